	.target	sm_90a

	.elftype	@"ET_EXEC"


//--------------------- .note.nv.tkinfo           --------------------------
	.section	.note.nv.tkinfo,"",@"SHT_NOTE"
	.sectionflags	@"SHF_NOTE_NV_TKINFO"
	.tkinfo
        /*0018*/ 	.word	0x00000002
        /*0030*/ 	.string	""
        /*0030*/ 	.string	"ptxas"
        /*0030*/ 	.string	"Cuda compilation tools, release 13.0, V13.0.88"
        /*0030*/ 	.string	"Build cuda_13.0.r13.0/compiler.36424714_0"
        /*0030*/ 	.string	"-arch sm_90a -m 64 "



//--------------------- .note.nv.cuinfo           --------------------------
	.section	.note.nv.cuinfo,"",@"SHT_NOTE"
	.sectionflags	@"SHF_NOTE_NV_CUINFO"
        /*0018*/ 	.short	0x0002
        /*001a*/ 	.short	0x005a
        /*001c*/ 	.short	0x0082
	.zero		2


//--------------------- .nv.info                  --------------------------
	.section	.nv.info,"",@"SHT_CUDA_INFO"
	.align	4


	//----- nvinfo : EIATTR_REGCOUNT
	.align		4
        /*0000*/ 	.byte	0x04, 0x2f
        /*0002*/ 	.short	(.L_1 - .L_0)
	.align		4
.L_0:
        /*0004*/ 	.word	index@(_ZN10layer_norm31ln_parallel_residual_bwd_kernelINS_13Kernel_traitsIfffffjLj1024ELj1ELj4ELj1ELj16ENS_18Kernel_traits_baseILj1024EfffffjLj128EEEEELb1ELb1ELb1EEEvNS_9BwdParamsE)
        /*0008*/ 	.word	0x000000ff


	//----- nvinfo : EIATTR_FRAME_SIZE
	.align		4
.L_1:
        /*000c*/ 	.byte	0x04, 0x11
        /*000e*/ 	.short	(.L_3 - .L_2)
	.align		4
.L_2:
        /*0010*/ 	.word	index@(_ZN10layer_norm31ln_parallel_residual_bwd_kernelINS_13Kernel_traitsIfffffjLj1024ELj1ELj4ELj1ELj16ENS_18Kernel_traits_baseILj1024EfffffjLj128EEEEELb1ELb1ELb1EEEvNS_9BwdParamsE)
        /*0014*/ 	.word	0x00000008


	//----- nvinfo : EIATTR_REGCOUNT
	.align		4
.L_3:
        /*0018*/ 	.byte	0x04, 0x2f
        /*001a*/ 	.short	(.L_5 - .L_4)
	.align		4
.L_4:
        /*001c*/ 	.word	index@(_ZN10layer_norm40ln_parallel_residual_bwd_finalize_kernelINS_22Kernel_traits_finalizeILj1024EfffffjLb0ELj1024ELj4ENS_18Kernel_traits_baseILj1024EfffffjLj1024EEEEELb1EEEvNS_9BwdParamsE)
        /*0020*/ 	.word	0x00000020


	//----- nvinfo : EIATTR_FRAME_SIZE
	.align		4
.L_5:
        /*0024*/ 	.byte	0x04, 0x11
        /*0026*/ 	.short	(.L_7 - .L_6)
	.align		4
.L_6:
        /*0028*/ 	.word	index@(_ZN10layer_norm40ln_parallel_residual_bwd_finalize_kernelINS_22Kernel_traits_finalizeILj1024EfffffjLb0ELj1024ELj4ENS_18Kernel_traits_baseILj1024EfffffjLj1024EEEEELb1EEEvNS_9BwdParamsE)
        /*002c*/ 	.word	0x00000000


	//----- nvinfo : EIATTR_REGCOUNT
	.align		4
.L_7:
        /*0030*/ 	.byte	0x04, 0x2f
        /*0032*/ 	.short	(.L_9 - .L_8)
	.align		4
.L_8:
        /*0034*/ 	.word	index@(_ZN10layer_norm22ln_bwd_finalize_kernelINS_22Kernel_traits_finalizeILj1024EfffffjLb0ELj1024ELj4ENS_18Kernel_traits_baseILj1024EfffffjLj1024EEEEELb0ELb1EEEvNS_9BwdParamsE)
        /*0038*/ 	.word	0x00000020


	//----- nvinfo : EIATTR_FRAME_SIZE
	.align		4
.L_9:
        /*003c*/ 	.byte	0x04, 0x11
        /*003e*/ 	.short	(.L_11 - .L_10)
	.align		4
.L_10:
        /*0040*/ 	.word	index@(_ZN10layer_norm22ln_bwd_finalize_kernelINS_22Kernel_traits_finalizeILj1024EfffffjLb0ELj1024ELj4ENS_18Kernel_traits_baseILj1024EfffffjLj1024EEEEELb0ELb1EEEvNS_9BwdParamsE)
        /*0044*/ 	.word	0x00000000


	//----- nvinfo : EIATTR_REGCOUNT
	.align		4
.L_11:
        /*0048*/ 	.byte	0x04, 0x2f
        /*004a*/ 	.short	(.L_13 - .L_12)
	.align		4
.L_12:
        /*004c*/ 	.word	index@(_ZN10layer_norm31ln_parallel_residual_bwd_kernelINS_13Kernel_traitsIfffffjLj1024ELj1ELj4ELj1ELj16ENS_18Kernel_traits_baseILj1024EfffffjLj128EEEEELb1ELb1ELb0EEEvNS_9BwdParamsE)
        /*0050*/ 	.word	0x000000fa


	//----- nvinfo : EIATTR_FRAME_SIZE
	.align		4
.L_13:
        /*0054*/ 	.byte	0x04, 0x11
        /*0056*/ 	.short	(.L_15 - .L_14)
	.align		4
.L_14:
        /*0058*/ 	.word	index@(_ZN10layer_norm31ln_parallel_residual_bwd_kernelINS_13Kernel_traitsIfffffjLj1024ELj1ELj4ELj1ELj16ENS_18Kernel_traits_baseILj1024EfffffjLj128EEEEELb1ELb1ELb0EEEvNS_9BwdParamsE)
        /*005c*/ 	.word	0x00000000


	//----- nvinfo : EIATTR_REGCOUNT
	.align		4
.L_15:
        /*0060*/ 	.byte	0x04, 0x2f
        /*0062*/ 	.short	(.L_17 - .L_16)
	.align		4
.L_16:
        /*0064*/ 	.word	index@(_ZN10layer_norm40ln_parallel_residual_bwd_finalize_kernelINS_22Kernel_traits_finalizeILj1024EfffffjLb0ELj1024ELj4ENS_18Kernel_traits_baseILj1024EfffffjLj1024EEEEELb0EEEvNS_9BwdParamsE)
        /*0068*/ 	.word	0x00000020


	//----- nvinfo : EIATTR_FRAME_SIZE
	.align		4
.L_17:
        /*006c*/ 	.byte	0x04, 0x11
        /*006e*/ 	.short	(.L_19 - .L_18)
	.align		4
.L_18:
        /*0070*/ 	.word	index@(_ZN10layer_norm40ln_parallel_residual_bwd_finalize_kernelINS_22Kernel_traits_finalizeILj1024EfffffjLb0ELj1024ELj4ENS_18Kernel_traits_baseILj1024EfffffjLj1024EEEEELb0EEEvNS_9BwdParamsE)
        /*0074*/ 	.word	0x00000000


	//----- nvinfo : EIATTR_REGCOUNT
	.align		4
.L_19:
        /*0078*/ 	.byte	0x04, 0x2f
        /*007a*/ 	.short	(.L_21 - .L_20)
	.align		4
.L_20:
        /*007c*/ 	.word	index@(_ZN10layer_norm22ln_bwd_finalize_kernelINS_22Kernel_traits_finalizeILj1024EfffffjLb0ELj1024ELj4ENS_18Kernel_traits_baseILj1024EfffffjLj1024EEEEELb0ELb0EEEvNS_9BwdParamsE)
        /*0080*/ 	.word	0x00000020


	//----- nvinfo : EIATTR_FRAME_SIZE
	.align		4
.L_21:
        /*0084*/ 	.byte	0x04, 0x11
        /*0086*/ 	.short	(.L_23 - .L_22)
	.align		4
.L_22:
        /*0088*/ 	.word	index@(_ZN10layer_norm22ln_bwd_finalize_kernelINS_22Kernel_traits_finalizeILj1024EfffffjLb0ELj1024ELj4ENS_18Kernel_traits_baseILj1024EfffffjLj1024EEEEELb0ELb0EEEvNS_9BwdParamsE)
        /*008c*/ 	.word	0x00000000


	//----- nvinfo : EIATTR_REGCOUNT
	.align		4
.L_23:
        /*0090*/ 	.byte	0x04, 0x2f
        /*0092*/ 	.short	(.L_25 - .L_24)
	.align		4
.L_24:
        /*0094*/ 	.word	index@(_ZN10layer_norm31ln_parallel_residual_bwd_kernelINS_13Kernel_traitsIfffffjLj1024ELj1ELj4ELj1ELj16ENS_18Kernel_traits_baseILj1024EfffffjLj128EEEEELb1ELb0ELb1EEEvNS_9BwdParamsE)
        /*0098*/ 	.word	0x000000ff


	//----- nvinfo : EIATTR_FRAME_SIZE
	.align		4
.L_25:
        /*009c*/ 	.byte	0x04, 0x11
        /*009e*/ 	.short	(.L_27 - .L_26)
	.align		4
.L_26:
        /*00a0*/ 	.word	index@(_ZN10layer_norm31ln_parallel_residual_bwd_kernelINS_13Kernel_traitsIfffffjLj1024ELj1ELj4ELj1ELj16ENS_18Kernel_traits_baseILj1024EfffffjLj128EEEEELb1ELb0ELb1EEEvNS_9BwdParamsE)
        /*00a4*/ 	.word	0x000001b8


	//----- nvinfo : EIATTR_REGCOUNT
	.align		4
.L_27:
        /*00a8*/ 	.byte	0x04, 0x2f
        /*00aa*/ 	.short	(.L_29 - .L_28)
	.align		4
.L_28:
        /*00ac*/ 	.word	index@(_ZN10layer_norm31ln_parallel_residual_bwd_kernelINS_13Kernel_traitsIfffffjLj1024ELj1ELj4ELj1ELj16ENS_18Kernel_traits_baseILj1024EfffffjLj128EEEEELb1ELb0ELb0EEEvNS_9BwdParamsE)
        /*00b0*/ 	.word	0x000000ff


	//----- nvinfo : EIATTR_FRAME_SIZE
	.align		4
.L_29:
        /*00b4*/ 	.byte	0x04, 0x11
        /*00b6*/ 	.short	(.L_31 - .L_30)
	.align		4
.L_30:
        /*00b8*/ 	.word	index@(_ZN10layer_norm31ln_parallel_residual_bwd_kernelINS_13Kernel_traitsIfffffjLj1024ELj1ELj4ELj1ELj16ENS_18Kernel_traits_baseILj1024EfffffjLj128EEEEELb1ELb0ELb0EEEvNS_9BwdParamsE)
        /*00bc*/ 	.word	0x00000158


	//----- nvinfo : EIATTR_REGCOUNT
	.align		4
.L_31:
        /*00c0*/ 	.byte	0x04, 0x2f
        /*00c2*/ 	.short	(.L_33 - .L_32)
	.align		4
.L_32:
        /*00c4*/ 	.word	index@(_ZN10layer_norm31ln_parallel_residual_bwd_kernelINS_13Kernel_traitsIfffffjLj1024ELj1ELj4ELj1ELj16ENS_18Kernel_traits_baseILj1024EfffffjLj128EEEEELb0ELb1ELb1EEEvNS_9BwdParamsE)
        /*00c8*/ 	.word	0x000000fb


	//----- nvinfo : EIATTR_FRAME_SIZE
	.align		4
.L_33:
        /*00cc*/ 	.byte	0x04, 0x11
        /*00ce*/ 	.short	(.L_35 - .L_34)
	.align		4
.L_34:
        /*00d0*/ 	.word	index@(_ZN10layer_norm31ln_parallel_residual_bwd_kernelINS_13Kernel_traitsIfffffjLj1024ELj1ELj4ELj1ELj16ENS_18Kernel_traits_baseILj1024EfffffjLj128EEEEELb0ELb1ELb1EEEvNS_9BwdParamsE)
        /*00d4*/ 	.word	0x00000000


	//----- nvinfo : EIATTR_REGCOUNT
	.align		4
.L_35:
        /*00d8*/ 	.byte	0x04, 0x2f
        /*00da*/ 	.short	(.L_37 - .L_36)
	.align		4
.L_36:
        /*00dc*/ 	.word	index@(_ZN10layer_norm31ln_parallel_residual_bwd_kernelINS_13Kernel_traitsIfffffjLj1024ELj1ELj4ELj1ELj16ENS_18Kernel_traits_baseILj1024EfffffjLj128EEEEELb0ELb1ELb0EEEvNS_9BwdParamsE)
        /*00e0*/ 	.word	0x000000e9


	//----- nvinfo : EIATTR_FRAME_SIZE
	.align		4
.L_37:
        /*00e4*/ 	.byte	0x04, 0x11
        /*00e6*/ 	.short	(.L_39 - .L_38)
	.align		4
.L_38:
        /*00e8*/ 	.word	index@(_ZN10layer_norm31ln_parallel_residual_bwd_kernelINS_13Kernel_traitsIfffffjLj1024ELj1ELj4ELj1ELj16ENS_18Kernel_traits_baseILj1024EfffffjLj128EEEEELb0ELb1ELb0EEEvNS_9BwdParamsE)
        /*00ec*/ 	.word	0x00000000


	//----- nvinfo : EIATTR_REGCOUNT
	.align		4
.L_39:
        /*00f0*/ 	.byte	0x04, 0x2f
        /*00f2*/ 	.short	(.L_41 - .L_40)
	.align		4
.L_40:
        /*00f4*/ 	.word	index@(_ZN10layer_norm31ln_parallel_residual_bwd_kernelINS_13Kernel_traitsIfffffjLj1024ELj1ELj4ELj1ELj16ENS_18Kernel_traits_baseILj1024EfffffjLj128EEEEELb0ELb0ELb1EEEvNS_9BwdParamsE)
        /*00f8*/ 	.word	0x000000ff


	//----- nvinfo : EIATTR_FRAME_SIZE
	.align		4
.L_41:
        /*00fc*/ 	.byte	0x04, 0x11
        /*00fe*/ 	.short	(.L_43 - .L_42)
	.align		4
.L_42:
        /*0100*/ 	.word	index@(_ZN10layer_norm31ln_parallel_residual_bwd_kernelINS_13Kernel_traitsIfffffjLj1024ELj1ELj4ELj1ELj16ENS_18Kernel_traits_baseILj1024EfffffjLj128EEEEELb0ELb0ELb1EEEvNS_9BwdParamsE)
        /*0104*/ 	.word	0x00000158


	//----- nvinfo : EIATTR_REGCOUNT
	.align		4
.L_43:
        /*0108*/ 	.byte	0x04, 0x2f
        /*010a*/ 	.short	(.L_45 - .L_44)
	.align		4
.L_44:
        /*010c*/ 	.word	index@(_ZN10layer_norm31ln_parallel_residual_bwd_kernelINS_13Kernel_traitsIfffffjLj1024ELj1ELj4ELj1ELj16ENS_18Kernel_traits_baseILj1024EfffffjLj128EEEEELb0ELb0ELb0EEEvNS_9BwdParamsE)
        /*0110*/ 	.word	0x000000ff


	//----- nvinfo : EIATTR_FRAME_SIZE
	.align		4
.L_45:
        /*0114*/ 	.byte	0x04, 0x11
        /*0116*/ 	.short	(.L_47 - .L_46)
	.align		4
.L_46:
        /*0118*/ 	.word	index@(_ZN10layer_norm31ln_parallel_residual_bwd_kernelINS_13Kernel_traitsIfffffjLj1024ELj1ELj4ELj1ELj16ENS_18Kernel_traits_baseILj1024EfffffjLj128EEEEELb0ELb0ELb0EEEvNS_9BwdParamsE)
        /*011c*/ 	.word	0x00000110


	//----- nvinfo : EIATTR_REGCOUNT
	.align		4
.L_47:
        /*0120*/ 	.byte	0x04, 0x2f
        /*0122*/ 	.short	(.L_49 - .L_48)
	.align		4
.L_48:
        /*0124*/ 	.word	index@(_ZN10layer_norm31ln_parallel_residual_bwd_kernelINS_13Kernel_traitsI6__halfffffjLj1024ELj1ELj4ELj1ELj16ENS_18Kernel_traits_baseILj1024ES2_ffffjLj128EEEEELb1ELb1ELb1EEEvNS_9BwdParamsE)
        /*0128*/ 	.word	0x000000ff


	//----- nvinfo : EIATTR_FRAME_SIZE
	.align		4
.L_49:
        /*012c*/ 	.byte	0x04, 0x11
        /*012e*/ 	.short	(.L_51 - .L_50)
	.align		4
.L_50:
        /*0130*/ 	.word	index@(_ZN10layer_norm31ln_parallel_residual_bwd_kernelINS_13Kernel_traitsI6__halfffffjLj1024ELj1ELj4ELj1ELj16ENS_18Kernel_traits_baseILj1024ES2_ffffjLj128EEEEELb1ELb1ELb1EEEvNS_9BwdParamsE)
        /*0134*/ 	.word	0x00000000


	//----- nvinfo : EIATTR_REGCOUNT
	.align		4
.L_51:
        /*0138*/ 	.byte	0x04, 0x2f
        /*013a*/ 	.short	(.L_53 - .L_52)
	.align		4
.L_52:
        /*013c*/ 	.word	index@(_ZN10layer_norm40ln_parallel_residual_bwd_finalize_kernelINS_22Kernel_traits_finalizeILj1024E6__halfffffjLb0ELj1024ELj4ENS_18Kernel_traits_baseILj1024ES2_ffffjLj1024EEEEELb1EEEvNS_9BwdParamsE)
        /*0140*/ 	.word	0x00000020


	//----- nvinfo : EIATTR_FRAME_SIZE
	.align		4
.L_53:
        /*0144*/ 	.byte	0x04, 0x11
        /*0146*/ 	.short	(.L_55 - .L_54)
	.align		4
.L_54:
        /*0148*/ 	.word	index@(_ZN10layer_norm40ln_parallel_residual_bwd_finalize_kernelINS_22Kernel_traits_finalizeILj1024E6__halfffffjLb0ELj1024ELj4ENS_18Kernel_traits_baseILj1024ES2_ffffjLj1024EEEEELb1EEEvNS_9BwdParamsE)
        /*014c*/ 	.word	0x00000000


	//----- nvinfo : EIATTR_REGCOUNT
	.align		4
.L_55:
        /*0150*/ 	.byte	0x04, 0x2f
        /*0152*/ 	.short	(.L_57 - .L_56)
	.align		4
.L_56:
        /*0154*/ 	.word	index@(_ZN10layer_norm22ln_bwd_finalize_kernelINS_22Kernel_traits_finalizeILj1024E6__halfffffjLb0ELj1024ELj4ENS_18Kernel_traits_baseILj1024ES2_ffffjLj1024EEEEELb0ELb1EEEvNS_9BwdParamsE)
        /*0158*/ 	.word	0x00000020


	//----- nvinfo : EIATTR_FRAME_SIZE
	.align		4
.L_57:
        /*015c*/ 	.byte	0x04, 0x11
        /*015e*/ 	.short	(.L_59 - .L_58)
	.align		4
.L_58:
        /*0160*/ 	.word	index@(_ZN10layer_norm22ln_bwd_finalize_kernelINS_22Kernel_traits_finalizeILj1024E6__halfffffjLb0ELj1024ELj4ENS_18Kernel_traits_baseILj1024ES2_ffffjLj1024EEEEELb0ELb1EEEvNS_9BwdParamsE)
        /*0164*/ 	.word	0x00000000


	//----- nvinfo : EIATTR_REGCOUNT
	.align		4
.L_59:
        /*0168*/ 	.byte	0x04, 0x2f
        /*016a*/ 	.short	(.L_61 - .L_60)
	.align		4
.L_60:
        /*016c*/ 	.word	index@(_ZN10layer_norm31ln_parallel_residual_bwd_kernelINS_13Kernel_traitsI6__halfffffjLj1024ELj1ELj4ELj1ELj16ENS_18Kernel_traits_baseILj1024ES2_ffffjLj128EEEEELb1ELb1ELb0EEEvNS_9BwdParamsE)
        /*0170*/ 	.word	0x000000f8


	//----- nvinfo : EIATTR_FRAME_SIZE
	.align		4
.L_61:
        /*0174*/ 	.byte	0x04, 0x11
        /*0176*/ 	.short	(.L_63 - .L_62)
	.align		4
.L_62:
        /*0178*/ 	.word	index@(_ZN10layer_norm31ln_parallel_residual_bwd_kernelINS_13Kernel_traitsI6__halfffffjLj1024ELj1ELj4ELj1ELj16ENS_18Kernel_traits_baseILj1024ES2_ffffjLj128EEEEELb1ELb1ELb0EEEvNS_9BwdParamsE)
        /*017c*/ 	.word	0x00000000


	//----- nvinfo : EIATTR_REGCOUNT
	.align		4
.L_63:
        /*0180*/ 	.byte	0x04, 0x2f
        /*0182*/ 	.short	(.L_65 - .L_64)
	.align		4
.L_64:
        /*0184*/ 	.word	index@(_ZN10layer_norm40ln_parallel_residual_bwd_finalize_kernelINS_22Kernel_traits_finalizeILj1024E6__halfffffjLb0ELj1024ELj4ENS_18Kernel_traits_baseILj1024ES2_ffffjLj1024EEEEELb0EEEvNS_9BwdParamsE)
        /*0188*/ 	.word	0x00000020


	//----- nvinfo : EIATTR_FRAME_SIZE
	.align		4
.L_65:
        /*018c*/ 	.byte	0x04, 0x11
        /*018e*/ 	.short	(.L_67 - .L_66)
	.align		4
.L_66:
        /*0190*/ 	.word	index@(_ZN10layer_norm40ln_parallel_residual_bwd_finalize_kernelINS_22Kernel_traits_finalizeILj1024E6__halfffffjLb0ELj1024ELj4ENS_18Kernel_traits_baseILj1024ES2_ffffjLj1024EEEEELb0EEEvNS_9BwdParamsE)
        /*0194*/ 	.word	0x00000000


	//----- nvinfo : EIATTR_REGCOUNT
	.align		4
.L_67:
        /*0198*/ 	.byte	0x04, 0x2f
        /*019a*/ 	.short	(.L_69 - .L_68)
	.align		4
.L_68:
        /*019c*/ 	.word	index@(_ZN10layer_norm22ln_bwd_finalize_kernelINS_22Kernel_traits_finalizeILj1024E6__halfffffjLb0ELj1024ELj4ENS_18Kernel_traits_baseILj1024ES2_ffffjLj1024EEEEELb0ELb0EEEvNS_9BwdParamsE)
        /*01a0*/ 	.word	0x00000020


	//----- nvinfo : EIATTR_FRAME_SIZE
	.align		4
.L_69:
        /*01a4*/ 	.byte	0x04, 0x11
        /*01a6*/ 	.short	(.L_71 - .L_70)
	.align		4
.L_70:
        /*01a8*/ 	.word	index@(_ZN10layer_norm22ln_bwd_finalize_kernelINS_22Kernel_traits_finalizeILj1024E6__halfffffjLb0ELj1024ELj4ENS_18Kernel_traits_baseILj1024ES2_ffffjLj1024EEEEELb0ELb0EEEvNS_9BwdParamsE)
        /*01ac*/ 	.word	0x00000000


	//----- nvinfo : EIATTR_REGCOUNT
	.align		4
.L_71:
        /*01b0*/ 	.byte	0x04, 0x2f
        /*01b2*/ 	.short	(.L_73 - .L_72)
	.align		4
.L_72:
        /*01b4*/ 	.word	index@(_ZN10layer_norm31ln_parallel_residual_bwd_kernelINS_13Kernel_traitsI6__halfffffjLj1024ELj1ELj4ELj1ELj16ENS_18Kernel_traits_baseILj1024ES2_ffffjLj128EEEEELb1ELb0ELb1EEEvNS_9BwdParamsE)
        /*01b8*/ 	.word	0x000000ff


	//----- nvinfo : EIATTR_FRAME_SIZE
	.align		4
.L_73:
        /*01bc*/ 	.byte	0x04, 0x11
        /*01be*/ 	.short	(.L_75 - .L_74)
	.align		4
.L_74:
        /*01c0*/ 	.word	index@(_ZN10layer_norm31ln_parallel_residual_bwd_kernelINS_13Kernel_traitsI6__halfffffjLj1024ELj1ELj4ELj1ELj16ENS_18Kernel_traits_baseILj1024ES2_ffffjLj128EEEEELb1ELb0ELb1EEEvNS_9BwdParamsE)
        /*01c4*/ 	.word	0x000001b0


	//----- nvinfo : EIATTR_REGCOUNT
	.align		4
.L_75:
        /*01c8*/ 	.byte	0x04, 0x2f
        /*01ca*/ 	.short	(.L_77 - .L_76)
	.align		4
.L_76:
        /*01cc*/ 	.word	index@(_ZN10layer_norm31ln_parallel_residual_bwd_kernelINS_13Kernel_traitsI6__halfffffjLj1024ELj1ELj4ELj1ELj16ENS_18Kernel_traits_baseILj1024ES2_ffffjLj128EEEEELb1ELb0ELb0EEEvNS_9BwdParamsE)
        /*01d0*/ 	.word	0x000000ff


	//----- nvinfo : EIATTR_FRAME_SIZE
	.align		4
.L_77:
        /*01d4*/ 	.byte	0x04, 0x11
        /*01d6*/ 	.short	(.L_79 - .L_78)
	.align		4
.L_78:
        /*01d8*/ 	.word	index@(_ZN10layer_norm31ln_parallel_residual_bwd_kernelINS_13Kernel_traitsI6__halfffffjLj1024ELj1ELj4ELj1ELj16ENS_18Kernel_traits_baseILj1024ES2_ffffjLj128EEEEELb1ELb0ELb0EEEvNS_9BwdParamsE)
        /*01dc*/ 	.word	0x00000150


	//----- nvinfo : EIATTR_REGCOUNT
	.align		4
.L_79:
        /*01e0*/ 	.byte	0x04, 0x2f
        /*01e2*/ 	.short	(.L_81 - .L_80)
	.align		4
.L_80:
        /*01e4*/ 	.word	index@(_ZN10layer_norm31ln_parallel_residual_bwd_kernelINS_13Kernel_traitsI6__halfffffjLj1024ELj1ELj4ELj1ELj16ENS_18Kernel_traits_baseILj1024ES2_ffffjLj128EEEEELb0ELb1ELb1EEEvNS_9BwdParamsE)
        /*01e8*/ 	.word	0x000000fb


	//----- nvinfo : EIATTR_FRAME_SIZE
	.align		4
.L_81:
        /*01ec*/ 	.byte	0x04, 0x11
        /*01ee*/ 	.short	(.L_83 - .L_82)
	.align		4
.L_82:
        /*01f0*/ 	.word	index@(_ZN10layer_norm31ln_parallel_residual_bwd_kernelINS_13Kernel_traitsI6__halfffffjLj1024ELj1ELj4ELj1ELj16ENS_18Kernel_traits_baseILj1024ES2_ffffjLj128EEEEELb0ELb1ELb1EEEvNS_9BwdParamsE)
        /*01f4*/ 	.word	0x00000000


	//----- nvinfo : EIATTR_REGCOUNT
	.align		4
.L_83:
        /*01f8*/ 	.byte	0x04, 0x2f
        /*01fa*/ 	.short	(.L_85 - .L_84)
	.align		4
.L_84:
        /*01fc*/ 	.word	index@(_ZN10layer_norm31ln_parallel_residual_bwd_kernelINS_13Kernel_traitsI6__halfffffjLj1024ELj1ELj4ELj1ELj16ENS_18Kernel_traits_baseILj1024ES2_ffffjLj128EEEEELb0ELb1ELb0EEEvNS_9BwdParamsE)
        /*0200*/ 	.word	0x000000e9


	//----- nvinfo : EIATTR_FRAME_SIZE
	.align		4
.L_85:
        /*0204*/ 	.byte	0x04, 0x11
        /*0206*/ 	.short	(.L_87 - .L_86)
	.align		4
.L_86:
        /*0208*/ 	.word	index@(_ZN10layer_norm31ln_parallel_residual_bwd_kernelINS_13Kernel_traitsI6__halfffffjLj1024ELj1ELj4ELj1ELj16ENS_18Kernel_traits_baseILj1024ES2_ffffjLj128EEEEELb0ELb1ELb0EEEvNS_9BwdParamsE)
        /*020c*/ 	.word	0x00000000


	//----- nvinfo : EIATTR_REGCOUNT
	.align		4
.L_87:
        /*0210*/ 	.byte	0x04, 0x2f
        /*0212*/ 	.short	(.L_89 - .L_88)
	.align		4
.L_88:
        /*0214*/ 	.word	index@(_ZN10layer_norm31ln_parallel_residual_bwd_kernelINS_13Kernel_traitsI6__halfffffjLj1024ELj1ELj4ELj1ELj16ENS_18Kernel_traits_baseILj1024ES2_ffffjLj128EEEEELb0ELb0ELb1EEEvNS_9BwdParamsE)
        /*0218*/ 	.word	0x000000ff


	//----- nvinfo : EIATTR_FRAME_SIZE
	.align		4
.L_89:
        /*021c*/ 	.byte	0x04, 0x11
        /*021e*/ 	.short	(.L_91 - .L_90)
	.align		4
.L_90:
        /*0220*/ 	.word	index@(_ZN10layer_norm31ln_parallel_residual_bwd_kernelINS_13Kernel_traitsI6__halfffffjLj1024ELj1ELj4ELj1ELj16ENS_18Kernel_traits_baseILj1024ES2_ffffjLj128EEEEELb0ELb0ELb1EEEvNS_9BwdParamsE)
        /*0224*/ 	.word	0x00000168


	//----- nvinfo : EIATTR_REGCOUNT
	.align		4
.L_91:
        /*0228*/ 	.byte	0x04, 0x2f
        /*022a*/ 	.short	(.L_93 - .L_92)
	.align		4
.L_92:
        /*022c*/ 	.word	index@(_ZN10layer_norm31ln_parallel_residual_bwd_kernelINS_13Kernel_traitsI6__halfffffjLj1024ELj1ELj4ELj1ELj16ENS_18Kernel_traits_baseILj1024ES2_ffffjLj128EEEEELb0ELb0ELb0EEEvNS_9BwdParamsE)
        /*0230*/ 	.word	0x000000ff


	//----- nvinfo : EIATTR_FRAME_SIZE
	.align		4
.L_93:
        /*0234*/ 	.byte	0x04, 0x11
        /*0236*/ 	.short	(.L_95 - .L_94)
	.align		4
.L_94:
        /*0238*/ 	.word	index@(_ZN10layer_norm31ln_parallel_residual_bwd_kernelINS_13Kernel_traitsI6__halfffffjLj1024ELj1ELj4ELj1ELj16ENS_18Kernel_traits_baseILj1024ES2_ffffjLj128EEEEELb0ELb0ELb0EEEvNS_9BwdParamsE)
        /*023c*/ 	.word	0x00000110


	//----- nvinfo : EIATTR_REGCOUNT
	.align		4
.L_95:
        /*0240*/ 	.byte	0x04, 0x2f
        /*0242*/ 	.short	(.L_97 - .L_96)
	.align		4
.L_96:
        /*0244*/ 	.word	index@(_ZN10layer_norm31ln_parallel_residual_bwd_kernelINS_13Kernel_traitsIf6__halffS2_fjLj1024ELj1ELj4ELj1ELj16ENS_18Kernel_traits_baseILj1024EfS2_fS2_fjLj128EEEEELb1ELb1ELb1EEEvNS_9BwdParamsE)
        /*0248*/ 	.word	0x000000fe


	//----- nvinfo : EIATTR_FRAME_SIZE
	.align		4
.L_97:
        /*024c*/ 	.byte	0x04, 0x11
        /*024e*/ 	.short	(.L_99 - .L_98)
	.align		4
.L_98:
        /*0250*/ 	.word	index@(_ZN10layer_norm31ln_parallel_residual_bwd_kernelINS_13Kernel_traitsIf6__halffS2_fjLj1024ELj1ELj4ELj1ELj16ENS_18Kernel_traits_baseILj1024EfS2_fS2_fjLj128EEEEELb1ELb1ELb1EEEvNS_9BwdParamsE)
        /*0254*/ 	.word	0x00000000


	//----- nvinfo : EIATTR_REGCOUNT
	.align		4
.L_99:
        /*0258*/ 	.byte	0x04, 0x2f
        /*025a*/ 	.short	(.L_101 - .L_100)
	.align		4
.L_100:
        /*025c*/ 	.word	index@(_ZN10layer_norm40ln_parallel_residual_bwd_finalize_kernelINS_22Kernel_traits_finalizeILj1024Ef6__halffS2_fjLb0ELj1024ELj4ENS_18Kernel_traits_baseILj1024EfS2_fS2_fjLj1024EEEEELb1EEEvNS_9BwdParamsE)
        /*0260*/ 	.word	0x00000020


	//----- nvinfo : EIATTR_FRAME_SIZE
	.align		4
.L_101:
        /*0264*/ 	.byte	0x04, 0x11
        /*0266*/ 	.short	(.L_103 - .L_102)
	.align		4
.L_102:
        /*0268*/ 	.word	index@(_ZN10layer_norm40ln_parallel_residual_bwd_finalize_kernelINS_22Kernel_traits_finalizeILj1024Ef6__halffS2_fjLb0ELj1024ELj4ENS_18Kernel_traits_baseILj1024EfS2_fS2_fjLj1024EEEEELb1EEEvNS_9BwdParamsE)
        /*026c*/ 	.word	0x00000000


	//----- nvinfo : EIATTR_REGCOUNT
	.align		4
.L_103:
        /*0270*/ 	.byte	0x04, 0x2f
        /*0272*/ 	.short	(.L_105 - .L_104)
	.align		4
.L_104:
        /*0274*/ 	.word	index@(_ZN10layer_norm22ln_bwd_finalize_kernelINS_22Kernel_traits_finalizeILj1024Ef6__halffS2_fjLb0ELj1024ELj4ENS_18Kernel_traits_baseILj1024EfS2_fS2_fjLj1024EEEEELb0ELb1EEEvNS_9BwdParamsE)
        /*0278*/ 	.word	0x00000020


	//----- nvinfo : EIATTR_FRAME_SIZE
	.align		4
.L_105:
        /*027c*/ 	.byte	0x04, 0x11
        /*027e*/ 	.short	(.L_107 - .L_106)
	.align		4
.L_106:
        /*0280*/ 	.word	index@(_ZN10layer_norm22ln_bwd_finalize_kernelINS_22Kernel_traits_finalizeILj1024Ef6__halffS2_fjLb0ELj1024ELj4ENS_18Kernel_traits_baseILj1024EfS2_fS2_fjLj1024EEEEELb0ELb1EEEvNS_9BwdParamsE)
        /*0284*/ 	.word	0x00000000


	//----- nvinfo : EIATTR_REGCOUNT
	.align		4
.L_107:
        /*0288*/ 	.byte	0x04, 0x2f
        /*028a*/ 	.short	(.L_109 - .L_108)
	.align		4
.L_108:
        /*028c*/ 	.word	index@(_ZN10layer_norm31ln_parallel_residual_bwd_kernelINS_13Kernel_traitsIf6__halffS2_fjLj1024ELj1ELj4ELj1ELj16ENS_18Kernel_traits_baseILj1024EfS2_fS2_fjLj128EEEEELb1ELb1ELb0EEEvNS_9BwdParamsE)
        /*0290*/ 	.word	0x000000fe


	//----- nvinfo : EIATTR_FRAME_SIZE
	.align		4
.L_109:
        /*0294*/ 	.byte	0x04, 0x11
        /*0296*/ 	.short	(.L_111 - .L_110)
	.align		4
.L_110:
        /*0298*/ 	.word	index@(_ZN10layer_norm31ln_parallel_residual_bwd_kernelINS_13Kernel_traitsIf6__halffS2_fjLj1024ELj1ELj4ELj1ELj16ENS_18Kernel_traits_baseILj1024EfS2_fS2_fjLj128EEEEELb1ELb1ELb0EEEvNS_9BwdParamsE)
        /*029c*/ 	.word	0x00000000


	//----- nvinfo : EIATTR_REGCOUNT
	.align		4
.L_111:
        /*02a0*/ 	.byte	0x04, 0x2f
        /*02a2*/ 	.short	(.L_113 - .L_112)
	.align		4
.L_112:
        /*02a4*/ 	.word	index@(_ZN10layer_norm40ln_parallel_residual_bwd_finalize_kernelINS_22Kernel_traits_finalizeILj1024Ef6__halffS2_fjLb0ELj1024ELj4ENS_18Kernel_traits_baseILj1024EfS2_fS2_fjLj1024EEEEELb0EEEvNS_9BwdParamsE)
        /*02a8*/ 	.word	0x00000020


	//----- nvinfo : EIATTR_FRAME_SIZE
	.align		4
.L_113:
        /*02ac*/ 	.byte	0x04, 0x11
        /*02ae*/ 	.short	(.L_115 - .L_114)
	.align		4
.L_114:
        /*02b0*/ 	.word	index@(_ZN10layer_norm40ln_parallel_residual_bwd_finalize_kernelINS_22Kernel_traits_finalizeILj1024Ef6__halffS2_fjLb0ELj1024ELj4ENS_18Kernel_traits_baseILj1024EfS2_fS2_fjLj1024EEEEELb0EEEvNS_9BwdParamsE)
        /*02b4*/ 	.word	0x00000000


	//----- nvinfo : EIATTR_REGCOUNT
	.align		4
.L_115:
        /*02b8*/ 	.byte	0x04, 0x2f
        /*02ba*/ 	.short	(.L_117 - .L_116)
	.align		4
.L_116:
        /*02bc*/ 	.word	index@(_ZN10layer_norm22ln_bwd_finalize_kernelINS_22Kernel_traits_finalizeILj1024Ef6__halffS2_fjLb0ELj1024ELj4ENS_18Kernel_traits_baseILj1024EfS2_fS2_fjLj1024EEEEELb0ELb0EEEvNS_9BwdParamsE)
        /*02c0*/ 	.word	0x00000020


	//----- nvinfo : EIATTR_FRAME_SIZE
	.align		4
.L_117:
        /*02c4*/ 	.byte	0x04, 0x11
        /*02c6*/ 	.short	(.L_119 - .L_118)
	.align		4
.L_118:
        /*02c8*/ 	.word	index@(_ZN10layer_norm22ln_bwd_finalize_kernelINS_22Kernel_traits_finalizeILj1024Ef6__halffS2_fjLb0ELj1024ELj4ENS_18Kernel_traits_baseILj1024EfS2_fS2_fjLj1024EEEEELb0ELb0EEEvNS_9BwdParamsE)
        /*02cc*/ 	.word	0x00000000


	//----- nvinfo : EIATTR_REGCOUNT
	.align		4
.L_119:
        /*02d0*/ 	.byte	0x04, 0x2f
        /*02d2*/ 	.short	(.L_121 - .L_120)
	.align		4
.L_120:
        /*02d4*/ 	.word	index@(_ZN10layer_norm31ln_parallel_residual_bwd_kernelINS_13Kernel_traitsIf6__halffS2_fjLj1024ELj1ELj4ELj1ELj16ENS_18Kernel_traits_baseILj1024EfS2_fS2_fjLj128EEEEELb1ELb0ELb1EEEvNS_9BwdParamsE)
        /*02d8*/ 	.word	0x000000ff


	//----- nvinfo : EIATTR_FRAME_SIZE
	.align		4
.L_121:
        /*02dc*/ 	.byte	0x04, 0x11
        /*02de*/ 	.short	(.L_123 - .L_122)
	.align		4
.L_122:
        /*02e0*/ 	.word	index@(_ZN10layer_norm31ln_parallel_residual_bwd_kernelINS_13Kernel_traitsIf6__halffS2_fjLj1024ELj1ELj4ELj1ELj16ENS_18Kernel_traits_baseILj1024EfS2_fS2_fjLj128EEEEELb1ELb0ELb1EEEvNS_9BwdParamsE)
        /*02e4*/ 	.word	0x00000150


	//----- nvinfo : EIATTR_REGCOUNT
	.align		4
.L_123:
        /*02e8*/ 	.byte	0x04, 0x2f
        /*02ea*/ 	.short	(.L_125 - .L_124)
	.align		4
.L_124:
        /*02ec*/ 	.word	index@(_ZN10layer_norm31ln_parallel_residual_bwd_kernelINS_13Kernel_traitsIf6__halffS2_fjLj1024ELj1ELj4ELj1ELj16ENS_18Kernel_traits_baseILj1024EfS2_fS2_fjLj128EEEEELb1ELb0ELb0EEEvNS_9BwdParamsE)
        /*02f0*/ 	.word	0x000000ff


	//----- nvinfo : EIATTR_FRAME_SIZE
	.align		4
.L_125:
        /*02f4*/ 	.byte	0x04, 0x11
        /*02f6*/ 	.short	(.L_127 - .L_126)
	.align		4
.L_126:
        /*02f8*/ 	.word	index@(_ZN10layer_norm31ln_parallel_residual_bwd_kernelINS_13Kernel_traitsIf6__halffS2_fjLj1024ELj1ELj4ELj1ELj16ENS_18Kernel_traits_baseILj1024EfS2_fS2_fjLj128EEEEELb1ELb0ELb0EEEvNS_9BwdParamsE)
        /*02fc*/ 	.word	0x00000170


	//----- nvinfo : EIATTR_REGCOUNT
	.align		4
.L_127:
        /*0300*/ 	.byte	0x04, 0x2f
        /*0302*/ 	.short	(.L_129 - .L_128)
	.align		4
.L_128:
        /*0304*/ 	.word	index@(_ZN10layer_norm31ln_parallel_residual_bwd_kernelINS_13Kernel_traitsIf6__halffS2_fjLj1024ELj1ELj4ELj1ELj16ENS_18Kernel_traits_baseILj1024EfS2_fS2_fjLj128EEEEELb0ELb1ELb1EEEvNS_9BwdParamsE)
        /*0308*/ 	.word	0x000000fe


	//----- nvinfo : EIATTR_FRAME_SIZE
	.align		4
.L_129:
        /*030c*/ 	.byte	0x04, 0x11
        /*030e*/ 	.short	(.L_131 - .L_130)
	.align		4
.L_130:
        /*0310*/ 	.word	index@(_ZN10layer_norm31ln_parallel_residual_bwd_kernelINS_13Kernel_traitsIf6__halffS2_fjLj1024ELj1ELj4ELj1ELj16ENS_18Kernel_traits_baseILj1024EfS2_fS2_fjLj128EEEEELb0ELb1ELb1EEEvNS_9BwdParamsE)
        /*0314*/ 	.word	0x00000000


	//----- nvinfo : EIATTR_REGCOUNT
	.align		4
.L_131:
        /*0318*/ 	.byte	0x04, 0x2f
        /*031a*/ 	.short	(.L_133 - .L_132)
	.align		4
.L_132:
        /*031c*/ 	.word	index@(_ZN10layer_norm31ln_parallel_residual_bwd_kernelINS_13Kernel_traitsIf6__halffS2_fjLj1024ELj1ELj4ELj1ELj16ENS_18Kernel_traits_baseILj1024EfS2_fS2_fjLj128EEEEELb0ELb1ELb0EEEvNS_9BwdParamsE)
        /*0320*/ 	.word	0x000000ec


	//----- nvinfo : EIATTR_FRAME_SIZE
	.align		4
.L_133:
        /*0324*/ 	.byte	0x04, 0x11
        /*0326*/ 	.short	(.L_135 - .L_134)
	.align		4
.L_134:
        /*0328*/ 	.word	index@(_ZN10layer_norm31ln_parallel_residual_bwd_kernelINS_13Kernel_traitsIf6__halffS2_fjLj1024ELj1ELj4ELj1ELj16ENS_18Kernel_traits_baseILj1024EfS2_fS2_fjLj128EEEEELb0ELb1ELb0EEEvNS_9BwdParamsE)
        /*032c*/ 	.word	0x00000000


	//----- nvinfo : EIATTR_REGCOUNT
	.align		4
.L_135:
        /*0330*/ 	.byte	0x04, 0x2f
        /*0332*/ 	.short	(.L_137 - .L_136)
	.align		4
.L_136:
        /*0334*/ 	.word	index@(_ZN10layer_norm31ln_parallel_residual_bwd_kernelINS_13Kernel_traitsIf6__halffS2_fjLj1024ELj1ELj4ELj1ELj16ENS_18Kernel_traits_baseILj1024EfS2_fS2_fjLj128EEEEELb0ELb0ELb1EEEvNS_9BwdParamsE)
        /*0338*/ 	.word	0x000000ff


	//----- nvinfo : EIATTR_FRAME_SIZE
	.align		4
.L_137:
        /*033c*/ 	.byte	0x04, 0x11
        /*033e*/ 	.short	(.L_139 - .L_138)
	.align		4
.L_138:
        /*0340*/ 	.word	index@(_ZN10layer_norm31ln_parallel_residual_bwd_kernelINS_13Kernel_traitsIf6__halffS2_fjLj1024ELj1ELj4ELj1ELj16ENS_18Kernel_traits_baseILj1024EfS2_fS2_fjLj128EEEEELb0ELb0ELb1EEEvNS_9BwdParamsE)
        /*0344*/ 	.word	0x00000108


	//----- nvinfo : EIATTR_REGCOUNT
	.align		4
.L_139:
        /*0348*/ 	.byte	0x04, 0x2f
        /*034a*/ 	.short	(.L_141 - .L_140)
	.align		4
.L_140:
        /*034c*/ 	.word	index@(_ZN10layer_norm31ln_parallel_residual_bwd_kernelINS_13Kernel_traitsIf6__halffS2_fjLj1024ELj1ELj4ELj1ELj16ENS_18Kernel_traits_baseILj1024EfS2_fS2_fjLj128EEEEELb0ELb0ELb0EEEvNS_9BwdParamsE)
        /*0350*/ 	.word	0x000000ff


	//----- nvinfo : EIATTR_FRAME_SIZE
	.align		4
.L_141:
        /*0354*/ 	.byte	0x04, 0x11
        /*0356*/ 	.short	(.L_143 - .L_142)
	.align		4
.L_142:
        /*0358*/ 	.word	index@(_ZN10layer_norm31ln_parallel_residual_bwd_kernelINS_13Kernel_traitsIf6__halffS2_fjLj1024ELj1ELj4ELj1ELj16ENS_18Kernel_traits_baseILj1024EfS2_fS2_fjLj128EEEEELb0ELb0ELb0EEEvNS_9BwdParamsE)
        /*035c*/ 	.word	0x00000120


	//----- nvinfo : EIATTR_REGCOUNT
	.align		4
.L_143:
        /*0360*/ 	.byte	0x04, 0x2f
        /*0362*/ 	.short	(.L_145 - .L_144)
	.align		4
.L_144:
        /*0364*/ 	.word	index@(_ZN10layer_norm31ln_parallel_residual_bwd_kernelINS_13Kernel_traitsI6__halfS2_fS2_fjLj1024ELj1ELj4ELj1ELj16ENS_18Kernel_traits_baseILj1024ES2_S2_fS2_fjLj128EEEEELb1ELb1ELb1EEEvNS_9BwdParamsE)
        /*0368*/ 	.word	0x000000ff


	//----- nvinfo : EIATTR_FRAME_SIZE
	.align		4
.L_145:
        /*036c*/ 	.byte	0x04, 0x11
        /*036e*/ 	.short	(.L_147 - .L_146)
	.align		4
.L_146:
        /*0370*/ 	.word	index@(_ZN10layer_norm31ln_parallel_residual_bwd_kernelINS_13Kernel_traitsI6__halfS2_fS2_fjLj1024ELj1ELj4ELj1ELj16ENS_18Kernel_traits_baseILj1024ES2_S2_fS2_fjLj128EEEEELb1ELb1ELb1EEEvNS_9BwdParamsE)
        /*0374*/ 	.word	0x00000000


	//----- nvinfo : EIATTR_REGCOUNT
	.align		4
.L_147:
        /*0378*/ 	.byte	0x04, 0x2f
        /*037a*/ 	.short	(.L_149 - .L_148)
	.align		4
.L_148:
        /*037c*/ 	.word	index@(_ZN10layer_norm40ln_parallel_residual_bwd_finalize_kernelINS_22Kernel_traits_finalizeILj1024E6__halfS2_fS2_fjLb0ELj1024ELj4ENS_18Kernel_traits_baseILj1024ES2_S2_fS2_fjLj1024EEEEELb1EEEvNS_9BwdParamsE)
        /*0380*/ 	.word	0x00000020


	//----- nvinfo : EIATTR_FRAME_SIZE
	.align		4
.L_149:
        /*0384*/ 	.byte	0x04, 0x11
        /*0386*/ 	.short	(.L_151 - .L_150)
	.align		4
.L_150:
        /*0388*/ 	.word	index@(_ZN10layer_norm40ln_parallel_residual_bwd_finalize_kernelINS_22Kernel_traits_finalizeILj1024E6__halfS2_fS2_fjLb0ELj1024ELj4ENS_18Kernel_traits_baseILj1024ES2_S2_fS2_fjLj1024EEEEELb1EEEvNS_9BwdParamsE)
        /*038c*/ 	.word	0x00000000


	//----- nvinfo : EIATTR_REGCOUNT
	.align		4
.L_151:
        /*0390*/ 	.byte	0x04, 0x2f
        /*0392*/ 	.short	(.L_153 - .L_152)
	.align		4
.L_152:
        /*0394*/ 	.word	index@(_ZN10layer_norm22ln_bwd_finalize_kernelINS_22Kernel_traits_finalizeILj1024E6__halfS2_fS2_fjLb0ELj1024ELj4ENS_18Kernel_traits_baseILj1024ES2_S2_fS2_fjLj1024EEEEELb0ELb1EEEvNS_9BwdParamsE)
        /*0398*/ 	.word	0x00000020


	//----- nvinfo : EIATTR_FRAME_SIZE
	.align		4
.L_153:
        /*039c*/ 	.byte	0x04, 0x11
        /*039e*/ 	.short	(.L_155 - .L_154)
	.align		4
.L_154:
        /*03a0*/ 	.word	index@(_ZN10layer_norm22ln_bwd_finalize_kernelINS_22Kernel_traits_finalizeILj1024E6__halfS2_fS2_fjLb0ELj1024ELj4ENS_18Kernel_traits_baseILj1024ES2_S2_fS2_fjLj1024EEEEELb0ELb1EEEvNS_9BwdParamsE)
        /*03a4*/ 	.word	0x00000000


	//----- nvinfo : EIATTR_REGCOUNT
	.align		4
.L_155:
        /*03a8*/ 	.byte	0x04, 0x2f
        /*03aa*/ 	.short	(.L_157 - .L_156)
	.align		4
.L_156:
        /*03ac*/ 	.word	index@(_ZN10layer_norm31ln_parallel_residual_bwd_kernelINS_13Kernel_traitsI6__halfS2_fS2_fjLj1024ELj1ELj4ELj1ELj16ENS_18Kernel_traits_baseILj1024ES2_S2_fS2_fjLj128EEEEELb1ELb1ELb0EEEvNS_9BwdParamsE)
        /*03b0*/ 	.word	0x000000fe


	//----- nvinfo : EIATTR_FRAME_SIZE
	.align		4
.L_157:
        /*03b4*/ 	.byte	0x04, 0x11
        /*03b6*/ 	.short	(.L_159 - .L_158)
	.align		4
.L_158:
        /*03b8*/ 	.word	index@(_ZN10layer_norm31ln_parallel_residual_bwd_kernelINS_13Kernel_traitsI6__halfS2_fS2_fjLj1024ELj1ELj4ELj1ELj16ENS_18Kernel_traits_baseILj1024ES2_S2_fS2_fjLj128EEEEELb1ELb1ELb0EEEvNS_9BwdParamsE)
        /*03bc*/ 	.word	0x00000000


	//----- nvinfo : EIATTR_REGCOUNT
	.align		4
.L_159:
        /*03c0*/ 	.byte	0x04, 0x2f
        /*03c2*/ 	.short	(.L_161 - .L_160)
	.align		4
.L_160:
        /*03c4*/ 	.word	index@(_ZN10layer_norm40ln_parallel_residual_bwd_finalize_kernelINS_22Kernel_traits_finalizeILj1024E6__halfS2_fS2_fjLb0ELj1024ELj4ENS_18Kernel_traits_baseILj1024ES2_S2_fS2_fjLj1024EEEEELb0EEEvNS_9BwdParamsE)
        /*03c8*/ 	.word	0x00000020


	//----- nvinfo : EIATTR_FRAME_SIZE
	.align		4
.L_161:
        /*03cc*/ 	.byte	0x04, 0x11
        /*03ce*/ 	.short	(.L_163 - .L_162)
	.align		4
.L_162:
        /*03d0*/ 	.word	index@(_ZN10layer_norm40ln_parallel_residual_bwd_finalize_kernelINS_22Kernel_traits_finalizeILj1024E6__halfS2_fS2_fjLb0ELj1024ELj4ENS_18Kernel_traits_baseILj1024ES2_S2_fS2_fjLj1024EEEEELb0EEEvNS_9BwdParamsE)
        /*03d4*/ 	.word	0x00000000


	//----- nvinfo : EIATTR_REGCOUNT
	.align		4
.L_163:
        /*03d8*/ 	.byte	0x04, 0x2f
        /*03da*/ 	.short	(.L_165 - .L_164)
	.align		4
.L_164:
        /*03dc*/ 	.word	index@(_ZN10layer_norm22ln_bwd_finalize_kernelINS_22Kernel_traits_finalizeILj1024E6__halfS2_fS2_fjLb0ELj1024ELj4ENS_18Kernel_traits_baseILj1024ES2_S2_fS2_fjLj1024EEEEELb0ELb0EEEvNS_9BwdParamsE)
        /*03e0*/ 	.word	0x00000020


	//----- nvinfo : EIATTR_FRAME_SIZE
	.align		4
.L_165:
        /*03e4*/ 	.byte	0x04, 0x11
        /*03e6*/ 	.short	(.L_167 - .L_166)
	.align		4
.L_166:
        /*03e8*/ 	.word	index@(_ZN10layer_norm22ln_bwd_finalize_kernelINS_22Kernel_traits_finalizeILj1024E6__halfS2_fS2_fjLb0ELj1024ELj4ENS_18Kernel_traits_baseILj1024ES2_S2_fS2_fjLj1024EEEEELb0ELb0EEEvNS_9BwdParamsE)
        /*03ec*/ 	.word	0x00000000


	//----- nvinfo : EIATTR_REGCOUNT
	.align		4
.L_167:
        /*03f0*/ 	.byte	0x04, 0x2f
        /*03f2*/ 	.short	(.L_169 - .L_168)
	.align		4
.L_168:
        /*03f4*/ 	.word	index@(_ZN10layer_norm31ln_parallel_residual_bwd_kernelINS_13Kernel_traitsI6__halfS2_fS2_fjLj1024ELj1ELj4ELj1ELj16ENS_18Kernel_traits_baseILj1024ES2_S2_fS2_fjLj128EEEEELb1ELb0ELb1EEEvNS_9BwdParamsE)
        /*03f8*/ 	.word	0x000000ff


	//----- nvinfo : EIATTR_FRAME_SIZE
	.align		4
.L_169:
        /*03fc*/ 	.byte	0x04, 0x11
        /*03fe*/ 	.short	(.L_171 - .L_170)
	.align		4
.L_170:
        /*0400*/ 	.word	index@(_ZN10layer_norm31ln_parallel_residual_bwd_kernelINS_13Kernel_traitsI6__halfS2_fS2_fjLj1024ELj1ELj4ELj1ELj16ENS_18Kernel_traits_baseILj1024ES2_S2_fS2_fjLj128EEEEELb1ELb0ELb1EEEvNS_9BwdParamsE)
        /*0404*/ 	.word	0x00000150


	//----- nvinfo : EIATTR_REGCOUNT
	.align		4
.L_171:
        /*0408*/ 	.byte	0x04, 0x2f
        /*040a*/ 	.short	(.L_173 - .L_172)
	.align		4
.L_172:
        /*040c*/ 	.word	index@(_ZN10layer_norm31ln_parallel_residual_bwd_kernelINS_13Kernel_traitsI6__halfS2_fS2_fjLj1024ELj1ELj4ELj1ELj16ENS_18Kernel_traits_baseILj1024ES2_S2_fS2_fjLj128EEEEELb1ELb0ELb0EEEvNS_9BwdParamsE)
        /*0410*/ 	.word	0x000000ff


	//----- nvinfo : EIATTR_FRAME_SIZE
	.align		4
.L_173:
        /*0414*/ 	.byte	0x04, 0x11
        /*0416*/ 	.short	(.L_175 - .L_174)
	.align		4
.L_174:
        /*0418*/ 	.word	index@(_ZN10layer_norm31ln_parallel_residual_bwd_kernelINS_13Kernel_traitsI6__halfS2_fS2_fjLj1024ELj1ELj4ELj1ELj16ENS_18Kernel_traits_baseILj1024ES2_S2_fS2_fjLj128EEEEELb1ELb0ELb0EEEvNS_9BwdParamsE)
        /*041c*/ 	.word	0x00000170


	//----- nvinfo : EIATTR_REGCOUNT
	.align		4
.L_175:
        /*0420*/ 	.byte	0x04, 0x2f
        /*0422*/ 	.short	(.L_177 - .L_176)
	.align		4
.L_176:
        /*0424*/ 	.word	index@(_ZN10layer_norm31ln_parallel_residual_bwd_kernelINS_13Kernel_traitsI6__halfS2_fS2_fjLj1024ELj1ELj4ELj1ELj16ENS_18Kernel_traits_baseILj1024ES2_S2_fS2_fjLj128EEEEELb0ELb1ELb1EEEvNS_9BwdParamsE)
        /*0428*/ 	.word	0x000000fe


	//----- nvinfo : EIATTR_FRAME_SIZE
	.align		4
.L_177:
        /*042c*/ 	.byte	0x04, 0x11
        /*042e*/ 	.short	(.L_179 - .L_178)
	.align		4
.L_178:
        /*0430*/ 	.word	index@(_ZN10layer_norm31ln_parallel_residual_bwd_kernelINS_13Kernel_traitsI6__halfS2_fS2_fjLj1024ELj1ELj4ELj1ELj16ENS_18Kernel_traits_baseILj1024ES2_S2_fS2_fjLj128EEEEELb0ELb1ELb1EEEvNS_9BwdParamsE)
        /*0434*/ 	.word	0x00000000


	//----- nvinfo : EIATTR_REGCOUNT
	.align		4
.L_179:
        /*0438*/ 	.byte	0x04, 0x2f
        /*043a*/ 	.short	(.L_181 - .L_180)
	.align		4
.L_180:
        /*043c*/ 	.word	index@(_ZN10layer_norm31ln_parallel_residual_bwd_kernelINS_13Kernel_traitsI6__halfS2_fS2_fjLj1024ELj1ELj4ELj1ELj16ENS_18Kernel_traits_baseILj1024ES2_S2_fS2_fjLj128EEEEELb0ELb1ELb0EEEvNS_9BwdParamsE)
        /*0440*/ 	.word	0x000000ec


	//----- nvinfo : EIATTR_FRAME_SIZE
	.align		4
.L_181:
        /*0444*/ 	.byte	0x04, 0x11
        /*0446*/ 	.short	(.L_183 - .L_182)
	.align		4
.L_182:
        /*0448*/ 	.word	index@(_ZN10layer_norm31ln_parallel_residual_bwd_kernelINS_13Kernel_traitsI6__halfS2_fS2_fjLj1024ELj1ELj4ELj1ELj16ENS_18Kernel_traits_baseILj1024ES2_S2_fS2_fjLj128EEEEELb0ELb1ELb0EEEvNS_9BwdParamsE)
        /*044c*/ 	.word	0x00000000


	//----- nvinfo : EIATTR_REGCOUNT
	.align		4
.L_183:
        /*0450*/ 	.byte	0x04, 0x2f
        /*0452*/ 	.short	(.L_185 - .L_184)
	.align		4
.L_184:
        /*0454*/ 	.word	index@(_ZN10layer_norm31ln_parallel_residual_bwd_kernelINS_13Kernel_traitsI6__halfS2_fS2_fjLj1024ELj1ELj4ELj1ELj16ENS_18Kernel_traits_baseILj1024ES2_S2_fS2_fjLj128EEEEELb0ELb0ELb1EEEvNS_9BwdParamsE)
        /*0458*/ 	.word	0x000000ff


	//----- nvinfo : EIATTR_FRAME_SIZE
	.align		4
.L_185:
        /*045c*/ 	.byte	0x04, 0x11
        /*045e*/ 	.short	(.L_187 - .L_186)
	.align		4
.L_186:
        /*0460*/ 	.word	index@(_ZN10layer_norm31ln_parallel_residual_bwd_kernelINS_13Kernel_traitsI6__halfS2_fS2_fjLj1024ELj1ELj4ELj1ELj16ENS_18Kernel_traits_baseILj1024ES2_S2_fS2_fjLj128EEEEELb0ELb0ELb1EEEvNS_9BwdParamsE)
        /*0464*/ 	.word	0x00000100


	//----- nvinfo : EIATTR_REGCOUNT
	.align		4
.L_187:
        /*0468*/ 	.byte	0x04, 0x2f
        /*046a*/ 	.short	(.L_189 - .L_188)
	.align		4
.L_188:
        /*046c*/ 	.word	index@(_ZN10layer_norm31ln_parallel_residual_bwd_kernelINS_13Kernel_traitsI6__halfS2_fS2_fjLj1024ELj1ELj4ELj1ELj16ENS_18Kernel_traits_baseILj1024ES2_S2_fS2_fjLj128EEEEELb0ELb0ELb0EEEvNS_9BwdParamsE)
        /*0470*/ 	.word	0x000000ff


	//----- nvinfo : EIATTR_FRAME_SIZE
	.align		4
.L_189:
        /*0474*/ 	.byte	0x04, 0x11
        /*0476*/ 	.short	(.L_191 - .L_190)
	.align		4
.L_190:
        /*0478*/ 	.word	index@(_ZN10layer_norm31ln_parallel_residual_bwd_kernelINS_13Kernel_traitsI6__halfS2_fS2_fjLj1024ELj1ELj4ELj1ELj16ENS_18Kernel_traits_baseILj1024ES2_S2_fS2_fjLj128EEEEELb0ELb0ELb0EEEvNS_9BwdParamsE)
        /*047c*/ 	.word	0x00000120


	//----- nvinfo : EIATTR_REGCOUNT
	.align		4
.L_191:
        /*0480*/ 	.byte	0x04, 0x2f
        /*0482*/ 	.short	(.L_193 - .L_192)
	.align		4
.L_192:
        /*0484*/ 	.word	index@(_ZN10layer_norm31ln_parallel_residual_bwd_kernelINS_13Kernel_traitsIf6__halfS2_S2_fjLj1024ELj1ELj4ELj1ELj16ENS_18Kernel_traits_baseILj1024EfS2_S2_S2_fjLj128EEEEELb1ELb1ELb1EEEvNS_9BwdParamsE)
        /*0488*/ 	.word	0x000000f6


	//----- nvinfo : EIATTR_FRAME_SIZE
	.align		4
.L_193:
        /*048c*/ 	.byte	0x04, 0x11
        /*048e*/ 	.short	(.L_195 - .L_194)
	.align		4
.L_194:
        /*0490*/ 	.word	index@(_ZN10layer_norm31ln_parallel_residual_bwd_kernelINS_13Kernel_traitsIf6__halfS2_S2_fjLj1024ELj1ELj4ELj1ELj16ENS_18Kernel_traits_baseILj1024EfS2_S2_S2_fjLj128EEEEELb1ELb1ELb1EEEvNS_9BwdParamsE)
        /*0494*/ 	.word	0x00000000


	//----- nvinfo : EIATTR_REGCOUNT
	.align		4
.L_195:
        /*0498*/ 	.byte	0x04, 0x2f
        /*049a*/ 	.short	(.L_197 - .L_196)
	.align		4
.L_196:
        /*049c*/ 	.word	index@(_ZN10layer_norm40ln_parallel_residual_bwd_finalize_kernelINS_22Kernel_traits_finalizeILj1024Ef6__halfS2_S2_fjLb0ELj1024ELj4ENS_18Kernel_traits_baseILj1024EfS2_S2_S2_fjLj1024EEEEELb1EEEvNS_9BwdParamsE)
        /*04a0*/ 	.word	0x00000020


	//----- nvinfo : EIATTR_FRAME_SIZE
	.align		4
.L_197:
        /*04a4*/ 	.byte	0x04, 0x11
        /*04a6*/ 	.short	(.L_199 - .L_198)
	.align		4
.L_198:
        /*04a8*/ 	.word	index@(_ZN10layer_norm40ln_parallel_residual_bwd_finalize_kernelINS_22Kernel_traits_finalizeILj1024Ef6__halfS2_S2_fjLb0ELj1024ELj4ENS_18Kernel_traits_baseILj1024EfS2_S2_S2_fjLj1024EEEEELb1EEEvNS_9BwdParamsE)
        /*04ac*/ 	.word	0x00000000


	//----- nvinfo : EIATTR_REGCOUNT
	.align		4
.L_199:
        /*04b0*/ 	.byte	0x04, 0x2f
        /*04b2*/ 	.short	(.L_201 - .L_200)
	.align		4
.L_200:
        /*04b4*/ 	.word	index@(_ZN10layer_norm22ln_bwd_finalize_kernelINS_22Kernel_traits_finalizeILj1024Ef6__halfS2_S2_fjLb0ELj1024ELj4ENS_18Kernel_traits_baseILj1024EfS2_S2_S2_fjLj1024EEEEELb0ELb1EEEvNS_9BwdParamsE)
        /*04b8*/ 	.word	0x00000020


	//----- nvinfo : EIATTR_FRAME_SIZE
	.align		4
.L_201:
        /*04bc*/ 	.byte	0x04, 0x11
        /*04be*/ 	.short	(.L_203 - .L_202)
	.align		4
.L_202:
        /*04c0*/ 	.word	index@(_ZN10layer_norm22ln_bwd_finalize_kernelINS_22Kernel_traits_finalizeILj1024Ef6__halfS2_S2_fjLb0ELj1024ELj4ENS_18Kernel_traits_baseILj1024EfS2_S2_S2_fjLj1024EEEEELb0ELb1EEEvNS_9BwdParamsE)
        /*04c4*/ 	.word	0x00000000


	//----- nvinfo : EIATTR_REGCOUNT
	.align		4
.L_203:
        /*04c8*/ 	.byte	0x04, 0x2f
        /*04ca*/ 	.short	(.L_205 - .L_204)
	.align		4
.L_204:
        /*04cc*/ 	.word	index@(_ZN10layer_norm31ln_parallel_residual_bwd_kernelINS_13Kernel_traitsIf6__halfS2_S2_fjLj1024ELj1ELj4ELj1ELj16ENS_18Kernel_traits_baseILj1024EfS2_S2_S2_fjLj128EEEEELb1ELb1ELb0EEEvNS_9BwdParamsE)
        /*04d0*/ 	.word	0x000000ea


	//----- nvinfo : EIATTR_FRAME_SIZE
	.align		4
.L_205:
        /*04d4*/ 	.byte	0x04, 0x11
        /*04d6*/ 	.short	(.L_207 - .L_206)
	.align		4
.L_206:
        /*04d8*/ 	.word	index@(_ZN10layer_norm31ln_parallel_residual_bwd_kernelINS_13Kernel_traitsIf6__halfS2_S2_fjLj1024ELj1ELj4ELj1ELj16ENS_18Kernel_traits_baseILj1024EfS2_S2_S2_fjLj128EEEEELb1ELb1ELb0EEEvNS_9BwdParamsE)
        /*04dc*/ 	.word	0x00000000


	//----- nvinfo : EIATTR_REGCOUNT
	.align		4
.L_207:
        /*04e0*/ 	.byte	0x04, 0x2f
        /*04e2*/ 	.short	(.L_209 - .L_208)
	.align		4
.L_208:
        /*04e4*/ 	.word	index@(_ZN10layer_norm40ln_parallel_residual_bwd_finalize_kernelINS_22Kernel_traits_finalizeILj1024Ef6__halfS2_S2_fjLb0ELj1024ELj4ENS_18Kernel_traits_baseILj1024EfS2_S2_S2_fjLj1024EEEEELb0EEEvNS_9BwdParamsE)
        /*04e8*/ 	.word	0x00000020


	//----- nvinfo : EIATTR_FRAME_SIZE
	.align		4
.L_209:
        /*04ec*/ 	.byte	0x04, 0x11
        /*04ee*/ 	.short	(.L_211 - .L_210)
	.align		4
.L_210:
        /*04f0*/ 	.word	index@(_ZN10layer_norm40ln_parallel_residual_bwd_finalize_kernelINS_22Kernel_traits_finalizeILj1024Ef6__halfS2_S2_fjLb0ELj1024ELj4ENS_18Kernel_traits_baseILj1024EfS2_S2_S2_fjLj1024EEEEELb0EEEvNS_9BwdParamsE)
        /*04f4*/ 	.word	0x00000000


	//----- nvinfo : EIATTR_REGCOUNT
	.align		4
.L_211:
        /*04f8*/ 	.byte	0x04, 0x2f
        /*04fa*/ 	.short	(.L_213 - .L_212)
	.align		4
.L_212:
        /*04fc*/ 	.word	index@(_ZN10layer_norm22ln_bwd_finalize_kernelINS_22Kernel_traits_finalizeILj1024Ef6__halfS2_S2_fjLb0ELj1024ELj4ENS_18Kernel_traits_baseILj1024EfS2_S2_S2_fjLj1024EEEEELb0ELb0EEEvNS_9BwdParamsE)
        /*0500*/ 	.word	0x00000020


	//----- nvinfo : EIATTR_FRAME_SIZE
	.align		4
.L_213:
        /*0504*/ 	.byte	0x04, 0x11
        /*0506*/ 	.short	(.L_215 - .L_214)
	.align		4
.L_214:
        /*0508*/ 	.word	index@(_ZN10layer_norm22ln_bwd_finalize_kernelINS_22Kernel_traits_finalizeILj1024Ef6__halfS2_S2_fjLb0ELj1024ELj4ENS_18Kernel_traits_baseILj1024EfS2_S2_S2_fjLj1024EEEEELb0ELb0EEEvNS_9BwdParamsE)
        /*050c*/ 	.word	0x00000000


	//----- nvinfo : EIATTR_REGCOUNT
	.align		4
.L_215:
        /*0510*/ 	.byte	0x04, 0x2f
        /*0512*/ 	.short	(.L_217 - .L_216)
	.align		4
.L_216:
        /*0514*/ 	.word	index@(_ZN10layer_norm31ln_parallel_residual_bwd_kernelINS_13Kernel_traitsIf6__halfS2_S2_fjLj1024ELj1ELj4ELj1ELj16ENS_18Kernel_traits_baseILj1024EfS2_S2_S2_fjLj128EEEEELb1ELb0ELb1EEEvNS_9BwdParamsE)
        /*0518*/ 	.word	0x000000ff


	//----- nvinfo : EIATTR_FRAME_SIZE
	.align		4
.L_217:
        /*051c*/ 	.byte	0x04, 0x11
        /*051e*/ 	.short	(.L_219 - .L_218)
	.align		4
.L_218:
        /*0520*/ 	.word	index@(_ZN10layer_norm31ln_parallel_residual_bwd_kernelINS_13Kernel_traitsIf6__halfS2_S2_fjLj1024ELj1ELj4ELj1ELj16ENS_18Kernel_traits_baseILj1024EfS2_S2_S2_fjLj128EEEEELb1ELb0ELb1EEEvNS_9BwdParamsE)
        /*0524*/ 	.word	0x000000f0


	//----- nvinfo : EIATTR_REGCOUNT
	.align		4
.L_219:
        /*0528*/ 	.byte	0x04, 0x2f
        /*052a*/ 	.short	(.L_221 - .L_220)
	.align		4
.L_220:
        /*052c*/ 	.word	index@(_ZN10layer_norm31ln_parallel_residual_bwd_kernelINS_13Kernel_traitsIf6__halfS2_S2_fjLj1024ELj1ELj4ELj1ELj16ENS_18Kernel_traits_baseILj1024EfS2_S2_S2_fjLj128EEEEELb1ELb0ELb0EEEvNS_9BwdParamsE)
        /*0530*/ 	.word	0x000000ff


	//----- nvinfo : EIATTR_FRAME_SIZE
	.align		4
.L_221:
        /*0534*/ 	.byte	0x04, 0x11
        /*0536*/ 	.short	(.L_223 - .L_222)
	.align		4
.L_222:
        /*0538*/ 	.word	index@(_ZN10layer_norm31ln_parallel_residual_bwd_kernelINS_13Kernel_traitsIf6__halfS2_S2_fjLj1024ELj1ELj4ELj1ELj16ENS_18Kernel_traits_baseILj1024EfS2_S2_S2_fjLj128EEEEELb1ELb0ELb0EEEvNS_9BwdParamsE)
        /*053c*/ 	.word	0x00000110


	//----- nvinfo : EIATTR_REGCOUNT
	.align		4
.L_223:
        /*0540*/ 	.byte	0x04, 0x2f
        /*0542*/ 	.short	(.L_225 - .L_224)
	.align		4
.L_224:
        /*0544*/ 	.word	index@(_ZN10layer_norm31ln_parallel_residual_bwd_kernelINS_13Kernel_traitsIf6__halfS2_S2_fjLj1024ELj1ELj4ELj1ELj16ENS_18Kernel_traits_baseILj1024EfS2_S2_S2_fjLj128EEEEELb0ELb1ELb1EEEvNS_9BwdParamsE)
        /*0548*/ 	.word	0x000000e3


	//----- nvinfo : EIATTR_FRAME_SIZE
	.align		4
.L_225:
        /*054c*/ 	.byte	0x04, 0x11
        /*054e*/ 	.short	(.L_227 - .L_226)
	.align		4
.L_226:
        /*0550*/ 	.word	index@(_ZN10layer_norm31ln_parallel_residual_bwd_kernelINS_13Kernel_traitsIf6__halfS2_S2_fjLj1024ELj1ELj4ELj1ELj16ENS_18Kernel_traits_baseILj1024EfS2_S2_S2_fjLj128EEEEELb0ELb1ELb1EEEvNS_9BwdParamsE)
        /*0554*/ 	.word	0x00000000


	//----- nvinfo : EIATTR_REGCOUNT
	.align		4
.L_227:
        /*0558*/ 	.byte	0x04, 0x2f
        /*055a*/ 	.short	(.L_229 - .L_228)
	.align		4
.L_228:
        /*055c*/ 	.word	index@(_ZN10layer_norm31ln_parallel_residual_bwd_kernelINS_13Kernel_traitsIf6__halfS2_S2_fjLj1024ELj1ELj4ELj1ELj16ENS_18Kernel_traits_baseILj1024EfS2_S2_S2_fjLj128EEEEELb0ELb1ELb0EEEvNS_9BwdParamsE)
        /*0560*/ 	.word	0x000000d8


	//----- nvinfo : EIATTR_FRAME_SIZE
	.align		4
.L_229:
        /*0564*/ 	.byte	0x04, 0x11
        /*0566*/ 	.short	(.L_231 - .L_230)
	.align		4
.L_230:
        /*0568*/ 	.word	index@(_ZN10layer_norm31ln_parallel_residual_bwd_kernelINS_13Kernel_traitsIf6__halfS2_S2_fjLj1024ELj1ELj4ELj1ELj16ENS_18Kernel_traits_baseILj1024EfS2_S2_S2_fjLj128EEEEELb0ELb1ELb0EEEvNS_9BwdParamsE)
        /*056c*/ 	.word	0x00000000


	//----- nvinfo : EIATTR_REGCOUNT
	.align		4
.L_231:
        /*0570*/ 	.byte	0x04, 0x2f
        /*0572*/ 	.short	(.L_233 - .L_232)
	.align		4
.L_232:
        /*0574*/ 	.word	index@(_ZN10layer_norm31ln_parallel_residual_bwd_kernelINS_13Kernel_traitsIf6__halfS2_S2_fjLj1024ELj1ELj4ELj1ELj16ENS_18Kernel_traits_baseILj1024EfS2_S2_S2_fjLj128EEEEELb0ELb0ELb1EEEvNS_9BwdParamsE)
        /*0578*/ 	.word	0x000000ff


	//----- nvinfo : EIATTR_FRAME_SIZE
	.align		4
.L_233:
        /*057c*/ 	.byte	0x04, 0x11
        /*057e*/ 	.short	(.L_235 - .L_234)
	.align		4
.L_234:
        /*0580*/ 	.word	index@(_ZN10layer_norm31ln_parallel_residual_bwd_kernelINS_13Kernel_traitsIf6__halfS2_S2_fjLj1024ELj1ELj4ELj1ELj16ENS_18Kernel_traits_baseILj1024EfS2_S2_S2_fjLj128EEEEELb0ELb0ELb1EEEvNS_9BwdParamsE)
        /*0584*/ 	.word	0x000000b0


	//----- nvinfo : EIATTR_REGCOUNT
	.align		4
.L_235:
        /*0588*/ 	.byte	0x04, 0x2f
        /*058a*/ 	.short	(.L_237 - .L_236)
	.align		4
.L_236:
        /*058c*/ 	.word	index@(_ZN10layer_norm31ln_parallel_residual_bwd_kernelINS_13Kernel_traitsIf6__halfS2_S2_fjLj1024ELj1ELj4ELj1ELj16ENS_18Kernel_traits_baseILj1024EfS2_S2_S2_fjLj128EEEEELb0ELb0ELb0EEEvNS_9BwdParamsE)
        /*0590*/ 	.word	0x000000ff


	//----- nvinfo : EIATTR_FRAME_SIZE
	.align		4
.L_237:
        /*0594*/ 	.byte	0x04, 0x11
        /*0596*/ 	.short	(.L_239 - .L_238)
	.align		4
.L_238:
        /*0598*/ 	.word	index@(_ZN10layer_norm31ln_parallel_residual_bwd_kernelINS_13Kernel_traitsIf6__halfS2_S2_fjLj1024ELj1ELj4ELj1ELj16ENS_18Kernel_traits_baseILj1024EfS2_S2_S2_fjLj128EEEEELb0ELb0ELb0EEEvNS_9BwdParamsE)
        /*059c*/ 	.word	0x000000c8


	//----- nvinfo : EIATTR_REGCOUNT
	.align		4
.L_239:
        /*05a0*/ 	.byte	0x04, 0x2f
        /*05a2*/ 	.short	(.L_241 - .L_240)
	.align		4
.L_240:
        /*05a4*/ 	.word	index@(_ZN10layer_norm31ln_parallel_residual_bwd_kernelINS_13Kernel_traitsIf13__nv_bfloat16fS2_fjLj1024ELj1ELj4ELj1ELj16ENS_18Kernel_traits_baseILj1024EfS2_fS2_fjLj128EEEEELb1ELb1ELb1EEEvNS_9BwdParamsE)
        /*05a8*/ 	.word	0x000000fa


	//----- nvinfo : EIATTR_FRAME_SIZE
	.align		4
.L_241:
        /*05ac*/ 	.byte	0x04, 0x11
        /*05ae*/ 	.short	(.L_243 - .L_242)
	.align		4
.L_242:
        /*05b0*/ 	.word	index@(_ZN10layer_norm31ln_parallel_residual_bwd_kernelINS_13Kernel_traitsIf13__nv_bfloat16fS2_fjLj1024ELj1ELj4ELj1ELj16ENS_18Kernel_traits_baseILj1024EfS2_fS2_fjLj128EEEEELb1ELb1ELb1EEEvNS_9BwdParamsE)
        /*05b4*/ 	.word	0x00000000


	//----- nvinfo : EIATTR_REGCOUNT
	.align		4
.L_243:
        /*05b8*/ 	.byte	0x04, 0x2f
        /*05ba*/ 	.short	(.L_245 - .L_244)
	.align		4
.L_244:
        /*05bc*/ 	.word	index@(_ZN10layer_norm40ln_parallel_residual_bwd_finalize_kernelINS_22Kernel_traits_finalizeILj1024Ef13__nv_bfloat16fS2_fjLb0ELj1024ELj4ENS_18Kernel_traits_baseILj1024EfS2_fS2_fjLj1024EEEEELb1EEEvNS_9BwdParamsE)
        /*05c0*/ 	.word	0x00000020


	//----- nvinfo : EIATTR_FRAME_SIZE
	.align		4
.L_245:
        /*05c4*/ 	.byte	0x04, 0x11
        /*05c6*/ 	.short	(.L_247 - .L_246)
	.align		4
.L_246:
        /*05c8*/ 	.word	index@(_ZN10layer_norm40ln_parallel_residual_bwd_finalize_kernelINS_22Kernel_traits_finalizeILj1024Ef13__nv_bfloat16fS2_fjLb0ELj1024ELj4ENS_18Kernel_traits_baseILj1024EfS2_fS2_fjLj1024EEEEELb1EEEvNS_9BwdParamsE)
        /*05cc*/ 	.word	0x00000000


	//----- nvinfo : EIATTR_REGCOUNT
	.align		4
.L_247:
        /*05d0*/ 	.byte	0x04, 0x2f
        /*05d2*/ 	.short	(.L_249 - .L_248)
	.align		4
.L_248:
        /*05d4*/ 	.word	index@(_ZN10layer_norm22ln_bwd_finalize_kernelINS_22Kernel_traits_finalizeILj1024Ef13__nv_bfloat16fS2_fjLb0ELj1024ELj4ENS_18Kernel_traits_baseILj1024EfS2_fS2_fjLj1024EEEEELb0ELb1EEEvNS_9BwdParamsE)
        /*05d8*/ 	.word	0x00000020


	//----- nvinfo : EIATTR_FRAME_SIZE
	.align		4
.L_249:
        /*05dc*/ 	.byte	0x04, 0x11
        /*05de*/ 	.short	(.L_251 - .L_250)
	.align		4
.L_250:
        /*05e0*/ 	.word	index@(_ZN10layer_norm22ln_bwd_finalize_kernelINS_22Kernel_traits_finalizeILj1024Ef13__nv_bfloat16fS2_fjLb0ELj1024ELj4ENS_18Kernel_traits_baseILj1024EfS2_fS2_fjLj1024EEEEELb0ELb1EEEvNS_9BwdParamsE)
        /*05e4*/ 	.word	0x00000000


	//----- nvinfo : EIATTR_REGCOUNT
	.align		4
.L_251:
        /*05e8*/ 	.byte	0x04, 0x2f
        /*05ea*/ 	.short	(.L_253 - .L_252)
	.align		4
.L_252:
        /*05ec*/ 	.word	index@(_ZN10layer_norm31ln_parallel_residual_bwd_kernelINS_13Kernel_traitsIf13__nv_bfloat16fS2_fjLj1024ELj1ELj4ELj1ELj16ENS_18Kernel_traits_baseILj1024EfS2_fS2_fjLj128EEEEELb1ELb1ELb0EEEvNS_9BwdParamsE)
        /*05f0*/ 	.word	0x000000fe


	//----- nvinfo : EIATTR_FRAME_SIZE
	.align		4
.L_253:
        /*05f4*/ 	.byte	0x04, 0x11
        /*05f6*/ 	.short	(.L_255 - .L_254)
	.align		4
.L_254:
        /*05f8*/ 	.word	index@(_ZN10layer_norm31ln_parallel_residual_bwd_kernelINS_13Kernel_traitsIf13__nv_bfloat16fS2_fjLj1024ELj1ELj4ELj1ELj16ENS_18Kernel_traits_baseILj1024EfS2_fS2_fjLj128EEEEELb1ELb1ELb0EEEvNS_9BwdParamsE)
        /*05fc*/ 	.word	0x00000000


	//----- nvinfo : EIATTR_REGCOUNT
	.align		4
.L_255:
        /*0600*/ 	.byte	0x04, 0x2f
        /*0602*/ 	.short	(.L_257 - .L_256)
	.align		4
.L_256:
        /*0604*/ 	.word	index@(_ZN10layer_norm40ln_parallel_residual_bwd_finalize_kernelINS_22Kernel_traits_finalizeILj1024Ef13__nv_bfloat16fS2_fjLb0ELj1024ELj4ENS_18Kernel_traits_baseILj1024EfS2_fS2_fjLj1024EEEEELb0EEEvNS_9BwdParamsE)
        /*0608*/ 	.word	0x00000020


	//----- nvinfo : EIATTR_FRAME_SIZE
	.align		4
.L_257:
        /*060c*/ 	.byte	0x04, 0x11
        /*060e*/ 	.short	(.L_259 - .L_258)
	.align		4
.L_258:
        /*0610*/ 	.word	index@(_ZN10layer_norm40ln_parallel_residual_bwd_finalize_kernelINS_22Kernel_traits_finalizeILj1024Ef13__nv_bfloat16fS2_fjLb0ELj1024ELj4ENS_18Kernel_traits_baseILj1024EfS2_fS2_fjLj1024EEEEELb0EEEvNS_9BwdParamsE)
        /*0614*/ 	.word	0x00000000


	//----- nvinfo : EIATTR_REGCOUNT
	.align		4
.L_259:
        /*0618*/ 	.byte	0x04, 0x2f
        /*061a*/ 	.short	(.L_261 - .L_260)
	.align		4
.L_260:
        /*061c*/ 	.word	index@(_ZN10layer_norm22ln_bwd_finalize_kernelINS_22Kernel_traits_finalizeILj1024Ef13__nv_bfloat16fS2_fjLb0ELj1024ELj4ENS_18Kernel_traits_baseILj1024EfS2_fS2_fjLj1024EEEEELb0ELb0EEEvNS_9BwdParamsE)
        /*0620*/ 	.word	0x00000020


	//----- nvinfo : EIATTR_FRAME_SIZE
	.align		4
.L_261:
        /*0624*/ 	.byte	0x04, 0x11
        /*0626*/ 	.short	(.L_263 - .L_262)
	.align		4
.L_262:
        /*0628*/ 	.word	index@(_ZN10layer_norm22ln_bwd_finalize_kernelINS_22Kernel_traits_finalizeILj1024Ef13__nv_bfloat16fS2_fjLb0ELj1024ELj4ENS_18Kernel_traits_baseILj1024EfS2_fS2_fjLj1024EEEEELb0ELb0EEEvNS_9BwdParamsE)
        /*062c*/ 	.word	0x00000000


	//----- nvinfo : EIATTR_REGCOUNT
	.align		4
.L_263:
        /*0630*/ 	.byte	0x04, 0x2f
        /*0632*/ 	.short	(.L_265 - .L_264)
	.align		4
.L_264:
        /*0634*/ 	.word	index@(_ZN10layer_norm31ln_parallel_residual_bwd_kernelINS_13Kernel_traitsIf13__nv_bfloat16fS2_fjLj1024ELj1ELj4ELj1ELj16ENS_18Kernel_traits_baseILj1024EfS2_fS2_fjLj128EEEEELb1ELb0ELb1EEEvNS_9BwdParamsE)
        /*0638*/ 	.word	0x000000ff


	//----- nvinfo : EIATTR_FRAME_SIZE
	.align		4
.L_265:
        /*063c*/ 	.byte	0x04, 0x11
        /*063e*/ 	.short	(.L_267 - .L_266)
	.align		4
.L_266:
        /*0640*/ 	.word	index@(_ZN10layer_norm31ln_parallel_residual_bwd_kernelINS_13Kernel_traitsIf13__nv_bfloat16fS2_fjLj1024ELj1ELj4ELj1ELj16ENS_18Kernel_traits_baseILj1024EfS2_fS2_fjLj128EEEEELb1ELb0ELb1EEEvNS_9BwdParamsE)
        /*0644*/ 	.word	0x00000148


	//----- nvinfo : EIATTR_REGCOUNT
	.align		4
.L_267:
        /*0648*/ 	.byte	0x04, 0x2f
        /*064a*/ 	.short	(.L_269 - .L_268)
	.align		4
.L_268:
        /*064c*/ 	.word	index@(_ZN10layer_norm31ln_parallel_residual_bwd_kernelINS_13Kernel_traitsIf13__nv_bfloat16fS2_fjLj1024ELj1ELj4ELj1ELj16ENS_18Kernel_traits_baseILj1024EfS2_fS2_fjLj128EEEEELb1ELb0ELb0EEEvNS_9BwdParamsE)
        /*0650*/ 	.word	0x000000ff


	//----- nvinfo : EIATTR_FRAME_SIZE
	.align		4
.L_269:
        /*0654*/ 	.byte	0x04, 0x11
        /*0656*/ 	.short	(.L_271 - .L_270)
	.align		4
.L_270:
        /*0658*/ 	.word	index@(_ZN10layer_norm31ln_parallel_residual_bwd_kernelINS_13Kernel_traitsIf13__nv_bfloat16fS2_fjLj1024ELj1ELj4ELj1ELj16ENS_18Kernel_traits_baseILj1024EfS2_fS2_fjLj128EEEEELb1ELb0ELb0EEEvNS_9BwdParamsE)
        /*065c*/ 	.word	0x00000170


	//----- nvinfo : EIATTR_REGCOUNT
	.align		4
.L_271:
        /*0660*/ 	.byte	0x04, 0x2f
        /*0662*/ 	.short	(.L_273 - .L_272)
	.align		4
.L_272:
        /*0664*/ 	.word	index@(_ZN10layer_norm31ln_parallel_residual_bwd_kernelINS_13Kernel_traitsIf13__nv_bfloat16fS2_fjLj1024ELj1ELj4ELj1ELj16ENS_18Kernel_traits_baseILj1024EfS2_fS2_fjLj128EEEEELb0ELb1ELb1EEEvNS_9BwdParamsE)
        /*0668*/ 	.word	0x000000fc


	//----- nvinfo : EIATTR_FRAME_SIZE
	.align		4
.L_273:
        /*066c*/ 	.byte	0x04, 0x11
        /*066e*/ 	.short	(.L_275 - .L_274)
	.align		4
.L_274:
        /*0670*/ 	.word	index@(_ZN10layer_norm31ln_parallel_residual_bwd_kernelINS_13Kernel_traitsIf13__nv_bfloat16fS2_fjLj1024ELj1ELj4ELj1ELj16ENS_18Kernel_traits_baseILj1024EfS2_fS2_fjLj128EEEEELb0ELb1ELb1EEEvNS_9BwdParamsE)
        /*0674*/ 	.word	0x00000000


	//----- nvinfo : EIATTR_REGCOUNT
	.align		4
.L_275:
        /*0678*/ 	.byte	0x04, 0x2f
        /*067a*/ 	.short	(.L_277 - .L_276)
	.align		4
.L_276:
        /*067c*/ 	.word	index@(_ZN10layer_norm31ln_parallel_residual_bwd_kernelINS_13Kernel_traitsIf13__nv_bfloat16fS2_fjLj1024ELj1ELj4ELj1ELj16ENS_18Kernel_traits_baseILj1024EfS2_fS2_fjLj128EEEEELb0ELb1ELb0EEEvNS_9BwdParamsE)
        /*0680*/ 	.word	0x000000ec


	//----- nvinfo : EIATTR_FRAME_SIZE
	.align		4
.L_277:
        /*0684*/ 	.byte	0x04, 0x11
        /*0686*/ 	.short	(.L_279 - .L_278)
	.align		4
.L_278:
        /*0688*/ 	.word	index@(_ZN10layer_norm31ln_parallel_residual_bwd_kernelINS_13Kernel_traitsIf13__nv_bfloat16fS2_fjLj1024ELj1ELj4ELj1ELj16ENS_18Kernel_traits_baseILj1024EfS2_fS2_fjLj128EEEEELb0ELb1ELb0EEEvNS_9BwdParamsE)
        /*068c*/ 	.word	0x00000000


	//----- nvinfo : EIATTR_REGCOUNT
	.align		4
.L_279:
        /*0690*/ 	.byte	0x04, 0x2f
        /*0692*/ 	.short	(.L_281 - .L_280)
	.align		4
.L_280:
        /*0694*/ 	.word	index@(_ZN10layer_norm31ln_parallel_residual_bwd_kernelINS_13Kernel_traitsIf13__nv_bfloat16fS2_fjLj1024ELj1ELj4ELj1ELj16ENS_18Kernel_traits_baseILj1024EfS2_fS2_fjLj128EEEEELb0ELb0ELb1EEEvNS_9BwdParamsE)
        /*0698*/ 	.word	0x000000ff


	//----- nvinfo : EIATTR_FRAME_SIZE
	.align		4
.L_281:
        /*069c*/ 	.byte	0x04, 0x11
        /*069e*/ 	.short	(.L_283 - .L_282)
	.align		4
.L_282:
        /*06a0*/ 	.word	index@(_ZN10layer_norm31ln_parallel_residual_bwd_kernelINS_13Kernel_traitsIf13__nv_bfloat16fS2_fjLj1024ELj1ELj4ELj1ELj16ENS_18Kernel_traits_baseILj1024EfS2_fS2_fjLj128EEEEELb0ELb0ELb1EEEvNS_9BwdParamsE)
        /*06a4*/ 	.word	0x00000108


	//----- nvinfo : EIATTR_REGCOUNT
	.align		4
.L_283:
        /*06a8*/ 	.byte	0x04, 0x2f
        /*06aa*/ 	.short	(.L_285 - .L_284)
	.align		4
.L_284:
        /*06ac*/ 	.word	index@(_ZN10layer_norm31ln_parallel_residual_bwd_kernelINS_13Kernel_traitsIf13__nv_bfloat16fS2_fjLj1024ELj1ELj4ELj1ELj16ENS_18Kernel_traits_baseILj1024EfS2_fS2_fjLj128EEEEELb0ELb0ELb0EEEvNS_9BwdParamsE)
        /*06b0*/ 	.word	0x000000ff


	//----- nvinfo : EIATTR_FRAME_SIZE
	.align		4
.L_285:
        /*06b4*/ 	.byte	0x04, 0x11
        /*06b6*/ 	.short	(.L_287 - .L_286)
	.align		4
.L_286:
        /*06b8*/ 	.word	index@(_ZN10layer_norm31ln_parallel_residual_bwd_kernelINS_13Kernel_traitsIf13__nv_bfloat16fS2_fjLj1024ELj1ELj4ELj1ELj16ENS_18Kernel_traits_baseILj1024EfS2_fS2_fjLj128EEEEELb0ELb0ELb0EEEvNS_9BwdParamsE)
        /*06bc*/ 	.word	0x00000120


	//----- nvinfo : EIATTR_REGCOUNT
	.align		4
.L_287:
        /*06c0*/ 	.byte	0x04, 0x2f
        /*06c2*/ 	.short	(.L_289 - .L_288)
	.align		4
.L_288:
        /*06c4*/ 	.word	index@(_ZN10layer_norm31ln_parallel_residual_bwd_kernelINS_13Kernel_traitsI13__nv_bfloat16S2_fS2_fjLj1024ELj1ELj4ELj1ELj16ENS_18Kernel_traits_baseILj1024ES2_S2_fS2_fjLj128EEEEELb1ELb1ELb1EEEvNS_9BwdParamsE)
        /*06c8*/ 	.word	0x000000fb


	//----- nvinfo : EIATTR_FRAME_SIZE
	.align		4
.L_289:
        /*06cc*/ 	.byte	0x04, 0x11
        /*06ce*/ 	.short	(.L_291 - .L_290)
	.align		4
.L_290:
        /*06d0*/ 	.word	index@(_ZN10layer_norm31ln_parallel_residual_bwd_kernelINS_13Kernel_traitsI13__nv_bfloat16S2_fS2_fjLj1024ELj1ELj4ELj1ELj16ENS_18Kernel_traits_baseILj1024ES2_S2_fS2_fjLj128EEEEELb1ELb1ELb1EEEvNS_9BwdParamsE)
        /*06d4*/ 	.word	0x00000000


	//----- nvinfo : EIATTR_REGCOUNT
	.align		4
.L_291:
        /*06d8*/ 	.byte	0x04, 0x2f
        /*06da*/ 	.short	(.L_293 - .L_292)
	.align		4
.L_292:
        /*06dc*/ 	.word	index@(_ZN10layer_norm40ln_parallel_residual_bwd_finalize_kernelINS_22Kernel_traits_finalizeILj1024E13__nv_bfloat16S2_fS2_fjLb0ELj1024ELj4ENS_18Kernel_traits_baseILj1024ES2_S2_fS2_fjLj1024EEEEELb1EEEvNS_9BwdParamsE)
        /*06e0*/ 	.word	0x00000020


	//----- nvinfo : EIATTR_FRAME_SIZE
	.align		4
.L_293:
        /*06e4*/ 	.byte	0x04, 0x11
        /*06e6*/ 	.short	(.L_295 - .L_294)
	.align		4
.L_294:
        /*06e8*/ 	.word	index@(_ZN10layer_norm40ln_parallel_residual_bwd_finalize_kernelINS_22Kernel_traits_finalizeILj1024E13__nv_bfloat16S2_fS2_fjLb0ELj1024ELj4ENS_18Kernel_traits_baseILj1024ES2_S2_fS2_fjLj1024EEEEELb1EEEvNS_9BwdParamsE)
        /*06ec*/ 	.word	0x00000000


	//----- nvinfo : EIATTR_REGCOUNT
	.align		4
.L_295:
        /*06f0*/ 	.byte	0x04, 0x2f
        /*06f2*/ 	.short	(.L_297 - .L_296)
	.align		4
.L_296:
        /*06f4*/ 	.word	index@(_ZN10layer_norm22ln_bwd_finalize_kernelINS_22Kernel_traits_finalizeILj1024E13__nv_bfloat16S2_fS2_fjLb0ELj1024ELj4ENS_18Kernel_traits_baseILj1024ES2_S2_fS2_fjLj1024EEEEELb0ELb1EEEvNS_9BwdParamsE)
        /*06f8*/ 	.word	0x00000020


	//----- nvinfo : EIATTR_FRAME_SIZE
	.align		4
.L_297:
        /*06fc*/ 	.byte	0x04, 0x11
        /*06fe*/ 	.short	(.L_299 - .L_298)
	.align		4
.L_298:
        /*0700*/ 	.word	index@(_ZN10layer_norm22ln_bwd_finalize_kernelINS_22Kernel_traits_finalizeILj1024E13__nv_bfloat16S2_fS2_fjLb0ELj1024ELj4ENS_18Kernel_traits_baseILj1024ES2_S2_fS2_fjLj1024EEEEELb0ELb1EEEvNS_9BwdParamsE)
        /*0704*/ 	.word	0x00000000


	//----- nvinfo : EIATTR_REGCOUNT
	.align		4
.L_299:
        /*0708*/ 	.byte	0x04, 0x2f
        /*070a*/ 	.short	(.L_301 - .L_300)
	.align		4
.L_300:
        /*070c*/ 	.word	index@(_ZN10layer_norm31ln_parallel_residual_bwd_kernelINS_13Kernel_traitsI13__nv_bfloat16S2_fS2_fjLj1024ELj1ELj4ELj1ELj16ENS_18Kernel_traits_baseILj1024ES2_S2_fS2_fjLj128EEEEELb1ELb1ELb0EEEvNS_9BwdParamsE)
        /*0710*/ 	.word	0x000000fe


	//----- nvinfo : EIATTR_FRAME_SIZE
	.align		4
.L_301:
        /*0714*/ 	.byte	0x04, 0x11
        /*0716*/ 	.short	(.L_303 - .L_302)
	.align		4
.L_302:
        /*0718*/ 	.word	index@(_ZN10layer_norm31ln_parallel_residual_bwd_kernelINS_13Kernel_traitsI13__nv_bfloat16S2_fS2_fjLj1024ELj1ELj4ELj1ELj16ENS_18Kernel_traits_baseILj1024ES2_S2_fS2_fjLj128EEEEELb1ELb1ELb0EEEvNS_9BwdParamsE)
        /*071c*/ 	.word	0x00000000


	//----- nvinfo : EIATTR_REGCOUNT
	.align		4
.L_303:
        /*0720*/ 	.byte	0x04, 0x2f
        /*0722*/ 	.short	(.L_305 - .L_304)
	.align		4
.L_304:
        /*0724*/ 	.word	index@(_ZN10layer_norm40ln_parallel_residual_bwd_finalize_kernelINS_22Kernel_traits_finalizeILj1024E13__nv_bfloat16S2_fS2_fjLb0ELj1024ELj4ENS_18Kernel_traits_baseILj1024ES2_S2_fS2_fjLj1024EEEEELb0EEEvNS_9BwdParamsE)
        /*0728*/ 	.word	0x00000020


	//----- nvinfo : EIATTR_FRAME_SIZE
	.align		4
.L_305:
        /*072c*/ 	.byte	0x04, 0x11
        /*072e*/ 	.short	(.L_307 - .L_306)
	.align		4
.L_306:
        /*0730*/ 	.word	index@(_ZN10layer_norm40ln_parallel_residual_bwd_finalize_kernelINS_22Kernel_traits_finalizeILj1024E13__nv_bfloat16S2_fS2_fjLb0ELj1024ELj4ENS_18Kernel_traits_baseILj1024ES2_S2_fS2_fjLj1024EEEEELb0EEEvNS_9BwdParamsE)
        /*0734*/ 	.word	0x00000000


	//----- nvinfo : EIATTR_REGCOUNT
	.align		4
.L_307:
        /*0738*/ 	.byte	0x04, 0x2f
        /*073a*/ 	.short	(.L_309 - .L_308)
	.align		4
.L_308:
        /*073c*/ 	.word	index@(_ZN10layer_norm22ln_bwd_finalize_kernelINS_22Kernel_traits_finalizeILj1024E13__nv_bfloat16S2_fS2_fjLb0ELj1024ELj4ENS_18Kernel_traits_baseILj1024ES2_S2_fS2_fjLj1024EEEEELb0ELb0EEEvNS_9BwdParamsE)
        /*0740*/ 	.word	0x00000020


	//----- nvinfo : EIATTR_FRAME_SIZE
	.align		4
.L_309:
        /*0744*/ 	.byte	0x04, 0x11
        /*0746*/ 	.short	(.L_311 - .L_310)
	.align		4
.L_310:
        /*0748*/ 	.word	index@(_ZN10layer_norm22ln_bwd_finalize_kernelINS_22Kernel_traits_finalizeILj1024E13__nv_bfloat16S2_fS2_fjLb0ELj1024ELj4ENS_18Kernel_traits_baseILj1024ES2_S2_fS2_fjLj1024EEEEELb0ELb0EEEvNS_9BwdParamsE)
        /*074c*/ 	.word	0x00000000


	//----- nvinfo : EIATTR_REGCOUNT
	.align		4
.L_311:
        /*0750*/ 	.byte	0x04, 0x2f
        /*0752*/ 	.short	(.L_313 - .L_312)
	.align		4
.L_312:
        /*0754*/ 	.word	index@(_ZN10layer_norm31ln_parallel_residual_bwd_kernelINS_13Kernel_traitsI13__nv_bfloat16S2_fS2_fjLj1024ELj1ELj4ELj1ELj16ENS_18Kernel_traits_baseILj1024ES2_S2_fS2_fjLj128EEEEELb1ELb0ELb1EEEvNS_9BwdParamsE)
        /*0758*/ 	.word	0x000000ff


	//----- nvinfo : EIATTR_FRAME_SIZE
	.align		4
.L_313:
        /*075c*/ 	.byte	0x04, 0x11
        /*075e*/ 	.short	(.L_315 - .L_314)
	.align		4
.L_314:
        /*0760*/ 	.word	index@(_ZN10layer_norm31ln_parallel_residual_bwd_kernelINS_13Kernel_traitsI13__nv_bfloat16S2_fS2_fjLj1024ELj1ELj4ELj1ELj16ENS_18Kernel_traits_baseILj1024ES2_S2_fS2_fjLj128EEEEELb1ELb0ELb1EEEvNS_9BwdParamsE)
        /*0764*/ 	.word	0x00000148


	//----- nvinfo : EIATTR_REGCOUNT
	.align		4
.L_315:
        /*0768*/ 	.byte	0x04, 0x2f
        /*076a*/ 	.short	(.L_317 - .L_316)
	.align		4
.L_316:
        /*076c*/ 	.word	index@(_ZN10layer_norm31ln_parallel_residual_bwd_kernelINS_13Kernel_traitsI13__nv_bfloat16S2_fS2_fjLj1024ELj1ELj4ELj1ELj16ENS_18Kernel_traits_baseILj1024ES2_S2_fS2_fjLj128EEEEELb1ELb0ELb0EEEvNS_9BwdParamsE)
        /*0770*/ 	.word	0x000000ff


	//----- nvinfo : EIATTR_FRAME_SIZE
	.align		4
.L_317:
        /*0774*/ 	.byte	0x04, 0x11
        /*0776*/ 	.short	(.L_319 - .L_318)
	.align		4
.L_318:
        /*0778*/ 	.word	index@(_ZN10layer_norm31ln_parallel_residual_bwd_kernelINS_13Kernel_traitsI13__nv_bfloat16S2_fS2_fjLj1024ELj1ELj4ELj1ELj16ENS_18Kernel_traits_baseILj1024ES2_S2_fS2_fjLj128EEEEELb1ELb0ELb0EEEvNS_9BwdParamsE)
        /*077c*/ 	.word	0x00000170


	//----- nvinfo : EIATTR_REGCOUNT
	.align		4
.L_319:
        /*0780*/ 	.byte	0x04, 0x2f
        /*0782*/ 	.short	(.L_321 - .L_320)
	.align		4
.L_320:
        /*0784*/ 	.word	index@(_ZN10layer_norm31ln_parallel_residual_bwd_kernelINS_13Kernel_traitsI13__nv_bfloat16S2_fS2_fjLj1024ELj1ELj4ELj1ELj16ENS_18Kernel_traits_baseILj1024ES2_S2_fS2_fjLj128EEEEELb0ELb1ELb1EEEvNS_9BwdParamsE)
        /*0788*/ 	.word	0x000000fe


	//----- nvinfo : EIATTR_FRAME_SIZE
	.align		4
.L_321:
        /*078c*/ 	.byte	0x04, 0x11
        /*078e*/ 	.short	(.L_323 - .L_322)
	.align		4
.L_322:
        /*0790*/ 	.word	index@(_ZN10layer_norm31ln_parallel_residual_bwd_kernelINS_13Kernel_traitsI13__nv_bfloat16S2_fS2_fjLj1024ELj1ELj4ELj1ELj16ENS_18Kernel_traits_baseILj1024ES2_S2_fS2_fjLj128EEEEELb0ELb1ELb1EEEvNS_9BwdParamsE)
        /*0794*/ 	.word	0x00000000


	//----- nvinfo : EIATTR_REGCOUNT
	.align		4
.L_323:
        /*0798*/ 	.byte	0x04, 0x2f
        /*079a*/ 	.short	(.L_325 - .L_324)
	.align		4
.L_324:
        /*079c*/ 	.word	index@(_ZN10layer_norm31ln_parallel_residual_bwd_kernelINS_13Kernel_traitsI13__nv_bfloat16S2_fS2_fjLj1024ELj1ELj4ELj1ELj16ENS_18Kernel_traits_baseILj1024ES2_S2_fS2_fjLj128EEEEELb0ELb1ELb0EEEvNS_9BwdParamsE)
        /*07a0*/ 	.word	0x000000ec


	//----- nvinfo : EIATTR_FRAME_SIZE
	.align		4
.L_325:
        /*07a4*/ 	.byte	0x04, 0x11
        /*07a6*/ 	.short	(.L_327 - .L_326)
	.align		4
.L_326:
        /*07a8*/ 	.word	index@(_ZN10layer_norm31ln_parallel_residual_bwd_kernelINS_13Kernel_traitsI13__nv_bfloat16S2_fS2_fjLj1024ELj1ELj4ELj1ELj16ENS_18Kernel_traits_baseILj1024ES2_S2_fS2_fjLj128EEEEELb0ELb1ELb0EEEvNS_9BwdParamsE)
        /*07ac*/ 	.word	0x00000000


	//----- nvinfo : EIATTR_REGCOUNT
	.align		4
.L_327:
        /*07b0*/ 	.byte	0x04, 0x2f
        /*07b2*/ 	.short	(.L_329 - .L_328)
	.align		4
.L_328:
        /*07b4*/ 	.word	index@(_ZN10layer_norm31ln_parallel_residual_bwd_kernelINS_13Kernel_traitsI13__nv_bfloat16S2_fS2_fjLj1024ELj1ELj4ELj1ELj16ENS_18Kernel_traits_baseILj1024ES2_S2_fS2_fjLj128EEEEELb0ELb0ELb1EEEvNS_9BwdParamsE)
        /*07b8*/ 	.word	0x000000ff


	//----- nvinfo : EIATTR_FRAME_SIZE
	.align		4
.L_329:
        /*07bc*/ 	.byte	0x04, 0x11
        /*07be*/ 	.short	(.L_331 - .L_330)
	.align		4
.L_330:
        /*07c0*/ 	.word	index@(_ZN10layer_norm31ln_parallel_residual_bwd_kernelINS_13Kernel_traitsI13__nv_bfloat16S2_fS2_fjLj1024ELj1ELj4ELj1ELj16ENS_18Kernel_traits_baseILj1024ES2_S2_fS2_fjLj128EEEEELb0ELb0ELb1EEEvNS_9BwdParamsE)
        /*07c4*/ 	.word	0x00000100


	//----- nvinfo : EIATTR_REGCOUNT
	.align		4
.L_331:
        /*07c8*/ 	.byte	0x04, 0x2f
        /*07ca*/ 	.short	(.L_333 - .L_332)
	.align		4
.L_332:
        /*07cc*/ 	.word	index@(_ZN10layer_norm31ln_parallel_residual_bwd_kernelINS_13Kernel_traitsI13__nv_bfloat16S2_fS2_fjLj1024ELj1ELj4ELj1ELj16ENS_18Kernel_traits_baseILj1024ES2_S2_fS2_fjLj128EEEEELb0ELb0ELb0EEEvNS_9BwdParamsE)
        /*07d0*/ 	.word	0x000000ff


	//----- nvinfo : EIATTR_FRAME_SIZE
	.align		4
.L_333:
        /*07d4*/ 	.byte	0x04, 0x11
        /*07d6*/ 	.short	(.L_335 - .L_334)
	.align		4
.L_334:
        /*07d8*/ 	.word	index@(_ZN10layer_norm31ln_parallel_residual_bwd_kernelINS_13Kernel_traitsI13__nv_bfloat16S2_fS2_fjLj1024ELj1ELj4ELj1ELj16ENS_18Kernel_traits_baseILj1024ES2_S2_fS2_fjLj128EEEEELb0ELb0ELb0EEEvNS_9BwdParamsE)
        /*07dc*/ 	.word	0x00000120


	//----- nvinfo : EIATTR_REGCOUNT
	.align		4
.L_335:
        /*07e0*/ 	.byte	0x04, 0x2f
        /*07e2*/ 	.short	(.L_337 - .L_336)
	.align		4
.L_336:
        /*07e4*/ 	.word	index@(_ZN10layer_norm31ln_parallel_residual_bwd_kernelINS_13Kernel_traitsIf13__nv_bfloat16S2_S2_fjLj1024ELj1ELj4ELj1ELj16ENS_18Kernel_traits_baseILj1024EfS2_S2_S2_fjLj128EEEEELb1ELb1ELb1EEEvNS_9BwdParamsE)
        /*07e8*/ 	.word	0x000000f0


	//----- nvinfo : EIATTR_FRAME_SIZE
	.align		4
.L_337:
        /*07ec*/ 	.byte	0x04, 0x11
        /*07ee*/ 	.short	(.L_339 - .L_338)
	.align		4
.L_338:
        /*07f0*/ 	.word	index@(_ZN10layer_norm31ln_parallel_residual_bwd_kernelINS_13Kernel_traitsIf13__nv_bfloat16S2_S2_fjLj1024ELj1ELj4ELj1ELj16ENS_18Kernel_traits_baseILj1024EfS2_S2_S2_fjLj128EEEEELb1ELb1ELb1EEEvNS_9BwdParamsE)
        /*07f4*/ 	.word	0x00000000


	//----- nvinfo : EIATTR_REGCOUNT
	.align		4
.L_339:
        /*07f8*/ 	.byte	0x04, 0x2f
        /*07fa*/ 	.short	(.L_341 - .L_340)
	.align		4
.L_340:
        /*07fc*/ 	.word	index@(_ZN10layer_norm40ln_parallel_residual_bwd_finalize_kernelINS_22Kernel_traits_finalizeILj1024Ef13__nv_bfloat16S2_S2_fjLb0ELj1024ELj4ENS_18Kernel_traits_baseILj1024EfS2_S2_S2_fjLj1024EEEEELb1EEEvNS_9BwdParamsE)
        /*0800*/ 	.word	0x00000020


	//----- nvinfo : EIATTR_FRAME_SIZE
	.align		4
.L_341:
        /*0804*/ 	.byte	0x04, 0x11
        /*0806*/ 	.short	(.L_343 - .L_342)
	.align		4
.L_342:
        /*0808*/ 	.word	index@(_ZN10layer_norm40ln_parallel_residual_bwd_finalize_kernelINS_22Kernel_traits_finalizeILj1024Ef13__nv_bfloat16S2_S2_fjLb0ELj1024ELj4ENS_18Kernel_traits_baseILj1024EfS2_S2_S2_fjLj1024EEEEELb1EEEvNS_9BwdParamsE)
        /*080c*/ 	.word	0x00000000


	//----- nvinfo : EIATTR_REGCOUNT
	.align		4
.L_343:
        /*0810*/ 	.byte	0x04, 0x2f
        /*0812*/ 	.short	(.L_345 - .L_344)
	.align		4
.L_344:
        /*0814*/ 	.word	index@(_ZN10layer_norm22ln_bwd_finalize_kernelINS_22Kernel_traits_finalizeILj1024Ef13__nv_bfloat16S2_S2_fjLb0ELj1024ELj4ENS_18Kernel_traits_baseILj1024EfS2_S2_S2_fjLj1024EEEEELb0ELb1EEEvNS_9BwdParamsE)
        /*0818*/ 	.word	0x00000020


	//----- nvinfo : EIATTR_FRAME_SIZE
	.align		4
.L_345:
        /*081c*/ 	.byte	0x04, 0x11
        /*081e*/ 	.short	(.L_347 - .L_346)
	.align		4
.L_346:
        /*0820*/ 	.word	index@(_ZN10layer_norm22ln_bwd_finalize_kernelINS_22Kernel_traits_finalizeILj1024Ef13__nv_bfloat16S2_S2_fjLb0ELj1024ELj4ENS_18Kernel_traits_baseILj1024EfS2_S2_S2_fjLj1024EEEEELb0ELb1EEEvNS_9BwdParamsE)
        /*0824*/ 	.word	0x00000000


	//----- nvinfo : EIATTR_REGCOUNT
	.align		4
.L_347:
        /*0828*/ 	.byte	0x04, 0x2f
        /*082a*/ 	.short	(.L_349 - .L_348)
	.align		4
.L_348:
        /*082c*/ 	.word	index@(_ZN10layer_norm31ln_parallel_residual_bwd_kernelINS_13Kernel_traitsIf13__nv_bfloat16S2_S2_fjLj1024ELj1ELj4ELj1ELj16ENS_18Kernel_traits_baseILj1024EfS2_S2_S2_fjLj128EEEEELb1ELb1ELb0EEEvNS_9BwdParamsE)
        /*0830*/ 	.word	0x000000eb


	//----- nvinfo : EIATTR_FRAME_SIZE
	.align		4
.L_349:
        /*0834*/ 	.byte	0x04, 0x11
        /*0836*/ 	.short	(.L_351 - .L_350)
	.align		4
.L_350:
        /*0838*/ 	.word	index@(_ZN10layer_norm31ln_parallel_residual_bwd_kernelINS_13Kernel_traitsIf13__nv_bfloat16S2_S2_fjLj1024ELj1ELj4ELj1ELj16ENS_18Kernel_traits_baseILj1024EfS2_S2_S2_fjLj128EEEEELb1ELb1ELb0EEEvNS_9BwdParamsE)
        /*083c*/ 	.word	0x00000000


	//----- nvinfo : EIATTR_REGCOUNT
	.align		4
.L_351:
        /*0840*/ 	.byte	0x04, 0x2f
        /*0842*/ 	.short	(.L_353 - .L_352)
	.align		4
.L_352:
        /*0844*/ 	.word	index@(_ZN10layer_norm40ln_parallel_residual_bwd_finalize_kernelINS_22Kernel_traits_finalizeILj1024Ef13__nv_bfloat16S2_S2_fjLb0ELj1024ELj4ENS_18Kernel_traits_baseILj1024EfS2_S2_S2_fjLj1024EEEEELb0EEEvNS_9BwdParamsE)
        /*0848*/ 	.word	0x00000020


	//----- nvinfo : EIATTR_FRAME_SIZE
	.align		4
.L_353:
        /*084c*/ 	.byte	0x04, 0x11
        /*084e*/ 	.short	(.L_355 - .L_354)
	.align		4
.L_354:
        /*0850*/ 	.word	index@(_ZN10layer_norm40ln_parallel_residual_bwd_finalize_kernelINS_22Kernel_traits_finalizeILj1024Ef13__nv_bfloat16S2_S2_fjLb0ELj1024ELj4ENS_18Kernel_traits_baseILj1024EfS2_S2_S2_fjLj1024EEEEELb0EEEvNS_9BwdParamsE)
        /*0854*/ 	.word	0x00000000


	//----- nvinfo : EIATTR_REGCOUNT
	.align		4
.L_355:
        /*0858*/ 	.byte	0x04, 0x2f
        /*085a*/ 	.short	(.L_357 - .L_356)
	.align		4
.L_356:
        /*085c*/ 	.word	index@(_ZN10layer_norm22ln_bwd_finalize_kernelINS_22Kernel_traits_finalizeILj1024Ef13__nv_bfloat16S2_S2_fjLb0ELj1024ELj4ENS_18Kernel_traits_baseILj1024EfS2_S2_S2_fjLj1024EEEEELb0ELb0EEEvNS_9BwdParamsE)
        /*0860*/ 	.word	0x00000020


	//----- nvinfo : EIATTR_FRAME_SIZE
	.align		4
.L_357:
        /*0864*/ 	.byte	0x04, 0x11
        /*0866*/ 	.short	(.L_359 - .L_358)
	.align		4
.L_358:
        /*0868*/ 	.word	index@(_ZN10layer_norm22ln_bwd_finalize_kernelINS_22Kernel_traits_finalizeILj1024Ef13__nv_bfloat16S2_S2_fjLb0ELj1024ELj4ENS_18Kernel_traits_baseILj1024EfS2_S2_S2_fjLj1024EEEEELb0ELb0EEEvNS_9BwdParamsE)
        /*086c*/ 	.word	0x00000000


	//----- nvinfo : EIATTR_REGCOUNT
	.align		4
.L_359:
        /*0870*/ 	.byte	0x04, 0x2f
        /*0872*/ 	.short	(.L_361 - .L_360)
	.align		4
.L_360:
        /*0874*/ 	.word	index@(_ZN10layer_norm31ln_parallel_residual_bwd_kernelINS_13Kernel_traitsIf13__nv_bfloat16S2_S2_fjLj1024ELj1ELj4ELj1ELj16ENS_18Kernel_traits_baseILj1024EfS2_S2_S2_fjLj128EEEEELb1ELb0ELb1EEEvNS_9BwdParamsE)
        /*0878*/ 	.word	0x000000ff


	//----- nvinfo : EIATTR_FRAME_SIZE
	.align		4
.L_361:
        /*087c*/ 	.byte	0x04, 0x11
        /*087e*/ 	.short	(.L_363 - .L_362)
	.align		4
.L_362:
        /*0880*/ 	.word	index@(_ZN10layer_norm31ln_parallel_residual_bwd_kernelINS_13Kernel_traitsIf13__nv_bfloat16S2_S2_fjLj1024ELj1ELj4ELj1ELj16ENS_18Kernel_traits_baseILj1024EfS2_S2_S2_fjLj128EEEEELb1ELb0ELb1EEEvNS_9BwdParamsE)
        /*0884*/ 	.word	0x000000f0


	//----- nvinfo : EIATTR_REGCOUNT
	.align		4
.L_363:
        /*0888*/ 	.byte	0x04, 0x2f
        /*088a*/ 	.short	(.L_365 - .L_364)
	.align		4
.L_364:
        /*088c*/ 	.word	index@(_ZN10layer_norm31ln_parallel_residual_bwd_kernelINS_13Kernel_traitsIf13__nv_bfloat16S2_S2_fjLj1024ELj1ELj4ELj1ELj16ENS_18Kernel_traits_baseILj1024EfS2_S2_S2_fjLj128EEEEELb1ELb0ELb0EEEvNS_9BwdParamsE)
        /*0890*/ 	.word	0x000000ff


	//----- nvinfo : EIATTR_FRAME_SIZE
	.align		4
.L_365:
        /*0894*/ 	.byte	0x04, 0x11
        /*0896*/ 	.short	(.L_367 - .L_366)
	.align		4
.L_366:
        /*0898*/ 	.word	index@(_ZN10layer_norm31ln_parallel_residual_bwd_kernelINS_13Kernel_traitsIf13__nv_bfloat16S2_S2_fjLj1024ELj1ELj4ELj1ELj16ENS_18Kernel_traits_baseILj1024EfS2_S2_S2_fjLj128EEEEELb1ELb0ELb0EEEvNS_9BwdParamsE)
        /*089c*/ 	.word	0x00000110


	//----- nvinfo : EIATTR_REGCOUNT
	.align		4
.L_367:
        /*08a0*/ 	.byte	0x04, 0x2f
        /*08a2*/ 	.short	(.L_369 - .L_368)
	.align		4
.L_368:
        /*08a4*/ 	.word	index@(_ZN10layer_norm31ln_parallel_residual_bwd_kernelINS_13Kernel_traitsIf13__nv_bfloat16S2_S2_fjLj1024ELj1ELj4ELj1ELj16ENS_18Kernel_traits_baseILj1024EfS2_S2_S2_fjLj128EEEEELb0ELb1ELb1EEEvNS_9BwdParamsE)
        /*08a8*/ 	.word	0x000000d8


	//----- nvinfo : EIATTR_FRAME_SIZE
	.align		4
.L_369:
        /*08ac*/ 	.byte	0x04, 0x11
        /*08ae*/ 	.short	(.L_371 - .L_370)
	.align		4
.L_370:
        /*08b0*/ 	.word	index@(_ZN10layer_norm31ln_parallel_residual_bwd_kernelINS_13Kernel_traitsIf13__nv_bfloat16S2_S2_fjLj1024ELj1ELj4ELj1ELj16ENS_18Kernel_traits_baseILj1024EfS2_S2_S2_fjLj128EEEEELb0ELb1ELb1EEEvNS_9BwdParamsE)
        /*08b4*/ 	.word	0x00000000


	//----- nvinfo : EIATTR_REGCOUNT
	.align		4
.L_371:
        /*08b8*/ 	.byte	0x04, 0x2f
        /*08ba*/ 	.short	(.L_373 - .L_372)
	.align		4
.L_372:
        /*08bc*/ 	.word	index@(_ZN10layer_norm31ln_parallel_residual_bwd_kernelINS_13Kernel_traitsIf13__nv_bfloat16S2_S2_fjLj1024ELj1ELj4ELj1ELj16ENS_18Kernel_traits_baseILj1024EfS2_S2_S2_fjLj128EEEEELb0ELb1ELb0EEEvNS_9BwdParamsE)
        /*08c0*/ 	.word	0x000000d7


	//----- nvinfo : EIATTR_FRAME_SIZE
	.align		4
.L_373:
        /*08c4*/ 	.byte	0x04, 0x11
        /*08c6*/ 	.short	(.L_375 - .L_374)
	.align		4
.L_374:
        /*08c8*/ 	.word	index@(_ZN10layer_norm31ln_parallel_residual_bwd_kernelINS_13Kernel_traitsIf13__nv_bfloat16S2_S2_fjLj1024ELj1ELj4ELj1ELj16ENS_18Kernel_traits_baseILj1024EfS2_S2_S2_fjLj128EEEEELb0ELb1ELb0EEEvNS_9BwdParamsE)
        /*08cc*/ 	.word	0x00000000


	//----- nvinfo : EIATTR_REGCOUNT
	.align		4
.L_375:
        /*08d0*/ 	.byte	0x04, 0x2f
        /*08d2*/ 	.short	(.L_377 - .L_376)
	.align		4
.L_376:
        /*08d4*/ 	.word	index@(_ZN10layer_norm31ln_parallel_residual_bwd_kernelINS_13Kernel_traitsIf13__nv_bfloat16S2_S2_fjLj1024ELj1ELj4ELj1ELj16ENS_18Kernel_traits_baseILj1024EfS2_S2_S2_fjLj128EEEEELb0ELb0ELb1EEEvNS_9BwdParamsE)
        /*08d8*/ 	.word	0x000000ff


	//----- nvinfo : EIATTR_FRAME_SIZE
	.align		4
.L_377:
        /*08dc*/ 	.byte	0x04, 0x11
        /*08de*/ 	.short	(.L_379 - .L_378)
	.align		4
.L_378:
        /*08e0*/ 	.word	index@(_ZN10layer_norm31ln_parallel_residual_bwd_kernelINS_13Kernel_traitsIf13__nv_bfloat16S2_S2_fjLj1024ELj1ELj4ELj1ELj16ENS_18Kernel_traits_baseILj1024EfS2_S2_S2_fjLj128EEEEELb0ELb0ELb1EEEvNS_9BwdParamsE)
        /*08e4*/ 	.word	0x000000b0


	//----- nvinfo : EIATTR_REGCOUNT
	.align		4
.L_379:
        /*08e8*/ 	.byte	0x04, 0x2f
        /*08ea*/ 	.short	(.L_381 - .L_380)
	.align		4
.L_380:
        /*08ec*/ 	.word	index@(_ZN10layer_norm31ln_parallel_residual_bwd_kernelINS_13Kernel_traitsIf13__nv_bfloat16S2_S2_fjLj1024ELj1ELj4ELj1ELj16ENS_18Kernel_traits_baseILj1024EfS2_S2_S2_fjLj128EEEEELb0ELb0ELb0EEEvNS_9BwdParamsE)
        /*08f0*/ 	.word	0x000000ff


	//----- nvinfo : EIATTR_FRAME_SIZE
	.align		4
.L_381:
        /*08f4*/ 	.byte	0x04, 0x11
        /*08f6*/ 	.short	(.L_383 - .L_382)
	.align		4
.L_382:
        /*08f8*/ 	.word	index@(_ZN10layer_norm31ln_parallel_residual_bwd_kernelINS_13Kernel_traitsIf13__nv_bfloat16S2_S2_fjLj1024ELj1ELj4ELj1ELj16ENS_18Kernel_traits_baseILj1024EfS2_S2_S2_fjLj128EEEEELb0ELb0ELb0EEEvNS_9BwdParamsE)
        /*08fc*/ 	.word	0x000000c8


	//----- nvinfo : EIATTR_REGCOUNT
	.align		4
.L_383:
        /*0900*/ 	.byte	0x04, 0x2f
        /*0902*/ 	.short	(.L_385 - .L_384)
	.align		4
.L_384:
        /*0904*/ 	.word	index@(_ZN10layer_norm31ln_parallel_residual_bwd_kernelINS_13Kernel_traitsI6__halfS2_S2_S2_fjLj1024ELj1ELj4ELj1ELj16ENS_18Kernel_traits_baseILj1024ES2_S2_S2_S2_fjLj128EEEEELb1ELb1ELb1EEEvNS_9BwdParamsE)
        /*0908*/ 	.word	0x000000f8


	//----- nvinfo : EIATTR_FRAME_SIZE
	.align		4
.L_385:
        /*090c*/ 	.byte	0x04, 0x11
        /*090e*/ 	.short	(.L_387 - .L_386)
	.align		4
.L_386:
        /*0910*/ 	.word	index@(_ZN10layer_norm31ln_parallel_residual_bwd_kernelINS_13Kernel_traitsI6__halfS2_S2_S2_fjLj1024ELj1ELj4ELj1ELj16ENS_18Kernel_traits_baseILj1024ES2_S2_S2_S2_fjLj128EEEEELb1ELb1ELb1EEEvNS_9BwdParamsE)
        /*0914*/ 	.word	0x00000000


	//----- nvinfo : EIATTR_REGCOUNT
	.align		4
.L_387:
        /*0918*/ 	.byte	0x04, 0x2f
        /*091a*/ 	.short	(.L_389 - .L_388)
	.align		4
.L_388:
        /*091c*/ 	.word	index@(_ZN10layer_norm40ln_parallel_residual_bwd_finalize_kernelINS_22Kernel_traits_finalizeILj1024E6__halfS2_S2_S2_fjLb0ELj1024ELj4ENS_18Kernel_traits_baseILj1024ES2_S2_S2_S2_fjLj1024EEEEELb1EEEvNS_9BwdParamsE)
        /*0920*/ 	.word	0x00000020


	//----- nvinfo : EIATTR_FRAME_SIZE
	.align		4
.L_389:
        /*0924*/ 	.byte	0x04, 0x11
        /*0926*/ 	.short	(.L_391 - .L_390)
	.align		4
.L_390:
        /*0928*/ 	.word	index@(_ZN10layer_norm40ln_parallel_residual_bwd_finalize_kernelINS_22Kernel_traits_finalizeILj1024E6__halfS2_S2_S2_fjLb0ELj1024ELj4ENS_18Kernel_traits_baseILj1024ES2_S2_S2_S2_fjLj1024EEEEELb1EEEvNS_9BwdParamsE)
        /*092c*/ 	.word	0x00000000


	//----- nvinfo : EIATTR_REGCOUNT
	.align		4
.L_391:
        /*0930*/ 	.byte	0x04, 0x2f
        /*0932*/ 	.short	(.L_393 - .L_392)
	.align		4
.L_392:
        /*0934*/ 	.word	index@(_ZN10layer_norm22ln_bwd_finalize_kernelINS_22Kernel_traits_finalizeILj1024E6__halfS2_S2_S2_fjLb0ELj1024ELj4ENS_18Kernel_traits_baseILj1024ES2_S2_S2_S2_fjLj1024EEEEELb0ELb1EEEvNS_9BwdParamsE)
        /*0938*/ 	.word	0x00000020


	//----- nvinfo : EIATTR_FRAME_SIZE
	.align		4
.L_393:
        /*093c*/ 	.byte	0x04, 0x11
        /*093e*/ 	.short	(.L_395 - .L_394)
	.align		4
.L_394:
        /*0940*/ 	.word	index@(_ZN10layer_norm22ln_bwd_finalize_kernelINS_22Kernel_traits_finalizeILj1024E6__halfS2_S2_S2_fjLb0ELj1024ELj4ENS_18Kernel_traits_baseILj1024ES2_S2_S2_S2_fjLj1024EEEEELb0ELb1EEEvNS_9BwdParamsE)
        /*0944*/ 	.word	0x00000000


	//----- nvinfo : EIATTR_REGCOUNT
	.align		4
.L_395:
        /*0948*/ 	.byte	0x04, 0x2f
        /*094a*/ 	.short	(.L_397 - .L_396)
	.align		4
.L_396:
        /*094c*/ 	.word	index@(_ZN10layer_norm31ln_parallel_residual_bwd_kernelINS_13Kernel_traitsI6__halfS2_S2_S2_fjLj1024ELj1ELj4ELj1ELj16ENS_18Kernel_traits_baseILj1024ES2_S2_S2_S2_fjLj128EEEEELb1ELb1ELb0EEEvNS_9BwdParamsE)
        /*0950*/ 	.word	0x000000eb


	//----- nvinfo : EIATTR_FRAME_SIZE
	.align		4
.L_397:
        /*0954*/ 	.byte	0x04, 0x11
        /*0956*/ 	.short	(.L_399 - .L_398)
	.align		4
.L_398:
        /*0958*/ 	.word	index@(_ZN10layer_norm31ln_parallel_residual_bwd_kernelINS_13Kernel_traitsI6__halfS2_S2_S2_fjLj1024ELj1ELj4ELj1ELj16ENS_18Kernel_traits_baseILj1024ES2_S2_S2_S2_fjLj128EEEEELb1ELb1ELb0EEEvNS_9BwdParamsE)
        /*095c*/ 	.word	0x00000000


	//----- nvinfo : EIATTR_REGCOUNT
	.align		4
.L_399:
        /*0960*/ 	.byte	0x04, 0x2f
        /*0962*/ 	.short	(.L_401 - .L_400)
	.align		4
.L_400:
        /*0964*/ 	.word	index@(_ZN10layer_norm40ln_parallel_residual_bwd_finalize_kernelINS_22Kernel_traits_finalizeILj1024E6__halfS2_S2_S2_fjLb0ELj1024ELj4ENS_18Kernel_traits_baseILj1024ES2_S2_S2_S2_fjLj1024EEEEELb0EEEvNS_9BwdParamsE)
        /*0968*/ 	.word	0x00000020


	//----- nvinfo : EIATTR_FRAME_SIZE
	.align		4
.L_401:
        /*096c*/ 	.byte	0x04, 0x11
        /*096e*/ 	.short	(.L_403 - .L_402)
	.align		4
.L_402:
        /*0970*/ 	.word	index@(_ZN10layer_norm40ln_parallel_residual_bwd_finalize_kernelINS_22Kernel_traits_finalizeILj1024E6__halfS2_S2_S2_fjLb0ELj1024ELj4ENS_18Kernel_traits_baseILj1024ES2_S2_S2_S2_fjLj1024EEEEELb0EEEvNS_9BwdParamsE)
        /*0974*/ 	.word	0x00000000


	//----- nvinfo : EIATTR_REGCOUNT
	.align		4
.L_403:
        /*0978*/ 	.byte	0x04, 0x2f
        /*097a*/ 	.short	(.L_405 - .L_404)
	.align		4
.L_404:
        /*097c*/ 	.word	index@(_ZN10layer_norm22ln_bwd_finalize_kernelINS_22Kernel_traits_finalizeILj1024E6__halfS2_S2_S2_fjLb0ELj1024ELj4ENS_18Kernel_traits_baseILj1024ES2_S2_S2_S2_fjLj1024EEEEELb0ELb0EEEvNS_9BwdParamsE)
        /*0980*/ 	.word	0x00000020


	//----- nvinfo : EIATTR_FRAME_SIZE
	.align		4
.L_405:
        /*0984*/ 	.byte	0x04, 0x11
        /*0986*/ 	.short	(.L_407 - .L_406)
	.align		4
.L_406:
        /*0988*/ 	.word	index@(_ZN10layer_norm22ln_bwd_finalize_kernelINS_22Kernel_traits_finalizeILj1024E6__halfS2_S2_S2_fjLb0ELj1024ELj4ENS_18Kernel_traits_baseILj1024ES2_S2_S2_S2_fjLj1024EEEEELb0ELb0EEEvNS_9BwdParamsE)
        /*098c*/ 	.word	0x00000000


	//----- nvinfo : EIATTR_REGCOUNT
	.align		4
.L_407:
        /*0990*/ 	.byte	0x04, 0x2f
        /*0992*/ 	.short	(.L_409 - .L_408)
	.align		4
.L_408:
        /*0994*/ 	.word	index@(_ZN10layer_norm31ln_parallel_residual_bwd_kernelINS_13Kernel_traitsI6__halfS2_S2_S2_fjLj1024ELj1ELj4ELj1ELj16ENS_18Kernel_traits_baseILj1024ES2_S2_S2_S2_fjLj128EEEEELb1ELb0ELb1EEEvNS_9BwdParamsE)
        /*0998*/ 	.word	0x000000ff


	//----- nvinfo : EIATTR_FRAME_SIZE
	.align		4
.L_409:
        /*099c*/ 	.byte	0x04, 0x11
        /*099e*/ 	.short	(.L_411 - .L_410)
	.align		4
.L_410:
        /*09a0*/ 	.word	index@(_ZN10layer_norm31ln_parallel_residual_bwd_kernelINS_13Kernel_traitsI6__halfS2_S2_S2_fjLj1024ELj1ELj4ELj1ELj16ENS_18Kernel_traits_baseILj1024ES2_S2_S2_S2_fjLj128EEEEELb1ELb0ELb1EEEvNS_9BwdParamsE)
        /*09a4*/ 	.word	0x000000f0


	//----- nvinfo : EIATTR_REGCOUNT
	.align		4
.L_411:
        /*09a8*/ 	.byte	0x04, 0x2f
        /*09aa*/ 	.short	(.L_413 - .L_412)
	.align		4
.L_412:
        /*09ac*/ 	.word	index@(_ZN10layer_norm31ln_parallel_residual_bwd_kernelINS_13Kernel_traitsI6__halfS2_S2_S2_fjLj1024ELj1ELj4ELj1ELj16ENS_18Kernel_traits_baseILj1024ES2_S2_S2_S2_fjLj128EEEEELb1ELb0ELb0EEEvNS_9BwdParamsE)
        /*09b0*/ 	.word	0x000000ff


	//----- nvinfo : EIATTR_FRAME_SIZE
	.align		4
.L_413:
        /*09b4*/ 	.byte	0x04, 0x11
        /*09b6*/ 	.short	(.L_415 - .L_414)
	.align		4
.L_414:
        /*09b8*/ 	.word	index@(_ZN10layer_norm31ln_parallel_residual_bwd_kernelINS_13Kernel_traitsI6__halfS2_S2_S2_fjLj1024ELj1ELj4ELj1ELj16ENS_18Kernel_traits_baseILj1024ES2_S2_S2_S2_fjLj128EEEEELb1ELb0ELb0EEEvNS_9BwdParamsE)
        /*09bc*/ 	.word	0x00000108


	//----- nvinfo : EIATTR_REGCOUNT
	.align		4
.L_415:
        /*09c0*/ 	.byte	0x04, 0x2f
        /*09c2*/ 	.short	(.L_417 - .L_416)
	.align		4
.L_416:
        /*09c4*/ 	.word	index@(_ZN10layer_norm31ln_parallel_residual_bwd_kernelINS_13Kernel_traitsI6__halfS2_S2_S2_fjLj1024ELj1ELj4ELj1ELj16ENS_18Kernel_traits_baseILj1024ES2_S2_S2_S2_fjLj128EEEEELb0ELb1ELb1EEEvNS_9BwdParamsE)
        /*09c8*/ 	.word	0x000000ea


	//----- nvinfo : EIATTR_FRAME_SIZE
	.align		4
.L_417:
        /*09cc*/ 	.byte	0x04, 0x11
        /*09ce*/ 	.short	(.L_419 - .L_418)
	.align		4
.L_418:
        /*09d0*/ 	.word	index@(_ZN10layer_norm31ln_parallel_residual_bwd_kernelINS_13Kernel_traitsI6__halfS2_S2_S2_fjLj1024ELj1ELj4ELj1ELj16ENS_18Kernel_traits_baseILj1024ES2_S2_S2_S2_fjLj128EEEEELb0ELb1ELb1EEEvNS_9BwdParamsE)
        /*09d4*/ 	.word	0x00000000


	//----- nvinfo : EIATTR_REGCOUNT
	.align		4
.L_419:
        /*09d8*/ 	.byte	0x04, 0x2f
        /*09da*/ 	.short	(.L_421 - .L_420)
	.align		4
.L_420:
        /*09dc*/ 	.word	index@(_ZN10layer_norm31ln_parallel_residual_bwd_kernelINS_13Kernel_traitsI6__halfS2_S2_S2_fjLj1024ELj1ELj4ELj1ELj16ENS_18Kernel_traits_baseILj1024ES2_S2_S2_S2_fjLj128EEEEELb0ELb1ELb0EEEvNS_9BwdParamsE)
        /*09e0*/ 	.word	0x000000d8


	//----- nvinfo : EIATTR_FRAME_SIZE
	.align		4
.L_421:
        /*09e4*/ 	.byte	0x04, 0x11
        /*09e6*/ 	.short	(.L_423 - .L_422)
	.align		4
.L_422:
        /*09e8*/ 	.word	index@(_ZN10layer_norm31ln_parallel_residual_bwd_kernelINS_13Kernel_traitsI6__halfS2_S2_S2_fjLj1024ELj1ELj4ELj1ELj16ENS_18Kernel_traits_baseILj1024ES2_S2_S2_S2_fjLj128EEEEELb0ELb1ELb0EEEvNS_9BwdParamsE)
        /*09ec*/ 	.word	0x00000000


	//----- nvinfo : EIATTR_REGCOUNT
	.align		4
.L_423:
        /*09f0*/ 	.byte	0x04, 0x2f
        /*09f2*/ 	.short	(.L_425 - .L_424)
	.align		4
.L_424:
        /*09f4*/ 	.word	index@(_ZN10layer_norm31ln_parallel_residual_bwd_kernelINS_13Kernel_traitsI6__halfS2_S2_S2_fjLj1024ELj1ELj4ELj1ELj16ENS_18Kernel_traits_baseILj1024ES2_S2_S2_S2_fjLj128EEEEELb0ELb0ELb1EEEvNS_9BwdParamsE)
        /*09f8*/ 	.word	0x000000ff


	//----- nvinfo : EIATTR_FRAME_SIZE
	.align		4
.L_425:
        /*09fc*/ 	.byte	0x04, 0x11
        /*09fe*/ 	.short	(.L_427 - .L_426)
	.align		4
.L_426:
        /*0a00*/ 	.word	index@(_ZN10layer_norm31ln_parallel_residual_bwd_kernelINS_13Kernel_traitsI6__halfS2_S2_S2_fjLj1024ELj1ELj4ELj1ELj16ENS_18Kernel_traits_baseILj1024ES2_S2_S2_S2_fjLj128EEEEELb0ELb0ELb1EEEvNS_9BwdParamsE)
        /*0a04*/ 	.word	0x000000b0


	//----- nvinfo : EIATTR_REGCOUNT
	.align		4
.L_427:
        /*0a08*/ 	.byte	0x04, 0x2f
        /*0a0a*/ 	.short	(.L_429 - .L_428)
	.align		4
.L_428:
        /*0a0c*/ 	.word	index@(_ZN10layer_norm31ln_parallel_residual_bwd_kernelINS_13Kernel_traitsI6__halfS2_S2_S2_fjLj1024ELj1ELj4ELj1ELj16ENS_18Kernel_traits_baseILj1024ES2_S2_S2_S2_fjLj128EEEEELb0ELb0ELb0EEEvNS_9BwdParamsE)
        /*0a10*/ 	.word	0x000000ff


	//----- nvinfo : EIATTR_FRAME_SIZE
	.align		4
.L_429:
        /*0a14*/ 	.byte	0x04, 0x11
        /*0a16*/ 	.short	(.L_431 - .L_430)
	.align		4
.L_430:
        /*0a18*/ 	.word	index@(_ZN10layer_norm31ln_parallel_residual_bwd_kernelINS_13Kernel_traitsI6__halfS2_S2_S2_fjLj1024ELj1ELj4ELj1ELj16ENS_18Kernel_traits_baseILj1024ES2_S2_S2_S2_fjLj128EEEEELb0ELb0ELb0EEEvNS_9BwdParamsE)
        /*0a1c*/ 	.word	0x000000c0


	//----- nvinfo : EIATTR_REGCOUNT
	.align		4
.L_431:
        /*0a20*/ 	.byte	0x04, 0x2f
        /*0a22*/ 	.short	(.L_433 - .L_432)
	.align		4
.L_432:
        /*0a24*/ 	.word	index@(_ZN10layer_norm31ln_parallel_residual_bwd_kernelINS_13Kernel_traitsI13__nv_bfloat16S2_S2_S2_fjLj1024ELj1ELj4ELj1ELj16ENS_18Kernel_traits_baseILj1024ES2_S2_S2_S2_fjLj128EEEEELb1ELb1ELb1EEEvNS_9BwdParamsE)
        /*0a28*/ 	.word	0x000000f2


	//----- nvinfo : EIATTR_FRAME_SIZE
	.align		4
.L_433:
        /*0a2c*/ 	.byte	0x04, 0x11
        /*0a2e*/ 	.short	(.L_435 - .L_434)
	.align		4
.L_434:
        /*0a30*/ 	.word	index@(_ZN10layer_norm31ln_parallel_residual_bwd_kernelINS_13Kernel_traitsI13__nv_bfloat16S2_S2_S2_fjLj1024ELj1ELj4ELj1ELj16ENS_18Kernel_traits_baseILj1024ES2_S2_S2_S2_fjLj128EEEEELb1ELb1ELb1EEEvNS_9BwdParamsE)
        /*0a34*/ 	.word	0x00000000


	//----- nvinfo : EIATTR_REGCOUNT
	.align		4
.L_435:
        /*0a38*/ 	.byte	0x04, 0x2f
        /*0a3a*/ 	.short	(.L_437 - .L_436)
	.align		4
.L_436:
        /*0a3c*/ 	.word	index@(_ZN10layer_norm40ln_parallel_residual_bwd_finalize_kernelINS_22Kernel_traits_finalizeILj1024E13__nv_bfloat16S2_S2_S2_fjLb0ELj1024ELj4ENS_18Kernel_traits_baseILj1024ES2_S2_S2_S2_fjLj1024EEEEELb1EEEvNS_9BwdParamsE)
        /*0a40*/ 	.word	0x00000020


	//----- nvinfo : EIATTR_FRAME_SIZE
	.align		4
.L_437:
        /*0a44*/ 	.byte	0x04, 0x11
        /*0a46*/ 	.short	(.L_439 - .L_438)
	.align		4
.L_438:
        /*0a48*/ 	.word	index@(_ZN10layer_norm40ln_parallel_residual_bwd_finalize_kernelINS_22Kernel_traits_finalizeILj1024E13__nv_bfloat16S2_S2_S2_fjLb0ELj1024ELj4ENS_18Kernel_traits_baseILj1024ES2_S2_S2_S2_fjLj1024EEEEELb1EEEvNS_9BwdParamsE)
        /*0a4c*/ 	.word	0x00000000


	//----- nvinfo : EIATTR_REGCOUNT
	.align		4
.L_439:
        /*0a50*/ 	.byte	0x04, 0x2f
        /*0a52*/ 	.short	(.L_441 - .L_440)
	.align		4
.L_440:
        /*0a54*/ 	.word	index@(_ZN10layer_norm22ln_bwd_finalize_kernelINS_22Kernel_traits_finalizeILj1024E13__nv_bfloat16S2_S2_S2_fjLb0ELj1024ELj4ENS_18Kernel_traits_baseILj1024ES2_S2_S2_S2_fjLj1024EEEEELb0ELb1EEEvNS_9BwdParamsE)
        /*0a58*/ 	.word	0x00000020


	//----- nvinfo : EIATTR_FRAME_SIZE
	.align		4
.L_441:
        /*0a5c*/ 	.byte	0x04, 0x11
        /*0a5e*/ 	.short	(.L_443 - .L_442)
	.align		4
.L_442:
        /*0a60*/ 	.word	index@(_ZN10layer_norm22ln_bwd_finalize_kernelINS_22Kernel_traits_finalizeILj1024E13__nv_bfloat16S2_S2_S2_fjLb0ELj1024ELj4ENS_18Kernel_traits_baseILj1024ES2_S2_S2_S2_fjLj1024EEEEELb0ELb1EEEvNS_9BwdParamsE)
        /*0a64*/ 	.word	0x00000000


	//----- nvinfo : EIATTR_REGCOUNT
	.align		4
.L_443:
        /*0a68*/ 	.byte	0x04, 0x2f
        /*0a6a*/ 	.short	(.L_445 - .L_444)
	.align		4
.L_444:
        /*0a6c*/ 	.word	index@(_ZN10layer_norm31ln_parallel_residual_bwd_kernelINS_13Kernel_traitsI13__nv_bfloat16S2_S2_S2_fjLj1024ELj1ELj4ELj1ELj16ENS_18Kernel_traits_baseILj1024ES2_S2_S2_S2_fjLj128EEEEELb1ELb1ELb0EEEvNS_9BwdParamsE)
        /*0a70*/ 	.word	0x000000eb


	//----- nvinfo : EIATTR_FRAME_SIZE
	.align		4
.L_445:
        /*0a74*/ 	.byte	0x04, 0x11
        /*0a76*/ 	.short	(.L_447 - .L_446)
	.align		4
.L_446:
        /*0a78*/ 	.word	index@(_ZN10layer_norm31ln_parallel_residual_bwd_kernelINS_13Kernel_traitsI13__nv_bfloat16S2_S2_S2_fjLj1024ELj1ELj4ELj1ELj16ENS_18Kernel_traits_baseILj1024ES2_S2_S2_S2_fjLj128EEEEELb1ELb1ELb0EEEvNS_9BwdParamsE)
        /*0a7c*/ 	.word	0x00000000


	//----- nvinfo : EIATTR_REGCOUNT
	.align		4
.L_447:
        /*0a80*/ 	.byte	0x04, 0x2f
        /*0a82*/ 	.short	(.L_449 - .L_448)
	.align		4
.L_448:
        /*0a84*/ 	.word	index@(_ZN10layer_norm40ln_parallel_residual_bwd_finalize_kernelINS_22Kernel_traits_finalizeILj1024E13__nv_bfloat16S2_S2_S2_fjLb0ELj1024ELj4ENS_18Kernel_traits_baseILj1024ES2_S2_S2_S2_fjLj1024EEEEELb0EEEvNS_9BwdParamsE)
        /*0a88*/ 	.word	0x00000020


	//----- nvinfo : EIATTR_FRAME_SIZE
	.align		4
.L_449:
        /*0a8c*/ 	.byte	0x04, 0x11
        /*0a8e*/ 	.short	(.L_451 - .L_450)
	.align		4
.L_450:
        /*0a90*/ 	.word	index@(_ZN10layer_norm40ln_parallel_residual_bwd_finalize_kernelINS_22Kernel_traits_finalizeILj1024E13__nv_bfloat16S2_S2_S2_fjLb0ELj1024ELj4ENS_18Kernel_traits_baseILj1024ES2_S2_S2_S2_fjLj1024EEEEELb0EEEvNS_9BwdParamsE)
        /*0a94*/ 	.word	0x00000000


	//----- nvinfo : EIATTR_REGCOUNT
	.align		4
.L_451:
        /*0a98*/ 	.byte	0x04, 0x2f
        /*0a9a*/ 	.short	(.L_453 - .L_452)
	.align		4
.L_452:
        /*0a9c*/ 	.word	index@(_ZN10layer_norm22ln_bwd_finalize_kernelINS_22Kernel_traits_finalizeILj1024E13__nv_bfloat16S2_S2_S2_fjLb0ELj1024ELj4ENS_18Kernel_traits_baseILj1024ES2_S2_S2_S2_fjLj1024EEEEELb0ELb0EEEvNS_9BwdParamsE)
        /*0aa0*/ 	.word	0x00000020


	//----- nvinfo : EIATTR_FRAME_SIZE
	.align		4
.L_453:
        /*0aa4*/ 	.byte	0x04, 0x11
        /*0aa6*/ 	.short	(.L_455 - .L_454)
	.align		4
.L_454:
        /*0aa8*/ 	.word	index@(_ZN10layer_norm22ln_bwd_finalize_kernelINS_22Kernel_traits_finalizeILj1024E13__nv_bfloat16S2_S2_S2_fjLb0ELj1024ELj4ENS_18Kernel_traits_baseILj1024ES2_S2_S2_S2_fjLj1024EEEEELb0ELb0EEEvNS_9BwdParamsE)
        /*0aac*/ 	.word	0x00000000


	//----- nvinfo : EIATTR_REGCOUNT
	.align		4
.L_455:
        /*0ab0*/ 	.byte	0x04, 0x2f
        /*0ab2*/ 	.short	(.L_457 - .L_456)
	.align		4
.L_456:
        /*0ab4*/ 	.word	index@(_ZN10layer_norm31ln_parallel_residual_bwd_kernelINS_13Kernel_traitsI13__nv_bfloat16S2_S2_S2_fjLj1024ELj1ELj4ELj1ELj16ENS_18Kernel_traits_baseILj1024ES2_S2_S2_S2_fjLj128EEEEELb1ELb0ELb1EEEvNS_9BwdParamsE)
        /*0ab8*/ 	.word	0x000000ff


	//----- nvinfo : EIATTR_FRAME_SIZE
	.align		4
.L_457:
        /*0abc*/ 	.byte	0x04, 0x11
        /*0abe*/ 	.short	(.L_459 - .L_458)
	.align		4
.L_458:
        /*0ac0*/ 	.word	index@(_ZN10layer_norm31ln_parallel_residual_bwd_kernelINS_13Kernel_traitsI13__nv_bfloat16S2_S2_S2_fjLj1024ELj1ELj4ELj1ELj16ENS_18Kernel_traits_baseILj1024ES2_S2_S2_S2_fjLj128EEEEELb1ELb0ELb1EEEvNS_9BwdParamsE)
        /*0ac4*/ 	.word	0x000000f0


	//----- nvinfo : EIATTR_REGCOUNT
	.align		4
.L_459:
        /*0ac8*/ 	.byte	0x04, 0x2f
        /*0aca*/ 	.short	(.L_461 - .L_460)
	.align		4
.L_460:
        /*0acc*/ 	.word	index@(_ZN10layer_norm31ln_parallel_residual_bwd_kernelINS_13Kernel_traitsI13__nv_bfloat16S2_S2_S2_fjLj1024ELj1ELj4ELj1ELj16ENS_18Kernel_traits_baseILj1024ES2_S2_S2_S2_fjLj128EEEEELb1ELb0ELb0EEEvNS_9BwdParamsE)
        /*0ad0*/ 	.word	0x000000ff


	//----- nvinfo : EIATTR_FRAME_SIZE
	.align		4
.L_461:
        /*0ad4*/ 	.byte	0x04, 0x11
        /*0ad6*/ 	.short	(.L_463 - .L_462)
	.align		4
.L_462:
        /*0ad8*/ 	.word	index@(_ZN10layer_norm31ln_parallel_residual_bwd_kernelINS_13Kernel_traitsI13__nv_bfloat16S2_S2_S2_fjLj1024ELj1ELj4ELj1ELj16ENS_18Kernel_traits_baseILj1024ES2_S2_S2_S2_fjLj128EEEEELb1ELb0ELb0EEEvNS_9BwdParamsE)
        /*0adc*/ 	.word	0x00000108


	//----- nvinfo : EIATTR_REGCOUNT
	.align		4
.L_463:
        /*0ae0*/ 	.byte	0x04, 0x2f
        /*0ae2*/ 	.short	(.L_465 - .L_464)
	.align		4
.L_464:
        /*0ae4*/ 	.word	index@(_ZN10layer_norm31ln_parallel_residual_bwd_kernelINS_13Kernel_traitsI13__nv_bfloat16S2_S2_S2_fjLj1024ELj1ELj4ELj1ELj16ENS_18Kernel_traits_baseILj1024ES2_S2_S2_S2_fjLj128EEEEELb0ELb1ELb1EEEvNS_9BwdParamsE)
        /*0ae8*/ 	.word	0x000000e0


	//----- nvinfo : EIATTR_FRAME_SIZE
	.align		4
.L_465:
        /*0aec*/ 	.byte	0x04, 0x11
        /*0aee*/ 	.short	(.L_467 - .L_466)
	.align		4
.L_466:
        /*0af0*/ 	.word	index@(_ZN10layer_norm31ln_parallel_residual_bwd_kernelINS_13Kernel_traitsI13__nv_bfloat16S2_S2_S2_fjLj1024ELj1ELj4ELj1ELj16ENS_18Kernel_traits_baseILj1024ES2_S2_S2_S2_fjLj128EEEEELb0ELb1ELb1EEEvNS_9BwdParamsE)
        /*0af4*/ 	.word	0x00000000


	//----- nvinfo : EIATTR_REGCOUNT
	.align		4
.L_467:
        /*0af8*/ 	.byte	0x04, 0x2f
        /*0afa*/ 	.short	(.L_469 - .L_468)
	.align		4
.L_468:
        /*0afc*/ 	.word	index@(_ZN10layer_norm31ln_parallel_residual_bwd_kernelINS_13Kernel_traitsI13__nv_bfloat16S2_S2_S2_fjLj1024ELj1ELj4ELj1ELj16ENS_18Kernel_traits_baseILj1024ES2_S2_S2_S2_fjLj128EEEEELb0ELb1ELb0EEEvNS_9BwdParamsE)
        /*0b00*/ 	.word	0x000000d7


	//----- nvinfo : EIATTR_FRAME_SIZE
	.align		4
.L_469:
        /*0b04*/ 	.byte	0x04, 0x11
        /*0b06*/ 	.short	(.L_471 - .L_470)
	.align		4
.L_470:
        /*0b08*/ 	.word	index@(_ZN10layer_norm31ln_parallel_residual_bwd_kernelINS_13Kernel_traitsI13__nv_bfloat16S2_S2_S2_fjLj1024ELj1ELj4ELj1ELj16ENS_18Kernel_traits_baseILj1024ES2_S2_S2_S2_fjLj128EEEEELb0ELb1ELb0EEEvNS_9BwdParamsE)
        /*0b0c*/ 	.word	0x00000000


	//----- nvinfo : EIATTR_REGCOUNT
	.align		4
.L_471:
        /*0b10*/ 	.byte	0x04, 0x2f
        /*0b12*/ 	.short	(.L_473 - .L_472)
	.align		4
.L_472:
        /*0b14*/ 	.word	index@(_ZN10layer_norm31ln_parallel_residual_bwd_kernelINS_13Kernel_traitsI13__nv_bfloat16S2_S2_S2_fjLj1024ELj1ELj4ELj1ELj16ENS_18Kernel_traits_baseILj1024ES2_S2_S2_S2_fjLj128EEEEELb0ELb0ELb1EEEvNS_9BwdParamsE)
        /*0b18*/ 	.word	0x000000ff


	//----- nvinfo : EIATTR_FRAME_SIZE
	.align		4
.L_473:
        /*0b1c*/ 	.byte	0x04, 0x11
        /*0b1e*/ 	.short	(.L_475 - .L_474)
	.align		4
.L_474:
        /*0b20*/ 	.word	index@(_ZN10layer_norm31ln_parallel_residual_bwd_kernelINS_13Kernel_traitsI13__nv_bfloat16S2_S2_S2_fjLj1024ELj1ELj4ELj1ELj16ENS_18Kernel_traits_baseILj1024ES2_S2_S2_S2_fjLj128EEEEELb0ELb0ELb1EEEvNS_9BwdParamsE)
        /*0b24*/ 	.word	0x000000b0


	//----- nvinfo : EIATTR_REGCOUNT
	.align		4
.L_475:
        /*0b28*/ 	.byte	0x04, 0x2f
        /*0b2a*/ 	.short	(.L_477 - .L_476)
	.align		4
.L_476:
        /*0b2c*/ 	.word	index@(_ZN10layer_norm31ln_parallel_residual_bwd_kernelINS_13Kernel_traitsI13__nv_bfloat16S2_S2_S2_fjLj1024ELj1ELj4ELj1ELj16ENS_18Kernel_traits_baseILj1024ES2_S2_S2_S2_fjLj128EEEEELb0ELb0ELb0EEEvNS_9BwdParamsE)
        /*0b30*/ 	.word	0x000000ff


	//----- nvinfo : EIATTR_FRAME_SIZE
	.align		4
.L_477:
        /*0b34*/ 	.byte	0x04, 0x11
        /*0b36*/ 	.short	(.L_479 - .L_478)
	.align		4
.L_478:
        /*0b38*/ 	.word	index@(_ZN10layer_norm31ln_parallel_residual_bwd_kernelINS_13Kernel_traitsI13__nv_bfloat16S2_S2_S2_fjLj1024ELj1ELj4ELj1ELj16ENS_18Kernel_traits_baseILj1024ES2_S2_S2_S2_fjLj128EEEEELb0ELb0ELb0EEEvNS_9BwdParamsE)
        /*0b3c*/ 	.word	0x000000c0


	//----- nvinfo : EIATTR_MIN_STACK_SIZE
	.align		4
.L_479:
        /*0b40*/ 	.byte	0x04, 0x12
        /*0b42*/ 	.short	(.L_481 - .L_480)
	.align		4
.L_480:
        /*0b44*/ 	.word	index@(_ZN10layer_norm31ln_parallel_residual_bwd_kernelINS_13Kernel_traitsI13__nv_bfloat16S2_S2_S2_fjLj1024ELj1ELj4ELj1ELj16ENS_18Kernel_traits_baseILj1024ES2_S2_S2_S2_fjLj128EEEEELb0ELb0ELb0EEEvNS_9BwdParamsE)
        /*0b48*/ 	.word	0x000000c0


	//----- nvinfo : EIATTR_MIN_STACK_SIZE
	.align		4
.L_481:
        /*0b4c*/ 	.byte	0x04, 0x12
        /*0b4e*/ 	.short	(.L_483 - .L_482)
	.align		4
.L_482:
        /*0b50*/ 	.word	index@(_ZN10layer_norm31ln_parallel_residual_bwd_kernelINS_13Kernel_traitsI13__nv_bfloat16S2_S2_S2_fjLj1024ELj1ELj4ELj1ELj16ENS_18Kernel_traits_baseILj1024ES2_S2_S2_S2_fjLj128EEEEELb0ELb0ELb1EEEvNS_9BwdParamsE)
        /*0b54*/ 	.word	0x000000b0


	//----- nvinfo : EIATTR_MIN_STACK_SIZE
	.align		4
.L_483:
        /*0b58*/ 	.byte	0x04, 0x12
        /*0b5a*/ 	.short	(.L_485 - .L_484)
	.align		4
.L_484:
        /*0b5c*/ 	.word	index@(_ZN10layer_norm31ln_parallel_residual_bwd_kernelINS_13Kernel_traitsI13__nv_bfloat16S2_S2_S2_fjLj1024ELj1ELj4ELj1ELj16ENS_18Kernel_traits_baseILj1024ES2_S2_S2_S2_fjLj128EEEEELb0ELb1ELb0EEEvNS_9BwdParamsE)
        /*0b60*/ 	.word	0x00000000


	//----- nvinfo : EIATTR_MIN_STACK_SIZE
	.align		4
.L_485:
        /*0b64*/ 	.byte	0x04, 0x12
        /*0b66*/ 	.short	(.L_487 - .L_486)
	.align		4
.L_486:
        /*0b68*/ 	.word	index@(_ZN10layer_norm31ln_parallel_residual_bwd_kernelINS_13Kernel_traitsI13__nv_bfloat16S2_S2_S2_fjLj1024ELj1ELj4ELj1ELj16ENS_18Kernel_traits_baseILj1024ES2_S2_S2_S2_fjLj128EEEEELb0ELb1ELb1EEEvNS_9BwdParamsE)
        /*0b6c*/ 	.word	0x00000000


	//----- nvinfo : EIATTR_MIN_STACK_SIZE
	.align		4
.L_487:
        /*0b70*/ 	.byte	0x04, 0x12
        /*0b72*/ 	.short	(.L_489 - .L_488)
	.align		4
.L_488:
        /*0b74*/ 	.word	index@(_ZN10layer_norm31ln_parallel_residual_bwd_kernelINS_13Kernel_traitsI13__nv_bfloat16S2_S2_S2_fjLj1024ELj1ELj4ELj1ELj16ENS_18Kernel_traits_baseILj1024ES2_S2_S2_S2_fjLj128EEEEELb1ELb0ELb0EEEvNS_9BwdParamsE)
        /*0b78*/ 	.word	0x00000108


	//----- nvinfo : EIATTR_MIN_STACK_SIZE
	.align		4
.L_489:
        /*0b7c*/ 	.byte	0x04, 0x12
        /*0b7e*/ 	.short	(.L_491 - .L_490)
	.align		4
.L_490:
        /*0b80*/ 	.word	index@(_ZN10layer_norm31ln_parallel_residual_bwd_kernelINS_13Kernel_traitsI13__nv_bfloat16S2_S2_S2_fjLj1024ELj1ELj4ELj1ELj16ENS_18Kernel_traits_baseILj1024ES2_S2_S2_S2_fjLj128EEEEELb1ELb0ELb1EEEvNS_9BwdParamsE)
        /*0b84*/ 	.word	0x000000f0


	//----- nvinfo : EIATTR_MIN_STACK_SIZE
	.align		4
.L_491:
        /*0b88*/ 	.byte	0x04, 0x12
        /*0b8a*/ 	.short	(.L_493 - .L_492)
	.align		4
.L_492:
        /*0b8c*/ 	.word	index@(_ZN10layer_norm22ln_bwd_finalize_kernelINS_22Kernel_traits_finalizeILj1024E13__nv_bfloat16S2_S2_S2_fjLb0ELj1024ELj4ENS_18Kernel_traits_baseILj1024ES2_S2_S2_S2_fjLj1024EEEEELb0ELb0EEEvNS_9BwdParamsE)
        /*0b90*/ 	.word	0x00000000


	//----- nvinfo : EIATTR_MIN_STACK_SIZE
	.align		4
.L_493:
        /*0b94*/ 	.byte	0x04, 0x12
        /*0b96*/ 	.short	(.L_495 - .L_494)
	.align		4
.L_494:
        /*0b98*/ 	.word	index@(_ZN10layer_norm40ln_parallel_residual_bwd_finalize_kernelINS_22Kernel_traits_finalizeILj1024E13__nv_bfloat16S2_S2_S2_fjLb0ELj1024ELj4ENS_18Kernel_traits_baseILj1024ES2_S2_S2_S2_fjLj1024EEEEELb0EEEvNS_9BwdParamsE)
        /*0b9c*/ 	.word	0x00000000


	//----- nvinfo : EIATTR_MIN_STACK_SIZE
	.align		4
.L_495:
        /*0ba0*/ 	.byte	0x04, 0x12
        /*0ba2*/ 	.short	(.L_497 - .L_496)
	.align		4
.L_496:
        /*0ba4*/ 	.word	index@(_ZN10layer_norm31ln_parallel_residual_bwd_kernelINS_13Kernel_traitsI13__nv_bfloat16S2_S2_S2_fjLj1024ELj1ELj4ELj1ELj16ENS_18Kernel_traits_baseILj1024ES2_S2_S2_S2_fjLj128EEEEELb1ELb1ELb0EEEvNS_9BwdParamsE)
        /*0ba8*/ 	.word	0x00000000


	//----- nvinfo : EIATTR_MIN_STACK_SIZE
	.align		4
.L_497:
        /*0bac*/ 	.byte	0x04, 0x12
        /*0bae*/ 	.short	(.L_499 - .L_498)
	.align		4
.L_498:
        /*0bb0*/ 	.word	index@(_ZN10layer_norm22ln_bwd_finalize_kernelINS_22Kernel_traits_finalizeILj1024E13__nv_bfloat16S2_S2_S2_fjLb0ELj1024ELj4ENS_18Kernel_traits_baseILj1024ES2_S2_S2_S2_fjLj1024EEEEELb0ELb1EEEvNS_9BwdParamsE)
        /*0bb4*/ 	.word	0x00000000


	//----- nvinfo : EIATTR_MIN_STACK_SIZE
	.align		4
.L_499:
        /*0bb8*/ 	.byte	0x04, 0x12
        /*0bba*/ 	.short	(.L_501 - .L_500)
	.align		4
.L_500:
        /*0bbc*/ 	.word	index@(_ZN10layer_norm40ln_parallel_residual_bwd_finalize_kernelINS_22Kernel_traits_finalizeILj1024E13__nv_bfloat16S2_S2_S2_fjLb0ELj1024ELj4ENS_18Kernel_traits_baseILj1024ES2_S2_S2_S2_fjLj1024EEEEELb1EEEvNS_9BwdParamsE)
        /*0bc0*/ 	.word	0x00000000


	//----- nvinfo : EIATTR_MIN_STACK_SIZE
	.align		4
.L_501:
        /*0bc4*/ 	.byte	0x04, 0x12
        /*0bc6*/ 	.short	(.L_503 - .L_502)
	.align		4
.L_502:
        /*0bc8*/ 	.word	index@(_ZN10layer_norm31ln_parallel_residual_bwd_kernelINS_13Kernel_traitsI13__nv_bfloat16S2_S2_S2_fjLj1024ELj1ELj4ELj1ELj16ENS_18Kernel_traits_baseILj1024ES2_S2_S2_S2_fjLj128EEEEELb1ELb1ELb1EEEvNS_9BwdParamsE)
        /*0bcc*/ 	.word	0x00000000


	//----- nvinfo : EIATTR_MIN_STACK_SIZE
	.align		4
.L_503:
        /*0bd0*/ 	.byte	0x04, 0x12
        /*0bd2*/ 	.short	(.L_505 - .L_504)
	.align		4
.L_504:
        /*0bd4*/ 	.word	index@(_ZN10layer_norm31ln_parallel_residual_bwd_kernelINS_13Kernel_traitsI6__halfS2_S2_S2_fjLj1024ELj1ELj4ELj1ELj16ENS_18Kernel_traits_baseILj1024ES2_S2_S2_S2_fjLj128EEEEELb0ELb0ELb0EEEvNS_9BwdParamsE)
        /*0bd8*/ 	.word	0x000000c0


	//----- nvinfo : EIATTR_MIN_STACK_SIZE
	.align		4
.L_505:
        /*0bdc*/ 	.byte	0x04, 0x12
        /*0bde*/ 	.short	(.L_507 - .L_506)
	.align		4
.L_506:
        /*0be0*/ 	.word	index@(_ZN10layer_norm31ln_parallel_residual_bwd_kernelINS_13Kernel_traitsI6__halfS2_S2_S2_fjLj1024ELj1ELj4ELj1ELj16ENS_18Kernel_traits_baseILj1024ES2_S2_S2_S2_fjLj128EEEEELb0ELb0ELb1EEEvNS_9BwdParamsE)
        /*0be4*/ 	.word	0x000000b0


	//----- nvinfo : EIATTR_MIN_STACK_SIZE
	.align		4
.L_507:
        /*0be8*/ 	.byte	0x04, 0x12
        /*0bea*/ 	.short	(.L_509 - .L_508)
	.align		4
.L_508:
        /*0bec*/ 	.word	index@(_ZN10layer_norm31ln_parallel_residual_bwd_kernelINS_13Kernel_traitsI6__halfS2_S2_S2_fjLj1024ELj1ELj4ELj1ELj16ENS_18Kernel_traits_baseILj1024ES2_S2_S2_S2_fjLj128EEEEELb0ELb1ELb0EEEvNS_9BwdParamsE)
        /*0bf0*/ 	.word	0x00000000


	//----- nvinfo : EIATTR_MIN_STACK_SIZE
	.align		4
.L_509:
        /*0bf4*/ 	.byte	0x04, 0x12
        /*0bf6*/ 	.short	(.L_511 - .L_510)
	.align		4
.L_510:
        /*0bf8*/ 	.word	index@(_ZN10layer_norm31ln_parallel_residual_bwd_kernelINS_13Kernel_traitsI6__halfS2_S2_S2_fjLj1024ELj1ELj4ELj1ELj16ENS_18Kernel_traits_baseILj1024ES2_S2_S2_S2_fjLj128EEEEELb0ELb1ELb1EEEvNS_9BwdParamsE)
        /*0bfc*/ 	.word	0x00000000


	//----- nvinfo : EIATTR_MIN_STACK_SIZE
	.align		4
.L_511:
        /*0c00*/ 	.byte	0x04, 0x12
        /*0c02*/ 	.short	(.L_513 - .L_512)
	.align		4
.L_512:
        /*0c04*/ 	.word	index@(_ZN10layer_norm31ln_parallel_residual_bwd_kernelINS_13Kernel_traitsI6__halfS2_S2_S2_fjLj1024ELj1ELj4ELj1ELj16ENS_18Kernel_traits_baseILj1024ES2_S2_S2_S2_fjLj128EEEEELb1ELb0ELb0EEEvNS_9BwdParamsE)
        /*0c08*/ 	.word	0x00000108


	//----- nvinfo : EIATTR_MIN_STACK_SIZE
	.align		4
.L_513:
        /*0c0c*/ 	.byte	0x04, 0x12
        /*0c0e*/ 	.short	(.L_515 - .L_514)
	.align		4
.L_514:
        /*0c10*/ 	.word	index@(_ZN10layer_norm31ln_parallel_residual_bwd_kernelINS_13Kernel_traitsI6__halfS2_S2_S2_fjLj1024ELj1ELj4ELj1ELj16ENS_18Kernel_traits_baseILj1024ES2_S2_S2_S2_fjLj128EEEEELb1ELb0ELb1EEEvNS_9BwdParamsE)
        /*0c14*/ 	.word	0x000000f0


	//----- nvinfo : EIATTR_MIN_STACK_SIZE
	.align		4
.L_515:
        /*0c18*/ 	.byte	0x04, 0x12
        /*0c1a*/ 	.short	(.L_517 - .L_516)
	.align		4
.L_516:
        /*0c1c*/ 	.word	index@(_ZN10layer_norm22ln_bwd_finalize_kernelINS_22Kernel_traits_finalizeILj1024E6__halfS2_S2_S2_fjLb0ELj1024ELj4ENS_18Kernel_traits_baseILj1024ES2_S2_S2_S2_fjLj1024EEEEELb0ELb0EEEvNS_9BwdParamsE)
        /*0c20*/ 	.word	0x00000000


	//----- nvinfo : EIATTR_MIN_STACK_SIZE
	.align		4
.L_517:
        /*0c24*/ 	.byte	0x04, 0x12
        /*0c26*/ 	.short	(.L_519 - .L_518)
	.align		4
.L_518:
        /*0c28*/ 	.word	index@(_ZN10layer_norm40ln_parallel_residual_bwd_finalize_kernelINS_22Kernel_traits_finalizeILj1024E6__halfS2_S2_S2_fjLb0ELj1024ELj4ENS_18Kernel_traits_baseILj1024ES2_S2_S2_S2_fjLj1024EEEEELb0EEEvNS_9BwdParamsE)
        /*0c2c*/ 	.word	0x00000000


	//----- nvinfo : EIATTR_MIN_STACK_SIZE
	.align		4
.L_519:
        /*0c30*/ 	.byte	0x04, 0x12
        /*0c32*/ 	.short	(.L_521 - .L_520)
	.align		4
.L_520:
        /*0c34*/ 	.word	index@(_ZN10layer_norm31ln_parallel_residual_bwd_kernelINS_13Kernel_traitsI6__halfS2_S2_S2_fjLj1024ELj1ELj4ELj1ELj16ENS_18Kernel_traits_baseILj1024ES2_S2_S2_S2_fjLj128EEEEELb1ELb1ELb0EEEvNS_9BwdParamsE)
        /*0c38*/ 	.word	0x00000000


	//----- nvinfo : EIATTR_MIN_STACK_SIZE
	.align		4
.L_521:
        /*0c3c*/ 	.byte	0x04, 0x12
        /*0c3e*/ 	.short	(.L_523 - .L_522)
	.align		4
.L_522:
        /*0c40*/ 	.word	index@(_ZN10layer_norm22ln_bwd_finalize_kernelINS_22Kernel_traits_finalizeILj1024E6__halfS2_S2_S2_fjLb0ELj1024ELj4ENS_18Kernel_traits_baseILj1024ES2_S2_S2_S2_fjLj1024EEEEELb0ELb1EEEvNS_9BwdParamsE)
        /*0c44*/ 	.word	0x00000000


	//----- nvinfo : EIATTR_MIN_STACK_SIZE
	.align		4
.L_523:
        /*0c48*/ 	.byte	0x04, 0x12
        /*0c4a*/ 	.short	(.L_525 - .L_524)
	.align		4
.L_524:
        /*0c4c*/ 	.word	index@(_ZN10layer_norm40ln_parallel_residual_bwd_finalize_kernelINS_22Kernel_traits_finalizeILj1024E6__halfS2_S2_S2_fjLb0ELj1024ELj4ENS_18Kernel_traits_baseILj1024ES2_S2_S2_S2_fjLj1024EEEEELb1EEEvNS_9BwdParamsE)
        /*0c50*/ 	.word	0x00000000


	//----- nvinfo : EIATTR_MIN_STACK_SIZE
	.align		4
.L_525:
        /*0c54*/ 	.byte	0x04, 0x12
        /*0c56*/ 	.short	(.L_527 - .L_526)
	.align		4
.L_526:
        /*0c58*/ 	.word	index@(_ZN10layer_norm31ln_parallel_residual_bwd_kernelINS_13Kernel_traitsI6__halfS2_S2_S2_fjLj1024ELj1ELj4ELj1ELj16ENS_18Kernel_traits_baseILj1024ES2_S2_S2_S2_fjLj128EEEEELb1ELb1ELb1EEEvNS_9BwdParamsE)
        /*0c5c*/ 	.word	0x00000000


	//----- nvinfo : EIATTR_MIN_STACK_SIZE
	.align		4
.L_527:
        /*0c60*/ 	.byte	0x04, 0x12
        /*0c62*/ 	.short	(.L_529 - .L_528)
	.align		4
.L_528:
        /*0c64*/ 	.word	index@(_ZN10layer_norm31ln_parallel_residual_bwd_kernelINS_13Kernel_traitsIf13__nv_bfloat16S2_S2_fjLj1024ELj1ELj4ELj1ELj16ENS_18Kernel_traits_baseILj1024EfS2_S2_S2_fjLj128EEEEELb0ELb0ELb0EEEvNS_9BwdParamsE)
        /*0c68*/ 	.word	0x000000c8


	//----- nvinfo : EIATTR_MIN_STACK_SIZE
	.align		4
.L_529:
        /*0c6c*/ 	.byte	0x04, 0x12
        /*0c6e*/ 	.short	(.L_531 - .L_530)
	.align		4
.L_530:
        /*0c70*/ 	.word	index@(_ZN10layer_norm31ln_parallel_residual_bwd_kernelINS_13Kernel_traitsIf13__nv_bfloat16S2_S2_fjLj1024ELj1ELj4ELj1ELj16ENS_18Kernel_traits_baseILj1024EfS2_S2_S2_fjLj128EEEEELb0ELb0ELb1EEEvNS_9BwdParamsE)
        /*0c74*/ 	.word	0x000000b0


	//----- nvinfo : EIATTR_MIN_STACK_SIZE
	.align		4
.L_531:
        /*0c78*/ 	.byte	0x04, 0x12
        /*0c7a*/ 	.short	(.L_533 - .L_532)
	.align		4
.L_532:
        /*0c7c*/ 	.word	index@(_ZN10layer_norm31ln_parallel_residual_bwd_kernelINS_13Kernel_traitsIf13__nv_bfloat16S2_S2_fjLj1024ELj1ELj4ELj1ELj16ENS_18Kernel_traits_baseILj1024EfS2_S2_S2_fjLj128EEEEELb0ELb1ELb0EEEvNS_9BwdParamsE)
        /*0c80*/ 	.word	0x00000000


	//----- nvinfo : EIATTR_MIN_STACK_SIZE
	.align		4
.L_533:
        /*0c84*/ 	.byte	0x04, 0x12
        /*0c86*/ 	.short	(.L_535 - .L_534)
	.align		4
.L_534:
        /*0c88*/ 	.word	index@(_ZN10layer_norm31ln_parallel_residual_bwd_kernelINS_13Kernel_traitsIf13__nv_bfloat16S2_S2_fjLj1024ELj1ELj4ELj1ELj16ENS_18Kernel_traits_baseILj1024EfS2_S2_S2_fjLj128EEEEELb0ELb1ELb1EEEvNS_9BwdParamsE)
        /*0c8c*/ 	.word	0x00000000


	//----- nvinfo : EIATTR_MIN_STACK_SIZE
	.align		4
.L_535:
        /*0c90*/ 	.byte	0x04, 0x12
        /*0c92*/ 	.short	(.L_537 - .L_536)
	.align		4
.L_536:
        /*0c94*/ 	.word	index@(_ZN10layer_norm31ln_parallel_residual_bwd_kernelINS_13Kernel_traitsIf13__nv_bfloat16S2_S2_fjLj1024ELj1ELj4ELj1ELj16ENS_18Kernel_traits_baseILj1024EfS2_S2_S2_fjLj128EEEEELb1ELb0ELb0EEEvNS_9BwdParamsE)
        /*0c98*/ 	.word	0x00000110


	//----- nvinfo : EIATTR_MIN_STACK_SIZE
	.align		4
.L_537:
        /*0c9c*/ 	.byte	0x04, 0x12
        /*0c9e*/ 	.short	(.L_539 - .L_538)
	.align		4
.L_538:
        /*0ca0*/ 	.word	index@(_ZN10layer_norm31ln_parallel_residual_bwd_kernelINS_13Kernel_traitsIf13__nv_bfloat16S2_S2_fjLj1024ELj1ELj4ELj1ELj16ENS_18Kernel_traits_baseILj1024EfS2_S2_S2_fjLj128EEEEELb1ELb0ELb1EEEvNS_9BwdParamsE)
        /*0ca4*/ 	.word	0x000000f0


	//----- nvinfo : EIATTR_MIN_STACK_SIZE
	.align		4
.L_539:
        /*0ca8*/ 	.byte	0x04, 0x12
        /*0caa*/ 	.short	(.L_541 - .L_540)
	.align		4
.L_540:
        /*0cac*/ 	.word	index@(_ZN10layer_norm22ln_bwd_finalize_kernelINS_22Kernel_traits_finalizeILj1024Ef13__nv_bfloat16S2_S2_fjLb0ELj1024ELj4ENS_18Kernel_traits_baseILj1024EfS2_S2_S2_fjLj1024EEEEELb0ELb0EEEvNS_9BwdParamsE)
        /*0cb0*/ 	.word	0x00000000


	//----- nvinfo : EIATTR_MIN_STACK_SIZE
	.align		4
.L_541:
        /*0cb4*/ 	.byte	0x04, 0x12
        /*0cb6*/ 	.short	(.L_543 - .L_542)
	.align		4
.L_542:
        /*0cb8*/ 	.word	index@(_ZN10layer_norm40ln_parallel_residual_bwd_finalize_kernelINS_22Kernel_traits_finalizeILj1024Ef13__nv_bfloat16S2_S2_fjLb0ELj1024ELj4ENS_18Kernel_traits_baseILj1024EfS2_S2_S2_fjLj1024EEEEELb0EEEvNS_9BwdParamsE)
        /*0cbc*/ 	.word	0x00000000


	//----- nvinfo : EIATTR_MIN_STACK_SIZE
	.align		4
.L_543:
        /*0cc0*/ 	.byte	0x04, 0x12
        /*0cc2*/ 	.short	(.L_545 - .L_544)
	.align		4
.L_544:
        /*0cc4*/ 	.word	index@(_ZN10layer_norm31ln_parallel_residual_bwd_kernelINS_13Kernel_traitsIf13__nv_bfloat16S2_S2_fjLj1024ELj1ELj4ELj1ELj16ENS_18Kernel_traits_baseILj1024EfS2_S2_S2_fjLj128EEEEELb1ELb1ELb0EEEvNS_9BwdParamsE)
        /*0cc8*/ 	.word	0x00000000


	//----- nvinfo : EIATTR_MIN_STACK_SIZE
	.align		4
.L_545:
        /*0ccc*/ 	.byte	0x04, 0x12
        /*0cce*/ 	.short	(.L_547 - .L_546)
	.align		4
.L_546:
        /*0cd0*/ 	.word	index@(_ZN10layer_norm22ln_bwd_finalize_kernelINS_22Kernel_traits_finalizeILj1024Ef13__nv_bfloat16S2_S2_fjLb0ELj1024ELj4ENS_18Kernel_traits_baseILj1024EfS2_S2_S2_fjLj1024EEEEELb0ELb1EEEvNS_9BwdParamsE)
        /*0cd4*/ 	.word	0x00000000


	//----- nvinfo : EIATTR_MIN_STACK_SIZE
	.align		4
.L_547:
        /*0cd8*/ 	.byte	0x04, 0x12
        /*0cda*/ 	.short	(.L_549 - .L_548)
	.align		4
.L_548:
        /*0cdc*/ 	.word	index@(_ZN10layer_norm40ln_parallel_residual_bwd_finalize_kernelINS_22Kernel_traits_finalizeILj1024Ef13__nv_bfloat16S2_S2_fjLb0ELj1024ELj4ENS_18Kernel_traits_baseILj1024EfS2_S2_S2_fjLj1024EEEEELb1EEEvNS_9BwdParamsE)
        /*0ce0*/ 	.word	0x00000000


	//----- nvinfo : EIATTR_MIN_STACK_SIZE
	.align		4
.L_549:
        /*0ce4*/ 	.byte	0x04, 0x12
        /*0ce6*/ 	.short	(.L_551 - .L_550)
	.align		4
.L_550:
        /*0ce8*/ 	.word	index@(_ZN10layer_norm31ln_parallel_residual_bwd_kernelINS_13Kernel_traitsIf13__nv_bfloat16S2_S2_fjLj1024ELj1ELj4ELj1ELj16ENS_18Kernel_traits_baseILj1024EfS2_S2_S2_fjLj128EEEEELb1ELb1ELb1EEEvNS_9BwdParamsE)
        /*0cec*/ 	.word	0x00000000


	//----- nvinfo : EIATTR_MIN_STACK_SIZE
	.align		4
.L_551:
        /*0cf0*/ 	.byte	0x04, 0x12
        /*0cf2*/ 	.short	(.L_553 - .L_552)
	.align		4
.L_552:
        /*0cf4*/ 	.word	index@(_ZN10layer_norm31ln_parallel_residual_bwd_kernelINS_13Kernel_traitsI13__nv_bfloat16S2_fS2_fjLj1024ELj1ELj4ELj1ELj16ENS_18Kernel_traits_baseILj1024ES2_S2_fS2_fjLj128EEEEELb0ELb0ELb0EEEvNS_9BwdParamsE)
        /*0cf8*/ 	.word	0x00000120


	//----- nvinfo : EIATTR_MIN_STACK_SIZE
	.align		4
.L_553:
        /*0cfc*/ 	.byte	0x04, 0x12
        /*0cfe*/ 	.short	(.L_555 - .L_554)
	.align		4
.L_554:
        /*0d00*/ 	.word	index@(_ZN10layer_norm31ln_parallel_residual_bwd_kernelINS_13Kernel_traitsI13__nv_bfloat16S2_fS2_fjLj1024ELj1ELj4ELj1ELj16ENS_18Kernel_traits_baseILj1024ES2_S2_fS2_fjLj128EEEEELb0ELb0ELb1EEEvNS_9BwdParamsE)
        /*0d04*/ 	.word	0x00000100


	//----- nvinfo : EIATTR_MIN_STACK_SIZE
	.align		4
.L_555:
        /*0d08*/ 	.byte	0x04, 0x12
        /*0d0a*/ 	.short	(.L_557 - .L_556)
	.align		4
.L_556:
        /*0d0c*/ 	.word	index@(_ZN10layer_norm31ln_parallel_residual_bwd_kernelINS_13Kernel_traitsI13__nv_bfloat16S2_fS2_fjLj1024ELj1ELj4ELj1ELj16ENS_18Kernel_traits_baseILj1024ES2_S2_fS2_fjLj128EEEEELb0ELb1ELb0EEEvNS_9BwdParamsE)
        /*0d10*/ 	.word	0x00000000


	//----- nvinfo : EIATTR_MIN_STACK_SIZE
	.align		4
.L_557:
        /*0d14*/ 	.byte	0x04, 0x12
        /*0d16*/ 	.short	(.L_559 - .L_558)
	.align		4
.L_558:
        /*0d18*/ 	.word	index@(_ZN10layer_norm31ln_parallel_residual_bwd_kernelINS_13Kernel_traitsI13__nv_bfloat16S2_fS2_fjLj1024ELj1ELj4ELj1ELj16ENS_18Kernel_traits_baseILj1024ES2_S2_fS2_fjLj128EEEEELb0ELb1ELb1EEEvNS_9BwdParamsE)
        /*0d1c*/ 	.word	0x00000000


	//----- nvinfo : EIATTR_MIN_STACK_SIZE
	.align		4
.L_559:
        /*0d20*/ 	.byte	0x04, 0x12
        /*0d22*/ 	.short	(.L_561 - .L_560)
	.align		4
.L_560:
        /*0d24*/ 	.word	index@(_ZN10layer_norm31ln_parallel_residual_bwd_kernelINS_13Kernel_traitsI13__nv_bfloat16S2_fS2_fjLj1024ELj1ELj4ELj1ELj16ENS_18Kernel_traits_baseILj1024ES2_S2_fS2_fjLj128EEEEELb1ELb0ELb0EEEvNS_9BwdParamsE)
        /*0d28*/ 	.word	0x00000170


	//----- nvinfo : EIATTR_MIN_STACK_SIZE
	.align		4
.L_561:
        /*0d2c*/ 	.byte	0x04, 0x12
        /*0d2e*/ 	.short	(.L_563 - .L_562)
	.align		4
.L_562:
        /*0d30*/ 	.word	index@(_ZN10layer_norm31ln_parallel_residual_bwd_kernelINS_13Kernel_traitsI13__nv_bfloat16S2_fS2_fjLj1024ELj1ELj4ELj1ELj16ENS_18Kernel_traits_baseILj1024ES2_S2_fS2_fjLj128EEEEELb1ELb0ELb1EEEvNS_9BwdParamsE)
        /*0d34*/ 	.word	0x00000148


	//----- nvinfo : EIATTR_MIN_STACK_SIZE
	.align		4
.L_563:
        /*0d38*/ 	.byte	0x04, 0x12
        /*0d3a*/ 	.short	(.L_565 - .L_564)
	.align		4
.L_564:
        /*0d3c*/ 	.word	index@(_ZN10layer_norm22ln_bwd_finalize_kernelINS_22Kernel_traits_finalizeILj1024E13__nv_bfloat16S2_fS2_fjLb0ELj1024ELj4ENS_18Kernel_traits_baseILj1024ES2_S2_fS2_fjLj1024EEEEELb0ELb0EEEvNS_9BwdParamsE)
        /*0d40*/ 	.word	0x00000000


	//----- nvinfo : EIATTR_MIN_STACK_SIZE
	.align		4
.L_565:
        /*0d44*/ 	.byte	0x04, 0x12
        /*0d46*/ 	.short	(.L_567 - .L_566)
	.align		4
.L_566:
        /*0d48*/ 	.word	index@(_ZN10layer_norm40ln_parallel_residual_bwd_finalize_kernelINS_22Kernel_traits_finalizeILj1024E13__nv_bfloat16S2_fS2_fjLb0ELj1024ELj4ENS_18Kernel_traits_baseILj1024ES2_S2_fS2_fjLj1024EEEEELb0EEEvNS_9BwdParamsE)
        /*0d4c*/ 	.word	0x00000000


	//----- nvinfo : EIATTR_MIN_STACK_SIZE
	.align		4
.L_567:
        /*0d50*/ 	.byte	0x04, 0x12
        /*0d52*/ 	.short	(.L_569 - .L_568)
	.align		4
.L_568:
        /*0d54*/ 	.word	index@(_ZN10layer_norm31ln_parallel_residual_bwd_kernelINS_13Kernel_traitsI13__nv_bfloat16S2_fS2_fjLj1024ELj1ELj4ELj1ELj16ENS_18Kernel_traits_baseILj1024ES2_S2_fS2_fjLj128EEEEELb1ELb1ELb0EEEvNS_9BwdParamsE)
        /*0d58*/ 	.word	0x00000000


	//----- nvinfo : EIATTR_MIN_STACK_SIZE
	.align		4
.L_569:
        /*0d5c*/ 	.byte	0x04, 0x12
        /*0d5e*/ 	.short	(.L_571 - .L_570)
	.align		4
.L_570:
        /*0d60*/ 	.word	index@(_ZN10layer_norm22ln_bwd_finalize_kernelINS_22Kernel_traits_finalizeILj1024E13__nv_bfloat16S2_fS2_fjLb0ELj1024ELj4ENS_18Kernel_traits_baseILj1024ES2_S2_fS2_fjLj1024EEEEELb0ELb1EEEvNS_9BwdParamsE)
        /*0d64*/ 	.word	0x00000000


	//----- nvinfo : EIATTR_MIN_STACK_SIZE
	.align		4
.L_571:
        /*0d68*/ 	.byte	0x04, 0x12
        /*0d6a*/ 	.short	(.L_573 - .L_572)
	.align		4
.L_572:
        /*0d6c*/ 	.word	index@(_ZN10layer_norm40ln_parallel_residual_bwd_finalize_kernelINS_22Kernel_traits_finalizeILj1024E13__nv_bfloat16S2_fS2_fjLb0ELj1024ELj4ENS_18Kernel_traits_baseILj1024ES2_S2_fS2_fjLj1024EEEEELb1EEEvNS_9BwdParamsE)
        /*0d70*/ 	.word	0x00000000


	//----- nvinfo : EIATTR_MIN_STACK_SIZE
	.align		4
.L_573:
        /*0d74*/ 	.byte	0x04, 0x12
        /*0d76*/ 	.short	(.L_575 - .L_574)
	.align		4
.L_574:
        /*0d78*/ 	.word	index@(_ZN10layer_norm31ln_parallel_residual_bwd_kernelINS_13Kernel_traitsI13__nv_bfloat16S2_fS2_fjLj1024ELj1ELj4ELj1ELj16ENS_18Kernel_traits_baseILj1024ES2_S2_fS2_fjLj128EEEEELb1ELb1ELb1EEEvNS_9BwdParamsE)
        /*0d7c*/ 	.word	0x00000000


	//----- nvinfo : EIATTR_MIN_STACK_SIZE
	.align		4
.L_575:
        /*0d80*/ 	.byte	0x04, 0x12
        /*0d82*/ 	.short	(.L_577 - .L_576)
	.align		4
.L_576:
        /*0d84*/ 	.word	index@(_ZN10layer_norm31ln_parallel_residual_bwd_kernelINS_13Kernel_traitsIf13__nv_bfloat16fS2_fjLj1024ELj1ELj4ELj1ELj16ENS_18Kernel_traits_baseILj1024EfS2_fS2_fjLj128EEEEELb0ELb0ELb0EEEvNS_9BwdParamsE)
        /*0d88*/ 	.word	0x00000120


	//----- nvinfo : EIATTR_MIN_STACK_SIZE
	.align		4
.L_577:
        /*0d8c*/ 	.byte	0x04, 0x12
        /*0d8e*/ 	.short	(.L_579 - .L_578)
	.align		4
.L_578:
        /*0d90*/ 	.word	index@(_ZN10layer_norm31ln_parallel_residual_bwd_kernelINS_13Kernel_traitsIf13__nv_bfloat16fS2_fjLj1024ELj1ELj4ELj1ELj16ENS_18Kernel_traits_baseILj1024EfS2_fS2_fjLj128EEEEELb0ELb0ELb1EEEvNS_9BwdParamsE)
        /*0d94*/ 	.word	0x00000108


	//----- nvinfo : EIATTR_MIN_STACK_SIZE
	.align		4
.L_579:
        /*0d98*/ 	.byte	0x04, 0x12
        /*0d9a*/ 	.short	(.L_581 - .L_580)
	.align		4
.L_580:
        /*0d9c*/ 	.word	index@(_ZN10layer_norm31ln_parallel_residual_bwd_kernelINS_13Kernel_traitsIf13__nv_bfloat16fS2_fjLj1024ELj1ELj4ELj1ELj16ENS_18Kernel_traits_baseILj1024EfS2_fS2_fjLj128EEEEELb0ELb1ELb0EEEvNS_9BwdParamsE)
        /*0da0*/ 	.word	0x00000000


	//----- nvinfo : EIATTR_MIN_STACK_SIZE
	.align		4
.L_581:
        /*0da4*/ 	.byte	0x04, 0x12
        /*0da6*/ 	.short	(.L_583 - .L_582)
	.align		4
.L_582:
        /*0da8*/ 	.word	index@(_ZN10layer_norm31ln_parallel_residual_bwd_kernelINS_13Kernel_traitsIf13__nv_bfloat16fS2_fjLj1024ELj1ELj4ELj1ELj16ENS_18Kernel_traits_baseILj1024EfS2_fS2_fjLj128EEEEELb0ELb1ELb1EEEvNS_9BwdParamsE)
        /*0dac*/ 	.word	0x00000000


	//----- nvinfo : EIATTR_MIN_STACK_SIZE
	.align		4
.L_583:
        /*0db0*/ 	.byte	0x04, 0x12
        /*0db2*/ 	.short	(.L_585 - .L_584)
	.align		4
.L_584:
        /*0db4*/ 	.word	index@(_ZN10layer_norm31ln_parallel_residual_bwd_kernelINS_13Kernel_traitsIf13__nv_bfloat16fS2_fjLj1024ELj1ELj4ELj1ELj16ENS_18Kernel_traits_baseILj1024EfS2_fS2_fjLj128EEEEELb1ELb0ELb0EEEvNS_9BwdParamsE)
        /*0db8*/ 	.word	0x00000170


	//----- nvinfo : EIATTR_MIN_STACK_SIZE
	.align		4
.L_585:
        /*0dbc*/ 	.byte	0x04, 0x12
        /*0dbe*/ 	.short	(.L_587 - .L_586)
	.align		4
.L_586:
        /*0dc0*/ 	.word	index@(_ZN10layer_norm31ln_parallel_residual_bwd_kernelINS_13Kernel_traitsIf13__nv_bfloat16fS2_fjLj1024ELj1ELj4ELj1ELj16ENS_18Kernel_traits_baseILj1024EfS2_fS2_fjLj128EEEEELb1ELb0ELb1EEEvNS_9BwdParamsE)
        /*0dc4*/ 	.word	0x00000148


	//----- nvinfo : EIATTR_MIN_STACK_SIZE
	.align		4
.L_587:
        /*0dc8*/ 	.byte	0x04, 0x12
        /*0dca*/ 	.short	(.L_589 - .L_588)
	.align		4
.L_588:
        /*0dcc*/ 	.word	index@(_ZN10layer_norm22ln_bwd_finalize_kernelINS_22Kernel_traits_finalizeILj1024Ef13__nv_bfloat16fS2_fjLb0ELj1024ELj4ENS_18Kernel_traits_baseILj1024EfS2_fS2_fjLj1024EEEEELb0ELb0EEEvNS_9BwdParamsE)
        /*0dd0*/ 	.word	0x00000000


	//----- nvinfo : EIATTR_MIN_STACK_SIZE
	.align		4
.L_589:
        /*0dd4*/ 	.byte	0x04, 0x12
        /*0dd6*/ 	.short	(.L_591 - .L_590)
	.align		4
.L_590:
        /*0dd8*/ 	.word	index@(_ZN10layer_norm40ln_parallel_residual_bwd_finalize_kernelINS_22Kernel_traits_finalizeILj1024Ef13__nv_bfloat16fS2_fjLb0ELj1024ELj4ENS_18Kernel_traits_baseILj1024EfS2_fS2_fjLj1024EEEEELb0EEEvNS_9BwdParamsE)
        /*0ddc*/ 	.word	0x00000000


	//----- nvinfo : EIATTR_MIN_STACK_SIZE
	.align		4
.L_591:
        /*0de0*/ 	.byte	0x04, 0x12
        /*0de2*/ 	.short	(.L_593 - .L_592)
	.align		4
.L_592:
        /*0de4*/ 	.word	index@(_ZN10layer_norm31ln_parallel_residual_bwd_kernelINS_13Kernel_traitsIf13__nv_bfloat16fS2_fjLj1024ELj1ELj4ELj1ELj16ENS_18Kernel_traits_baseILj1024EfS2_fS2_fjLj128EEEEELb1ELb1ELb0EEEvNS_9BwdParamsE)
        /*0de8*/ 	.word	0x00000000


	//----- nvinfo : EIATTR_MIN_STACK_SIZE
	.align		4
.L_593:
        /*0dec*/ 	.byte	0x04, 0x12
        /*0dee*/ 	.short	(.L_595 - .L_594)
	.align		4
.L_594:
        /*0df0*/ 	.word	index@(_ZN10layer_norm22ln_bwd_finalize_kernelINS_22Kernel_traits_finalizeILj1024Ef13__nv_bfloat16fS2_fjLb0ELj1024ELj4ENS_18Kernel_traits_baseILj1024EfS2_fS2_fjLj1024EEEEELb0ELb1EEEvNS_9BwdParamsE)
        /*0df4*/ 	.word	0x00000000


	//----- nvinfo : EIATTR_MIN_STACK_SIZE
	.align		4
.L_595:
        /*0df8*/ 	.byte	0x04, 0x12
        /*0dfa*/ 	.short	(.L_597 - .L_596)
	.align		4
.L_596:
        /*0dfc*/ 	.word	index@(_ZN10layer_norm40ln_parallel_residual_bwd_finalize_kernelINS_22Kernel_traits_finalizeILj1024Ef13__nv_bfloat16fS2_fjLb0ELj1024ELj4ENS_18Kernel_traits_baseILj1024EfS2_fS2_fjLj1024EEEEELb1EEEvNS_9BwdParamsE)
        /*0e00*/ 	.word	0x00000000


	//----- nvinfo : EIATTR_MIN_STACK_SIZE
	.align		4
.L_597:
        /*0e04*/ 	.byte	0x04, 0x12
        /*0e06*/ 	.short	(.L_599 - .L_598)
	.align		4
.L_598:
        /*0e08*/ 	.word	index@(_ZN10layer_norm31ln_parallel_residual_bwd_kernelINS_13Kernel_traitsIf13__nv_bfloat16fS2_fjLj1024ELj1ELj4ELj1ELj16ENS_18Kernel_traits_baseILj1024EfS2_fS2_fjLj128EEEEELb1ELb1ELb1EEEvNS_9BwdParamsE)
        /*0e0c*/ 	.word	0x00000000


	//----- nvinfo : EIATTR_MIN_STACK_SIZE
	.align		4
.L_599:
        /*0e10*/ 	.byte	0x04, 0x12
        /*0e12*/ 	.short	(.L_601 - .L_600)
	.align		4
.L_600:
        /*0e14*/ 	.word	index@(_ZN10layer_norm31ln_parallel_residual_bwd_kernelINS_13Kernel_traitsIf6__halfS2_S2_fjLj1024ELj1ELj4ELj1ELj16ENS_18Kernel_traits_baseILj1024EfS2_S2_S2_fjLj128EEEEELb0ELb0ELb0EEEvNS_9BwdParamsE)
        /*0e18*/ 	.word	0x000000c8


	//----- nvinfo : EIATTR_MIN_STACK_SIZE
	.align		4
.L_601:
        /*0e1c*/ 	.byte	0x04, 0x12
        /*0e1e*/ 	.short	(.L_603 - .L_602)
	.align		4
.L_602:
        /*0e20*/ 	.word	index@(_ZN10layer_norm31ln_parallel_residual_bwd_kernelINS_13Kernel_traitsIf6__halfS2_S2_fjLj1024ELj1ELj4ELj1ELj16ENS_18Kernel_traits_baseILj1024EfS2_S2_S2_fjLj128EEEEELb0ELb0ELb1EEEvNS_9BwdParamsE)
        /*0e24*/ 	.word	0x000000b0


	//----- nvinfo : EIATTR_MIN_STACK_SIZE
	.align		4
.L_603:
        /*0e28*/ 	.byte	0x04, 0x12
        /*0e2a*/ 	.short	(.L_605 - .L_604)
	.align		4
.L_604:
        /*0e2c*/ 	.word	index@(_ZN10layer_norm31ln_parallel_residual_bwd_kernelINS_13Kernel_traitsIf6__halfS2_S2_fjLj1024ELj1ELj4ELj1ELj16ENS_18Kernel_traits_baseILj1024EfS2_S2_S2_fjLj128EEEEELb0ELb1ELb0EEEvNS_9BwdParamsE)
        /*0e30*/ 	.word	0x00000000


	//----- nvinfo : EIATTR_MIN_STACK_SIZE
	.align		4
.L_605:
        /*0e34*/ 	.byte	0x04, 0x12
        /*0e36*/ 	.short	(.L_607 - .L_606)
	.align		4
.L_606:
        /*0e38*/ 	.word	index@(_ZN10layer_norm31ln_parallel_residual_bwd_kernelINS_13Kernel_traitsIf6__halfS2_S2_fjLj1024ELj1ELj4ELj1ELj16ENS_18Kernel_traits_baseILj1024EfS2_S2_S2_fjLj128EEEEELb0ELb1ELb1EEEvNS_9BwdParamsE)
        /*0e3c*/ 	.word	0x00000000


	//----- nvinfo : EIATTR_MIN_STACK_SIZE
	.align		4
.L_607:
        /*0e40*/ 	.byte	0x04, 0x12
        /*0e42*/ 	.short	(.L_609 - .L_608)
	.align		4
.L_608:
        /*0e44*/ 	.word	index@(_ZN10layer_norm31ln_parallel_residual_bwd_kernelINS_13Kernel_traitsIf6__halfS2_S2_fjLj1024ELj1ELj4ELj1ELj16ENS_18Kernel_traits_baseILj1024EfS2_S2_S2_fjLj128EEEEELb1ELb0ELb0EEEvNS_9BwdParamsE)
        /*0e48*/ 	.word	0x00000110


	//----- nvinfo : EIATTR_MIN_STACK_SIZE
	.align		4
.L_609:
        /*0e4c*/ 	.byte	0x04, 0x12
        /*0e4e*/ 	.short	(.L_611 - .L_610)
	.align		4
.L_610:
        /*0e50*/ 	.word	index@(_ZN10layer_norm31ln_parallel_residual_bwd_kernelINS_13Kernel_traitsIf6__halfS2_S2_fjLj1024ELj1ELj4ELj1ELj16ENS_18Kernel_traits_baseILj1024EfS2_S2_S2_fjLj128EEEEELb1ELb0ELb1EEEvNS_9BwdParamsE)
        /*0e54*/ 	.word	0x000000f0


	//----- nvinfo : EIATTR_MIN_STACK_SIZE
	.align		4
.L_611:
        /*0e58*/ 	.byte	0x04, 0x12
        /*0e5a*/ 	.short	(.L_613 - .L_612)
	.align		4
.L_612:
        /*0e5c*/ 	.word	index@(_ZN10layer_norm22ln_bwd_finalize_kernelINS_22Kernel_traits_finalizeILj1024Ef6__halfS2_S2_fjLb0ELj1024ELj4ENS_18Kernel_traits_baseILj1024EfS2_S2_S2_fjLj1024EEEEELb0ELb0EEEvNS_9BwdParamsE)
        /*0e60*/ 	.word	0x00000000


	//----- nvinfo : EIATTR_MIN_STACK_SIZE
	.align		4
.L_613:
        /*0e64*/ 	.byte	0x04, 0x12
        /*0e66*/ 	.short	(.L_615 - .L_614)
	.align		4
.L_614:
        /*0e68*/ 	.word	index@(_ZN10layer_norm40ln_parallel_residual_bwd_finalize_kernelINS_22Kernel_traits_finalizeILj1024Ef6__halfS2_S2_fjLb0ELj1024ELj4ENS_18Kernel_traits_baseILj1024EfS2_S2_S2_fjLj1024EEEEELb0EEEvNS_9BwdParamsE)
        /*0e6c*/ 	.word	0x00000000


	//----- nvinfo : EIATTR_MIN_STACK_SIZE
	.align		4
.L_615:
        /*0e70*/ 	.byte	0x04, 0x12
        /*0e72*/ 	.short	(.L_617 - .L_616)
	.align		4
.L_616:
        /*0e74*/ 	.word	index@(_ZN10layer_norm31ln_parallel_residual_bwd_kernelINS_13Kernel_traitsIf6__halfS2_S2_fjLj1024ELj1ELj4ELj1ELj16ENS_18Kernel_traits_baseILj1024EfS2_S2_S2_fjLj128EEEEELb1ELb1ELb0EEEvNS_9BwdParamsE)
        /*0e78*/ 	.word	0x00000000


	//----- nvinfo : EIATTR_MIN_STACK_SIZE
	.align		4
.L_617:
        /*0e7c*/ 	.byte	0x04, 0x12
        /*0e7e*/ 	.short	(.L_619 - .L_618)
	.align		4
.L_618:
        /*0e80*/ 	.word	index@(_ZN10layer_norm22ln_bwd_finalize_kernelINS_22Kernel_traits_finalizeILj1024Ef6__halfS2_S2_fjLb0ELj1024ELj4ENS_18Kernel_traits_baseILj1024EfS2_S2_S2_fjLj1024EEEEELb0ELb1EEEvNS_9BwdParamsE)
        /*0e84*/ 	.word	0x00000000


	//----- nvinfo : EIATTR_MIN_STACK_SIZE
	.align		4
.L_619:
        /*0e88*/ 	.byte	0x04, 0x12
        /*0e8a*/ 	.short	(.L_621 - .L_620)
	.align		4
.L_620:
        /*0e8c*/ 	.word	index@(_ZN10layer_norm40ln_parallel_residual_bwd_finalize_kernelINS_22Kernel_traits_finalizeILj1024Ef6__halfS2_S2_fjLb0ELj1024ELj4ENS_18Kernel_traits_baseILj1024EfS2_S2_S2_fjLj1024EEEEELb1EEEvNS_9BwdParamsE)
        /*0e90*/ 	.word	0x00000000


	//----- nvinfo : EIATTR_MIN_STACK_SIZE
	.align		4
.L_621:
        /*0e94*/ 	.byte	0x04, 0x12
        /*0e96*/ 	.short	(.L_623 - .L_622)
	.align		4
.L_622:
        /*0e98*/ 	.word	index@(_ZN10layer_norm31ln_parallel_residual_bwd_kernelINS_13Kernel_traitsIf6__halfS2_S2_fjLj1024ELj1ELj4ELj1ELj16ENS_18Kernel_traits_baseILj1024EfS2_S2_S2_fjLj128EEEEELb1ELb1ELb1EEEvNS_9BwdParamsE)
        /*0e9c*/ 	.word	0x00000000


	//----- nvinfo : EIATTR_MIN_STACK_SIZE
	.align		4
.L_623:
        /*0ea0*/ 	.byte	0x04, 0x12
        /*0ea2*/ 	.short	(.L_625 - .L_624)
	.align		4
.L_624:
        /*0ea4*/ 	.word	index@(_ZN10layer_norm31ln_parallel_residual_bwd_kernelINS_13Kernel_traitsI6__halfS2_fS2_fjLj1024ELj1ELj4ELj1ELj16ENS_18Kernel_traits_baseILj1024ES2_S2_fS2_fjLj128EEEEELb0ELb0ELb0EEEvNS_9BwdParamsE)
        /*0ea8*/ 	.word	0x00000120


	//----- nvinfo : EIATTR_MIN_STACK_SIZE
	.align		4
.L_625:
        /*0eac*/ 	.byte	0x04, 0x12
        /*0eae*/ 	.short	(.L_627 - .L_626)
	.align		4
.L_626:
        /*0eb0*/ 	.word	index@(_ZN10layer_norm31ln_parallel_residual_bwd_kernelINS_13Kernel_traitsI6__halfS2_fS2_fjLj1024ELj1ELj4ELj1ELj16ENS_18Kernel_traits_baseILj1024ES2_S2_fS2_fjLj128EEEEELb0ELb0ELb1EEEvNS_9BwdParamsE)
        /*0eb4*/ 	.word	0x00000100


	//----- nvinfo : EIATTR_MIN_STACK_SIZE
	.align		4
.L_627:
        /*0eb8*/ 	.byte	0x04, 0x12
        /*0eba*/ 	.short	(.L_629 - .L_628)
	.align		4
.L_628:
        /*0ebc*/ 	.word	index@(_ZN10layer_norm31ln_parallel_residual_bwd_kernelINS_13Kernel_traitsI6__halfS2_fS2_fjLj1024ELj1ELj4ELj1ELj16ENS_18Kernel_traits_baseILj1024ES2_S2_fS2_fjLj128EEEEELb0ELb1ELb0EEEvNS_9BwdParamsE)
        /*0ec0*/ 	.word	0x00000000


	//----- nvinfo : EIATTR_MIN_STACK_SIZE
	.align		4
.L_629:
        /*0ec4*/ 	.byte	0x04, 0x12
        /*0ec6*/ 	.short	(.L_631 - .L_630)
	.align		4
.L_630:
        /*0ec8*/ 	.word	index@(_ZN10layer_norm31ln_parallel_residual_bwd_kernelINS_13Kernel_traitsI6__halfS2_fS2_fjLj1024ELj1ELj4ELj1ELj16ENS_18Kernel_traits_baseILj1024ES2_S2_fS2_fjLj128EEEEELb0ELb1ELb1EEEvNS_9BwdParamsE)
        /*0ecc*/ 	.word	0x00000000


	//----- nvinfo : EIATTR_MIN_STACK_SIZE
	.align		4
.L_631:
        /*0ed0*/ 	.byte	0x04, 0x12
        /*0ed2*/ 	.short	(.L_633 - .L_632)
	.align		4
.L_632:
        /*0ed4*/ 	.word	index@(_ZN10layer_norm31ln_parallel_residual_bwd_kernelINS_13Kernel_traitsI6__halfS2_fS2_fjLj1024ELj1ELj4ELj1ELj16ENS_18Kernel_traits_baseILj1024ES2_S2_fS2_fjLj128EEEEELb1ELb0ELb0EEEvNS_9BwdParamsE)
        /*0ed8*/ 	.word	0x00000170


	//----- nvinfo : EIATTR_MIN_STACK_SIZE
	.align		4
.L_633:
        /*0edc*/ 	.byte	0x04, 0x12
        /*0ede*/ 	.short	(.L_635 - .L_634)
	.align		4
.L_634:
        /*0ee0*/ 	.word	index@(_ZN10layer_norm31ln_parallel_residual_bwd_kernelINS_13Kernel_traitsI6__halfS2_fS2_fjLj1024ELj1ELj4ELj1ELj16ENS_18Kernel_traits_baseILj1024ES2_S2_fS2_fjLj128EEEEELb1ELb0ELb1EEEvNS_9BwdParamsE)
        /*0ee4*/ 	.word	0x00000150


	//----- nvinfo : EIATTR_MIN_STACK_SIZE
	.align		4
.L_635:
        /*0ee8*/ 	.byte	0x04, 0x12
        /*0eea*/ 	.short	(.L_637 - .L_636)
	.align		4
.L_636:
        /*0eec*/ 	.word	index@(_ZN10layer_norm22ln_bwd_finalize_kernelINS_22Kernel_traits_finalizeILj1024E6__halfS2_fS2_fjLb0ELj1024ELj4ENS_18Kernel_traits_baseILj1024ES2_S2_fS2_fjLj1024EEEEELb0ELb0EEEvNS_9BwdParamsE)
        /*0ef0*/ 	.word	0x00000000


	//----- nvinfo : EIATTR_MIN_STACK_SIZE
	.align		4
.L_637:
        /*0ef4*/ 	.byte	0x04, 0x12
        /*0ef6*/ 	.short	(.L_639 - .L_638)
	.align		4
.L_638:
        /*0ef8*/ 	.word	index@(_ZN10layer_norm40ln_parallel_residual_bwd_finalize_kernelINS_22Kernel_traits_finalizeILj1024E6__halfS2_fS2_fjLb0ELj1024ELj4ENS_18Kernel_traits_baseILj1024ES2_S2_fS2_fjLj1024EEEEELb0EEEvNS_9BwdParamsE)
        /*0efc*/ 	.word	0x00000000


	//----- nvinfo : EIATTR_MIN_STACK_SIZE
	.align		4
.L_639:
        /*0f00*/ 	.byte	0x04, 0x12
        /*0f02*/ 	.short	(.L_641 - .L_640)
	.align		4
.L_640:
        /*0f04*/ 	.word	index@(_ZN10layer_norm31ln_parallel_residual_bwd_kernelINS_13Kernel_traitsI6__halfS2_fS2_fjLj1024ELj1ELj4ELj1ELj16ENS_18Kernel_traits_baseILj1024ES2_S2_fS2_fjLj128EEEEELb1ELb1ELb0EEEvNS_9BwdParamsE)
        /*0f08*/ 	.word	0x00000000


	//----- nvinfo : EIATTR_MIN_STACK_SIZE
	.align		4
.L_641:
        /*0f0c*/ 	.byte	0x04, 0x12
        /*0f0e*/ 	.short	(.L_643 - .L_642)
	.align		4
.L_642:
        /*0f10*/ 	.word	index@(_ZN10layer_norm22ln_bwd_finalize_kernelINS_22Kernel_traits_finalizeILj1024E6__halfS2_fS2_fjLb0ELj1024ELj4ENS_18Kernel_traits_baseILj1024ES2_S2_fS2_fjLj1024EEEEELb0ELb1EEEvNS_9BwdParamsE)
        /*0f14*/ 	.word	0x00000000


	//----- nvinfo : EIATTR_MIN_STACK_SIZE
	.align		4
.L_643:
        /*0f18*/ 	.byte	0x04, 0x12
        /*0f1a*/ 	.short	(.L_645 - .L_644)
	.align		4
.L_644:
        /*0f1c*/ 	.word	index@(_ZN10layer_norm40ln_parallel_residual_bwd_finalize_kernelINS_22Kernel_traits_finalizeILj1024E6__halfS2_fS2_fjLb0ELj1024ELj4ENS_18Kernel_traits_baseILj1024ES2_S2_fS2_fjLj1024EEEEELb1EEEvNS_9BwdParamsE)
        /*0f20*/ 	.word	0x00000000


	//----- nvinfo : EIATTR_MIN_STACK_SIZE
	.align		4
.L_645:
        /*0f24*/ 	.byte	0x04, 0x12
        /*0f26*/ 	.short	(.L_647 - .L_646)
	.align		4
.L_646:
        /*0f28*/ 	.word	index@(_ZN10layer_norm31ln_parallel_residual_bwd_kernelINS_13Kernel_traitsI6__halfS2_fS2_fjLj1024ELj1ELj4ELj1ELj16ENS_18Kernel_traits_baseILj1024ES2_S2_fS2_fjLj128EEEEELb1ELb1ELb1EEEvNS_9BwdParamsE)
        /*0f2c*/ 	.word	0x00000000


	//----- nvinfo : EIATTR_MIN_STACK_SIZE
	.align		4
.L_647:
        /*0f30*/ 	.byte	0x04, 0x12
        /*0f32*/ 	.short	(.L_649 - .L_648)
	.align		4
.L_648:
        /*0f34*/ 	.word	index@(_ZN10layer_norm31ln_parallel_residual_bwd_kernelINS_13Kernel_traitsIf6__halffS2_fjLj1024ELj1ELj4ELj1ELj16ENS_18Kernel_traits_baseILj1024EfS2_fS2_fjLj128EEEEELb0ELb0ELb0EEEvNS_9BwdParamsE)
        /*0f38*/ 	.word	0x00000120


	//----- nvinfo : EIATTR_MIN_STACK_SIZE
	.align		4
.L_649:
        /*0f3c*/ 	.byte	0x04, 0x12
        /*0f3e*/ 	.short	(.L_651 - .L_650)
	.align		4
.L_650:
        /*0f40*/ 	.word	index@(_ZN10layer_norm31ln_parallel_residual_bwd_kernelINS_13Kernel_traitsIf6__halffS2_fjLj1024ELj1ELj4ELj1ELj16ENS_18Kernel_traits_baseILj1024EfS2_fS2_fjLj128EEEEELb0ELb0ELb1EEEvNS_9BwdParamsE)
        /*0f44*/ 	.word	0x00000108


	//----- nvinfo : EIATTR_MIN_STACK_SIZE
	.align		4
.L_651:
        /*0f48*/ 	.byte	0x04, 0x12
        /*0f4a*/ 	.short	(.L_653 - .L_652)
	.align		4
.L_652:
        /*0f4c*/ 	.word	index@(_ZN10layer_norm31ln_parallel_residual_bwd_kernelINS_13Kernel_traitsIf6__halffS2_fjLj1024ELj1ELj4ELj1ELj16ENS_18Kernel_traits_baseILj1024EfS2_fS2_fjLj128EEEEELb0ELb1ELb0EEEvNS_9BwdParamsE)
        /*0f50*/ 	.word	0x00000000


	//----- nvinfo : EIATTR_MIN_STACK_SIZE
	.align		4
.L_653:
        /*0f54*/ 	.byte	0x04, 0x12
        /*0f56*/ 	.short	(.L_655 - .L_654)
	.align		4
.L_654:
        /*0f58*/ 	.word	index@(_ZN10layer_norm31ln_parallel_residual_bwd_kernelINS_13Kernel_traitsIf6__halffS2_fjLj1024ELj1ELj4ELj1ELj16ENS_18Kernel_traits_baseILj1024EfS2_fS2_fjLj128EEEEELb0ELb1ELb1EEEvNS_9BwdParamsE)
        /*0f5c*/ 	.word	0x00000000


	//----- nvinfo : EIATTR_MIN_STACK_SIZE
	.align		4
.L_655:
        /*0f60*/ 	.byte	0x04, 0x12
        /*0f62*/ 	.short	(.L_657 - .L_656)
	.align		4
.L_656:
        /*0f64*/ 	.word	index@(_ZN10layer_norm31ln_parallel_residual_bwd_kernelINS_13Kernel_traitsIf6__halffS2_fjLj1024ELj1ELj4ELj1ELj16ENS_18Kernel_traits_baseILj1024EfS2_fS2_fjLj128EEEEELb1ELb0ELb0EEEvNS_9BwdParamsE)
        /*0f68*/ 	.word	0x00000170


	//----- nvinfo : EIATTR_MIN_STACK_SIZE
	.align		4
.L_657:
        /*0f6c*/ 	.byte	0x04, 0x12
        /*0f6e*/ 	.short	(.L_659 - .L_658)
	.align		4
.L_658:
        /*0f70*/ 	.word	index@(_ZN10layer_norm31ln_parallel_residual_bwd_kernelINS_13Kernel_traitsIf6__halffS2_fjLj1024ELj1ELj4ELj1ELj16ENS_18Kernel_traits_baseILj1024EfS2_fS2_fjLj128EEEEELb1ELb0ELb1EEEvNS_9BwdParamsE)
        /*0f74*/ 	.word	0x00000150


	//----- nvinfo : EIATTR_MIN_STACK_SIZE
	.align		4
.L_659:
        /*0f78*/ 	.byte	0x04, 0x12
        /*0f7a*/ 	.short	(.L_661 - .L_660)
	.align		4
.L_660:
        /*0f7c*/ 	.word	index@(_ZN10layer_norm22ln_bwd_finalize_kernelINS_22Kernel_traits_finalizeILj1024Ef6__halffS2_fjLb0ELj1024ELj4ENS_18Kernel_traits_baseILj1024EfS2_fS2_fjLj1024EEEEELb0ELb0EEEvNS_9BwdParamsE)
        /*0f80*/ 	.word	0x00000000


	//----- nvinfo : EIATTR_MIN_STACK_SIZE
	.align		4
.L_661:
        /*0f84*/ 	.byte	0x04, 0x12
        /*0f86*/ 	.short	(.L_663 - .L_662)
	.align		4
.L_662:
        /*0f88*/ 	.word	index@(_ZN10layer_norm40ln_parallel_residual_bwd_finalize_kernelINS_22Kernel_traits_finalizeILj1024Ef6__halffS2_fjLb0ELj1024ELj4ENS_18Kernel_traits_baseILj1024EfS2_fS2_fjLj1024EEEEELb0EEEvNS_9BwdParamsE)
        /*0f8c*/ 	.word	0x00000000


	//----- nvinfo : EIATTR_MIN_STACK_SIZE
	.align		4
.L_663:
        /*0f90*/ 	.byte	0x04, 0x12
        /*0f92*/ 	.short	(.L_665 - .L_664)
	.align		4
.L_664:
        /*0f94*/ 	.word	index@(_ZN10layer_norm31ln_parallel_residual_bwd_kernelINS_13Kernel_traitsIf6__halffS2_fjLj1024ELj1ELj4ELj1ELj16ENS_18Kernel_traits_baseILj1024EfS2_fS2_fjLj128EEEEELb1ELb1ELb0EEEvNS_9BwdParamsE)
        /*0f98*/ 	.word	0x00000000


	//----- nvinfo : EIATTR_MIN_STACK_SIZE
	.align		4
.L_665:
        /*0f9c*/ 	.byte	0x04, 0x12
        /*0f9e*/ 	.short	(.L_667 - .L_666)
	.align		4
.L_666:
        /*0fa0*/ 	.word	index@(_ZN10layer_norm22ln_bwd_finalize_kernelINS_22Kernel_traits_finalizeILj1024Ef6__halffS2_fjLb0ELj1024ELj4ENS_18Kernel_traits_baseILj1024EfS2_fS2_fjLj1024EEEEELb0ELb1EEEvNS_9BwdParamsE)
        /*0fa4*/ 	.word	0x00000000


	//----- nvinfo : EIATTR_MIN_STACK_SIZE
	.align		4
.L_667:
        /*0fa8*/ 	.byte	0x04, 0x12
        /*0faa*/ 	.short	(.L_669 - .L_668)
	.align		4
.L_668:
        /*0fac*/ 	.word	index@(_ZN10layer_norm40ln_parallel_residual_bwd_finalize_kernelINS_22Kernel_traits_finalizeILj1024Ef6__halffS2_fjLb0ELj1024ELj4ENS_18Kernel_traits_baseILj1024EfS2_fS2_fjLj1024EEEEELb1EEEvNS_9BwdParamsE)
        /*0fb0*/ 	.word	0x00000000


	//----- nvinfo : EIATTR_MIN_STACK_SIZE
	.align		4
.L_669:
        /*0fb4*/ 	.byte	0x04, 0x12
        /*0fb6*/ 	.short	(.L_671 - .L_670)
	.align		4
.L_670:
        /*0fb8*/ 	.word	index@(_ZN10layer_norm31ln_parallel_residual_bwd_kernelINS_13Kernel_traitsIf6__halffS2_fjLj1024ELj1ELj4ELj1ELj16ENS_18Kernel_traits_baseILj1024EfS2_fS2_fjLj128EEEEELb1ELb1ELb1EEEvNS_9BwdParamsE)
        /*0fbc*/ 	.word	0x00000000


	//----- nvinfo : EIATTR_MIN_STACK_SIZE
	.align		4
.L_671:
        /*0fc0*/ 	.byte	0x04, 0x12
        /*0fc2*/ 	.short	(.L_673 - .L_672)
	.align		4
.L_672:
        /*0fc4*/ 	.word	index@(_ZN10layer_norm31ln_parallel_residual_bwd_kernelINS_13Kernel_traitsI6__halfffffjLj1024ELj1ELj4ELj1ELj16ENS_18Kernel_traits_baseILj1024ES2_ffffjLj128EEEEELb0ELb0ELb0EEEvNS_9BwdParamsE)
        /*0fc8*/ 	.word	0x00000110


	//----- nvinfo : EIATTR_MIN_STACK_SIZE
	.align		4
.L_673:
        /*0fcc*/ 	.byte	0x04, 0x12
        /*0fce*/ 	.short	(.L_675 - .L_674)
	.align		4
.L_674:
        /*0fd0*/ 	.word	index@(_ZN10layer_norm31ln_parallel_residual_bwd_kernelINS_13Kernel_traitsI6__halfffffjLj1024ELj1ELj4ELj1ELj16ENS_18Kernel_traits_baseILj1024ES2_ffffjLj128EEEEELb0ELb0ELb1EEEvNS_9BwdParamsE)
        /*0fd4*/ 	.word	0x00000168


	//----- nvinfo : EIATTR_MIN_STACK_SIZE
	.align		4
.L_675:
        /*0fd8*/ 	.byte	0x04, 0x12
        /*0fda*/ 	.short	(.L_677 - .L_676)
	.align		4
.L_676:
        /*0fdc*/ 	.word	index@(_ZN10layer_norm31ln_parallel_residual_bwd_kernelINS_13Kernel_traitsI6__halfffffjLj1024ELj1ELj4ELj1ELj16ENS_18Kernel_traits_baseILj1024ES2_ffffjLj128EEEEELb0ELb1ELb0EEEvNS_9BwdParamsE)
        /*0fe0*/ 	.word	0x00000000


	//----- nvinfo : EIATTR_MIN_STACK_SIZE
	.align		4
.L_677:
        /*0fe4*/ 	.byte	0x04, 0x12
        /*0fe6*/ 	.short	(.L_679 - .L_678)
	.align		4
.L_678:
        /*0fe8*/ 	.word	index@(_ZN10layer_norm31ln_parallel_residual_bwd_kernelINS_13Kernel_traitsI6__halfffffjLj1024ELj1ELj4ELj1ELj16ENS_18Kernel_traits_baseILj1024ES2_ffffjLj128EEEEELb0ELb1ELb1EEEvNS_9BwdParamsE)
        /*0fec*/ 	.word	0x00000000


	//----- nvinfo : EIATTR_MIN_STACK_SIZE
	.align		4
.L_679:
        /*0ff0*/ 	.byte	0x04, 0x12
        /*0ff2*/ 	.short	(.L_681 - .L_680)
	.align		4
.L_680:
        /*0ff4*/ 	.word	index@(_ZN10layer_norm31ln_parallel_residual_bwd_kernelINS_13Kernel_traitsI6__halfffffjLj1024ELj1ELj4ELj1ELj16ENS_18Kernel_traits_baseILj1024ES2_ffffjLj128EEEEELb1ELb0ELb0EEEvNS_9BwdParamsE)
        /*0ff8*/ 	.word	0x00000150


	//----- nvinfo : EIATTR_MIN_STACK_SIZE
	.align		4
.L_681:
        /*0ffc*/ 	.byte	0x04, 0x12
        /*0ffe*/ 	.short	(.L_683 - .L_682)
	.align		4
.L_682:
        /*1000*/ 	.word	index@(_ZN10layer_norm31ln_parallel_residual_bwd_kernelINS_13Kernel_traitsI6__halfffffjLj1024ELj1ELj4ELj1ELj16ENS_18Kernel_traits_baseILj1024ES2_ffffjLj128EEEEELb1ELb0ELb1EEEvNS_9BwdParamsE)
        /*1004*/ 	.word	0x000001b0


	//----- nvinfo : EIATTR_MIN_STACK_SIZE
	.align		4
.L_683:
        /*1008*/ 	.byte	0x04, 0x12
        /*100a*/ 	.short	(.L_685 - .L_684)
	.align		4
.L_684:
        /*100c*/ 	.word	index@(_ZN10layer_norm22ln_bwd_finalize_kernelINS_22Kernel_traits_finalizeILj1024E6__halfffffjLb0ELj1024ELj4ENS_18Kernel_traits_baseILj1024ES2_ffffjLj1024EEEEELb0ELb0EEEvNS_9BwdParamsE)
        /*1010*/ 	.word	0x00000000


	//----- nvinfo : EIATTR_MIN_STACK_SIZE
	.align		4
.L_685:
        /*1014*/ 	.byte	0x04, 0x12
        /*1016*/ 	.short	(.L_687 - .L_686)
	.align		4
.L_686:
        /*1018*/ 	.word	index@(_ZN10layer_norm40ln_parallel_residual_bwd_finalize_kernelINS_22Kernel_traits_finalizeILj1024E6__halfffffjLb0ELj1024ELj4ENS_18Kernel_traits_baseILj1024ES2_ffffjLj1024EEEEELb0EEEvNS_9BwdParamsE)
        /*101c*/ 	.word	0x00000000


	//----- nvinfo : EIATTR_MIN_STACK_SIZE
	.align		4
.L_687:
        /*1020*/ 	.byte	0x04, 0x12
        /*1022*/ 	.short	(.L_689 - .L_688)
	.align		4
.L_688:
        /*1024*/ 	.word	index@(_ZN10layer_norm31ln_parallel_residual_bwd_kernelINS_13Kernel_traitsI6__halfffffjLj1024ELj1ELj4ELj1ELj16ENS_18Kernel_traits_baseILj1024ES2_ffffjLj128EEEEELb1ELb1ELb0EEEvNS_9BwdParamsE)
        /*1028*/ 	.word	0x00000000


	//----- nvinfo : EIATTR_MIN_STACK_SIZE
	.align		4
.L_689:
        /*102c*/ 	.byte	0x04, 0x12
        /*102e*/ 	.short	(.L_691 - .L_690)
	.align		4
.L_690:
        /*1030*/ 	.word	index@(_ZN10layer_norm22ln_bwd_finalize_kernelINS_22Kernel_traits_finalizeILj1024E6__halfffffjLb0ELj1024ELj4ENS_18Kernel_traits_baseILj1024ES2_ffffjLj1024EEEEELb0ELb1EEEvNS_9BwdParamsE)
        /*1034*/ 	.word	0x00000000


	//----- nvinfo : EIATTR_MIN_STACK_SIZE
	.align		4
.L_691:
        /*1038*/ 	.byte	0x04, 0x12
        /*103a*/ 	.short	(.L_693 - .L_692)
	.align		4
.L_692:
        /*103c*/ 	.word	index@(_ZN10layer_norm40ln_parallel_residual_bwd_finalize_kernelINS_22Kernel_traits_finalizeILj1024E6__halfffffjLb0ELj1024ELj4ENS_18Kernel_traits_baseILj1024ES2_ffffjLj1024EEEEELb1EEEvNS_9BwdParamsE)
        /*1040*/ 	.word	0x00000000


	//----- nvinfo : EIATTR_MIN_STACK_SIZE
	.align		4
.L_693:
        /*1044*/ 	.byte	0x04, 0x12
        /*1046*/ 	.short	(.L_695 - .L_694)
	.align		4
.L_694:
        /*1048*/ 	.word	index@(_ZN10layer_norm31ln_parallel_residual_bwd_kernelINS_13Kernel_traitsI6__halfffffjLj1024ELj1ELj4ELj1ELj16ENS_18Kernel_traits_baseILj1024ES2_ffffjLj128EEEEELb1ELb1ELb1EEEvNS_9BwdParamsE)
        /*104c*/ 	.word	0x00000000


	//----- nvinfo : EIATTR_MIN_STACK_SIZE
	.align		4
.L_695:
        /*1050*/ 	.byte	0x04, 0x12
        /*1052*/ 	.short	(.L_697 - .L_696)
	.align		4
.L_696:
        /*1054*/ 	.word	index@(_ZN10layer_norm31ln_parallel_residual_bwd_kernelINS_13Kernel_traitsIfffffjLj1024ELj1ELj4ELj1ELj16ENS_18Kernel_traits_baseILj1024EfffffjLj128EEEEELb0ELb0ELb0EEEvNS_9BwdParamsE)
        /*1058*/ 	.word	0x00000110


	//----- nvinfo : EIATTR_MIN_STACK_SIZE
	.align		4
.L_697:
        /*105c*/ 	.byte	0x04, 0x12
        /*105e*/ 	.short	(.L_699 - .L_698)
	.align		4
.L_698:
        /*1060*/ 	.word	index@(_ZN10layer_norm31ln_parallel_residual_bwd_kernelINS_13Kernel_traitsIfffffjLj1024ELj1ELj4ELj1ELj16ENS_18Kernel_traits_baseILj1024EfffffjLj128EEEEELb0ELb0ELb1EEEvNS_9BwdParamsE)
        /*1064*/ 	.word	0x00000158


	//----- nvinfo : EIATTR_MIN_STACK_SIZE
	.align		4
.L_699:
        /*1068*/ 	.byte	0x04, 0x12
        /*106a*/ 	.short	(.L_701 - .L_700)
	.align		4
.L_700:
        /*106c*/ 	.word	index@(_ZN10layer_norm31ln_parallel_residual_bwd_kernelINS_13Kernel_traitsIfffffjLj1024ELj1ELj4ELj1ELj16ENS_18Kernel_traits_baseILj1024EfffffjLj128EEEEELb0ELb1ELb0EEEvNS_9BwdParamsE)
        /*1070*/ 	.word	0x00000000


	//----- nvinfo : EIATTR_MIN_STACK_SIZE
	.align		4
.L_701:
        /*1074*/ 	.byte	0x04, 0x12
        /*1076*/ 	.short	(.L_703 - .L_702)
	.align		4
.L_702:
        /*1078*/ 	.word	index@(_ZN10layer_norm31ln_parallel_residual_bwd_kernelINS_13Kernel_traitsIfffffjLj1024ELj1ELj4ELj1ELj16ENS_18Kernel_traits_baseILj1024EfffffjLj128EEEEELb0ELb1ELb1EEEvNS_9BwdParamsE)
        /*107c*/ 	.word	0x00000000


	//----- nvinfo : EIATTR_MIN_STACK_SIZE
	.align		4
.L_703:
        /*1080*/ 	.byte	0x04, 0x12
        /*1082*/ 	.short	(.L_705 - .L_704)
	.align		4
.L_704:
        /*1084*/ 	.word	index@(_ZN10layer_norm31ln_parallel_residual_bwd_kernelINS_13Kernel_traitsIfffffjLj1024ELj1ELj4ELj1ELj16ENS_18Kernel_traits_baseILj1024EfffffjLj128EEEEELb1ELb0ELb0EEEvNS_9BwdParamsE)
        /*1088*/ 	.word	0x00000158


	//----- nvinfo : EIATTR_MIN_STACK_SIZE
	.align		4
.L_705:
        /*108c*/ 	.byte	0x04, 0x12
        /*108e*/ 	.short	(.L_707 - .L_706)
	.align		4
.L_706:
        /*1090*/ 	.word	index@(_ZN10layer_norm31ln_parallel_residual_bwd_kernelINS_13Kernel_traitsIfffffjLj1024ELj1ELj4ELj1ELj16ENS_18Kernel_traits_baseILj1024EfffffjLj128EEEEELb1ELb0ELb1EEEvNS_9BwdParamsE)
        /*1094*/ 	.word	0x000001b8


	//----- nvinfo : EIATTR_MIN_STACK_SIZE
	.align		4
.L_707:
        /*1098*/ 	.byte	0x04, 0x12
        /*109a*/ 	.short	(.L_709 - .L_708)
	.align		4
.L_708:
        /*109c*/ 	.word	index@(_ZN10layer_norm22ln_bwd_finalize_kernelINS_22Kernel_traits_finalizeILj1024EfffffjLb0ELj1024ELj4ENS_18Kernel_traits_baseILj1024EfffffjLj1024EEEEELb0ELb0EEEvNS_9BwdParamsE)
        /*10a0*/ 	.word	0x00000000


	//----- nvinfo : EIATTR_MIN_STACK_SIZE
	.align		4
.L_709:
        /*10a4*/ 	.byte	0x04, 0x12
        /*10a6*/ 	.short	(.L_711 - .L_710)
	.align		4
.L_710:
        /*10a8*/ 	.word	index@(_ZN10layer_norm40ln_parallel_residual_bwd_finalize_kernelINS_22Kernel_traits_finalizeILj1024EfffffjLb0ELj1024ELj4ENS_18Kernel_traits_baseILj1024EfffffjLj1024EEEEELb0EEEvNS_9BwdParamsE)
        /*10ac*/ 	.word	0x00000000


	//----- nvinfo : EIATTR_MIN_STACK_SIZE
	.align		4
.L_711:
        /*10b0*/ 	.byte	0x04, 0x12
        /*10b2*/ 	.short	(.L_713 - .L_712)
	.align		4
.L_712:
        /*10b4*/ 	.word	index@(_ZN10layer_norm31ln_parallel_residual_bwd_kernelINS_13Kernel_traitsIfffffjLj1024ELj1ELj4ELj1ELj16ENS_18Kernel_traits_baseILj1024EfffffjLj128EEEEELb1ELb1ELb0EEEvNS_9BwdParamsE)
        /*10b8*/ 	.word	0x00000000


	//----- nvinfo : EIATTR_MIN_STACK_SIZE
	.align		4
.L_713:
        /*10bc*/ 	.byte	0x04, 0x12
        /*10be*/ 	.short	(.L_715 - .L_714)
	.align		4
.L_714:
        /*10c0*/ 	.word	index@(_ZN10layer_norm22ln_bwd_finalize_kernelINS_22Kernel_traits_finalizeILj1024EfffffjLb0ELj1024ELj4ENS_18Kernel_traits_baseILj1024EfffffjLj1024EEEEELb0ELb1EEEvNS_9BwdParamsE)
        /*10c4*/ 	.word	0x00000000


	//----- nvinfo : EIATTR_MIN_STACK_SIZE
	.align		4
.L_715:
        /*10c8*/ 	.byte	0x04, 0x12
        /*10ca*/ 	.short	(.L_717 - .L_716)
	.align		4
.L_716:
        /*10cc*/ 	.word	index@(_ZN10layer_norm40ln_parallel_residual_bwd_finalize_kernelINS_22Kernel_traits_finalizeILj1024EfffffjLb0ELj1024ELj4ENS_18Kernel_traits_baseILj1024EfffffjLj1024EEEEELb1EEEvNS_9BwdParamsE)
        /*10d0*/ 	.word	0x00000000


	//----- nvinfo : EIATTR_MIN_STACK_SIZE
	.align		4
.L_717:
        /*10d4*/ 	.byte	0x04, 0x12
        /*10d6*/ 	.short	(.L_719 - .L_718)
	.align		4
.L_718:
        /*10d8*/ 	.word	index@(_ZN10layer_norm31ln_parallel_residual_bwd_kernelINS_13Kernel_traitsIfffffjLj1024ELj1ELj4ELj1ELj16ENS_18Kernel_traits_baseILj1024EfffffjLj128EEEEELb1ELb1ELb1EEEvNS_9BwdParamsE)
        /*10dc*/ 	.word	0x00000008
.L_719:


//--------------------- .nv.compat                --------------------------
	.section	.nv.compat,"",@"SHT_CUDA_COMPAT_INFO"
	.align	4
        /*0000*/ 	.byte	0x02, 0x09, 0x01, 0x00, 0x02, 0x02, 0x01, 0x00, 0x02, 0x05, 0x05, 0x00, 0x03, 0x07, 0x01, 0x01
        /*0010*/ 	.byte	0x02, 0x03, 0x00, 0x00, 0x02, 0x06, 0x01, 0x00, 0x04, 0x0b, 0x08, 0x00, 0x00, 0x00, 0x00, 0x00
        /*0020*/ 	.byte	0x00, 0x00, 0x00, 0x00


//--------------------- .nv.info._ZN10layer_norm31ln_parallel_residual_bwd_kernelINS_13Kernel_traitsI13__nv_bfloat16S2_S2_S2_fjLj1024ELj1ELj4ELj1ELj16ENS_18Kernel_traits_baseILj1024ES2_S2_S2_S2_fjLj128EEEEELb0ELb0ELb0EEEvNS_9BwdParamsE --------------------------
	.section	.nv.info._ZN10layer_norm31ln_parallel_residual_bwd_kernelINS_13Kernel_traitsI13__nv_bfloat16S2_S2_S2_fjLj1024ELj1ELj4ELj1ELj16ENS_18Kernel_traits_baseILj1024ES2_S2_S2_S2_fjLj128EEEEELb0ELb0ELb0EEEvNS_9BwdParamsE,"",@"SHT_CUDA_INFO"
	.sectionflags	@""
	.align	4


	//----- nvinfo : EIATTR_CUDA_API_VERSION
	.align		4
        /*0000*/ 	.byte	0x04, 0x37
        /*0002*/ 	.short	(.L_721 - .L_720)
.L_720:
        /*0004*/ 	.word	0x00000082


	//----- nvinfo : EIATTR_KPARAM_INFO
	.align		4
.L_721:
        /*0008*/ 	.byte	0x04, 0x17
        /*000a*/ 	.short	(.L_723 - .L_722)
.L_722:
        /*000c*/ 	.word	0x00000000
        /*0010*/ 	.short	0x0000
        /*0012*/ 	.short	0x0000
        /*0014*/ 	.byte	0x00, 0xf0, 0xa1, 0x04


	//----- nvinfo : EIATTR_SPARSE_MMA_MASK
	.align		4
.L_723:
        /*0018*/ 	.byte	0x03, 0x50
        /*001a*/ 	.short	0x0000


	//----- nvinfo : EIATTR_MAXREG_COUNT
	.align		4
        /*001c*/ 	.byte	0x03, 0x1b
        /*001e*/ 	.short	0x00ff


	//----- nvinfo : EIATTR_NUM_BARRIERS
	.align		4
        /*0020*/ 	.byte	0x02, 0x4c
        /*0022*/ 	.byte	0x01
	.zero		1


	//----- nvinfo : EIATTR_ANNOTATIONS
	.align		4
        /*0024*/ 	.byte	0x04, 0x55
        /*0026*/ 	.short	(.L_725 - .L_724)


	//   ....[0]....
.L_724:
        /*0028*/ 	.word	0x00000001
        /*002c*/ 	.byte	0xd0, 0x07, 0x00, 0x00, 0x01, 0x00, 0x00, 0x00, 0x10, 0x08, 0x00, 0x00, 0x01, 0x00, 0x00, 0x00
        /* <DEDUP_REMOVED lines=46> */
        /*031c*/ 	.byte	0x30, 0x2a, 0x00, 0x00, 0x01, 0x00, 0x00, 0x00, 0x40, 0x2a, 0x00, 0x00


	//----- nvinfo : EIATTR_MERCURY_ISA_VERSION
	.align		4
.L_725:
        /*0328*/ 	.byte	0x03, 0x5f
        /*032a*/ 	.short	0x0101


	//----- nvinfo : EIATTR_COOP_GROUP_MASK_REGIDS
	.align		4
        /*032c*/ 	.byte	0x04, 0x29
        /*032e*/ 	.short	(.L_727 - .L_726)


	//   ....[0]....
.L_726:
        /*0330*/ 	.word	0xffffffff


	//   ....[1]....
        /*0334*/ 	.word	0xffffffff


	//   ....[2]....
        /*0338*/ 	.word	0xffffffff


	//   ....[3]....
        /*033c*/ 	.word	0xffffffff


	//   ....[4]....
        /*0340*/ 	.word	0xffffffff


	//   ....[5]....
        /*0344*/ 	.word	0xffffffff


	//   ....[6]....
        /*0348*/ 	.word	0xffffffff


	//   ....[7]....
        /*034c*/ 	.word	0xffffffff


	//   ....[8]....
        /*0350*/ 	.word	0xffffffff


	//   ....[9]....
        /*0354*/ 	.word	0xffffffff


	//   ....[10]....
        /*0358*/ 	.word	0x050000b0


	//   ....[11]....
        /*035c*/ 	.word	0x050000b0


	//   ....[12]....
        /*0360*/ 	.word	0x050000b0


	//   ....[13]....
        /*0364*/ 	.word	0x050000b0


	//   ....[14]....
        /*0368*/ 	.word	0x050000b0


	//   ....[15]....
        /*036c*/ 	.word	0x050000b0


	//   ....[16]....
        /*0370*/ 	.word	0x050000b0


	//   ....[17]....
        /*0374*/ 	.word	0x050000b0


	//   ....[18]....
        /*0378*/ 	.word	0x050000b0


	//   ....[19]....
        /*037c*/ 	.word	0x050000b0


	//----- nvinfo : EIATTR_COOP_GROUP_INSTR_OFFSETS
	.align		4
.L_727:
        /*0380*/ 	.byte	0x04, 0x28
        /*0382*/ 	.short	(.L_729 - .L_728)


	//   ....[0]....
.L_728:
        /*0384*/ 	.word	0x000036f0


	//   ....[1]....
        /*0388*/ 	.word	0x00003710


	//   ....[2]....
        /*038c*/ 	.word	0x00003730


	//   ....[3]....
        /*0390*/ 	.word	0x00003750


	//   ....[4]....
        /*0394*/ 	.word	0x00003770


	//   ....[5]....
        /*0398*/ 	.word	0x00003790


	//   ....[6]....
        /*039c*/ 	.word	0x000037b0


	//   ....[7]....
        /*03a0*/ 	.word	0x000037d0


	//   ....[8]....
        /*03a4*/ 	.word	0x000037e0


	//   ....[9]....
        /*03a8*/ 	.word	0x00003800


	//   ....[10]....
        /*03ac*/ 	.word	0x000071b0


	//   ....[11]....
        /*03b0*/ 	.word	0x00007240


	//   ....[12]....
        /*03b4*/ 	.word	0x000072a0


	//   ....[13]....
        /*03b8*/ 	.word	0x000072f0


	//   ....[14]....
        /*03bc*/ 	.word	0x00007350


	//   ....[15]....
        /*03c0*/ 	.word	0x000073a0


	//   ....[16]....
        /*03c4*/ 	.word	0x00007400


	//   ....[17]....
        /*03c8*/ 	.word	0x00007450


	//   ....[18]....
        /*03cc*/ 	.word	0x000074b0


	//   ....[19]....
        /*03d0*/ 	.word	0x00007500


	//----- nvinfo : EIATTR_EXIT_INSTR_OFFSETS
	.align		4
.L_729:
        /*03d4*/ 	.byte	0x04, 0x1c
        /*03d6*/ 	.short	(.L_731 - .L_730)


	//   ....[0]....
.L_730:
        /*03d8*/ 	.word	0x000070f0


	//   ....[1]....
        /*03dc*/ 	.word	0x00007140


	//----- nvinfo : EIATTR_MAX_THREADS
	.align		4
.L_731:
        /*03e0*/ 	.byte	0x04, 0x05
        /*03e2*/ 	.short	(.L_733 - .L_732)
.L_732:
        /*03e4*/ 	.word	0x00000080
        /*03e8*/ 	.word	0x00000001
        /*03ec*/ 	.word	0x00000001


	//----- nvinfo : EIATTR_CRS_STACK_SIZE
	.align		4
.L_733:
        /*03f0*/ 	.byte	0x04, 0x1e
        /*03f2*/ 	.short	(.L_735 - .L_734)
.L_734:
        /*03f4*/ 	.word	0x00000000


	//----- nvinfo : EIATTR_CBANK_PARAM_SIZE
	.align		4
.L_735:
        /*03f8*/ 	.byte	0x03, 0x19
        /*03fa*/ 	.short	0x0128


	//----- nvinfo : EIATTR_PARAM_CBANK
	.align		4
        /*03fc*/ 	.byte	0x04, 0x0a
        /*03fe*/ 	.short	(.L_737 - .L_736)
	.align		4
.L_736:
        /*0400*/ 	.word	index@(.nv.constant0._ZN10layer_norm31ln_parallel_residual_bwd_kernelINS_13Kernel_traitsI13__nv_bfloat16S2_S2_S2_fjLj1024ELj1ELj4ELj1ELj16ENS_18Kernel_traits_baseILj1024ES2_S2_S2_S2_fjLj128EEEEELb0ELb0ELb0EEEvNS_9BwdParamsE)
        /*0404*/ 	.short	0x0210
        /*0406*/ 	.short	0x0128


	//----- nvinfo : EIATTR_SW_WAR
	.align		4
.L_737:
        /*0408*/ 	.byte	0x04, 0x36
        /*040a*/ 	.short	(.L_739 - .L_738)
.L_738:
        /*040c*/ 	.word	0x00000008
.L_739:


//--------------------- .nv.info._ZN10layer_norm31ln_parallel_residual_bwd_kernelINS_13Kernel_traitsI13__nv_bfloat16S2_S2_S2_fjLj1024ELj1ELj4ELj1ELj16ENS_18Kernel_traits_baseILj1024ES2_S2_S2_S2_fjLj128EEEEELb0ELb0ELb1EEEvNS_9BwdParamsE --------------------------
	.section	.nv.info._ZN10layer_norm31ln_parallel_residual_bwd_kernelINS_13Kernel_traitsI13__nv_bfloat16S2_S2_S2_fjLj1024ELj1ELj4ELj1ELj16ENS_18Kernel_traits_baseILj1024ES2_S2_S2_S2_fjLj128EEEEELb0ELb0ELb1EEEvNS_9BwdParamsE,"",@"SHT_CUDA_INFO"
	.sectionflags	@""
	.align	4


	//----- nvinfo : EIATTR_CUDA_API_VERSION
	.align		4
        /*0000*/ 	.byte	0x04, 0x37
        /*0002*/ 	.short	(.L_741 - .L_740)
.L_740:
        /*0004*/ 	.word	0x00000082


	//----- nvinfo : EIATTR_KPARAM_INFO
	.align		4
.L_741:
        /*0008*/ 	.byte	0x04, 0x17
        /*000a*/ 	.short	(.L_743 - .L_742)
.L_742:
        /*000c*/ 	.word	0x00000000
        /*0010*/ 	.short	0x0000
        /*0012*/ 	.short	0x0000
        /*0014*/ 	.byte	0x00, 0xf0, 0xa1, 0x04


	//----- nvinfo : EIATTR_SPARSE_MMA_MASK
	.align		4
.L_743:
        /*0018*/ 	.byte	0x03, 0x50
        /*001a*/ 	.short	0x0000


	//----- nvinfo : EIATTR_MAXREG_COUNT
	.align		4
        /*001c*/ 	.byte	0x03, 0x1b
        /*001e*/ 	.short	0x00ff


	//----- nvinfo : EIATTR_NUM_BARRIERS
	.align		4
        /*0020*/ 	.byte	0x02, 0x4c
        /*0022*/ 	.byte	0x01
	.zero		1


	//----- nvinfo : EIATTR_ANNOTATIONS
	.align		4
        /*0024*/ 	.byte	0x04, 0x55
        /*0026*/ 	.short	(.L_745 - .L_744)


	//   ....[0]....
.L_744:
        /* <DEDUP_REMOVED lines=45> */


	//----- nvinfo : EIATTR_MERCURY_ISA_VERSION
	.align		4
.L_745:
        /*02e8*/ 	.byte	0x03, 0x5f
        /*02ea*/ 	.short	0x0101


	//----- nvinfo : EIATTR_COOP_GROUP_MASK_REGIDS
	.align		4
        /*02ec*/ 	.byte	0x04, 0x29
        /*02ee*/ 	.short	(.L_747 - .L_746)


	//   ....[0]....
.L_746:
        /*02f0*/ 	.word	0xffffffff


	//   ....[1]....
        /*02f4*/ 	.word	0xffffffff


	//   ....[2]....
        /*02f8*/ 	.word	0xffffffff


	//   ....[3]....
        /*02fc*/ 	.word	0xffffffff


	//   ....[4]....
        /*0300*/ 	.word	0xffffffff


	//   ....[5]....
        /*0304*/ 	.word	0xffffffff


	//   ....[6]....
        /*0308*/ 	.word	0xffffffff


	//   ....[7]....
        /*030c*/ 	.word	0xffffffff


	//   ....[8]....
        /*0310*/ 	.word	0xffffffff


	//   ....[9]....
        /*0314*/ 	.word	0xffffffff


	//   ....[10]....
        /*0318*/ 	.word	0x050000eb


	//   ....[11]....
        /*031c*/ 	.word	0x050000eb


	//   ....[12]....
        /*0320*/ 	.word	0x050000eb


	//   ....[13]....
        /*0324*/ 	.word	0x050000eb


	//   ....[14]....
        /*0328*/ 	.word	0x050000eb


	//   ....[15]....
        /*032c*/ 	.word	0x050000eb


	//   ....[16]....
        /*0330*/ 	.word	0x050000eb


	//   ....[17]....
        /*0334*/ 	.word	0x050000eb


	//   ....[18]....
        /*0338*/ 	.word	0x050000eb


	//   ....[19]....
        /*033c*/ 	.word	0x050000eb


	//----- nvinfo : EIATTR_COOP_GROUP_INSTR_OFFSETS
	.align		4
.L_747:
        /*0340*/ 	.byte	0x04, 0x28
        /*0342*/ 	.short	(.L_749 - .L_748)


	//   ....[0]....
.L_748:
        /*0344*/ 	.word	0x000036c0


	//   ....[1]....
        /*0348*/ 	.word	0x000036e0


	//   ....[2]....
        /*034c*/ 	.word	0x00003700


	//   ....[3]....
        /*0350*/ 	.word	0x00003720


	//   ....[4]....
        /*0354*/ 	.word	0x00003740


	//   ....[5]....
        /*0358*/ 	.word	0x00003760


	//   ....[6]....
        /*035c*/ 	.word	0x00003780


	//   ....[7]....
        /*0360*/ 	.word	0x000037a0


	//   ....[8]....
        /*0364*/ 	.word	0x000037b0


	//   ....[9]....
        /*0368*/ 	.word	0x000037d0


	//   ....[10]....
        /*036c*/ 	.word	0x00006d90


	//   ....[11]....
        /*0370*/ 	.word	0x00006e20


	//   ....[12]....
        /*0374*/ 	.word	0x00006e80


	//   ....[13]....
        /*0378*/ 	.word	0x00006ed0


	//   ....[14]....
        /*037c*/ 	.word	0x00006f30


	//   ....[15]....
        /*0380*/ 	.word	0x00006f80


	//   ....[16]....
        /*0384*/ 	.word	0x00006fe0


	//   ....[17]....
        /*0388*/ 	.word	0x00007030


	//   ....[18]....
        /*038c*/ 	.word	0x00007090


	//   ....[19]....
        /*0390*/ 	.word	0x000070e0


	//----- nvinfo : EIATTR_EXIT_INSTR_OFFSETS
	.align		4
.L_749:
        /*0394*/ 	.byte	0x04, 0x1c
        /*0396*/ 	.short	(.L_751 - .L_750)


	//   ....[0]....
.L_750:
        /*0398*/ 	.word	0x00006d20


	//----- nvinfo : EIATTR_MAX_THREADS
	.align		4
.L_751:
        /*039c*/ 	.byte	0x04, 0x05
        /*039e*/ 	.short	(.L_753 - .L_752)
.L_752:
        /*03a0*/ 	.word	0x00000080
        /*03a4*/ 	.word	0x00000001
        /*03a8*/ 	.word	0x00000001


	//----- nvinfo : EIATTR_CRS_STACK_SIZE
	.align		4
.L_753:
        /*03ac*/ 	.byte	0x04, 0x1e
        /*03ae*/ 	.short	(.L_755 - .L_754)
.L_754:
        /*03b0*/ 	.word	0x00000000


	//----- nvinfo : EIATTR_CBANK_PARAM_SIZE
	.align		4
.L_755:
        /*03b4*/ 	.byte	0x03, 0x19
        /*03b6*/ 	.short	0x0128


	//----- nvinfo : EIATTR_PARAM_CBANK
	.align		4
        /*03b8*/ 	.byte	0x04, 0x0a
        /*03ba*/ 	.short	(.L_757 - .L_756)
	.align		4
.L_756:
        /*03bc*/ 	.word	index@(.nv.constant0._ZN10layer_norm31ln_parallel_residual_bwd_kernelINS_13Kernel_traitsI13__nv_bfloat16S2_S2_S2_fjLj1024ELj1ELj4ELj1ELj16ENS_18Kernel_traits_baseILj1024ES2_S2_S2_S2_fjLj128EEEEELb0ELb0ELb1EEEvNS_9BwdParamsE)
        /*03c0*/ 	.short	0x0210
        /*03c2*/ 	.short	0x0128


	//----- nvinfo : EIATTR_SW_WAR
	.align		4
.L_757:
        /*03c4*/ 	.byte	0x04, 0x36
        /*03c6*/ 	.short	(.L_759 - .L_758)
.L_758:
        /*03c8*/ 	.word	0x00000008
.L_759:


//--------------------- .nv.info._ZN10layer_norm31ln_parallel_residual_bwd_kernelINS_13Kernel_traitsI13__nv_bfloat16S2_S2_S2_fjLj1024ELj1ELj4ELj1ELj16ENS_18Kernel_traits_baseILj1024ES2_S2_S2_S2_fjLj128EEEEELb0ELb1ELb0EEEvNS_9BwdParamsE --------------------------
	.section	.nv.info._ZN10layer_norm31ln_parallel_residual_bwd_kernelINS_13Kernel_traitsI13__nv_bfloat16S2_S2_S2_fjLj1024ELj1ELj4ELj1ELj16ENS_18Kernel_traits_baseILj1024ES2_S2_S2_S2_fjLj128EEEEELb0ELb1ELb0EEEvNS_9BwdParamsE,"",@"SHT_CUDA_INFO"
	.sectionflags	@""
	.align	4


	//----- nvinfo : EIATTR_CUDA_API_VERSION
	.align		4
        /*0000*/ 	.byte	0x04, 0x37
        /*0002*/ 	.short	(.L_761 - .L_760)
.L_760:
        /*0004*/ 	.word	0x00000082


	//----- nvinfo : EIATTR_KPARAM_INFO
	.align		4
.L_761:
        /*0008*/ 	.byte	0x04, 0x17
        /*000a*/ 	.short	(.L_763 - .L_762)
.L_762:
        /*000c*/ 	.word	0x00000000
        /*0010*/ 	.short	0x0000
        /*0012*/ 	.short	0x0000
        /*0014*/ 	.byte	0x00, 0xf0, 0xa1, 0x04


	//----- nvinfo : EIATTR_SPARSE_MMA_MASK
	.align		4
.L_763:
        /*0018*/ 	.byte	0x03, 0x50
        /*001a*/ 	.short	0x0000


	//----- nvinfo : EIATTR_MAXREG_COUNT
	.align		4
        /*001c*/ 	.byte	0x03, 0x1b
        /*001e*/ 	.short	0x00ff


	//----- nvinfo : EIATTR_NUM_BARRIERS
	.align		4
        /*0020*/ 	.byte	0x02, 0x4c
        /*0022*/ 	.byte	0x01
	.zero		1


	//----- nvinfo : EIATTR_MERCURY_ISA_VERSION
	.align		4
        /*0024*/ 	.byte	0x03, 0x5f
        /*0026*/ 	.short	0x0101


	//----- nvinfo : EIATTR_COOP_GROUP_MASK_REGIDS
	.align		4
        /*0028*/ 	.byte	0x04, 0x29
        /*002a*/ 	.short	(.L_765 - .L_764)


	//   ....[0]....
.L_764:
        /*002c*/ 	.word	0xffffffff


	//   ....[1]....
        /*0030*/ 	.word	0xffffffff


	//   ....[2]....
        /*0034*/ 	.word	0xffffffff


	//   ....[3]....
        /*0038*/ 	.word	0xffffffff


	//   ....[4]....
        /*003c*/ 	.word	0xffffffff


	//   ....[5]....
        /*0040*/ 	.word	0xffffffff


	//   ....[6]....
        /*0044*/ 	.word	0xffffffff


	//   ....[7]....
        /*0048*/ 	.word	0xffffffff


	//   ....[8]....
        /*004c*/ 	.word	0xffffffff


	//   ....[9]....
        /*0050*/ 	.word	0xffffffff


	//   ....[10]....
        /*0054*/ 	.word	0x050000c5


	//   ....[11]....
        /*0058*/ 	.word	0x050000c5


	//   ....[12]....
        /*005c*/ 	.word	0x050000c5


	//   ....[13]....
        /*0060*/ 	.word	0x050000c5


	//   ....[14]....
        /*0064*/ 	.word	0x050000c5


	//   ....[15]....
        /*0068*/ 	.word	0x050000c5


	//   ....[16]....
        /*006c*/ 	.word	0x050000c5


	//   ....[17]....
        /*0070*/ 	.word	0x050000c5


	//   ....[18]....
        /*0074*/ 	.word	0x050000c5


	//   ....[19]....
        /*0078*/ 	.word	0x050000c5


	//----- nvinfo : EIATTR_COOP_GROUP_INSTR_OFFSETS
	.align		4
.L_765:
        /*007c*/ 	.byte	0x04, 0x28
        /*007e*/ 	.short	(.L_767 - .L_766)


	//   ....[0]....
.L_766:
        /*0080*/ 	.word	0x000020a0


	//   ....[1]....
        /*0084*/ 	.word	0x000020b0


	//   ....[2]....
        /*0088*/ 	.word	0x000020e0


	//   ....[3]....
        /*008c*/ 	.word	0x000020f0


	//   ....[4]....
        /*0090*/ 	.word	0x00002120


	//   ....[5]....
        /*0094*/ 	.word	0x00002130


	//   ....[6]....
        /*0098*/ 	.word	0x00002160


	//   ....[7]....
        /*009c*/ 	.word	0x00002170


	//   ....[8]....
        /*00a0*/ 	.word	0x000021a0


	//   ....[9]....
        /*00a4*/ 	.word	0x000021b0


	//   ....[10]....
        /*00a8*/ 	.word	0x00004c00


	//   ....[11]....
        /*00ac*/ 	.word	0x00004c90


	//   ....[12]....
        /*00b0*/ 	.word	0x00004d00


	//   ....[13]....
        /*00b4*/ 	.word	0x00004d60


	//   ....[14]....
        /*00b8*/ 	.word	0x00004dd0


	//   ....[15]....
        /*00bc*/ 	.word	0x00004e30


	//   ....[16]....
        /*00c0*/ 	.word	0x00004ea0


	//   ....[17]....
        /*00c4*/ 	.word	0x00004f00


	//   ....[18]....
        /*00c8*/ 	.word	0x00004f70


	//   ....[19]....
        /*00cc*/ 	.word	0x00004fd0


	//----- nvinfo : EIATTR_EXIT_INSTR_OFFSETS
	.align		4
.L_767:
        /*00d0*/ 	.byte	0x04, 0x1c
        /*00d2*/ 	.short	(.L_769 - .L_768)


	//   ....[0]....
.L_768:
        /*00d4*/ 	.word	0x00004b60


	//   ....[1]....
        /*00d8*/ 	.word	0x00004b90


	//----- nvinfo : EIATTR_MAX_THREADS
	.align		4
.L_769:
        /*00dc*/ 	.byte	0x04, 0x05
        /*00de*/ 	.short	(.L_771 - .L_770)
.L_770:
        /*00e0*/ 	.word	0x00000080
        /*00e4*/ 	.word	0x00000001
        /*00e8*/ 	.word	0x00000001


	//----- nvinfo : EIATTR_CRS_STACK_SIZE
	.align		4
.L_771:
        /*00ec*/ 	.byte	0x04, 0x1e
        /*00ee*/ 	.short	(.L_773 - .L_772)
.L_772:
        /*00f0*/ 	.word	0x00000000


	//----- nvinfo : EIATTR_CBANK_PARAM_SIZE
	.align		4
.L_773:
        /*00f4*/ 	.byte	0x03, 0x19
        /*00f6*/ 	.short	0x0128


	//----- nvinfo : EIATTR_PARAM_CBANK
	.align		4
        /*00f8*/ 	.byte	0x04, 0x0a
        /*00fa*/ 	.short	(.L_775 - .L_774)
	.align		4
.L_774:
        /*00fc*/ 	.word	index@(.nv.constant0._ZN10layer_norm31ln_parallel_residual_bwd_kernelINS_13Kernel_traitsI13__nv_bfloat16S2_S2_S2_fjLj1024ELj1ELj4ELj1ELj16ENS_18Kernel_traits_baseILj1024ES2_S2_S2_S2_fjLj128EEEEELb0ELb1ELb0EEEvNS_9BwdParamsE)
        /*0100*/ 	.short	0x0210
        /*0102*/ 	.short	0x0128


	//----- nvinfo : EIATTR_SW_WAR
	.align		4
.L_775:
        /*0104*/ 	.byte	0x04, 0x36
        /*0106*/ 	.short	(.L_777 - .L_776)
.L_776:
        /*0108*/ 	.word	0x00000008
.L_777:


//--------------------- .nv.info._ZN10layer_norm31ln_parallel_residual_bwd_kernelINS_13Kernel_traitsI13__nv_bfloat16S2_S2_S2_fjLj1024ELj1ELj4ELj1ELj16ENS_18Kernel_traits_baseILj1024ES2_S2_S2_S2_fjLj128EEEEELb0ELb1ELb1EEEvNS_9BwdParamsE --------------------------
	.section	.nv.info._ZN10layer_norm31ln_parallel_residual_bwd_kernelINS_13Kernel_traitsI13__nv_bfloat16S2_S2_S2_fjLj1024ELj1ELj4ELj1ELj16ENS_18Kernel_traits_baseILj1024ES2_S2_S2_S2_fjLj128EEEEELb0ELb1ELb1EEEvNS_9BwdParamsE,"",@"SHT_CUDA_INFO"
	.sectionflags	@""
	.align	4


	//----- nvinfo : EIATTR_CUDA_API_VERSION
	.align		4
        /*0000*/ 	.byte	0x04, 0x37
        /*0002*/ 	.short	(.L_779 - .L_778)
.L_778:
        /*0004*/ 	.word	0x00000082


	//----- nvinfo : EIATTR_KPARAM_INFO
	.align		4
.L_779:
        /*0008*/ 	.byte	0x04, 0x17
        /*000a*/ 	.short	(.L_781 - .L_780)
.L_780:
        /*000c*/ 	.word	0x00000000
        /*0010*/ 	.short	0x0000
        /*0012*/ 	.short	0x0000
        /*0014*/ 	.byte	0x00, 0xf0, 0xa1, 0x04


	//----- nvinfo : EIATTR_SPARSE_MMA_MASK
	.align		4
.L_781:
        /*0018*/ 	.byte	0x03, 0x50
        /*001a*/ 	.short	0x0000


	//----- nvinfo : EIATTR_MAXREG_COUNT
	.align		4
        /*001c*/ 	.byte	0x03, 0x1b
        /*001e*/ 	.short	0x00ff


	//----- nvinfo : EIATTR_NUM_BARRIERS
	.align		4
        /*0020*/ 	.byte	0x02, 0x4c
        /*0022*/ 	.byte	0x01
	.zero		1


	//----- nvinfo : EIATTR_MERCURY_ISA_VERSION
	.align		4
        /*0024*/ 	.byte	0x03, 0x5f
        /*0026*/ 	.short	0x0101


	//----- nvinfo : EIATTR_COOP_GROUP_MASK_REGIDS
	.align		4
        /*0028*/ 	.byte	0x04, 0x29
        /*002a*/ 	.short	(.L_783 - .L_782)


	//   ....[0]....
.L_782:
        /*002c*/ 	.word	0xffffffff


	//   ....[1]....
        /*0030*/ 	.word	0xffffffff


	//   ....[2]....
        /*0034*/ 	.word	0xffffffff


	//   ....[3]....
        /*0038*/ 	.word	0xffffffff


	//   ....[4]....
        /*003c*/ 	.word	0xffffffff


	//   ....[5]....
        /*0040*/ 	.word	0xffffffff


	//   ....[6]....
        /*0044*/ 	.word	0xffffffff


	//   ....[7]....
        /*0048*/ 	.word	0xffffffff


	//   ....[8]....
        /*004c*/ 	.word	0xffffffff


	//   ....[9]....
        /*0050*/ 	.word	0xffffffff


	//   ....[10]....
        /*0054*/ 	.word	0x050000cc


	//   ....[11]....
        /*0058*/ 	.word	0x050000cc


	//   ....[12]....
        /*005c*/ 	.word	0x050000cc


	//   ....[13]....
        /*0060*/ 	.word	0x050000cc


	//   ....[14]....
        /*0064*/ 	.word	0x050000cc


	//   ....[15]....
        /*0068*/ 	.word	0x050000cc


	//   ....[16]....
        /*006c*/ 	.word	0x050000cc


	//   ....[17]....
        /*0070*/ 	.word	0x050000cc


	//   ....[18]....
        /*0074*/ 	.word	0x050000cc


	//   ....[19]....
        /*0078*/ 	.word	0x050000cc


	//----- nvinfo : EIATTR_COOP_GROUP_INSTR_OFFSETS
	.align		4
.L_783:
        /*007c*/ 	.byte	0x04, 0x28
        /*007e*/ 	.short	(.L_785 - .L_784)


	//   ....[0]....
.L_784:
        /*0080*/ 	.word	0x00002010


	//   ....[1]....
        /*0084*/ 	.word	0x00002020


	//   ....[2]....
        /*0088*/ 	.word	0x00002050


	//   ....[3]....
        /*008c*/ 	.word	0x00002060


	//   ....[4]....
        /*0090*/ 	.word	0x000020a0


	//   ....[5]....
        /*0094*/ 	.word	0x000020c0


	//   ....[6]....
        /*0098*/ 	.word	0x000020f0


	//   ....[7]....
        /*009c*/ 	.word	0x00002100


	//   ....[8]....
        /*00a0*/ 	.word	0x00002150


	//   ....[9]....
        /*00a4*/ 	.word	0x00002160


	//   ....[10]....
        /*00a8*/ 	.word	0x00004880


	//   ....[11]....
        /*00ac*/ 	.word	0x00004910


	//   ....[12]....
        /*00b0*/ 	.word	0x00004980


	//   ....[13]....
        /*00b4*/ 	.word	0x000049e0


	//   ....[14]....
        /*00b8*/ 	.word	0x00004a60


	//   ....[15]....
        /*00bc*/ 	.word	0x00004ad0


	//   ....[16]....
        /*00c0*/ 	.word	0x00004b40


	//   ....[17]....
        /*00c4*/ 	.word	0x00004ba0


	//   ....[18]....
        /*00c8*/ 	.word	0x00004c30


	//   ....[19]....
        /*00cc*/ 	.word	0x00004c90


	//----- nvinfo : EIATTR_EXIT_INSTR_OFFSETS
	.align		4
.L_785:
        /*00d0*/ 	.byte	0x04, 0x1c
        /*00d2*/ 	.short	(.L_787 - .L_786)


	//   ....[0]....
.L_786:
        /*00d4*/ 	.word	0x00004810


	//----- nvinfo : EIATTR_MAX_THREADS
	.align		4
.L_787:
        /*00d8*/ 	.byte	0x04, 0x05
        /*00da*/ 	.short	(.L_789 - .L_788)
.L_788:
        /*00dc*/ 	.word	0x00000080
        /*00e0*/ 	.word	0x00000001
        /*00e4*/ 	.word	0x00000001


	//----- nvinfo : EIATTR_CRS_STACK_SIZE
	.align		4
.L_789:
        /*00e8*/ 	.byte	0x04, 0x1e
        /*00ea*/ 	.short	(.L_791 - .L_790)
.L_790:
        /*00ec*/ 	.word	0x00000000


	//----- nvinfo : EIATTR_CBANK_PARAM_SIZE
	.align		4
.L_791:
        /*00f0*/ 	.byte	0x03, 0x19
        /*00f2*/ 	.short	0x0128


	//----- nvinfo : EIATTR_PARAM_CBANK
	.align		4
        /*00f4*/ 	.byte	0x04, 0x0a
        /*00f6*/ 	.short	(.L_793 - .L_792)
	.align		4
.L_792:
        /*00f8*/ 	.word	index@(.nv.constant0._ZN10layer_norm31ln_parallel_residual_bwd_kernelINS_13Kernel_traitsI13__nv_bfloat16S2_S2_S2_fjLj1024ELj1ELj4ELj1ELj16ENS_18Kernel_traits_baseILj1024ES2_S2_S2_S2_fjLj128EEEEELb0ELb1ELb1EEEvNS_9BwdParamsE)
        /*00fc*/ 	.short	0x0210
        /*00fe*/ 	.short	0x0128


	//----- nvinfo : EIATTR_SW_WAR
	.align		4
.L_793:
        /*0100*/ 	.byte	0x04, 0x36
        /*0102*/ 	.short	(.L_795 - .L_794)
.L_794:
        /*0104*/ 	.word	0x00000008
.L_795:


//--------------------- .nv.info._ZN10layer_norm31ln_parallel_residual_bwd_kernelINS_13Kernel_traitsI13__nv_bfloat16S2_S2_S2_fjLj1024ELj1ELj4ELj1ELj16ENS_18Kernel_traits_baseILj1024ES2_S2_S2_S2_fjLj128EEEEELb1ELb0ELb0EEEvNS_9BwdParamsE --------------------------
	.section	.nv.info._ZN10layer_norm31ln_parallel_residual_bwd_kernelINS_13Kernel_traitsI13__nv_bfloat16S2_S2_S2_fjLj1024ELj1ELj4ELj1ELj16ENS_18Kernel_traits_baseILj1024ES2_S2_S2_S2_fjLj128EEEEELb1ELb0ELb0EEEvNS_9BwdParamsE,"",@"SHT_CUDA_INFO"
	.sectionflags	@""
	.align	4


	//----- nvinfo : EIATTR_CUDA_API_VERSION
	.align		4
        /*0000*/ 	.byte	0x04, 0x37
        /*0002*/ 	.short	(.L_797 - .L_796)
.L_796:
        /*0004*/ 	.word	0x00000082


	//----- nvinfo : EIATTR_KPARAM_INFO
	.align		4
.L_797:
        /*0008*/ 	.byte	0x04, 0x17
        /*000a*/ 	.short	(.L_799 - .L_798)
.L_798:
        /*000c*/ 	.word	0x00000000
        /*0010*/ 	.short	0x0000
        /*0012*/ 	.short	0x0000
        /*0014*/ 	.byte	0x00, 0xf0, 0xa1, 0x04


	//----- nvinfo : EIATTR_SPARSE_MMA_MASK
	.align		4
.L_799:
        /*0018*/ 	.byte	0x03, 0x50
        /*001a*/ 	.short	0x0000


	//----- nvinfo : EIATTR_MAXREG_COUNT
	.align		4
        /*001c*/ 	.byte	0x03, 0x1b
        /*001e*/ 	.short	0x00ff


	//----- nvinfo : EIATTR_NUM_BARRIERS
	.align		4
        /*0020*/ 	.byte	0x02, 0x4c
        /*0022*/ 	.byte	0x01
	.zero		1


	//----- nvinfo : EIATTR_ANNOTATIONS
	.align		4
        /*0024*/ 	.byte	0x04, 0x55
        /*0026*/ 	.short	(.L_801 - .L_800)


	//   ....[0]....
.L_800:
        /* <DEDUP_REMOVED lines=67> */
        /*044c*/ 	.byte	0xe0, 0x58, 0x00, 0x00


	//----- nvinfo : EIATTR_MERCURY_ISA_VERSION
	.align		4
.L_801:
        /*0450*/ 	.byte	0x03, 0x5f
        /*0452*/ 	.short	0x0101


	//----- nvinfo : EIATTR_COOP_GROUP_MASK_REGIDS
	.align		4
        /*0454*/ 	.byte	0x04, 0x29
        /*0456*/ 	.short	(.L_803 - .L_802)


	//   ....[0]....
.L_802:
        /*0458*/ 	.word	0xffffffff


	//   ....[1]....
        /*045c*/ 	.word	0xffffffff


	//   ....[2]....
        /*0460*/ 	.word	0xffffffff


	//   ....[3]....
        /*0464*/ 	.word	0xffffffff


	//   ....[4]....
        /*0468*/ 	.word	0xffffffff


	//   ....[5]....
        /*046c*/ 	.word	0xffffffff


	//   ....[6]....
        /*0470*/ 	.word	0xffffffff


	//   ....[7]....
        /*0474*/ 	.word	0xffffffff


	//   ....[8]....
        /*0478*/ 	.word	0xffffffff


	//   ....[9]....
        /*047c*/ 	.word	0xffffffff


	//   ....[10]....
        /*0480*/ 	.word	0x050000b8


	//   ....[11]....
        /*0484*/ 	.word	0x050000b8


	//   ....[12]....
        /*0488*/ 	.word	0x050000b8


	//   ....[13]....
        /*048c*/ 	.word	0x050000b8


	//   ....[14]....
        /*0490*/ 	.word	0x050000b8


	//   ....[15]....
        /*0494*/ 	.word	0x050000b8


	//   ....[16]....
        /*0498*/ 	.word	0x050000b8


	//   ....[17]....
        /*049c*/ 	.word	0x050000b8


	//   ....[18]....
        /*04a0*/ 	.word	0x050000b8


	//   ....[19]....
        /*04a4*/ 	.word	0x050000b8


	//----- nvinfo : EIATTR_COOP_GROUP_INSTR_OFFSETS
	.align		4
.L_803:
        /*04a8*/ 	.byte	0x04, 0x28
        /*04aa*/ 	.short	(.L_805 - .L_804)


	//   ....[0]....
.L_804:
        /*04ac*/ 	.word	0x00003c40


	//   ....[1]....
        /*04b0*/ 	.word	0x00003c60


	//   ....[2]....
        /*04b4*/ 	.word	0x00003c80


	//   ....[3]....
        /*04b8*/ 	.word	0x00003ca0


	//   ....[4]....
        /*04bc*/ 	.word	0x00003cc0


	//   ....[5]....
        /*04c0*/ 	.word	0x00003ce0


	//   ....[6]....
        /*04c4*/ 	.word	0x00003d00


	//   ....[7]....
        /*04c8*/ 	.word	0x00003d20


	//   ....[8]....
        /*04cc*/ 	.word	0x00003d30


	//   ....[9]....
        /*04d0*/ 	.word	0x00003d50


	//   ....[10]....
        /*04d4*/ 	.word	0x00008200


	//   ....[11]....
        /*04d8*/ 	.word	0x00008290


	//   ....[12]....
        /*04dc*/ 	.word	0x000082f0


	//   ....[13]....
        /*04e0*/ 	.word	0x00008340


	//   ....[14]....
        /*04e4*/ 	.word	0x000083a0


	//   ....[15]....
        /*04e8*/ 	.word	0x000083f0


	//   ....[16]....
        /*04ec*/ 	.word	0x00008450


	//   ....[17]....
        /*04f0*/ 	.word	0x000084a0


	//   ....[18]....
        /*04f4*/ 	.word	0x00008500


	//   ....[19]....
        /*04f8*/ 	.word	0x00008550


	//----- nvinfo : EIATTR_EXIT_INSTR_OFFSETS
	.align		4
.L_805:
        /*04fc*/ 	.byte	0x04, 0x1c
        /*04fe*/ 	.short	(.L_807 - .L_806)


	//   ....[0]....
.L_806:
        /*0500*/ 	.word	0x00008140


	//   ....[1]....
        /*0504*/ 	.word	0x00008190


	//----- nvinfo : EIATTR_MAX_THREADS
	.align		4
.L_807:
        /*0508*/ 	.byte	0x04, 0x05
        /*050a*/ 	.short	(.L_809 - .L_808)
.L_808:
        /*050c*/ 	.word	0x00000080
        /*0510*/ 	.word	0x00000001
        /*0514*/ 	.word	0x00000001


	//----- nvinfo : EIATTR_CRS_STACK_SIZE
	.align		4
.L_809:
        /*0518*/ 	.byte	0x04, 0x1e
        /*051a*/ 	.short	(.L_811 - .L_810)
.L_810:
        /*051c*/ 	.word	0x00000000


	//----- nvinfo : EIATTR_CBANK_PARAM_SIZE
	.align		4
.L_811:
        /*0520*/ 	.byte	0x03, 0x19
        /*0522*/ 	.short	0x0128


	//----- nvinfo : EIATTR_PARAM_CBANK
	.align		4
        /*0524*/ 	.byte	0x04, 0x0a
        /*0526*/ 	.short	(.L_813 - .L_812)
	.align		4
.L_812:
        /*0528*/ 	.word	index@(.nv.constant0._ZN10layer_norm31ln_parallel_residual_bwd_kernelINS_13Kernel_traitsI13__nv_bfloat16S2_S2_S2_fjLj1024ELj1ELj4ELj1ELj16ENS_18Kernel_traits_baseILj1024ES2_S2_S2_S2_fjLj128EEEEELb1ELb0ELb0EEEvNS_9BwdParamsE)
        /*052c*/ 	.short	0x0210
        /*052e*/ 	.short	0x0128


	//----- nvinfo : EIATTR_SW_WAR
	.align		4
.L_813:
        /*0530*/ 	.byte	0x04, 0x36
        /*0532*/ 	.short	(.L_815 - .L_814)
.L_814:
        /*0534*/ 	.word	0x00000008
.L_815:


//--------------------- .nv.info._ZN10layer_norm31ln_parallel_residual_bwd_kernelINS_13Kernel_traitsI13__nv_bfloat16S2_S2_S2_fjLj1024ELj1ELj4ELj1ELj16ENS_18Kernel_traits_baseILj1024ES2_S2_S2_S2_fjLj128EEEEELb1ELb0ELb1EEEvNS_9BwdParamsE --------------------------
	.section	.nv.info._ZN10layer_norm31ln_parallel_residual_bwd_kernelINS_13Kernel_traitsI13__nv_bfloat16S2_S2_S2_fjLj1024ELj1ELj4ELj1ELj16ENS_18Kernel_traits_baseILj1024ES2_S2_S2_S2_fjLj128EEEEELb1ELb0ELb1EEEvNS_9BwdParamsE,"",@"SHT_CUDA_INFO"
	.sectionflags	@""
	.align	4


	//----- nvinfo : EIATTR_CUDA_API_VERSION
	.align		4
        /*0000*/ 	.byte	0x04, 0x37
        /*0002*/ 	.short	(.L_817 - .L_816)
.L_816:
        /*0004*/ 	.word	0x00000082


	//----- nvinfo : EIATTR_KPARAM_INFO
	.align		4
.L_817:
        /*0008*/ 	.byte	0x04, 0x17
        /*000a*/ 	.short	(.L_819 - .L_818)
.L_818:
        /*000c*/ 	.word	0x00000000
        /*0010*/ 	.short	0x0000
        /*0012*/ 	.short	0x0000
        /*0014*/ 	.byte	0x00, 0xf0, 0xa1, 0x04


	//----- nvinfo : EIATTR_SPARSE_MMA_MASK
	.align		4
.L_819:
        /*0018*/ 	.byte	0x03, 0x50
        /*001a*/ 	.short	0x0000


	//----- nvinfo : EIATTR_MAXREG_COUNT
	.align		4
        /*001c*/ 	.byte	0x03, 0x1b
        /*001e*/ 	.short	0x00ff


	//----- nvinfo : EIATTR_NUM_BARRIERS
	.align		4
        /*0020*/ 	.byte	0x02, 0x4c
        /*0022*/ 	.byte	0x01
	.zero		1


	//----- nvinfo : EIATTR_ANNOTATIONS
	.align		4
        /*0024*/ 	.byte	0x04, 0x55
        /*0026*/ 	.short	(.L_821 - .L_820)


	//   ....[0]....
.L_820:
        /* <DEDUP_REMOVED lines=61> */


	//----- nvinfo : EIATTR_MERCURY_ISA_VERSION
	.align		4
.L_821:
        /*03e8*/ 	.byte	0x03, 0x5f
        /*03ea*/ 	.short	0x0101


	//----- nvinfo : EIATTR_COOP_GROUP_MASK_REGIDS
	.align		4
        /*03ec*/ 	.byte	0x04, 0x29
        /*03ee*/ 	.short	(.L_823 - .L_822)


	//   ....[0]....
.L_822:
        /*03f0*/ 	.word	0xffffffff


	//   ....[1]....
        /*03f4*/ 	.word	0xffffffff


	//   ....[2]....
        /*03f8*/ 	.word	0xffffffff


	//   ....[3]....
        /*03fc*/ 	.word	0xffffffff


	//   ....[4]....
        /*0400*/ 	.word	0xffffffff


	//   ....[5]....
        /*0404*/ 	.word	0xffffffff


	//   ....[6]....
        /*0408*/ 	.word	0xffffffff


	//   ....[7]....
        /*040c*/ 	.word	0xffffffff


	//   ....[8]....
        /*0410*/ 	.word	0xffffffff


	//   ....[9]....
        /*0414*/ 	.word	0xffffffff


	//   ....[10]....
        /*0418*/ 	.word	0x0500006b


	//   ....[11]....
        /*041c*/ 	.word	0x0500006b


	//   ....[12]....
        /*0420*/ 	.word	0x0500006b


	//   ....[13]....
        /*0424*/ 	.word	0x0500006b


	//   ....[14]....
        /*0428*/ 	.word	0x0500006b


	//   ....[15]....
        /*042c*/ 	.word	0x0500006b


	//   ....[16]....
        /*0430*/ 	.word	0x0500006b


	//   ....[17]....
        /*0434*/ 	.word	0x0500006b


	//   ....[18]....
        /*0438*/ 	.word	0x0500006b


	//   ....[19]....
        /*043c*/ 	.word	0x0500006b


	//----- nvinfo : EIATTR_COOP_GROUP_INSTR_OFFSETS
	.align		4
.L_823:
        /*0440*/ 	.byte	0x04, 0x28
        /*0442*/ 	.short	(.L_825 - .L_824)


	//   ....[0]....
.L_824:
        /*0444*/ 	.word	0x00003a40


	//   ....[1]....
        /*0448*/ 	.word	0x00003a60


	//   ....[2]....
        /*044c*/ 	.word	0x00003a80


	//   ....[3]....
        /*0450*/ 	.word	0x00003aa0


	//   ....[4]....
        /*0454*/ 	.word	0x00003ac0


	//   ....[5]....
        /*0458*/ 	.word	0x00003ae0


	//   ....[6]....
        /*045c*/ 	.word	0x00003b00


	//   ....[7]....
        /*0460*/ 	.word	0x00003b20


	//   ....[8]....
        /*0464*/ 	.word	0x00003b30


	//   ....[9]....
        /*0468*/ 	.word	0x00003b50


	//   ....[10]....
        /*046c*/ 	.word	0x000079e0


	//   ....[11]....
        /*0470*/ 	.word	0x00007a70


	//   ....[12]....
        /*0474*/ 	.word	0x00007ad0


	//   ....[13]....
        /*0478*/ 	.word	0x00007b20


	//   ....[14]....
        /*047c*/ 	.word	0x00007b80


	//   ....[15]....
        /*0480*/ 	.word	0x00007bd0


	//   ....[16]....
        /*0484*/ 	.word	0x00007c30


	//   ....[17]....
        /*0488*/ 	.word	0x00007c80


	//   ....[18]....
        /*048c*/ 	.word	0x00007ce0


	//   ....[19]....
        /*0490*/ 	.word	0x00007d30


	//----- nvinfo : EIATTR_EXIT_INSTR_OFFSETS
	.align		4
.L_825:
        /*0494*/ 	.byte	0x04, 0x1c
        /*0496*/ 	.short	(.L_827 - .L_826)


	//   ....[0]....
.L_826:
        /*0498*/ 	.word	0x00007970


	//----- nvinfo : EIATTR_MAX_THREADS
	.align		4
.L_827:
        /*049c*/ 	.byte	0x04, 0x05
        /*049e*/ 	.short	(.L_829 - .L_828)
.L_828:
        /*04a0*/ 	.word	0x00000080
        /*04a4*/ 	.word	0x00000001
        /*04a8*/ 	.word	0x00000001


	//----- nvinfo : EIATTR_CRS_STACK_SIZE
	.align		4
.L_829:
        /*04ac*/ 	.byte	0x04, 0x1e
        /*04ae*/ 	.short	(.L_831 - .L_830)
.L_830:
        /*04b0*/ 	.word	0x00000000


	//----- nvinfo : EIATTR_CBANK_PARAM_SIZE
	.align		4
.L_831:
        /*04b4*/ 	.byte	0x03, 0x19
        /*04b6*/ 	.short	0x0128


	//----- nvinfo : EIATTR_PARAM_CBANK
	.align		4
        /*04b8*/ 	.byte	0x04, 0x0a
        /*04ba*/ 	.short	(.L_833 - .L_832)
	.align		4
.L_832:
        /*04bc*/ 	.word	index@(.nv.constant0._ZN10layer_norm31ln_parallel_residual_bwd_kernelINS_13Kernel_traitsI13__nv_bfloat16S2_S2_S2_fjLj1024ELj1ELj4ELj1ELj16ENS_18Kernel_traits_baseILj1024ES2_S2_S2_S2_fjLj128EEEEELb1ELb0ELb1EEEvNS_9BwdParamsE)
        /*04c0*/ 	.short	0x0210
        /*04c2*/ 	.short	0x0128


	//----- nvinfo : EIATTR_SW_WAR
	.align		4
.L_833:
        /*04c4*/ 	.byte	0x04, 0x36
        /*04c6*/ 	.short	(.L_835 - .L_834)
.L_834:
        /*04c8*/ 	.word	0x00000008
.L_835:


//--------------------- .nv.info._ZN10layer_norm22ln_bwd_finalize_kernelINS_22Kernel_traits_finalizeILj1024E13__nv_bfloat16S2_S2_S2_fjLb0ELj1024ELj4ENS_18Kernel_traits_baseILj1024ES2_S2_S2_S2_fjLj1024EEEEELb0ELb0EEEvNS_9BwdParamsE --------------------------
	.section	.nv.info._ZN10layer_norm22ln_bwd_finalize_kernelINS_22Kernel_traits_finalizeILj1024E13__nv_bfloat16S2_S2_S2_fjLb0ELj1024ELj4ENS_18Kernel_traits_baseILj1024ES2_S2_S2_S2_fjLj1024EEEEELb0ELb0EEEvNS_9BwdParamsE,"",@"SHT_CUDA_INFO"
	.sectionflags	@""
	.align	4


	//----- nvinfo : EIATTR_CUDA_API_VERSION
	.align		4
        /*0000*/ 	.byte	0x04, 0x37
        /*0002*/ 	.short	(.L_837 - .L_836)
.L_836:
        /*0004*/ 	.word	0x00000082


	//----- nvinfo : EIATTR_KPARAM_INFO
	.align		4
.L_837:
        /*0008*/ 	.byte	0x04, 0x17
        /*000a*/ 	.short	(.L_839 - .L_838)
.L_838:
        /*000c*/ 	.word	0x00000000
        /*0010*/ 	.short	0x0000
        /*0012*/ 	.short	0x0000
        /*0014*/ 	.byte	0x00, 0xf0, 0xa1, 0x04


	//----- nvinfo : EIATTR_SPARSE_MMA_MASK
	.align		4
.L_839:
        /*0018*/ 	.byte	0x03, 0x50
        /*001a*/ 	.short	0x0000


	//----- nvinfo : EIATTR_MAXREG_COUNT
	.align		4
        /*001c*/ 	.byte	0x03, 0x1b
        /*001e*/ 	.short	0x0040


	//----- nvinfo : EIATTR_NUM_BARRIERS
	.align		4
        /*0020*/ 	.byte	0x02, 0x4c
        /*0022*/ 	.byte	0x01
	.zero		1


	//----- nvinfo : EIATTR_MERCURY_ISA_VERSION
	.align		4
        /*0024*/ 	.byte	0x03, 0x5f
        /*0026*/ 	.short	0x0101


	//----- nvinfo : EIATTR_COOP_GROUP_MASK_REGIDS
	.align		4
        /*0028*/ 	.byte	0x04, 0x29
        /*002a*/ 	.short	(.L_841 - .L_840)


	//   ....[0]....
.L_840:
        /*002c*/ 	.word	0xffffffff


	//   ....[1]....
        /*0030*/ 	.word	0xffffffff


	//   ....[2]....
        /*0034*/ 	.word	0xffffffff


	//   ....[3]....
        /*0038*/ 	.word	0xffffffff


	//   ....[4]....
        /*003c*/ 	.word	0xffffffff


	//   ....[5]....
        /*0040*/ 	.word	0xffffffff


	//   ....[6]....
        /*0044*/ 	.word	0xffffffff


	//   ....[7]....
        /*0048*/ 	.word	0xffffffff


	//   ....[8]....
        /*004c*/ 	.word	0xffffffff


	//   ....[9]....
        /*0050*/ 	.word	0xffffffff


	//   ....[10]....
        /*0054*/ 	.word	0x05000013


	//   ....[11]....
        /*0058*/ 	.word	0x05000013


	//   ....[12]....
        /*005c*/ 	.word	0x05000013


	//   ....[13]....
        /*0060*/ 	.word	0x05000013


	//   ....[14]....
        /*0064*/ 	.word	0x05000013


	//   ....[15]....
        /*0068*/ 	.word	0x05000013


	//   ....[16]....
        /*006c*/ 	.word	0x05000013


	//   ....[17]....
        /*0070*/ 	.word	0x05000013


	//   ....[18]....
        /*0074*/ 	.word	0x05000013


	//   ....[19]....
        /*0078*/ 	.word	0x05000013


	//----- nvinfo : EIATTR_COOP_GROUP_INSTR_OFFSETS
	.align		4
.L_841:
        /*007c*/ 	.byte	0x04, 0x28
        /*007e*/ 	.short	(.L_843 - .L_842)


	//   ....[0]....
.L_842:
        /*0080*/ 	.word	0x000008e0


	//   ....[1]....
        /*0084*/ 	.word	0x000008f0


	//   ....[2]....
        /*0088*/ 	.word	0x00000920


	//   ....[3]....
        /*008c*/ 	.word	0x00000930


	//   ....[4]....
        /*0090*/ 	.word	0x00000960


	//   ....[5]....
        /*0094*/ 	.word	0x00000970


	//   ....[6]....
        /*0098*/ 	.word	0x000009a0


	//   ....[7]....
        /*009c*/ 	.word	0x000009b0


	//   ....[8]....
        /*00a0*/ 	.word	0x000009e0


	//   ....[9]....
        /*00a4*/ 	.word	0x000009f0


	//   ....[10]....
        /*00a8*/ 	.word	0x00000c10


	//   ....[11]....
        /*00ac*/ 	.word	0x00000c80


	//   ....[12]....
        /*00b0*/ 	.word	0x00000cf0


	//   ....[13]....
        /*00b4*/ 	.word	0x00000d60


	//   ....[14]....
        /*00b8*/ 	.word	0x00000dd0


	//   ....[15]....
        /*00bc*/ 	.word	0x00000e30


	//   ....[16]....
        /*00c0*/ 	.word	0x00000ea0


	//   ....[17]....
        /*00c4*/ 	.word	0x00000f10


	//   ....[18]....
        /*00c8*/ 	.word	0x00000f80


	//   ....[19]....
        /*00cc*/ 	.word	0x00000ff0


	//----- nvinfo : EIATTR_EXIT_INSTR_OFFSETS
	.align		4
.L_843:
        /*00d0*/ 	.byte	0x04, 0x1c
        /*00d2*/ 	.short	(.L_845 - .L_844)


	//   ....[0]....
.L_844:
        /*00d4*/ 	.word	0x00000070


	//   ....[1]....
        /*00d8*/ 	.word	0x00000bb0


	//----- nvinfo : EIATTR_MAX_THREADS
	.align		4
.L_845:
        /*00dc*/ 	.byte	0x04, 0x05
        /*00de*/ 	.short	(.L_847 - .L_846)
.L_846:
        /*00e0*/ 	.word	0x00000400
        /*00e4*/ 	.word	0x00000001
        /*00e8*/ 	.word	0x00000001


	//----- nvinfo : EIATTR_CRS_STACK_SIZE
	.align		4
.L_847:
        /*00ec*/ 	.byte	0x04, 0x1e
        /*00ee*/ 	.short	(.L_849 - .L_848)
.L_848:
        /*00f0*/ 	.word	0x00000000


	//----- nvinfo : EIATTR_CBANK_PARAM_SIZE
	.align		4
.L_849:
        /*00f4*/ 	.byte	0x03, 0x19
        /*00f6*/ 	.short	0x0128


	//----- nvinfo : EIATTR_PARAM_CBANK
	.align		4
        /*00f8*/ 	.byte	0x04, 0x0a
        /*00fa*/ 	.short	(.L_851 - .L_850)
	.align		4
.L_850:
        /*00fc*/ 	.word	index@(.nv.constant0._ZN10layer_norm22ln_bwd_finalize_kernelINS_22Kernel_traits_finalizeILj1024E13__nv_bfloat16S2_S2_S2_fjLb0ELj1024ELj4ENS_18Kernel_traits_baseILj1024ES2_S2_S2_S2_fjLj1024EEEEELb0ELb0EEEvNS_9BwdParamsE)
        /*0100*/ 	.short	0x0210
        /*0102*/ 	.short	0x0128


	//----- nvinfo : EIATTR_SW_WAR
	.align		4
.L_851:
        /*0104*/ 	.byte	0x04, 0x36
        /*0106*/ 	.short	(.L_853 - .L_852)
.L_852:
        /*0108*/ 	.word	0x00000008
.L_853:


//--------------------- .nv.info._ZN10layer_norm40ln_parallel_residual_bwd_finalize_kernelINS_22Kernel_traits_finalizeILj1024E13__nv_bfloat16S2_S2_S2_fjLb0ELj1024ELj4ENS_18Kernel_traits_baseILj1024ES2_S2_S2_S2_fjLj1024EEEEELb0EEEvNS_9BwdParamsE --------------------------
	.section	.nv.info._ZN10layer_norm40ln_parallel_residual_bwd_finalize_kernelINS_22Kernel_traits_finalizeILj1024E13__nv_bfloat16S2_S2_S2_fjLb0ELj1024ELj4ENS_18Kernel_traits_baseILj1024ES2_S2_S2_S2_fjLj1024EEEEELb0EEEvNS_9BwdParamsE,"",@"SHT_CUDA_INFO"
	.sectionflags	@""
	.align	4


	//----- nvinfo : EIATTR_CUDA_API_VERSION
	.align		4
        /*0000*/ 	.byte	0x04, 0x37
        /*0002*/ 	.short	(.L_855 - .L_854)
.L_854:
        /*0004*/ 	.word	0x00000082


	//----- nvinfo : EIATTR_KPARAM_INFO
	.align		4
.L_855:
        /*0008*/ 	.byte	0x04, 0x17
        /*000a*/ 	.short	(.L_857 - .L_856)
.L_856:
        /*000c*/ 	.word	0x00000000
        /*0010*/ 	.short	0x0000
        /*0012*/ 	.short	0x0000
        /*0014*/ 	.byte	0x00, 0xf0, 0xa1, 0x04


	//----- nvinfo : EIATTR_SPARSE_MMA_MASK
	.align		4
.L_857:
        /*0018*/ 	.byte	0x03, 0x50
        /*001a*/ 	.short	0x0000


	//----- nvinfo : EIATTR_MAXREG_COUNT
	.align		4
        /*001c*/ 	.byte	0x03, 0x1b
        /*001e*/ 	.short	0x0040


	//----- nvinfo : EIATTR_NUM_BARRIERS
	.align		4
        /*0020*/ 	.byte	0x02, 0x4c
        /*0022*/ 	.byte	0x01
	.zero		1


	//----- nvinfo : EIATTR_MERCURY_ISA_VERSION
	.align		4
        /*0024*/ 	.byte	0x03, 0x5f
        /*0026*/ 	.short	0x0101


	//----- nvinfo : EIATTR_COOP_GROUP_MASK_REGIDS
	.align		4
        /*0028*/ 	.byte	0x04, 0x29
        /*002a*/ 	.short	(.L_859 - .L_858)


	//   ....[0]....
.L_858:
        /*002c*/ 	.word	0xffffffff


	//   ....[1]....
        /*0030*/ 	.word	0xffffffff


	//   ....[2]....
        /*0034*/ 	.word	0xffffffff


	//   ....[3]....
        /*0038*/ 	.word	0xffffffff


	//   ....[4]....
        /*003c*/ 	.word	0xffffffff


	//   ....[5]....
        /*0040*/ 	.word	0xffffffff


	//   ....[6]....
        /*0044*/ 	.word	0xffffffff


	//   ....[7]....
        /*0048*/ 	.word	0xffffffff


	//   ....[8]....
        /*004c*/ 	.word	0xffffffff


	//   ....[9]....
        /*0050*/ 	.word	0xffffffff


	//   ....[10]....
        /*0054*/ 	.word	0xffffffff


	//   ....[11]....
        /*0058*/ 	.word	0xffffffff


	//   ....[12]....
        /*005c*/ 	.word	0xffffffff


	//   ....[13]....
        /*0060*/ 	.word	0xffffffff


	//   ....[14]....
        /*0064*/ 	.word	0xffffffff


	//   ....[15]....
        /*0068*/ 	.word	0xffffffff


	//   ....[16]....
        /*006c*/ 	.word	0xffffffff


	//   ....[17]....
        /*0070*/ 	.word	0xffffffff


	//   ....[18]....
        /*0074*/ 	.word	0xffffffff


	//   ....[19]....
        /*0078*/ 	.word	0xffffffff


	//   ....[20]....
        /*007c*/ 	.word	0x0500000c


	//   ....[21]....
        /*0080*/ 	.word	0x0500000c


	//   ....[22]....
        /*0084*/ 	.word	0x0500000c


	//   ....[23]....
        /*0088*/ 	.word	0x0500000c


	//   ....[24]....
        /*008c*/ 	.word	0x0500000c


	//   ....[25]....
        /*0090*/ 	.word	0x0500000c


	//   ....[26]....
        /*0094*/ 	.word	0x0500000c


	//   ....[27]....
        /*0098*/ 	.word	0x0500000c


	//   ....[28]....
        /*009c*/ 	.word	0x0500000c


	//   ....[29]....
        /*00a0*/ 	.word	0x0500000c


	//   ....[30]....
        /*00a4*/ 	.word	0x0500000c


	//   ....[31]....
        /*00a8*/ 	.word	0x0500000c


	//   ....[32]....
        /*00ac*/ 	.word	0x0500000c


	//   ....[33]....
        /*00b0*/ 	.word	0x0500000c


	//   ....[34]....
        /*00b4*/ 	.word	0x0500000c


	//   ....[35]....
        /*00b8*/ 	.word	0x0500000c


	//   ....[36]....
        /*00bc*/ 	.word	0x0500000c


	//   ....[37]....
        /*00c0*/ 	.word	0x0500000c


	//   ....[38]....
        /*00c4*/ 	.word	0x0500000c


	//   ....[39]....
        /*00c8*/ 	.word	0x0500000c


	//----- nvinfo : EIATTR_COOP_GROUP_INSTR_OFFSETS
	.align		4
.L_859:
        /*00cc*/ 	.byte	0x04, 0x28
        /*00ce*/ 	.short	(.L_861 - .L_860)


	//   ....[0]....
.L_860:
        /*00d0*/ 	.word	0x00000ce0


	//   ....[1]....
        /*00d4*/ 	.word	0x00000cf0


	//   ....[2]....
        /*00d8*/ 	.word	0x00000d00


	//   ....[3]....
        /*00dc*/ 	.word	0x00000d10


	//   ....[4]....
        /*00e0*/ 	.word	0x00000d40


	//   ....[5]....
        /*00e4*/ 	.word	0x00000d70


	//   ....[6]....
        /*00e8*/ 	.word	0x00000d80


	//   ....[7]....
        /*00ec*/ 	.word	0x00000d90


	//   ....[8]....
        /*00f0*/ 	.word	0x00000db0


	//   ....[9]....
        /*00f4*/ 	.word	0x00000df0


	//   ....[10]....
        /*00f8*/ 	.word	0x00000e00


	//   ....[11]....
        /*00fc*/ 	.word	0x00000e10


	//   ....[12]....
        /*0100*/ 	.word	0x00000e30


	//   ....[13]....
        /*0104*/ 	.word	0x00000e70


	//   ....[14]....
        /*0108*/ 	.word	0x00000e80


	//   ....[15]....
        /*010c*/ 	.word	0x00000e90


	//   ....[16]....
        /*0110*/ 	.word	0x00000eb0


	//   ....[17]....
        /*0114*/ 	.word	0x00000ee0


	//   ....[18]....
        /*0118*/ 	.word	0x00000f00


	//   ....[19]....
        /*011c*/ 	.word	0x00000f10


	//   ....[20]....
        /*0120*/ 	.word	0x00001230


	//   ....[21]....
        /*0124*/ 	.word	0x00001290


	//   ....[22]....
        /*0128*/ 	.word	0x000012f0


	//   ....[23]....
        /*012c*/ 	.word	0x00001350


	//   ....[24]....
        /*0130*/ 	.word	0x000013b0


	//   ....[25]....
        /*0134*/ 	.word	0x00001410


	//   ....[26]....
        /*0138*/ 	.word	0x00001480


	//   ....[27]....
        /*013c*/ 	.word	0x000014f0


	//   ....[28]....
        /*0140*/ 	.word	0x00001560


	//   ....[29]....
        /*0144*/ 	.word	0x000015d0


	//   ....[30]....
        /*0148*/ 	.word	0x00001630


	//   ....[31]....
        /*014c*/ 	.word	0x000016a0


	//   ....[32]....
        /*0150*/ 	.word	0x00001710


	//   ....[33]....
        /*0154*/ 	.word	0x00001780


	//   ....[34]....
        /*0158*/ 	.word	0x000017f0


	//   ....[35]....
        /*015c*/ 	.word	0x00001850


	//   ....[36]....
        /*0160*/ 	.word	0x000018c0


	//   ....[37]....
        /*0164*/ 	.word	0x00001930


	//   ....[38]....
        /*0168*/ 	.word	0x000019a0


	//   ....[39]....
        /*016c*/ 	.word	0x00001a10


	//----- nvinfo : EIATTR_EXIT_INSTR_OFFSETS
	.align		4
.L_861:
        /*0170*/ 	.byte	0x04, 0x1c
        /*0172*/ 	.short	(.L_863 - .L_862)


	//   ....[0]....
.L_862:
        /*0174*/ 	.word	0x00000070


	//   ....[1]....
        /*0178*/ 	.word	0x000011d0


	//----- nvinfo : EIATTR_MAX_THREADS
	.align		4
.L_863:
        /*017c*/ 	.byte	0x04, 0x05
        /*017e*/ 	.short	(.L_865 - .L_864)
.L_864:
        /*0180*/ 	.word	0x00000400
        /*0184*/ 	.word	0x00000001
        /*0188*/ 	.word	0x00000001


	//----- nvinfo : EIATTR_CRS_STACK_SIZE
	.align		4
.L_865:
        /*018c*/ 	.byte	0x04, 0x1e
        /*018e*/ 	.short	(.L_867 - .L_866)
.L_866:
        /*0190*/ 	.word	0x00000000


	//----- nvinfo : EIATTR_CBANK_PARAM_SIZE
	.align		4
.L_867:
        /*0194*/ 	.byte	0x03, 0x19
        /*0196*/ 	.short	0x0128


	//----- nvinfo : EIATTR_PARAM_CBANK
	.align		4
        /*0198*/ 	.byte	0x04, 0x0a
        /*019a*/ 	.short	(.L_869 - .L_868)
	.align		4
.L_868:
        /*019c*/ 	.word	index@(.nv.constant0._ZN10layer_norm40ln_parallel_residual_bwd_finalize_kernelINS_22Kernel_traits_finalizeILj1024E13__nv_bfloat16S2_S2_S2_fjLb0ELj1024ELj4ENS_18Kernel_traits_baseILj1024ES2_S2_S2_S2_fjLj1024EEEEELb0EEEvNS_9BwdParamsE)
        /*01a0*/ 	.short	0x0210
        /*01a2*/ 	.short	0x0128


	//----- nvinfo : EIATTR_SW_WAR
	.align		4
.L_869:
        /*01a4*/ 	.byte	0x04, 0x36
        /*01a6*/ 	.short	(.L_871 - .L_870)
.L_870:
        /*01a8*/ 	.word	0x00000008
.L_871:


//--------------------- .nv.info._ZN10layer_norm31ln_parallel_residual_bwd_kernelINS_13Kernel_traitsI13__nv_bfloat16S2_S2_S2_fjLj1024ELj1ELj4ELj1ELj16ENS_18Kernel_traits_baseILj1024ES2_S2_S2_S2_fjLj128EEEEELb1ELb1ELb0EEEvNS_9BwdParamsE --------------------------
	.section	.nv.info._ZN10layer_norm31ln_parallel_residual_bwd_kernelINS_13Kernel_traitsI13__nv_bfloat16S2_S2_S2_fjLj1024ELj1ELj4ELj1ELj16ENS_18Kernel_traits_baseILj1024ES2_S2_S2_S2_fjLj128EEEEELb1ELb1ELb0EEEvNS_9BwdParamsE,"",@"SHT_CUDA_INFO"
	.sectionflags	@""
	.align	4


	//----- nvinfo : EIATTR_CUDA_API_VERSION
	.align		4
        /*0000*/ 	.byte	0x04, 0x37
        /*0002*/ 	.short	(.L_873 - .L_872)
.L_872:
        /*0004*/ 	.word	0x00000082


	//----- nvinfo : EIATTR_KPARAM_INFO
	.align		4
.L_873:
        /*0008*/ 	.byte	0x04, 0x17
        /*000a*/ 	.short	(.L_875 - .L_874)
.L_874:
        /*000c*/ 	.word	0x00000000
        /*0010*/ 	.short	0x0000
        /*0012*/ 	.short	0x0000
        /*0014*/ 	.byte	0x00, 0xf0, 0xa1, 0x04


	//----- nvinfo : EIATTR_SPARSE_MMA_MASK
	.align		4
.L_875:
        /*0018*/ 	.byte	0x03, 0x50
        /*001a*/ 	.short	0x0000


	//----- nvinfo : EIATTR_MAXREG_COUNT
	.align		4
        /*001c*/ 	.byte	0x03, 0x1b
        /*001e*/ 	.short	0x00ff


	//----- nvinfo : EIATTR_NUM_BARRIERS
	.align		4
        /*0020*/ 	.byte	0x02, 0x4c
        /*0022*/ 	.byte	0x01
	.zero		1


	//----- nvinfo : EIATTR_MERCURY_ISA_VERSION
	.align		4
        /*0024*/ 	.byte	0x03, 0x5f
        /*0026*/ 	.short	0x0101


	//----- nvinfo : EIATTR_COOP_GROUP_MASK_REGIDS
	.align		4
        /*0028*/ 	.byte	0x04, 0x29
        /*002a*/ 	.short	(.L_877 - .L_876)


	//   ....[0]....
.L_876:
        /*002c*/ 	.word	0xffffffff


	//   ....[1]....
        /*0030*/ 	.word	0xffffffff


	//   ....[2]....
        /*0034*/ 	.word	0xffffffff


	//   ....[3]....
        /*0038*/ 	.word	0xffffffff


	//   ....[4]....
        /*003c*/ 	.word	0xffffffff


	//   ....[5]....
        /*0040*/ 	.word	0xffffffff


	//   ....[6]....
        /*0044*/ 	.word	0xffffffff


	//   ....[7]....
        /*0048*/ 	.word	0xffffffff


	//   ....[8]....
        /*004c*/ 	.word	0xffffffff


	//   ....[9]....
        /*0050*/ 	.word	0xffffffff


	//   ....[10]....
        /*0054*/ 	.word	0x050000d3


	//   ....[11]....
        /*0058*/ 	.word	0x050000d3


	//   ....[12]....
        /*005c*/ 	.word	0x050000d3


	//   ....[13]....
        /*0060*/ 	.word	0x050000d3


	//   ....[14]....
        /*0064*/ 	.word	0x050000d3


	//   ....[15]....
        /*0068*/ 	.word	0x050000d3


	//   ....[16]....
        /*006c*/ 	.word	0x050000d3


	//   ....[17]....
        /*0070*/ 	.word	0x050000d3


	//   ....[18]....
        /*0074*/ 	.word	0x050000d3


	//   ....[19]....
        /*0078*/ 	.word	0x050000d3


	//----- nvinfo : EIATTR_COOP_GROUP_INSTR_OFFSETS
	.align		4
.L_877:
        /*007c*/ 	.byte	0x04, 0x28
        /*007e*/ 	.short	(.L_879 - .L_878)


	//   ....[0]....
.L_878:
        /*0080*/ 	.word	0x000023a0


	//   ....[1]....
        /*0084*/ 	.word	0x000023b0


	//   ....[2]....
        /*0088*/ 	.word	0x000023e0


	//   ....[3]....
        /*008c*/ 	.word	0x000023f0


	//   ....[4]....
        /*0090*/ 	.word	0x00002420


	//   ....[5]....
        /*0094*/ 	.word	0x00002430


	//   ....[6]....
        /*0098*/ 	.word	0x00002460


	//   ....[7]....
        /*009c*/ 	.word	0x00002470


	//   ....[8]....
        /*00a0*/ 	.word	0x000024a0


	//   ....[9]....
        /*00a4*/ 	.word	0x000024b0


	//   ....[10]....
        /*00a8*/ 	.word	0x000059f0


	//   ....[11]....
        /*00ac*/ 	.word	0x00005a80


	//   ....[12]....
        /*00b0*/ 	.word	0x00005af0


	//   ....[13]....
        /*00b4*/ 	.word	0x00005b50


	//   ....[14]....
        /*00b8*/ 	.word	0x00005bc0


	//   ....[15]....
        /*00bc*/ 	.word	0x00005c20


	//   ....[16]....
        /*00c0*/ 	.word	0x00005c90


	//   ....[17]....
        /*00c4*/ 	.word	0x00005cf0


	//   ....[18]....
        /*00c8*/ 	.word	0x00005d60


	//   ....[19]....
        /*00cc*/ 	.word	0x00005dc0


	//----- nvinfo : EIATTR_EXIT_INSTR_OFFSETS
	.align		4
.L_879:
        /*00d0*/ 	.byte	0x04, 0x1c
        /*00d2*/ 	.short	(.L_881 - .L_880)


	//   ....[0]....
.L_880:
        /*00d4*/ 	.word	0x00005950


	//   ....[1]....
        /*00d8*/ 	.word	0x00005980


	//----- nvinfo : EIATTR_MAX_THREADS
	.align		4
.L_881:
        /*00dc*/ 	.byte	0x04, 0x05
        /*00de*/ 	.short	(.L_883 - .L_882)
.L_882:
        /*00e0*/ 	.word	0x00000080
        /*00e4*/ 	.word	0x00000001
        /*00e8*/ 	.word	0x00000001


	//----- nvinfo : EIATTR_CRS_STACK_SIZE
	.align		4
.L_883:
        /*00ec*/ 	.byte	0x04, 0x1e
        /*00ee*/ 	.short	(.L_885 - .L_884)
.L_884:
        /*00f0*/ 	.word	0x00000000


	//----- nvinfo : EIATTR_CBANK_PARAM_SIZE
	.align		4
.L_885:
        /*00f4*/ 	.byte	0x03, 0x19
        /*00f6*/ 	.short	0x0128


	//----- nvinfo : EIATTR_PARAM_CBANK
	.align		4
        /*00f8*/ 	.byte	0x04, 0x0a
        /*00fa*/ 	.short	(.L_887 - .L_886)
	.align		4
.L_886:
        /*00fc*/ 	.word	index@(.nv.constant0._ZN10layer_norm31ln_parallel_residual_bwd_kernelINS_13Kernel_traitsI13__nv_bfloat16S2_S2_S2_fjLj1024ELj1ELj4ELj1ELj16ENS_18Kernel_traits_baseILj1024ES2_S2_S2_S2_fjLj128EEEEELb1ELb1ELb0EEEvNS_9BwdParamsE)
        /*0100*/ 	.short	0x0210
        /*0102*/ 	.short	0x0128


	//----- nvinfo : EIATTR_SW_WAR
	.align		4
.L_887:
        /*0104*/ 	.byte	0x04, 0x36
        /*0106*/ 	.short	(.L_889 - .L_888)
.L_888:
        /*0108*/ 	.word	0x00000008
.L_889:


//--------------------- .nv.info._ZN10layer_norm22ln_bwd_finalize_kernelINS_22Kernel_traits_finalizeILj1024E13__nv_bfloat16S2_S2_S2_fjLb0ELj1024ELj4ENS_18Kernel_traits_baseILj1024ES2_S2_S2_S2_fjLj1024EEEEELb0ELb1EEEvNS_9BwdParamsE --------------------------
	.section	.nv.info._ZN10layer_norm22ln_bwd_finalize_kernelINS_22Kernel_traits_finalizeILj1024E13__nv_bfloat16S2_S2_S2_fjLb0ELj1024ELj4ENS_18Kernel_traits_baseILj1024ES2_S2_S2_S2_fjLj1024EEEEELb0ELb1EEEvNS_9BwdParamsE,"",@"SHT_CUDA_INFO"
	.sectionflags	@""
	.align	4


	//----- nvinfo : EIATTR_CUDA_API_VERSION
	.align		4
        /*0000*/ 	.byte	0x04, 0x37
        /*0002*/ 	.short	(.L_891 - .L_890)
.L_890:
        /*0004*/ 	.word	0x00000082


	//----- nvinfo : EIATTR_KPARAM_INFO
	.align		4
.L_891:
        /*0008*/ 	.byte	0x04, 0x17
        /*000a*/ 	.short	(.L_893 - .L_892)
.L_892:
        /*000c*/ 	.word	0x00000000
        /*0010*/ 	.short	0x0000
        /*0012*/ 	.short	0x0000
        /*0014*/ 	.byte	0x00, 0xf0, 0xa1, 0x04


	//----- nvinfo : EIATTR_SPARSE_MMA_MASK
	.align		4
.L_893:
        /*0018*/ 	.byte	0x03, 0x50
        /*001a*/ 	.short	0x0000


	//----- nvinfo : EIATTR_MAXREG_COUNT
	.align		4
        /*001c*/ 	.byte	0x03, 0x1b
        /*001e*/ 	.short	0x0040


	//----- nvinfo : EIATTR_NUM_BARRIERS
	.align		4
        /*0020*/ 	.byte	0x02, 0x4c
        /*0022*/ 	.byte	0x01
	.zero		1


	//----- nvinfo : EIATTR_MERCURY_ISA_VERSION
	.align		4
        /*0024*/ 	.byte	0x03, 0x5f
        /*0026*/ 	.short	0x0101


	//----- nvinfo : EIATTR_COOP_GROUP_MASK_REGIDS
	.align		4
        /*0028*/ 	.byte	0x04, 0x29
        /*002a*/ 	.short	(.L_895 - .L_894)


	//   ....[0]....
.L_894:
        /*002c*/ 	.word	0xffffffff


	//   ....[1]....
        /*0030*/ 	.word	0xffffffff


	//   ....[2]....
        /*0034*/ 	.word	0xffffffff


	//   ....[3]....
        /*0038*/ 	.word	0xffffffff


	//   ....[4]....
        /*003c*/ 	.word	0xffffffff


	//   ....[5]....
        /*0040*/ 	.word	0xffffffff


	//   ....[6]....
        /*0044*/ 	.word	0xffffffff


	//   ....[7]....
        /*0048*/ 	.word	0xffffffff


	//   ....[8]....
        /*004c*/ 	.word	0xffffffff


	//   ....[9]....
        /*0050*/ 	.word	0xffffffff


	//   ....[10]....
        /*0054*/ 	.word	0x05000011


	//   ....[11]....
        /*0058*/ 	.word	0x05000011


	//   ....[12]....
        /*005c*/ 	.word	0x05000011


	//   ....[13]....
        /*0060*/ 	.word	0x05000011


	//   ....[14]....
        /*0064*/ 	.word	0x05000011


	//   ....[15]....
        /*0068*/ 	.word	0x05000011


	//   ....[16]....
        /*006c*/ 	.word	0x05000011


	//   ....[17]....
        /*0070*/ 	.word	0x05000011


	//   ....[18]....
        /*0074*/ 	.word	0x05000011


	//   ....[19]....
        /*0078*/ 	.word	0x05000011


	//----- nvinfo : EIATTR_COOP_GROUP_INSTR_OFFSETS
	.align		4
.L_895:
        /*007c*/ 	.byte	0x04, 0x28
        /*007e*/ 	.short	(.L_897 - .L_896)


	//   ....[0]....
.L_896:
        /*0080*/ 	.word	0x000008e0


	//   ....[1]....
        /*0084*/ 	.word	0x000008f0


	//   ....[2]....
        /*0088*/ 	.word	0x00000920


	//   ....[3]....
        /*008c*/ 	.word	0x00000930


	//   ....[4]....
        /*0090*/ 	.word	0x00000960


	//   ....[5]....
        /*0094*/ 	.word	0x00000970


	//   ....[6]....
        /*0098*/ 	.word	0x000009a0


	//   ....[7]....
        /*009c*/ 	.word	0x000009b0


	//   ....[8]....
        /*00a0*/ 	.word	0x000009e0


	//   ....[9]....
        /*00a4*/ 	.word	0x000009f0


	//   ....[10]....
        /*00a8*/ 	.word	0x00000bf0


	//   ....[11]....
        /*00ac*/ 	.word	0x00000c60


	//   ....[12]....
        /*00b0*/ 	.word	0x00000cd0


	//   ....[13]....
        /*00b4*/ 	.word	0x00000d40


	//   ....[14]....
        /*00b8*/ 	.word	0x00000db0


	//   ....[15]....
        /*00bc*/ 	.word	0x00000e10


	//   ....[16]....
        /*00c0*/ 	.word	0x00000e80


	//   ....[17]....
        /*00c4*/ 	.word	0x00000ef0


	//   ....[18]....
        /*00c8*/ 	.word	0x00000f60


	//   ....[19]....
        /*00cc*/ 	.word	0x00000fd0


	//----- nvinfo : EIATTR_EXIT_INSTR_OFFSETS
	.align		4
.L_897:
        /*00d0*/ 	.byte	0x04, 0x1c
        /*00d2*/ 	.short	(.L_899 - .L_898)


	//   ....[0]....
.L_898:
        /*00d4*/ 	.word	0x00000070


	//   ....[1]....
        /*00d8*/ 	.word	0x00000b90


	//----- nvinfo : EIATTR_MAX_THREADS
	.align		4
.L_899:
        /*00dc*/ 	.byte	0x04, 0x05
        /*00de*/ 	.short	(.L_901 - .L_900)
.L_900:
        /*00e0*/ 	.word	0x00000400
        /*00e4*/ 	.word	0x00000001
        /*00e8*/ 	.word	0x00000001


	//----- nvinfo : EIATTR_CRS_STACK_SIZE
	.align		4
.L_901:
        /*00ec*/ 	.byte	0x04, 0x1e
        /*00ee*/ 	.short	(.L_903 - .L_902)
.L_902:
        /*00f0*/ 	.word	0x00000000


	//----- nvinfo : EIATTR_CBANK_PARAM_SIZE
	.align		4
.L_903:
        /*00f4*/ 	.byte	0x03, 0x19
        /*00f6*/ 	.short	0x0128


	//----- nvinfo : EIATTR_PARAM_CBANK
	.align		4
        /*00f8*/ 	.byte	0x04, 0x0a
        /*00fa*/ 	.short	(.L_905 - .L_904)
	.align		4
.L_904:
        /*00fc*/ 	.word	index@(.nv.constant0._ZN10layer_norm22ln_bwd_finalize_kernelINS_22Kernel_traits_finalizeILj1024E13__nv_bfloat16S2_S2_S2_fjLb0ELj1024ELj4ENS_18Kernel_traits_baseILj1024ES2_S2_S2_S2_fjLj1024EEEEELb0ELb1EEEvNS_9BwdParamsE)
        /*0100*/ 	.short	0x0210
        /*0102*/ 	.short	0x0128


	//----- nvinfo : EIATTR_SW_WAR
	.align		4
.L_905:
        /*0104*/ 	.byte	0x04, 0x36
        /*0106*/ 	.short	(.L_907 - .L_906)
.L_906:
        /*0108*/ 	.word	0x00000008
.L_907:


//--------------------- .nv.info._ZN10layer_norm40ln_parallel_residual_bwd_finalize_kernelINS_22Kernel_traits_finalizeILj1024E13__nv_bfloat16S2_S2_S2_fjLb0ELj1024ELj4ENS_18Kernel_traits_baseILj1024ES2_S2_S2_S2_fjLj1024EEEEELb1EEEvNS_9BwdParamsE --------------------------
	.section	.nv.info._ZN10layer_norm40ln_parallel_residual_bwd_finalize_kernelINS_22Kernel_traits_finalizeILj1024E13__nv_bfloat16S2_S2_S2_fjLb0ELj1024ELj4ENS_18Kernel_traits_baseILj1024ES2_S2_S2_S2_fjLj1024EEEEELb1EEEvNS_9BwdParamsE,"",@"SHT_CUDA_INFO"
	.sectionflags	@""
	.align	4


	//----- nvinfo : EIATTR_CUDA_API_VERSION
	.align		4
        /*0000*/ 	.byte	0x04, 0x37
        /*0002*/ 	.short	(.L_909 - .L_908)
.L_908:
        /*0004*/ 	.word	0x00000082


	//----- nvinfo : EIATTR_KPARAM_INFO
	.align		4
.L_909:
        /*0008*/ 	.byte	0x04, 0x17
        /*000a*/ 	.short	(.L_911 - .L_910)
.L_910:
        /*000c*/ 	.word	0x00000000
        /*0010*/ 	.short	0x0000
        /*0012*/ 	.short	0x0000
        /*0014*/ 	.byte	0x00, 0xf0, 0xa1, 0x04


	//----- nvinfo : EIATTR_SPARSE_MMA_MASK
	.align		4
.L_911:
        /*0018*/ 	.byte	0x03, 0x50
        /*001a*/ 	.short	0x0000


	//----- nvinfo : EIATTR_MAXREG_COUNT
	.align		4
        /*001c*/ 	.byte	0x03, 0x1b
        /*001e*/ 	.short	0x0040


	//----- nvinfo : EIATTR_NUM_BARRIERS
	.align		4
        /*0020*/ 	.byte	0x02, 0x4c
        /*0022*/ 	.byte	0x01
	.zero		1


	//----- nvinfo : EIATTR_MERCURY_ISA_VERSION
	.align		4
        /*0024*/ 	.byte	0x03, 0x5f
        /*0026*/ 	.short	0x0101


	//----- nvinfo : EIATTR_COOP_GROUP_MASK_REGIDS
	.align		4
        /*0028*/ 	.byte	0x04, 0x29
        /*002a*/ 	.short	(.L_913 - .L_912)


	//   ....[0]....
.L_912:
        /*002c*/ 	.word	0xffffffff


	//   ....[1]....
        /*0030*/ 	.word	0xffffffff


	//   ....[2]....
        /*0034*/ 	.word	0xffffffff


	//   ....[3]....
        /*0038*/ 	.word	0xffffffff


	//   ....[4]....
        /*003c*/ 	.word	0xffffffff


	//   ....[5]....
        /*0040*/ 	.word	0xffffffff


	//   ....[6]....
        /*0044*/ 	.word	0xffffffff


	//   ....[7]....
        /*0048*/ 	.word	0xffffffff


	//   ....[8]....
        /*004c*/ 	.word	0xffffffff


	//   ....[9]....
        /*0050*/ 	.word	0xffffffff


	//   ....[10]....
        /*0054*/ 	.word	0xffffffff


	//   ....[11]....
        /*0058*/ 	.word	0xffffffff


	//   ....[12]....
        /*005c*/ 	.word	0xffffffff


	//   ....[13]....
        /*0060*/ 	.word	0xffffffff


	//   ....[14]....
        /*0064*/ 	.word	0xffffffff


	//   ....[15]....
        /*0068*/ 	.word	0xffffffff


	//   ....[16]....
        /*006c*/ 	.word	0xffffffff


	//   ....[17]....
        /*0070*/ 	.word	0xffffffff


	//   ....[18]....
        /*0074*/ 	.word	0xffffffff


	//   ....[19]....
        /*0078*/ 	.word	0xffffffff


	//   ....[20]....
        /*007c*/ 	.word	0x0500000b


	//   ....[21]....
        /*0080*/ 	.word	0x0500000b


	//   ....[22]....
        /*0084*/ 	.word	0x0500000b


	//   ....[23]....
        /*0088*/ 	.word	0x0500000b


	//   ....[24]....
        /*008c*/ 	.word	0x0500000b


	//   ....[25]....
        /*0090*/ 	.word	0x0500000b


	//   ....[26]....
        /*0094*/ 	.word	0x0500000b


	//   ....[27]....
        /*0098*/ 	.word	0x0500000b


	//   ....[28]....
        /*009c*/ 	.word	0x0500000b


	//   ....[29]....
        /*00a0*/ 	.word	0x0500000b


	//   ....[30]....
        /*00a4*/ 	.word	0x0500000b


	//   ....[31]....
        /*00a8*/ 	.word	0x0500000b


	//   ....[32]....
        /*00ac*/ 	.word	0x0500000b


	//   ....[33]....
        /*00b0*/ 	.word	0x0500000b


	//   ....[34]....
        /*00b4*/ 	.word	0x0500000b


	//   ....[35]....
        /*00b8*/ 	.word	0x0500000b


	//   ....[36]....
        /*00bc*/ 	.word	0x0500000b


	//   ....[37]....
        /*00c0*/ 	.word	0x0500000b


	//   ....[38]....
        /*00c4*/ 	.word	0x0500000b


	//   ....[39]....
        /*00c8*/ 	.word	0x0500000b


	//----- nvinfo : EIATTR_COOP_GROUP_INSTR_OFFSETS
	.align		4
.L_913:
        /*00cc*/ 	.byte	0x04, 0x28
        /*00ce*/ 	.short	(.L_915 - .L_914)


	//   ....[0]....
.L_914:
        /*00d0*/ 	.word	0x00000ce0


	//   ....[1]....
        /*00d4*/ 	.word	0x00000cf0


	//   ....[2]....
        /*00d8*/ 	.word	0x00000d00


	//   ....[3]....
        /*00dc*/ 	.word	0x00000d10


	//   ....[4]....
        /*00e0*/ 	.word	0x00000d40


	//   ....[5]....
        /*00e4*/ 	.word	0x00000d70


	//   ....[6]....
        /*00e8*/ 	.word	0x00000d80


	//   ....[7]....
        /*00ec*/ 	.word	0x00000d90


	//   ....[8]....
        /*00f0*/ 	.word	0x00000db0


	//   ....[9]....
        /*00f4*/ 	.word	0x00000df0


	//   ....[10]....
        /*00f8*/ 	.word	0x00000e00


	//   ....[11]....
        /*00fc*/ 	.word	0x00000e10


	//   ....[12]....
        /*0100*/ 	.word	0x00000e30


	//   ....[13]....
        /*0104*/ 	.word	0x00000e70


	//   ....[14]....
        /*0108*/ 	.word	0x00000e80


	//   ....[15]....
        /*010c*/ 	.word	0x00000e90


	//   ....[16]....
        /*0110*/ 	.word	0x00000eb0


	//   ....[17]....
        /*0114*/ 	.word	0x00000ee0


	//   ....[18]....
        /*0118*/ 	.word	0x00000f00


	//   ....[19]....
        /*011c*/ 	.word	0x00000f10


	//   ....[20]....
        /*0120*/ 	.word	0x00001210


	//   ....[21]....
        /*0124*/ 	.word	0x00001270


	//   ....[22]....
        /*0128*/ 	.word	0x000012d0


	//   ....[23]....
        /*012c*/ 	.word	0x00001330


	//   ....[24]....
        /*0130*/ 	.word	0x00001390


	//   ....[25]....
        /*0134*/ 	.word	0x000013f0


	//   ....[26]....
        /*0138*/ 	.word	0x00001460


	//   ....[27]....
        /*013c*/ 	.word	0x000014d0


	//   ....[28]....
        /*0140*/ 	.word	0x00001540


	//   ....[29]....
        /*0144*/ 	.word	0x000015b0


	//   ....[30]....
        /*0148*/ 	.word	0x00001610


	//   ....[31]....
        /*014c*/ 	.word	0x00001680


	//   ....[32]....
        /*0150*/ 	.word	0x000016f0


	//   ....[33]....
        /*0154*/ 	.word	0x00001760


	//   ....[34]....
        /*0158*/ 	.word	0x000017d0


	//   ....[35]....
        /*015c*/ 	.word	0x00001830


	//   ....[36]....
        /*0160*/ 	.word	0x000018a0


	//   ....[37]....
        /*0164*/ 	.word	0x00001910


	//   ....[38]....
        /*0168*/ 	.word	0x00001980


	//   ....[39]....
        /*016c*/ 	.word	0x000019f0


	//----- nvinfo : EIATTR_EXIT_INSTR_OFFSETS
	.align		4
.L_915:
        /*0170*/ 	.byte	0x04, 0x1c
        /*0172*/ 	.short	(.L_917 - .L_916)


	//   ....[0]....
.L_916:
        /*0174*/ 	.word	0x00000070


	//   ....[1]....
        /*0178*/ 	.word	0x000011b0


	//----- nvinfo : EIATTR_MAX_THREADS
	.align		4
.L_917:
        /*017c*/ 	.byte	0x04, 0x05
        /*017e*/ 	.short	(.L_919 - .L_918)
.L_918:
        /*0180*/ 	.word	0x00000400
        /*0184*/ 	.word	0x00000001
        /*0188*/ 	.word	0x00000001


	//----- nvinfo : EIATTR_CRS_STACK_SIZE
	.align		4
.L_919:
        /*018c*/ 	.byte	0x04, 0x1e
        /*018e*/ 	.short	(.L_921 - .L_920)
.L_920:
        /*0190*/ 	.word	0x00000000


	//----- nvinfo : EIATTR_CBANK_PARAM_SIZE
	.align		4
.L_921:
        /*0194*/ 	.byte	0x03, 0x19
        /*0196*/ 	.short	0x0128


	//----- nvinfo : EIATTR_PARAM_CBANK
	.align		4
        /*0198*/ 	.byte	0x04, 0x0a
        /*019a*/ 	.short	(.L_923 - .L_922)
	.align		4
.L_922:
        /*019c*/ 	.word	index@(.nv.constant0._ZN10layer_norm40ln_parallel_residual_bwd_finalize_kernelINS_22Kernel_traits_finalizeILj1024E13__nv_bfloat16S2_S2_S2_fjLb0ELj1024ELj4ENS_18Kernel_traits_baseILj1024ES2_S2_S2_S2_fjLj1024EEEEELb1EEEvNS_9BwdParamsE)
        /*01a0*/ 	.short	0x0210
        /*01a2*/ 	.short	0x0128


	//----- nvinfo : EIATTR_SW_WAR
	.align		4
.L_923:
        /*01a4*/ 	.byte	0x04, 0x36
        /*01a6*/ 	.short	(.L_925 - .L_924)
.L_924:
        /*01a8*/ 	.word	0x00000008
.L_925:


//--------------------- .nv.info._ZN10layer_norm31ln_parallel_residual_bwd_kernelINS_13Kernel_traitsI13__nv_bfloat16S2_S2_S2_fjLj1024ELj1ELj4ELj1ELj16ENS_18Kernel_traits_baseILj1024ES2_S2_S2_S2_fjLj128EEEEELb1ELb1ELb1EEEvNS_9BwdParamsE --------------------------
	.section	.nv.info._ZN10layer_norm31ln_parallel_residual_bwd_kernelINS_13Kernel_traitsI13__nv_bfloat16S2_S2_S2_fjLj1024ELj1ELj4ELj1ELj16ENS_18Kernel_traits_baseILj1024ES2_S2_S2_S2_fjLj128EEEEELb1ELb1ELb1EEEvNS_9BwdParamsE,"",@"SHT_CUDA_INFO"
	.sectionflags	@""
	.align	4


	//----- nvinfo : EIATTR_CUDA_API_VERSION
	.align		4
        /*0000*/ 	.byte	0x04, 0x37
        /*0002*/ 	.short	(.L_927 - .L_926)
.L_926:
        /*0004*/ 	.word	0x00000082


	//----- nvinfo : EIATTR_KPARAM_INFO
	.align		4
.L_927:
        /*0008*/ 	.byte	0x04, 0x17
        /*000a*/ 	.short	(.L_929 - .L_928)
.L_928:
        /*000c*/ 	.word	0x00000000
        /*0010*/ 	.short	0x0000
        /*0012*/ 	.short	0x0000
        /*0014*/ 	.byte	0x00, 0xf0, 0xa1, 0x04


	//----- nvinfo : EIATTR_SPARSE_MMA_MASK
	.align		4
.L_929:
        /*0018*/ 	.byte	0x03, 0x50
        /*001a*/ 	.short	0x0000


	//----- nvinfo : EIATTR_MAXREG_COUNT
	.align		4
        /*001c*/ 	.byte	0x03, 0x1b
        /*001e*/ 	.short	0x00ff


	//----- nvinfo : EIATTR_NUM_BARRIERS
	.align		4
        /*0020*/ 	.byte	0x02, 0x4c
        /*0022*/ 	.byte	0x01
	.zero		1


	//----- nvinfo : EIATTR_MERCURY_ISA_VERSION
	.align		4
        /*0024*/ 	.byte	0x03, 0x5f
        /*0026*/ 	.short	0x0101


	//----- nvinfo : EIATTR_COOP_GROUP_MASK_REGIDS
	.align		4
        /*0028*/ 	.byte	0x04, 0x29
        /*002a*/ 	.short	(.L_931 - .L_930)


	//   ....[0]....
.L_930:
        /*002c*/ 	.word	0xffffffff


	//   ....[1]....
        /*0030*/ 	.word	0xffffffff


	//   ....[2]....
        /*0034*/ 	.word	0xffffffff


	//   ....[3]....
        /*0038*/ 	.word	0xffffffff


	//   ....[4]....
        /*003c*/ 	.word	0xffffffff


	//   ....[5]....
        /*0040*/ 	.word	0xffffffff


	//   ....[6]....
        /*0044*/ 	.word	0xffffffff


	//   ....[7]....
        /*0048*/ 	.word	0xffffffff


	//   ....[8]....
        /*004c*/ 	.word	0xffffffff


	//   ....[9]....
        /*0050*/ 	.word	0xffffffff


	//   ....[10]....
        /*0054*/ 	.word	0x050000d7


	//   ....[11]....
        /*0058*/ 	.word	0x050000d7


	//   ....[12]....
        /*005c*/ 	.word	0x050000d7


	//   ....[13]....
        /*0060*/ 	.word	0x050000d7


	//   ....[14]....
        /*0064*/ 	.word	0x050000d7


	//   ....[15]....
        /*0068*/ 	.word	0x050000d7


	//   ....[16]....
        /*006c*/ 	.word	0x050000d7


	//   ....[17]....
        /*0070*/ 	.word	0x050000d7


	//   ....[18]....
        /*0074*/ 	.word	0x050000d7


	//   ....[19]....
        /*0078*/ 	.word	0x050000d7


	//----- nvinfo : EIATTR_COOP_GROUP_INSTR_OFFSETS
	.align		4
.L_931:
        /*007c*/ 	.byte	0x04, 0x28
        /*007e*/ 	.short	(.L_933 - .L_932)


	//   ....[0]....
.L_932:
        /*0080*/ 	.word	0x00002190


	//   ....[1]....
        /*0084*/ 	.word	0x000021a0


	//   ....[2]....
        /*0088*/ 	.word	0x000021d0


	//   ....[3]....
        /*008c*/ 	.word	0x000021e0


	//   ....[4]....
        /*0090*/ 	.word	0x00002210


	//   ....[5]....
        /*0094*/ 	.word	0x00002220


	//   ....[6]....
        /*0098*/ 	.word	0x00002250


	//   ....[7]....
        /*009c*/ 	.word	0x00002260


	//   ....[8]....
        /*00a0*/ 	.word	0x00002290


	//   ....[9]....
        /*00a4*/ 	.word	0x000022a0


	//   ....[10]....
        /*00a8*/ 	.word	0x000052a0


	//   ....[11]....
        /*00ac*/ 	.word	0x00005330


	//   ....[12]....
        /*00b0*/ 	.word	0x000053a0


	//   ....[13]....
        /*00b4*/ 	.word	0x00005400


	//   ....[14]....
        /*00b8*/ 	.word	0x00005470


	//   ....[15]....
        /*00bc*/ 	.word	0x000054d0


	//   ....[16]....
        /*00c0*/ 	.word	0x00005540


	//   ....[17]....
        /*00c4*/ 	.word	0x000055a0


	//   ....[18]....
        /*00c8*/ 	.word	0x00005610


	//   ....[19]....
        /*00cc*/ 	.word	0x00005670


	//----- nvinfo : EIATTR_EXIT_INSTR_OFFSETS
	.align		4
.L_933:
        /*00d0*/ 	.byte	0x04, 0x1c
        /*00d2*/ 	.short	(.L_935 - .L_934)


	//   ....[0]....
.L_934:
        /*00d4*/ 	.word	0x00005230


	//----- nvinfo : EIATTR_MAX_THREADS
	.align		4
.L_935:
        /*00d8*/ 	.byte	0x04, 0x05
        /*00da*/ 	.short	(.L_937 - .L_936)
.L_936:
        /*00dc*/ 	.word	0x00000080
        /*00e0*/ 	.word	0x00000001
        /*00e4*/ 	.word	0x00000001


	//----- nvinfo : EIATTR_CRS_STACK_SIZE
	.align		4
.L_937:
        /*00e8*/ 	.byte	0x04, 0x1e
        /*00ea*/ 	.short	(.L_939 - .L_938)
.L_938:
        /*00ec*/ 	.word	0x00000000


	//----- nvinfo : EIATTR_CBANK_PARAM_SIZE
	.align		4
.L_939:
        /*00f0*/ 	.byte	0x03, 0x19
        /*00f2*/ 	.short	0x0128


	//----- nvinfo : EIATTR_PARAM_CBANK
	.align		4
        /*00f4*/ 	.byte	0x04, 0x0a
        /*00f6*/ 	.short	(.L_941 - .L_940)
	.align		4
.L_940:
        /*00f8*/ 	.word	index@(.nv.constant0._ZN10layer_norm31ln_parallel_residual_bwd_kernelINS_13Kernel_traitsI13__nv_bfloat16S2_S2_S2_fjLj1024ELj1ELj4ELj1ELj16ENS_18Kernel_traits_baseILj1024ES2_S2_S2_S2_fjLj128EEEEELb1ELb1ELb1EEEvNS_9BwdParamsE)
        /*00fc*/ 	.short	0x0210
        /*00fe*/ 	.short	0x0128


	//----- nvinfo : EIATTR_SW_WAR
	.align		4
.L_941:
        /*0100*/ 	.byte	0x04, 0x36
        /*0102*/ 	.short	(.L_943 - .L_942)
.L_942:
        /*0104*/ 	.word	0x00000008
.L_943:


//--------------------- .nv.info._ZN10layer_norm31ln_parallel_residual_bwd_kernelINS_13Kernel_traitsI6__halfS2_S2_S2_fjLj1024ELj1ELj4ELj1ELj16ENS_18Kernel_traits_baseILj1024ES2_S2_S2_S2_fjLj128EEEEELb0ELb0ELb0EEEvNS_9BwdParamsE --------------------------
	.section	.nv.info._ZN10layer_norm31ln_parallel_residual_bwd_kernelINS_13Kernel_traitsI6__halfS2_S2_S2_fjLj1024ELj1ELj4ELj1ELj16ENS_18Kernel_traits_baseILj1024ES2_S2_S2_S2_fjLj128EEEEELb0ELb0ELb0EEEvNS_9BwdParamsE,"",@"SHT_CUDA_INFO"
	.sectionflags	@""
	.align	4


	//----- nvinfo : EIATTR_CUDA_API_VERSION
	.align		4
        /*0000*/ 	.byte	0x04, 0x37
        /*0002*/ 	.short	(.L_945 - .L_944)
.L_944:
        /*0004*/ 	.word	0x00000082


	//----- nvinfo : EIATTR_KPARAM_INFO
	.align		4
.L_945:
        /*0008*/ 	.byte	0x04, 0x17
        /*000a*/ 	.short	(.L_947 - .L_946)
.L_946:
        /*000c*/ 	.word	0x00000000
        /*0010*/ 	.short	0x0000
        /*0012*/ 	.short	0x0000
        /*0014*/ 	.byte	0x00, 0xf0, 0xa1, 0x04


	//----- nvinfo : EIATTR_SPARSE_MMA_MASK
	.align		4
.L_947:
        /*0018*/ 	.byte	0x03, 0x50
        /*001a*/ 	.short	0x0000


	//----- nvinfo : EIATTR_MAXREG_COUNT
	.align		4
        /*001c*/ 	.byte	0x03, 0x1b
        /*001e*/ 	.short	0x00ff


	//----- nvinfo : EIATTR_NUM_BARRIERS
	.align		4
        /*0020*/ 	.byte	0x02, 0x4c
        /*0022*/ 	.byte	0x01
	.zero		1


	//----- nvinfo : EIATTR_ANNOTATIONS
	.align		4
        /*0024*/ 	.byte	0x04, 0x55
        /*0026*/ 	.short	(.L_949 - .L_948)


	//   ....[0]....
.L_948:
        /* <DEDUP_REMOVED lines=49> */


	//----- nvinfo : EIATTR_MERCURY_ISA_VERSION
	.align		4
.L_949:
        /*0328*/ 	.byte	0x03, 0x5f
        /*032a*/ 	.short	0x0101


	//----- nvinfo : EIATTR_COOP_GROUP_MASK_REGIDS
	.align		4
        /*032c*/ 	.byte	0x04, 0x29
        /*032e*/ 	.short	(.L_951 - .L_950)


	//   ....[0]....
.L_950:
        /*0330*/ 	.word	0xffffffff


	//   ....[1]....
        /*0334*/ 	.word	0xffffffff


	//   ....[2]....
        /*0338*/ 	.word	0xffffffff


	//   ....[3]....
        /*033c*/ 	.word	0xffffffff


	//   ....[4]....
        /*0340*/ 	.word	0xffffffff


	//   ....[5]....
        /*0344*/ 	.word	0xffffffff


	//   ....[6]....
        /*0348*/ 	.word	0xffffffff


	//   ....[7]....
        /*034c*/ 	.word	0xffffffff


	//   ....[8]....
        /*0350*/ 	.word	0xffffffff


	//   ....[9]....
        /*0354*/ 	.word	0xffffffff


	//   ....[10]....
        /*0358*/ 	.word	0x050000b0


	//   ....[11]....
        /*035c*/ 	.word	0x050000b0


	//   ....[12]....
        /*0360*/ 	.word	0x050000b0


	//   ....[13]....
        /*0364*/ 	.word	0x050000b0


	//   ....[14]....
        /*0368*/ 	.word	0x050000b0


	//   ....[15]....
        /*036c*/ 	.word	0x050000b0


	//   ....[16]....
        /*0370*/ 	.word	0x050000b0


	//   ....[17]....
        /*0374*/ 	.word	0x050000b0


	//   ....[18]....
        /*0378*/ 	.word	0x050000b0


	//   ....[19]....
        /*037c*/ 	.word	0x050000b0


	//----- nvinfo : EIATTR_COOP_GROUP_INSTR_OFFSETS
	.align		4
.L_951:
        /*0380*/ 	.byte	0x04, 0x28
        /*0382*/ 	.short	(.L_953 - .L_952)


	//   ....[0]....
.L_952:
        /*0384*/ 	.word	0x000031e0


	//   ....[1]....
        /*0388*/ 	.word	0x00003200


	//   ....[2]....
        /*038c*/ 	.word	0x00003220


	//   ....[3]....
        /*0390*/ 	.word	0x00003240


	//   ....[4]....
        /*0394*/ 	.word	0x00003260


	//   ....[5]....
        /*0398*/ 	.word	0x00003280


	//   ....[6]....
        /*039c*/ 	.word	0x000032a0


	//   ....[7]....
        /*03a0*/ 	.word	0x000032c0


	//   ....[8]....
        /*03a4*/ 	.word	0x000032d0


	//   ....[9]....
        /*03a8*/ 	.word	0x000032f0


	//   ....[10]....
        /*03ac*/ 	.word	0x00006ba0


	//   ....[11]....
        /*03b0*/ 	.word	0x00006c30


	//   ....[12]....
        /*03b4*/ 	.word	0x00006c90


	//   ....[13]....
        /*03b8*/ 	.word	0x00006ce0


	//   ....[14]....
        /*03bc*/ 	.word	0x00006d40


	//   ....[15]....
        /*03c0*/ 	.word	0x00006d90


	//   ....[16]....
        /*03c4*/ 	.word	0x00006df0


	//   ....[17]....
        /*03c8*/ 	.word	0x00006e40


	//   ....[18]....
        /*03cc*/ 	.word	0x00006ea0


	//   ....[19]....
        /*03d0*/ 	.word	0x00006ef0


	//----- nvinfo : EIATTR_EXIT_INSTR_OFFSETS
	.align		4
.L_953:
        /*03d4*/ 	.byte	0x04, 0x1c
        /*03d6*/ 	.short	(.L_955 - .L_954)


	//   ....[0]....
.L_954:
        /*03d8*/ 	.word	0x00006ae0


	//   ....[1]....
        /*03dc*/ 	.word	0x00006b30


	//----- nvinfo : EIATTR_MAX_THREADS
	.align		4
.L_955:
        /*03e0*/ 	.byte	0x04, 0x05
        /*03e2*/ 	.short	(.L_957 - .L_956)
.L_956:
        /*03e4*/ 	.word	0x00000080
        /*03e8*/ 	.word	0x00000001
        /*03ec*/ 	.word	0x00000001


	//----- nvinfo : EIATTR_CRS_STACK_SIZE
	.align		4
.L_957:
        /*03f0*/ 	.byte	0x04, 0x1e
        /*03f2*/ 	.short	(.L_959 - .L_958)
.L_958:
        /*03f4*/ 	.word	0x00000000


	//----- nvinfo : EIATTR_CBANK_PARAM_SIZE
	.align		4
.L_959:
        /*03f8*/ 	.byte	0x03, 0x19
        /*03fa*/ 	.short	0x0128


	//----- nvinfo : EIATTR_PARAM_CBANK
	.align		4
        /*03fc*/ 	.byte	0x04, 0x0a
        /*03fe*/ 	.short	(.L_961 - .L_960)
	.align		4
.L_960:
        /*0400*/ 	.word	index@(.nv.constant0._ZN10layer_norm31ln_parallel_residual_bwd_kernelINS_13Kernel_traitsI6__halfS2_S2_S2_fjLj1024ELj1ELj4ELj1ELj16ENS_18Kernel_traits_baseILj1024ES2_S2_S2_S2_fjLj128EEEEELb0ELb0ELb0EEEvNS_9BwdParamsE)
        /*0404*/ 	.short	0x0210
        /*0406*/ 	.short	0x0128


	//----- nvinfo : EIATTR_SW_WAR
	.align		4
.L_961:
        /*0408*/ 	.byte	0x04, 0x36
        /*040a*/ 	.short	(.L_963 - .L_962)
.L_962:
        /*040c*/ 	.word	0x00000008
.L_963:


//--------------------- .nv.info._ZN10layer_norm31ln_parallel_residual_bwd_kernelINS_13Kernel_traitsI6__halfS2_S2_S2_fjLj1024ELj1ELj4ELj1ELj16ENS_18Kernel_traits_baseILj1024ES2_S2_S2_S2_fjLj128EEEEELb0ELb0ELb1EEEvNS_9BwdParamsE --------------------------
	.section	.nv.info._ZN10layer_norm31ln_parallel_residual_bwd_kernelINS_13Kernel_traitsI6__halfS2_S2_S2_fjLj1024ELj1ELj4ELj1ELj16ENS_18Kernel_traits_baseILj1024ES2_S2_S2_S2_fjLj128EEEEELb0ELb0ELb1EEEvNS_9BwdParamsE,"",@"SHT_CUDA_INFO"
	.sectionflags	@""
	.align	4


	//----- nvinfo : EIATTR_CUDA_API_VERSION
	.align		4
        /*0000*/ 	.byte	0x04, 0x37
        /*0002*/ 	.short	(.L_965 - .L_964)
.L_964:
        /*0004*/ 	.word	0x00000082


	//----- nvinfo : EIATTR_KPARAM_INFO
	.align		4
.L_965:
        /*0008*/ 	.byte	0x04, 0x17
        /*000a*/ 	.short	(.L_967 - .L_966)
.L_966:
        /*000c*/ 	.word	0x00000000
        /*0010*/ 	.short	0x0000
        /*0012*/ 	.short	0x0000
        /*0014*/ 	.byte	0x00, 0xf0, 0xa1, 0x04


	//----- nvinfo : EIATTR_SPARSE_MMA_MASK
	.align		4
.L_967:
        /*0018*/ 	.byte	0x03, 0x50
        /*001a*/ 	.short	0x0000


	//----- nvinfo : EIATTR_MAXREG_COUNT
	.align		4
        /*001c*/ 	.byte	0x03, 0x1b
        /*001e*/ 	.short	0x00ff


	//----- nvinfo : EIATTR_NUM_BARRIERS
	.align		4
        /*0020*/ 	.byte	0x02, 0x4c
        /*0022*/ 	.byte	0x01
	.zero		1


	//----- nvinfo : EIATTR_ANNOTATIONS
	.align		4
        /*0024*/ 	.byte	0x04, 0x55
        /*0026*/ 	.short	(.L_969 - .L_968)


	//   ....[0]....
.L_968:
        /* <DEDUP_REMOVED lines=45> */


	//----- nvinfo : EIATTR_MERCURY_ISA_VERSION
	.align		4
.L_969:
        /*02e8*/ 	.byte	0x03, 0x5f
        /*02ea*/ 	.short	0x0101


	//----- nvinfo : EIATTR_COOP_GROUP_MASK_REGIDS
	.align		4
        /*02ec*/ 	.byte	0x04, 0x29
        /*02ee*/ 	.short	(.L_971 - .L_970)


	//   ....[0]....
.L_970:
        /*02f0*/ 	.word	0xffffffff


	//   ....[1]....
        /*02f4*/ 	.word	0xffffffff


	//   ....[2]....
        /*02f8*/ 	.word	0xffffffff


	//   ....[3]....
        /*02fc*/ 	.word	0xffffffff


	//   ....[4]....
        /*0300*/ 	.word	0xffffffff


	//   ....[5]....
        /*0304*/ 	.word	0xffffffff


	//   ....[6]....
        /*0308*/ 	.word	0xffffffff


	//   ....[7]....
        /*030c*/ 	.word	0xffffffff


	//   ....[8]....
        /*0310*/ 	.word	0xffffffff


	//   ....[9]....
        /*0314*/ 	.word	0xffffffff


	//   ....[10]....
        /*0318*/ 	.word	0x050000eb


	//   ....[11]....
        /*031c*/ 	.word	0x050000eb


	//   ....[12]....
        /*0320*/ 	.word	0x050000eb


	//   ....[13]....
        /*0324*/ 	.word	0x050000eb


	//   ....[14]....
        /*0328*/ 	.word	0x050000eb


	//   ....[15]....
        /*032c*/ 	.word	0x050000eb


	//   ....[16]....
        /*0330*/ 	.word	0x050000eb


	//   ....[17]....
        /*0334*/ 	.word	0x050000eb


	//   ....[18]....
        /*0338*/ 	.word	0x050000eb


	//   ....[19]....
        /*033c*/ 	.word	0x050000eb


	//----- nvinfo : EIATTR_COOP_GROUP_INSTR_OFFSETS
	.align		4
.L_971:
        /*0340*/ 	.byte	0x04, 0x28
        /*0342*/ 	.short	(.L_973 - .L_972)


	//   ....[0]....
.L_972:
        /*0344*/ 	.word	0x000031c0


	//   ....[1]....
        /*0348*/ 	.word	0x000031e0


	//   ....[2]....
        /*034c*/ 	.word	0x00003200


	//   ....[3]....
        /*0350*/ 	.word	0x00003220


	//   ....[4]....
        /*0354*/ 	.word	0x00003240


	//   ....[5]....
        /*0358*/ 	.word	0x00003260


	//   ....[6]....
        /*035c*/ 	.word	0x00003280


	//   ....[7]....
        /*0360*/ 	.word	0x000032a0


	//   ....[8]....
        /*0364*/ 	.word	0x000032b0


	//   ....[9]....
        /*0368*/ 	.word	0x000032d0


	//   ....[10]....
        /*036c*/ 	.word	0x000067a0


	//   ....[11]....
        /*0370*/ 	.word	0x00006830


	//   ....[12]....
        /*0374*/ 	.word	0x00006890


	//   ....[13]....
        /*0378*/ 	.word	0x000068e0


	//   ....[14]....
        /*037c*/ 	.word	0x00006940


	//   ....[15]....
        /*0380*/ 	.word	0x00006990


	//   ....[16]....
        /*0384*/ 	.word	0x000069f0


	//   ....[17]....
        /*0388*/ 	.word	0x00006a40


	//   ....[18]....
        /*038c*/ 	.word	0x00006aa0


	//   ....[19]....
        /*0390*/ 	.word	0x00006af0


	//----- nvinfo : EIATTR_EXIT_INSTR_OFFSETS
	.align		4
.L_973:
        /*0394*/ 	.byte	0x04, 0x1c
        /*0396*/ 	.short	(.L_975 - .L_974)


	//   ....[0]....
.L_974:
        /*0398*/ 	.word	0x00006730


	//----- nvinfo : EIATTR_MAX_THREADS
	.align		4
.L_975:
        /*039c*/ 	.byte	0x04, 0x05
        /*039e*/ 	.short	(.L_977 - .L_976)
.L_976:
        /*03a0*/ 	.word	0x00000080
        /*03a4*/ 	.word	0x00000001
        /*03a8*/ 	.word	0x00000001


	//----- nvinfo : EIATTR_CRS_STACK_SIZE
	.align		4
.L_977:
        /*03ac*/ 	.byte	0x04, 0x1e
        /*03ae*/ 	.short	(.L_979 - .L_978)
.L_978:
        /*03b0*/ 	.word	0x00000000


	//----- nvinfo : EIATTR_CBANK_PARAM_SIZE
	.align		4
.L_979:
        /*03b4*/ 	.byte	0x03, 0x19
        /*03b6*/ 	.short	0x0128


	//----- nvinfo : EIATTR_PARAM_CBANK
	.align		4
        /*03b8*/ 	.byte	0x04, 0x0a
        /*03ba*/ 	.short	(.L_981 - .L_980)
	.align		4
.L_980:
        /*03bc*/ 	.word	index@(.nv.constant0._ZN10layer_norm31ln_parallel_residual_bwd_kernelINS_13Kernel_traitsI6__halfS2_S2_S2_fjLj1024ELj1ELj4ELj1ELj16ENS_18Kernel_traits_baseILj1024ES2_S2_S2_S2_fjLj128EEEEELb0ELb0ELb1EEEvNS_9BwdParamsE)
        /*03c0*/ 	.short	0x0210
        /*03c2*/ 	.short	0x0128


	//----- nvinfo : EIATTR_SW_WAR
	.align		4
.L_981:
        /*03c4*/ 	.byte	0x04, 0x36
        /*03c6*/ 	.short	(.L_983 - .L_982)
.L_982:
        /*03c8*/ 	.word	0x00000008
.L_983:


//--------------------- .nv.info._ZN10layer_norm31ln_parallel_residual_bwd_kernelINS_13Kernel_traitsI6__halfS2_S2_S2_fjLj1024ELj1ELj4ELj1ELj16ENS_18Kernel_traits_baseILj1024ES2_S2_S2_S2_fjLj128EEEEELb0ELb1ELb0EEEvNS_9BwdParamsE --------------------------
	.section	.nv.info._ZN10layer_norm31ln_parallel_residual_bwd_kernelINS_13Kernel_traitsI6__halfS2_S2_S2_fjLj1024ELj1ELj4ELj1ELj16ENS_18Kernel_traits_baseILj1024ES2_S2_S2_S2_fjLj128EEEEELb0ELb1ELb0EEEvNS_9BwdParamsE,"",@"SHT_CUDA_INFO"
	.sectionflags	@""
	.align	4


	//----- nvinfo : EIATTR_CUDA_API_VERSION
	.align		4
        /*0000*/ 	.byte	0x04, 0x37
        /*0002*/ 	.short	(.L_985 - .L_984)
.L_984:
        /*0004*/ 	.word	0x00000082


	//----- nvinfo : EIATTR_KPARAM_INFO
	.align		4
.L_985:
        /*0008*/ 	.byte	0x04, 0x17
        /*000a*/ 	.short	(.L_987 - .L_986)
.L_986:
        /*000c*/ 	.word	0x00000000
        /*0010*/ 	.short	0x0000
        /*0012*/ 	.short	0x0000
        /*0014*/ 	.byte	0x00, 0xf0, 0xa1, 0x04


	//----- nvinfo : EIATTR_SPARSE_MMA_MASK
	.align		4
.L_987:
        /*0018*/ 	.byte	0x03, 0x50
        /*001a*/ 	.short	0x0000


	//----- nvinfo : EIATTR_MAXREG_COUNT
	.align		4
        /*001c*/ 	.byte	0x03, 0x1b
        /*001e*/ 	.short	0x00ff


	//----- nvinfo : EIATTR_NUM_BARRIERS
	.align		4
        /*0020*/ 	.byte	0x02, 0x4c
        /*0022*/ 	.byte	0x01
	.zero		1


	//----- nvinfo : EIATTR_MERCURY_ISA_VERSION
	.align		4
        /*0024*/ 	.byte	0x03, 0x5f
        /*0026*/ 	.short	0x0101


	//----- nvinfo : EIATTR_COOP_GROUP_MASK_REGIDS
	.align		4
        /*0028*/ 	.byte	0x04, 0x29
        /*002a*/ 	.short	(.L_989 - .L_988)


	//   ....[0]....
.L_988:
        /*002c*/ 	.word	0xffffffff


	//   ....[1]....
        /*0030*/ 	.word	0xffffffff


	//   ....[2]....
        /*0034*/ 	.word	0xffffffff


	//   ....[3]....
        /*0038*/ 	.word	0xffffffff


	//   ....[4]....
        /*003c*/ 	.word	0xffffffff


	//   ....[5]....
        /*0040*/ 	.word	0xffffffff


	//   ....[6]....
        /*0044*/ 	.word	0xffffffff


	//   ....[7]....
        /*0048*/ 	.word	0xffffffff


	//   ....[8]....
        /*004c*/ 	.word	0xffffffff


	//   ....[9]....
        /*0050*/ 	.word	0xffffffff


	//   ....[10]....
        /*0054*/ 	.word	0x050000c5


	//   ....[11]....
        /*0058*/ 	.word	0x050000c5


	//   ....[12]....
        /*005c*/ 	.word	0x050000c5


	//   ....[13]....
        /*0060*/ 	.word	0x050000c5


	//   ....[14]....
        /*0064*/ 	.word	0x050000c5


	//   ....[15]....
        /*0068*/ 	.word	0x050000c5


	//   ....[16]....
        /*006c*/ 	.word	0x050000c5


	//   ....[17]....
        /*0070*/ 	.word	0x050000c5


	//   ....[18]....
        /*0074*/ 	.word	0x050000c5


	//   ....[19]....
        /*0078*/ 	.word	0x050000c5


	//----- nvinfo : EIATTR_COOP_GROUP_INSTR_OFFSETS
	.align		4
.L_989:
        /*007c*/ 	.byte	0x04, 0x28
        /*007e*/ 	.short	(.L_991 - .L_990)


	//   ....[0]....
.L_990:
        /*0080*/ 	.word	0x00001d90


	//   ....[1]....
        /*0084*/ 	.word	0x00001da0


	//   ....[2]....
        /*0088*/ 	.word	0x00001dd0


	//   ....[3]....
        /*008c*/ 	.word	0x00001de0


	//   ....[4]....
        /*0090*/ 	.word	0x00001e10


	//   ....[5]....
        /*0094*/ 	.word	0x00001e20


	//   ....[6]....
        /*0098*/ 	.word	0x00001e50


	//   ....[7]....
        /*009c*/ 	.word	0x00001e60


	//   ....[8]....
        /*00a0*/ 	.word	0x00001e90


	//   ....[9]....
        /*00a4*/ 	.word	0x00001ea0


	//   ....[10]....
        /*00a8*/ 	.word	0x000047f0


	//   ....[11]....
        /*00ac*/ 	.word	0x00004880


	//   ....[12]....
        /*00b0*/ 	.word	0x000048f0


	//   ....[13]....
        /*00b4*/ 	.word	0x00004950


	//   ....[14]....
        /*00b8*/ 	.word	0x000049c0


	//   ....[15]....
        /*00bc*/ 	.word	0x00004a20


	//   ....[16]....
        /*00c0*/ 	.word	0x00004a90


	//   ....[17]....
        /*00c4*/ 	.word	0x00004af0


	//   ....[18]....
        /*00c8*/ 	.word	0x00004b60


	//   ....[19]....
        /*00cc*/ 	.word	0x00004bc0


	//----- nvinfo : EIATTR_EXIT_INSTR_OFFSETS
	.align		4
.L_991:
        /*00d0*/ 	.byte	0x04, 0x1c
        /*00d2*/ 	.short	(.L_993 - .L_992)


	//   ....[0]....
.L_992:
        /*00d4*/ 	.word	0x00004750


	//   ....[1]....
        /*00d8*/ 	.word	0x00004780


	//----- nvinfo : EIATTR_MAX_THREADS
	.align		4
.L_993:
        /*00dc*/ 	.byte	0x04, 0x05
        /*00de*/ 	.short	(.L_995 - .L_994)
.L_994:
        /*00e0*/ 	.word	0x00000080
        /*00e4*/ 	.word	0x00000001
        /*00e8*/ 	.word	0x00000001


	//----- nvinfo : EIATTR_CRS_STACK_SIZE
	.align		4
.L_995:
        /*00ec*/ 	.byte	0x04, 0x1e
        /*00ee*/ 	.short	(.L_997 - .L_996)
.L_996:
        /*00f0*/ 	.word	0x00000000


	//----- nvinfo : EIATTR_CBANK_PARAM_SIZE
	.align		4
.L_997:
        /*00f4*/ 	.byte	0x03, 0x19
        /*00f6*/ 	.short	0x0128


	//----- nvinfo : EIATTR_PARAM_CBANK
	.align		4
        /*00f8*/ 	.byte	0x04, 0x0a
        /*00fa*/ 	.short	(.L_999 - .L_998)
	.align		4
.L_998:
        /*00fc*/ 	.word	index@(.nv.constant0._ZN10layer_norm31ln_parallel_residual_bwd_kernelINS_13Kernel_traitsI6__halfS2_S2_S2_fjLj1024ELj1ELj4ELj1ELj16ENS_18Kernel_traits_baseILj1024ES2_S2_S2_S2_fjLj128EEEEELb0ELb1ELb0EEEvNS_9BwdParamsE)
        /*0100*/ 	.short	0x0210
        /*0102*/ 	.short	0x0128


	//----- nvinfo : EIATTR_SW_WAR
	.align		4
.L_999:
        /*0104*/ 	.byte	0x04, 0x36
        /*0106*/ 	.short	(.L_1001 - .L_1000)
.L_1000:
        /*0108*/ 	.word	0x00000008
.L_1001:


//--------------------- .nv.info._ZN10layer_norm31ln_parallel_residual_bwd_kernelINS_13Kernel_traitsI6__halfS2_S2_S2_fjLj1024ELj1ELj4ELj1ELj16ENS_18Kernel_traits_baseILj1024ES2_S2_S2_S2_fjLj128EEEEELb0ELb1ELb1EEEvNS_9BwdParamsE --------------------------
	.section	.nv.info._ZN10layer_norm31ln_parallel_residual_bwd_kernelINS_13Kernel_traitsI6__halfS2_S2_S2_fjLj1024ELj1ELj4ELj1ELj16ENS_18Kernel_traits_baseILj1024ES2_S2_S2_S2_fjLj128EEEEELb0ELb1ELb1EEEvNS_9BwdParamsE,"",@"SHT_CUDA_INFO"
	.sectionflags	@""
	.align	4


	//----- nvinfo : EIATTR_CUDA_API_VERSION
	.align		4
        /*0000*/ 	.byte	0x04, 0x37
        /*0002*/ 	.short	(.L_1003 - .L_1002)
.L_1002:
        /*0004*/ 	.word	0x00000082


	//----- nvinfo : EIATTR_KPARAM_INFO
	.align		4
.L_1003:
        /*0008*/ 	.byte	0x04, 0x17
        /*000a*/ 	.short	(.L_1005 - .L_1004)
.L_1004:
        /*000c*/ 	.word	0x00000000
        /*0010*/ 	.short	0x0000
        /*0012*/ 	.short	0x0000
        /*0014*/ 	.byte	0x00, 0xf0, 0xa1, 0x04


	//----- nvinfo : EIATTR_SPARSE_MMA_MASK
	.align		4
.L_1005:
        /*0018*/ 	.byte	0x03, 0x50
        /*001a*/ 	.short	0x0000


	//----- nvinfo : EIATTR_MAXREG_COUNT
	.align		4
        /*001c*/ 	.byte	0x03, 0x1b
        /*001e*/ 	.short	0x00ff


	//----- nvinfo : EIATTR_NUM_BARRIERS
	.align		4
        /*0020*/ 	.byte	0x02, 0x4c
        /*0022*/ 	.byte	0x01
	.zero		1


	//----- nvinfo : EIATTR_MERCURY_ISA_VERSION
	.align		4
        /*0024*/ 	.byte	0x03, 0x5f
        /*0026*/ 	.short	0x0101


	//----- nvinfo : EIATTR_COOP_GROUP_MASK_REGIDS
	.align		4
        /*0028*/ 	.byte	0x04, 0x29
        /*002a*/ 	.short	(.L_1007 - .L_1006)


	//   ....[0]....
.L_1006:
        /*002c*/ 	.word	0xffffffff


	//   ....[1]....
        /*0030*/ 	.word	0xffffffff


	//   ....[2]....
        /*0034*/ 	.word	0xffffffff


	//   ....[3]....
        /*0038*/ 	.word	0xffffffff


	//   ....[4]....
        /*003c*/ 	.word	0xffffffff


	//   ....[5]....
        /*0040*/ 	.word	0xffffffff


	//   ....[6]....
        /*0044*/ 	.word	0xffffffff


	//   ....[7]....
        /*0048*/ 	.word	0xffffffff


	//   ....[8]....
        /*004c*/ 	.word	0xffffffff


	//   ....[9]....
        /*0050*/ 	.word	0xffffffff


	//   ....[10]....
        /*0054*/ 	.word	0x050000c4


	//   ....[11]....
        /*0058*/ 	.word	0x050000c4


	//   ....[12]....
        /*005c*/ 	.word	0x050000c4


	//   ....[13]....
        /*0060*/ 	.word	0x050000c4


	//   ....[14]....
        /*0064*/ 	.word	0x050000c4


	//   ....[15]....
        /*0068*/ 	.word	0x050000c4


	//   ....[16]....
        /*006c*/ 	.word	0x050000c4


	//   ....[17]....
        /*0070*/ 	.word	0x050000c4


	//   ....[18]....
        /*0074*/ 	.word	0x050000c4


	//   ....[19]....
        /*0078*/ 	.word	0x050000c4


	//----- nvinfo : EIATTR_COOP_GROUP_INSTR_OFFSETS
	.align		4
.L_1007:
        /*007c*/ 	.byte	0x04, 0x28
        /*007e*/ 	.short	(.L_1009 - .L_1008)


	//   ....[0]....
.L_1008:
        /*0080*/ 	.word	0x00001d00


	//   ....[1]....
        /*0084*/ 	.word	0x00001d10


	//   ....[2]....
        /*0088*/ 	.word	0x00001d40


	//   ....[3]....
        /*008c*/ 	.word	0x00001d50


	//   ....[4]....
        /*0090*/ 	.word	0x00001d80


	//   ....[5]....
        /*0094*/ 	.word	0x00001d90


	//   ....[6]....
        /*0098*/ 	.word	0x00001dc0


	//   ....[7]....
        /*009c*/ 	.word	0x00001dd0


	//   ....[8]....
        /*00a0*/ 	.word	0x00001e10


	//   ....[9]....
        /*00a4*/ 	.word	0x00001e30


	//   ....[10]....
        /*00a8*/ 	.word	0x00004440


	//   ....[11]....
        /*00ac*/ 	.word	0x000044d0


	//   ....[12]....
        /*00b0*/ 	.word	0x00004540


	//   ....[13]....
        /*00b4*/ 	.word	0x000045a0


	//   ....[14]....
        /*00b8*/ 	.word	0x00004610


	//   ....[15]....
        /*00bc*/ 	.word	0x00004670


	//   ....[16]....
        /*00c0*/ 	.word	0x000046e0


	//   ....[17]....
        /*00c4*/ 	.word	0x00004740


	//   ....[18]....
        /*00c8*/ 	.word	0x000047c0


	//   ....[19]....
        /*00cc*/ 	.word	0x00004830


	//----- nvinfo : EIATTR_EXIT_INSTR_OFFSETS
	.align		4
.L_1009:
        /*00d0*/ 	.byte	0x04, 0x1c
        /*00d2*/ 	.short	(.L_1011 - .L_1010)


	//   ....[0]....
.L_1010:
        /*00d4*/ 	.word	0x000043d0


	//----- nvinfo : EIATTR_MAX_THREADS
	.align		4
.L_1011:
        /*00d8*/ 	.byte	0x04, 0x05
        /*00da*/ 	.short	(.L_1013 - .L_1012)
.L_1012:
        /*00dc*/ 	.word	0x00000080
        /*00e0*/ 	.word	0x00000001
        /*00e4*/ 	.word	0x00000001


	//----- nvinfo : EIATTR_CRS_STACK_SIZE
	.align		4
.L_1013:
        /*00e8*/ 	.byte	0x04, 0x1e
        /*00ea*/ 	.short	(.L_1015 - .L_1014)
.L_1014:
        /*00ec*/ 	.word	0x00000000


	//----- nvinfo : EIATTR_CBANK_PARAM_SIZE
	.align		4
.L_1015:
        /*00f0*/ 	.byte	0x03, 0x19
        /*00f2*/ 	.short	0x0128


	//----- nvinfo : EIATTR_PARAM_CBANK
	.align		4
        /*00f4*/ 	.byte	0x04, 0x0a
        /*00f6*/ 	.short	(.L_1017 - .L_1016)
	.align		4
.L_1016:
        /*00f8*/ 	.word	index@(.nv.constant0._ZN10layer_norm31ln_parallel_residual_bwd_kernelINS_13Kernel_traitsI6__halfS2_S2_S2_fjLj1024ELj1ELj4ELj1ELj16ENS_18Kernel_traits_baseILj1024ES2_S2_S2_S2_fjLj128EEEEELb0ELb1ELb1EEEvNS_9BwdParamsE)
        /*00fc*/ 	.short	0x0210
        /*00fe*/ 	.short	0x0128


	//----- nvinfo : EIATTR_SW_WAR
	.align		4
.L_1017:
        /*0100*/ 	.byte	0x04, 0x36
        /*0102*/ 	.short	(.L_1019 - .L_1018)
.L_1018:
        /*0104*/ 	.word	0x00000008
.L_1019:


//--------------------- .nv.info._ZN10layer_norm31ln_parallel_residual_bwd_kernelINS_13Kernel_traitsI6__halfS2_S2_S2_fjLj1024ELj1ELj4ELj1ELj16ENS_18Kernel_traits_baseILj1024ES2_S2_S2_S2_fjLj128EEEEELb1ELb0ELb0EEEvNS_9BwdParamsE --------------------------
	.section	.nv.info._ZN10layer_norm31ln_parallel_residual_bwd_kernelINS_13Kernel_traitsI6__halfS2_S2_S2_fjLj1024ELj1ELj4ELj1ELj16ENS_18Kernel_traits_baseILj1024ES2_S2_S2_S2_fjLj128EEEEELb1ELb0ELb0EEEvNS_9BwdParamsE,"",@"SHT_CUDA_INFO"
	.sectionflags	@""
	.align	4


	//----- nvinfo : EIATTR_CUDA_API_VERSION
	.align		4
        /*0000*/ 	.byte	0x04, 0x37
        /*0002*/ 	.short	(.L_1021 - .L_1020)
.L_1020:
        /*0004*/ 	.word	0x00000082


	//----- nvinfo : EIATTR_KPARAM_INFO
	.align		4
.L_1021:
        /*0008*/ 	.byte	0x04, 0x17
        /*000a*/ 	.short	(.L_1023 - .L_1022)
.L_1022:
        /*000c*/ 	.word	0x00000000
        /*0010*/ 	.short	0x0000
        /*0012*/ 	.short	0x0000
        /*0014*/ 	.byte	0x00, 0xf0, 0xa1, 0x04


	//----- nvinfo : EIATTR_SPARSE_MMA_MASK
	.align		4
.L_1023:
        /*0018*/ 	.byte	0x03, 0x50
        /*001a*/ 	.short	0x0000


	//----- nvinfo : EIATTR_MAXREG_COUNT
	.align		4
        /*001c*/ 	.byte	0x03, 0x1b
        /*001e*/ 	.short	0x00ff


	//----- nvinfo : EIATTR_NUM_BARRIERS
	.align		4
        /*0020*/ 	.byte	0x02, 0x4c
        /*0022*/ 	.byte	0x01
	.zero		1


	//----- nvinfo : EIATTR_ANNOTATIONS
	.align		4
        /*0024*/ 	.byte	0x04, 0x55
        /*0026*/ 	.short	(.L_1025 - .L_1024)


	//   ....[0]....
.L_1024:
        /* <DEDUP_REMOVED lines=68> */


	//----- nvinfo : EIATTR_MERCURY_ISA_VERSION
	.align		4
.L_1025:
        /*0450*/ 	.byte	0x03, 0x5f
        /*0452*/ 	.short	0x0101


	//----- nvinfo : EIATTR_COOP_GROUP_MASK_REGIDS
	.align		4
        /*0454*/ 	.byte	0x04, 0x29
        /*0456*/ 	.short	(.L_1027 - .L_1026)


	//   ....[0]....
.L_1026:
        /*0458*/ 	.word	0xffffffff


	//   ....[1]....
        /*045c*/ 	.word	0xffffffff


	//   ....[2]....
        /*0460*/ 	.word	0xffffffff


	//   ....[3]....
        /*0464*/ 	.word	0xffffffff


	//   ....[4]....
        /*0468*/ 	.word	0xffffffff


	//   ....[5]....
        /*046c*/ 	.word	0xffffffff


	//   ....[6]....
        /*0470*/ 	.word	0xffffffff


	//   ....[7]....
        /*0474*/ 	.word	0xffffffff


	//   ....[8]....
        /*0478*/ 	.word	0xffffffff


	//   ....[9]....
        /*047c*/ 	.word	0xffffffff


	//   ....[10]....
        /*0480*/ 	.word	0x050000b8


	//   ....[11]....
        /*0484*/ 	.word	0x050000b8


	//   ....[12]....
        /*0488*/ 	.word	0x050000b8


	//   ....[13]....
        /*048c*/ 	.word	0x050000b8


	//   ....[14]....
        /*0490*/ 	.word	0x050000b8


	//   ....[15]....
        /*0494*/ 	.word	0x050000b8


	//   ....[16]....
        /*0498*/ 	.word	0x050000b8


	//   ....[17]....
        /*049c*/ 	.word	0x050000b8


	//   ....[18]....
        /*04a0*/ 	.word	0x050000b8


	//   ....[19]....
        /*04a4*/ 	.word	0x050000b8


	//----- nvinfo : EIATTR_COOP_GROUP_INSTR_OFFSETS
	.align		4
.L_1027:
        /*04a8*/ 	.byte	0x04, 0x28
        /*04aa*/ 	.short	(.L_1029 - .L_1028)


	//   ....[0]....
.L_1028:
        /*04ac*/ 	.word	0x00003740


	//   ....[1]....
        /*04b0*/ 	.word	0x00003760


	//   ....[2]....
        /*04b4*/ 	.word	0x00003780


	//   ....[3]....
        /*04b8*/ 	.word	0x000037a0


	//   ....[4]....
        /*04bc*/ 	.word	0x000037c0


	//   ....[5]....
        /*04c0*/ 	.word	0x000037e0


	//   ....[6]....
        /*04c4*/ 	.word	0x00003800


	//   ....[7]....
        /*04c8*/ 	.word	0x00003820


	//   ....[8]....
        /*04cc*/ 	.word	0x00003830


	//   ....[9]....
        /*04d0*/ 	.word	0x00003850


	//   ....[10]....
        /*04d4*/ 	.word	0x00007c00


	//   ....[11]....
        /*04d8*/ 	.word	0x00007c90


	//   ....[12]....
        /*04dc*/ 	.word	0x00007cf0


	//   ....[13]....
        /*04e0*/ 	.word	0x00007d40


	//   ....[14]....
        /*04e4*/ 	.word	0x00007da0


	//   ....[15]....
        /*04e8*/ 	.word	0x00007df0


	//   ....[16]....
        /*04ec*/ 	.word	0x00007e50


	//   ....[17]....
        /*04f0*/ 	.word	0x00007ea0


	//   ....[18]....
        /*04f4*/ 	.word	0x00007f00


	//   ....[19]....
        /*04f8*/ 	.word	0x00007f50


	//----- nvinfo : EIATTR_EXIT_INSTR_OFFSETS
	.align		4
.L_1029:
        /*04fc*/ 	.byte	0x04, 0x1c
        /*04fe*/ 	.short	(.L_1031 - .L_1030)


	//   ....[0]....
.L_1030:
        /*0500*/ 	.word	0x00007b40


	//   ....[1]....
        /*0504*/ 	.word	0x00007b90


	//----- nvinfo : EIATTR_MAX_THREADS
	.align		4
.L_1031:
        /*0508*/ 	.byte	0x04, 0x05
        /*050a*/ 	.short	(.L_1033 - .L_1032)
.L_1032:
        /*050c*/ 	.word	0x00000080
        /*0510*/ 	.word	0x00000001
        /*0514*/ 	.word	0x00000001


	//----- nvinfo : EIATTR_CRS_STACK_SIZE
	.align		4
.L_1033:
        /*0518*/ 	.byte	0x04, 0x1e
        /*051a*/ 	.short	(.L_1035 - .L_1034)
.L_1034:
        /*051c*/ 	.word	0x00000000


	//----- nvinfo : EIATTR_CBANK_PARAM_SIZE
	.align		4
.L_1035:
        /*0520*/ 	.byte	0x03, 0x19
        /*0522*/ 	.short	0x0128


	//----- nvinfo : EIATTR_PARAM_CBANK
	.align		4
        /*0524*/ 	.byte	0x04, 0x0a
        /*0526*/ 	.short	(.L_1037 - .L_1036)
	.align		4
.L_1036:
        /*0528*/ 	.word	index@(.nv.constant0._ZN10layer_norm31ln_parallel_residual_bwd_kernelINS_13Kernel_traitsI6__halfS2_S2_S2_fjLj1024ELj1ELj4ELj1ELj16ENS_18Kernel_traits_baseILj1024ES2_S2_S2_S2_fjLj128EEEEELb1ELb0ELb0EEEvNS_9BwdParamsE)
        /*052c*/ 	.short	0x0210
        /*052e*/ 	.short	0x0128


	//----- nvinfo : EIATTR_SW_WAR
	.align		4
.L_1037:
        /*0530*/ 	.byte	0x04, 0x36
        /*0532*/ 	.short	(.L_1039 - .L_1038)
.L_1038:
        /*0534*/ 	.word	0x00000008
.L_1039:


//--------------------- .nv.info._ZN10layer_norm31ln_parallel_residual_bwd_kernelINS_13Kernel_traitsI6__halfS2_S2_S2_fjLj1024ELj1ELj4ELj1ELj16ENS_18Kernel_traits_baseILj1024ES2_S2_S2_S2_fjLj128EEEEELb1ELb0ELb1EEEvNS_9BwdParamsE --------------------------
	.section	.nv.info._ZN10layer_norm31ln_parallel_residual_bwd_kernelINS_13Kernel_traitsI6__halfS2_S2_S2_fjLj1024ELj1ELj4ELj1ELj16ENS_18Kernel_traits_baseILj1024ES2_S2_S2_S2_fjLj128EEEEELb1ELb0ELb1EEEvNS_9BwdParamsE,"",@"SHT_CUDA_INFO"
	.sectionflags	@""
	.align	4


	//----- nvinfo : EIATTR_CUDA_API_VERSION
	.align		4
        /*0000*/ 	.byte	0x04, 0x37
        /*0002*/ 	.short	(.L_1041 - .L_1040)
.L_1040:
        /*0004*/ 	.word	0x00000082


	//----- nvinfo : EIATTR_KPARAM_INFO
	.align		4
.L_1041:
        /*0008*/ 	.byte	0x04, 0x17
        /*000a*/ 	.short	(.L_1043 - .L_1042)
.L_1042:
        /*000c*/ 	.word	0x00000000
        /*0010*/ 	.short	0x0000
        /*0012*/ 	.short	0x0000
        /*0014*/ 	.byte	0x00, 0xf0, 0xa1, 0x04


	//----- nvinfo : EIATTR_SPARSE_MMA_MASK
	.align		4
.L_1043:
        /*0018*/ 	.byte	0x03, 0x50
        /*001a*/ 	.short	0x0000


	//----- nvinfo : EIATTR_MAXREG_COUNT
	.align		4
        /*001c*/ 	.byte	0x03, 0x1b
        /*001e*/ 	.short	0x00ff


	//----- nvinfo : EIATTR_NUM_BARRIERS
	.align		4
        /*0020*/ 	.byte	0x02, 0x4c
        /*0022*/ 	.byte	0x01
	.zero		1


	//----- nvinfo : EIATTR_ANNOTATIONS
	.align		4
        /*0024*/ 	.byte	0x04, 0x55
        /*0026*/ 	.short	(.L_1045 - .L_1044)


	//   ....[0]....
.L_1044:
        /* <DEDUP_REMOVED lines=61> */


	//----- nvinfo : EIATTR_MERCURY_ISA_VERSION
	.align		4
.L_1045:
        /*03e8*/ 	.byte	0x03, 0x5f
        /*03ea*/ 	.short	0x0101


	//----- nvinfo : EIATTR_COOP_GROUP_MASK_REGIDS
	.align		4
        /*03ec*/ 	.byte	0x04, 0x29
        /*03ee*/ 	.short	(.L_1047 - .L_1046)


	//   ....[0]....
.L_1046:
        /*03f0*/ 	.word	0xffffffff


	//   ....[1]....
        /*03f4*/ 	.word	0xffffffff


	//   ....[2]....
        /*03f8*/ 	.word	0xffffffff


	//   ....[3]....
        /*03fc*/ 	.word	0xffffffff


	//   ....[4]....
        /*0400*/ 	.word	0xffffffff


	//   ....[5]....
        /*0404*/ 	.word	0xffffffff


	//   ....[6]....
        /*0408*/ 	.word	0xffffffff


	//   ....[7]....
        /*040c*/ 	.word	0xffffffff


	//   ....[8]....
        /*0410*/ 	.word	0xffffffff


	//   ....[9]....
        /*0414*/ 	.word	0xffffffff


	//   ....[10]....
        /*0418*/ 	.word	0x0500006b


	//   ....[11]....
        /*041c*/ 	.word	0x0500006b


	//   ....[12]....
        /*0420*/ 	.word	0x0500006b


	//   ....[13]....
        /*0424*/ 	.word	0x0500006b


	//   ....[14]....
        /*0428*/ 	.word	0x0500006b


	//   ....[15]....
        /*042c*/ 	.word	0x0500006b


	//   ....[16]....
        /*0430*/ 	.word	0x0500006b


	//   ....[17]....
        /*0434*/ 	.word	0x0500006b


	//   ....[18]....
        /*0438*/ 	.word	0x0500006b


	//   ....[19]....
        /*043c*/ 	.word	0x0500006b


	//----- nvinfo : EIATTR_COOP_GROUP_INSTR_OFFSETS
	.align		4
.L_1047:
        /*0440*/ 	.byte	0x04, 0x28
        /*0442*/ 	.short	(.L_1049 - .L_1048)


	//   ....[0]....
.L_1048:
        /*0444*/ 	.word	0x00003540


	//   ....[1]....
        /*0448*/ 	.word	0x00003560


	//   ....[2]....
        /*044c*/ 	.word	0x00003580


	//   ....[3]....
        /*0450*/ 	.word	0x000035a0


	//   ....[4]....
        /*0454*/ 	.word	0x000035c0


	//   ....[5]....
        /*0458*/ 	.word	0x000035e0


	//   ....[6]....
        /*045c*/ 	.word	0x00003600


	//   ....[7]....
        /*0460*/ 	.word	0x00003620


	//   ....[8]....
        /*0464*/ 	.word	0x00003630


	//   ....[9]....
        /*0468*/ 	.word	0x00003650


	//   ....[10]....
        /*046c*/ 	.word	0x00007590


	//   ....[11]....
        /*0470*/ 	.word	0x00007620


	//   ....[12]....
        /*0474*/ 	.word	0x00007680


	//   ....[13]....
        /*0478*/ 	.word	0x000076d0


	//   ....[14]....
        /*047c*/ 	.word	0x00007730


	//   ....[15]....
        /*0480*/ 	.word	0x00007780


	//   ....[16]....
        /*0484*/ 	.word	0x000077e0


	//   ....[17]....
        /*0488*/ 	.word	0x00007830


	//   ....[18]....
        /*048c*/ 	.word	0x00007890


	//   ....[19]....
        /*0490*/ 	.word	0x000078e0


	//----- nvinfo : EIATTR_EXIT_INSTR_OFFSETS
	.align		4
.L_1049:
        /*0494*/ 	.byte	0x04, 0x1c
        /*0496*/ 	.short	(.L_1051 - .L_1050)


	//   ....[0]....
.L_1050:
        /*0498*/ 	.word	0x00007520


	//----- nvinfo : EIATTR_MAX_THREADS
	.align		4
.L_1051:
        /*049c*/ 	.byte	0x04, 0x05
        /*049e*/ 	.short	(.L_1053 - .L_1052)
.L_1052:
        /*04a0*/ 	.word	0x00000080
        /*04a4*/ 	.word	0x00000001
        /*04a8*/ 	.word	0x00000001


	//----- nvinfo : EIATTR_CRS_STACK_SIZE
	.align		4
.L_1053:
        /*04ac*/ 	.byte	0x04, 0x1e
        /*04ae*/ 	.short	(.L_1055 - .L_1054)
.L_1054:
        /*04b0*/ 	.word	0x00000000


	//----- nvinfo : EIATTR_CBANK_PARAM_SIZE
	.align		4
.L_1055:
        /*04b4*/ 	.byte	0x03, 0x19
        /*04b6*/ 	.short	0x0128


	//----- nvinfo : EIATTR_PARAM_CBANK
	.align		4
        /*04b8*/ 	.byte	0x04, 0x0a
        /*04ba*/ 	.short	(.L_1057 - .L_1056)
	.align		4
.L_1056:
        /*04bc*/ 	.word	index@(.nv.constant0._ZN10layer_norm31ln_parallel_residual_bwd_kernelINS_13Kernel_traitsI6__halfS2_S2_S2_fjLj1024ELj1ELj4ELj1ELj16ENS_18Kernel_traits_baseILj1024ES2_S2_S2_S2_fjLj128EEEEELb1ELb0ELb1EEEvNS_9BwdParamsE)
        /*04c0*/ 	.short	0x0210
        /*04c2*/ 	.short	0x0128


	//----- nvinfo : EIATTR_SW_WAR
	.align		4
.L_1057:
        /*04c4*/ 	.byte	0x04, 0x36
        /*04c6*/ 	.short	(.L_1059 - .L_1058)
.L_1058:
        /*04c8*/ 	.word	0x00000008
.L_1059:


//--------------------- .nv.info._ZN10layer_norm22ln_bwd_finalize_kernelINS_22Kernel_traits_finalizeILj1024E6__halfS2_S2_S2_fjLb0ELj1024ELj4ENS_18Kernel_traits_baseILj1024ES2_S2_S2_S2_fjLj1024EEEEELb0ELb0EEEvNS_9BwdParamsE --------------------------
	.section	.nv.info._ZN10layer_norm22ln_bwd_finalize_kernelINS_22Kernel_traits_finalizeILj1024E6__halfS2_S2_S2_fjLb0ELj1024ELj4ENS_18Kernel_traits_baseILj1024ES2_S2_S2_S2_fjLj1024EEEEELb0ELb0EEEvNS_9BwdParamsE,"",@"SHT_CUDA_INFO"
	.sectionflags	@""
	.align	4


	//----- nvinfo : EIATTR_CUDA_API_VERSION
	.align		4
        /*0000*/ 	.byte	0x04, 0x37
        /*0002*/ 	.short	(.L_1061 - .L_1060)
.L_1060:
        /*0004*/ 	.word	0x00000082


	//----- nvinfo : EIATTR_KPARAM_INFO
	.align		4
.L_1061:
        /*0008*/ 	.byte	0x04, 0x17
        /*000a*/ 	.short	(.L_1063 - .L_1062)
.L_1062:
        /*000c*/ 	.word	0x00000000
        /*0010*/ 	.short	0x0000
        /*0012*/ 	.short	0x0000
        /*0014*/ 	.byte	0x00, 0xf0, 0xa1, 0x04


	//----- nvinfo : EIATTR_SPARSE_MMA_MASK
	.align		4
.L_1063:
        /*0018*/ 	.byte	0x03, 0x50
        /*001a*/ 	.short	0x0000


	//----- nvinfo : EIATTR_MAXREG_COUNT
	.align		4
        /*001c*/ 	.byte	0x03, 0x1b
        /*001e*/ 	.short	0x0040


	//----- nvinfo : EIATTR_NUM_BARRIERS
	.align		4
        /*0020*/ 	.byte	0x02, 0x4c
        /*0022*/ 	.byte	0x01
	.zero		1


	//----- nvinfo : EIATTR_MERCURY_ISA_VERSION
	.align		4
        /*0024*/ 	.byte	0x03, 0x5f
        /*0026*/ 	.short	0x0101


	//----- nvinfo : EIATTR_COOP_GROUP_MASK_REGIDS
	.align		4
        /*0028*/ 	.byte	0x04, 0x29
        /*002a*/ 	.short	(.L_1065 - .L_1064)


	//   ....[0]....
.L_1064:
        /*002c*/ 	.word	0xffffffff


	//   ....[1]....
        /*0030*/ 	.word	0xffffffff


	//   ....[2]....
        /*0034*/ 	.word	0xffffffff


	//   ....[3]....
        /*0038*/ 	.word	0xffffffff


	//   ....[4]....
        /*003c*/ 	.word	0xffffffff


	//   ....[5]....
        /*0040*/ 	.word	0xffffffff


	//   ....[6]....
        /*0044*/ 	.word	0xffffffff


	//   ....[7]....
        /*0048*/ 	.word	0xffffffff


	//   ....[8]....
        /*004c*/ 	.word	0xffffffff


	//   ....[9]....
        /*0050*/ 	.word	0xffffffff


	//   ....[10]....
        /*0054*/ 	.word	0x05000013


	//   ....[11]....
        /*0058*/ 	.word	0x05000013


	//   ....[12]....
        /*005c*/ 	.word	0x05000013


	//   ....[13]....
        /*0060*/ 	.word	0x05000013


	//   ....[14]....
        /*0064*/ 	.word	0x05000013


	//   ....[15]....
        /*0068*/ 	.word	0x05000013


	//   ....[16]....
        /*006c*/ 	.word	0x05000013


	//   ....[17]....
        /*0070*/ 	.word	0x05000013


	//   ....[18]....
        /*0074*/ 	.word	0x05000013


	//   ....[19]....
        /*0078*/ 	.word	0x05000013


	//----- nvinfo : EIATTR_COOP_GROUP_INSTR_OFFSETS
	.align		4
.L_1065:
        /*007c*/ 	.byte	0x04, 0x28
        /*007e*/ 	.short	(.L_1067 - .L_1066)


	//   ....[0]....
.L_1066:
        /*0080*/ 	.word	0x000008e0


	//   ....[1]....
        /*0084*/ 	.word	0x000008f0


	//   ....[2]....
        /*0088*/ 	.word	0x00000920


	//   ....[3]....
        /*008c*/ 	.word	0x00000930


	//   ....[4]....
        /*0090*/ 	.word	0x00000960


	//   ....[5]....
        /*0094*/ 	.word	0x00000970


	//   ....[6]....
        /*0098*/ 	.word	0x000009a0


	//   ....[7]....
        /*009c*/ 	.word	0x000009b0


	//   ....[8]....
        /*00a0*/ 	.word	0x000009e0


	//   ....[9]....
        /*00a4*/ 	.word	0x000009f0


	//   ....[10]....
        /*00a8*/ 	.word	0x00000c10


	//   ....[11]....
        /*00ac*/ 	.word	0x00000c80


	//   ....[12]....
        /*00b0*/ 	.word	0x00000cf0


	//   ....[13]....
        /*00b4*/ 	.word	0x00000d60


	//   ....[14]....
        /*00b8*/ 	.word	0x00000dd0


	//   ....[15]....
        /*00bc*/ 	.word	0x00000e30


	//   ....[16]....
        /*00c0*/ 	.word	0x00000ea0


	//   ....[17]....
        /*00c4*/ 	.word	0x00000f10


	//   ....[18]....
        /*00c8*/ 	.word	0x00000f80


	//   ....[19]....
        /*00cc*/ 	.word	0x00000ff0


	//----- nvinfo : EIATTR_EXIT_INSTR_OFFSETS
	.align		4
.L_1067:
        /*00d0*/ 	.byte	0x04, 0x1c
        /*00d2*/ 	.short	(.L_1069 - .L_1068)


	//   ....[0]....
.L_1068:
        /*00d4*/ 	.word	0x00000070


	//   ....[1]....
        /*00d8*/ 	.word	0x00000bb0


	//----- nvinfo : EIATTR_MAX_THREADS
	.align		4
.L_1069:
        /*00dc*/ 	.byte	0x04, 0x05
        /*00de*/ 	.short	(.L_1071 - .L_1070)
.L_1070:
        /*00e0*/ 	.word	0x00000400
        /*00e4*/ 	.word	0x00000001
        /*00e8*/ 	.word	0x00000001


	//----- nvinfo : EIATTR_CRS_STACK_SIZE
	.align		4
.L_1071:
        /*00ec*/ 	.byte	0x04, 0x1e
        /*00ee*/ 	.short	(.L_1073 - .L_1072)
.L_1072:
        /*00f0*/ 	.word	0x00000000


	//----- nvinfo : EIATTR_CBANK_PARAM_SIZE
	.align		4
.L_1073:
        /*00f4*/ 	.byte	0x03, 0x19
        /*00f6*/ 	.short	0x0128


	//----- nvinfo : EIATTR_PARAM_CBANK
	.align		4
        /*00f8*/ 	.byte	0x04, 0x0a
        /*00fa*/ 	.short	(.L_1075 - .L_1074)
	.align		4
.L_1074:
        /*00fc*/ 	.word	index@(.nv.constant0._ZN10layer_norm22ln_bwd_finalize_kernelINS_22Kernel_traits_finalizeILj1024E6__halfS2_S2_S2_fjLb0ELj1024ELj4ENS_18Kernel_traits_baseILj1024ES2_S2_S2_S2_fjLj1024EEEEELb0ELb0EEEvNS_9BwdParamsE)
        /*0100*/ 	.short	0x0210
        /*0102*/ 	.short	0x0128


	//----- nvinfo : EIATTR_SW_WAR
	.align		4
.L_1075:
        /*0104*/ 	.byte	0x04, 0x36
        /*0106*/ 	.short	(.L_1077 - .L_1076)
.L_1076:
        /*0108*/ 	.word	0x00000008
.L_1077:


//--------------------- .nv.info._ZN10layer_norm40ln_parallel_residual_bwd_finalize_kernelINS_22Kernel_traits_finalizeILj1024E6__halfS2_S2_S2_fjLb0ELj1024ELj4ENS_18Kernel_traits_baseILj1024ES2_S2_S2_S2_fjLj1024EEEEELb0EEEvNS_9BwdParamsE --------------------------
	.section	.nv.info._ZN10layer_norm40ln_parallel_residual_bwd_finalize_kernelINS_22Kernel_traits_finalizeILj1024E6__halfS2_S2_S2_fjLb0ELj1024ELj4ENS_18Kernel_traits_baseILj1024ES2_S2_S2_S2_fjLj1024EEEEELb0EEEvNS_9BwdParamsE,"",@"SHT_CUDA_INFO"
	.sectionflags	@""
	.align	4


	//----- nvinfo : EIATTR_CUDA_API_VERSION
	.align		4
        /*0000*/ 	.byte	0x04, 0x37
        /*0002*/ 	.short	(.L_1079 - .L_1078)
.L_1078:
        /*0004*/ 	.word	0x00000082


	//----- nvinfo : EIATTR_KPARAM_INFO
	.align		4
.L_1079:
        /*0008*/ 	.byte	0x04, 0x17
        /*000a*/ 	.short	(.L_1081 - .L_1080)
.L_1080:
        /*000c*/ 	.word	0x00000000
        /*0010*/ 	.short	0x0000
        /*0012*/ 	.short	0x0000
        /*0014*/ 	.byte	0x00, 0xf0, 0xa1, 0x04


	//----- nvinfo : EIATTR_SPARSE_MMA_MASK
	.align		4
.L_1081:
        /*0018*/ 	.byte	0x03, 0x50
        /*001a*/ 	.short	0x0000


	//----- nvinfo : EIATTR_MAXREG_COUNT
	.align		4
        /*001c*/ 	.byte	0x03, 0x1b
        /*001e*/ 	.short	0x0040


	//----- nvinfo : EIATTR_NUM_BARRIERS
	.align		4
        /*0020*/ 	.byte	0x02, 0x4c
        /*0022*/ 	.byte	0x01
	.zero		1


	//----- nvinfo : EIATTR_MERCURY_ISA_VERSION
	.align		4
        /*0024*/ 	.byte	0x03, 0x5f
        /*0026*/ 	.short	0x0101


	//----- nvinfo : EIATTR_COOP_GROUP_MASK_REGIDS
	.align		4
        /*0028*/ 	.byte	0x04, 0x29
        /*002a*/ 	.short	(.L_1083 - .L_1082)


	//   ....[0]....
.L_1082:
        /*002c*/ 	.word	0xffffffff


	//   ....[1]....
        /*0030*/ 	.word	0xffffffff


	//   ....[2]....
        /*0034*/ 	.word	0xffffffff


	//   ....[3]....
        /*0038*/ 	.word	0xffffffff


	//   ....[4]....
        /*003c*/ 	.word	0xffffffff


	//   ....[5]....
        /*0040*/ 	.word	0xffffffff


	//   ....[6]....
        /*0044*/ 	.word	0xffffffff


	//   ....[7]....
        /*0048*/ 	.word	0xffffffff


	//   ....[8]....
        /*004c*/ 	.word	0xffffffff


	//   ....[9]....
        /*0050*/ 	.word	0xffffffff


	//   ....[10]....
        /*0054*/ 	.word	0xffffffff


	//   ....[11]....
        /*0058*/ 	.word	0xffffffff


	//   ....[12]....
        /*005c*/ 	.word	0xffffffff


	//   ....[13]....
        /*0060*/ 	.word	0xffffffff


	//   ....[14]....
        /*0064*/ 	.word	0xffffffff


	//   ....[15]....
        /*0068*/ 	.word	0xffffffff


	//   ....[16]....
        /*006c*/ 	.word	0xffffffff


	//   ....[17]....
        /*0070*/ 	.word	0xffffffff


	//   ....[18]....
        /*0074*/ 	.word	0xffffffff


	//   ....[19]....
        /*0078*/ 	.word	0xffffffff


	//   ....[20]....
        /*007c*/ 	.word	0x0500000c


	//   ....[21]....
        /*0080*/ 	.word	0x0500000c


	//   ....[22]....
        /*0084*/ 	.word	0x0500000c


	//   ....[23]....
        /*0088*/ 	.word	0x0500000c


	//   ....[24]....
        /*008c*/ 	.word	0x0500000c


	//   ....[25]....
        /*0090*/ 	.word	0x0500000c


	//   ....[26]....
        /*0094*/ 	.word	0x0500000c


	//   ....[27]....
        /*0098*/ 	.word	0x0500000c


	//   ....[28]....
        /*009c*/ 	.word	0x0500000c


	//   ....[29]....
        /*00a0*/ 	.word	0x0500000c


	//   ....[30]....
        /*00a4*/ 	.word	0x0500000c


	//   ....[31]....
        /*00a8*/ 	.word	0x0500000c


	//   ....[32]....
        /*00ac*/ 	.word	0x0500000c


	//   ....[33]....
        /*00b0*/ 	.word	0x0500000c


	//   ....[34]....
        /*00b4*/ 	.word	0x0500000c


	//   ....[35]....
        /*00b8*/ 	.word	0x0500000c


	//   ....[36]....
        /*00bc*/ 	.word	0x0500000c


	//   ....[37]....
        /*00c0*/ 	.word	0x0500000c


	//   ....[38]....
        /*00c4*/ 	.word	0x0500000c


	//   ....[39]....
        /*00c8*/ 	.word	0x0500000c


	//----- nvinfo : EIATTR_COOP_GROUP_INSTR_OFFSETS
	.align		4
.L_1083:
        /*00cc*/ 	.byte	0x04, 0x28
        /*00ce*/ 	.short	(.L_1085 - .L_1084)


	//   ....[0]....
.L_1084:
        /*00d0*/ 	.word	0x00000ce0


	//   ....[1]....
        /*00d4*/ 	.word	0x00000cf0


	//   ....[2]....
        /*00d8*/ 	.word	0x00000d00


	//   ....[3]....
        /*00dc*/ 	.word	0x00000d10


	//   ....[4]....
        /*00e0*/ 	.word	0x00000d40


	//   ....[5]....
        /*00e4*/ 	.word	0x00000d70


	//   ....[6]....
        /*00e8*/ 	.word	0x00000d80


	//   ....[7]....
        /*00ec*/ 	.word	0x00000d90


	//   ....[8]....
        /*00f0*/ 	.word	0x00000db0


	//   ....[9]....
        /*00f4*/ 	.word	0x00000df0


	//   ....[10]....
        /*00f8*/ 	.word	0x00000e00


	//   ....[11]....
        /*00fc*/ 	.word	0x00000e10


	//   ....[12]....
        /*0100*/ 	.word	0x00000e30


	//   ....[13]....
        /*0104*/ 	.word	0x00000e70


	//   ....[14]....
        /*0108*/ 	.word	0x00000e80


	//   ....[15]....
        /*010c*/ 	.word	0x00000e90


	//   ....[16]....
        /*0110*/ 	.word	0x00000eb0


	//   ....[17]....
        /*0114*/ 	.word	0x00000ee0


	//   ....[18]....
        /*0118*/ 	.word	0x00000f00


	//   ....[19]....
        /*011c*/ 	.word	0x00000f10


	//   ....[20]....
        /*0120*/ 	.word	0x00001230


	//   ....[21]....
        /*0124*/ 	.word	0x00001290


	//   ....[22]....
        /*0128*/ 	.word	0x000012f0


	//   ....[23]....
        /*012c*/ 	.word	0x00001350


	//   ....[24]....
        /*0130*/ 	.word	0x000013b0


	//   ....[25]....
        /*0134*/ 	.word	0x00001410


	//   ....[26]....
        /*0138*/ 	.word	0x00001480


	//   ....[27]....
        /*013c*/ 	.word	0x000014f0


	//   ....[28]....
        /*0140*/ 	.word	0x00001560


	//   ....[29]....
        /*0144*/ 	.word	0x000015d0


	//   ....[30]....
        /*0148*/ 	.word	0x00001630


	//   ....[31]....
        /*014c*/ 	.word	0x000016a0


	//   ....[32]....
        /*0150*/ 	.word	0x00001710


	//   ....[33]....
        /*0154*/ 	.word	0x00001780


	//   ....[34]....
        /*0158*/ 	.word	0x000017f0


	//   ....[35]....
        /*015c*/ 	.word	0x00001850


	//   ....[36]....
        /*0160*/ 	.word	0x000018c0


	//   ....[37]....
        /*0164*/ 	.word	0x00001930


	//   ....[38]....
        /*0168*/ 	.word	0x000019a0


	//   ....[39]....
        /*016c*/ 	.word	0x00001a10


	//----- nvinfo : EIATTR_EXIT_INSTR_OFFSETS
	.align		4
.L_1085:
        /*0170*/ 	.byte	0x04, 0x1c
        /*0172*/ 	.short	(.L_1087 - .L_1086)


	//   ....[0]....
.L_1086:
        /*0174*/ 	.word	0x00000070


	//   ....[1]....
        /*0178*/ 	.word	0x000011d0


	//----- nvinfo : EIATTR_MAX_THREADS
	.align		4
.L_1087:
        /*017c*/ 	.byte	0x04, 0x05
        /*017e*/ 	.short	(.L_1089 - .L_1088)
.L_1088:
        /*0180*/ 	.word	0x00000400
        /*0184*/ 	.word	0x00000001
        /*0188*/ 	.word	0x00000001


	//----- nvinfo : EIATTR_CRS_STACK_SIZE
	.align		4
.L_1089:
        /*018c*/ 	.byte	0x04, 0x1e
        /*018e*/ 	.short	(.L_1091 - .L_1090)
.L_1090:
        /*0190*/ 	.word	0x00000000


	//----- nvinfo : EIATTR_CBANK_PARAM_SIZE
	.align		4
.L_1091:
        /*0194*/ 	.byte	0x03, 0x19
        /*0196*/ 	.short	0x0128


	//----- nvinfo : EIATTR_PARAM_CBANK
	.align		4
        /*0198*/ 	.byte	0x04, 0x0a
        /*019a*/ 	.short	(.L_1093 - .L_1092)
	.align		4
.L_1092:
        /*019c*/ 	.word	index@(.nv.constant0._ZN10layer_norm40ln_parallel_residual_bwd_finalize_kernelINS_22Kernel_traits_finalizeILj1024E6__halfS2_S2_S2_fjLb0ELj1024ELj4ENS_18Kernel_traits_baseILj1024ES2_S2_S2_S2_fjLj1024EEEEELb0EEEvNS_9BwdParamsE)
        /*01a0*/ 	.short	0x0210
        /*01a2*/ 	.short	0x0128


	//----- nvinfo : EIATTR_SW_WAR
	.align		4
.L_1093:
        /*01a4*/ 	.byte	0x04, 0x36
        /*01a6*/ 	.short	(.L_1095 - .L_1094)
.L_1094:
        /*01a8*/ 	.word	0x00000008
.L_1095:


//--------------------- .nv.info._ZN10layer_norm31ln_parallel_residual_bwd_kernelINS_13Kernel_traitsI6__halfS2_S2_S2_fjLj1024ELj1ELj4ELj1ELj16ENS_18Kernel_traits_baseILj1024ES2_S2_S2_S2_fjLj128EEEEELb1ELb1ELb0EEEvNS_9BwdParamsE --------------------------
	.section	.nv.info._ZN10layer_norm31ln_parallel_residual_bwd_kernelINS_13Kernel_traitsI6__halfS2_S2_S2_fjLj1024ELj1ELj4ELj1ELj16ENS_18Kernel_traits_baseILj1024ES2_S2_S2_S2_fjLj128EEEEELb1ELb1ELb0EEEvNS_9BwdParamsE,"",@"SHT_CUDA_INFO"
	.sectionflags	@""
	.align	4


	//----- nvinfo : EIATTR_CUDA_API_VERSION
	.align		4
        /*0000*/ 	.byte	0x04, 0x37
        /*0002*/ 	.short	(.L_1097 - .L_1096)
.L_1096:
        /*0004*/ 	.word	0x00000082


	//----- nvinfo : EIATTR_KPARAM_INFO
	.align		4
.L_1097:
        /*0008*/ 	.byte	0x04, 0x17
        /*000a*/ 	.short	(.L_1099 - .L_1098)
.L_1098:
        /*000c*/ 	.word	0x00000000
        /*0010*/ 	.short	0x0000
        /*0012*/ 	.short	0x0000
        /*0014*/ 	.byte	0x00, 0xf0, 0xa1, 0x04


	//----- nvinfo : EIATTR_SPARSE_MMA_MASK
	.align		4
.L_1099:
        /*0018*/ 	.byte	0x03, 0x50
        /*001a*/ 	.short	0x0000


	//----- nvinfo : EIATTR_MAXREG_COUNT
	.align		4
        /*001c*/ 	.byte	0x03, 0x1b
        /*001e*/ 	.short	0x00ff


	//----- nvinfo : EIATTR_NUM_BARRIERS
	.align		4
        /*0020*/ 	.byte	0x02, 0x4c
        /*0022*/ 	.byte	0x01
	.zero		1


	//----- nvinfo : EIATTR_MERCURY_ISA_VERSION
	.align		4
        /*0024*/ 	.byte	0x03, 0x5f
        /*0026*/ 	.short	0x0101


	//----- nvinfo : EIATTR_COOP_GROUP_MASK_REGIDS
	.align		4
        /*0028*/ 	.byte	0x04, 0x29
        /*002a*/ 	.short	(.L_1101 - .L_1100)


	//   ....[0]....
.L_1100:
        /*002c*/ 	.word	0xffffffff


	//   ....[1]....
        /*0030*/ 	.word	0xffffffff


	//   ....[2]....
        /*0034*/ 	.word	0xffffffff


	//   ....[3]....
        /*0038*/ 	.word	0xffffffff


	//   ....[4]....
        /*003c*/ 	.word	0xffffffff


	//   ....[5]....
        /*0040*/ 	.word	0xffffffff


	//   ....[6]....
        /*0044*/ 	.word	0xffffffff


	//   ....[7]....
        /*0048*/ 	.word	0xffffffff


	//   ....[8]....
        /*004c*/ 	.word	0xffffffff


	//   ....[9]....
        /*0050*/ 	.word	0xffffffff


	//   ....[10]....
        /*0054*/ 	.word	0x050000d3


	//   ....[11]....
        /*0058*/ 	.word	0x050000d3


	//   ....[12]....
        /*005c*/ 	.word	0x050000d3


	//   ....[13]....
        /*0060*/ 	.word	0x050000d3


	//   ....[14]....
        /*0064*/ 	.word	0x050000d3


	//   ....[15]....
        /*0068*/ 	.word	0x050000d3


	//   ....[16]....
        /*006c*/ 	.word	0x050000d3


	//   ....[17]....
        /*0070*/ 	.word	0x050000d3


	//   ....[18]....
        /*0074*/ 	.word	0x050000d3


	//   ....[19]....
        /*0078*/ 	.word	0x050000d3


	//----- nvinfo : EIATTR_COOP_GROUP_INSTR_OFFSETS
	.align		4
.L_1101:
        /*007c*/ 	.byte	0x04, 0x28
        /*007e*/ 	.short	(.L_1103 - .L_1102)


	//   ....[0]....
.L_1102:
        /*0080*/ 	.word	0x000020a0


	//   ....[1]....
        /*0084*/ 	.word	0x000020b0


	//   ....[2]....
        /*0088*/ 	.word	0x000020e0


	//   ....[3]....
        /*008c*/ 	.word	0x000020f0


	//   ....[4]....
        /*0090*/ 	.word	0x00002120


	//   ....[5]....
        /*0094*/ 	.word	0x00002130


	//   ....[6]....
        /*0098*/ 	.word	0x00002160


	//   ....[7]....
        /*009c*/ 	.word	0x00002170


	//   ....[8]....
        /*00a0*/ 	.word	0x000021a0


	//   ....[9]....
        /*00a4*/ 	.word	0x000021b0


	//   ....[10]....
        /*00a8*/ 	.word	0x000055f0


	//   ....[11]....
        /*00ac*/ 	.word	0x00005680


	//   ....[12]....
        /*00b0*/ 	.word	0x000056f0


	//   ....[13]....
        /*00b4*/ 	.word	0x00005750


	//   ....[14]....
        /*00b8*/ 	.word	0x000057c0


	//   ....[15]....
        /*00bc*/ 	.word	0x00005820


	//   ....[16]....
        /*00c0*/ 	.word	0x00005890


	//   ....[17]....
        /*00c4*/ 	.word	0x000058f0


	//   ....[18]....
        /*00c8*/ 	.word	0x00005960


	//   ....[19]....
        /*00cc*/ 	.word	0x000059c0


	//----- nvinfo : EIATTR_EXIT_INSTR_OFFSETS
	.align		4
.L_1103:
        /*00d0*/ 	.byte	0x04, 0x1c
        /*00d2*/ 	.short	(.L_1105 - .L_1104)


	//   ....[0]....
.L_1104:
        /*00d4*/ 	.word	0x00005550


	//   ....[1]....
        /*00d8*/ 	.word	0x00005580


	//----- nvinfo : EIATTR_MAX_THREADS
	.align		4
.L_1105:
        /*00dc*/ 	.byte	0x04, 0x05
        /*00de*/ 	.short	(.L_1107 - .L_1106)
.L_1106:
        /*00e0*/ 	.word	0x00000080
        /*00e4*/ 	.word	0x00000001
        /*00e8*/ 	.word	0x00000001


	//----- nvinfo : EIATTR_CRS_STACK_SIZE
	.align		4
.L_1107:
        /*00ec*/ 	.byte	0x04, 0x1e
        /*00ee*/ 	.short	(.L_1109 - .L_1108)
.L_1108:
        /*00f0*/ 	.word	0x00000000


	//----- nvinfo : EIATTR_CBANK_PARAM_SIZE
	.align		4
.L_1109:
        /*00f4*/ 	.byte	0x03, 0x19
        /*00f6*/ 	.short	0x0128


	//----- nvinfo : EIATTR_PARAM_CBANK
	.align		4
        /*00f8*/ 	.byte	0x04, 0x0a
        /*00fa*/ 	.short	(.L_1111 - .L_1110)
	.align		4
.L_1110:
        /*00fc*/ 	.word	index@(.nv.constant0._ZN10layer_norm31ln_parallel_residual_bwd_kernelINS_13Kernel_traitsI6__halfS2_S2_S2_fjLj1024ELj1ELj4ELj1ELj16ENS_18Kernel_traits_baseILj1024ES2_S2_S2_S2_fjLj128EEEEELb1ELb1ELb0EEEvNS_9BwdParamsE)
        /*0100*/ 	.short	0x0210
        /*0102*/ 	.short	0x0128


	//----- nvinfo : EIATTR_SW_WAR
	.align		4
.L_1111:
        /*0104*/ 	.byte	0x04, 0x36
        /*0106*/ 	.short	(.L_1113 - .L_1112)
.L_1112:
        /*0108*/ 	.word	0x00000008
.L_1113:


//--------------------- .nv.info._ZN10layer_norm22ln_bwd_finalize_kernelINS_22Kernel_traits_finalizeILj1024E6__halfS2_S2_S2_fjLb0ELj1024ELj4ENS_18Kernel_traits_baseILj1024ES2_S2_S2_S2_fjLj1024EEEEELb0ELb1EEEvNS_9BwdParamsE --------------------------
	.section	.nv.info._ZN10layer_norm22ln_bwd_finalize_kernelINS_22Kernel_traits_finalizeILj1024E6__halfS2_S2_S2_fjLb0ELj1024ELj4ENS_18Kernel_traits_baseILj1024ES2_S2_S2_S2_fjLj1024EEEEELb0ELb1EEEvNS_9BwdParamsE,"",@"SHT_CUDA_INFO"
	.sectionflags	@""
	.align	4


	//----- nvinfo : EIATTR_CUDA_API_VERSION
	.align		4
        /*0000*/ 	.byte	0x04, 0x37
        /*0002*/ 	.short	(.L_1115 - .L_1114)
.L_1114:
        /*0004*/ 	.word	0x00000082


	//----- nvinfo : EIATTR_KPARAM_INFO
	.align		4
.L_1115:
        /*0008*/ 	.byte	0x04, 0x17
        /*000a*/ 	.short	(.L_1117 - .L_1116)
.L_1116:
        /*000c*/ 	.word	0x00000000
        /*0010*/ 	.short	0x0000
        /*0012*/ 	.short	0x0000
        /*0014*/ 	.byte	0x00, 0xf0, 0xa1, 0x04


	//----- nvinfo : EIATTR_SPARSE_MMA_MASK
	.align		4
.L_1117:
        /*0018*/ 	.byte	0x03, 0x50
        /*001a*/ 	.short	0x0000


	//----- nvinfo : EIATTR_MAXREG_COUNT
	.align		4
        /*001c*/ 	.byte	0x03, 0x1b
        /*001e*/ 	.short	0x0040


	//----- nvinfo : EIATTR_NUM_BARRIERS
	.align		4
        /*0020*/ 	.byte	0x02, 0x4c
        /*0022*/ 	.byte	0x01
	.zero		1


	//----- nvinfo : EIATTR_MERCURY_ISA_VERSION
	.align		4
        /*0024*/ 	.byte	0x03, 0x5f
        /*0026*/ 	.short	0x0101


	//----- nvinfo : EIATTR_COOP_GROUP_MASK_REGIDS
	.align		4
        /*0028*/ 	.byte	0x04, 0x29
        /*002a*/ 	.short	(.L_1119 - .L_1118)


	//   ....[0]....
.L_1118:
        /*002c*/ 	.word	0xffffffff


	//   ....[1]....
        /*0030*/ 	.word	0xffffffff


	//   ....[2]....
        /*0034*/ 	.word	0xffffffff


	//   ....[3]....
        /*0038*/ 	.word	0xffffffff


	//   ....[4]....
        /*003c*/ 	.word	0xffffffff


	//   ....[5]....
        /*0040*/ 	.word	0xffffffff


	//   ....[6]....
        /*0044*/ 	.word	0xffffffff


	//   ....[7]....
        /*0048*/ 	.word	0xffffffff


	//   ....[8]....
        /*004c*/ 	.word	0xffffffff


	//   ....[9]....
        /*0050*/ 	.word	0xffffffff


	//   ....[10]....
        /*0054*/ 	.word	0x05000011


	//   ....[11]....
        /*0058*/ 	.word	0x05000011


	//   ....[12]....
        /*005c*/ 	.word	0x05000011


	//   ....[13]....
        /*0060*/ 	.word	0x05000011


	//   ....[14]....
        /*0064*/ 	.word	0x05000011


	//   ....[15]....
        /*0068*/ 	.word	0x05000011


	//   ....[16]....
        /*006c*/ 	.word	0x05000011


	//   ....[17]....
        /*0070*/ 	.word	0x05000011


	//   ....[18]....
        /*0074*/ 	.word	0x05000011


	//   ....[19]....
        /*0078*/ 	.word	0x05000011


	//----- nvinfo : EIATTR_COOP_GROUP_INSTR_OFFSETS
	.align		4
.L_1119:
        /*007c*/ 	.byte	0x04, 0x28
        /*007e*/ 	.short	(.L_1121 - .L_1120)


	//   ....[0]....
.L_1120:
        /*0080*/ 	.word	0x000008e0


	//   ....[1]....
        /*0084*/ 	.word	0x000008f0


	//   ....[2]....
        /*0088*/ 	.word	0x00000920


	//   ....[3]....
        /*008c*/ 	.word	0x00000930


	//   ....[4]....
        /*0090*/ 	.word	0x00000960


	//   ....[5]....
        /*0094*/ 	.word	0x00000970


	//   ....[6]....
        /*0098*/ 	.word	0x000009a0


	//   ....[7]....
        /*009c*/ 	.word	0x000009b0


	//   ....[8]....
        /*00a0*/ 	.word	0x000009e0


	//   ....[9]....
        /*00a4*/ 	.word	0x000009f0


	//   ....[10]....
        /*00a8*/ 	.word	0x00000bf0


	//   ....[11]....
        /*00ac*/ 	.word	0x00000c60


	//   ....[12]....
        /*00b0*/ 	.word	0x00000cd0


	//   ....[13]....
        /*00b4*/ 	.word	0x00000d40


	//   ....[14]....
        /*00b8*/ 	.word	0x00000db0


	//   ....[15]....
        /*00bc*/ 	.word	0x00000e10


	//   ....[16]....
        /*00c0*/ 	.word	0x00000e80


	//   ....[17]....
        /*00c4*/ 	.word	0x00000ef0


	//   ....[18]....
        /*00c8*/ 	.word	0x00000f60


	//   ....[19]....
        /*00cc*/ 	.word	0x00000fd0


	//----- nvinfo : EIATTR_EXIT_INSTR_OFFSETS
	.align		4
.L_1121:
        /*00d0*/ 	.byte	0x04, 0x1c
        /*00d2*/ 	.short	(.L_1123 - .L_1122)


	//   ....[0]....
.L_1122:
        /*00d4*/ 	.word	0x00000070


	//   ....[1]....
        /*00d8*/ 	.word	0x00000b90


	//----- nvinfo : EIATTR_MAX_THREADS
	.align		4
.L_1123:
        /*00dc*/ 	.byte	0x04, 0x05
        /*00de*/ 	.short	(.L_1125 - .L_1124)
.L_1124:
        /*00e0*/ 	.word	0x00000400
        /*00e4*/ 	.word	0x00000001
        /*00e8*/ 	.word	0x00000001


	//----- nvinfo : EIATTR_CRS_STACK_SIZE
	.align		4
.L_1125:
        /*00ec*/ 	.byte	0x04, 0x1e
        /*00ee*/ 	.short	(.L_1127 - .L_1126)
.L_1126:
        /*00f0*/ 	.word	0x00000000


	//----- nvinfo : EIATTR_CBANK_PARAM_SIZE
	.align		4
.L_1127:
        /*00f4*/ 	.byte	0x03, 0x19
        /*00f6*/ 	.short	0x0128


	//----- nvinfo : EIATTR_PARAM_CBANK
	.align		4
        /*00f8*/ 	.byte	0x04, 0x0a
        /*00fa*/ 	.short	(.L_1129 - .L_1128)
	.align		4
.L_1128:
        /*00fc*/ 	.word	index@(.nv.constant0._ZN10layer_norm22ln_bwd_finalize_kernelINS_22Kernel_traits_finalizeILj1024E6__halfS2_S2_S2_fjLb0ELj1024ELj4ENS_18Kernel_traits_baseILj1024ES2_S2_S2_S2_fjLj1024EEEEELb0ELb1EEEvNS_9BwdParamsE)
        /*0100*/ 	.short	0x0210
        /*0102*/ 	.short	0x0128


	//----- nvinfo : EIATTR_SW_WAR
	.align		4
.L_1129:
        /*0104*/ 	.byte	0x04, 0x36
        /*0106*/ 	.short	(.L_1131 - .L_1130)
.L_1130:
        /*0108*/ 	.word	0x00000008
.L_1131:


//--------------------- .nv.info._ZN10layer_norm40ln_parallel_residual_bwd_finalize_kernelINS_22Kernel_traits_finalizeILj1024E6__halfS2_S2_S2_fjLb0ELj1024ELj4ENS_18Kernel_traits_baseILj1024ES2_S2_S2_S2_fjLj1024EEEEELb1EEEvNS_9BwdParamsE --------------------------
	.section	.nv.info._ZN10layer_norm40ln_parallel_residual_bwd_finalize_kernelINS_22Kernel_traits_finalizeILj1024E6__halfS2_S2_S2_fjLb0ELj1024ELj4ENS_18Kernel_traits_baseILj1024ES2_S2_S2_S2_fjLj1024EEEEELb1EEEvNS_9BwdParamsE,"",@"SHT_CUDA_INFO"
	.sectionflags	@""
	.align	4


	//----- nvinfo : EIATTR_CUDA_API_VERSION
	.align		4
        /*0000*/ 	.byte	0x04, 0x37
        /*0002*/ 	.short	(.L_1133 - .L_1132)
.L_1132:
        /*0004*/ 	.word	0x00000082


	//----- nvinfo : EIATTR_KPARAM_INFO
	.align		4
.L_1133:
        /*0008*/ 	.byte	0x04, 0x17
        /*000a*/ 	.short	(.L_1135 - .L_1134)
.L_1134:
        /*000c*/ 	.word	0x00000000
        /*0010*/ 	.short	0x0000
        /*0012*/ 	.short	0x0000
        /*0014*/ 	.byte	0x00, 0xf0, 0xa1, 0x04


	//----- nvinfo : EIATTR_SPARSE_MMA_MASK
	.align		4
.L_1135:
        /*0018*/ 	.byte	0x03, 0x50
        /*001a*/ 	.short	0x0000


	//----- nvinfo : EIATTR_MAXREG_COUNT
	.align		4
        /*001c*/ 	.byte	0x03, 0x1b
        /*001e*/ 	.short	0x0040


	//----- nvinfo : EIATTR_NUM_BARRIERS
	.align		4
        /*0020*/ 	.byte	0x02, 0x4c
        /*0022*/ 	.byte	0x01
	.zero		1


	//----- nvinfo : EIATTR_MERCURY_ISA_VERSION
	.align		4
        /*0024*/ 	.byte	0x03, 0x5f
        /*0026*/ 	.short	0x0101


	//----- nvinfo : EIATTR_COOP_GROUP_MASK_REGIDS
	.align		4
        /*0028*/ 	.byte	0x04, 0x29
        /*002a*/ 	.short	(.L_1137 - .L_1136)


	//   ....[0]....
.L_1136:
        /*002c*/ 	.word	0xffffffff


	//   ....[1]....
        /*0030*/ 	.word	0xffffffff


	//   ....[2]....
        /*0034*/ 	.word	0xffffffff


	//   ....[3]....
        /*0038*/ 	.word	0xffffffff


	//   ....[4]....
        /*003c*/ 	.word	0xffffffff


	//   ....[5]....
        /*0040*/ 	.word	0xffffffff


	//   ....[6]....
        /*0044*/ 	.word	0xffffffff


	//   ....[7]....
        /*0048*/ 	.word	0xffffffff


	//   ....[8]....
        /*004c*/ 	.word	0xffffffff


	//   ....[9]....
        /*0050*/ 	.word	0xffffffff


	//   ....[10]....
        /*0054*/ 	.word	0xffffffff


	//   ....[11]....
        /*0058*/ 	.word	0xffffffff


	//   ....[12]....
        /*005c*/ 	.word	0xffffffff


	//   ....[13]....
        /*0060*/ 	.word	0xffffffff


	//   ....[14]....
        /*0064*/ 	.word	0xffffffff


	//   ....[15]....
        /*0068*/ 	.word	0xffffffff


	//   ....[16]....
        /*006c*/ 	.word	0xffffffff


	//   ....[17]....
        /*0070*/ 	.word	0xffffffff


	//   ....[18]....
        /*0074*/ 	.word	0xffffffff


	//   ....[19]....
        /*0078*/ 	.word	0xffffffff


	//   ....[20]....
        /*007c*/ 	.word	0x0500000b


	//   ....[21]....
        /*0080*/ 	.word	0x0500000b


	//   ....[22]....
        /*0084*/ 	.word	0x0500000b


	//   ....[23]....
        /*0088*/ 	.word	0x0500000b


	//   ....[24]....
        /*008c*/ 	.word	0x0500000b


	//   ....[25]....
        /*0090*/ 	.word	0x0500000b


	//   ....[26]....
        /*0094*/ 	.word	0x0500000b


	//   ....[27]....
        /*0098*/ 	.word	0x0500000b


	//   ....[28]....
        /*009c*/ 	.word	0x0500000b


	//   ....[29]....
        /*00a0*/ 	.word	0x0500000b


	//   ....[30]....
        /*00a4*/ 	.word	0x0500000b


	//   ....[31]....
        /*00a8*/ 	.word	0x0500000b


	//   ....[32]....
        /*00ac*/ 	.word	0x0500000b


	//   ....[33]....
        /*00b0*/ 	.word	0x0500000b


	//   ....[34]....
        /*00b4*/ 	.word	0x0500000b


	//   ....[35]....
        /*00b8*/ 	.word	0x0500000b


	//   ....[36]....
        /*00bc*/ 	.word	0x0500000b


	//   ....[37]....
        /*00c0*/ 	.word	0x0500000b


	//   ....[38]....
        /*00c4*/ 	.word	0x0500000b


	//   ....[39]....
        /*00c8*/ 	.word	0x0500000b


	//----- nvinfo : EIATTR_COOP_GROUP_INSTR_OFFSETS
	.align		4
.L_1137:
        /*00cc*/ 	.byte	0x04, 0x28
        /*00ce*/ 	.short	(.L_1139 - .L_1138)


	//   ....[0]....
.L_1138:
        /*00d0*/ 	.word	0x00000ce0


	//   ....[1]....
        /*00d4*/ 	.word	0x00000cf0


	//   ....[2]....
        /*00d8*/ 	.word	0x00000d00


	//   ....[3]....
        /*00dc*/ 	.word	0x00000d10


	//   ....[4]....
        /*00e0*/ 	.word	0x00000d40


	//   ....[5]....
        /*00e4*/ 	.word	0x00000d70


	//   ....[6]....
        /*00e8*/ 	.word	0x00000d80


	//   ....[7]....
        /*00ec*/ 	.word	0x00000d90


	//   ....[8]....
        /*00f0*/ 	.word	0x00000db0


	//   ....[9]....
        /*00f4*/ 	.word	0x00000df0


	//   ....[10]....
        /*00f8*/ 	.word	0x00000e00


	//   ....[11]....
        /*00fc*/ 	.word	0x00000e10


	//   ....[12]....
        /*0100*/ 	.word	0x00000e30


	//   ....[13]....
        /*0104*/ 	.word	0x00000e70


	//   ....[14]....
        /*0108*/ 	.word	0x00000e80


	//   ....[15]....
        /*010c*/ 	.word	0x00000e90


	//   ....[16]....
        /*0110*/ 	.word	0x00000eb0


	//   ....[17]....
        /*0114*/ 	.word	0x00000ee0


	//   ....[18]....
        /*0118*/ 	.word	0x00000f00


	//   ....[19]....
        /*011c*/ 	.word	0x00000f10


	//   ....[20]....
        /*0120*/ 	.word	0x00001210


	//   ....[21]....
        /*0124*/ 	.word	0x00001270


	//   ....[22]....
        /*0128*/ 	.word	0x000012d0


	//   ....[23]....
        /*012c*/ 	.word	0x00001330


	//   ....[24]....
        /*0130*/ 	.word	0x00001390


	//   ....[25]....
        /*0134*/ 	.word	0x000013f0


	//   ....[26]....
        /*0138*/ 	.word	0x00001460


	//   ....[27]....
        /*013c*/ 	.word	0x000014d0


	//   ....[28]....
        /*0140*/ 	.word	0x00001540


	//   ....[29]....
        /*0144*/ 	.word	0x000015b0


	//   ....[30]....
        /*0148*/ 	.word	0x00001610


	//   ....[31]....
        /*014c*/ 	.word	0x00001680


	//   ....[32]....
        /*0150*/ 	.word	0x000016f0


	//   ....[33]....
        /*0154*/ 	.word	0x00001760


	//   ....[34]....
        /*0158*/ 	.word	0x000017d0


	//   ....[35]....
        /*015c*/ 	.word	0x00001830


	//   ....[36]....
        /*0160*/ 	.word	0x000018a0


	//   ....[37]....
        /*0164*/ 	.word	0x00001910


	//   ....[38]....
        /*0168*/ 	.word	0x00001980


	//   ....[39]....
        /*016c*/ 	.word	0x000019f0


	//----- nvinfo : EIATTR_EXIT_INSTR_OFFSETS
	.align		4
.L_1139:
        /*0170*/ 	.byte	0x04, 0x1c
        /*0172*/ 	.short	(.L_1141 - .L_1140)


	//   ....[0]....
.L_1140:
        /*0174*/ 	.word	0x00000070


	//   ....[1]....
        /*0178*/ 	.word	0x000011b0


	//----- nvinfo : EIATTR_MAX_THREADS
	.align		4
.L_1141:
        /*017c*/ 	.byte	0x04, 0x05
        /*017e*/ 	.short	(.L_1143 - .L_1142)
.L_1142:
        /*0180*/ 	.word	0x00000400
        /*0184*/ 	.word	0x00000001
        /*0188*/ 	.word	0x00000001


	//----- nvinfo : EIATTR_CRS_STACK_SIZE
	.align		4
.L_1143:
        /*018c*/ 	.byte	0x04, 0x1e
        /*018e*/ 	.short	(.L_1145 - .L_1144)
.L_1144:
        /*0190*/ 	.word	0x00000000


	//----- nvinfo : EIATTR_CBANK_PARAM_SIZE
	.align		4
.L_1145:
        /*0194*/ 	.byte	0x03, 0x19
        /*0196*/ 	.short	0x0128


	//----- nvinfo : EIATTR_PARAM_CBANK
	.align		4
        /*0198*/ 	.byte	0x04, 0x0a
        /*019a*/ 	.short	(.L_1147 - .L_1146)
	.align		4
.L_1146:
        /*019c*/ 	.word	index@(.nv.constant0._ZN10layer_norm40ln_parallel_residual_bwd_finalize_kernelINS_22Kernel_traits_finalizeILj1024E6__halfS2_S2_S2_fjLb0ELj1024ELj4ENS_18Kernel_traits_baseILj1024ES2_S2_S2_S2_fjLj1024EEEEELb1EEEvNS_9BwdParamsE)
        /*01a0*/ 	.short	0x0210
        /*01a2*/ 	.short	0x0128


	//----- nvinfo : EIATTR_SW_WAR
	.align		4
.L_1147:
        /*01a4*/ 	.byte	0x04, 0x36
        /*01a6*/ 	.short	(.L_1149 - .L_1148)
.L_1148:
        /*01a8*/ 	.word	0x00000008
.L_1149:


//--------------------- .nv.info._ZN10layer_norm31ln_parallel_residual_bwd_kernelINS_13Kernel_traitsI6__halfS2_S2_S2_fjLj1024ELj1ELj4ELj1ELj16ENS_18Kernel_traits_baseILj1024ES2_S2_S2_S2_fjLj128EEEEELb1ELb1ELb1EEEvNS_9BwdParamsE --------------------------
	.section	.nv.info._ZN10layer_norm31ln_parallel_residual_bwd_kernelINS_13Kernel_traitsI6__halfS2_S2_S2_fjLj1024ELj1ELj4ELj1ELj16ENS_18Kernel_traits_baseILj1024ES2_S2_S2_S2_fjLj128EEEEELb1ELb1ELb1EEEvNS_9BwdParamsE,"",@"SHT_CUDA_INFO"
	.sectionflags	@""
	.align	4


	//----- nvinfo : EIATTR_CUDA_API_VERSION
	.align		4
        /*0000*/ 	.byte	0x04, 0x37
        /*0002*/ 	.short	(.L_1151 - .L_1150)
.L_1150:
        /*0004*/ 	.word	0x00000082


	//----- nvinfo : EIATTR_KPARAM_INFO
	.align		4
.L_1151:
        /*0008*/ 	.byte	0x04, 0x17
        /*000a*/ 	.short	(.L_1153 - .L_1152)
.L_1152:
        /*000c*/ 	.word	0x00000000
        /*0010*/ 	.short	0x0000
        /*0012*/ 	.short	0x0000
        /*0014*/ 	.byte	0x00, 0xf0, 0xa1, 0x04


	//----- nvinfo : EIATTR_SPARSE_MMA_MASK
	.align		4
.L_1153:
        /*0018*/ 	.byte	0x03, 0x50
        /*001a*/ 	.short	0x0000


	//----- nvinfo : EIATTR_MAXREG_COUNT
	.align		4
        /*001c*/ 	.byte	0x03, 0x1b
        /*001e*/ 	.short	0x00ff


	//----- nvinfo : EIATTR_NUM_BARRIERS
	.align		4
        /*0020*/ 	.byte	0x02, 0x4c
        /*0022*/ 	.byte	0x01
	.zero		1


	//----- nvinfo : EIATTR_MERCURY_ISA_VERSION
	.align		4
        /*0024*/ 	.byte	0x03, 0x5f
        /*0026*/ 	.short	0x0101


	//----- nvinfo : EIATTR_COOP_GROUP_MASK_REGIDS
	.align		4
        /*0028*/ 	.byte	0x04, 0x29
        /*002a*/ 	.short	(.L_1155 - .L_1154)


	//   ....[0]....
.L_1154:
        /*002c*/ 	.word	0xffffffff


	//   ....[1]....
        /*0030*/ 	.word	0xffffffff


	//   ....[2]....
        /*0034*/ 	.word	0xffffffff


	//   ....[3]....
        /*0038*/ 	.word	0xffffffff


	//   ....[4]....
        /*003c*/ 	.word	0xffffffff


	//   ....[5]....
        /*0040*/ 	.word	0xffffffff


	//   ....[6]....
        /*0044*/ 	.word	0xffffffff


	//   ....[7]....
        /*0048*/ 	.word	0xffffffff


	//   ....[8]....
        /*004c*/ 	.word	0xffffffff


	//   ....[9]....
        /*0050*/ 	.word	0xffffffff


	//   ....[10]....
        /*0054*/ 	.word	0x050000d7


	//   ....[11]....
        /*0058*/ 	.word	0x050000d7


	//   ....[12]....
        /*005c*/ 	.word	0x050000d7


	//   ....[13]....
        /*0060*/ 	.word	0x050000d7


	//   ....[14]....
        /*0064*/ 	.word	0x050000d7


	//   ....[15]....
        /*0068*/ 	.word	0x050000d7


	//   ....[16]....
        /*006c*/ 	.word	0x050000d7


	//   ....[17]....
        /*0070*/ 	.word	0x050000d7


	//   ....[18]....
        /*0074*/ 	.word	0x050000d7


	//   ....[19]....
        /*0078*/ 	.word	0x050000d7


	//----- nvinfo : EIATTR_COOP_GROUP_INSTR_OFFSETS
	.align		4
.L_1155:
        /*007c*/ 	.byte	0x04, 0x28
        /*007e*/ 	.short	(.L_1157 - .L_1156)


	//   ....[0]....
.L_1156:
        /*0080*/ 	.word	0x00001e90


	//   ....[1]....
        /*0084*/ 	.word	0x00001ea0


	//   ....[2]....
        /*0088*/ 	.word	0x00001ed0


	//   ....[3]....
        /*008c*/ 	.word	0x00001ee0


	//   ....[4]....
        /*0090*/ 	.word	0x00001f10


	//   ....[5]....
        /*0094*/ 	.word	0x00001f20


	//   ....[6]....
        /*0098*/ 	.word	0x00001f50


	//   ....[7]....
        /*009c*/ 	.word	0x00001f60


	//   ....[8]....
        /*00a0*/ 	.word	0x00001f90


	//   ....[9]....
        /*00a4*/ 	.word	0x00001fa0


	//   ....[10]....
        /*00a8*/ 	.word	0x00004ea0


	//   ....[11]....
        /*00ac*/ 	.word	0x00004f30


	//   ....[12]....
        /*00b0*/ 	.word	0x00004fa0


	//   ....[13]....
        /*00b4*/ 	.word	0x00005000


	//   ....[14]....
        /*00b8*/ 	.word	0x00005070


	//   ....[15]....
        /*00bc*/ 	.word	0x000050d0


	//   ....[16]....
        /*00c0*/ 	.word	0x00005140


	//   ....[17]....
        /*00c4*/ 	.word	0x000051a0


	//   ....[18]....
        /*00c8*/ 	.word	0x00005210


	//   ....[19]....
        /*00cc*/ 	.word	0x00005270


	//----- nvinfo : EIATTR_EXIT_INSTR_OFFSETS
	.align		4
.L_1157:
        /*00d0*/ 	.byte	0x04, 0x1c
        /*00d2*/ 	.short	(.L_1159 - .L_1158)


	//   ....[0]....
.L_1158:
        /*00d4*/ 	.word	0x00004e30


	//----- nvinfo : EIATTR_MAX_THREADS
	.align		4
.L_1159:
        /*00d8*/ 	.byte	0x04, 0x05
        /*00da*/ 	.short	(.L_1161 - .L_1160)
.L_1160:
        /*00dc*/ 	.word	0x00000080
        /*00e0*/ 	.word	0x00000001
        /*00e4*/ 	.word	0x00000001


	//----- nvinfo : EIATTR_CRS_STACK_SIZE
	.align		4
.L_1161:
        /*00e8*/ 	.byte	0x04, 0x1e
        /*00ea*/ 	.short	(.L_1163 - .L_1162)
.L_1162:
        /*00ec*/ 	.word	0x00000000


	//----- nvinfo : EIATTR_CBANK_PARAM_SIZE
	.align		4
.L_1163:
        /*00f0*/ 	.byte	0x03, 0x19
        /*00f2*/ 	.short	0x0128


	//----- nvinfo : EIATTR_PARAM_CBANK
	.align		4
        /*00f4*/ 	.byte	0x04, 0x0a
        /*00f6*/ 	.short	(.L_1165 - .L_1164)
	.align		4
.L_1164:
        /*00f8*/ 	.word	index@(.nv.constant0._ZN10layer_norm31ln_parallel_residual_bwd_kernelINS_13Kernel_traitsI6__halfS2_S2_S2_fjLj1024ELj1ELj4ELj1ELj16ENS_18Kernel_traits_baseILj1024ES2_S2_S2_S2_fjLj128EEEEELb1ELb1ELb1EEEvNS_9BwdParamsE)
        /*00fc*/ 	.short	0x0210
        /*00fe*/ 	.short	0x0128


	//----- nvinfo : EIATTR_SW_WAR
	.align		4
.L_1165:
        /*0100*/ 	.byte	0x04, 0x36
        /*0102*/ 	.short	(.L_1167 - .L_1166)
.L_1166:
        /*0104*/ 	.word	0x00000008
.L_1167:


//--------------------- .nv.info._ZN10layer_norm31ln_parallel_residual_bwd_kernelINS_13Kernel_traitsIf13__nv_bfloat16S2_S2_fjLj1024ELj1ELj4ELj1ELj16ENS_18Kernel_traits_baseILj1024EfS2_S2_S2_fjLj128EEEEELb0ELb0ELb0EEEvNS_9BwdParamsE --------------------------
	.section	.nv.info._ZN10layer_norm31ln_parallel_residual_bwd_kernelINS_13Kernel_traitsIf13__nv_bfloat16S2_S2_fjLj1024ELj1ELj4ELj1ELj16ENS_18Kernel_traits_baseILj1024EfS2_S2_S2_fjLj128EEEEELb0ELb0ELb0EEEvNS_9BwdParamsE,"",@"SHT_CUDA_INFO"
	.sectionflags	@""
	.align	4


	//----- nvinfo : EIATTR_CUDA_API_VERSION
	.align		4
        /*0000*/ 	.byte	0x04, 0x37
        /*0002*/ 	.short	(.L_1169 - .L_1168)
.L_1168:
        /*0004*/ 	.word	0x00000082


	//----- nvinfo : EIATTR_KPARAM_INFO
	.align		4
.L_1169:
        /*0008*/ 	.byte	0x04, 0x17
        /*000a*/ 	.short	(.L_1171 - .L_1170)
.L_1170:
        /*000c*/ 	.word	0x00000000
        /*0010*/ 	.short	0x0000
        /*0012*/ 	.short	0x0000
        /*0014*/ 	.byte	0x00, 0xf0, 0xa1, 0x04


	//----- nvinfo : EIATTR_SPARSE_MMA_MASK
	.align		4
.L_1171:
        /*0018*/ 	.byte	0x03, 0x50
        /*001a*/ 	.short	0x0000


	//----- nvinfo : EIATTR_MAXREG_COUNT
	.align		4
        /*001c*/ 	.byte	0x03, 0x1b
        /*001e*/ 	.short	0x00ff


	//----- nvinfo : EIATTR_NUM_BARRIERS
	.align		4
        /*0020*/ 	.byte	0x02, 0x4c
        /*0022*/ 	.byte	0x01
	.zero		1


	//----- nvinfo : EIATTR_ANNOTATIONS
	.align		4
        /*0024*/ 	.byte	0x04, 0x55
        /*0026*/ 	.short	(.L_1173 - .L_1172)


	//   ....[0]....
.L_1172:
        /* <DEDUP_REMOVED lines=53> */


	//----- nvinfo : EIATTR_MERCURY_ISA_VERSION
	.align		4
.L_1173:
        /*0360*/ 	.byte	0x03, 0x5f
        /*0362*/ 	.short	0x0101


	//----- nvinfo : EIATTR_COOP_GROUP_MASK_REGIDS
	.align		4
        /*0364*/ 	.byte	0x04, 0x29
        /*0366*/ 	.short	(.L_1175 - .L_1174)


	//   ....[0]....
.L_1174:
        /*0368*/ 	.word	0xffffffff


	//   ....[1]....
        /*036c*/ 	.word	0xffffffff


	//   ....[2]....
        /*0370*/ 	.word	0xffffffff


	//   ....[3]....
        /*0374*/ 	.word	0xffffffff


	//   ....[4]....
        /*0378*/ 	.word	0xffffffff


	//   ....[5]....
        /*037c*/ 	.word	0xffffffff


	//   ....[6]....
        /*0380*/ 	.word	0xffffffff


	//   ....[7]....
        /*0384*/ 	.word	0xffffffff


	//   ....[8]....
        /*0388*/ 	.word	0xffffffff


	//   ....[9]....
        /*038c*/ 	.word	0xffffffff


	//   ....[10]....
        /*0390*/ 	.word	0x050000c0


	//   ....[11]....
        /*0394*/ 	.word	0x050000c0


	//   ....[12]....
        /*0398*/ 	.word	0x050000c0


	//   ....[13]....
        /*039c*/ 	.word	0x050000c0


	//   ....[14]....
        /*03a0*/ 	.word	0x050000c0


	//   ....[15]....
        /*03a4*/ 	.word	0x050000c0


	//   ....[16]....
        /*03a8*/ 	.word	0x050000c0


	//   ....[17]....
        /*03ac*/ 	.word	0x050000c0


	//   ....[18]....
        /*03b0*/ 	.word	0x050000c0


	//   ....[19]....
        /*03b4*/ 	.word	0x050000c0


	//----- nvinfo : EIATTR_COOP_GROUP_INSTR_OFFSETS
	.align		4
.L_1175:
        /*03b8*/ 	.byte	0x04, 0x28
        /*03ba*/ 	.short	(.L_1177 - .L_1176)


	//   ....[0]....
.L_1176:
        /*03bc*/ 	.word	0x00003150


	//   ....[1]....
        /*03c0*/ 	.word	0x00003170


	//   ....[2]....
        /*03c4*/ 	.word	0x00003190


	//   ....[3]....
        /*03c8*/ 	.word	0x000031b0


	//   ....[4]....
        /*03cc*/ 	.word	0x000031d0


	//   ....[5]....
        /*03d0*/ 	.word	0x000031f0


	//   ....[6]....
        /*03d4*/ 	.word	0x00003210


	//   ....[7]....
        /*03d8*/ 	.word	0x00003230


	//   ....[8]....
        /*03dc*/ 	.word	0x00003240


	//   ....[9]....
        /*03e0*/ 	.word	0x00003260


	//   ....[10]....
        /*03e4*/ 	.word	0x00006c90


	//   ....[11]....
        /*03e8*/ 	.word	0x00006d30


	//   ....[12]....
        /*03ec*/ 	.word	0x00006db0


	//   ....[13]....
        /*03f0*/ 	.word	0x00006e20


	//   ....[14]....
        /*03f4*/ 	.word	0x00006ea0


	//   ....[15]....
        /*03f8*/ 	.word	0x00006f10


	//   ....[16]....
        /*03fc*/ 	.word	0x00006f90


	//   ....[17]....
        /*0400*/ 	.word	0x00007000


	//   ....[18]....
        /*0404*/ 	.word	0x00007080


	//   ....[19]....
        /*0408*/ 	.word	0x000070d0


	//----- nvinfo : EIATTR_EXIT_INSTR_OFFSETS
	.align		4
.L_1177:
        /*040c*/ 	.byte	0x04, 0x1c
        /*040e*/ 	.short	(.L_1179 - .L_1178)


	//   ....[0]....
.L_1178:
        /*0410*/ 	.word	0x00006bd0


	//   ....[1]....
        /*0414*/ 	.word	0x00006c20


	//----- nvinfo : EIATTR_MAX_THREADS
	.align		4
.L_1179:
        /*0418*/ 	.byte	0x04, 0x05
        /*041a*/ 	.short	(.L_1181 - .L_1180)
.L_1180:
        /*041c*/ 	.word	0x00000080
        /*0420*/ 	.word	0x00000001
        /*0424*/ 	.word	0x00000001


	//----- nvinfo : EIATTR_CRS_STACK_SIZE
	.align		4
.L_1181:
        /*0428*/ 	.byte	0x04, 0x1e
        /*042a*/ 	.short	(.L_1183 - .L_1182)
.L_1182:
        /*042c*/ 	.word	0x00000000


	//----- nvinfo : EIATTR_CBANK_PARAM_SIZE
	.align		4
.L_1183:
        /*0430*/ 	.byte	0x03, 0x19
        /*0432*/ 	.short	0x0128


	//----- nvinfo : EIATTR_PARAM_CBANK
	.align		4
        /*0434*/ 	.byte	0x04, 0x0a
        /*0436*/ 	.short	(.L_1185 - .L_1184)
	.align		4
.L_1184:
        /*0438*/ 	.word	index@(.nv.constant0._ZN10layer_norm31ln_parallel_residual_bwd_kernelINS_13Kernel_traitsIf13__nv_bfloat16S2_S2_fjLj1024ELj1ELj4ELj1ELj16ENS_18Kernel_traits_baseILj1024EfS2_S2_S2_fjLj128EEEEELb0ELb0ELb0EEEvNS_9BwdParamsE)
        /*043c*/ 	.short	0x0210
        /*043e*/ 	.short	0x0128


	//----- nvinfo : EIATTR_SW_WAR
	.align		4
.L_1185:
        /*0440*/ 	.byte	0x04, 0x36
        /*0442*/ 	.short	(.L_1187 - .L_1186)
.L_1186:
        /*0444*/ 	.word	0x00000008
.L_1187:


//--------------------- .nv.info._ZN10layer_norm31ln_parallel_residual_bwd_kernelINS_13Kernel_traitsIf13__nv_bfloat16S2_S2_fjLj1024ELj1ELj4ELj1ELj16ENS_18Kernel_traits_baseILj1024EfS2_S2_S2_fjLj128EEEEELb0ELb0ELb1EEEvNS_9BwdParamsE --------------------------
	.section	.nv.info._ZN10layer_norm31ln_parallel_residual_bwd_kernelINS_13Kernel_traitsIf13__nv_bfloat16S2_S2_fjLj1024ELj1ELj4ELj1ELj16ENS_18Kernel_traits_baseILj1024EfS2_S2_S2_fjLj128EEEEELb0ELb0ELb1EEEvNS_9BwdParamsE,"",@"SHT_CUDA_INFO"
	.sectionflags	@""
	.align	4


	//----- nvinfo : EIATTR_CUDA_API_VERSION
	.align		4
        /*0000*/ 	.byte	0x04, 0x37
        /*0002*/ 	.short	(.L_1189 - .L_1188)
.L_1188:
        /*0004*/ 	.word	0x00000082


	//----- nvinfo : EIATTR_KPARAM_INFO
	.align		4
.L_1189:
        /*0008*/ 	.byte	0x04, 0x17
        /*000a*/ 	.short	(.L_1191 - .L_1190)
.L_1190:
        /*000c*/ 	.word	0x00000000
        /*0010*/ 	.short	0x0000
        /*0012*/ 	.short	0x0000
        /*0014*/ 	.byte	0x00, 0xf0, 0xa1, 0x04


	//----- nvinfo : EIATTR_SPARSE_MMA_MASK
	.align		4
.L_1191:
        /*0018*/ 	.byte	0x03, 0x50
        /*001a*/ 	.short	0x0000


	//----- nvinfo : EIATTR_MAXREG_COUNT
	.align		4
        /*001c*/ 	.byte	0x03, 0x1b
        /*001e*/ 	.short	0x00ff


	//----- nvinfo : EIATTR_NUM_BARRIERS
	.align		4
        /*0020*/ 	.byte	0x02, 0x4c
        /*0022*/ 	.byte	0x01
	.zero		1


	//----- nvinfo : EIATTR_ANNOTATIONS
	.align		4
        /*0024*/ 	.byte	0x04, 0x55
        /*0026*/ 	.short	(.L_1193 - .L_1192)


	//   ....[0]....
.L_1192:
        /* <DEDUP_REMOVED lines=89> */


	//----- nvinfo : EIATTR_MERCURY_ISA_VERSION
	.align		4
.L_1193:
        /*05a8*/ 	.byte	0x03, 0x5f
        /*05aa*/ 	.short	0x0101


	//----- nvinfo : EIATTR_COOP_GROUP_MASK_REGIDS
	.align		4
        /*05ac*/ 	.byte	0x04, 0x29
        /*05ae*/ 	.short	(.L_1195 - .L_1194)


	//   ....[0]....
.L_1194:
        /*05b0*/ 	.word	0xffffffff


	//   ....[1]....
        /*05b4*/ 	.word	0xffffffff


	//   ....[2]....
        /*05b8*/ 	.word	0xffffffff


	//   ....[3]....
        /*05bc*/ 	.word	0xffffffff


	//   ....[4]....
        /*05c0*/ 	.word	0xffffffff


	//   ....[5]....
        /*05c4*/ 	.word	0xffffffff


	//   ....[6]....
        /*05c8*/ 	.word	0xffffffff


	//   ....[7]....
        /*05cc*/ 	.word	0xffffffff


	//   ....[8]....
        /*05d0*/ 	.word	0xffffffff


	//   ....[9]....
        /*05d4*/ 	.word	0xffffffff


	//   ....[10]....
        /*05d8*/ 	.word	0x050000eb


	//   ....[11]....
        /*05dc*/ 	.word	0x050000eb


	//   ....[12]....
        /*05e0*/ 	.word	0x050000eb


	//   ....[13]....
        /*05e4*/ 	.word	0x050000eb


	//   ....[14]....
        /*05e8*/ 	.word	0x050000eb


	//   ....[15]....
        /*05ec*/ 	.word	0x050000eb


	//   ....[16]....
        /*05f0*/ 	.word	0x050000eb


	//   ....[17]....
        /*05f4*/ 	.word	0x050000eb


	//   ....[18]....
        /*05f8*/ 	.word	0x050000eb


	//   ....[19]....
        /*05fc*/ 	.word	0x050000eb


	//----- nvinfo : EIATTR_COOP_GROUP_INSTR_OFFSETS
	.align		4
.L_1195:
        /*0600*/ 	.byte	0x04, 0x28
        /*0602*/ 	.short	(.L_1197 - .L_1196)


	//   ....[0]....
.L_1196:
        /*0604*/ 	.word	0x000032a0


	//   ....[1]....
        /*0608*/ 	.word	0x000032c0


	//   ....[2]....
        /*060c*/ 	.word	0x000032e0


	//   ....[3]....
        /*0610*/ 	.word	0x00003300


	//   ....[4]....
        /*0614*/ 	.word	0x00003320


	//   ....[5]....
        /*0618*/ 	.word	0x00003340


	//   ....[6]....
        /*061c*/ 	.word	0x00003360


	//   ....[7]....
        /*0620*/ 	.word	0x00003380


	//   ....[8]....
        /*0624*/ 	.word	0x00003390


	//   ....[9]....
        /*0628*/ 	.word	0x000033b0


	//   ....[10]....
        /*062c*/ 	.word	0x000068c0


	//   ....[11]....
        /*0630*/ 	.word	0x00006950


	//   ....[12]....
        /*0634*/ 	.word	0x000069b0


	//   ....[13]....
        /*0638*/ 	.word	0x00006a00


	//   ....[14]....
        /*063c*/ 	.word	0x00006a60


	//   ....[15]....
        /*0640*/ 	.word	0x00006ab0


	//   ....[16]....
        /*0644*/ 	.word	0x00006b10


	//   ....[17]....
        /*0648*/ 	.word	0x00006b60


	//   ....[18]....
        /*064c*/ 	.word	0x00006bc0


	//   ....[19]....
        /*0650*/ 	.word	0x00006c10


	//----- nvinfo : EIATTR_EXIT_INSTR_OFFSETS
	.align		4
.L_1197:
        /*0654*/ 	.byte	0x04, 0x1c
        /*0656*/ 	.short	(.L_1199 - .L_1198)


	//   ....[0]....
.L_1198:
        /*0658*/ 	.word	0x00006850


	//----- nvinfo : EIATTR_MAX_THREADS
	.align		4
.L_1199:
        /*065c*/ 	.byte	0x04, 0x05
        /*065e*/ 	.short	(.L_1201 - .L_1200)
.L_1200:
        /*0660*/ 	.word	0x00000080
        /*0664*/ 	.word	0x00000001
        /*0668*/ 	.word	0x00000001


	//----- nvinfo : EIATTR_CRS_STACK_SIZE
	.align		4
.L_1201:
        /*066c*/ 	.byte	0x04, 0x1e
        /*066e*/ 	.short	(.L_1203 - .L_1202)
.L_1202:
        /*0670*/ 	.word	0x00000000


	//----- nvinfo : EIATTR_CBANK_PARAM_SIZE
	.align		4
.L_1203:
        /*0674*/ 	.byte	0x03, 0x19
        /*0676*/ 	.short	0x0128


	//----- nvinfo : EIATTR_PARAM_CBANK
	.align		4
        /*0678*/ 	.byte	0x04, 0x0a
        /*067a*/ 	.short	(.L_1205 - .L_1204)
	.align		4
.L_1204:
        /*067c*/ 	.word	index@(.nv.constant0._ZN10layer_norm31ln_parallel_residual_bwd_kernelINS_13Kernel_traitsIf13__nv_bfloat16S2_S2_fjLj1024ELj1ELj4ELj1ELj16ENS_18Kernel_traits_baseILj1024EfS2_S2_S2_fjLj128EEEEELb0ELb0ELb1EEEvNS_9BwdParamsE)
        /*0680*/ 	.short	0x0210
        /*0682*/ 	.short	0x0128


	//----- nvinfo : EIATTR_SW_WAR
	.align		4
.L_1205:
        /*0684*/ 	.byte	0x04, 0x36
        /*0686*/ 	.short	(.L_1207 - .L_1206)
.L_1206:
        /*0688*/ 	.word	0x00000008
.L_1207:


//--------------------- .nv.info._ZN10layer_norm31ln_parallel_residual_bwd_kernelINS_13Kernel_traitsIf13__nv_bfloat16S2_S2_fjLj1024ELj1ELj4ELj1ELj16ENS_18Kernel_traits_baseILj1024EfS2_S2_S2_fjLj128EEEEELb0ELb1ELb0EEEvNS_9BwdParamsE --------------------------
	.section	.nv.info._ZN10layer_norm31ln_parallel_residual_bwd_kernelINS_13Kernel_traitsIf13__nv_bfloat16S2_S2_fjLj1024ELj1ELj4ELj1ELj16ENS_18Kernel_traits_baseILj1024EfS2_S2_S2_fjLj128EEEEELb0ELb1ELb0EEEvNS_9BwdParamsE,"",@"SHT_CUDA_INFO"
	.sectionflags	@""
	.align	4


	//----- nvinfo : EIATTR_CUDA_API_VERSION
	.align		4
        /*0000*/ 	.byte	0x04, 0x37
        /*0002*/ 	.short	(.L_1209 - .L_1208)
.L_1208:
        /*0004*/ 	.word	0x00000082


	//----- nvinfo : EIATTR_KPARAM_INFO
	.align		4
.L_1209:
        /*0008*/ 	.byte	0x04, 0x17
        /*000a*/ 	.short	(.L_1211 - .L_1210)
.L_1210:
        /*000c*/ 	.word	0x00000000
        /*0010*/ 	.short	0x0000
        /*0012*/ 	.short	0x0000
        /*0014*/ 	.byte	0x00, 0xf0, 0xa1, 0x04


	//----- nvinfo : EIATTR_SPARSE_MMA_MASK
	.align		4
.L_1211:
        /*0018*/ 	.byte	0x03, 0x50
        /*001a*/ 	.short	0x0000


	//----- nvinfo : EIATTR_MAXREG_COUNT
	.align		4
        /*001c*/ 	.byte	0x03, 0x1b
        /*001e*/ 	.short	0x00ff


	//----- nvinfo : EIATTR_NUM_BARRIERS
	.align		4
        /*0020*/ 	.byte	0x02, 0x4c
        /*0022*/ 	.byte	0x01
	.zero		1


	//----- nvinfo : EIATTR_MERCURY_ISA_VERSION
	.align		4
        /*0024*/ 	.byte	0x03, 0x5f
        /*0026*/ 	.short	0x0101


	//----- nvinfo : EIATTR_COOP_GROUP_MASK_REGIDS
	.align		4
        /*0028*/ 	.byte	0x04, 0x29
        /*002a*/ 	.short	(.L_1213 - .L_1212)


	//   ....[0]....
.L_1212:
        /*002c*/ 	.word	0xffffffff


	//   ....[1]....
        /*0030*/ 	.word	0xffffffff


	//   ....[2]....
        /*0034*/ 	.word	0xffffffff


	//   ....[3]....
        /*0038*/ 	.word	0xffffffff


	//   ....[4]....
        /*003c*/ 	.word	0xffffffff


	//   ....[5]....
        /*0040*/ 	.word	0xffffffff


	//   ....[6]....
        /*0044*/ 	.word	0xffffffff


	//   ....[7]....
        /*0048*/ 	.word	0xffffffff


	//   ....[8]....
        /*004c*/ 	.word	0xffffffff


	//   ....[9]....
        /*0050*/ 	.word	0xffffffff


	//   ....[10]....
        /*0054*/ 	.word	0x050000c5


	//   ....[11]....
        /*0058*/ 	.word	0x050000c5


	//   ....[12]....
        /*005c*/ 	.word	0x050000c5


	//   ....[13]....
        /*0060*/ 	.word	0x050000c5


	//   ....[14]....
        /*0064*/ 	.word	0x050000c5


	//   ....[15]....
        /*0068*/ 	.word	0x050000c5


	//   ....[16]....
        /*006c*/ 	.word	0x050000c5


	//   ....[17]....
        /*0070*/ 	.word	0x050000c5


	//   ....[18]....
        /*0074*/ 	.word	0x050000c5


	//   ....[19]....
        /*0078*/ 	.word	0x050000c5


	//----- nvinfo : EIATTR_COOP_GROUP_INSTR_OFFSETS
	.align		4
.L_1213:
        /*007c*/ 	.byte	0x04, 0x28
        /*007e*/ 	.short	(.L_1215 - .L_1214)


	//   ....[0]....
.L_1214:
        /*0080*/ 	.word	0x00001de0


	//   ....[1]....
        /*0084*/ 	.word	0x00001df0


	//   ....[2]....
        /*0088*/ 	.word	0x00001e20


	//   ....[3]....
        /*008c*/ 	.word	0x00001e30


	//   ....[4]....
        /*0090*/ 	.word	0x00001e60


	//   ....[5]....
        /*0094*/ 	.word	0x00001e70


	//   ....[6]....
        /*0098*/ 	.word	0x00001ea0


	//   ....[7]....
        /*009c*/ 	.word	0x00001eb0


	//   ....[8]....
        /*00a0*/ 	.word	0x00001ee0


	//   ....[9]....
        /*00a4*/ 	.word	0x00001ef0


	//   ....[10]....
        /*00a8*/ 	.word	0x00004940


	//   ....[11]....
        /*00ac*/ 	.word	0x000049d0


	//   ....[12]....
        /*00b0*/ 	.word	0x00004a40


	//   ....[13]....
        /*00b4*/ 	.word	0x00004aa0


	//   ....[14]....
        /*00b8*/ 	.word	0x00004b10


	//   ....[15]....
        /*00bc*/ 	.word	0x00004b70


	//   ....[16]....
        /*00c0*/ 	.word	0x00004be0


	//   ....[17]....
        /*00c4*/ 	.word	0x00004c40


	//   ....[18]....
        /*00c8*/ 	.word	0x00004cb0


	//   ....[19]....
        /*00cc*/ 	.word	0x00004d10


	//----- nvinfo : EIATTR_EXIT_INSTR_OFFSETS
	.align		4
.L_1215:
        /*00d0*/ 	.byte	0x04, 0x1c
        /*00d2*/ 	.short	(.L_1217 - .L_1216)


	//   ....[0]....
.L_1216:
        /*00d4*/ 	.word	0x000048a0


	//   ....[1]....
        /*00d8*/ 	.word	0x000048d0


	//----- nvinfo : EIATTR_MAX_THREADS
	.align		4
.L_1217:
        /*00dc*/ 	.byte	0x04, 0x05
        /*00de*/ 	.short	(.L_1219 - .L_1218)
.L_1218:
        /*00e0*/ 	.word	0x00000080
        /*00e4*/ 	.word	0x00000001
        /*00e8*/ 	.word	0x00000001


	//----- nvinfo : EIATTR_CRS_STACK_SIZE
	.align		4
.L_1219:
        /*00ec*/ 	.byte	0x04, 0x1e
        /*00ee*/ 	.short	(.L_1221 - .L_1220)
.L_1220:
        /*00f0*/ 	.word	0x00000000


	//----- nvinfo : EIATTR_CBANK_PARAM_SIZE
	.align		4
.L_1221:
        /*00f4*/ 	.byte	0x03, 0x19
        /*00f6*/ 	.short	0x0128


	//----- nvinfo : EIATTR_PARAM_CBANK
	.align		4
        /*00f8*/ 	.byte	0x04, 0x0a
        /*00fa*/ 	.short	(.L_1223 - .L_1222)
	.align		4
.L_1222:
        /*00fc*/ 	.word	index@(.nv.constant0._ZN10layer_norm31ln_parallel_residual_bwd_kernelINS_13Kernel_traitsIf13__nv_bfloat16S2_S2_fjLj1024ELj1ELj4ELj1ELj16ENS_18Kernel_traits_baseILj1024EfS2_S2_S2_fjLj128EEEEELb0ELb1ELb0EEEvNS_9BwdParamsE)
        /*0100*/ 	.short	0x0210
        /*0102*/ 	.short	0x0128


	//----- nvinfo : EIATTR_SW_WAR
	.align		4
.L_1223:
        /*0104*/ 	.byte	0x04, 0x36
        /*0106*/ 	.short	(.L_1225 - .L_1224)
.L_1224:
        /*0108*/ 	.word	0x00000008
.L_1225:


//--------------------- .nv.info._ZN10layer_norm31ln_parallel_residual_bwd_kernelINS_13Kernel_traitsIf13__nv_bfloat16S2_S2_fjLj1024ELj1ELj4ELj1ELj16ENS_18Kernel_traits_baseILj1024EfS2_S2_S2_fjLj128EEEEELb0ELb1ELb1EEEvNS_9BwdParamsE --------------------------
	.section	.nv.info._ZN10layer_norm31ln_parallel_residual_bwd_kernelINS_13Kernel_traitsIf13__nv_bfloat16S2_S2_fjLj1024ELj1ELj4ELj1ELj16ENS_18Kernel_traits_baseILj1024EfS2_S2_S2_fjLj128EEEEELb0ELb1ELb1EEEvNS_9BwdParamsE,"",@"SHT_CUDA_INFO"
	.sectionflags	@""
	.align	4


	//----- nvinfo : EIATTR_CUDA_API_VERSION
	.align		4
        /*0000*/ 	.byte	0x04, 0x37
        /*0002*/ 	.short	(.L_1227 - .L_1226)
.L_1226:
        /*0004*/ 	.word	0x00000082


	//----- nvinfo : EIATTR_KPARAM_INFO
	.align		4
.L_1227:
        /*0008*/ 	.byte	0x04, 0x17
        /*000a*/ 	.short	(.L_1229 - .L_1228)
.L_1228:
        /*000c*/ 	.word	0x00000000
        /*0010*/ 	.short	0x0000
        /*0012*/ 	.short	0x0000
        /*0014*/ 	.byte	0x00, 0xf0, 0xa1, 0x04


	//----- nvinfo : EIATTR_SPARSE_MMA_MASK
	.align		4
.L_1229:
        /*0018*/ 	.byte	0x03, 0x50
        /*001a*/ 	.short	0x0000


	//----- nvinfo : EIATTR_MAXREG_COUNT
	.align		4
        /*001c*/ 	.byte	0x03, 0x1b
        /*001e*/ 	.short	0x00ff


	//----- nvinfo : EIATTR_NUM_BARRIERS
	.align		4
        /*0020*/ 	.byte	0x02, 0x4c
        /*0022*/ 	.byte	0x01
	.zero		1


	//----- nvinfo : EIATTR_MERCURY_ISA_VERSION
	.align		4
        /*0024*/ 	.byte	0x03, 0x5f
        /*0026*/ 	.short	0x0101


	//----- nvinfo : EIATTR_COOP_GROUP_MASK_REGIDS
	.align		4
        /*0028*/ 	.byte	0x04, 0x29
        /*002a*/ 	.short	(.L_1231 - .L_1230)


	//   ....[0]....
.L_1230:
        /*002c*/ 	.word	0xffffffff


	//   ....[1]....
        /*0030*/ 	.word	0xffffffff


	//   ....[2]....
        /*0034*/ 	.word	0xffffffff


	//   ....[3]....
        /*0038*/ 	.word	0xffffffff


	//   ....[4]....
        /*003c*/ 	.word	0xffffffff


	//   ....[5]....
        /*0040*/ 	.word	0xffffffff


	//   ....[6]....
        /*0044*/ 	.word	0xffffffff


	//   ....[7]....
        /*0048*/ 	.word	0xffffffff


	//   ....[8]....
        /*004c*/ 	.word	0xffffffff


	//   ....[9]....
        /*0050*/ 	.word	0xffffffff


	//   ....[10]....
        /*0054*/ 	.word	0x050000cb


	//   ....[11]....
        /*0058*/ 	.word	0x050000cb


	//   ....[12]....
        /*005c*/ 	.word	0x050000cb


	//   ....[13]....
        /*0060*/ 	.word	0x050000cb


	//   ....[14]....
        /*0064*/ 	.word	0x050000cb


	//   ....[15]....
        /*0068*/ 	.word	0x050000cb


	//   ....[16]....
        /*006c*/ 	.word	0x050000cb


	//   ....[17]....
        /*0070*/ 	.word	0x050000cb


	//   ....[18]....
        /*0074*/ 	.word	0x050000cb


	//   ....[19]....
        /*0078*/ 	.word	0x050000cb


	//----- nvinfo : EIATTR_COOP_GROUP_INSTR_OFFSETS
	.align		4
.L_1231:
        /*007c*/ 	.byte	0x04, 0x28
        /*007e*/ 	.short	(.L_1233 - .L_1232)


	//   ....[0]....
.L_1232:
        /*0080*/ 	.word	0x00001d40


	//   ....[1]....
        /*0084*/ 	.word	0x00001d50


	//   ....[2]....
        /*0088*/ 	.word	0x00001d80


	//   ....[3]....
        /*008c*/ 	.word	0x00001d90


	//   ....[4]....
        /*0090*/ 	.word	0x00001de0


	//   ....[5]....
        /*0094*/ 	.word	0x00001df0


	//   ....[6]....
        /*0098*/ 	.word	0x00001e20


	//   ....[7]....
        /*009c*/ 	.word	0x00001e30


	//   ....[8]....
        /*00a0*/ 	.word	0x00001e70


	//   ....[9]....
        /*00a4*/ 	.word	0x00001e80


	//   ....[10]....
        /*00a8*/ 	.word	0x000045a0


	//   ....[11]....
        /*00ac*/ 	.word	0x00004640


	//   ....[12]....
        /*00b0*/ 	.word	0x000046a0


	//   ....[13]....
        /*00b4*/ 	.word	0x00004700


	//   ....[14]....
        /*00b8*/ 	.word	0x00004790


	//   ....[15]....
        /*00bc*/ 	.word	0x000047f0


	//   ....[16]....
        /*00c0*/ 	.word	0x00004860


	//   ....[17]....
        /*00c4*/ 	.word	0x000048c0


	//   ....[18]....
        /*00c8*/ 	.word	0x00004940


	//   ....[19]....
        /*00cc*/ 	.word	0x000049a0


	//----- nvinfo : EIATTR_EXIT_INSTR_OFFSETS
	.align		4
.L_1233:
        /*00d0*/ 	.byte	0x04, 0x1c
        /*00d2*/ 	.short	(.L_1235 - .L_1234)


	//   ....[0]....
.L_1234:
        /*00d4*/ 	.word	0x00004530


	//----- nvinfo : EIATTR_MAX_THREADS
	.align		4
.L_1235:
        /*00d8*/ 	.byte	0x04, 0x05
        /*00da*/ 	.short	(.L_1237 - .L_1236)
.L_1236:
        /*00dc*/ 	.word	0x00000080
        /*00e0*/ 	.word	0x00000001
        /*00e4*/ 	.word	0x00000001


	//----- nvinfo : EIATTR_CRS_STACK_SIZE
	.align		4
.L_1237:
        /*00e8*/ 	.byte	0x04, 0x1e
        /*00ea*/ 	.short	(.L_1239 - .L_1238)
.L_1238:
        /*00ec*/ 	.word	0x00000000


	//----- nvinfo : EIATTR_CBANK_PARAM_SIZE
	.align		4
.L_1239:
        /*00f0*/ 	.byte	0x03, 0x19
        /*00f2*/ 	.short	0x0128


	//----- nvinfo : EIATTR_PARAM_CBANK
	.align		4
        /*00f4*/ 	.byte	0x04, 0x0a
        /*00f6*/ 	.short	(.L_1241 - .L_1240)
	.align		4
.L_1240:
        /*00f8*/ 	.word	index@(.nv.constant0._ZN10layer_norm31ln_parallel_residual_bwd_kernelINS_13Kernel_traitsIf13__nv_bfloat16S2_S2_fjLj1024ELj1ELj4ELj1ELj16ENS_18Kernel_traits_baseILj1024EfS2_S2_S2_fjLj128EEEEELb0ELb1ELb1EEEvNS_9BwdParamsE)
        /*00fc*/ 	.short	0x0210
        /*00fe*/ 	.short	0x0128


	//----- nvinfo : EIATTR_SW_WAR
	.align		4
.L_1241:
        /*0100*/ 	.byte	0x04, 0x36
        /*0102*/ 	.short	(.L_1243 - .L_1242)
.L_1242:
        /*0104*/ 	.word	0x00000008
.L_1243:


//--------------------- .nv.info._ZN10layer_norm31ln_parallel_residual_bwd_kernelINS_13Kernel_traitsIf13__nv_bfloat16S2_S2_fjLj1024ELj1ELj4ELj1ELj16ENS_18Kernel_traits_baseILj1024EfS2_S2_S2_fjLj128EEEEELb1ELb0ELb0EEEvNS_9BwdParamsE --------------------------
	.section	.nv.info._ZN10layer_norm31ln_parallel_residual_bwd_kernelINS_13Kernel_traitsIf13__nv_bfloat16S2_S2_fjLj1024ELj1ELj4ELj1ELj16ENS_18Kernel_traits_baseILj1024EfS2_S2_S2_fjLj128EEEEELb1ELb0ELb0EEEvNS_9BwdParamsE,"",@"SHT_CUDA_INFO"
	.sectionflags	@""
	.align	4


	//----- nvinfo : EIATTR_CUDA_API_VERSION
	.align		4
        /*0000*/ 	.byte	0x04, 0x37
        /*0002*/ 	.short	(.L_1245 - .L_1244)
.L_1244:
        /*0004*/ 	.word	0x00000082


	//----- nvinfo : EIATTR_KPARAM_INFO
	.align		4
.L_1245:
        /*0008*/ 	.byte	0x04, 0x17
        /*000a*/ 	.short	(.L_1247 - .L_1246)
.L_1246:
        /*000c*/ 	.word	0x00000000
        /*0010*/ 	.short	0x0000
        /*0012*/ 	.short	0x0000
        /*0014*/ 	.byte	0x00, 0xf0, 0xa1, 0x04


	//----- nvinfo : EIATTR_SPARSE_MMA_MASK
	.align		4
.L_1247:
        /*0018*/ 	.byte	0x03, 0x50
        /*001a*/ 	.short	0x0000


	//----- nvinfo : EIATTR_MAXREG_COUNT
	.align		4
        /*001c*/ 	.byte	0x03, 0x1b
        /*001e*/ 	.short	0x00ff


	//----- nvinfo : EIATTR_NUM_BARRIERS
	.align		4
        /*0020*/ 	.byte	0x02, 0x4c
        /*0022*/ 	.byte	0x01
	.zero		1


	//----- nvinfo : EIATTR_ANNOTATIONS
	.align		4
        /*0024*/ 	.byte	0x04, 0x55
        /*0026*/ 	.short	(.L_1249 - .L_1248)


	//   ....[0]....
.L_1248:
        /* <DEDUP_REMOVED lines=69> */


	//----- nvinfo : EIATTR_MERCURY_ISA_VERSION
	.align		4
.L_1249:
        /*0468*/ 	.byte	0x03, 0x5f
        /*046a*/ 	.short	0x0101


	//----- nvinfo : EIATTR_COOP_GROUP_MASK_REGIDS
	.align		4
        /*046c*/ 	.byte	0x04, 0x29
        /*046e*/ 	.short	(.L_1251 - .L_1250)


	//   ....[0]....
.L_1250:
        /*0470*/ 	.word	0xffffffff


	//   ....[1]....
        /*0474*/ 	.word	0xffffffff


	//   ....[2]....
        /*0478*/ 	.word	0xffffffff


	//   ....[3]....
        /*047c*/ 	.word	0xffffffff


	//   ....[4]....
        /*0480*/ 	.word	0xffffffff


	//   ....[5]....
        /*0484*/ 	.word	0xffffffff


	//   ....[6]....
        /*0488*/ 	.word	0xffffffff


	//   ....[7]....
        /*048c*/ 	.word	0xffffffff


	//   ....[8]....
        /*0490*/ 	.word	0xffffffff


	//   ....[9]....
        /*0494*/ 	.word	0xffffffff


	//   ....[10]....
        /*0498*/ 	.word	0x050000b8


	//   ....[11]....
        /*049c*/ 	.word	0x050000b8


	//   ....[12]....
        /*04a0*/ 	.word	0x050000b8


	//   ....[13]....
        /*04a4*/ 	.word	0x050000b8


	//   ....[14]....
        /*04a8*/ 	.word	0x050000b8


	//   ....[15]....
        /*04ac*/ 	.word	0x050000b8


	//   ....[16]....
        /*04b0*/ 	.word	0x050000b8


	//   ....[17]....
        /*04b4*/ 	.word	0x050000b8


	//   ....[18]....
        /*04b8*/ 	.word	0x050000b8


	//   ....[19]....
        /*04bc*/ 	.word	0x050000b8


	//----- nvinfo : EIATTR_COOP_GROUP_INSTR_OFFSETS
	.align		4
.L_1251:
        /*04c0*/ 	.byte	0x04, 0x28
        /*04c2*/ 	.short	(.L_1253 - .L_1252)


	//   ....[0]....
.L_1252:
        /*04c4*/ 	.word	0x000036b0


	//   ....[1]....
        /*04c8*/ 	.word	0x000036d0


	//   ....[2]....
        /*04cc*/ 	.word	0x000036f0


	//   ....[3]....
        /*04d0*/ 	.word	0x00003710


	//   ....[4]....
        /*04d4*/ 	.word	0x00003730


	//   ....[5]....
        /*04d8*/ 	.word	0x00003750


	//   ....[6]....
        /*04dc*/ 	.word	0x00003770


	//   ....[7]....
        /*04e0*/ 	.word	0x00003790


	//   ....[8]....
        /*04e4*/ 	.word	0x000037a0


	//   ....[9]....
        /*04e8*/ 	.word	0x000037c0


	//   ....[10]....
        /*04ec*/ 	.word	0x00007cb0


	//   ....[11]....
        /*04f0*/ 	.word	0x00007d50


	//   ....[12]....
        /*04f4*/ 	.word	0x00007dd0


	//   ....[13]....
        /*04f8*/ 	.word	0x00007e40


	//   ....[14]....
        /*04fc*/ 	.word	0x00007ec0


	//   ....[15]....
        /*0500*/ 	.word	0x00007f30


	//   ....[16]....
        /*0504*/ 	.word	0x00007fb0


	//   ....[17]....
        /*0508*/ 	.word	0x00008020


	//   ....[18]....
        /*050c*/ 	.word	0x000080a0


	//   ....[19]....
        /*0510*/ 	.word	0x000080f0


	//----- nvinfo : EIATTR_EXIT_INSTR_OFFSETS
	.align		4
.L_1253:
        /*0514*/ 	.byte	0x04, 0x1c
        /*0516*/ 	.short	(.L_1255 - .L_1254)


	//   ....[0]....
.L_1254:
        /*0518*/ 	.word	0x00007bf0


	//   ....[1]....
        /*051c*/ 	.word	0x00007c40


	//----- nvinfo : EIATTR_MAX_THREADS
	.align		4
.L_1255:
        /*0520*/ 	.byte	0x04, 0x05
        /*0522*/ 	.short	(.L_1257 - .L_1256)
.L_1256:
        /*0524*/ 	.word	0x00000080
        /*0528*/ 	.word	0x00000001
        /*052c*/ 	.word	0x00000001


	//----- nvinfo : EIATTR_CRS_STACK_SIZE
	.align		4
.L_1257:
        /*0530*/ 	.byte	0x04, 0x1e
        /*0532*/ 	.short	(.L_1259 - .L_1258)
.L_1258:
        /*0534*/ 	.word	0x00000000


	//----- nvinfo : EIATTR_CBANK_PARAM_SIZE
	.align		4
.L_1259:
        /*0538*/ 	.byte	0x03, 0x19
        /*053a*/ 	.short	0x0128


	//----- nvinfo : EIATTR_PARAM_CBANK
	.align		4
        /*053c*/ 	.byte	0x04, 0x0a
        /*053e*/ 	.short	(.L_1261 - .L_1260)
	.align		4
.L_1260:
        /*0540*/ 	.word	index@(.nv.constant0._ZN10layer_norm31ln_parallel_residual_bwd_kernelINS_13Kernel_traitsIf13__nv_bfloat16S2_S2_fjLj1024ELj1ELj4ELj1ELj16ENS_18Kernel_traits_baseILj1024EfS2_S2_S2_fjLj128EEEEELb1ELb0ELb0EEEvNS_9BwdParamsE)
        /*0544*/ 	.short	0x0210
        /*0546*/ 	.short	0x0128


	//----- nvinfo : EIATTR_SW_WAR
	.align		4
.L_1261:
        /*0548*/ 	.byte	0x04, 0x36
        /*054a*/ 	.short	(.L_1263 - .L_1262)
.L_1262:
        /*054c*/ 	.word	0x00000008
.L_1263:


//--------------------- .nv.info._ZN10layer_norm31ln_parallel_residual_bwd_kernelINS_13Kernel_traitsIf13__nv_bfloat16S2_S2_fjLj1024ELj1ELj4ELj1ELj16ENS_18Kernel_traits_baseILj1024EfS2_S2_S2_fjLj128EEEEELb1ELb0ELb1EEEvNS_9BwdParamsE --------------------------
	.section	.nv.info._ZN10layer_norm31ln_parallel_residual_bwd_kernelINS_13Kernel_traitsIf13__nv_bfloat16S2_S2_fjLj1024ELj1ELj4ELj1ELj16ENS_18Kernel_traits_baseILj1024EfS2_S2_S2_fjLj128EEEEELb1ELb0ELb1EEEvNS_9BwdParamsE,"",@"SHT_CUDA_INFO"
	.sectionflags	@""
	.align	4


	//----- nvinfo : EIATTR_CUDA_API_VERSION
	.align		4
        /*0000*/ 	.byte	0x04, 0x37
        /*0002*/ 	.short	(.L_1265 - .L_1264)
.L_1264:
        /*0004*/ 	.word	0x00000082


	//----- nvinfo : EIATTR_KPARAM_INFO
	.align		4
.L_1265:
        /*0008*/ 	.byte	0x04, 0x17
        /*000a*/ 	.short	(.L_1267 - .L_1266)
.L_1266:
        /*000c*/ 	.word	0x00000000
        /*0010*/ 	.short	0x0000
        /*0012*/ 	.short	0x0000
        /*0014*/ 	.byte	0x00, 0xf0, 0xa1, 0x04


	//----- nvinfo : EIATTR_SPARSE_MMA_MASK
	.align		4
.L_1267:
        /*0018*/ 	.byte	0x03, 0x50
        /*001a*/ 	.short	0x0000


	//----- nvinfo : EIATTR_MAXREG_COUNT
	.align		4
        /*001c*/ 	.byte	0x03, 0x1b
        /*001e*/ 	.short	0x00ff


	//----- nvinfo : EIATTR_NUM_BARRIERS
	.align		4
        /*0020*/ 	.byte	0x02, 0x4c
        /*0022*/ 	.byte	0x01
	.zero		1


	//----- nvinfo : EIATTR_ANNOTATIONS
	.align		4
        /*0024*/ 	.byte	0x04, 0x55
        /*0026*/ 	.short	(.L_1269 - .L_1268)


	//   ....[0]....
.L_1268:
        /* <DEDUP_REMOVED lines=121> */


	//----- nvinfo : EIATTR_MERCURY_ISA_VERSION
	.align		4
.L_1269:
        /*07a8*/ 	.byte	0x03, 0x5f
        /*07aa*/ 	.short	0x0101


	//----- nvinfo : EIATTR_COOP_GROUP_MASK_REGIDS
	.align		4
        /*07ac*/ 	.byte	0x04, 0x29
        /*07ae*/ 	.short	(.L_1271 - .L_1270)


	//   ....[0]....
.L_1270:
        /*07b0*/ 	.word	0xffffffff


	//   ....[1]....
        /*07b4*/ 	.word	0xffffffff


	//   ....[2]....
        /*07b8*/ 	.word	0xffffffff


	//   ....[3]....
        /*07bc*/ 	.word	0xffffffff


	//   ....[4]....
        /*07c0*/ 	.word	0xffffffff


	//   ....[5]....
        /*07c4*/ 	.word	0xffffffff


	//   ....[6]....
        /*07c8*/ 	.word	0xffffffff


	//   ....[7]....
        /*07cc*/ 	.word	0xffffffff


	//   ....[8]....
        /*07d0*/ 	.word	0xffffffff


	//   ....[9]....
        /*07d4*/ 	.word	0xffffffff


	//   ....[10]....
        /*07d8*/ 	.word	0x050000eb


	//   ....[11]....
        /*07dc*/ 	.word	0x050000eb


	//   ....[12]....
        /*07e0*/ 	.word	0x050000eb


	//   ....[13]....
        /*07e4*/ 	.word	0x050000eb


	//   ....[14]....
        /*07e8*/ 	.word	0x050000eb


	//   ....[15]....
        /*07ec*/ 	.word	0x050000eb


	//   ....[16]....
        /*07f0*/ 	.word	0x050000eb


	//   ....[17]....
        /*07f4*/ 	.word	0x050000eb


	//   ....[18]....
        /*07f8*/ 	.word	0x050000eb


	//   ....[19]....
        /*07fc*/ 	.word	0x050000eb


	//----- nvinfo : EIATTR_COOP_GROUP_INSTR_OFFSETS
	.align		4
.L_1271:
        /*0800*/ 	.byte	0x04, 0x28
        /*0802*/ 	.short	(.L_1273 - .L_1272)


	//   ....[0]....
.L_1272:
        /*0804*/ 	.word	0x000036a0


	//   ....[1]....
        /*0808*/ 	.word	0x000036c0


	//   ....[2]....
        /*080c*/ 	.word	0x000036e0


	//   ....[3]....
        /*0810*/ 	.word	0x00003700


	//   ....[4]....
        /*0814*/ 	.word	0x00003720


	//   ....[5]....
        /*0818*/ 	.word	0x00003740


	//   ....[6]....
        /*081c*/ 	.word	0x00003760


	//   ....[7]....
        /*0820*/ 	.word	0x00003780


	//   ....[8]....
        /*0824*/ 	.word	0x00003790


	//   ....[9]....
        /*0828*/ 	.word	0x000037b0


	//   ....[10]....
        /*082c*/ 	.word	0x00007810


	//   ....[11]....
        /*0830*/ 	.word	0x000078a0


	//   ....[12]....
        /*0834*/ 	.word	0x00007900


	//   ....[13]....
        /*0838*/ 	.word	0x00007950


	//   ....[14]....
        /*083c*/ 	.word	0x000079b0


	//   ....[15]....
        /*0840*/ 	.word	0x00007a00


	//   ....[16]....
        /*0844*/ 	.word	0x00007a60


	//   ....[17]....
        /*0848*/ 	.word	0x00007ab0


	//   ....[18]....
        /*084c*/ 	.word	0x00007b10


	//   ....[19]....
        /*0850*/ 	.word	0x00007b60


	//----- nvinfo : EIATTR_EXIT_INSTR_OFFSETS
	.align		4
.L_1273:
        /*0854*/ 	.byte	0x04, 0x1c
        /*0856*/ 	.short	(.L_1275 - .L_1274)


	//   ....[0]....
.L_1274:
        /*0858*/ 	.word	0x000077a0


	//----- nvinfo : EIATTR_MAX_THREADS
	.align		4
.L_1275:
        /*085c*/ 	.byte	0x04, 0x05
        /*085e*/ 	.short	(.L_1277 - .L_1276)
.L_1276:
        /*0860*/ 	.word	0x00000080
        /*0864*/ 	.word	0x00000001
        /*0868*/ 	.word	0x00000001


	//----- nvinfo : EIATTR_CRS_STACK_SIZE
	.align		4
.L_1277:
        /*086c*/ 	.byte	0x04, 0x1e
        /*086e*/ 	.short	(.L_1279 - .L_1278)
.L_1278:
        /*0870*/ 	.word	0x00000000


	//----- nvinfo : EIATTR_CBANK_PARAM_SIZE
	.align		4
.L_1279:
        /*0874*/ 	.byte	0x03, 0x19
        /*0876*/ 	.short	0x0128


	//----- nvinfo : EIATTR_PARAM_CBANK
	.align		4
        /*0878*/ 	.byte	0x04, 0x0a
        /*087a*/ 	.short	(.L_1281 - .L_1280)
	.align		4
.L_1280:
        /*087c*/ 	.word	index@(.nv.constant0._ZN10layer_norm31ln_parallel_residual_bwd_kernelINS_13Kernel_traitsIf13__nv_bfloat16S2_S2_fjLj1024ELj1ELj4ELj1ELj16ENS_18Kernel_traits_baseILj1024EfS2_S2_S2_fjLj128EEEEELb1ELb0ELb1EEEvNS_9BwdParamsE)
        /*0880*/ 	.short	0x0210
        /*0882*/ 	.short	0x0128


	//----- nvinfo : EIATTR_SW_WAR
	.align		4
.L_1281:
        /*0884*/ 	.byte	0x04, 0x36
        /*0886*/ 	.short	(.L_1283 - .L_1282)
.L_1282:
        /*0888*/ 	.word	0x00000008
.L_1283:


//--------------------- .nv.info._ZN10layer_norm22ln_bwd_finalize_kernelINS_22Kernel_traits_finalizeILj1024Ef13__nv_bfloat16S2_S2_fjLb0ELj1024ELj4ENS_18Kernel_traits_baseILj1024EfS2_S2_S2_fjLj1024EEEEELb0ELb0EEEvNS_9BwdParamsE --------------------------
	.section	.nv.info._ZN10layer_norm22ln_bwd_finalize_kernelINS_22Kernel_traits_finalizeILj1024Ef13__nv_bfloat16S2_S2_fjLb0ELj1024ELj4ENS_18Kernel_traits_baseILj1024EfS2_S2_S2_fjLj1024EEEEELb0ELb0EEEvNS_9BwdParamsE,"",@"SHT_CUDA_INFO"
	.sectionflags	@""
	.align	4


	//----- nvinfo : EIATTR_CUDA_API_VERSION
	.align		4
        /*0000*/ 	.byte	0x04, 0x37
        /*0002*/ 	.short	(.L_1285 - .L_1284)
.L_1284:
        /*0004*/ 	.word	0x00000082


	//----- nvinfo : EIATTR_KPARAM_INFO
	.align		4
.L_1285:
        /*0008*/ 	.byte	0x04, 0x17
        /*000a*/ 	.short	(.L_1287 - .L_1286)
.L_1286:
        /*000c*/ 	.word	0x00000000
        /*0010*/ 	.short	0x0000
        /*0012*/ 	.short	0x0000
        /*0014*/ 	.byte	0x00, 0xf0, 0xa1, 0x04


	//----- nvinfo : EIATTR_SPARSE_MMA_MASK
	.align		4
.L_1287:
        /*0018*/ 	.byte	0x03, 0x50
        /*001a*/ 	.short	0x0000


	//----- nvinfo : EIATTR_MAXREG_COUNT
	.align		4
        /*001c*/ 	.byte	0x03, 0x1b
        /*001e*/ 	.short	0x0040


	//----- nvinfo : EIATTR_NUM_BARRIERS
	.align		4
        /*0020*/ 	.byte	0x02, 0x4c
        /*0022*/ 	.byte	0x01
	.zero		1


	//----- nvinfo : EIATTR_MERCURY_ISA_VERSION
	.align		4
        /*0024*/ 	.byte	0x03, 0x5f
        /*0026*/ 	.short	0x0101


	//----- nvinfo : EIATTR_COOP_GROUP_MASK_REGIDS
	.align		4
        /*0028*/ 	.byte	0x04, 0x29
        /*002a*/ 	.short	(.L_1289 - .L_1288)


	//   ....[0]....
.L_1288:
        /*002c*/ 	.word	0xffffffff


	//   ....[1]....
        /*0030*/ 	.word	0xffffffff


	//   ....[2]....
        /*0034*/ 	.word	0xffffffff


	//   ....[3]....
        /*0038*/ 	.word	0xffffffff


	//   ....[4]....
        /*003c*/ 	.word	0xffffffff


	//   ....[5]....
        /*0040*/ 	.word	0xffffffff


	//   ....[6]....
        /*0044*/ 	.word	0xffffffff


	//   ....[7]....
        /*0048*/ 	.word	0xffffffff


	//   ....[8]....
        /*004c*/ 	.word	0xffffffff


	//   ....[9]....
        /*0050*/ 	.word	0xffffffff


	//   ....[10]....
        /*0054*/ 	.word	0x05000013


	//   ....[11]....
        /*0058*/ 	.word	0x05000013


	//   ....[12]....
        /*005c*/ 	.word	0x05000013


	//   ....[13]....
        /*0060*/ 	.word	0x05000013


	//   ....[14]....
        /*0064*/ 	.word	0x05000013


	//   ....[15]....
        /*0068*/ 	.word	0x05000013


	//   ....[16]....
        /*006c*/ 	.word	0x05000013


	//   ....[17]....
        /*0070*/ 	.word	0x05000013


	//   ....[18]....
        /*0074*/ 	.word	0x05000013


	//   ....[19]....
        /*0078*/ 	.word	0x05000013


	//----- nvinfo : EIATTR_COOP_GROUP_INSTR_OFFSETS
	.align		4
.L_1289:
        /*007c*/ 	.byte	0x04, 0x28
        /*007e*/ 	.short	(.L_1291 - .L_1290)


	//   ....[0]....
.L_1290:
        /*0080*/ 	.word	0x000008e0


	//   ....[1]....
        /*0084*/ 	.word	0x000008f0


	//   ....[2]....
        /*0088*/ 	.word	0x00000920


	//   ....[3]....
        /*008c*/ 	.word	0x00000930


	//   ....[4]....
        /*0090*/ 	.word	0x00000960


	//   ....[5]....
        /*0094*/ 	.word	0x00000970


	//   ....[6]....
        /*0098*/ 	.word	0x000009a0


	//   ....[7]....
        /*009c*/ 	.word	0x000009b0


	//   ....[8]....
        /*00a0*/ 	.word	0x000009e0


	//   ....[9]....
        /*00a4*/ 	.word	0x000009f0


	//   ....[10]....
        /*00a8*/ 	.word	0x00000bf0


	//   ....[11]....
        /*00ac*/ 	.word	0x00000c60


	//   ....[12]....
        /*00b0*/ 	.word	0x00000cd0


	//   ....[13]....
        /*00b4*/ 	.word	0x00000d40


	//   ....[14]....
        /*00b8*/ 	.word	0x00000db0


	//   ....[15]....
        /*00bc*/ 	.word	0x00000e10


	//   ....[16]....
        /*00c0*/ 	.word	0x00000e80


	//   ....[17]....
        /*00c4*/ 	.word	0x00000ef0


	//   ....[18]....
        /*00c8*/ 	.word	0x00000f60


	//   ....[19]....
        /*00cc*/ 	.word	0x00000fd0


	//----- nvinfo : EIATTR_EXIT_INSTR_OFFSETS
	.align		4
.L_1291:
        /*00d0*/ 	.byte	0x04, 0x1c
        /*00d2*/ 	.short	(.L_1293 - .L_1292)


	//   ....[0]....
.L_1292:
        /*00d4*/ 	.word	0x00000070


	//   ....[1]....
        /*00d8*/ 	.word	0x00000b90


	//----- nvinfo : EIATTR_MAX_THREADS
	.align		4
.L_1293:
        /*00dc*/ 	.byte	0x04, 0x05
        /*00de*/ 	.short	(.L_1295 - .L_1294)
.L_1294:
        /*00e0*/ 	.word	0x00000400
        /*00e4*/ 	.word	0x00000001
        /*00e8*/ 	.word	0x00000001


	//----- nvinfo : EIATTR_CRS_STACK_SIZE
	.align		4
.L_1295:
        /*00ec*/ 	.byte	0x04, 0x1e
        /*00ee*/ 	.short	(.L_1297 - .L_1296)
.L_1296:
        /*00f0*/ 	.word	0x00000000


	//----- nvinfo : EIATTR_CBANK_PARAM_SIZE
	.align		4
.L_1297:
        /*00f4*/ 	.byte	0x03, 0x19
        /*00f6*/ 	.short	0x0128


	//----- nvinfo : EIATTR_PARAM_CBANK
	.align		4
        /*00f8*/ 	.byte	0x04, 0x0a
        /*00fa*/ 	.short	(.L_1299 - .L_1298)
	.align		4
.L_1298:
        /*00fc*/ 	.word	index@(.nv.constant0._ZN10layer_norm22ln_bwd_finalize_kernelINS_22Kernel_traits_finalizeILj1024Ef13__nv_bfloat16S2_S2_fjLb0ELj1024ELj4ENS_18Kernel_traits_baseILj1024EfS2_S2_S2_fjLj1024EEEEELb0ELb0EEEvNS_9BwdParamsE)
        /*0100*/ 	.short	0x0210
        /*0102*/ 	.short	0x0128


	//----- nvinfo : EIATTR_SW_WAR
	.align		4
.L_1299:
        /*0104*/ 	.byte	0x04, 0x36
        /*0106*/ 	.short	(.L_1301 - .L_1300)
.L_1300:
        /*0108*/ 	.word	0x00000008
.L_1301:


//--------------------- .nv.info._ZN10layer_norm40ln_parallel_residual_bwd_finalize_kernelINS_22Kernel_traits_finalizeILj1024Ef13__nv_bfloat16S2_S2_fjLb0ELj1024ELj4ENS_18Kernel_traits_baseILj1024EfS2_S2_S2_fjLj1024EEEEELb0EEEvNS_9BwdParamsE --------------------------
	.section	.nv.info._ZN10layer_norm40ln_parallel_residual_bwd_finalize_kernelINS_22Kernel_traits_finalizeILj1024Ef13__nv_bfloat16S2_S2_fjLb0ELj1024ELj4ENS_18Kernel_traits_baseILj1024EfS2_S2_S2_fjLj1024EEEEELb0EEEvNS_9BwdParamsE,"",@"SHT_CUDA_INFO"
	.sectionflags	@""
	.align	4


	//----- nvinfo : EIATTR_CUDA_API_VERSION
	.align		4
        /*0000*/ 	.byte	0x04, 0x37
        /*0002*/ 	.short	(.L_1303 - .L_1302)
.L_1302:
        /*0004*/ 	.word	0x00000082


	//----- nvinfo : EIATTR_KPARAM_INFO
	.align		4
.L_1303:
        /*0008*/ 	.byte	0x04, 0x17
        /*000a*/ 	.short	(.L_1305 - .L_1304)
.L_1304:
        /*000c*/ 	.word	0x00000000
        /*0010*/ 	.short	0x0000
        /*0012*/ 	.short	0x0000
        /*0014*/ 	.byte	0x00, 0xf0, 0xa1, 0x04


	//----- nvinfo : EIATTR_SPARSE_MMA_MASK
	.align		4
.L_1305:
        /*0018*/ 	.byte	0x03, 0x50
        /*001a*/ 	.short	0x0000


	//----- nvinfo : EIATTR_MAXREG_COUNT
	.align		4
        /*001c*/ 	.byte	0x03, 0x1b
        /*001e*/ 	.short	0x0040


	//----- nvinfo : EIATTR_NUM_BARRIERS
	.align		4
        /*0020*/ 	.byte	0x02, 0x4c
        /*0022*/ 	.byte	0x01
	.zero		1


	//----- nvinfo : EIATTR_MERCURY_ISA_VERSION
	.align		4
        /*0024*/ 	.byte	0x03, 0x5f
        /*0026*/ 	.short	0x0101


	//----- nvinfo : EIATTR_COOP_GROUP_MASK_REGIDS
	.align		4
        /*0028*/ 	.byte	0x04, 0x29
        /*002a*/ 	.short	(.L_1307 - .L_1306)


	//   ....[0]....
.L_1306:
        /*002c*/ 	.word	0xffffffff


	//   ....[1]....
        /*0030*/ 	.word	0xffffffff


	//   ....[2]....
        /*0034*/ 	.word	0xffffffff


	//   ....[3]....
        /*0038*/ 	.word	0xffffffff


	//   ....[4]....
        /*003c*/ 	.word	0xffffffff


	//   ....[5]....
        /*0040*/ 	.word	0xffffffff


	//   ....[6]....
        /*0044*/ 	.word	0xffffffff


	//   ....[7]....
        /*0048*/ 	.word	0xffffffff


	//   ....[8]....
        /*004c*/ 	.word	0xffffffff


	//   ....[9]....
        /*0050*/ 	.word	0xffffffff


	//   ....[10]....
        /*0054*/ 	.word	0xffffffff


	//   ....[11]....
        /*0058*/ 	.word	0xffffffff


	//   ....[12]....
        /*005c*/ 	.word	0xffffffff


	//   ....[13]....
        /*0060*/ 	.word	0xffffffff


	//   ....[14]....
        /*0064*/ 	.word	0xffffffff


	//   ....[15]....
        /*0068*/ 	.word	0xffffffff


	//   ....[16]....
        /*006c*/ 	.word	0xffffffff


	//   ....[17]....
        /*0070*/ 	.word	0xffffffff


	//   ....[18]....
        /*0074*/ 	.word	0xffffffff


	//   ....[19]....
        /*0078*/ 	.word	0xffffffff


	//   ....[20]....
        /*007c*/ 	.word	0x0500000c


	//   ....[21]....
        /*0080*/ 	.word	0x0500000c


	//   ....[22]....
        /*0084*/ 	.word	0x0500000c


	//   ....[23]....
        /*0088*/ 	.word	0x0500000c


	//   ....[24]....
        /*008c*/ 	.word	0x0500000c


	//   ....[25]....
        /*0090*/ 	.word	0x0500000c


	//   ....[26]....
        /*0094*/ 	.word	0x0500000c


	//   ....[27]....
        /*0098*/ 	.word	0x0500000c


	//   ....[28]....
        /*009c*/ 	.word	0x0500000c


	//   ....[29]....
        /*00a0*/ 	.word	0x0500000c


	//   ....[30]....
        /*00a4*/ 	.word	0x0500000c


	//   ....[31]....
        /*00a8*/ 	.word	0x0500000c


	//   ....[32]....
        /*00ac*/ 	.word	0x0500000c


	//   ....[33]....
        /*00b0*/ 	.word	0x0500000c


	//   ....[34]....
        /*00b4*/ 	.word	0x0500000c


	//   ....[35]....
        /*00b8*/ 	.word	0x0500000c


	//   ....[36]....
        /*00bc*/ 	.word	0x0500000c


	//   ....[37]....
        /*00c0*/ 	.word	0x0500000c


	//   ....[38]....
        /*00c4*/ 	.word	0x0500000c


	//   ....[39]....
        /*00c8*/ 	.word	0x0500000c


	//----- nvinfo : EIATTR_COOP_GROUP_INSTR_OFFSETS
	.align		4
.L_1307:
        /*00cc*/ 	.byte	0x04, 0x28
        /*00ce*/ 	.short	(.L_1309 - .L_1308)


	//   ....[0]....
.L_1308:
        /*00d0*/ 	.word	0x00000ce0


	//   ....[1]....
        /*00d4*/ 	.word	0x00000cf0


	//   ....[2]....
        /*00d8*/ 	.word	0x00000d00


	//   ....[3]....
        /*00dc*/ 	.word	0x00000d10


	//   ....[4]....
        /*00e0*/ 	.word	0x00000d40


	//   ....[5]....
        /*00e4*/ 	.word	0x00000d70


	//   ....[6]....
        /*00e8*/ 	.word	0x00000d80


	//   ....[7]....
        /*00ec*/ 	.word	0x00000d90


	//   ....[8]....
        /*00f0*/ 	.word	0x00000db0


	//   ....[9]....
        /*00f4*/ 	.word	0x00000df0


	//   ....[10]....
        /*00f8*/ 	.word	0x00000e00


	//   ....[11]....
        /*00fc*/ 	.word	0x00000e10


	//   ....[12]....
        /*0100*/ 	.word	0x00000e30


	//   ....[13]....
        /*0104*/ 	.word	0x00000e70


	//   ....[14]....
        /*0108*/ 	.word	0x00000e80


	//   ....[15]....
        /*010c*/ 	.word	0x00000e90


	//   ....[16]....
        /*0110*/ 	.word	0x00000eb0


	//   ....[17]....
        /*0114*/ 	.word	0x00000ee0


	//   ....[18]....
        /*0118*/ 	.word	0x00000f00


	//   ....[19]....
        /*011c*/ 	.word	0x00000f10


	//   ....[20]....
        /*0120*/ 	.word	0x000011f0


	//   ....[21]....
        /*0124*/ 	.word	0x00001250


	//   ....[22]....
        /*0128*/ 	.word	0x000012b0


	//   ....[23]....
        /*012c*/ 	.word	0x00001310


	//   ....[24]....
        /*0130*/ 	.word	0x00001370


	//   ....[25]....
        /*0134*/ 	.word	0x000013d0


	//   ....[26]....
        /*0138*/ 	.word	0x00001440


	//   ....[27]....
        /*013c*/ 	.word	0x000014b0


	//   ....[28]....
        /*0140*/ 	.word	0x00001520


	//   ....[29]....
        /*0144*/ 	.word	0x00001590


	//   ....[30]....
        /*0148*/ 	.word	0x000015f0


	//   ....[31]....
        /*014c*/ 	.word	0x00001660


	//   ....[32]....
        /*0150*/ 	.word	0x000016d0


	//   ....[33]....
        /*0154*/ 	.word	0x00001740


	//   ....[34]....
        /*0158*/ 	.word	0x000017b0


	//   ....[35]....
        /*015c*/ 	.word	0x00001810


	//   ....[36]....
        /*0160*/ 	.word	0x00001880


	//   ....[37]....
        /*0164*/ 	.word	0x000018f0


	//   ....[38]....
        /*0168*/ 	.word	0x00001960


	//   ....[39]....
        /*016c*/ 	.word	0x000019d0


	//----- nvinfo : EIATTR_EXIT_INSTR_OFFSETS
	.align		4
.L_1309:
        /*0170*/ 	.byte	0x04, 0x1c
        /*0172*/ 	.short	(.L_1311 - .L_1310)


	//   ....[0]....
.L_1310:
        /*0174*/ 	.word	0x00000070


	//   ....[1]....
        /*0178*/ 	.word	0x00001190


	//----- nvinfo : EIATTR_MAX_THREADS
	.align		4
.L_1311:
        /*017c*/ 	.byte	0x04, 0x05
        /*017e*/ 	.short	(.L_1313 - .L_1312)
.L_1312:
        /*0180*/ 	.word	0x00000400
        /*0184*/ 	.word	0x00000001
        /*0188*/ 	.word	0x00000001


	//----- nvinfo : EIATTR_CRS_STACK_SIZE
	.align		4
.L_1313:
        /*018c*/ 	.byte	0x04, 0x1e
        /*018e*/ 	.short	(.L_1315 - .L_1314)
.L_1314:
        /*0190*/ 	.word	0x00000000


	//----- nvinfo : EIATTR_CBANK_PARAM_SIZE
	.align		4
.L_1315:
        /*0194*/ 	.byte	0x03, 0x19
        /*0196*/ 	.short	0x0128


	//----- nvinfo : EIATTR_PARAM_CBANK
	.align		4
        /*0198*/ 	.byte	0x04, 0x0a
        /*019a*/ 	.short	(.L_1317 - .L_1316)
	.align		4
.L_1316:
        /*019c*/ 	.word	index@(.nv.constant0._ZN10layer_norm40ln_parallel_residual_bwd_finalize_kernelINS_22Kernel_traits_finalizeILj1024Ef13__nv_bfloat16S2_S2_fjLb0ELj1024ELj4ENS_18Kernel_traits_baseILj1024EfS2_S2_S2_fjLj1024EEEEELb0EEEvNS_9BwdParamsE)
        /*01a0*/ 	.short	0x0210
        /*01a2*/ 	.short	0x0128


	//----- nvinfo : EIATTR_SW_WAR
	.align		4
.L_1317:
        /*01a4*/ 	.byte	0x04, 0x36
        /*01a6*/ 	.short	(.L_1319 - .L_1318)
.L_1318:
        /*01a8*/ 	.word	0x00000008
.L_1319:


//--------------------- .nv.info._ZN10layer_norm31ln_parallel_residual_bwd_kernelINS_13Kernel_traitsIf13__nv_bfloat16S2_S2_fjLj1024ELj1ELj4ELj1ELj16ENS_18Kernel_traits_baseILj1024EfS2_S2_S2_fjLj128EEEEELb1ELb1ELb0EEEvNS_9BwdParamsE --------------------------
	.section	.nv.info._ZN10layer_norm31ln_parallel_residual_bwd_kernelINS_13Kernel_traitsIf13__nv_bfloat16S2_S2_fjLj1024ELj1ELj4ELj1ELj16ENS_18Kernel_traits_baseILj1024EfS2_S2_S2_fjLj128EEEEELb1ELb1ELb0EEEvNS_9BwdParamsE,"",@"SHT_CUDA_INFO"
	.sectionflags	@""
	.align	4


	//----- nvinfo : EIATTR_CUDA_API_VERSION
	.align		4
        /*0000*/ 	.byte	0x04, 0x37
        /*0002*/ 	.short	(.L_1321 - .L_1320)
.L_1320:
        /*0004*/ 	.word	0x00000082


	//----- nvinfo : EIATTR_KPARAM_INFO
	.align		4
.L_1321:
        /*0008*/ 	.byte	0x04, 0x17
        /*000a*/ 	.short	(.L_1323 - .L_1322)
.L_1322:
        /*000c*/ 	.word	0x00000000
        /*0010*/ 	.short	0x0000
        /*0012*/ 	.short	0x0000
        /*0014*/ 	.byte	0x00, 0xf0, 0xa1, 0x04


	//----- nvinfo : EIATTR_SPARSE_MMA_MASK
	.align		4
.L_1323:
        /*0018*/ 	.byte	0x03, 0x50
        /*001a*/ 	.short	0x0000


	//----- nvinfo : EIATTR_MAXREG_COUNT
	.align		4
        /*001c*/ 	.byte	0x03, 0x1b
        /*001e*/ 	.short	0x00ff


	//----- nvinfo : EIATTR_NUM_BARRIERS
	.align		4
        /*0020*/ 	.byte	0x02, 0x4c
        /*0022*/ 	.byte	0x01
	.zero		1


	//----- nvinfo : EIATTR_MERCURY_ISA_VERSION
	.align		4
        /*0024*/ 	.byte	0x03, 0x5f
        /*0026*/ 	.short	0x0101


	//----- nvinfo : EIATTR_COOP_GROUP_MASK_REGIDS
	.align		4
        /*0028*/ 	.byte	0x04, 0x29
        /*002a*/ 	.short	(.L_1325 - .L_1324)


	//   ....[0]....
.L_1324:
        /*002c*/ 	.word	0xffffffff


	//   ....[1]....
        /*0030*/ 	.word	0xffffffff


	//   ....[2]....
        /*0034*/ 	.word	0xffffffff


	//   ....[3]....
        /*0038*/ 	.word	0xffffffff


	//   ....[4]....
        /*003c*/ 	.word	0xffffffff


	//   ....[5]....
        /*0040*/ 	.word	0xffffffff


	//   ....[6]....
        /*0044*/ 	.word	0xffffffff


	//   ....[7]....
        /*0048*/ 	.word	0xffffffff


	//   ....[8]....
        /*004c*/ 	.word	0xffffffff


	//   ....[9]....
        /*0050*/ 	.word	0xffffffff


	//   ....[10]....
        /*0054*/ 	.word	0x050000d7


	//   ....[11]....
        /*0058*/ 	.word	0x050000d7


	//   ....[12]....
        /*005c*/ 	.word	0x050000d7


	//   ....[13]....
        /*0060*/ 	.word	0x050000d7


	//   ....[14]....
        /*0064*/ 	.word	0x050000d7


	//   ....[15]....
        /*0068*/ 	.word	0x050000d7


	//   ....[16]....
        /*006c*/ 	.word	0x050000d7


	//   ....[17]....
        /*0070*/ 	.word	0x050000d7


	//   ....[18]....
        /*0074*/ 	.word	0x050000d7


	//   ....[19]....
        /*0078*/ 	.word	0x050000d7


	//----- nvinfo : EIATTR_COOP_GROUP_INSTR_OFFSETS
	.align		4
.L_1325:
        /*007c*/ 	.byte	0x04, 0x28
        /*007e*/ 	.short	(.L_1327 - .L_1326)


	//   ....[0]....
.L_1326:
        /*0080*/ 	.word	0x000020e0


	//   ....[1]....
        /*0084*/ 	.word	0x000020f0


	//   ....[2]....
        /*0088*/ 	.word	0x00002120


	//   ....[3]....
        /*008c*/ 	.word	0x00002130


	//   ....[4]....
        /*0090*/ 	.word	0x00002160


	//   ....[5]....
        /*0094*/ 	.word	0x00002170


	//   ....[6]....
        /*0098*/ 	.word	0x000021a0


	//   ....[7]....
        /*009c*/ 	.word	0x000021b0


	//   ....[8]....
        /*00a0*/ 	.word	0x000021e0


	//   ....[9]....
        /*00a4*/ 	.word	0x000021f0


	//   ....[10]....
        /*00a8*/ 	.word	0x00005730


	//   ....[11]....
        /*00ac*/ 	.word	0x000057c0


	//   ....[12]....
        /*00b0*/ 	.word	0x00005830


	//   ....[13]....
        /*00b4*/ 	.word	0x00005890


	//   ....[14]....
        /*00b8*/ 	.word	0x00005900


	//   ....[15]....
        /*00bc*/ 	.word	0x00005960


	//   ....[16]....
        /*00c0*/ 	.word	0x000059d0


	//   ....[17]....
        /*00c4*/ 	.word	0x00005a30


	//   ....[18]....
        /*00c8*/ 	.word	0x00005aa0


	//   ....[19]....
        /*00cc*/ 	.word	0x00005b00


	//----- nvinfo : EIATTR_EXIT_INSTR_OFFSETS
	.align		4
.L_1327:
        /*00d0*/ 	.byte	0x04, 0x1c
        /*00d2*/ 	.short	(.L_1329 - .L_1328)


	//   ....[0]....
.L_1328:
        /*00d4*/ 	.word	0x00005690


	//   ....[1]....
        /*00d8*/ 	.word	0x000056c0


	//----- nvinfo : EIATTR_MAX_THREADS
	.align		4
.L_1329:
        /*00dc*/ 	.byte	0x04, 0x05
        /*00de*/ 	.short	(.L_1331 - .L_1330)
.L_1330:
        /*00e0*/ 	.word	0x00000080
        /*00e4*/ 	.word	0x00000001
        /*00e8*/ 	.word	0x00000001


	//----- nvinfo : EIATTR_CRS_STACK_SIZE
	.align		4
.L_1331:
        /*00ec*/ 	.byte	0x04, 0x1e
        /*00ee*/ 	.short	(.L_1333 - .L_1332)
.L_1332:
        /*00f0*/ 	.word	0x00000000


	//----- nvinfo : EIATTR_CBANK_PARAM_SIZE
	.align		4
.L_1333:
        /*00f4*/ 	.byte	0x03, 0x19
        /*00f6*/ 	.short	0x0128


	//----- nvinfo : EIATTR_PARAM_CBANK
	.align		4
        /*00f8*/ 	.byte	0x04, 0x0a
        /*00fa*/ 	.short	(.L_1335 - .L_1334)
	.align		4
.L_1334:
        /*00fc*/ 	.word	index@(.nv.constant0._ZN10layer_norm31ln_parallel_residual_bwd_kernelINS_13Kernel_traitsIf13__nv_bfloat16S2_S2_fjLj1024ELj1ELj4ELj1ELj16ENS_18Kernel_traits_baseILj1024EfS2_S2_S2_fjLj128EEEEELb1ELb1ELb0EEEvNS_9BwdParamsE)
        /*0100*/ 	.short	0x0210
        /*0102*/ 	.short	0x0128


	//----- nvinfo : EIATTR_SW_WAR
	.align		4
.L_1335:
        /*0104*/ 	.byte	0x04, 0x36
        /*0106*/ 	.short	(.L_1337 - .L_1336)
.L_1336:
        /*0108*/ 	.word	0x00000008
.L_1337:


//--------------------- .nv.info._ZN10layer_norm22ln_bwd_finalize_kernelINS_22Kernel_traits_finalizeILj1024Ef13__nv_bfloat16S2_S2_fjLb0ELj1024ELj4ENS_18Kernel_traits_baseILj1024EfS2_S2_S2_fjLj1024EEEEELb0ELb1EEEvNS_9BwdParamsE --------------------------
	.section	.nv.info._ZN10layer_norm22ln_bwd_finalize_kernelINS_22Kernel_traits_finalizeILj1024Ef13__nv_bfloat16S2_S2_fjLb0ELj1024ELj4ENS_18Kernel_traits_baseILj1024EfS2_S2_S2_fjLj1024EEEEELb0ELb1EEEvNS_9BwdParamsE,"",@"SHT_CUDA_INFO"
	.sectionflags	@""
	.align	4


	//----- nvinfo : EIATTR_CUDA_API_VERSION
	.align		4
        /*0000*/ 	.byte	0x04, 0x37
        /*0002*/ 	.short	(.L_1339 - .L_1338)
.L_1338:
        /*0004*/ 	.word	0x00000082


	//----- nvinfo : EIATTR_KPARAM_INFO
	.align		4
.L_1339:
        /*0008*/ 	.byte	0x04, 0x17
        /*000a*/ 	.short	(.L_1341 - .L_1340)
.L_1340:
        /*000c*/ 	.word	0x00000000
        /*0010*/ 	.short	0x0000
        /*0012*/ 	.short	0x0000
        /*0014*/ 	.byte	0x00, 0xf0, 0xa1, 0x04


	//----- nvinfo : EIATTR_SPARSE_MMA_MASK
	.align		4
.L_1341:
        /*0018*/ 	.byte	0x03, 0x50
        /*001a*/ 	.short	0x0000


	//----- nvinfo : EIATTR_MAXREG_COUNT
	.align		4
        /*001c*/ 	.byte	0x03, 0x1b
        /*001e*/ 	.short	0x0040


	//----- nvinfo : EIATTR_NUM_BARRIERS
	.align		4
        /*0020*/ 	.byte	0x02, 0x4c
        /*0022*/ 	.byte	0x01
	.zero		1


	//----- nvinfo : EIATTR_MERCURY_ISA_VERSION
	.align		4
        /*0024*/ 	.byte	0x03, 0x5f
        /*0026*/ 	.short	0x0101


	//----- nvinfo : EIATTR_COOP_GROUP_MASK_REGIDS
	.align		4
        /*0028*/ 	.byte	0x04, 0x29
        /*002a*/ 	.short	(.L_1343 - .L_1342)


	//   ....[0]....
.L_1342:
        /*002c*/ 	.word	0xffffffff


	//   ....[1]....
        /*0030*/ 	.word	0xffffffff


	//   ....[2]....
        /*0034*/ 	.word	0xffffffff


	//   ....[3]....
        /*0038*/ 	.word	0xffffffff


	//   ....[4]....
        /*003c*/ 	.word	0xffffffff


	//   ....[5]....
        /*0040*/ 	.word	0xffffffff


	//   ....[6]....
        /*0044*/ 	.word	0xffffffff


	//   ....[7]....
        /*0048*/ 	.word	0xffffffff


	//   ....[8]....
        /*004c*/ 	.word	0xffffffff


	//   ....[9]....
        /*0050*/ 	.word	0xffffffff


	//   ....[10]....
        /*0054*/ 	.word	0x05000011


	//   ....[11]....
        /*0058*/ 	.word	0x05000011


	//   ....[12]....
        /*005c*/ 	.word	0x05000011


	//   ....[13]....
        /*0060*/ 	.word	0x05000011


	//   ....[14]....
        /*0064*/ 	.word	0x05000011


	//   ....[15]....
        /*0068*/ 	.word	0x05000011


	//   ....[16]....
        /*006c*/ 	.word	0x05000011


	//   ....[17]....
        /*0070*/ 	.word	0x05000011


	//   ....[18]....
        /*0074*/ 	.word	0x05000011


	//   ....[19]....
        /*0078*/ 	.word	0x05000011


	//----- nvinfo : EIATTR_COOP_GROUP_INSTR_OFFSETS
	.align		4
.L_1343:
        /*007c*/ 	.byte	0x04, 0x28
        /*007e*/ 	.short	(.L_1345 - .L_1344)


	//   ....[0]....
.L_1344:
        /*0080*/ 	.word	0x000008e0


	//   ....[1]....
        /*0084*/ 	.word	0x000008f0


	//   ....[2]....
        /*0088*/ 	.word	0x00000920


	//   ....[3]....
        /*008c*/ 	.word	0x00000930


	//   ....[4]....
        /*0090*/ 	.word	0x00000960


	//   ....[5]....
        /*0094*/ 	.word	0x00000970


	//   ....[6]....
        /*0098*/ 	.word	0x000009a0


	//   ....[7]....
        /*009c*/ 	.word	0x000009b0


	//   ....[8]....
        /*00a0*/ 	.word	0x000009e0


	//   ....[9]....
        /*00a4*/ 	.word	0x000009f0


	//   ....[10]....
        /*00a8*/ 	.word	0x00000ba0


	//   ....[11]....
        /*00ac*/ 	.word	0x00000c10


	//   ....[12]....
        /*00b0*/ 	.word	0x00000c80


	//   ....[13]....
        /*00b4*/ 	.word	0x00000cf0


	//   ....[14]....
        /*00b8*/ 	.word	0x00000d60


	//   ....[15]....
        /*00bc*/ 	.word	0x00000dc0


	//   ....[16]....
        /*00c0*/ 	.word	0x00000e30


	//   ....[17]....
        /*00c4*/ 	.word	0x00000ea0


	//   ....[18]....
        /*00c8*/ 	.word	0x00000f10


	//   ....[19]....
        /*00cc*/ 	.word	0x00000f80


	//----- nvinfo : EIATTR_EXIT_INSTR_OFFSETS
	.align		4
.L_1345:
        /*00d0*/ 	.byte	0x04, 0x1c
        /*00d2*/ 	.short	(.L_1347 - .L_1346)


	//   ....[0]....
.L_1346:
        /*00d4*/ 	.word	0x00000070


	//   ....[1]....
        /*00d8*/ 	.word	0x00000b40


	//----- nvinfo : EIATTR_MAX_THREADS
	.align		4
.L_1347:
        /*00dc*/ 	.byte	0x04, 0x05
        /*00de*/ 	.short	(.L_1349 - .L_1348)
.L_1348:
        /*00e0*/ 	.word	0x00000400
        /*00e4*/ 	.word	0x00000001
        /*00e8*/ 	.word	0x00000001


	//----- nvinfo : EIATTR_CRS_STACK_SIZE
	.align		4
.L_1349:
        /*00ec*/ 	.byte	0x04, 0x1e
        /*00ee*/ 	.short	(.L_1351 - .L_1350)
.L_1350:
        /*00f0*/ 	.word	0x00000000


	//----- nvinfo : EIATTR_CBANK_PARAM_SIZE
	.align		4
.L_1351:
        /*00f4*/ 	.byte	0x03, 0x19
        /*00f6*/ 	.short	0x0128


	//----- nvinfo : EIATTR_PARAM_CBANK
	.align		4
        /*00f8*/ 	.byte	0x04, 0x0a
        /*00fa*/ 	.short	(.L_1353 - .L_1352)
	.align		4
.L_1352:
        /*00fc*/ 	.word	index@(.nv.constant0._ZN10layer_norm22ln_bwd_finalize_kernelINS_22Kernel_traits_finalizeILj1024Ef13__nv_bfloat16S2_S2_fjLb0ELj1024ELj4ENS_18Kernel_traits_baseILj1024EfS2_S2_S2_fjLj1024EEEEELb0ELb1EEEvNS_9BwdParamsE)
        /*0100*/ 	.short	0x0210
        /*0102*/ 	.short	0x0128


	//----- nvinfo : EIATTR_SW_WAR
	.align		4
.L_1353:
        /*0104*/ 	.byte	0x04, 0x36
        /*0106*/ 	.short	(.L_1355 - .L_1354)
.L_1354:
        /*0108*/ 	.word	0x00000008
.L_1355:


//--------------------- .nv.info._ZN10layer_norm40ln_parallel_residual_bwd_finalize_kernelINS_22Kernel_traits_finalizeILj1024Ef13__nv_bfloat16S2_S2_fjLb0ELj1024ELj4ENS_18Kernel_traits_baseILj1024EfS2_S2_S2_fjLj1024EEEEELb1EEEvNS_9BwdParamsE --------------------------
	.section	.nv.info._ZN10layer_norm40ln_parallel_residual_bwd_finalize_kernelINS_22Kernel_traits_finalizeILj1024Ef13__nv_bfloat16S2_S2_fjLb0ELj1024ELj4ENS_18Kernel_traits_baseILj1024EfS2_S2_S2_fjLj1024EEEEELb1EEEvNS_9BwdParamsE,"",@"SHT_CUDA_INFO"
	.sectionflags	@""
	.align	4


	//----- nvinfo : EIATTR_CUDA_API_VERSION
	.align		4
        /*0000*/ 	.byte	0x04, 0x37
        /*0002*/ 	.short	(.L_1357 - .L_1356)
.L_1356:
        /*0004*/ 	.word	0x00000082


	//----- nvinfo : EIATTR_KPARAM_INFO
	.align		4
.L_1357:
        /*0008*/ 	.byte	0x04, 0x17
        /*000a*/ 	.short	(.L_1359 - .L_1358)
.L_1358:
        /*000c*/ 	.word	0x00000000
        /*0010*/ 	.short	0x0000
        /*0012*/ 	.short	0x0000
        /*0014*/ 	.byte	0x00, 0xf0, 0xa1, 0x04


	//----- nvinfo : EIATTR_SPARSE_MMA_MASK
	.align		4
.L_1359:
        /*0018*/ 	.byte	0x03, 0x50
        /*001a*/ 	.short	0x0000


	//----- nvinfo : EIATTR_MAXREG_COUNT
	.align		4
        /*001c*/ 	.byte	0x03, 0x1b
        /*001e*/ 	.short	0x0040


	//----- nvinfo : EIATTR_NUM_BARRIERS
	.align		4
        /*0020*/ 	.byte	0x02, 0x4c
        /*0022*/ 	.byte	0x01
	.zero		1


	//----- nvinfo : EIATTR_MERCURY_ISA_VERSION
	.align		4
        /*0024*/ 	.byte	0x03, 0x5f
        /*0026*/ 	.short	0x0101


	//----- nvinfo : EIATTR_COOP_GROUP_MASK_REGIDS
	.align		4
        /*0028*/ 	.byte	0x04, 0x29
        /*002a*/ 	.short	(.L_1361 - .L_1360)


	//   ....[0]....
.L_1360:
        /*002c*/ 	.word	0xffffffff


	//   ....[1]....
        /*0030*/ 	.word	0xffffffff


	//   ....[2]....
        /*0034*/ 	.word	0xffffffff


	//   ....[3]....
        /*0038*/ 	.word	0xffffffff


	//   ....[4]....
        /*003c*/ 	.word	0xffffffff


	//   ....[5]....
        /*0040*/ 	.word	0xffffffff


	//   ....[6]....
        /*0044*/ 	.word	0xffffffff


	//   ....[7]....
        /*0048*/ 	.word	0xffffffff


	//   ....[8]....
        /*004c*/ 	.word	0xffffffff


	//   ....[9]....
        /*0050*/ 	.word	0xffffffff


	//   ....[10]....
        /*0054*/ 	.word	0xffffffff


	//   ....[11]....
        /*0058*/ 	.word	0xffffffff


	//   ....[12]....
        /*005c*/ 	.word	0xffffffff


	//   ....[13]....
        /*0060*/ 	.word	0xffffffff


	//   ....[14]....
        /*0064*/ 	.word	0xffffffff


	//   ....[15]....
        /*0068*/ 	.word	0xffffffff


	//   ....[16]....
        /*006c*/ 	.word	0xffffffff


	//   ....[17]....
        /*0070*/ 	.word	0xffffffff


	//   ....[18]....
        /*0074*/ 	.word	0xffffffff


	//   ....[19]....
        /*0078*/ 	.word	0xffffffff


	//   ....[20]....
        /*007c*/ 	.word	0x0500000b


	//   ....[21]....
        /*0080*/ 	.word	0x0500000b


	//   ....[22]....
        /*0084*/ 	.word	0x0500000b


	//   ....[23]....
        /*0088*/ 	.word	0x0500000b


	//   ....[24]....
        /*008c*/ 	.word	0x0500000b


	//   ....[25]....
        /*0090*/ 	.word	0x0500000b


	//   ....[26]....
        /*0094*/ 	.word	0x0500000b


	//   ....[27]....
        /*0098*/ 	.word	0x0500000b


	//   ....[28]....
        /*009c*/ 	.word	0x0500000b


	//   ....[29]....
        /*00a0*/ 	.word	0x0500000b


	//   ....[30]....
        /*00a4*/ 	.word	0x0500000b


	//   ....[31]....
        /*00a8*/ 	.word	0x0500000b


	//   ....[32]....
        /*00ac*/ 	.word	0x0500000b


	//   ....[33]....
        /*00b0*/ 	.word	0x0500000b


	//   ....[34]....
        /*00b4*/ 	.word	0x0500000b


	//   ....[35]....
        /*00b8*/ 	.word	0x0500000b


	//   ....[36]....
        /*00bc*/ 	.word	0x0500000b


	//   ....[37]....
        /*00c0*/ 	.word	0x0500000b


	//   ....[38]....
        /*00c4*/ 	.word	0x0500000b


	//   ....[39]....
        /*00c8*/ 	.word	0x0500000b


	//----- nvinfo : EIATTR_COOP_GROUP_INSTR_OFFSETS
	.align		4
.L_1361:
        /*00cc*/ 	.byte	0x04, 0x28
        /*00ce*/ 	.short	(.L_1363 - .L_1362)


	//   ....[0]....
.L_1362:
        /*00d0*/ 	.word	0x00000ce0


	//   ....[1]....
        /*00d4*/ 	.word	0x00000cf0


	//   ....[2]....
        /*00d8*/ 	.word	0x00000d00


	//   ....[3]....
        /*00dc*/ 	.word	0x00000d10


	//   ....[4]....
        /*00e0*/ 	.word	0x00000d40


	//   ....[5]....
        /*00e4*/ 	.word	0x00000d70


	//   ....[6]....
        /*00e8*/ 	.word	0x00000d80


	//   ....[7]....
        /*00ec*/ 	.word	0x00000d90


	//   ....[8]....
        /*00f0*/ 	.word	0x00000db0


	//   ....[9]....
        /*00f4*/ 	.word	0x00000df0


	//   ....[10]....
        /*00f8*/ 	.word	0x00000e00


	//   ....[11]....
        /*00fc*/ 	.word	0x00000e10


	//   ....[12]....
        /*0100*/ 	.word	0x00000e30


	//   ....[13]....
        /*0104*/ 	.word	0x00000e70


	//   ....[14]....
        /*0108*/ 	.word	0x00000e80


	//   ....[15]....
        /*010c*/ 	.word	0x00000e90


	//   ....[16]....
        /*0110*/ 	.word	0x00000eb0


	//   ....[17]....
        /*0114*/ 	.word	0x00000ee0


	//   ....[18]....
        /*0118*/ 	.word	0x00000f00


	//   ....[19]....
        /*011c*/ 	.word	0x00000f10


	//   ....[20]....
        /*0120*/ 	.word	0x000011d0


	//   ....[21]....
        /*0124*/ 	.word	0x00001230


	//   ....[22]....
        /*0128*/ 	.word	0x00001290


	//   ....[23]....
        /*012c*/ 	.word	0x000012f0


	//   ....[24]....
        /*0130*/ 	.word	0x00001350


	//   ....[25]....
        /*0134*/ 	.word	0x000013b0


	//   ....[26]....
        /*0138*/ 	.word	0x00001420


	//   ....[27]....
        /*013c*/ 	.word	0x00001490


	//   ....[28]....
        /*0140*/ 	.word	0x00001500


	//   ....[29]....
        /*0144*/ 	.word	0x00001570


	//   ....[30]....
        /*0148*/ 	.word	0x000015d0


	//   ....[31]....
        /*014c*/ 	.word	0x00001640


	//   ....[32]....
        /*0150*/ 	.word	0x000016b0


	//   ....[33]....
        /*0154*/ 	.word	0x00001720


	//   ....[34]....
        /*0158*/ 	.word	0x00001790


	//   ....[35]....
        /*015c*/ 	.word	0x000017f0


	//   ....[36]....
        /*0160*/ 	.word	0x00001860


	//   ....[37]....
        /*0164*/ 	.word	0x000018d0


	//   ....[38]....
        /*0168*/ 	.word	0x00001940


	//   ....[39]....
        /*016c*/ 	.word	0x000019b0


	//----- nvinfo : EIATTR_EXIT_INSTR_OFFSETS
	.align		4
.L_1363:
        /*0170*/ 	.byte	0x04, 0x1c
        /*0172*/ 	.short	(.L_1365 - .L_1364)


	//   ....[0]....
.L_1364:
        /*0174*/ 	.word	0x00000070


	//   ....[1]....
        /*0178*/ 	.word	0x00001170


	//----- nvinfo : EIATTR_MAX_THREADS
	.align		4
.L_1365:
        /*017c*/ 	.byte	0x04, 0x05
        /*017e*/ 	.short	(.L_1367 - .L_1366)
.L_1366:
        /*0180*/ 	.word	0x00000400
        /*0184*/ 	.word	0x00000001
        /*0188*/ 	.word	0x00000001


	//----- nvinfo : EIATTR_CRS_STACK_SIZE
	.align		4
.L_1367:
        /*018c*/ 	.byte	0x04, 0x1e
        /*018e*/ 	.short	(.L_1369 - .L_1368)
.L_1368:
        /*0190*/ 	.word	0x00000000


	//----- nvinfo : EIATTR_CBANK_PARAM_SIZE
	.align		4
.L_1369:
        /*0194*/ 	.byte	0x03, 0x19
        /*0196*/ 	.short	0x0128


	//----- nvinfo : EIATTR_PARAM_CBANK
	.align		4
        /*0198*/ 	.byte	0x04, 0x0a
        /*019a*/ 	.short	(.L_1371 - .L_1370)
	.align		4
.L_1370:
        /*019c*/ 	.word	index@(.nv.constant0._ZN10layer_norm40ln_parallel_residual_bwd_finalize_kernelINS_22Kernel_traits_finalizeILj1024Ef13__nv_bfloat16S2_S2_fjLb0ELj1024ELj4ENS_18Kernel_traits_baseILj1024EfS2_S2_S2_fjLj1024EEEEELb1EEEvNS_9BwdParamsE)
        /*01a0*/ 	.short	0x0210
        /*01a2*/ 	.short	0x0128


	//----- nvinfo : EIATTR_SW_WAR
	.align		4
.L_1371:
        /*01a4*/ 	.byte	0x04, 0x36
        /*01a6*/ 	.short	(.L_1373 - .L_1372)
.L_1372:
        /*01a8*/ 	.word	0x00000008
.L_1373:


//--------------------- .nv.info._ZN10layer_norm31ln_parallel_residual_bwd_kernelINS_13Kernel_traitsIf13__nv_bfloat16S2_S2_fjLj1024ELj1ELj4ELj1ELj16ENS_18Kernel_traits_baseILj1024EfS2_S2_S2_fjLj128EEEEELb1ELb1ELb1EEEvNS_9BwdParamsE --------------------------
	.section	.nv.info._ZN10layer_norm31ln_parallel_residual_bwd_kernelINS_13Kernel_traitsIf13__nv_bfloat16S2_S2_fjLj1024ELj1ELj4ELj1ELj16ENS_18Kernel_traits_baseILj1024EfS2_S2_S2_fjLj128EEEEELb1ELb1ELb1EEEvNS_9BwdParamsE,"",@"SHT_CUDA_INFO"
	.sectionflags	@""
	.align	4


	//----- nvinfo : EIATTR_CUDA_API_VERSION
	.align		4
        /*0000*/ 	.byte	0x04, 0x37
        /*0002*/ 	.short	(.L_1375 - .L_1374)
.L_1374:
        /*0004*/ 	.word	0x00000082


	//----- nvinfo : EIATTR_KPARAM_INFO
	.align		4
.L_1375:
        /*0008*/ 	.byte	0x04, 0x17
        /*000a*/ 	.short	(.L_1377 - .L_1376)
.L_1376:
        /*000c*/ 	.word	0x00000000
        /*0010*/ 	.short	0x0000
        /*0012*/ 	.short	0x0000
        /*0014*/ 	.byte	0x00, 0xf0, 0xa1, 0x04


	//----- nvinfo : EIATTR_SPARSE_MMA_MASK
	.align		4
.L_1377:
        /*0018*/ 	.byte	0x03, 0x50
        /*001a*/ 	.short	0x0000


	//----- nvinfo : EIATTR_MAXREG_COUNT
	.align		4
        /*001c*/ 	.byte	0x03, 0x1b
        /*001e*/ 	.short	0x00ff


	//----- nvinfo : EIATTR_NUM_BARRIERS
	.align		4
        /*0020*/ 	.byte	0x02, 0x4c
        /*0022*/ 	.byte	0x01
	.zero		1


	//----- nvinfo : EIATTR_MERCURY_ISA_VERSION
	.align		4
        /*0024*/ 	.byte	0x03, 0x5f
        /*0026*/ 	.short	0x0101


	//----- nvinfo : EIATTR_COOP_GROUP_MASK_REGIDS
	.align		4
        /*0028*/ 	.byte	0x04, 0x29
        /*002a*/ 	.short	(.L_1379 - .L_1378)


	//   ....[0]....
.L_1378:
        /*002c*/ 	.word	0xffffffff


	//   ....[1]....
        /*0030*/ 	.word	0xffffffff


	//   ....[2]....
        /*0034*/ 	.word	0xffffffff


	//   ....[3]....
        /*0038*/ 	.word	0xffffffff


	//   ....[4]....
        /*003c*/ 	.word	0xffffffff


	//   ....[5]....
        /*0040*/ 	.word	0xffffffff


	//   ....[6]....
        /*0044*/ 	.word	0xffffffff


	//   ....[7]....
        /*0048*/ 	.word	0xffffffff


	//   ....[8]....
        /*004c*/ 	.word	0xffffffff


	//   ....[9]....
        /*0050*/ 	.word	0xffffffff


	//   ....[10]....
        /*0054*/ 	.word	0x050000d8


	//   ....[11]....
        /*0058*/ 	.word	0x050000d8


	//   ....[12]....
        /*005c*/ 	.word	0x050000d8


	//   ....[13]....
        /*0060*/ 	.word	0x050000d8


	//   ....[14]....
        /*0064*/ 	.word	0x050000d8


	//   ....[15]....
        /*0068*/ 	.word	0x050000d8


	//   ....[16]....
        /*006c*/ 	.word	0x050000d8


	//   ....[17]....
        /*0070*/ 	.word	0x050000d8


	//   ....[18]....
        /*0074*/ 	.word	0x050000d8


	//   ....[19]....
        /*0078*/ 	.word	0x050000d8


	//----- nvinfo : EIATTR_COOP_GROUP_INSTR_OFFSETS
	.align		4
.L_1379:
        /*007c*/ 	.byte	0x04, 0x28
        /*007e*/ 	.short	(.L_1381 - .L_1380)


	//   ....[0]....
.L_1380:
        /*0080*/ 	.word	0x00001ec0


	//   ....[1]....
        /*0084*/ 	.word	0x00001ed0


	//   ....[2]....
        /*0088*/ 	.word	0x00001f00


	//   ....[3]....
        /*008c*/ 	.word	0x00001f10


	//   ....[4]....
        /*0090*/ 	.word	0x00001f40


	//   ....[5]....
        /*0094*/ 	.word	0x00001f50


	//   ....[6]....
        /*0098*/ 	.word	0x00001f80


	//   ....[7]....
        /*009c*/ 	.word	0x00001f90


	//   ....[8]....
        /*00a0*/ 	.word	0x00001fc0


	//   ....[9]....
        /*00a4*/ 	.word	0x00001fd0


	//   ....[10]....
        /*00a8*/ 	.word	0x00005150


	//   ....[11]....
        /*00ac*/ 	.word	0x000051e0


	//   ....[12]....
        /*00b0*/ 	.word	0x00005250


	//   ....[13]....
        /*00b4*/ 	.word	0x000052b0


	//   ....[14]....
        /*00b8*/ 	.word	0x00005320


	//   ....[15]....
        /*00bc*/ 	.word	0x00005380


	//   ....[16]....
        /*00c0*/ 	.word	0x000053f0


	//   ....[17]....
        /*00c4*/ 	.word	0x00005450


	//   ....[18]....
        /*00c8*/ 	.word	0x000054c0


	//   ....[19]....
        /*00cc*/ 	.word	0x00005520


	//----- nvinfo : EIATTR_EXIT_INSTR_OFFSETS
	.align		4
.L_1381:
        /*00d0*/ 	.byte	0x04, 0x1c
        /*00d2*/ 	.short	(.L_1383 - .L_1382)


	//   ....[0]....
.L_1382:
        /*00d4*/ 	.word	0x000050e0


	//----- nvinfo : EIATTR_MAX_THREADS
	.align		4
.L_1383:
        /*00d8*/ 	.byte	0x04, 0x05
        /*00da*/ 	.short	(.L_1385 - .L_1384)
.L_1384:
        /*00dc*/ 	.word	0x00000080
        /*00e0*/ 	.word	0x00000001
        /*00e4*/ 	.word	0x00000001


	//----- nvinfo : EIATTR_CRS_STACK_SIZE
	.align		4
.L_1385:
        /*00e8*/ 	.byte	0x04, 0x1e
        /*00ea*/ 	.short	(.L_1387 - .L_1386)
.L_1386:
        /*00ec*/ 	.word	0x00000000


	//----- nvinfo : EIATTR_CBANK_PARAM_SIZE
	.align		4
.L_1387:
        /*00f0*/ 	.byte	0x03, 0x19
        /*00f2*/ 	.short	0x0128


	//----- nvinfo : EIATTR_PARAM_CBANK
	.align		4
        /*00f4*/ 	.byte	0x04, 0x0a
        /*00f6*/ 	.short	(.L_1389 - .L_1388)
	.align		4
.L_1388:
        /*00f8*/ 	.word	index@(.nv.constant0._ZN10layer_norm31ln_parallel_residual_bwd_kernelINS_13Kernel_traitsIf13__nv_bfloat16S2_S2_fjLj1024ELj1ELj4ELj1ELj16ENS_18Kernel_traits_baseILj1024EfS2_S2_S2_fjLj128EEEEELb1ELb1ELb1EEEvNS_9BwdParamsE)
        /*00fc*/ 	.short	0x0210
        /*00fe*/ 	.short	0x0128


	//----- nvinfo : EIATTR_SW_WAR
	.align		4
.L_1389:
        /*0100*/ 	.byte	0x04, 0x36
        /*0102*/ 	.short	(.L_1391 - .L_1390)
.L_1390:
        /*0104*/ 	.word	0x00000008
.L_1391:


//--------------------- .nv.info._ZN10layer_norm31ln_parallel_residual_bwd_kernelINS_13Kernel_traitsI13__nv_bfloat16S2_fS2_fjLj1024ELj1ELj4ELj1ELj16ENS_18Kernel_traits_baseILj1024ES2_S2_fS2_fjLj128EEEEELb0ELb0ELb0EEEvNS_9BwdParamsE --------------------------
	.section	.nv.info._ZN10layer_norm31ln_parallel_residual_bwd_kernelINS_13Kernel_traitsI13__nv_bfloat16S2_fS2_fjLj1024ELj1ELj4ELj1ELj16ENS_18Kernel_traits_baseILj1024ES2_S2_fS2_fjLj128EEEEELb0ELb0ELb0EEEvNS_9BwdParamsE,"",@"SHT_CUDA_INFO"
	.sectionflags	@""
	.align	4


	//----- nvinfo : EIATTR_CUDA_API_VERSION
	.align		4
        /*0000*/ 	.byte	0x04, 0x37
        /*0002*/ 	.short	(.L_1393 - .L_1392)
.L_1392:
        /*0004*/ 	.word	0x00000082


	//----- nvinfo : EIATTR_KPARAM_INFO
	.align		4
.L_1393:
        /*0008*/ 	.byte	0x04, 0x17
        /*000a*/ 	.short	(.L_1395 - .L_1394)
.L_1394:
        /*000c*/ 	.word	0x00000000
        /*0010*/ 	.short	0x0000
        /*0012*/ 	.short	0x0000
        /*0014*/ 	.byte	0x00, 0xf0, 0xa1, 0x04


	//----- nvinfo : EIATTR_SPARSE_MMA_MASK
	.align		4
.L_1395:
        /*0018*/ 	.byte	0x03, 0x50
        /*001a*/ 	.short	0x0000


	//----- nvinfo : EIATTR_MAXREG_COUNT
	.align		4
        /*001c*/ 	.byte	0x03, 0x1b
        /*001e*/ 	.short	0x00ff


	//----- nvinfo : EIATTR_NUM_BARRIERS
	.align		4
        /*0020*/ 	.byte	0x02, 0x4c
        /*0022*/ 	.byte	0x01
	.zero		1


	//----- nvinfo : EIATTR_ANNOTATIONS
	.align		4
        /*0024*/ 	.byte	0x04, 0x55
        /*0026*/ 	.short	(.L_1397 - .L_1396)


	//   ....[0]....
.L_1396:
        /* <DEDUP_REMOVED lines=74> */


	//----- nvinfo : EIATTR_MERCURY_ISA_VERSION
	.align		4
.L_1397:
        /*04b0*/ 	.byte	0x03, 0x5f
        /*04b2*/ 	.short	0x0101


	//----- nvinfo : EIATTR_COOP_GROUP_MASK_REGIDS
	.align		4
        /*04b4*/ 	.byte	0x04, 0x29
        /*04b6*/ 	.short	(.L_1399 - .L_1398)


	//   ....[0]....
.L_1398:
        /*04b8*/ 	.word	0xffffffff


	//   ....[1]....
        /*04bc*/ 	.word	0xffffffff


	//   ....[2]....
        /*04c0*/ 	.word	0xffffffff


	//   ....[3]....
        /*04c4*/ 	.word	0xffffffff


	//   ....[4]....
        /*04c8*/ 	.word	0xffffffff


	//   ....[5]....
        /*04cc*/ 	.word	0xffffffff


	//   ....[6]....
        /*04d0*/ 	.word	0xffffffff


	//   ....[7]....
        /*04d4*/ 	.word	0xffffffff


	//   ....[8]....
        /*04d8*/ 	.word	0xffffffff


	//   ....[9]....
        /*04dc*/ 	.word	0xffffffff


	//   ....[10]....
        /*04e0*/ 	.word	0x050000bc


	//   ....[11]....
        /*04e4*/ 	.word	0x050000bc


	//   ....[12]....
        /*04e8*/ 	.word	0x050000bc


	//   ....[13]....
        /*04ec*/ 	.word	0x050000bc


	//   ....[14]....
        /*04f0*/ 	.word	0x050000bc


	//   ....[15]....
        /*04f4*/ 	.word	0x050000bc


	//   ....[16]....
        /*04f8*/ 	.word	0x050000bc


	//   ....[17]....
        /*04fc*/ 	.word	0x050000bc


	//   ....[18]....
        /*0500*/ 	.word	0x050000bc


	//   ....[19]....
        /*0504*/ 	.word	0x050000bc


	//----- nvinfo : EIATTR_COOP_GROUP_INSTR_OFFSETS
	.align		4
.L_1399:
        /*0508*/ 	.byte	0x04, 0x28
        /*050a*/ 	.short	(.L_1401 - .L_1400)


	//   ....[0]....
.L_1400:
        /*050c*/ 	.word	0x000036f0


	//   ....[1]....
        /*0510*/ 	.word	0x00003710


	//   ....[2]....
        /*0514*/ 	.word	0x00003730


	//   ....[3]....
        /*0518*/ 	.word	0x00003750


	//   ....[4]....
        /*051c*/ 	.word	0x00003770


	//   ....[5]....
        /*0520*/ 	.word	0x00003790


	//   ....[6]....
        /*0524*/ 	.word	0x000037b0


	//   ....[7]....
        /*0528*/ 	.word	0x000037d0


	//   ....[8]....
        /*052c*/ 	.word	0x000037e0


	//   ....[9]....
        /*0530*/ 	.word	0x00003800


	//   ....[10]....
        /*0534*/ 	.word	0x00006cf0


	//   ....[11]....
        /*0538*/ 	.word	0x00006d80


	//   ....[12]....
        /*053c*/ 	.word	0x00006de0


	//   ....[13]....
        /*0540*/ 	.word	0x00006e30


	//   ....[14]....
        /*0544*/ 	.word	0x00006e90


	//   ....[15]....
        /*0548*/ 	.word	0x00006ee0


	//   ....[16]....
        /*054c*/ 	.word	0x00006f40


	//   ....[17]....
        /*0550*/ 	.word	0x00006f90


	//   ....[18]....
        /*0554*/ 	.word	0x00006ff0


	//   ....[19]....
        /*0558*/ 	.word	0x00007040


	//----- nvinfo : EIATTR_EXIT_INSTR_OFFSETS
	.align		4
.L_1401:
        /*055c*/ 	.byte	0x04, 0x1c
        /*055e*/ 	.short	(.L_1403 - .L_1402)


	//   ....[0]....
.L_1402:
        /*0560*/ 	.word	0x00006c30


	//   ....[1]....
        /*0564*/ 	.word	0x00006c80


	//----- nvinfo : EIATTR_MAX_THREADS
	.align		4
.L_1403:
        /*0568*/ 	.byte	0x04, 0x05
        /*056a*/ 	.short	(.L_1405 - .L_1404)
.L_1404:
        /*056c*/ 	.word	0x00000080
        /*0570*/ 	.word	0x00000001
        /*0574*/ 	.word	0x00000001


	//----- nvinfo : EIATTR_CRS_STACK_SIZE
	.align		4
.L_1405:
        /*0578*/ 	.byte	0x04, 0x1e
        /*057a*/ 	.short	(.L_1407 - .L_1406)
.L_1406:
        /*057c*/ 	.word	0x00000000


	//----- nvinfo : EIATTR_CBANK_PARAM_SIZE
	.align		4
.L_1407:
        /*0580*/ 	.byte	0x03, 0x19
        /*0582*/ 	.short	0x0128


	//----- nvinfo : EIATTR_PARAM_CBANK
	.align		4
        /*0584*/ 	.byte	0x04, 0x0a
        /*0586*/ 	.short	(.L_1409 - .L_1408)
	.align		4
.L_1408:
        /*0588*/ 	.word	index@(.nv.constant0._ZN10layer_norm31ln_parallel_residual_bwd_kernelINS_13Kernel_traitsI13__nv_bfloat16S2_fS2_fjLj1024ELj1ELj4ELj1ELj16ENS_18Kernel_traits_baseILj1024ES2_S2_fS2_fjLj128EEEEELb0ELb0ELb0EEEvNS_9BwdParamsE)
        /*058c*/ 	.short	0x0210
        /*058e*/ 	.short	0x0128


	//----- nvinfo : EIATTR_SW_WAR
	.align		4
.L_1409:
        /*0590*/ 	.byte	0x04, 0x36
        /*0592*/ 	.short	(.L_1411 - .L_1410)
.L_1410:
        /*0594*/ 	.word	0x00000008
.L_1411:


//--------------------- .nv.info._ZN10layer_norm31ln_parallel_residual_bwd_kernelINS_13Kernel_traitsI13__nv_bfloat16S2_fS2_fjLj1024ELj1ELj4ELj1ELj16ENS_18Kernel_traits_baseILj1024ES2_S2_fS2_fjLj128EEEEELb0ELb0ELb1EEEvNS_9BwdParamsE --------------------------
	.section	.nv.info._ZN10layer_norm31ln_parallel_residual_bwd_kernelINS_13Kernel_traitsI13__nv_bfloat16S2_fS2_fjLj1024ELj1ELj4ELj1ELj16ENS_18Kernel_traits_baseILj1024ES2_S2_fS2_fjLj128EEEEELb0ELb0ELb1EEEvNS_9BwdParamsE,"",@"SHT_CUDA_INFO"
	.sectionflags	@""
	.align	4


	//----- nvinfo : EIATTR_CUDA_API_VERSION
	.align		4
        /*0000*/ 	.byte	0x04, 0x37
        /*0002*/ 	.short	(.L_1413 - .L_1412)
.L_1412:
        /*0004*/ 	.word	0x00000082


	//----- nvinfo : EIATTR_KPARAM_INFO
	.align		4
.L_1413:
        /*0008*/ 	.byte	0x04, 0x17
        /*000a*/ 	.short	(.L_1415 - .L_1414)
.L_1414:
        /*000c*/ 	.word	0x00000000
        /*0010*/ 	.short	0x0000
        /*0012*/ 	.short	0x0000
        /*0014*/ 	.byte	0x00, 0xf0, 0xa1, 0x04


	//----- nvinfo : EIATTR_SPARSE_MMA_MASK
	.align		4
.L_1415:
        /*0018*/ 	.byte	0x03, 0x50
        /*001a*/ 	.short	0x0000


	//----- nvinfo : EIATTR_MAXREG_COUNT
	.align		4
        /*001c*/ 	.byte	0x03, 0x1b
        /*001e*/ 	.short	0x00ff


	//----- nvinfo : EIATTR_NUM_BARRIERS
	.align		4
        /*0020*/ 	.byte	0x02, 0x4c
        /*0022*/ 	.byte	0x01
	.zero		1


	//----- nvinfo : EIATTR_ANNOTATIONS
	.align		4
        /*0024*/ 	.byte	0x04, 0x55
        /*0026*/ 	.short	(.L_1417 - .L_1416)


	//   ....[0]....
.L_1416:
        /* <DEDUP_REMOVED lines=65> */


	//----- nvinfo : EIATTR_MERCURY_ISA_VERSION
	.align		4
.L_1417:
        /*0428*/ 	.byte	0x03, 0x5f
        /*042a*/ 	.short	0x0101


	//----- nvinfo : EIATTR_COOP_GROUP_MASK_REGIDS
	.align		4
        /*042c*/ 	.byte	0x04, 0x29
        /*042e*/ 	.short	(.L_1419 - .L_1418)


	//   ....[0]....
.L_1418:
        /*0430*/ 	.word	0xffffffff


	//   ....[1]....
        /*0434*/ 	.word	0xffffffff


	//   ....[2]....
        /*0438*/ 	.word	0xffffffff


	//   ....[3]....
        /*043c*/ 	.word	0xffffffff


	//   ....[4]....
        /*0440*/ 	.word	0xffffffff


	//   ....[5]....
        /*0444*/ 	.word	0xffffffff


	//   ....[6]....
        /*0448*/ 	.word	0xffffffff


	//   ....[7]....
        /*044c*/ 	.word	0xffffffff


	//   ....[8]....
        /*0450*/ 	.word	0xffffffff


	//   ....[9]....
        /*0454*/ 	.word	0xffffffff


	//   ....[10]....
        /*0458*/ 	.word	0x050000eb


	//   ....[11]....
        /*045c*/ 	.word	0x050000eb


	//   ....[12]....
        /*0460*/ 	.word	0x050000eb


	//   ....[13]....
        /*0464*/ 	.word	0x050000eb


	//   ....[14]....
        /*0468*/ 	.word	0x050000eb


	//   ....[15]....
        /*046c*/ 	.word	0x050000eb


	//   ....[16]....
        /*0470*/ 	.word	0x050000eb


	//   ....[17]....
        /*0474*/ 	.word	0x050000eb


	//   ....[18]....
        /*0478*/ 	.word	0x050000eb


	//   ....[19]....
        /*047c*/ 	.word	0x050000eb


	//----- nvinfo : EIATTR_COOP_GROUP_INSTR_OFFSETS
	.align		4
.L_1419:
        /*0480*/ 	.byte	0x04, 0x28
        /*0482*/ 	.short	(.L_1421 - .L_1420)


	//   ....[0]....
.L_1420:
        /*0484*/ 	.word	0x000036f0


	//   ....[1]....
        /*0488*/ 	.word	0x00003710


	//   ....[2]....
        /*048c*/ 	.word	0x00003730


	//   ....[3]....
        /*0490*/ 	.word	0x00003750


	//   ....[4]....
        /*0494*/ 	.word	0x00003770


	//   ....[5]....
        /*0498*/ 	.word	0x00003790


	//   ....[6]....
        /*049c*/ 	.word	0x000037b0


	//   ....[7]....
        /*04a0*/ 	.word	0x000037d0


	//   ....[8]....
        /*04a4*/ 	.word	0x000037e0


	//   ....[9]....
        /*04a8*/ 	.word	0x00003800


	//   ....[10]....
        /*04ac*/ 	.word	0x000068e0


	//   ....[11]....
        /*04b0*/ 	.word	0x00006970


	//   ....[12]....
        /*04b4*/ 	.word	0x000069d0


	//   ....[13]....
        /*04b8*/ 	.word	0x00006a20


	//   ....[14]....
        /*04bc*/ 	.word	0x00006a80


	//   ....[15]....
        /*04c0*/ 	.word	0x00006ad0


	//   ....[16]....
        /*04c4*/ 	.word	0x00006b30


	//   ....[17]....
        /*04c8*/ 	.word	0x00006b80


	//   ....[18]....
        /*04cc*/ 	.word	0x00006be0


	//   ....[19]....
        /*04d0*/ 	.word	0x00006c30


	//----- nvinfo : EIATTR_EXIT_INSTR_OFFSETS
	.align		4
.L_1421:
        /*04d4*/ 	.byte	0x04, 0x1c
        /*04d6*/ 	.short	(.L_1423 - .L_1422)


	//   ....[0]....
.L_1422:
        /*04d8*/ 	.word	0x00006870


	//----- nvinfo : EIATTR_MAX_THREADS
	.align		4
.L_1423:
        /*04dc*/ 	.byte	0x04, 0x05
        /*04de*/ 	.short	(.L_1425 - .L_1424)
.L_1424:
        /*04e0*/ 	.word	0x00000080
        /*04e4*/ 	.word	0x00000001
        /*04e8*/ 	.word	0x00000001


	//----- nvinfo : EIATTR_CRS_STACK_SIZE
	.align		4
.L_1425:
        /*04ec*/ 	.byte	0x04, 0x1e
        /*04ee*/ 	.short	(.L_1427 - .L_1426)
.L_1426:
        /*04f0*/ 	.word	0x00000000


	//----- nvinfo : EIATTR_CBANK_PARAM_SIZE
	.align		4
.L_1427:
        /*04f4*/ 	.byte	0x03, 0x19
        /*04f6*/ 	.short	0x0128


	//----- nvinfo : EIATTR_PARAM_CBANK
	.align		4
        /*04f8*/ 	.byte	0x04, 0x0a
        /*04fa*/ 	.short	(.L_1429 - .L_1428)
	.align		4
.L_1428:
        /*04fc*/ 	.word	index@(.nv.constant0._ZN10layer_norm31ln_parallel_residual_bwd_kernelINS_13Kernel_traitsI13__nv_bfloat16S2_fS2_fjLj1024ELj1ELj4ELj1ELj16ENS_18Kernel_traits_baseILj1024ES2_S2_fS2_fjLj128EEEEELb0ELb0ELb1EEEvNS_9BwdParamsE)
        /*0500*/ 	.short	0x0210
        /*0502*/ 	.short	0x0128


	//----- nvinfo : EIATTR_SW_WAR
	.align		4
.L_1429:
        /*0504*/ 	.byte	0x04, 0x36
        /*0506*/ 	.short	(.L_1431 - .L_1430)
.L_1430:
        /*0508*/ 	.word	0x00000008
.L_1431:


//--------------------- .nv.info._ZN10layer_norm31ln_parallel_residual_bwd_kernelINS_13Kernel_traitsI13__nv_bfloat16S2_fS2_fjLj1024ELj1ELj4ELj1ELj16ENS_18Kernel_traits_baseILj1024ES2_S2_fS2_fjLj128EEEEELb0ELb1ELb0EEEvNS_9BwdParamsE --------------------------
	.section	.nv.info._ZN10layer_norm31ln_parallel_residual_bwd_kernelINS_13Kernel_traitsI13__nv_bfloat16S2_fS2_fjLj1024ELj1ELj4ELj1ELj16ENS_18Kernel_traits_baseILj1024ES2_S2_fS2_fjLj128EEEEELb0ELb1ELb0EEEvNS_9BwdParamsE,"",@"SHT_CUDA_INFO"
	.sectionflags	@""
	.align	4


	//----- nvinfo : EIATTR_CUDA_API_VERSION
	.align		4
        /*0000*/ 	.byte	0x04, 0x37
        /*0002*/ 	.short	(.L_1433 - .L_1432)
.L_1432:
        /*0004*/ 	.word	0x00000082


	//----- nvinfo : EIATTR_KPARAM_INFO
	.align		4
.L_1433:
        /*0008*/ 	.byte	0x04, 0x17
        /*000a*/ 	.short	(.L_1435 - .L_1434)
.L_1434:
        /*000c*/ 	.word	0x00000000
        /*0010*/ 	.short	0x0000
        /*0012*/ 	.short	0x0000
        /*0014*/ 	.byte	0x00, 0xf0, 0xa1, 0x04


	//----- nvinfo : EIATTR_SPARSE_MMA_MASK
	.align		4
.L_1435:
        /*0018*/ 	.byte	0x03, 0x50
        /*001a*/ 	.short	0x0000


	//----- nvinfo : EIATTR_MAXREG_COUNT
	.align		4
        /*001c*/ 	.byte	0x03, 0x1b
        /*001e*/ 	.short	0x00ff


	//----- nvinfo : EIATTR_NUM_BARRIERS
	.align		4
        /*0020*/ 	.byte	0x02, 0x4c
        /*0022*/ 	.byte	0x01
	.zero		1


	//----- nvinfo : EIATTR_MERCURY_ISA_VERSION
	.align		4
        /*0024*/ 	.byte	0x03, 0x5f
        /*0026*/ 	.short	0x0101


	//----- nvinfo : EIATTR_COOP_GROUP_MASK_REGIDS
	.align		4
        /*0028*/ 	.byte	0x04, 0x29
        /*002a*/ 	.short	(.L_1437 - .L_1436)


	//   ....[0]....
.L_1436:
        /*002c*/ 	.word	0xffffffff


	//   ....[1]....
        /*0030*/ 	.word	0xffffffff


	//   ....[2]....
        /*0034*/ 	.word	0xffffffff


	//   ....[3]....
        /*0038*/ 	.word	0xffffffff


	//   ....[4]....
        /*003c*/ 	.word	0xffffffff


	//   ....[5]....
        /*0040*/ 	.word	0xffffffff


	//   ....[6]....
        /*0044*/ 	.word	0xffffffff


	//   ....[7]....
        /*0048*/ 	.word	0xffffffff


	//   ....[8]....
        /*004c*/ 	.word	0xffffffff


	//   ....[9]....
        /*0050*/ 	.word	0xffffffff


	//   ....[10]....
        /*0054*/ 	.word	0x05000098


	//   ....[11]....
        /*0058*/ 	.word	0x05000098


	//   ....[12]....
        /*005c*/ 	.word	0x05000098


	//   ....[13]....
        /*0060*/ 	.word	0x05000098


	//   ....[14]....
        /*0064*/ 	.word	0x05000098


	//   ....[15]....
        /*0068*/ 	.word	0x05000098


	//   ....[16]....
        /*006c*/ 	.word	0x05000098


	//   ....[17]....
        /*0070*/ 	.word	0x05000098


	//   ....[18]....
        /*0074*/ 	.word	0x05000098


	//   ....[19]....
        /*0078*/ 	.word	0x05000098


	//----- nvinfo : EIATTR_COOP_GROUP_INSTR_OFFSETS
	.align		4
.L_1437:
        /*007c*/ 	.byte	0x04, 0x28
        /*007e*/ 	.short	(.L_1439 - .L_1438)


	//   ....[0]....
.L_1438:
        /*0080*/ 	.word	0x00001e20


	//   ....[1]....
        /*0084*/ 	.word	0x00001e30


	//   ....[2]....
        /*0088*/ 	.word	0x00001e60


	//   ....[3]....
        /*008c*/ 	.word	0x00001e70


	//   ....[4]....
        /*0090*/ 	.word	0x00001ea0


	//   ....[5]....
        /*0094*/ 	.word	0x00001eb0


	//   ....[6]....
        /*0098*/ 	.word	0x00001ee0


	//   ....[7]....
        /*009c*/ 	.word	0x00001ef0


	//   ....[8]....
        /*00a0*/ 	.word	0x00001f20


	//   ....[9]....
        /*00a4*/ 	.word	0x00001f30


	//   ....[10]....
        /*00a8*/ 	.word	0x00004440


	//   ....[11]....
        /*00ac*/ 	.word	0x000044d0


	//   ....[12]....
        /*00b0*/ 	.word	0x00004540


	//   ....[13]....
        /*00b4*/ 	.word	0x000045a0


	//   ....[14]....
        /*00b8*/ 	.word	0x00004610


	//   ....[15]....
        /*00bc*/ 	.word	0x00004670


	//   ....[16]....
        /*00c0*/ 	.word	0x000046e0


	//   ....[17]....
        /*00c4*/ 	.word	0x00004740


	//   ....[18]....
        /*00c8*/ 	.word	0x000047b0


	//   ....[19]....
        /*00cc*/ 	.word	0x00004810


	//----- nvinfo : EIATTR_EXIT_INSTR_OFFSETS
	.align		4
.L_1439:
        /*00d0*/ 	.byte	0x04, 0x1c
        /*00d2*/ 	.short	(.L_1441 - .L_1440)


	//   ....[0]....
.L_1440:
        /*00d4*/ 	.word	0x000043a0


	//   ....[1]....
        /*00d8*/ 	.word	0x000043d0


	//----- nvinfo : EIATTR_MAX_THREADS
	.align		4
.L_1441:
        /*00dc*/ 	.byte	0x04, 0x05
        /*00de*/ 	.short	(.L_1443 - .L_1442)
.L_1442:
        /*00e0*/ 	.word	0x00000080
        /*00e4*/ 	.word	0x00000001
        /*00e8*/ 	.word	0x00000001


	//----- nvinfo : EIATTR_CRS_STACK_SIZE
	.align		4
.L_1443:
        /*00ec*/ 	.byte	0x04, 0x1e
        /*00ee*/ 	.short	(.L_1445 - .L_1444)
.L_1444:
        /*00f0*/ 	.word	0x00000000


	//----- nvinfo : EIATTR_CBANK_PARAM_SIZE
	.align		4
.L_1445:
        /*00f4*/ 	.byte	0x03, 0x19
        /*00f6*/ 	.short	0x0128


	//----- nvinfo : EIATTR_PARAM_CBANK
	.align		4
        /*00f8*/ 	.byte	0x04, 0x0a
        /*00fa*/ 	.short	(.L_1447 - .L_1446)
	.align		4
.L_1446:
        /*00fc*/ 	.word	index@(.nv.constant0._ZN10layer_norm31ln_parallel_residual_bwd_kernelINS_13Kernel_traitsI13__nv_bfloat16S2_fS2_fjLj1024ELj1ELj4ELj1ELj16ENS_18Kernel_traits_baseILj1024ES2_S2_fS2_fjLj128EEEEELb0ELb1ELb0EEEvNS_9BwdParamsE)
        /*0100*/ 	.short	0x0210
        /*0102*/ 	.short	0x0128


	//----- nvinfo : EIATTR_SW_WAR
	.align		4
.L_1447:
        /*0104*/ 	.byte	0x04, 0x36
        /*0106*/ 	.short	(.L_1449 - .L_1448)
.L_1448:
        /*0108*/ 	.word	0x00000008
.L_1449:


//--------------------- .nv.info._ZN10layer_norm31ln_parallel_residual_bwd_kernelINS_13Kernel_traitsI13__nv_bfloat16S2_fS2_fjLj1024ELj1ELj4ELj1ELj16ENS_18Kernel_traits_baseILj1024ES2_S2_fS2_fjLj128EEEEELb0ELb1ELb1EEEvNS_9BwdParamsE --------------------------
	.section	.nv.info._ZN10layer_norm31ln_parallel_residual_bwd_kernelINS_13Kernel_traitsI13__nv_bfloat16S2_fS2_fjLj1024ELj1ELj4ELj1ELj16ENS_18Kernel_traits_baseILj1024ES2_S2_fS2_fjLj128EEEEELb0ELb1ELb1EEEvNS_9BwdParamsE,"",@"SHT_CUDA_INFO"
	.sectionflags	@""
	.align	4


	//----- nvinfo : EIATTR_CUDA_API_VERSION
	.align		4
        /*0000*/ 	.byte	0x04, 0x37
        /*0002*/ 	.short	(.L_1451 - .L_1450)
.L_1450:
        /*0004*/ 	.word	0x00000082


	//----- nvinfo : EIATTR_KPARAM_INFO
	.align		4
.L_1451:
        /*0008*/ 	.byte	0x04, 0x17
        /*000a*/ 	.short	(.L_1453 - .L_1452)
.L_1452:
        /*000c*/ 	.word	0x00000000
        /*0010*/ 	.short	0x0000
        /*0012*/ 	.short	0x0000
        /*0014*/ 	.byte	0x00, 0xf0, 0xa1, 0x04


	//----- nvinfo : EIATTR_SPARSE_MMA_MASK
	.align		4
.L_1453:
        /*0018*/ 	.byte	0x03, 0x50
        /*001a*/ 	.short	0x0000


	//----- nvinfo : EIATTR_MAXREG_COUNT
	.align		4
        /*001c*/ 	.byte	0x03, 0x1b
        /*001e*/ 	.short	0x00ff


	//----- nvinfo : EIATTR_NUM_BARRIERS
	.align		4
        /*0020*/ 	.byte	0x02, 0x4c
        /*0022*/ 	.byte	0x01
	.zero		1


	//----- nvinfo : EIATTR_MERCURY_ISA_VERSION
	.align		4
        /*0024*/ 	.byte	0x03, 0x5f
        /*0026*/ 	.short	0x0101


	//----- nvinfo : EIATTR_COOP_GROUP_MASK_REGIDS
	.align		4
        /*0028*/ 	.byte	0x04, 0x29
        /*002a*/ 	.short	(.L_1455 - .L_1454)


	//   ....[0]....
.L_1454:
        /*002c*/ 	.word	0xffffffff


	//   ....[1]....
        /*0030*/ 	.word	0xffffffff


	//   ....[2]....
        /*0034*/ 	.word	0xffffffff


	//   ....[3]....
        /*0038*/ 	.word	0xffffffff


	//   ....[4]....
        /*003c*/ 	.word	0xffffffff


	//   ....[5]....
        /*0040*/ 	.word	0xffffffff


	//   ....[6]....
        /*0044*/ 	.word	0xffffffff


	//   ....[7]....
        /*0048*/ 	.word	0xffffffff


	//   ....[8]....
        /*004c*/ 	.word	0xffffffff


	//   ....[9]....
        /*0050*/ 	.word	0xffffffff


	//   ....[10]....
        /*0054*/ 	.word	0x05000081


	//   ....[11]....
        /*0058*/ 	.word	0x05000081


	//   ....[12]....
        /*005c*/ 	.word	0x05000081


	//   ....[13]....
        /*0060*/ 	.word	0x05000081


	//   ....[14]....
        /*0064*/ 	.word	0x05000081


	//   ....[15]....
        /*0068*/ 	.word	0x05000081


	//   ....[16]....
        /*006c*/ 	.word	0x05000081


	//   ....[17]....
        /*0070*/ 	.word	0x05000081


	//   ....[18]....
        /*0074*/ 	.word	0x05000081


	//   ....[19]....
        /*0078*/ 	.word	0x05000081


	//----- nvinfo : EIATTR_COOP_GROUP_INSTR_OFFSETS
	.align		4
.L_1455:
        /*007c*/ 	.byte	0x04, 0x28
        /*007e*/ 	.short	(.L_1457 - .L_1456)


	//   ....[0]....
.L_1456:
        /*0080*/ 	.word	0x00001d80


	//   ....[1]....
        /*0084*/ 	.word	0x00001d90


	//   ....[2]....
        /*0088*/ 	.word	0x00001dc0


	//   ....[3]....
        /*008c*/ 	.word	0x00001dd0


	//   ....[4]....
        /*0090*/ 	.word	0x00001e00


	//   ....[5]....
        /*0094*/ 	.word	0x00001e10


	//   ....[6]....
        /*0098*/ 	.word	0x00001e40


	//   ....[7]....
        /*009c*/ 	.word	0x00001e50


	//   ....[8]....
        /*00a0*/ 	.word	0x00001e80


	//   ....[9]....
        /*00a4*/ 	.word	0x00001e90


	//   ....[10]....
        /*00a8*/ 	.word	0x00003fb0


	//   ....[11]....
        /*00ac*/ 	.word	0x00004040


	//   ....[12]....
        /*00b0*/ 	.word	0x000040b0


	//   ....[13]....
        /*00b4*/ 	.word	0x00004110


	//   ....[14]....
        /*00b8*/ 	.word	0x00004180


	//   ....[15]....
        /*00bc*/ 	.word	0x000041e0


	//   ....[16]....
        /*00c0*/ 	.word	0x00004250


	//   ....[17]....
        /*00c4*/ 	.word	0x000042b0


	//   ....[18]....
        /*00c8*/ 	.word	0x00004320


	//   ....[19]....
        /*00cc*/ 	.word	0x00004380


	//----- nvinfo : EIATTR_EXIT_INSTR_OFFSETS
	.align		4
.L_1457:
        /*00d0*/ 	.byte	0x04, 0x1c
        /*00d2*/ 	.short	(.L_1459 - .L_1458)


	//   ....[0]....
.L_1458:
        /*00d4*/ 	.word	0x00003f40


	//----- nvinfo : EIATTR_MAX_THREADS
	.align		4
.L_1459:
        /*00d8*/ 	.byte	0x04, 0x05
        /*00da*/ 	.short	(.L_1461 - .L_1460)
.L_1460:
        /*00dc*/ 	.word	0x00000080
        /*00e0*/ 	.word	0x00000001
        /*00e4*/ 	.word	0x00000001


	//----- nvinfo : EIATTR_CRS_STACK_SIZE
	.align		4
.L_1461:
        /*00e8*/ 	.byte	0x04, 0x1e
        /*00ea*/ 	.short	(.L_1463 - .L_1462)
.L_1462:
        /*00ec*/ 	.word	0x00000000


	//----- nvinfo : EIATTR_CBANK_PARAM_SIZE
	.align		4
.L_1463:
        /*00f0*/ 	.byte	0x03, 0x19
        /*00f2*/ 	.short	0x0128


	//----- nvinfo : EIATTR_PARAM_CBANK
	.align		4
        /*00f4*/ 	.byte	0x04, 0x0a
        /*00f6*/ 	.short	(.L_1465 - .L_1464)
	.align		4
.L_1464:
        /*00f8*/ 	.word	index@(.nv.constant0._ZN10layer_norm31ln_parallel_residual_bwd_kernelINS_13Kernel_traitsI13__nv_bfloat16S2_fS2_fjLj1024ELj1ELj4ELj1ELj16ENS_18Kernel_traits_baseILj1024ES2_S2_fS2_fjLj128EEEEELb0ELb1ELb1EEEvNS_9BwdParamsE)
        /*00fc*/ 	.short	0x0210
        /*00fe*/ 	.short	0x0128


	//----- nvinfo : EIATTR_SW_WAR
	.align		4
.L_1465:
        /*0100*/ 	.byte	0x04, 0x36
        /*0102*/ 	.short	(.L_1467 - .L_1466)
.L_1466:
        /*0104*/ 	.word	0x00000008
.L_1467:


//--------------------- .nv.info._ZN10layer_norm31ln_parallel_residual_bwd_kernelINS_13Kernel_traitsI13__nv_bfloat16S2_fS2_fjLj1024ELj1ELj4ELj1ELj16ENS_18Kernel_traits_baseILj1024ES2_S2_fS2_fjLj128EEEEELb1ELb0ELb0EEEvNS_9BwdParamsE --------------------------
	.section	.nv.info._ZN10layer_norm31ln_parallel_residual_bwd_kernelINS_13Kernel_traitsI13__nv_bfloat16S2_fS2_fjLj1024ELj1ELj4ELj1ELj16ENS_18Kernel_traits_baseILj1024ES2_S2_fS2_fjLj128EEEEELb1ELb0ELb0EEEvNS_9BwdParamsE,"",@"SHT_CUDA_INFO"
	.sectionflags	@""
	.align	4


	//----- nvinfo : EIATTR_CUDA_API_VERSION
	.align		4
        /*0000*/ 	.byte	0x04, 0x37
        /*0002*/ 	.short	(.L_1469 - .L_1468)
.L_1468:
        /*0004*/ 	.word	0x00000082


	//----- nvinfo : EIATTR_KPARAM_INFO
	.align		4
.L_1469:
        /*0008*/ 	.byte	0x04, 0x17
        /*000a*/ 	.short	(.L_1471 - .L_1470)
.L_1470:
        /*000c*/ 	.word	0x00000000
        /*0010*/ 	.short	0x0000
        /*0012*/ 	.short	0x0000
        /*0014*/ 	.byte	0x00, 0xf0, 0xa1, 0x04


	//----- nvinfo : EIATTR_SPARSE_MMA_MASK
	.align		4
.L_1471:
        /*0018*/ 	.byte	0x03, 0x50
        /*001a*/ 	.short	0x0000


	//----- nvinfo : EIATTR_MAXREG_COUNT
	.align		4
        /*001c*/ 	.byte	0x03, 0x1b
        /*001e*/ 	.short	0x00ff


	//----- nvinfo : EIATTR_NUM_BARRIERS
	.align		4
        /*0020*/ 	.byte	0x02, 0x4c
        /*0022*/ 	.byte	0x01
	.zero		1


	//----- nvinfo : EIATTR_ANNOTATIONS
	.align		4
        /*0024*/ 	.byte	0x04, 0x55
        /*0026*/ 	.short	(.L_1473 - .L_1472)


	//   ....[0]....
.L_1472:
        /* <DEDUP_REMOVED lines=93> */


	//----- nvinfo : EIATTR_MERCURY_ISA_VERSION
	.align		4
.L_1473:
        /*05e8*/ 	.byte	0x03, 0x5f
        /*05ea*/ 	.short	0x0101


	//----- nvinfo : EIATTR_COOP_GROUP_MASK_REGIDS
	.align		4
        /*05ec*/ 	.byte	0x04, 0x29
        /*05ee*/ 	.short	(.L_1475 - .L_1474)


	//   ....[0]....
.L_1474:
        /*05f0*/ 	.word	0xffffffff


	//   ....[1]....
        /*05f4*/ 	.word	0xffffffff


	//   ....[2]....
        /*05f8*/ 	.word	0xffffffff


	//   ....[3]....
        /*05fc*/ 	.word	0xffffffff


	//   ....[4]....
        /*0600*/ 	.word	0xffffffff


	//   ....[5]....
        /*0604*/ 	.word	0xffffffff


	//   ....[6]....
        /*0608*/ 	.word	0xffffffff


	//   ....[7]....
        /*060c*/ 	.word	0xffffffff


	//   ....[8]....
        /*0610*/ 	.word	0xffffffff


	//   ....[9]....
        /*0614*/ 	.word	0xffffffff


	//   ....[10]....
        /*0618*/ 	.word	0x050000c4


	//   ....[11]....
        /*061c*/ 	.word	0x050000c4


	//   ....[12]....
        /*0620*/ 	.word	0x050000c4


	//   ....[13]....
        /*0624*/ 	.word	0x050000c4


	//   ....[14]....
        /*0628*/ 	.word	0x050000c4


	//   ....[15]....
        /*062c*/ 	.word	0x050000c4


	//   ....[16]....
        /*0630*/ 	.word	0x050000c4


	//   ....[17]....
        /*0634*/ 	.word	0x050000c4


	//   ....[18]....
        /*0638*/ 	.word	0x050000c4


	//   ....[19]....
        /*063c*/ 	.word	0x050000c4


	//----- nvinfo : EIATTR_COOP_GROUP_INSTR_OFFSETS
	.align		4
.L_1475:
        /*0640*/ 	.byte	0x04, 0x28
        /*0642*/ 	.short	(.L_1477 - .L_1476)


	//   ....[0]....
.L_1476:
        /*0644*/ 	.word	0x00003b70


	//   ....[1]....
        /*0648*/ 	.word	0x00003b90


	//   ....[2]....
        /*064c*/ 	.word	0x00003bb0


	//   ....[3]....
        /*0650*/ 	.word	0x00003bd0


	//   ....[4]....
        /*0654*/ 	.word	0x00003bf0


	//   ....[5]....
        /*0658*/ 	.word	0x00003c10


	//   ....[6]....
        /*065c*/ 	.word	0x00003c30


	//   ....[7]....
        /*0660*/ 	.word	0x00003c50


	//   ....[8]....
        /*0664*/ 	.word	0x00003c60


	//   ....[9]....
        /*0668*/ 	.word	0x00003c80


	//   ....[10]....
        /*066c*/ 	.word	0x00007d70


	//   ....[11]....
        /*0670*/ 	.word	0x00007e00


	//   ....[12]....
        /*0674*/ 	.word	0x00007e60


	//   ....[13]....
        /*0678*/ 	.word	0x00007eb0


	//   ....[14]....
        /*067c*/ 	.word	0x00007f10


	//   ....[15]....
        /*0680*/ 	.word	0x00007f60


	//   ....[16]....
        /*0684*/ 	.word	0x00007fc0


	//   ....[17]....
        /*0688*/ 	.word	0x00008010


	//   ....[18]....
        /*068c*/ 	.word	0x00008070


	//   ....[19]....
        /*0690*/ 	.word	0x000080c0


	//----- nvinfo : EIATTR_EXIT_INSTR_OFFSETS
	.align		4
.L_1477:
        /*0694*/ 	.byte	0x04, 0x1c
        /*0696*/ 	.short	(.L_1479 - .L_1478)


	//   ....[0]....
.L_1478:
        /*0698*/ 	.word	0x00007cb0


	//   ....[1]....
        /*069c*/ 	.word	0x00007d00


	//----- nvinfo : EIATTR_MAX_THREADS
	.align		4
.L_1479:
        /*06a0*/ 	.byte	0x04, 0x05
        /*06a2*/ 	.short	(.L_1481 - .L_1480)
.L_1480:
        /*06a4*/ 	.word	0x00000080
        /*06a8*/ 	.word	0x00000001
        /*06ac*/ 	.word	0x00000001


	//----- nvinfo : EIATTR_CRS_STACK_SIZE
	.align		4
.L_1481:
        /*06b0*/ 	.byte	0x04, 0x1e
        /*06b2*/ 	.short	(.L_1483 - .L_1482)
.L_1482:
        /*06b4*/ 	.word	0x00000000


	//----- nvinfo : EIATTR_CBANK_PARAM_SIZE
	.align		4
.L_1483:
        /*06b8*/ 	.byte	0x03, 0x19
        /*06ba*/ 	.short	0x0128


	//----- nvinfo : EIATTR_PARAM_CBANK
	.align		4
        /*06bc*/ 	.byte	0x04, 0x0a
        /*06be*/ 	.short	(.L_1485 - .L_1484)
	.align		4
.L_1484:
        /*06c0*/ 	.word	index@(.nv.constant0._ZN10layer_norm31ln_parallel_residual_bwd_kernelINS_13Kernel_traitsI13__nv_bfloat16S2_fS2_fjLj1024ELj1ELj4ELj1ELj16ENS_18Kernel_traits_baseILj1024ES2_S2_fS2_fjLj128EEEEELb1ELb0ELb0EEEvNS_9BwdParamsE)
        /*06c4*/ 	.short	0x0210
        /*06c6*/ 	.short	0x0128


	//----- nvinfo : EIATTR_SW_WAR
	.align		4
.L_1485:
        /*06c8*/ 	.byte	0x04, 0x36
        /*06ca*/ 	.short	(.L_1487 - .L_1486)
.L_1486:
        /*06cc*/ 	.word	0x00000008
.L_1487:


//--------------------- .nv.info._ZN10layer_norm31ln_parallel_residual_bwd_kernelINS_13Kernel_traitsI13__nv_bfloat16S2_fS2_fjLj1024ELj1ELj4ELj1ELj16ENS_18Kernel_traits_baseILj1024ES2_S2_fS2_fjLj128EEEEELb1ELb0ELb1EEEvNS_9BwdParamsE --------------------------
	.section	.nv.info._ZN10layer_norm31ln_parallel_residual_bwd_kernelINS_13Kernel_traitsI13__nv_bfloat16S2_fS2_fjLj1024ELj1ELj4ELj1ELj16ENS_18Kernel_traits_baseILj1024ES2_S2_fS2_fjLj128EEEEELb1ELb0ELb1EEEvNS_9BwdParamsE,"",@"SHT_CUDA_INFO"
	.sectionflags	@""
	.align	4


	//----- nvinfo : EIATTR_CUDA_API_VERSION
	.align		4
        /*0000*/ 	.byte	0x04, 0x37
        /*0002*/ 	.short	(.L_1489 - .L_1488)
.L_1488:
        /*0004*/ 	.word	0x00000082


	//----- nvinfo : EIATTR_KPARAM_INFO
	.align		4
.L_1489:
        /*0008*/ 	.byte	0x04, 0x17
        /*000a*/ 	.short	(.L_1491 - .L_1490)
.L_1490:
        /*000c*/ 	.word	0x00000000
        /*0010*/ 	.short	0x0000
        /*0012*/ 	.short	0x0000
        /*0014*/ 	.byte	0x00, 0xf0, 0xa1, 0x04


	//----- nvinfo : EIATTR_SPARSE_MMA_MASK
	.align		4
.L_1491:
        /*0018*/ 	.byte	0x03, 0x50
        /*001a*/ 	.short	0x0000


	//----- nvinfo : EIATTR_MAXREG_COUNT
	.align		4
        /*001c*/ 	.byte	0x03, 0x1b
        /*001e*/ 	.short	0x00ff


	//----- nvinfo : EIATTR_NUM_BARRIERS
	.align		4
        /*0020*/ 	.byte	0x02, 0x4c
        /*0022*/ 	.byte	0x01
	.zero		1


	//----- nvinfo : EIATTR_ANNOTATIONS
	.align		4
        /*0024*/ 	.byte	0x04, 0x55
        /*0026*/ 	.short	(.L_1493 - .L_1492)


	//   ....[0]....
.L_1492:
        /* <DEDUP_REMOVED lines=99> */


	//----- nvinfo : EIATTR_MERCURY_ISA_VERSION
	.align		4
.L_1493:
        /*0648*/ 	.byte	0x03, 0x5f
        /*064a*/ 	.short	0x0101


	//----- nvinfo : EIATTR_COOP_GROUP_MASK_REGIDS
	.align		4
        /*064c*/ 	.byte	0x04, 0x29
        /*064e*/ 	.short	(.L_1495 - .L_1494)


	//   ....[0]....
.L_1494:
        /*0650*/ 	.word	0xffffffff


	//   ....[1]....
        /*0654*/ 	.word	0xffffffff


	//   ....[2]....
        /*0658*/ 	.word	0xffffffff


	//   ....[3]....
        /*065c*/ 	.word	0xffffffff


	//   ....[4]....
        /*0660*/ 	.word	0xffffffff


	//   ....[5]....
        /*0664*/ 	.word	0xffffffff


	//   ....[6]....
        /*0668*/ 	.word	0xffffffff


	//   ....[7]....
        /*066c*/ 	.word	0xffffffff


	//   ....[8]....
        /*0670*/ 	.word	0xffffffff


	//   ....[9]....
        /*0674*/ 	.word	0xffffffff


	//   ....[10]....
        /*0678*/ 	.word	0x05000063


	//   ....[11]....
        /*067c*/ 	.word	0x05000063


	//   ....[12]....
        /*0680*/ 	.word	0x05000063


	//   ....[13]....
        /*0684*/ 	.word	0x05000063


	//   ....[14]....
        /*0688*/ 	.word	0x05000063


	//   ....[15]....
        /*068c*/ 	.word	0x05000063


	//   ....[16]....
        /*0690*/ 	.word	0x05000063


	//   ....[17]....
        /*0694*/ 	.word	0x05000063


	//   ....[18]....
        /*0698*/ 	.word	0x05000063


	//   ....[19]....
        /*069c*/ 	.word	0x05000063


	//----- nvinfo : EIATTR_COOP_GROUP_INSTR_OFFSETS
	.align		4
.L_1495:
        /*06a0*/ 	.byte	0x04, 0x28
        /*06a2*/ 	.short	(.L_1497 - .L_1496)


	//   ....[0]....
.L_1496:
        /*06a4*/ 	.word	0x00003b20


	//   ....[1]....
        /*06a8*/ 	.word	0x00003b40


	//   ....[2]....
        /*06ac*/ 	.word	0x00003b60


	//   ....[3]....
        /*06b0*/ 	.word	0x00003b80


	//   ....[4]....
        /*06b4*/ 	.word	0x00003ba0


	//   ....[5]....
        /*06b8*/ 	.word	0x00003bc0


	//   ....[6]....
        /*06bc*/ 	.word	0x00003be0


	//   ....[7]....
        /*06c0*/ 	.word	0x00003c00


	//   ....[8]....
        /*06c4*/ 	.word	0x00003c10


	//   ....[9]....
        /*06c8*/ 	.word	0x00003c30


	//   ....[10]....
        /*06cc*/ 	.word	0x00007730


	//   ....[11]....
        /*06d0*/ 	.word	0x000077c0


	//   ....[12]....
        /*06d4*/ 	.word	0x00007820


	//   ....[13]....
        /*06d8*/ 	.word	0x00007870


	//   ....[14]....
        /*06dc*/ 	.word	0x000078d0


	//   ....[15]....
        /*06e0*/ 	.word	0x00007920


	//   ....[16]....
        /*06e4*/ 	.word	0x00007980


	//   ....[17]....
        /*06e8*/ 	.word	0x000079d0


	//   ....[18]....
        /*06ec*/ 	.word	0x00007a30


	//   ....[19]....
        /*06f0*/ 	.word	0x00007a80


	//----- nvinfo : EIATTR_EXIT_INSTR_OFFSETS
	.align		4
.L_1497:
        /*06f4*/ 	.byte	0x04, 0x1c
        /*06f6*/ 	.short	(.L_1499 - .L_1498)


	//   ....[0]....
.L_1498:
        /*06f8*/ 	.word	0x000076c0


	//----- nvinfo : EIATTR_MAX_THREADS
	.align		4
.L_1499:
        /*06fc*/ 	.byte	0x04, 0x05
        /*06fe*/ 	.short	(.L_1501 - .L_1500)
.L_1500:
        /*0700*/ 	.word	0x00000080
        /*0704*/ 	.word	0x00000001
        /*0708*/ 	.word	0x00000001


	//----- nvinfo : EIATTR_CRS_STACK_SIZE
	.align		4
.L_1501:
        /*070c*/ 	.byte	0x04, 0x1e
        /*070e*/ 	.short	(.L_1503 - .L_1502)
.L_1502:
        /*0710*/ 	.word	0x00000000


	//----- nvinfo : EIATTR_CBANK_PARAM_SIZE
	.align		4
.L_1503:
        /*0714*/ 	.byte	0x03, 0x19
        /*0716*/ 	.short	0x0128


	//----- nvinfo : EIATTR_PARAM_CBANK
	.align		4
        /*0718*/ 	.byte	0x04, 0x0a
        /*071a*/ 	.short	(.L_1505 - .L_1504)
	.align		4
.L_1504:
        /*071c*/ 	.word	index@(.nv.constant0._ZN10layer_norm31ln_parallel_residual_bwd_kernelINS_13Kernel_traitsI13__nv_bfloat16S2_fS2_fjLj1024ELj1ELj4ELj1ELj16ENS_18Kernel_traits_baseILj1024ES2_S2_fS2_fjLj128EEEEELb1ELb0ELb1EEEvNS_9BwdParamsE)
        /*0720*/ 	.short	0x0210
        /*0722*/ 	.short	0x0128


	//----- nvinfo : EIATTR_SW_WAR
	.align		4
.L_1505:
        /*0724*/ 	.byte	0x04, 0x36
        /*0726*/ 	.short	(.L_1507 - .L_1506)
.L_1506:
        /*0728*/ 	.word	0x00000008
.L_1507:


//--------------------- .nv.info._ZN10layer_norm22ln_bwd_finalize_kernelINS_22Kernel_traits_finalizeILj1024E13__nv_bfloat16S2_fS2_fjLb0ELj1024ELj4ENS_18Kernel_traits_baseILj1024ES2_S2_fS2_fjLj1024EEEEELb0ELb0EEEvNS_9BwdParamsE --------------------------
	.section	.nv.info._ZN10layer_norm22ln_bwd_finalize_kernelINS_22Kernel_traits_finalizeILj1024E13__nv_bfloat16S2_fS2_fjLb0ELj1024ELj4ENS_18Kernel_traits_baseILj1024ES2_S2_fS2_fjLj1024EEEEELb0ELb0EEEvNS_9BwdParamsE,"",@"SHT_CUDA_INFO"
	.sectionflags	@""
	.align	4


	//----- nvinfo : EIATTR_CUDA_API_VERSION
	.align		4
        /*0000*/ 	.byte	0x04, 0x37
        /*0002*/ 	.short	(.L_1509 - .L_1508)
.L_1508:
        /*0004*/ 	.word	0x00000082


	//----- nvinfo : EIATTR_KPARAM_INFO
	.align		4
.L_1509:
        /*0008*/ 	.byte	0x04, 0x17
        /*000a*/ 	.short	(.L_1511 - .L_1510)
.L_1510:
        /*000c*/ 	.word	0x00000000
        /*0010*/ 	.short	0x0000
        /*0012*/ 	.short	0x0000
        /*0014*/ 	.byte	0x00, 0xf0, 0xa1, 0x04


	//----- nvinfo : EIATTR_SPARSE_MMA_MASK
	.align		4
.L_1511:
        /*0018*/ 	.byte	0x03, 0x50
        /*001a*/ 	.short	0x0000


	//----- nvinfo : EIATTR_MAXREG_COUNT
	.align		4
        /*001c*/ 	.byte	0x03, 0x1b
        /*001e*/ 	.short	0x0040


	//----- nvinfo : EIATTR_NUM_BARRIERS
	.align		4
        /*0020*/ 	.byte	0x02, 0x4c
        /*0022*/ 	.byte	0x01
	.zero		1


	//----- nvinfo : EIATTR_MERCURY_ISA_VERSION
	.align		4
        /*0024*/ 	.byte	0x03, 0x5f
        /*0026*/ 	.short	0x0101


	//----- nvinfo : EIATTR_COOP_GROUP_MASK_REGIDS
	.align		4
        /*0028*/ 	.byte	0x04, 0x29
        /*002a*/ 	.short	(.L_1513 - .L_1512)


	//   ....[0]....
.L_1512:
        /*002c*/ 	.word	0xffffffff


	//   ....[1]....
        /*0030*/ 	.word	0xffffffff


	//   ....[2]....
        /*0034*/ 	.word	0xffffffff


	//   ....[3]....
        /*0038*/ 	.word	0xffffffff


	//   ....[4]....
        /*003c*/ 	.word	0xffffffff


	//   ....[5]....
        /*0040*/ 	.word	0xffffffff


	//   ....[6]....
        /*0044*/ 	.word	0xffffffff


	//   ....[7]....
        /*0048*/ 	.word	0xffffffff


	//   ....[8]....
        /*004c*/ 	.word	0xffffffff


	//   ....[9]....
        /*0050*/ 	.word	0xffffffff


	//   ....[10]....
        /*0054*/ 	.word	0x05000013


	//   ....[11]....
        /*0058*/ 	.word	0x05000013


	//   ....[12]....
        /*005c*/ 	.word	0x05000013


	//   ....[13]....
        /*0060*/ 	.word	0x05000013


	//   ....[14]....
        /*0064*/ 	.word	0x05000013


	//   ....[15]....
        /*0068*/ 	.word	0x05000013


	//   ....[16]....
        /*006c*/ 	.word	0x05000013


	//   ....[17]....
        /*0070*/ 	.word	0x05000013


	//   ....[18]....
        /*0074*/ 	.word	0x05000013


	//   ....[19]....
        /*0078*/ 	.word	0x05000013


	//----- nvinfo : EIATTR_COOP_GROUP_INSTR_OFFSETS
	.align		4
.L_1513:
        /*007c*/ 	.byte	0x04, 0x28
        /*007e*/ 	.short	(.L_1515 - .L_1514)


	//   ....[0]....
.L_1514:
        /*0080*/ 	.word	0x000008e0


	//   ....[1]....
        /*0084*/ 	.word	0x000008f0


	//   ....[2]....
        /*0088*/ 	.word	0x00000920


	//   ....[3]....
        /*008c*/ 	.word	0x00000930


	//   ....[4]....
        /*0090*/ 	.word	0x00000960


	//   ....[5]....
        /*0094*/ 	.word	0x00000970


	//   ....[6]....
        /*0098*/ 	.word	0x000009a0


	//   ....[7]....
        /*009c*/ 	.word	0x000009b0


	//   ....[8]....
        /*00a0*/ 	.word	0x000009e0


	//   ....[9]....
        /*00a4*/ 	.word	0x000009f0


	//   ....[10]....
        /*00a8*/ 	.word	0x00000c10


	//   ....[11]....
        /*00ac*/ 	.word	0x00000c80


	//   ....[12]....
        /*00b0*/ 	.word	0x00000cf0


	//   ....[13]....
        /*00b4*/ 	.word	0x00000d60


	//   ....[14]....
        /*00b8*/ 	.word	0x00000dd0


	//   ....[15]....
        /*00bc*/ 	.word	0x00000e30


	//   ....[16]....
        /*00c0*/ 	.word	0x00000ea0


	//   ....[17]....
        /*00c4*/ 	.word	0x00000f10


	//   ....[18]....
        /*00c8*/ 	.word	0x00000f80


	//   ....[19]....
        /*00cc*/ 	.word	0x00000ff0


	//----- nvinfo : EIATTR_EXIT_INSTR_OFFSETS
	.align		4
.L_1515:
        /*00d0*/ 	.byte	0x04, 0x1c
        /*00d2*/ 	.short	(.L_1517 - .L_1516)


	//   ....[0]....
.L_1516:
        /*00d4*/ 	.word	0x00000070


	//   ....[1]....
        /*00d8*/ 	.word	0x00000bb0


	//----- nvinfo : EIATTR_MAX_THREADS
	.align		4
.L_1517:
        /*00dc*/ 	.byte	0x04, 0x05
        /*00de*/ 	.short	(.L_1519 - .L_1518)
.L_1518:
        /*00e0*/ 	.word	0x00000400
        /*00e4*/ 	.word	0x00000001
        /*00e8*/ 	.word	0x00000001


	//----- nvinfo : EIATTR_CRS_STACK_SIZE
	.align		4
.L_1519:
        /*00ec*/ 	.byte	0x04, 0x1e
        /*00ee*/ 	.short	(.L_1521 - .L_1520)
.L_1520:
        /*00f0*/ 	.word	0x00000000


	//----- nvinfo : EIATTR_CBANK_PARAM_SIZE
	.align		4
.L_1521:
        /*00f4*/ 	.byte	0x03, 0x19
        /*00f6*/ 	.short	0x0128


	//----- nvinfo : EIATTR_PARAM_CBANK
	.align		4
        /*00f8*/ 	.byte	0x04, 0x0a
        /*00fa*/ 	.short	(.L_1523 - .L_1522)
	.align		4
.L_1522:
        /*00fc*/ 	.word	index@(.nv.constant0._ZN10layer_norm22ln_bwd_finalize_kernelINS_22Kernel_traits_finalizeILj1024E13__nv_bfloat16S2_fS2_fjLb0ELj1024ELj4ENS_18Kernel_traits_baseILj1024ES2_S2_fS2_fjLj1024EEEEELb0ELb0EEEvNS_9BwdParamsE)
        /*0100*/ 	.short	0x0210
        /*0102*/ 	.short	0x0128


	//----- nvinfo : EIATTR_SW_WAR
	.align		4
.L_1523:
        /*0104*/ 	.byte	0x04, 0x36
        /*0106*/ 	.short	(.L_1525 - .L_1524)
.L_1524:
        /*0108*/ 	.word	0x00000008
.L_1525:


//--------------------- .nv.info._ZN10layer_norm40ln_parallel_residual_bwd_finalize_kernelINS_22Kernel_traits_finalizeILj1024E13__nv_bfloat16S2_fS2_fjLb0ELj1024ELj4ENS_18Kernel_traits_baseILj1024ES2_S2_fS2_fjLj1024EEEEELb0EEEvNS_9BwdParamsE --------------------------
	.section	.nv.info._ZN10layer_norm40ln_parallel_residual_bwd_finalize_kernelINS_22Kernel_traits_finalizeILj1024E13__nv_bfloat16S2_fS2_fjLb0ELj1024ELj4ENS_18Kernel_traits_baseILj1024ES2_S2_fS2_fjLj1024EEEEELb0EEEvNS_9BwdParamsE,"",@"SHT_CUDA_INFO"
	.sectionflags	@""
	.align	4


	//----- nvinfo : EIATTR_CUDA_API_VERSION
	.align		4
        /*0000*/ 	.byte	0x04, 0x37
        /*0002*/ 	.short	(.L_1527 - .L_1526)
.L_1526:
        /*0004*/ 	.word	0x00000082


	//----- nvinfo : EIATTR_KPARAM_INFO
	.align		4
.L_1527:
        /*0008*/ 	.byte	0x04, 0x17
        /*000a*/ 	.short	(.L_1529 - .L_1528)
.L_1528:
        /*000c*/ 	.word	0x00000000
        /*0010*/ 	.short	0x0000
        /*0012*/ 	.short	0x0000
        /*0014*/ 	.byte	0x00, 0xf0, 0xa1, 0x04


	//----- nvinfo : EIATTR_SPARSE_MMA_MASK
	.align		4
.L_1529:
        /*0018*/ 	.byte	0x03, 0x50
        /*001a*/ 	.short	0x0000


	//----- nvinfo : EIATTR_MAXREG_COUNT
	.align		4
        /*001c*/ 	.byte	0x03, 0x1b
        /*001e*/ 	.short	0x0040


	//----- nvinfo : EIATTR_NUM_BARRIERS
	.align		4
        /*0020*/ 	.byte	0x02, 0x4c
        /*0022*/ 	.byte	0x01
	.zero		1


	//----- nvinfo : EIATTR_MERCURY_ISA_VERSION
	.align		4
        /*0024*/ 	.byte	0x03, 0x5f
        /*0026*/ 	.short	0x0101


	//----- nvinfo : EIATTR_COOP_GROUP_MASK_REGIDS
	.align		4
        /*0028*/ 	.byte	0x04, 0x29
        /*002a*/ 	.short	(.L_1531 - .L_1530)


	//   ....[0]....
.L_1530:
        /*002c*/ 	.word	0xffffffff


	//   ....[1]....
        /*0030*/ 	.word	0xffffffff


	//   ....[2]....
        /*0034*/ 	.word	0xffffffff


	//   ....[3]....
        /*0038*/ 	.word	0xffffffff


	//   ....[4]....
        /*003c*/ 	.word	0xffffffff


	//   ....[5]....
        /*0040*/ 	.word	0xffffffff


	//   ....[6]....
        /*0044*/ 	.word	0xffffffff


	//   ....[7]....
        /*0048*/ 	.word	0xffffffff


	//   ....[8]....
        /*004c*/ 	.word	0xffffffff


	//   ....[9]....
        /*0050*/ 	.word	0xffffffff


	//   ....[10]....
        /*0054*/ 	.word	0xffffffff


	//   ....[11]....
        /*0058*/ 	.word	0xffffffff


	//   ....[12]....
        /*005c*/ 	.word	0xffffffff


	//   ....[13]....
        /*0060*/ 	.word	0xffffffff


	//   ....[14]....
        /*0064*/ 	.word	0xffffffff


	//   ....[15]....
        /*0068*/ 	.word	0xffffffff


	//   ....[16]....
        /*006c*/ 	.word	0xffffffff


	//   ....[17]....
        /*0070*/ 	.word	0xffffffff


	//   ....[18]....
        /*0074*/ 	.word	0xffffffff


	//   ....[19]....
        /*0078*/ 	.word	0xffffffff


	//   ....[20]....
        /*007c*/ 	.word	0x0500000c


	//   ....[21]....
        /*0080*/ 	.word	0x0500000c


	//   ....[22]....
        /*0084*/ 	.word	0x0500000c


	//   ....[23]....
        /*0088*/ 	.word	0x0500000c


	//   ....[24]....
        /*008c*/ 	.word	0x0500000c


	//   ....[25]....
        /*0090*/ 	.word	0x0500000c


	//   ....[26]....
        /*0094*/ 	.word	0x0500000c


	//   ....[27]....
        /*0098*/ 	.word	0x0500000c


	//   ....[28]....
        /*009c*/ 	.word	0x0500000c


	//   ....[29]....
        /*00a0*/ 	.word	0x0500000c


	//   ....[30]....
        /*00a4*/ 	.word	0x0500000c


	//   ....[31]....
        /*00a8*/ 	.word	0x0500000c


	//   ....[32]....
        /*00ac*/ 	.word	0x0500000c


	//   ....[33]....
        /*00b0*/ 	.word	0x0500000c


	//   ....[34]....
        /*00b4*/ 	.word	0x0500000c


	//   ....[35]....
        /*00b8*/ 	.word	0x0500000c


	//   ....[36]....
        /*00bc*/ 	.word	0x0500000c


	//   ....[37]....
        /*00c0*/ 	.word	0x0500000c


	//   ....[38]....
        /*00c4*/ 	.word	0x0500000c


	//   ....[39]....
        /*00c8*/ 	.word	0x0500000c


	//----- nvinfo : EIATTR_COOP_GROUP_INSTR_OFFSETS
	.align		4
.L_1531:
        /*00cc*/ 	.byte	0x04, 0x28
        /*00ce*/ 	.short	(.L_1533 - .L_1532)


	//   ....[0]....
.L_1532:
        /*00d0*/ 	.word	0x00000ce0


	//   ....[1]....
        /*00d4*/ 	.word	0x00000cf0


	//   ....[2]....
        /*00d8*/ 	.word	0x00000d00


	//   ....[3]....
        /*00dc*/ 	.word	0x00000d10


	//   ....[4]....
        /*00e0*/ 	.word	0x00000d40


	//   ....[5]....
        /*00e4*/ 	.word	0x00000d70


	//   ....[6]....
        /*00e8*/ 	.word	0x00000d80


	//   ....[7]....
        /*00ec*/ 	.word	0x00000d90


	//   ....[8]....
        /*00f0*/ 	.word	0x00000db0


	//   ....[9]....
        /*00f4*/ 	.word	0x00000df0


	//   ....[10]....
        /*00f8*/ 	.word	0x00000e00


	//   ....[11]....
        /*00fc*/ 	.word	0x00000e10


	//   ....[12]....
        /*0100*/ 	.word	0x00000e30


	//   ....[13]....
        /*0104*/ 	.word	0x00000e70


	//   ....[14]....
        /*0108*/ 	.word	0x00000e80


	//   ....[15]....
        /*010c*/ 	.word	0x00000e90


	//   ....[16]....
        /*0110*/ 	.word	0x00000eb0


	//   ....[17]....
        /*0114*/ 	.word	0x00000ee0


	//   ....[18]....
        /*0118*/ 	.word	0x00000f00


	//   ....[19]....
        /*011c*/ 	.word	0x00000f10


	//   ....[20]....
        /*0120*/ 	.word	0x00001230


	//   ....[21]....
        /*0124*/ 	.word	0x00001290


	//   ....[22]....
        /*0128*/ 	.word	0x000012f0


	//   ....[23]....
        /*012c*/ 	.word	0x00001350


	//   ....[24]....
        /*0130*/ 	.word	0x000013b0


	//   ....[25]....
        /*0134*/ 	.word	0x00001410


	//   ....[26]....
        /*0138*/ 	.word	0x00001480


	//   ....[27]....
        /*013c*/ 	.word	0x000014f0


	//   ....[28]....
        /*0140*/ 	.word	0x00001560


	//   ....[29]....
        /*0144*/ 	.word	0x000015d0


	//   ....[30]....
        /*0148*/ 	.word	0x00001630


	//   ....[31]....
        /*014c*/ 	.word	0x000016a0


	//   ....[32]....
        /*0150*/ 	.word	0x00001710


	//   ....[33]....
        /*0154*/ 	.word	0x00001780


	//   ....[34]....
        /*0158*/ 	.word	0x000017f0


	//   ....[35]....
        /*015c*/ 	.word	0x00001850


	//   ....[36]....
        /*0160*/ 	.word	0x000018c0


	//   ....[37]....
        /*0164*/ 	.word	0x00001930


	//   ....[38]....
        /*0168*/ 	.word	0x000019a0


	//   ....[39]....
        /*016c*/ 	.word	0x00001a10


	//----- nvinfo : EIATTR_EXIT_INSTR_OFFSETS
	.align		4
.L_1533:
        /*0170*/ 	.byte	0x04, 0x1c
        /*0172*/ 	.short	(.L_1535 - .L_1534)


	//   ....[0]....
.L_1534:
        /*0174*/ 	.word	0x00000070


	//   ....[1]....
        /*0178*/ 	.word	0x000011d0


	//----- nvinfo : EIATTR_MAX_THREADS
	.align		4
.L_1535:
        /*017c*/ 	.byte	0x04, 0x05
        /*017e*/ 	.short	(.L_1537 - .L_1536)
.L_1536:
        /*0180*/ 	.word	0x00000400
        /*0184*/ 	.word	0x00000001
        /*0188*/ 	.word	0x00000001


	//----- nvinfo : EIATTR_CRS_STACK_SIZE
	.align		4
.L_1537:
        /*018c*/ 	.byte	0x04, 0x1e
        /*018e*/ 	.short	(.L_1539 - .L_1538)
.L_1538:
        /*0190*/ 	.word	0x00000000


	//----- nvinfo : EIATTR_CBANK_PARAM_SIZE
	.align		4
.L_1539:
        /*0194*/ 	.byte	0x03, 0x19
        /*0196*/ 	.short	0x0128


	//----- nvinfo : EIATTR_PARAM_CBANK
	.align		4
        /*0198*/ 	.byte	0x04, 0x0a
        /*019a*/ 	.short	(.L_1541 - .L_1540)
	.align		4
.L_1540:
        /*019c*/ 	.word	index@(.nv.constant0._ZN10layer_norm40ln_parallel_residual_bwd_finalize_kernelINS_22Kernel_traits_finalizeILj1024E13__nv_bfloat16S2_fS2_fjLb0ELj1024ELj4ENS_18Kernel_traits_baseILj1024ES2_S2_fS2_fjLj1024EEEEELb0EEEvNS_9BwdParamsE)
        /*01a0*/ 	.short	0x0210
        /*01a2*/ 	.short	0x0128


	//----- nvinfo : EIATTR_SW_WAR
	.align		4
.L_1541:
        /*01a4*/ 	.byte	0x04, 0x36
        /*01a6*/ 	.short	(.L_1543 - .L_1542)
.L_1542:
        /*01a8*/ 	.word	0x00000008
.L_1543:


//--------------------- .nv.info._ZN10layer_norm31ln_parallel_residual_bwd_kernelINS_13Kernel_traitsI13__nv_bfloat16S2_fS2_fjLj1024ELj1ELj4ELj1ELj16ENS_18Kernel_traits_baseILj1024ES2_S2_fS2_fjLj128EEEEELb1ELb1ELb0EEEvNS_9BwdParamsE --------------------------
	.section	.nv.info._ZN10layer_norm31ln_parallel_residual_bwd_kernelINS_13Kernel_traitsI13__nv_bfloat16S2_fS2_fjLj1024ELj1ELj4ELj1ELj16ENS_18Kernel_traits_baseILj1024ES2_S2_fS2_fjLj128EEEEELb1ELb1ELb0EEEvNS_9BwdParamsE,"",@"SHT_CUDA_INFO"
	.sectionflags	@""
	.align	4


	//----- nvinfo : EIATTR_CUDA_API_VERSION
	.align		4
        /*0000*/ 	.byte	0x04, 0x37
        /*0002*/ 	.short	(.L_1545 - .L_1544)
.L_1544:
        /*0004*/ 	.word	0x00000082


	//----- nvinfo : EIATTR_KPARAM_INFO
	.align		4
.L_1545:
        /*0008*/ 	.byte	0x04, 0x17
        /*000a*/ 	.short	(.L_1547 - .L_1546)
.L_1546:
        /*000c*/ 	.word	0x00000000
        /*0010*/ 	.short	0x0000
        /*0012*/ 	.short	0x0000
        /*0014*/ 	.byte	0x00, 0xf0, 0xa1, 0x04


	//----- nvinfo : EIATTR_SPARSE_MMA_MASK
	.align		4
.L_1547:
        /*0018*/ 	.byte	0x03, 0x50
        /*001a*/ 	.short	0x0000


	//----- nvinfo : EIATTR_MAXREG_COUNT
	.align		4
        /*001c*/ 	.byte	0x03, 0x1b
        /*001e*/ 	.short	0x00ff


	//----- nvinfo : EIATTR_NUM_BARRIERS
	.align		4
        /*0020*/ 	.byte	0x02, 0x4c
        /*0022*/ 	.byte	0x01
	.zero		1


	//----- nvinfo : EIATTR_MERCURY_ISA_VERSION
	.align		4
        /*0024*/ 	.byte	0x03, 0x5f
        /*0026*/ 	.short	0x0101


	//----- nvinfo : EIATTR_COOP_GROUP_MASK_REGIDS
	.align		4
        /*0028*/ 	.byte	0x04, 0x29
        /*002a*/ 	.short	(.L_1549 - .L_1548)


	//   ....[0]....
.L_1548:
        /*002c*/ 	.word	0xffffffff


	//   ....[1]....
        /*0030*/ 	.word	0xffffffff


	//   ....[2]....
        /*0034*/ 	.word	0xffffffff


	//   ....[3]....
        /*0038*/ 	.word	0xffffffff


	//   ....[4]....
        /*003c*/ 	.word	0xffffffff


	//   ....[5]....
        /*0040*/ 	.word	0xffffffff


	//   ....[6]....
        /*0044*/ 	.word	0xffffffff


	//   ....[7]....
        /*0048*/ 	.word	0xffffffff


	//   ....[8]....
        /*004c*/ 	.word	0xffffffff


	//   ....[9]....
        /*0050*/ 	.word	0xffffffff


	//   ....[10]....
        /*0054*/ 	.word	0x05000098


	//   ....[11]....
        /*0058*/ 	.word	0x05000098


	//   ....[12]....
        /*005c*/ 	.word	0x05000098


	//   ....[13]....
        /*0060*/ 	.word	0x05000098


	//   ....[14]....
        /*0064*/ 	.word	0x05000098


	//   ....[15]....
        /*0068*/ 	.word	0x05000098


	//   ....[16]....
        /*006c*/ 	.word	0x05000098


	//   ....[17]....
        /*0070*/ 	.word	0x05000098


	//   ....[18]....
        /*0074*/ 	.word	0x05000098


	//   ....[19]....
        /*0078*/ 	.word	0x05000098


	//----- nvinfo : EIATTR_COOP_GROUP_INSTR_OFFSETS
	.align		4
.L_1549:
        /*007c*/ 	.byte	0x04, 0x28
        /*007e*/ 	.short	(.L_1551 - .L_1550)


	//   ....[0]....
.L_1550:
        /*0080*/ 	.word	0x00002120


	//   ....[1]....
        /*0084*/ 	.word	0x00002130


	//   ....[2]....
        /*0088*/ 	.word	0x00002160


	//   ....[3]....
        /*008c*/ 	.word	0x00002170


	//   ....[4]....
        /*0090*/ 	.word	0x000021a0


	//   ....[5]....
        /*0094*/ 	.word	0x000021b0


	//   ....[6]....
        /*0098*/ 	.word	0x000021e0


	//   ....[7]....
        /*009c*/ 	.word	0x000021f0


	//   ....[8]....
        /*00a0*/ 	.word	0x00002220


	//   ....[9]....
        /*00a4*/ 	.word	0x00002230


	//   ....[10]....
        /*00a8*/ 	.word	0x000051e0


	//   ....[11]....
        /*00ac*/ 	.word	0x00005280


	//   ....[12]....
        /*00b0*/ 	.word	0x000052e0


	//   ....[13]....
        /*00b4*/ 	.word	0x00005340


	//   ....[14]....
        /*00b8*/ 	.word	0x000053b0


	//   ....[15]....
        /*00bc*/ 	.word	0x00005410


	//   ....[16]....
        /*00c0*/ 	.word	0x00005480


	//   ....[17]....
        /*00c4*/ 	.word	0x000054e0


	//   ....[18]....
        /*00c8*/ 	.word	0x00005550


	//   ....[19]....
        /*00cc*/ 	.word	0x000055b0


	//----- nvinfo : EIATTR_EXIT_INSTR_OFFSETS
	.align		4
.L_1551:
        /*00d0*/ 	.byte	0x04, 0x1c
        /*00d2*/ 	.short	(.L_1553 - .L_1552)


	//   ....[0]....
.L_1552:
        /*00d4*/ 	.word	0x00005150


	//   ....[1]....
        /*00d8*/ 	.word	0x00005180


	//----- nvinfo : EIATTR_MAX_THREADS
	.align		4
.L_1553:
        /*00dc*/ 	.byte	0x04, 0x05
        /*00de*/ 	.short	(.L_1555 - .L_1554)
.L_1554:
        /*00e0*/ 	.word	0x00000080
        /*00e4*/ 	.word	0x00000001
        /*00e8*/ 	.word	0x00000001


	//----- nvinfo : EIATTR_CRS_STACK_SIZE
	.align		4
.L_1555:
        /*00ec*/ 	.byte	0x04, 0x1e
        /*00ee*/ 	.short	(.L_1557 - .L_1556)
.L_1556:
        /*00f0*/ 	.word	0x00000000


	//----- nvinfo : EIATTR_CBANK_PARAM_SIZE
	.align		4
.L_1557:
        /*00f4*/ 	.byte	0x03, 0x19
        /*00f6*/ 	.short	0x0128


	//----- nvinfo : EIATTR_PARAM_CBANK
	.align		4
        /*00f8*/ 	.byte	0x04, 0x0a
        /*00fa*/ 	.short	(.L_1559 - .L_1558)
	.align		4
.L_1558:
        /*00fc*/ 	.word	index@(.nv.constant0._ZN10layer_norm31ln_parallel_residual_bwd_kernelINS_13Kernel_traitsI13__nv_bfloat16S2_fS2_fjLj1024ELj1ELj4ELj1ELj16ENS_18Kernel_traits_baseILj1024ES2_S2_fS2_fjLj128EEEEELb1ELb1ELb0EEEvNS_9BwdParamsE)
        /*0100*/ 	.short	0x0210
        /*0102*/ 	.short	0x0128


	//----- nvinfo : EIATTR_SW_WAR
	.align		4
.L_1559:
        /*0104*/ 	.byte	0x04, 0x36
        /*0106*/ 	.short	(.L_1561 - .L_1560)
.L_1560:
        /*0108*/ 	.word	0x00000008
.L_1561:


//--------------------- .nv.info._ZN10layer_norm22ln_bwd_finalize_kernelINS_22Kernel_traits_finalizeILj1024E13__nv_bfloat16S2_fS2_fjLb0ELj1024ELj4ENS_18Kernel_traits_baseILj1024ES2_S2_fS2_fjLj1024EEEEELb0ELb1EEEvNS_9BwdParamsE --------------------------
	.section	.nv.info._ZN10layer_norm22ln_bwd_finalize_kernelINS_22Kernel_traits_finalizeILj1024E13__nv_bfloat16S2_fS2_fjLb0ELj1024ELj4ENS_18Kernel_traits_baseILj1024ES2_S2_fS2_fjLj1024EEEEELb0ELb1EEEvNS_9BwdParamsE,"",@"SHT_CUDA_INFO"
	.sectionflags	@""
	.align	4


	//----- nvinfo : EIATTR_CUDA_API_VERSION
	.align		4
        /*0000*/ 	.byte	0x04, 0x37
        /*0002*/ 	.short	(.L_1563 - .L_1562)
.L_1562:
        /*0004*/ 	.word	0x00000082


	//----- nvinfo : EIATTR_KPARAM_INFO
	.align		4
.L_1563:
        /*0008*/ 	.byte	0x04, 0x17
        /*000a*/ 	.short	(.L_1565 - .L_1564)
.L_1564:
        /*000c*/ 	.word	0x00000000
        /*0010*/ 	.short	0x0000
        /*0012*/ 	.short	0x0000
        /*0014*/ 	.byte	0x00, 0xf0, 0xa1, 0x04


	//----- nvinfo : EIATTR_SPARSE_MMA_MASK
	.align		4
.L_1565:
        /*0018*/ 	.byte	0x03, 0x50
        /*001a*/ 	.short	0x0000


	//----- nvinfo : EIATTR_MAXREG_COUNT
	.align		4
        /*001c*/ 	.byte	0x03, 0x1b
        /*001e*/ 	.short	0x0040


	//----- nvinfo : EIATTR_NUM_BARRIERS
	.align		4
        /*0020*/ 	.byte	0x02, 0x4c
        /*0022*/ 	.byte	0x01
	.zero		1


	//----- nvinfo : EIATTR_MERCURY_ISA_VERSION
	.align		4
        /*0024*/ 	.byte	0x03, 0x5f
        /*0026*/ 	.short	0x0101


	//----- nvinfo : EIATTR_COOP_GROUP_MASK_REGIDS
	.align		4
        /*0028*/ 	.byte	0x04, 0x29
        /*002a*/ 	.short	(.L_1567 - .L_1566)


	//   ....[0]....
.L_1566:
        /*002c*/ 	.word	0xffffffff


	//   ....[1]....
        /*0030*/ 	.word	0xffffffff


	//   ....[2]....
        /*0034*/ 	.word	0xffffffff


	//   ....[3]....
        /*0038*/ 	.word	0xffffffff


	//   ....[4]....
        /*003c*/ 	.word	0xffffffff


	//   ....[5]....
        /*0040*/ 	.word	0xffffffff


	//   ....[6]....
        /*0044*/ 	.word	0xffffffff


	//   ....[7]....
        /*0048*/ 	.word	0xffffffff


	//   ....[8]....
        /*004c*/ 	.word	0xffffffff


	//   ....[9]....
        /*0050*/ 	.word	0xffffffff


	//   ....[10]....
        /*0054*/ 	.word	0x05000011


	//   ....[11]....
        /*0058*/ 	.word	0x05000011


	//   ....[12]....
        /*005c*/ 	.word	0x05000011


	//   ....[13]....
        /*0060*/ 	.word	0x05000011


	//   ....[14]....
        /*0064*/ 	.word	0x05000011


	//   ....[15]....
        /*0068*/ 	.word	0x05000011


	//   ....[16]....
        /*006c*/ 	.word	0x05000011


	//   ....[17]....
        /*0070*/ 	.word	0x05000011


	//   ....[18]....
        /*0074*/ 	.word	0x05000011


	//   ....[19]....
        /*0078*/ 	.word	0x05000011


	//----- nvinfo : EIATTR_COOP_GROUP_INSTR_OFFSETS
	.align		4
.L_1567:
        /*007c*/ 	.byte	0x04, 0x28
        /*007e*/ 	.short	(.L_1569 - .L_1568)


	//   ....[0]....
.L_1568:
        /*0080*/ 	.word	0x000008e0


	//   ....[1]....
        /*0084*/ 	.word	0x000008f0


	//   ....[2]....
        /*0088*/ 	.word	0x00000920


	//   ....[3]....
        /*008c*/ 	.word	0x00000930


	//   ....[4]....
        /*0090*/ 	.word	0x00000960


	//   ....[5]....
        /*0094*/ 	.word	0x00000970


	//   ....[6]....
        /*0098*/ 	.word	0x000009a0


	//   ....[7]....
        /*009c*/ 	.word	0x000009b0


	//   ....[8]....
        /*00a0*/ 	.word	0x000009e0


	//   ....[9]....
        /*00a4*/ 	.word	0x000009f0


	//   ....[10]....
        /*00a8*/ 	.word	0x00000bf0


	//   ....[11]....
        /*00ac*/ 	.word	0x00000c60


	//   ....[12]....
        /*00b0*/ 	.word	0x00000cd0


	//   ....[13]....
        /*00b4*/ 	.word	0x00000d40


	//   ....[14]....
        /*00b8*/ 	.word	0x00000db0


	//   ....[15]....
        /*00bc*/ 	.word	0x00000e10


	//   ....[16]....
        /*00c0*/ 	.word	0x00000e80


	//   ....[17]....
        /*00c4*/ 	.word	0x00000ef0


	//   ....[18]....
        /*00c8*/ 	.word	0x00000f60


	//   ....[19]....
        /*00cc*/ 	.word	0x00000fd0


	//----- nvinfo : EIATTR_EXIT_INSTR_OFFSETS
	.align		4
.L_1569:
        /*00d0*/ 	.byte	0x04, 0x1c
        /*00d2*/ 	.short	(.L_1571 - .L_1570)


	//   ....[0]....
.L_1570:
        /*00d4*/ 	.word	0x00000070


	//   ....[1]....
        /*00d8*/ 	.word	0x00000b90


	//----- nvinfo : EIATTR_MAX_THREADS
	.align		4
.L_1571:
        /*00dc*/ 	.byte	0x04, 0x05
        /*00de*/ 	.short	(.L_1573 - .L_1572)
.L_1572:
        /*00e0*/ 	.word	0x00000400
        /*00e4*/ 	.word	0x00000001
        /*00e8*/ 	.word	0x00000001


	//----- nvinfo : EIATTR_CRS_STACK_SIZE
	.align		4
.L_1573:
        /*00ec*/ 	.byte	0x04, 0x1e
        /*00ee*/ 	.short	(.L_1575 - .L_1574)
.L_1574:
        /*00f0*/ 	.word	0x00000000


	//----- nvinfo : EIATTR_CBANK_PARAM_SIZE
	.align		4
.L_1575:
        /*00f4*/ 	.byte	0x03, 0x19
        /*00f6*/ 	.short	0x0128


	//----- nvinfo : EIATTR_PARAM_CBANK
	.align		4
        /*00f8*/ 	.byte	0x04, 0x0a
        /*00fa*/ 	.short	(.L_1577 - .L_1576)
	.align		4
.L_1576:
        /*00fc*/ 	.word	index@(.nv.constant0._ZN10layer_norm22ln_bwd_finalize_kernelINS_22Kernel_traits_finalizeILj1024E13__nv_bfloat16S2_fS2_fjLb0ELj1024ELj4ENS_18Kernel_traits_baseILj1024ES2_S2_fS2_fjLj1024EEEEELb0ELb1EEEvNS_9BwdParamsE)
        /*0100*/ 	.short	0x0210
        /*0102*/ 	.short	0x0128


	//----- nvinfo : EIATTR_SW_WAR
	.align		4
.L_1577:
        /*0104*/ 	.byte	0x04, 0x36
        /*0106*/ 	.short	(.L_1579 - .L_1578)
.L_1578:
        /*0108*/ 	.word	0x00000008
.L_1579:


//--------------------- .nv.info._ZN10layer_norm40ln_parallel_residual_bwd_finalize_kernelINS_22Kernel_traits_finalizeILj1024E13__nv_bfloat16S2_fS2_fjLb0ELj1024ELj4ENS_18Kernel_traits_baseILj1024ES2_S2_fS2_fjLj1024EEEEELb1EEEvNS_9BwdParamsE --------------------------
	.section	.nv.info._ZN10layer_norm40ln_parallel_residual_bwd_finalize_kernelINS_22Kernel_traits_finalizeILj1024E13__nv_bfloat16S2_fS2_fjLb0ELj1024ELj4ENS_18Kernel_traits_baseILj1024ES2_S2_fS2_fjLj1024EEEEELb1EEEvNS_9BwdParamsE,"",@"SHT_CUDA_INFO"
	.sectionflags	@""
	.align	4


	//----- nvinfo : EIATTR_CUDA_API_VERSION
	.align		4
        /*0000*/ 	.byte	0x04, 0x37
        /*0002*/ 	.short	(.L_1581 - .L_1580)
.L_1580:
        /*0004*/ 	.word	0x00000082


	//----- nvinfo : EIATTR_KPARAM_INFO
	.align		4
.L_1581:
        /*0008*/ 	.byte	0x04, 0x17
        /*000a*/ 	.short	(.L_1583 - .L_1582)
.L_1582:
        /*000c*/ 	.word	0x00000000
        /*0010*/ 	.short	0x0000
        /*0012*/ 	.short	0x0000
        /*0014*/ 	.byte	0x00, 0xf0, 0xa1, 0x04


	//----- nvinfo : EIATTR_SPARSE_MMA_MASK
	.align		4
.L_1583:
        /*0018*/ 	.byte	0x03, 0x50
        /*001a*/ 	.short	0x0000


	//----- nvinfo : EIATTR_MAXREG_COUNT
	.align		4
        /*001c*/ 	.byte	0x03, 0x1b
        /*001e*/ 	.short	0x0040


	//----- nvinfo : EIATTR_NUM_BARRIERS
	.align		4
        /*0020*/ 	.byte	0x02, 0x4c
        /*0022*/ 	.byte	0x01
	.zero		1


	//----- nvinfo : EIATTR_MERCURY_ISA_VERSION
	.align		4
        /*0024*/ 	.byte	0x03, 0x5f
        /*0026*/ 	.short	0x0101


	//----- nvinfo : EIATTR_COOP_GROUP_MASK_REGIDS
	.align		4
        /*0028*/ 	.byte	0x04, 0x29
        /*002a*/ 	.short	(.L_1585 - .L_1584)


	//   ....[0]....
.L_1584:
        /*002c*/ 	.word	0xffffffff


	//   ....[1]....
        /*0030*/ 	.word	0xffffffff


	//   ....[2]....
        /*0034*/ 	.word	0xffffffff


	//   ....[3]....
        /*0038*/ 	.word	0xffffffff


	//   ....[4]....
        /*003c*/ 	.word	0xffffffff


	//   ....[5]....
        /*0040*/ 	.word	0xffffffff


	//   ....[6]....
        /*0044*/ 	.word	0xffffffff


	//   ....[7]....
        /*0048*/ 	.word	0xffffffff


	//   ....[8]....
        /*004c*/ 	.word	0xffffffff


	//   ....[9]....
        /*0050*/ 	.word	0xffffffff


	//   ....[10]....
        /*0054*/ 	.word	0xffffffff


	//   ....[11]....
        /*0058*/ 	.word	0xffffffff


	//   ....[12]....
        /*005c*/ 	.word	0xffffffff


	//   ....[13]....
        /*0060*/ 	.word	0xffffffff


	//   ....[14]....
        /*0064*/ 	.word	0xffffffff


	//   ....[15]....
        /*0068*/ 	.word	0xffffffff


	//   ....[16]....
        /*006c*/ 	.word	0xffffffff


	//   ....[17]....
        /*0070*/ 	.word	0xffffffff


	//   ....[18]....
        /*0074*/ 	.word	0xffffffff


	//   ....[19]....
        /*0078*/ 	.word	0xffffffff


	//   ....[20]....
        /*007c*/ 	.word	0x0500000b


	//   ....[21]....
        /*0080*/ 	.word	0x0500000b


	//   ....[22]....
        /*0084*/ 	.word	0x0500000b


	//   ....[23]....
        /*0088*/ 	.word	0x0500000b


	//   ....[24]....
        /*008c*/ 	.word	0x0500000b


	//   ....[25]....
        /*0090*/ 	.word	0x0500000b


	//   ....[26]....
        /*0094*/ 	.word	0x0500000b


	//   ....[27]....
        /*0098*/ 	.word	0x0500000b


	//   ....[28]....
        /*009c*/ 	.word	0x0500000b


	//   ....[29]....
        /*00a0*/ 	.word	0x0500000b


	//   ....[30]....
        /*00a4*/ 	.word	0x0500000b


	//   ....[31]....
        /*00a8*/ 	.word	0x0500000b


	//   ....[32]....
        /*00ac*/ 	.word	0x0500000b


	//   ....[33]....
        /*00b0*/ 	.word	0x0500000b


	//   ....[34]....
        /*00b4*/ 	.word	0x0500000b


	//   ....[35]....
        /*00b8*/ 	.word	0x0500000b


	//   ....[36]....
        /*00bc*/ 	.word	0x0500000b


	//   ....[37]....
        /*00c0*/ 	.word	0x0500000b


	//   ....[38]....
        /*00c4*/ 	.word	0x0500000b


	//   ....[39]....
        /*00c8*/ 	.word	0x0500000b


	//----- nvinfo : EIATTR_COOP_GROUP_INSTR_OFFSETS
	.align		4
.L_1585:
        /*00cc*/ 	.byte	0x04, 0x28
        /*00ce*/ 	.short	(.L_1587 - .L_1586)


	//   ....[0]....
.L_1586:
        /*00d0*/ 	.word	0x00000ce0


	//   ....[1]....
        /*00d4*/ 	.word	0x00000cf0


	//   ....[2]....
        /*00d8*/ 	.word	0x00000d00


	//   ....[3]....
        /*00dc*/ 	.word	0x00000d10


	//   ....[4]....
        /*00e0*/ 	.word	0x00000d40


	//   ....[5]....
        /*00e4*/ 	.word	0x00000d70


	//   ....[6]....
        /*00e8*/ 	.word	0x00000d80


	//   ....[7]....
        /*00ec*/ 	.word	0x00000d90


	//   ....[8]....
        /*00f0*/ 	.word	0x00000db0


	//   ....[9]....
        /*00f4*/ 	.word	0x00000df0


	//   ....[10]....
        /*00f8*/ 	.word	0x00000e00


	//   ....[11]....
        /*00fc*/ 	.word	0x00000e10


	//   ....[12]....
        /*0100*/ 	.word	0x00000e30


	//   ....[13]....
        /*0104*/ 	.word	0x00000e70


	//   ....[14]....
        /*0108*/ 	.word	0x00000e80


	//   ....[15]....
        /*010c*/ 	.word	0x00000e90


	//   ....[16]....
        /*0110*/ 	.word	0x00000eb0


	//   ....[17]....
        /*0114*/ 	.word	0x00000ee0


	//   ....[18]....
        /*0118*/ 	.word	0x00000f00


	//   ....[19]....
        /*011c*/ 	.word	0x00000f10


	//   ....[20]....
        /*0120*/ 	.word	0x00001210


	//   ....[21]....
        /*0124*/ 	.word	0x00001270


	//   ....[22]....
        /*0128*/ 	.word	0x000012d0


	//   ....[23]....
        /*012c*/ 	.word	0x00001330


	//   ....[24]....
        /*0130*/ 	.word	0x00001390


	//   ....[25]....
        /*0134*/ 	.word	0x000013f0


	//   ....[26]....
        /*0138*/ 	.word	0x00001460


	//   ....[27]....
        /*013c*/ 	.word	0x000014d0


	//   ....[28]....
        /*0140*/ 	.word	0x00001540


	//   ....[29]....
        /*0144*/ 	.word	0x000015b0


	//   ....[30]....
        /*0148*/ 	.word	0x00001610


	//   ....[31]....
        /*014c*/ 	.word	0x00001680


	//   ....[32]....
        /*0150*/ 	.word	0x000016f0


	//   ....[33]....
        /*0154*/ 	.word	0x00001760


	//   ....[34]....
        /*0158*/ 	.word	0x000017d0


	//   ....[35]....
        /*015c*/ 	.word	0x00001830


	//   ....[36]....
        /*0160*/ 	.word	0x000018a0


	//   ....[37]....
        /*0164*/ 	.word	0x00001910


	//   ....[38]....
        /*0168*/ 	.word	0x00001980


	//   ....[39]....
        /*016c*/ 	.word	0x000019f0


	//----- nvinfo : EIATTR_EXIT_INSTR_OFFSETS
	.align		4
.L_1587:
        /*0170*/ 	.byte	0x04, 0x1c
        /*0172*/ 	.short	(.L_1589 - .L_1588)


	//   ....[0]....
.L_1588:
        /*0174*/ 	.word	0x00000070


	//   ....[1]....
        /*0178*/ 	.word	0x000011b0


	//----- nvinfo : EIATTR_MAX_THREADS
	.align		4
.L_1589:
        /*017c*/ 	.byte	0x04, 0x05
        /*017e*/ 	.short	(.L_1591 - .L_1590)
.L_1590:
        /*0180*/ 	.word	0x00000400
        /*0184*/ 	.word	0x00000001
        /*0188*/ 	.word	0x00000001


	//----- nvinfo : EIATTR_CRS_STACK_SIZE
	.align		4
.L_1591:
        /*018c*/ 	.byte	0x04, 0x1e
        /*018e*/ 	.short	(.L_1593 - .L_1592)
.L_1592:
        /*0190*/ 	.word	0x00000000


	//----- nvinfo : EIATTR_CBANK_PARAM_SIZE
	.align		4
.L_1593:
        /*0194*/ 	.byte	0x03, 0x19
        /*0196*/ 	.short	0x0128


	//----- nvinfo : EIATTR_PARAM_CBANK
	.align		4
        /*0198*/ 	.byte	0x04, 0x0a
        /*019a*/ 	.short	(.L_1595 - .L_1594)
	.align		4
.L_1594:
        /*019c*/ 	.word	index@(.nv.constant0._ZN10layer_norm40ln_parallel_residual_bwd_finalize_kernelINS_22Kernel_traits_finalizeILj1024E13__nv_bfloat16S2_fS2_fjLb0ELj1024ELj4ENS_18Kernel_traits_baseILj1024ES2_S2_fS2_fjLj1024EEEEELb1EEEvNS_9BwdParamsE)
        /*01a0*/ 	.short	0x0210
        /*01a2*/ 	.short	0x0128


	//----- nvinfo : EIATTR_SW_WAR
	.align		4
.L_1595:
        /*01a4*/ 	.byte	0x04, 0x36
        /*01a6*/ 	.short	(.L_1597 - .L_1596)
.L_1596:
        /*01a8*/ 	.word	0x00000008
.L_1597:


//--------------------- .nv.info._ZN10layer_norm31ln_parallel_residual_bwd_kernelINS_13Kernel_traitsI13__nv_bfloat16S2_fS2_fjLj1024ELj1ELj4ELj1ELj16ENS_18Kernel_traits_baseILj1024ES2_S2_fS2_fjLj128EEEEELb1ELb1ELb1EEEvNS_9BwdParamsE --------------------------
	.section	.nv.info._ZN10layer_norm31ln_parallel_residual_bwd_kernelINS_13Kernel_traitsI13__nv_bfloat16S2_fS2_fjLj1024ELj1ELj4ELj1ELj16ENS_18Kernel_traits_baseILj1024ES2_S2_fS2_fjLj128EEEEELb1ELb1ELb1EEEvNS_9BwdParamsE,"",@"SHT_CUDA_INFO"
	.sectionflags	@""
	.align	4


	//----- nvinfo : EIATTR_CUDA_API_VERSION
	.align		4
        /*0000*/ 	.byte	0x04, 0x37
        /*0002*/ 	.short	(.L_1599 - .L_1598)
.L_1598:
        /*0004*/ 	.word	0x00000082


	//----- nvinfo : EIATTR_KPARAM_INFO
	.align		4
.L_1599:
        /*0008*/ 	.byte	0x04, 0x17
        /*000a*/ 	.short	(.L_1601 - .L_1600)
.L_1600:
        /*000c*/ 	.word	0x00000000
        /*0010*/ 	.short	0x0000
        /*0012*/ 	.short	0x0000
        /*0014*/ 	.byte	0x00, 0xf0, 0xa1, 0x04


	//----- nvinfo : EIATTR_SPARSE_MMA_MASK
	.align		4
.L_1601:
        /*0018*/ 	.byte	0x03, 0x50
        /*001a*/ 	.short	0x0000


	//----- nvinfo : EIATTR_MAXREG_COUNT
	.align		4
        /*001c*/ 	.byte	0x03, 0x1b
        /*001e*/ 	.short	0x00ff


	//----- nvinfo : EIATTR_NUM_BARRIERS
	.align		4
        /*0020*/ 	.byte	0x02, 0x4c
        /*0022*/ 	.byte	0x01
	.zero		1


	//----- nvinfo : EIATTR_MERCURY_ISA_VERSION
	.align		4
        /*0024*/ 	.byte	0x03, 0x5f
        /*0026*/ 	.short	0x0101


	//----- nvinfo : EIATTR_COOP_GROUP_MASK_REGIDS
	.align		4
        /*0028*/ 	.byte	0x04, 0x29
        /*002a*/ 	.short	(.L_1603 - .L_1602)


	//   ....[0]....
.L_1602:
        /*002c*/ 	.word	0xffffffff


	//   ....[1]....
        /*0030*/ 	.word	0xffffffff


	//   ....[2]....
        /*0034*/ 	.word	0xffffffff


	//   ....[3]....
        /*0038*/ 	.word	0xffffffff


	//   ....[4]....
        /*003c*/ 	.word	0xffffffff


	//   ....[5]....
        /*0040*/ 	.word	0xffffffff


	//   ....[6]....
        /*0044*/ 	.word	0xffffffff


	//   ....[7]....
        /*0048*/ 	.word	0xffffffff


	//   ....[8]....
        /*004c*/ 	.word	0xffffffff


	//   ....[9]....
        /*0050*/ 	.word	0xffffffff


	//   ....[10]....
        /*0054*/ 	.word	0x050000ef


	//   ....[11]....
        /*0058*/ 	.word	0x050000ef


	//   ....[12]....
        /*005c*/ 	.word	0x050000ef


	//   ....[13]....
        /*0060*/ 	.word	0x050000ef


	//   ....[14]....
        /*0064*/ 	.word	0x050000ef


	//   ....[15]....
        /*0068*/ 	.word	0x050000ef


	//   ....[16]....
        /*006c*/ 	.word	0x050000ef


	//   ....[17]....
        /*0070*/ 	.word	0x050000ef


	//   ....[18]....
        /*0074*/ 	.word	0x050000ef


	//   ....[19]....
        /*0078*/ 	.word	0x050000ef


	//----- nvinfo : EIATTR_COOP_GROUP_INSTR_OFFSETS
	.align		4
.L_1603:
        /*007c*/ 	.byte	0x04, 0x28
        /*007e*/ 	.short	(.L_1605 - .L_1604)


	//   ....[0]....
.L_1604:
        /*0080*/ 	.word	0x00001ef0


	//   ....[1]....
        /*0084*/ 	.word	0x00001f00


	//   ....[2]....
        /*0088*/ 	.word	0x00001f30


	//   ....[3]....
        /*008c*/ 	.word	0x00001f40


	//   ....[4]....
        /*0090*/ 	.word	0x00001f70


	//   ....[5]....
        /*0094*/ 	.word	0x00001f80


	//   ....[6]....
        /*0098*/ 	.word	0x00001fb0


	//   ....[7]....
        /*009c*/ 	.word	0x00001fc0


	//   ....[8]....
        /*00a0*/ 	.word	0x00001ff0


	//   ....[9]....
        /*00a4*/ 	.word	0x00002000


	//   ....[10]....
        /*00a8*/ 	.word	0x00004d00


	//   ....[11]....
        /*00ac*/ 	.word	0x00004d90


	//   ....[12]....
        /*00b0*/ 	.word	0x00004e00


	//   ....[13]....
        /*00b4*/ 	.word	0x00004e60


	//   ....[14]....
        /*00b8*/ 	.word	0x00004ed0


	//   ....[15]....
        /*00bc*/ 	.word	0x00004f30


	//   ....[16]....
        /*00c0*/ 	.word	0x00004fa0


	//   ....[17]....
        /*00c4*/ 	.word	0x00005000


	//   ....[18]....
        /*00c8*/ 	.word	0x00005070


	//   ....[19]....
        /*00cc*/ 	.word	0x000050d0


	//----- nvinfo : EIATTR_EXIT_INSTR_OFFSETS
	.align		4
.L_1605:
        /*00d0*/ 	.byte	0x04, 0x1c
        /*00d2*/ 	.short	(.L_1607 - .L_1606)


	//   ....[0]....
.L_1606:
        /*00d4*/ 	.word	0x00004c90


	//----- nvinfo : EIATTR_MAX_THREADS
	.align		4
.L_1607:
        /*00d8*/ 	.byte	0x04, 0x05
        /*00da*/ 	.short	(.L_1609 - .L_1608)
.L_1608:
        /*00dc*/ 	.word	0x00000080
        /*00e0*/ 	.word	0x00000001
        /*00e4*/ 	.word	0x00000001


	//----- nvinfo : EIATTR_CRS_STACK_SIZE
	.align		4
.L_1609:
        /*00e8*/ 	.byte	0x04, 0x1e
        /*00ea*/ 	.short	(.L_1611 - .L_1610)
.L_1610:
        /*00ec*/ 	.word	0x00000000


	//----- nvinfo : EIATTR_CBANK_PARAM_SIZE
	.align		4
.L_1611:
        /*00f0*/ 	.byte	0x03, 0x19
        /*00f2*/ 	.short	0x0128


	//----- nvinfo : EIATTR_PARAM_CBANK
	.align		4
        /*00f4*/ 	.byte	0x04, 0x0a
        /*00f6*/ 	.short	(.L_1613 - .L_1612)
	.align		4
.L_1612:
        /*00f8*/ 	.word	index@(.nv.constant0._ZN10layer_norm31ln_parallel_residual_bwd_kernelINS_13Kernel_traitsI13__nv_bfloat16S2_fS2_fjLj1024ELj1ELj4ELj1ELj16ENS_18Kernel_traits_baseILj1024ES2_S2_fS2_fjLj128EEEEELb1ELb1ELb1EEEvNS_9BwdParamsE)
        /*00fc*/ 	.short	0x0210
        /*00fe*/ 	.short	0x0128


	//----- nvinfo : EIATTR_SW_WAR
	.align		4
.L_1613:
        /*0100*/ 	.byte	0x04, 0x36
        /*0102*/ 	.short	(.L_1615 - .L_1614)
.L_1614:
        /*0104*/ 	.word	0x00000008
.L_1615:


//--------------------- .nv.info._ZN10layer_norm31ln_parallel_residual_bwd_kernelINS_13Kernel_traitsIf13__nv_bfloat16fS2_fjLj1024ELj1ELj4ELj1ELj16ENS_18Kernel_traits_baseILj1024EfS2_fS2_fjLj128EEEEELb0ELb0ELb0EEEvNS_9BwdParamsE --------------------------
	.section	.nv.info._ZN10layer_norm31ln_parallel_residual_bwd_kernelINS_13Kernel_traitsIf13__nv_bfloat16fS2_fjLj1024ELj1ELj4ELj1ELj16ENS_18Kernel_traits_baseILj1024EfS2_fS2_fjLj128EEEEELb0ELb0ELb0EEEvNS_9BwdParamsE,"",@"SHT_CUDA_INFO"
	.sectionflags	@""
	.align	4


	//----- nvinfo : EIATTR_CUDA_API_VERSION
	.align		4
        /*0000*/ 	.byte	0x04, 0x37
        /*0002*/ 	.short	(.L_1617 - .L_1616)
.L_1616:
        /*0004*/ 	.word	0x00000082


	//----- nvinfo : EIATTR_KPARAM_INFO
	.align		4
.L_1617:
        /*0008*/ 	.byte	0x04, 0x17
        /*000a*/ 	.short	(.L_1619 - .L_1618)
.L_1618:
        /*000c*/ 	.word	0x00000000
        /*0010*/ 	.short	0x0000
        /*0012*/ 	.short	0x0000
        /*0014*/ 	.byte	0x00, 0xf0, 0xa1, 0x04


	//----- nvinfo : EIATTR_SPARSE_MMA_MASK
	.align		4
.L_1619:
        /*0018*/ 	.byte	0x03, 0x50
        /*001a*/ 	.short	0x0000


	//----- nvinfo : EIATTR_MAXREG_COUNT
	.align		4
        /*001c*/ 	.byte	0x03, 0x1b
        /*001e*/ 	.short	0x00ff


	//----- nvinfo : EIATTR_NUM_BARRIERS
	.align		4
        /*0020*/ 	.byte	0x02, 0x4c
        /*0022*/ 	.byte	0x01
	.zero		1


	//----- nvinfo : EIATTR_ANNOTATIONS
	.align		4
        /*0024*/ 	.byte	0x04, 0x55
        /*0026*/ 	.short	(.L_1621 - .L_1620)


	//   ....[0]....
.L_1620:
        /* <DEDUP_REMOVED lines=74> */


	//----- nvinfo : EIATTR_MERCURY_ISA_VERSION
	.align		4
.L_1621:
        /*04b0*/ 	.byte	0x03, 0x5f
        /*04b2*/ 	.short	0x0101


	//----- nvinfo : EIATTR_COOP_GROUP_MASK_REGIDS
	.align		4
        /*04b4*/ 	.byte	0x04, 0x29
        /*04b6*/ 	.short	(.L_1623 - .L_1622)


	//   ....[0]....
.L_1622:
        /*04b8*/ 	.word	0xffffffff


	//   ....[1]....
        /*04bc*/ 	.word	0xffffffff


	//   ....[2]....
        /*04c0*/ 	.word	0xffffffff


	//   ....[3]....
        /*04c4*/ 	.word	0xffffffff


	//   ....[4]....
        /*04c8*/ 	.word	0xffffffff


	//   ....[5]....
        /*04cc*/ 	.word	0xffffffff


	//   ....[6]....
        /*04d0*/ 	.word	0xffffffff


	//   ....[7]....
        /*04d4*/ 	.word	0xffffffff


	//   ....[8]....
        /*04d8*/ 	.word	0xffffffff


	//   ....[9]....
        /*04dc*/ 	.word	0xffffffff


	//   ....[10]....
        /*04e0*/ 	.word	0x0500000b


	//   ....[11]....
        /*04e4*/ 	.word	0x0500000b


	//   ....[12]....
        /*04e8*/ 	.word	0x0500000b


	//   ....[13]....
        /*04ec*/ 	.word	0x0500000b


	//   ....[14]....
        /*04f0*/ 	.word	0x0500000b


	//   ....[15]....
        /*04f4*/ 	.word	0x0500000b


	//   ....[16]....
        /*04f8*/ 	.word	0x0500000b


	//   ....[17]....
        /*04fc*/ 	.word	0x0500000b


	//   ....[18]....
        /*0500*/ 	.word	0x0500000b


	//   ....[19]....
        /*0504*/ 	.word	0x0500000b


	//----- nvinfo : EIATTR_COOP_GROUP_INSTR_OFFSETS
	.align		4
.L_1623:
        /*0508*/ 	.byte	0x04, 0x28
        /*050a*/ 	.short	(.L_1625 - .L_1624)


	//   ....[0]....
.L_1624:
        /*050c*/ 	.word	0x00003100


	//   ....[1]....
        /*0510*/ 	.word	0x00003120


	//   ....[2]....
        /*0514*/ 	.word	0x00003140


	//   ....[3]....
        /*0518*/ 	.word	0x00003160


	//   ....[4]....
        /*051c*/ 	.word	0x00003180


	//   ....[5]....
        /*0520*/ 	.word	0x000031a0


	//   ....[6]....
        /*0524*/ 	.word	0x000031c0


	//   ....[7]....
        /*0528*/ 	.word	0x000031e0


	//   ....[8]....
        /*052c*/ 	.word	0x000031f0


	//   ....[9]....
        /*0530*/ 	.word	0x00003210


	//   ....[10]....
        /*0534*/ 	.word	0x00006780


	//   ....[11]....
        /*0538*/ 	.word	0x00006820


	//   ....[12]....
        /*053c*/ 	.word	0x000068a0


	//   ....[13]....
        /*0540*/ 	.word	0x00006910


	//   ....[14]....
        /*0544*/ 	.word	0x00006990


	//   ....[15]....
        /*0548*/ 	.word	0x00006a00


	//   ....[16]....
        /*054c*/ 	.word	0x00006a80


	//   ....[17]....
        /*0550*/ 	.word	0x00006af0


	//   ....[18]....
        /*0554*/ 	.word	0x00006b70


	//   ....[19]....
        /*0558*/ 	.word	0x00006bc0


	//----- nvinfo : EIATTR_EXIT_INSTR_OFFSETS
	.align		4
.L_1625:
        /*055c*/ 	.byte	0x04, 0x1c
        /*055e*/ 	.short	(.L_1627 - .L_1626)


	//   ....[0]....
.L_1626:
        /*0560*/ 	.word	0x000066c0


	//   ....[1]....
        /*0564*/ 	.word	0x00006710


	//----- nvinfo : EIATTR_MAX_THREADS
	.align		4
.L_1627:
        /*0568*/ 	.byte	0x04, 0x05
        /*056a*/ 	.short	(.L_1629 - .L_1628)
.L_1628:
        /*056c*/ 	.word	0x00000080
        /*0570*/ 	.word	0x00000001
        /*0574*/ 	.word	0x00000001


	//----- nvinfo : EIATTR_CRS_STACK_SIZE
	.align		4
.L_1629:
        /*0578*/ 	.byte	0x04, 0x1e
        /*057a*/ 	.short	(.L_1631 - .L_1630)
.L_1630:
        /*057c*/ 	.word	0x00000000


	//----- nvinfo : EIATTR_CBANK_PARAM_SIZE
	.align		4
.L_1631:
        /*0580*/ 	.byte	0x03, 0x19
        /*0582*/ 	.short	0x0128


	//----- nvinfo : EIATTR_PARAM_CBANK
	.align		4
        /*0584*/ 	.byte	0x04, 0x0a
        /*0586*/ 	.short	(.L_1633 - .L_1632)
	.align		4
.L_1632:
        /*0588*/ 	.word	index@(.nv.constant0._ZN10layer_norm31ln_parallel_residual_bwd_kernelINS_13Kernel_traitsIf13__nv_bfloat16fS2_fjLj1024ELj1ELj4ELj1ELj16ENS_18Kernel_traits_baseILj1024EfS2_fS2_fjLj128EEEEELb0ELb0ELb0EEEvNS_9BwdParamsE)
        /*058c*/ 	.short	0x0210
        /*058e*/ 	.short	0x0128


	//----- nvinfo : EIATTR_SW_WAR
	.align		4
.L_1633:
        /*0590*/ 	.byte	0x04, 0x36
        /*0592*/ 	.short	(.L_1635 - .L_1634)
.L_1634:
        /*0594*/ 	.word	0x00000008
.L_1635:


//--------------------- .nv.info._ZN10layer_norm31ln_parallel_residual_bwd_kernelINS_13Kernel_traitsIf13__nv_bfloat16fS2_fjLj1024ELj1ELj4ELj1ELj16ENS_18Kernel_traits_baseILj1024EfS2_fS2_fjLj128EEEEELb0ELb0ELb1EEEvNS_9BwdParamsE --------------------------
	.section	.nv.info._ZN10layer_norm31ln_parallel_residual_bwd_kernelINS_13Kernel_traitsIf13__nv_bfloat16fS2_fjLj1024ELj1ELj4ELj1ELj16ENS_18Kernel_traits_baseILj1024EfS2_fS2_fjLj128EEEEELb0ELb0ELb1EEEvNS_9BwdParamsE,"",@"SHT_CUDA_INFO"
	.sectionflags	@""
	.align	4


	//----- nvinfo : EIATTR_CUDA_API_VERSION
	.align		4
        /*0000*/ 	.byte	0x04, 0x37
        /*0002*/ 	.short	(.L_1637 - .L_1636)
.L_1636:
        /*0004*/ 	.word	0x00000082


	//----- nvinfo : EIATTR_KPARAM_INFO
	.align		4
.L_1637:
        /*0008*/ 	.byte	0x04, 0x17
        /*000a*/ 	.short	(.L_1639 - .L_1638)
.L_1638:
        /*000c*/ 	.word	0x00000000
        /*0010*/ 	.short	0x0000
        /*0012*/ 	.short	0x0000
        /*0014*/ 	.byte	0x00, 0xf0, 0xa1, 0x04


	//----- nvinfo : EIATTR_SPARSE_MMA_MASK
	.align		4
.L_1639:
        /*0018*/ 	.byte	0x03, 0x50
        /*001a*/ 	.short	0x0000


	//----- nvinfo : EIATTR_MAXREG_COUNT
	.align		4
        /*001c*/ 	.byte	0x03, 0x1b
        /*001e*/ 	.short	0x00ff


	//----- nvinfo : EIATTR_NUM_BARRIERS
	.align		4
        /*0020*/ 	.byte	0x02, 0x4c
        /*0022*/ 	.byte	0x01
	.zero		1


	//----- nvinfo : EIATTR_ANNOTATIONS
	.align		4
        /*0024*/ 	.byte	0x04, 0x55
        /*0026*/ 	.short	(.L_1641 - .L_1640)


	//   ....[0]....
.L_1640:
        /* <DEDUP_REMOVED lines=131> */


	//----- nvinfo : EIATTR_MERCURY_ISA_VERSION
	.align		4
.L_1641:
        /*0848*/ 	.byte	0x03, 0x5f
        /*084a*/ 	.short	0x0101


	//----- nvinfo : EIATTR_COOP_GROUP_MASK_REGIDS
	.align		4
        /*084c*/ 	.byte	0x04, 0x29
        /*084e*/ 	.short	(.L_1643 - .L_1642)


	//   ....[0]....
.L_1642:
        /*0850*/ 	.word	0xffffffff


	//   ....[1]....
        /*0854*/ 	.word	0xffffffff


	//   ....[2]....
        /*0858*/ 	.word	0xffffffff


	//   ....[3]....
        /*085c*/ 	.word	0xffffffff


	//   ....[4]....
        /*0860*/ 	.word	0xffffffff


	//   ....[5]....
        /*0864*/ 	.word	0xffffffff


	//   ....[6]....
        /*0868*/ 	.word	0xffffffff


	//   ....[7]....
        /*086c*/ 	.word	0xffffffff


	//   ....[8]....
        /*0870*/ 	.word	0xffffffff


	//   ....[9]....
        /*0874*/ 	.word	0xffffffff


	//   ....[10]....
        /*0878*/ 	.word	0x050000eb


	//   ....[11]....
        /*087c*/ 	.word	0x050000eb


	//   ....[12]....
        /*0880*/ 	.word	0x050000eb


	//   ....[13]....
        /*0884*/ 	.word	0x050000eb


	//   ....[14]....
        /*0888*/ 	.word	0x050000eb


	//   ....[15]....
        /*088c*/ 	.word	0x050000eb


	//   ....[16]....
        /*0890*/ 	.word	0x050000eb


	//   ....[17]....
        /*0894*/ 	.word	0x050000eb


	//   ....[18]....
        /*0898*/ 	.word	0x050000eb


	//   ....[19]....
        /*089c*/ 	.word	0x050000eb


	//----- nvinfo : EIATTR_COOP_GROUP_INSTR_OFFSETS
	.align		4
.L_1643:
        /*08a0*/ 	.byte	0x04, 0x28
        /*08a2*/ 	.short	(.L_1645 - .L_1644)


	//   ....[0]....
.L_1644:
        /*08a4*/ 	.word	0x000033a0


	//   ....[1]....
        /*08a8*/ 	.word	0x000033c0


	//   ....[2]....
        /*08ac*/ 	.word	0x000033e0


	//   ....[3]....
        /*08b0*/ 	.word	0x00003400


	//   ....[4]....
        /*08b4*/ 	.word	0x00003420


	//   ....[5]....
        /*08b8*/ 	.word	0x00003440


	//   ....[6]....
        /*08bc*/ 	.word	0x00003460


	//   ....[7]....
        /*08c0*/ 	.word	0x00003480


	//   ....[8]....
        /*08c4*/ 	.word	0x00003490


	//   ....[9]....
        /*08c8*/ 	.word	0x000034b0


	//   ....[10]....
        /*08cc*/ 	.word	0x00006580


	//   ....[11]....
        /*08d0*/ 	.word	0x00006610


	//   ....[12]....
        /*08d4*/ 	.word	0x00006670


	//   ....[13]....
        /*08d8*/ 	.word	0x000066c0


	//   ....[14]....
        /*08dc*/ 	.word	0x00006720


	//   ....[15]....
        /*08e0*/ 	.word	0x00006770


	//   ....[16]....
        /*08e4*/ 	.word	0x000067d0


	//   ....[17]....
        /*08e8*/ 	.word	0x00006820


	//   ....[18]....
        /*08ec*/ 	.word	0x00006880


	//   ....[19]....
        /*08f0*/ 	.word	0x000068d0


	//----- nvinfo : EIATTR_EXIT_INSTR_OFFSETS
	.align		4
.L_1645:
        /*08f4*/ 	.byte	0x04, 0x1c
        /*08f6*/ 	.short	(.L_1647 - .L_1646)


	//   ....[0]....
.L_1646:
        /*08f8*/ 	.word	0x00006510


	//----- nvinfo : EIATTR_MAX_THREADS
	.align		4
.L_1647:
        /*08fc*/ 	.byte	0x04, 0x05
        /*08fe*/ 	.short	(.L_1649 - .L_1648)
.L_1648:
        /*0900*/ 	.word	0x00000080
        /*0904*/ 	.word	0x00000001
        /*0908*/ 	.word	0x00000001


	//----- nvinfo : EIATTR_CRS_STACK_SIZE
	.align		4
.L_1649:
        /*090c*/ 	.byte	0x04, 0x1e
        /*090e*/ 	.short	(.L_1651 - .L_1650)
.L_1650:
        /*0910*/ 	.word	0x00000000


	//----- nvinfo : EIATTR_CBANK_PARAM_SIZE
	.align		4
.L_1651:
        /*0914*/ 	.byte	0x03, 0x19
        /*0916*/ 	.short	0x0128


	//----- nvinfo : EIATTR_PARAM_CBANK
	.align		4
        /*0918*/ 	.byte	0x04, 0x0a
        /*091a*/ 	.short	(.L_1653 - .L_1652)
	.align		4
.L_1652:
        /*091c*/ 	.word	index@(.nv.constant0._ZN10layer_norm31ln_parallel_residual_bwd_kernelINS_13Kernel_traitsIf13__nv_bfloat16fS2_fjLj1024ELj1ELj4ELj1ELj16ENS_18Kernel_traits_baseILj1024EfS2_fS2_fjLj128EEEEELb0ELb0ELb1EEEvNS_9BwdParamsE)
        /*0920*/ 	.short	0x0210
        /*0922*/ 	.short	0x0128


	//----- nvinfo : EIATTR_SW_WAR
	.align		4
.L_1653:
        /*0924*/ 	.byte	0x04, 0x36
        /*0926*/ 	.short	(.L_1655 - .L_1654)
.L_1654:
        /*0928*/ 	.word	0x00000008
.L_1655:


//--------------------- .nv.info._ZN10layer_norm31ln_parallel_residual_bwd_kernelINS_13Kernel_traitsIf13__nv_bfloat16fS2_fjLj1024ELj1ELj4ELj1ELj16ENS_18Kernel_traits_baseILj1024EfS2_fS2_fjLj128EEEEELb0ELb1ELb0EEEvNS_9BwdParamsE --------------------------
	.section	.nv.info._ZN10layer_norm31ln_parallel_residual_bwd_kernelINS_13Kernel_traitsIf13__nv_bfloat16fS2_fjLj1024ELj1ELj4ELj1ELj16ENS_18Kernel_traits_baseILj1024EfS2_fS2_fjLj128EEEEELb0ELb1ELb0EEEvNS_9BwdParamsE,"",@"SHT_CUDA_INFO"
	.sectionflags	@""
	.align	4


	//----- nvinfo : EIATTR_CUDA_API_VERSION
	.align		4
        /*0000*/ 	.byte	0x04, 0x37
        /*0002*/ 	.short	(.L_1657 - .L_1656)
.L_1656:
        /*0004*/ 	.word	0x00000082


	//----- nvinfo : EIATTR_KPARAM_INFO
	.align		4
.L_1657:
        /*0008*/ 	.byte	0x04, 0x17
        /*000a*/ 	.short	(.L_1659 - .L_1658)
.L_1658:
        /*000c*/ 	.word	0x00000000
        /*0010*/ 	.short	0x0000
        /*0012*/ 	.short	0x0000
        /*0014*/ 	.byte	0x00, 0xf0, 0xa1, 0x04


	//----- nvinfo : EIATTR_SPARSE_MMA_MASK
	.align		4
.L_1659:
        /*0018*/ 	.byte	0x03, 0x50
        /*001a*/ 	.short	0x0000


	//----- nvinfo : EIATTR_MAXREG_COUNT
	.align		4
        /*001c*/ 	.byte	0x03, 0x1b
        /*001e*/ 	.short	0x00ff


	//----- nvinfo : EIATTR_NUM_BARRIERS
	.align		4
        /*0020*/ 	.byte	0x02, 0x4c
        /*0022*/ 	.byte	0x01
	.zero		1


	//----- nvinfo : EIATTR_MERCURY_ISA_VERSION
	.align		4
        /*0024*/ 	.byte	0x03, 0x5f
        /*0026*/ 	.short	0x0101


	//----- nvinfo : EIATTR_COOP_GROUP_MASK_REGIDS
	.align		4
        /*0028*/ 	.byte	0x04, 0x29
        /*002a*/ 	.short	(.L_1661 - .L_1660)


	//   ....[0]....
.L_1660:
        /*002c*/ 	.word	0xffffffff


	//   ....[1]....
        /*0030*/ 	.word	0xffffffff


	//   ....[2]....
        /*0034*/ 	.word	0xffffffff


	//   ....[3]....
        /*0038*/ 	.word	0xffffffff


	//   ....[4]....
        /*003c*/ 	.word	0xffffffff


	//   ....[5]....
        /*0040*/ 	.word	0xffffffff


	//   ....[6]....
        /*0044*/ 	.word	0xffffffff


	//   ....[7]....
        /*0048*/ 	.word	0xffffffff


	//   ....[8]....
        /*004c*/ 	.word	0xffffffff


	//   ....[9]....
        /*0050*/ 	.word	0xffffffff


	//   ....[10]....
        /*0054*/ 	.word	0x050000b0


	//   ....[11]....
        /*0058*/ 	.word	0x050000b0


	//   ....[12]....
        /*005c*/ 	.word	0x050000b0


	//   ....[13]....
        /*0060*/ 	.word	0x050000b0


	//   ....[14]....
        /*0064*/ 	.word	0x050000b0


	//   ....[15]....
        /*0068*/ 	.word	0x050000b0


	//   ....[16]....
        /*006c*/ 	.word	0x050000b0


	//   ....[17]....
        /*0070*/ 	.word	0x050000b0


	//   ....[18]....
        /*0074*/ 	.word	0x050000b0


	//   ....[19]....
        /*0078*/ 	.word	0x050000b0


	//----- nvinfo : EIATTR_COOP_GROUP_INSTR_OFFSETS
	.align		4
.L_1661:
        /*007c*/ 	.byte	0x04, 0x28
        /*007e*/ 	.short	(.L_1663 - .L_1662)


	//   ....[0]....
.L_1662:
        /*0080*/ 	.word	0x00001b60


	//   ....[1]....
        /*0084*/ 	.word	0x00001b70


	//   ....[2]....
        /*0088*/ 	.word	0x00001ba0


	//   ....[3]....
        /*008c*/ 	.word	0x00001bb0


	//   ....[4]....
        /*0090*/ 	.word	0x00001be0


	//   ....[5]....
        /*0094*/ 	.word	0x00001bf0


	//   ....[6]....
        /*0098*/ 	.word	0x00001c20


	//   ....[7]....
        /*009c*/ 	.word	0x00001c30


	//   ....[8]....
        /*00a0*/ 	.word	0x00001c60


	//   ....[9]....
        /*00a4*/ 	.word	0x00001c70


	//   ....[10]....
        /*00a8*/ 	.word	0x00004180


	//   ....[11]....
        /*00ac*/ 	.word	0x00004210


	//   ....[12]....
        /*00b0*/ 	.word	0x00004280


	//   ....[13]....
        /*00b4*/ 	.word	0x000042e0


	//   ....[14]....
        /*00b8*/ 	.word	0x00004350


	//   ....[15]....
        /*00bc*/ 	.word	0x000043b0


	//   ....[16]....
        /*00c0*/ 	.word	0x00004420


	//   ....[17]....
        /*00c4*/ 	.word	0x00004480


	//   ....[18]....
        /*00c8*/ 	.word	0x000044f0


	//   ....[19]....
        /*00cc*/ 	.word	0x00004550


	//----- nvinfo : EIATTR_EXIT_INSTR_OFFSETS
	.align		4
.L_1663:
        /*00d0*/ 	.byte	0x04, 0x1c
        /*00d2*/ 	.short	(.L_1665 - .L_1664)


	//   ....[0]....
.L_1664:
        /*00d4*/ 	.word	0x000040e0


	//   ....[1]....
        /*00d8*/ 	.word	0x00004110


	//----- nvinfo : EIATTR_MAX_THREADS
	.align		4
.L_1665:
        /*00dc*/ 	.byte	0x04, 0x05
        /*00de*/ 	.short	(.L_1667 - .L_1666)
.L_1666:
        /*00e0*/ 	.word	0x00000080
        /*00e4*/ 	.word	0x00000001
        /*00e8*/ 	.word	0x00000001


	//----- nvinfo : EIATTR_CRS_STACK_SIZE
	.align		4
.L_1667:
        /*00ec*/ 	.byte	0x04, 0x1e
        /*00ee*/ 	.short	(.L_1669 - .L_1668)
.L_1668:
        /*00f0*/ 	.word	0x00000000


	//----- nvinfo : EIATTR_CBANK_PARAM_SIZE
	.align		4
.L_1669:
        /*00f4*/ 	.byte	0x03, 0x19
        /*00f6*/ 	.short	0x0128


	//----- nvinfo : EIATTR_PARAM_CBANK
	.align		4
        /*00f8*/ 	.byte	0x04, 0x0a
        /*00fa*/ 	.short	(.L_1671 - .L_1670)
	.align		4
.L_1670:
        /*00fc*/ 	.word	index@(.nv.constant0._ZN10layer_norm31ln_parallel_residual_bwd_kernelINS_13Kernel_traitsIf13__nv_bfloat16fS2_fjLj1024ELj1ELj4ELj1ELj16ENS_18Kernel_traits_baseILj1024EfS2_fS2_fjLj128EEEEELb0ELb1ELb0EEEvNS_9BwdParamsE)
        /*0100*/ 	.short	0x0210
        /*0102*/ 	.short	0x0128


	//----- nvinfo : EIATTR_SW_WAR
	.align		4
.L_1671:
        /*0104*/ 	.byte	0x04, 0x36
        /*0106*/ 	.short	(.L_1673 - .L_1672)
.L_1672:
        /*0108*/ 	.word	0x00000008
.L_1673:


//--------------------- .nv.info._ZN10layer_norm31ln_parallel_residual_bwd_kernelINS_13Kernel_traitsIf13__nv_bfloat16fS2_fjLj1024ELj1ELj4ELj1ELj16ENS_18Kernel_traits_baseILj1024EfS2_fS2_fjLj128EEEEELb0ELb1ELb1EEEvNS_9BwdParamsE --------------------------
	.section	.nv.info._ZN10layer_norm31ln_parallel_residual_bwd_kernelINS_13Kernel_traitsIf13__nv_bfloat16fS2_fjLj1024ELj1ELj4ELj1ELj16ENS_18Kernel_traits_baseILj1024EfS2_fS2_fjLj128EEEEELb0ELb1ELb1EEEvNS_9BwdParamsE,"",@"SHT_CUDA_INFO"
	.sectionflags	@""
	.align	4


	//----- nvinfo : EIATTR_CUDA_API_VERSION
	.align		4
        /*0000*/ 	.byte	0x04, 0x37
        /*0002*/ 	.short	(.L_1675 - .L_1674)
.L_1674:
        /*0004*/ 	.word	0x00000082


	//----- nvinfo : EIATTR_KPARAM_INFO
	.align		4
.L_1675:
        /*0008*/ 	.byte	0x04, 0x17
        /*000a*/ 	.short	(.L_1677 - .L_1676)
.L_1676:
        /*000c*/ 	.word	0x00000000
        /*0010*/ 	.short	0x0000
        /*0012*/ 	.short	0x0000
        /*0014*/ 	.byte	0x00, 0xf0, 0xa1, 0x04


	//----- nvinfo : EIATTR_SPARSE_MMA_MASK
	.align		4
.L_1677:
        /*0018*/ 	.byte	0x03, 0x50
        /*001a*/ 	.short	0x0000


	//----- nvinfo : EIATTR_MAXREG_COUNT
	.align		4
        /*001c*/ 	.byte	0x03, 0x1b
        /*001e*/ 	.short	0x00ff


	//----- nvinfo : EIATTR_NUM_BARRIERS
	.align		4
        /*0020*/ 	.byte	0x02, 0x4c
        /*0022*/ 	.byte	0x01
	.zero		1


	//----- nvinfo : EIATTR_MERCURY_ISA_VERSION
	.align		4
        /*0024*/ 	.byte	0x03, 0x5f
        /*0026*/ 	.short	0x0101


	//----- nvinfo : EIATTR_COOP_GROUP_MASK_REGIDS
	.align		4
        /*0028*/ 	.byte	0x04, 0x29
        /*002a*/ 	.short	(.L_1679 - .L_1678)


	//   ....[0]....
.L_1678:
        /*002c*/ 	.word	0xffffffff


	//   ....[1]....
        /*0030*/ 	.word	0xffffffff


	//   ....[2]....
        /*0034*/ 	.word	0xffffffff


	//   ....[3]....
        /*0038*/ 	.word	0xffffffff


	//   ....[4]....
        /*003c*/ 	.word	0xffffffff


	//   ....[5]....
        /*0040*/ 	.word	0xffffffff


	//   ....[6]....
        /*0044*/ 	.word	0xffffffff


	//   ....[7]....
        /*0048*/ 	.word	0xffffffff


	//   ....[8]....
        /*004c*/ 	.word	0xffffffff


	//   ....[9]....
        /*0050*/ 	.word	0xffffffff


	//   ....[10]....
        /*0054*/ 	.word	0x050000c7


	//   ....[11]....
        /*0058*/ 	.word	0x050000c7


	//   ....[12]....
        /*005c*/ 	.word	0x050000c7


	//   ....[13]....
        /*0060*/ 	.word	0x050000c7


	//   ....[14]....
        /*0064*/ 	.word	0x050000c7


	//   ....[15]....
        /*0068*/ 	.word	0x050000c7


	//   ....[16]....
        /*006c*/ 	.word	0x050000c7


	//   ....[17]....
        /*0070*/ 	.word	0x050000c7


	//   ....[18]....
        /*0074*/ 	.word	0x050000c7


	//   ....[19]....
        /*0078*/ 	.word	0x050000c7


	//----- nvinfo : EIATTR_COOP_GROUP_INSTR_OFFSETS
	.align		4
.L_1679:
        /*007c*/ 	.byte	0x04, 0x28
        /*007e*/ 	.short	(.L_1681 - .L_1680)


	//   ....[0]....
.L_1680:
        /*0080*/ 	.word	0x00001ab0


	//   ....[1]....
        /*0084*/ 	.word	0x00001ac0


	//   ....[2]....
        /*0088*/ 	.word	0x00001af0


	//   ....[3]....
        /*008c*/ 	.word	0x00001b00


	//   ....[4]....
        /*0090*/ 	.word	0x00001b30


	//   ....[5]....
        /*0094*/ 	.word	0x00001b40


	//   ....[6]....
        /*0098*/ 	.word	0x00001b70


	//   ....[7]....
        /*009c*/ 	.word	0x00001b80


	//   ....[8]....
        /*00a0*/ 	.word	0x00001bb0


	//   ....[9]....
        /*00a4*/ 	.word	0x00001bc0


	//   ....[10]....
        /*00a8*/ 	.word	0x00003e20


	//   ....[11]....
        /*00ac*/ 	.word	0x00003eb0


	//   ....[12]....
        /*00b0*/ 	.word	0x00003f20


	//   ....[13]....
        /*00b4*/ 	.word	0x00003f80


	//   ....[14]....
        /*00b8*/ 	.word	0x00003ff0


	//   ....[15]....
        /*00bc*/ 	.word	0x00004050


	//   ....[16]....
        /*00c0*/ 	.word	0x000040c0


	//   ....[17]....
        /*00c4*/ 	.word	0x00004120


	//   ....[18]....
        /*00c8*/ 	.word	0x00004190


	//   ....[19]....
        /*00cc*/ 	.word	0x000041f0


	//----- nvinfo : EIATTR_EXIT_INSTR_OFFSETS
	.align		4
.L_1681:
        /*00d0*/ 	.byte	0x04, 0x1c
        /*00d2*/ 	.short	(.L_1683 - .L_1682)


	//   ....[0]....
.L_1682:
        /*00d4*/ 	.word	0x00003db0


	//----- nvinfo : EIATTR_MAX_THREADS
	.align		4
.L_1683:
        /*00d8*/ 	.byte	0x04, 0x05
        /*00da*/ 	.short	(.L_1685 - .L_1684)
.L_1684:
        /*00dc*/ 	.word	0x00000080
        /*00e0*/ 	.word	0x00000001
        /*00e4*/ 	.word	0x00000001


	//----- nvinfo : EIATTR_CRS_STACK_SIZE
	.align		4
.L_1685:
        /*00e8*/ 	.byte	0x04, 0x1e
        /*00ea*/ 	.short	(.L_1687 - .L_1686)
.L_1686:
        /*00ec*/ 	.word	0x00000000


	//----- nvinfo : EIATTR_CBANK_PARAM_SIZE
	.align		4
.L_1687:
        /*00f0*/ 	.byte	0x03, 0x19
        /*00f2*/ 	.short	0x0128


	//----- nvinfo : EIATTR_PARAM_CBANK
	.align		4
        /*00f4*/ 	.byte	0x04, 0x0a
        /*00f6*/ 	.short	(.L_1689 - .L_1688)
	.align		4
.L_1688:
        /*00f8*/ 	.word	index@(.nv.constant0._ZN10layer_norm31ln_parallel_residual_bwd_kernelINS_13Kernel_traitsIf13__nv_bfloat16fS2_fjLj1024ELj1ELj4ELj1ELj16ENS_18Kernel_traits_baseILj1024EfS2_fS2_fjLj128EEEEELb0ELb1ELb1EEEvNS_9BwdParamsE)
        /*00fc*/ 	.short	0x0210
        /*00fe*/ 	.short	0x0128


	//----- nvinfo : EIATTR_SW_WAR
	.align		4
.L_1689:
        /*0100*/ 	.byte	0x04, 0x36
        /*0102*/ 	.short	(.L_1691 - .L_1690)
.L_1690:
        /*0104*/ 	.word	0x00000008
.L_1691:


//--------------------- .nv.info._ZN10layer_norm31ln_parallel_residual_bwd_kernelINS_13Kernel_traitsIf13__nv_bfloat16fS2_fjLj1024ELj1ELj4ELj1ELj16ENS_18Kernel_traits_baseILj1024EfS2_fS2_fjLj128EEEEELb1ELb0ELb0EEEvNS_9BwdParamsE --------------------------
	.section	.nv.info._ZN10layer_norm31ln_parallel_residual_bwd_kernelINS_13Kernel_traitsIf13__nv_bfloat16fS2_fjLj1024ELj1ELj4ELj1ELj16ENS_18Kernel_traits_baseILj1024EfS2_fS2_fjLj128EEEEELb1ELb0ELb0EEEvNS_9BwdParamsE,"",@"SHT_CUDA_INFO"
	.sectionflags	@""
	.align	4


	//----- nvinfo : EIATTR_CUDA_API_VERSION
	.align		4
        /*0000*/ 	.byte	0x04, 0x37
        /*0002*/ 	.short	(.L_1693 - .L_1692)
.L_1692:
        /*0004*/ 	.word	0x00000082


	//----- nvinfo : EIATTR_KPARAM_INFO
	.align		4
.L_1693:
        /*0008*/ 	.byte	0x04, 0x17
        /*000a*/ 	.short	(.L_1695 - .L_1694)
.L_1694:
        /*000c*/ 	.word	0x00000000
        /*0010*/ 	.short	0x0000
        /*0012*/ 	.short	0x0000
        /*0014*/ 	.byte	0x00, 0xf0, 0xa1, 0x04


	//----- nvinfo : EIATTR_SPARSE_MMA_MASK
	.align		4
.L_1695:
        /*0018*/ 	.byte	0x03, 0x50
        /*001a*/ 	.short	0x0000


	//----- nvinfo : EIATTR_MAXREG_COUNT
	.align		4
        /*001c*/ 	.byte	0x03, 0x1b
        /*001e*/ 	.short	0x00ff


	//----- nvinfo : EIATTR_NUM_BARRIERS
	.align		4
        /*0020*/ 	.byte	0x02, 0x4c
        /*0022*/ 	.byte	0x01
	.zero		1


	//----- nvinfo : EIATTR_ANNOTATIONS
	.align		4
        /*0024*/ 	.byte	0x04, 0x55
        /*0026*/ 	.short	(.L_1697 - .L_1696)


	//   ....[0]....
.L_1696:
        /* <DEDUP_REMOVED lines=94> */


	//----- nvinfo : EIATTR_MERCURY_ISA_VERSION
	.align		4
.L_1697:
        /*05f8*/ 	.byte	0x03, 0x5f
        /*05fa*/ 	.short	0x0101


	//----- nvinfo : EIATTR_COOP_GROUP_MASK_REGIDS
	.align		4
        /*05fc*/ 	.byte	0x04, 0x29
        /*05fe*/ 	.short	(.L_1699 - .L_1698)


	//   ....[0]....
.L_1698:
        /*0600*/ 	.word	0xffffffff


	//   ....[1]....
        /*0604*/ 	.word	0xffffffff


	//   ....[2]....
        /*0608*/ 	.word	0xffffffff


	//   ....[3]....
        /*060c*/ 	.word	0xffffffff


	//   ....[4]....
        /*0610*/ 	.word	0xffffffff


	//   ....[5]....
        /*0614*/ 	.word	0xffffffff


	//   ....[6]....
        /*0618*/ 	.word	0xffffffff


	//   ....[7]....
        /*061c*/ 	.word	0xffffffff


	//   ....[8]....
        /*0620*/ 	.word	0xffffffff


	//   ....[9]....
        /*0624*/ 	.word	0xffffffff


	//   ....[10]....
        /*0628*/ 	.word	0x050000c4


	//   ....[11]....
        /*062c*/ 	.word	0x050000c4


	//   ....[12]....
        /*0630*/ 	.word	0x050000c4


	//   ....[13]....
        /*0634*/ 	.word	0x050000c4


	//   ....[14]....
        /*0638*/ 	.word	0x050000c4


	//   ....[15]....
        /*063c*/ 	.word	0x050000c4


	//   ....[16]....
        /*0640*/ 	.word	0x050000c4


	//   ....[17]....
        /*0644*/ 	.word	0x050000c4


	//   ....[18]....
        /*0648*/ 	.word	0x050000c4


	//   ....[19]....
        /*064c*/ 	.word	0x050000c4


	//----- nvinfo : EIATTR_COOP_GROUP_INSTR_OFFSETS
	.align		4
.L_1699:
        /*0650*/ 	.byte	0x04, 0x28
        /*0652*/ 	.short	(.L_1701 - .L_1700)


	//   ....[0]....
.L_1700:
        /*0654*/ 	.word	0x00003610


	//   ....[1]....
        /*0658*/ 	.word	0x00003630


	//   ....[2]....
        /*065c*/ 	.word	0x00003650


	//   ....[3]....
        /*0660*/ 	.word	0x00003670


	//   ....[4]....
        /*0664*/ 	.word	0x00003690


	//   ....[5]....
        /*0668*/ 	.word	0x000036b0


	//   ....[6]....
        /*066c*/ 	.word	0x000036d0


	//   ....[7]....
        /*0670*/ 	.word	0x000036f0


	//   ....[8]....
        /*0674*/ 	.word	0x00003700


	//   ....[9]....
        /*0678*/ 	.word	0x00003720


	//   ....[10]....
        /*067c*/ 	.word	0x00007810


	//   ....[11]....
        /*0680*/ 	.word	0x000078b0


	//   ....[12]....
        /*0684*/ 	.word	0x00007930


	//   ....[13]....
        /*0688*/ 	.word	0x000079a0


	//   ....[14]....
        /*068c*/ 	.word	0x00007a20


	//   ....[15]....
        /*0690*/ 	.word	0x00007a90


	//   ....[16]....
        /*0694*/ 	.word	0x00007b10


	//   ....[17]....
        /*0698*/ 	.word	0x00007b80


	//   ....[18]....
        /*069c*/ 	.word	0x00007c00


	//   ....[19]....
        /*06a0*/ 	.word	0x00007c50


	//----- nvinfo : EIATTR_EXIT_INSTR_OFFSETS
	.align		4
.L_1701:
        /*06a4*/ 	.byte	0x04, 0x1c
        /*06a6*/ 	.short	(.L_1703 - .L_1702)


	//   ....[0]....
.L_1702:
        /*06a8*/ 	.word	0x00007750


	//   ....[1]....
        /*06ac*/ 	.word	0x000077a0


	//----- nvinfo : EIATTR_MAX_THREADS
	.align		4
.L_1703:
        /*06b0*/ 	.byte	0x04, 0x05
        /*06b2*/ 	.short	(.L_1705 - .L_1704)
.L_1704:
        /*06b4*/ 	.word	0x00000080
        /*06b8*/ 	.word	0x00000001
        /*06bc*/ 	.word	0x00000001


	//----- nvinfo : EIATTR_CRS_STACK_SIZE
	.align		4
.L_1705:
        /*06c0*/ 	.byte	0x04, 0x1e
        /*06c2*/ 	.short	(.L_1707 - .L_1706)
.L_1706:
        /*06c4*/ 	.word	0x00000000


	//----- nvinfo : EIATTR_CBANK_PARAM_SIZE
	.align		4
.L_1707:
        /*06c8*/ 	.byte	0x03, 0x19
        /*06ca*/ 	.short	0x0128


	//----- nvinfo : EIATTR_PARAM_CBANK
	.align		4
        /*06cc*/ 	.byte	0x04, 0x0a
        /*06ce*/ 	.short	(.L_1709 - .L_1708)
	.align		4
.L_1708:
        /*06d0*/ 	.word	index@(.nv.constant0._ZN10layer_norm31ln_parallel_residual_bwd_kernelINS_13Kernel_traitsIf13__nv_bfloat16fS2_fjLj1024ELj1ELj4ELj1ELj16ENS_18Kernel_traits_baseILj1024EfS2_fS2_fjLj128EEEEELb1ELb0ELb0EEEvNS_9BwdParamsE)
        /*06d4*/ 	.short	0x0210
        /*06d6*/ 	.short	0x0128


	//----- nvinfo : EIATTR_SW_WAR
	.align		4
.L_1709:
        /*06d8*/ 	.byte	0x04, 0x36
        /*06da*/ 	.short	(.L_1711 - .L_1710)
.L_1710:
        /*06dc*/ 	.word	0x00000008
.L_1711:


//--------------------- .nv.info._ZN10layer_norm31ln_parallel_residual_bwd_kernelINS_13Kernel_traitsIf13__nv_bfloat16fS2_fjLj1024ELj1ELj4ELj1ELj16ENS_18Kernel_traits_baseILj1024EfS2_fS2_fjLj128EEEEELb1ELb0ELb1EEEvNS_9BwdParamsE --------------------------
	.section	.nv.info._ZN10layer_norm31ln_parallel_residual_bwd_kernelINS_13Kernel_traitsIf13__nv_bfloat16fS2_fjLj1024ELj1ELj4ELj1ELj16ENS_18Kernel_traits_baseILj1024EfS2_fS2_fjLj128EEEEELb1ELb0ELb1EEEvNS_9BwdParamsE,"",@"SHT_CUDA_INFO"
	.sectionflags	@""
	.align	4


	//----- nvinfo : EIATTR_CUDA_API_VERSION
	.align		4
        /*0000*/ 	.byte	0x04, 0x37
        /*0002*/ 	.short	(.L_1713 - .L_1712)
.L_1712:
        /*0004*/ 	.word	0x00000082


	//----- nvinfo : EIATTR_KPARAM_INFO
	.align		4
.L_1713:
        /*0008*/ 	.byte	0x04, 0x17
        /*000a*/ 	.short	(.L_1715 - .L_1714)
.L_1714:
        /*000c*/ 	.word	0x00000000
        /*0010*/ 	.short	0x0000
        /*0012*/ 	.short	0x0000
        /*0014*/ 	.byte	0x00, 0xf0, 0xa1, 0x04


	//----- nvinfo : EIATTR_SPARSE_MMA_MASK
	.align		4
.L_1715:
        /*0018*/ 	.byte	0x03, 0x50
        /*001a*/ 	.short	0x0000


	//----- nvinfo : EIATTR_MAXREG_COUNT
	.align		4
        /*001c*/ 	.byte	0x03, 0x1b
        /*001e*/ 	.short	0x00ff


	//----- nvinfo : EIATTR_NUM_BARRIERS
	.align		4
        /*0020*/ 	.byte	0x02, 0x4c
        /*0022*/ 	.byte	0x01
	.zero		1


	//----- nvinfo : EIATTR_ANNOTATIONS
	.align		4
        /*0024*/ 	.byte	0x04, 0x55
        /*0026*/ 	.short	(.L_1717 - .L_1716)


	//   ....[0]....
.L_1716:
        /* <DEDUP_REMOVED lines=163> */


	//----- nvinfo : EIATTR_MERCURY_ISA_VERSION
	.align		4
.L_1717:
        /*0a48*/ 	.byte	0x03, 0x5f
        /*0a4a*/ 	.short	0x0101


	//----- nvinfo : EIATTR_COOP_GROUP_MASK_REGIDS
	.align		4
        /*0a4c*/ 	.byte	0x04, 0x29
        /*0a4e*/ 	.short	(.L_1719 - .L_1718)


	//   ....[0]....
.L_1718:
        /*0a50*/ 	.word	0xffffffff


	//   ....[1]....
        /*0a54*/ 	.word	0xffffffff


	//   ....[2]....
        /*0a58*/ 	.word	0xffffffff


	//   ....[3]....
        /*0a5c*/ 	.word	0xffffffff


	//   ....[4]....
        /*0a60*/ 	.word	0xffffffff


	//   ....[5]....
        /*0a64*/ 	.word	0xffffffff


	//   ....[6]....
        /*0a68*/ 	.word	0xffffffff


	//   ....[7]....
        /*0a6c*/ 	.word	0xffffffff


	//   ....[8]....
        /*0a70*/ 	.word	0xffffffff


	//   ....[9]....
        /*0a74*/ 	.word	0xffffffff


	//   ....[10]....
        /*0a78*/ 	.word	0x050000ea


	//   ....[11]....
        /*0a7c*/ 	.word	0x050000ea


	//   ....[12]....
        /*0a80*/ 	.word	0x050000ea


	//   ....[13]....
        /*0a84*/ 	.word	0x050000ea


	//   ....[14]....
        /*0a88*/ 	.word	0x050000ea


	//   ....[15]....
        /*0a8c*/ 	.word	0x050000ea


	//   ....[16]....
        /*0a90*/ 	.word	0x050000ea


	//   ....[17]....
        /*0a94*/ 	.word	0x050000ea


	//   ....[18]....
        /*0a98*/ 	.word	0x050000ea


	//   ....[19]....
        /*0a9c*/ 	.word	0x050000ea


	//----- nvinfo : EIATTR_COOP_GROUP_INSTR_OFFSETS
	.align		4
.L_1719:
        /*0aa0*/ 	.byte	0x04, 0x28
        /*0aa2*/ 	.short	(.L_1721 - .L_1720)


	//   ....[0]....
.L_1720:
        /*0aa4*/ 	.word	0x00003790


	//   ....[1]....
        /*0aa8*/ 	.word	0x00003810


	//   ....[2]....
        /*0aac*/ 	.word	0x00003830


	//   ....[3]....
        /*0ab0*/ 	.word	0x00003850


	//   ....[4]....
        /*0ab4*/ 	.word	0x00003870


	//   ....[5]....
        /*0ab8*/ 	.word	0x00003890


	//   ....[6]....
        /*0abc*/ 	.word	0x000038b0


	//   ....[7]....
        /*0ac0*/ 	.word	0x000038d0


	//   ....[8]....
        /*0ac4*/ 	.word	0x000038e0


	//   ....[9]....
        /*0ac8*/ 	.word	0x00003900


	//   ....[10]....
        /*0acc*/ 	.word	0x00007410


	//   ....[11]....
        /*0ad0*/ 	.word	0x000074b0


	//   ....[12]....
        /*0ad4*/ 	.word	0x00007510


	//   ....[13]....
        /*0ad8*/ 	.word	0x00007560


	//   ....[14]....
        /*0adc*/ 	.word	0x000075c0


	//   ....[15]....
        /*0ae0*/ 	.word	0x00007610


	//   ....[16]....
        /*0ae4*/ 	.word	0x00007670


	//   ....[17]....
        /*0ae8*/ 	.word	0x000076c0


	//   ....[18]....
        /*0aec*/ 	.word	0x00007720


	//   ....[19]....
        /*0af0*/ 	.word	0x00007770


	//----- nvinfo : EIATTR_EXIT_INSTR_OFFSETS
	.align		4
.L_1721:
        /*0af4*/ 	.byte	0x04, 0x1c
        /*0af6*/ 	.short	(.L_1723 - .L_1722)


	//   ....[0]....
.L_1722:
        /*0af8*/ 	.word	0x000073a0


	//----- nvinfo : EIATTR_MAX_THREADS
	.align		4
.L_1723:
        /*0afc*/ 	.byte	0x04, 0x05
        /*0afe*/ 	.short	(.L_1725 - .L_1724)
.L_1724:
        /*0b00*/ 	.word	0x00000080
        /*0b04*/ 	.word	0x00000001
        /*0b08*/ 	.word	0x00000001


	//----- nvinfo : EIATTR_CRS_STACK_SIZE
	.align		4
.L_1725:
        /*0b0c*/ 	.byte	0x04, 0x1e
        /*0b0e*/ 	.short	(.L_1727 - .L_1726)
.L_1726:
        /*0b10*/ 	.word	0x00000000


	//----- nvinfo : EIATTR_CBANK_PARAM_SIZE
	.align		4
.L_1727:
        /*0b14*/ 	.byte	0x03, 0x19
        /*0b16*/ 	.short	0x0128


	//----- nvinfo : EIATTR_PARAM_CBANK
	.align		4
        /*0b18*/ 	.byte	0x04, 0x0a
        /*0b1a*/ 	.short	(.L_1729 - .L_1728)
	.align		4
.L_1728:
        /*0b1c*/ 	.word	index@(.nv.constant0._ZN10layer_norm31ln_parallel_residual_bwd_kernelINS_13Kernel_traitsIf13__nv_bfloat16fS2_fjLj1024ELj1ELj4ELj1ELj16ENS_18Kernel_traits_baseILj1024EfS2_fS2_fjLj128EEEEELb1ELb0ELb1EEEvNS_9BwdParamsE)
        /*0b20*/ 	.short	0x0210
        /*0b22*/ 	.short	0x0128


	//----- nvinfo : EIATTR_SW_WAR
	.align		4
.L_1729:
        /*0b24*/ 	.byte	0x04, 0x36
        /*0b26*/ 	.short	(.L_1731 - .L_1730)
.L_1730:
        /*0b28*/ 	.word	0x00000008
.L_1731:


//--------------------- .nv.info._ZN10layer_norm22ln_bwd_finalize_kernelINS_22Kernel_traits_finalizeILj1024Ef13__nv_bfloat16fS2_fjLb0ELj1024ELj4ENS_18Kernel_traits_baseILj1024EfS2_fS2_fjLj1024EEEEELb0ELb0EEEvNS_9BwdParamsE --------------------------
	.section	.nv.info._ZN10layer_norm22ln_bwd_finalize_kernelINS_22Kernel_traits_finalizeILj1024Ef13__nv_bfloat16fS2_fjLb0ELj1024ELj4ENS_18Kernel_traits_baseILj1024EfS2_fS2_fjLj1024EEEEELb0ELb0EEEvNS_9BwdParamsE,"",@"SHT_CUDA_INFO"
	.sectionflags	@""
	.align	4


	//----- nvinfo : EIATTR_CUDA_API_VERSION
	.align		4
        /*0000*/ 	.byte	0x04, 0x37
        /*0002*/ 	.short	(.L_1733 - .L_1732)
.L_1732:
        /*0004*/ 	.word	0x00000082


	//----- nvinfo : EIATTR_KPARAM_INFO
	.align		4
.L_1733:
        /*0008*/ 	.byte	0x04, 0x17
        /*000a*/ 	.short	(.L_1735 - .L_1734)
.L_1734:
        /*000c*/ 	.word	0x00000000
        /*0010*/ 	.short	0x0000
        /*0012*/ 	.short	0x0000
        /*0014*/ 	.byte	0x00, 0xf0, 0xa1, 0x04


	//----- nvinfo : EIATTR_SPARSE_MMA_MASK
	.align		4
.L_1735:
        /*0018*/ 	.byte	0x03, 0x50
        /*001a*/ 	.short	0x0000


	//----- nvinfo : EIATTR_MAXREG_COUNT
	.align		4
        /*001c*/ 	.byte	0x03, 0x1b
        /*001e*/ 	.short	0x0040


	//----- nvinfo : EIATTR_NUM_BARRIERS
	.align		4
        /*0020*/ 	.byte	0x02, 0x4c
        /*0022*/ 	.byte	0x01
	.zero		1


	//----- nvinfo : EIATTR_MERCURY_ISA_VERSION
	.align		4
        /*0024*/ 	.byte	0x03, 0x5f
        /*0026*/ 	.short	0x0101


	//----- nvinfo : EIATTR_COOP_GROUP_MASK_REGIDS
	.align		4
        /*0028*/ 	.byte	0x04, 0x29
        /*002a*/ 	.short	(.L_1737 - .L_1736)


	//   ....[0]....
.L_1736:
        /*002c*/ 	.word	0xffffffff


	//   ....[1]....
        /*0030*/ 	.word	0xffffffff


	//   ....[2]....
        /*0034*/ 	.word	0xffffffff


	//   ....[3]....
        /*0038*/ 	.word	0xffffffff


	//   ....[4]....
        /*003c*/ 	.word	0xffffffff


	//   ....[5]....
        /*0040*/ 	.word	0xffffffff


	//   ....[6]....
        /*0044*/ 	.word	0xffffffff


	//   ....[7]....
        /*0048*/ 	.word	0xffffffff


	//   ....[8]....
        /*004c*/ 	.word	0xffffffff


	//   ....[9]....
        /*0050*/ 	.word	0xffffffff


	//   ....[10]....
        /*0054*/ 	.word	0x05000013


	//   ....[11]....
        /*0058*/ 	.word	0x05000013


	//   ....[12]....
        /*005c*/ 	.word	0x05000013


	//   ....[13]....
        /*0060*/ 	.word	0x05000013


	//   ....[14]....
        /*0064*/ 	.word	0x05000013


	//   ....[15]....
        /*0068*/ 	.word	0x05000013


	//   ....[16]....
        /*006c*/ 	.word	0x05000013


	//   ....[17]....
        /*0070*/ 	.word	0x05000013


	//   ....[18]....
        /*0074*/ 	.word	0x05000013


	//   ....[19]....
        /*0078*/ 	.word	0x05000013


	//----- nvinfo : EIATTR_COOP_GROUP_INSTR_OFFSETS
	.align		4
.L_1737:
        /*007c*/ 	.byte	0x04, 0x28
        /*007e*/ 	.short	(.L_1739 - .L_1738)


	//   ....[0]....
.L_1738:
        /*0080*/ 	.word	0x000008e0


	//   ....[1]....
        /*0084*/ 	.word	0x000008f0


	//   ....[2]....
        /*0088*/ 	.word	0x00000920


	//   ....[3]....
        /*008c*/ 	.word	0x00000930


	//   ....[4]....
        /*0090*/ 	.word	0x00000960


	//   ....[5]....
        /*0094*/ 	.word	0x00000970


	//   ....[6]....
        /*0098*/ 	.word	0x000009a0


	//   ....[7]....
        /*009c*/ 	.word	0x000009b0


	//   ....[8]....
        /*00a0*/ 	.word	0x000009e0


	//   ....[9]....
        /*00a4*/ 	.word	0x000009f0


	//   ....[10]....
        /*00a8*/ 	.word	0x00000bf0


	//   ....[11]....
        /*00ac*/ 	.word	0x00000c60


	//   ....[12]....
        /*00b0*/ 	.word	0x00000cd0


	//   ....[13]....
        /*00b4*/ 	.word	0x00000d40


	//   ....[14]....
        /*00b8*/ 	.word	0x00000db0


	//   ....[15]....
        /*00bc*/ 	.word	0x00000e10


	//   ....[16]....
        /*00c0*/ 	.word	0x00000e80


	//   ....[17]....
        /*00c4*/ 	.word	0x00000ef0


	//   ....[18]....
        /*00c8*/ 	.word	0x00000f60


	//   ....[19]....
        /*00cc*/ 	.word	0x00000fd0


	//----- nvinfo : EIATTR_EXIT_INSTR_OFFSETS
	.align		4
.L_1739:
        /*00d0*/ 	.byte	0x04, 0x1c
        /*00d2*/ 	.short	(.L_1741 - .L_1740)


	//   ....[0]....
.L_1740:
        /*00d4*/ 	.word	0x00000070


	//   ....[1]....
        /*00d8*/ 	.word	0x00000b90


	//----- nvinfo : EIATTR_MAX_THREADS
	.align		4
.L_1741:
        /*00dc*/ 	.byte	0x04, 0x05
        /*00de*/ 	.short	(.L_1743 - .L_1742)
.L_1742:
        /*00e0*/ 	.word	0x00000400
        /*00e4*/ 	.word	0x00000001
        /*00e8*/ 	.word	0x00000001


	//----- nvinfo : EIATTR_CRS_STACK_SIZE
	.align		4
.L_1743:
        /*00ec*/ 	.byte	0x04, 0x1e
        /*00ee*/ 	.short	(.L_1745 - .L_1744)
.L_1744:
        /*00f0*/ 	.word	0x00000000


	//----- nvinfo : EIATTR_CBANK_PARAM_SIZE
	.align		4
.L_1745:
        /*00f4*/ 	.byte	0x03, 0x19
        /*00f6*/ 	.short	0x0128


	//----- nvinfo : EIATTR_PARAM_CBANK
	.align		4
        /*00f8*/ 	.byte	0x04, 0x0a
        /*00fa*/ 	.short	(.L_1747 - .L_1746)
	.align		4
.L_1746:
        /*00fc*/ 	.word	index@(.nv.constant0._ZN10layer_norm22ln_bwd_finalize_kernelINS_22Kernel_traits_finalizeILj1024Ef13__nv_bfloat16fS2_fjLb0ELj1024ELj4ENS_18Kernel_traits_baseILj1024EfS2_fS2_fjLj1024EEEEELb0ELb0EEEvNS_9BwdParamsE)
        /*0100*/ 	.short	0x0210
        /*0102*/ 	.short	0x0128


	//----- nvinfo : EIATTR_SW_WAR
	.align		4
.L_1747:
        /*0104*/ 	.byte	0x04, 0x36
        /*0106*/ 	.short	(.L_1749 - .L_1748)
.L_1748:
        /*0108*/ 	.word	0x00000008
.L_1749:


//--------------------- .nv.info._ZN10layer_norm40ln_parallel_residual_bwd_finalize_kernelINS_22Kernel_traits_finalizeILj1024Ef13__nv_bfloat16fS2_fjLb0ELj1024ELj4ENS_18Kernel_traits_baseILj1024EfS2_fS2_fjLj1024EEEEELb0EEEvNS_9BwdParamsE --------------------------
	.section	.nv.info._ZN10layer_norm40ln_parallel_residual_bwd_finalize_kernelINS_22Kernel_traits_finalizeILj1024Ef13__nv_bfloat16fS2_fjLb0ELj1024ELj4ENS_18Kernel_traits_baseILj1024EfS2_fS2_fjLj1024EEEEELb0EEEvNS_9BwdParamsE,"",@"SHT_CUDA_INFO"
	.sectionflags	@""
	.align	4


	//----- nvinfo : EIATTR_CUDA_API_VERSION
	.align		4
        /*0000*/ 	.byte	0x04, 0x37
        /*0002*/ 	.short	(.L_1751 - .L_1750)
.L_1750:
        /*0004*/ 	.word	0x00000082


	//----- nvinfo : EIATTR_KPARAM_INFO
	.align		4
.L_1751:
        /*0008*/ 	.byte	0x04, 0x17
        /*000a*/ 	.short	(.L_1753 - .L_1752)
.L_1752:
        /*000c*/ 	.word	0x00000000
        /*0010*/ 	.short	0x0000
        /*0012*/ 	.short	0x0000
        /*0014*/ 	.byte	0x00, 0xf0, 0xa1, 0x04


	//----- nvinfo : EIATTR_SPARSE_MMA_MASK
	.align		4
.L_1753:
        /*0018*/ 	.byte	0x03, 0x50
        /*001a*/ 	.short	0x0000


	//----- nvinfo : EIATTR_MAXREG_COUNT
	.align		4
        /*001c*/ 	.byte	0x03, 0x1b
        /*001e*/ 	.short	0x0040


	//----- nvinfo : EIATTR_NUM_BARRIERS
	.align		4
        /*0020*/ 	.byte	0x02, 0x4c
        /*0022*/ 	.byte	0x01
	.zero		1


	//----- nvinfo : EIATTR_MERCURY_ISA_VERSION
	.align		4
        /*0024*/ 	.byte	0x03, 0x5f
        /*0026*/ 	.short	0x0101


	//----- nvinfo : EIATTR_COOP_GROUP_MASK_REGIDS
	.align		4
        /*0028*/ 	.byte	0x04, 0x29
        /*002a*/ 	.short	(.L_1755 - .L_1754)


	//   ....[0]....
.L_1754:
        /*002c*/ 	.word	0xffffffff


	//   ....[1]....
        /*0030*/ 	.word	0xffffffff


	//   ....[2]....
        /*0034*/ 	.word	0xffffffff


	//   ....[3]....
        /*0038*/ 	.word	0xffffffff


	//   ....[4]....
        /*003c*/ 	.word	0xffffffff


	//   ....[5]....
        /*0040*/ 	.word	0xffffffff


	//   ....[6]....
        /*0044*/ 	.word	0xffffffff


	//   ....[7]....
        /*0048*/ 	.word	0xffffffff


	//   ....[8]....
        /*004c*/ 	.word	0xffffffff


	//   ....[9]....
        /*0050*/ 	.word	0xffffffff


	//   ....[10]....
        /*0054*/ 	.word	0xffffffff


	//   ....[11]....
        /*0058*/ 	.word	0xffffffff


	//   ....[12]....
        /*005c*/ 	.word	0xffffffff


	//   ....[13]....
        /*0060*/ 	.word	0xffffffff


	//   ....[14]....
        /*0064*/ 	.word	0xffffffff


	//   ....[15]....
        /*0068*/ 	.word	0xffffffff


	//   ....[16]....
        /*006c*/ 	.word	0xffffffff


	//   ....[17]....
        /*0070*/ 	.word	0xffffffff


	//   ....[18]....
        /*0074*/ 	.word	0xffffffff


	//   ....[19]....
        /*0078*/ 	.word	0xffffffff


	//   ....[20]....
        /*007c*/ 	.word	0x0500000c


	//   ....[21]....
        /*0080*/ 	.word	0x0500000c


	//   ....[22]....
        /*0084*/ 	.word	0x0500000c


	//   ....[23]....
        /*0088*/ 	.word	0x0500000c


	//   ....[24]....
        /*008c*/ 	.word	0x0500000c


	//   ....[25]....
        /*0090*/ 	.word	0x0500000c


	//   ....[26]....
        /*0094*/ 	.word	0x0500000c


	//   ....[27]....
        /*0098*/ 	.word	0x0500000c


	//   ....[28]....
        /*009c*/ 	.word	0x0500000c


	//   ....[29]....
        /*00a0*/ 	.word	0x0500000c


	//   ....[30]....
        /*00a4*/ 	.word	0x0500000c


	//   ....[31]....
        /*00a8*/ 	.word	0x0500000c


	//   ....[32]....
        /*00ac*/ 	.word	0x0500000c


	//   ....[33]....
        /*00b0*/ 	.word	0x0500000c


	//   ....[34]....
        /*00b4*/ 	.word	0x0500000c


	//   ....[35]....
        /*00b8*/ 	.word	0x0500000c


	//   ....[36]....
        /*00bc*/ 	.word	0x0500000c


	//   ....[37]....
        /*00c0*/ 	.word	0x0500000c


	//   ....[38]....
        /*00c4*/ 	.word	0x0500000c


	//   ....[39]....
        /*00c8*/ 	.word	0x0500000c


	//----- nvinfo : EIATTR_COOP_GROUP_INSTR_OFFSETS
	.align		4
.L_1755:
        /*00cc*/ 	.byte	0x04, 0x28
        /*00ce*/ 	.short	(.L_1757 - .L_1756)


	//   ....[0]....
.L_1756:
        /*00d0*/ 	.word	0x00000ce0


	//   ....[1]....
        /*00d4*/ 	.word	0x00000cf0


	//   ....[2]....
        /*00d8*/ 	.word	0x00000d00


	//   ....[3]....
        /*00dc*/ 	.word	0x00000d10


	//   ....[4]....
        /*00e0*/ 	.word	0x00000d40


	//   ....[5]....
        /*00e4*/ 	.word	0x00000d70


	//   ....[6]....
        /*00e8*/ 	.word	0x00000d80


	//   ....[7]....
        /*00ec*/ 	.word	0x00000d90


	//   ....[8]....
        /*00f0*/ 	.word	0x00000db0


	//   ....[9]....
        /*00f4*/ 	.word	0x00000df0


	//   ....[10]....
        /*00f8*/ 	.word	0x00000e00


	//   ....[11]....
        /*00fc*/ 	.word	0x00000e10


	//   ....[12]....
        /*0100*/ 	.word	0x00000e30


	//   ....[13]....
        /*0104*/ 	.word	0x00000e70


	//   ....[14]....
        /*0108*/ 	.word	0x00000e80


	//   ....[15]....
        /*010c*/ 	.word	0x00000e90


	//   ....[16]....
        /*0110*/ 	.word	0x00000eb0


	//   ....[17]....
        /*0114*/ 	.word	0x00000ee0


	//   ....[18]....
        /*0118*/ 	.word	0x00000f00


	//   ....[19]....
        /*011c*/ 	.word	0x00000f10


	//   ....[20]....
        /*0120*/ 	.word	0x000011f0


	//   ....[21]....
        /*0124*/ 	.word	0x00001250


	//   ....[22]....
        /*0128*/ 	.word	0x000012b0


	//   ....[23]....
        /*012c*/ 	.word	0x00001310


	//   ....[24]....
        /*0130*/ 	.word	0x00001370


	//   ....[25]....
        /*0134*/ 	.word	0x000013d0


	//   ....[26]....
        /*0138*/ 	.word	0x00001440


	//   ....[27]....
        /*013c*/ 	.word	0x000014b0


	//   ....[28]....
        /*0140*/ 	.word	0x00001520


	//   ....[29]....
        /*0144*/ 	.word	0x00001590


	//   ....[30]....
        /*0148*/ 	.word	0x000015f0


	//   ....[31]....
        /*014c*/ 	.word	0x00001660


	//   ....[32]....
        /*0150*/ 	.word	0x000016d0


	//   ....[33]....
        /*0154*/ 	.word	0x00001740


	//   ....[34]....
        /*0158*/ 	.word	0x000017b0


	//   ....[35]....
        /*015c*/ 	.word	0x00001810


	//   ....[36]....
        /*0160*/ 	.word	0x00001880


	//   ....[37]....
        /*0164*/ 	.word	0x000018f0


	//   ....[38]....
        /*0168*/ 	.word	0x00001960


	//   ....[39]....
        /*016c*/ 	.word	0x000019d0


	//----- nvinfo : EIATTR_EXIT_INSTR_OFFSETS
	.align		4
.L_1757:
        /*0170*/ 	.byte	0x04, 0x1c
        /*0172*/ 	.short	(.L_1759 - .L_1758)


	//   ....[0]....
.L_1758:
        /*0174*/ 	.word	0x00000070


	//   ....[1]....
        /*0178*/ 	.word	0x00001190


	//----- nvinfo : EIATTR_MAX_THREADS
	.align		4
.L_1759:
        /*017c*/ 	.byte	0x04, 0x05
        /*017e*/ 	.short	(.L_1761 - .L_1760)
.L_1760:
        /*0180*/ 	.word	0x00000400
        /*0184*/ 	.word	0x00000001
        /*0188*/ 	.word	0x00000001


	//----- nvinfo : EIATTR_CRS_STACK_SIZE
	.align		4
.L_1761:
        /*018c*/ 	.byte	0x04, 0x1e
        /*018e*/ 	.short	(.L_1763 - .L_1762)
.L_1762:
        /*0190*/ 	.word	0x00000000


	//----- nvinfo : EIATTR_CBANK_PARAM_SIZE
	.align		4
.L_1763:
        /*0194*/ 	.byte	0x03, 0x19
        /*0196*/ 	.short	0x0128


	//----- nvinfo : EIATTR_PARAM_CBANK
	.align		4
        /*0198*/ 	.byte	0x04, 0x0a
        /*019a*/ 	.short	(.L_1765 - .L_1764)
	.align		4
.L_1764:
        /*019c*/ 	.word	index@(.nv.constant0._ZN10layer_norm40ln_parallel_residual_bwd_finalize_kernelINS_22Kernel_traits_finalizeILj1024Ef13__nv_bfloat16fS2_fjLb0ELj1024ELj4ENS_18Kernel_traits_baseILj1024EfS2_fS2_fjLj1024EEEEELb0EEEvNS_9BwdParamsE)
        /*01a0*/ 	.short	0x0210
        /*01a2*/ 	.short	0x0128


	//----- nvinfo : EIATTR_SW_WAR
	.align		4
.L_1765:
        /*01a4*/ 	.byte	0x04, 0x36
        /*01a6*/ 	.short	(.L_1767 - .L_1766)
.L_1766:
        /*01a8*/ 	.word	0x00000008
.L_1767:


//--------------------- .nv.info._ZN10layer_norm31ln_parallel_residual_bwd_kernelINS_13Kernel_traitsIf13__nv_bfloat16fS2_fjLj1024ELj1ELj4ELj1ELj16ENS_18Kernel_traits_baseILj1024EfS2_fS2_fjLj128EEEEELb1ELb1ELb0EEEvNS_9BwdParamsE --------------------------
	.section	.nv.info._ZN10layer_norm31ln_parallel_residual_bwd_kernelINS_13Kernel_traitsIf13__nv_bfloat16fS2_fjLj1024ELj1ELj4ELj1ELj16ENS_18Kernel_traits_baseILj1024EfS2_fS2_fjLj128EEEEELb1ELb1ELb0EEEvNS_9BwdParamsE,"",@"SHT_CUDA_INFO"
	.sectionflags	@""
	.align	4


	//----- nvinfo : EIATTR_CUDA_API_VERSION
	.align		4
        /*0000*/ 	.byte	0x04, 0x37
        /*0002*/ 	.short	(.L_1769 - .L_1768)
.L_1768:
        /*0004*/ 	.word	0x00000082


	//----- nvinfo : EIATTR_KPARAM_INFO
	.align		4
.L_1769:
        /*0008*/ 	.byte	0x04, 0x17
        /*000a*/ 	.short	(.L_1771 - .L_1770)
.L_1770:
        /*000c*/ 	.word	0x00000000
        /*0010*/ 	.short	0x0000
        /*0012*/ 	.short	0x0000
        /*0014*/ 	.byte	0x00, 0xf0, 0xa1, 0x04


	//----- nvinfo : EIATTR_SPARSE_MMA_MASK
	.align		4
.L_1771:
        /*0018*/ 	.byte	0x03, 0x50
        /*001a*/ 	.short	0x0000


	//----- nvinfo : EIATTR_MAXREG_COUNT
	.align		4
        /*001c*/ 	.byte	0x03, 0x1b
        /*001e*/ 	.short	0x00ff


	//----- nvinfo : EIATTR_NUM_BARRIERS
	.align		4
        /*0020*/ 	.byte	0x02, 0x4c
        /*0022*/ 	.byte	0x01
	.zero		1


	//----- nvinfo : EIATTR_MERCURY_ISA_VERSION
	.align		4
        /*0024*/ 	.byte	0x03, 0x5f
        /*0026*/ 	.short	0x0101


	//----- nvinfo : EIATTR_COOP_GROUP_MASK_REGIDS
	.align		4
        /*0028*/ 	.byte	0x04, 0x29
        /*002a*/ 	.short	(.L_1773 - .L_1772)


	//   ....[0]....
.L_1772:
        /*002c*/ 	.word	0xffffffff


	//   ....[1]....
        /*0030*/ 	.word	0xffffffff


	//   ....[2]....
        /*0034*/ 	.word	0xffffffff


	//   ....[3]....
        /*0038*/ 	.word	0xffffffff


	//   ....[4]....
        /*003c*/ 	.word	0xffffffff


	//   ....[5]....
        /*0040*/ 	.word	0xffffffff


	//   ....[6]....
        /*0044*/ 	.word	0xffffffff


	//   ....[7]....
        /*0048*/ 	.word	0xffffffff


	//   ....[8]....
        /*004c*/ 	.word	0xffffffff


	//   ....[9]....
        /*0050*/ 	.word	0xffffffff


	//   ....[10]....
        /*0054*/ 	.word	0x050000b0


	//   ....[11]....
        /*0058*/ 	.word	0x050000b0


	//   ....[12]....
        /*005c*/ 	.word	0x050000b0


	//   ....[13]....
        /*0060*/ 	.word	0x050000b0


	//   ....[14]....
        /*0064*/ 	.word	0x050000b0


	//   ....[15]....
        /*0068*/ 	.word	0x050000b0


	//   ....[16]....
        /*006c*/ 	.word	0x050000b0


	//   ....[17]....
        /*0070*/ 	.word	0x050000b0


	//   ....[18]....
        /*0074*/ 	.word	0x050000b0


	//   ....[19]....
        /*0078*/ 	.word	0x050000b0


	//----- nvinfo : EIATTR_COOP_GROUP_INSTR_OFFSETS
	.align		4
.L_1773:
        /*007c*/ 	.byte	0x04, 0x28
        /*007e*/ 	.short	(.L_1775 - .L_1774)


	//   ....[0]....
.L_1774:
        /*0080*/ 	.word	0x00001e60


	//   ....[1]....
        /*0084*/ 	.word	0x00001e70


	//   ....[2]....
        /*0088*/ 	.word	0x00001ea0


	//   ....[3]....
        /*008c*/ 	.word	0x00001eb0


	//   ....[4]....
        /*0090*/ 	.word	0x00001ee0


	//   ....[5]....
        /*0094*/ 	.word	0x00001ef0


	//   ....[6]....
        /*0098*/ 	.word	0x00001f20


	//   ....[7]....
        /*009c*/ 	.word	0x00001f30


	//   ....[8]....
        /*00a0*/ 	.word	0x00001f60


	//   ....[9]....
        /*00a4*/ 	.word	0x00001f70


	//   ....[10]....
        /*00a8*/ 	.word	0x00004f20


	//   ....[11]....
        /*00ac*/ 	.word	0x00004fc0


	//   ....[12]....
        /*00b0*/ 	.word	0x00005020


	//   ....[13]....
        /*00b4*/ 	.word	0x00005080


	//   ....[14]....
        /*00b8*/ 	.word	0x000050f0


	//   ....[15]....
        /*00bc*/ 	.word	0x00005150


	//   ....[16]....
        /*00c0*/ 	.word	0x000051c0


	//   ....[17]....
        /*00c4*/ 	.word	0x00005220


	//   ....[18]....
        /*00c8*/ 	.word	0x00005290


	//   ....[19]....
        /*00cc*/ 	.word	0x000052f0


	//----- nvinfo : EIATTR_EXIT_INSTR_OFFSETS
	.align		4
.L_1775:
        /*00d0*/ 	.byte	0x04, 0x1c
        /*00d2*/ 	.short	(.L_1777 - .L_1776)


	//   ....[0]....
.L_1776:
        /*00d4*/ 	.word	0x00004e90


	//   ....[1]....
        /*00d8*/ 	.word	0x00004ec0


	//----- nvinfo : EIATTR_MAX_THREADS
	.align		4
.L_1777:
        /*00dc*/ 	.byte	0x04, 0x05
        /*00de*/ 	.short	(.L_1779 - .L_1778)
.L_1778:
        /*00e0*/ 	.word	0x00000080
        /*00e4*/ 	.word	0x00000001
        /*00e8*/ 	.word	0x00000001


	//----- nvinfo : EIATTR_CRS_STACK_SIZE
	.align		4
.L_1779:
        /*00ec*/ 	.byte	0x04, 0x1e
        /*00ee*/ 	.short	(.L_1781 - .L_1780)
.L_1780:
        /*00f0*/ 	.word	0x00000000


	//----- nvinfo : EIATTR_CBANK_PARAM_SIZE
	.align		4
.L_1781:
        /*00f4*/ 	.byte	0x03, 0x19
        /*00f6*/ 	.short	0x0128


	//----- nvinfo : EIATTR_PARAM_CBANK
	.align		4
        /*00f8*/ 	.byte	0x04, 0x0a
        /*00fa*/ 	.short	(.L_1783 - .L_1782)
	.align		4
.L_1782:
        /*00fc*/ 	.word	index@(.nv.constant0._ZN10layer_norm31ln_parallel_residual_bwd_kernelINS_13Kernel_traitsIf13__nv_bfloat16fS2_fjLj1024ELj1ELj4ELj1ELj16ENS_18Kernel_traits_baseILj1024EfS2_fS2_fjLj128EEEEELb1ELb1ELb0EEEvNS_9BwdParamsE)
        /*0100*/ 	.short	0x0210
        /*0102*/ 	.short	0x0128


	//----- nvinfo : EIATTR_SW_WAR
	.align		4
.L_1783:
        /*0104*/ 	.byte	0x04, 0x36
        /*0106*/ 	.short	(.L_1785 - .L_1784)
.L_1784:
        /*0108*/ 	.word	0x00000008
.L_1785:


//--------------------- .nv.info._ZN10layer_norm22ln_bwd_finalize_kernelINS_22Kernel_traits_finalizeILj1024Ef13__nv_bfloat16fS2_fjLb0ELj1024ELj4ENS_18Kernel_traits_baseILj1024EfS2_fS2_fjLj1024EEEEELb0ELb1EEEvNS_9BwdParamsE --------------------------
	.section	.nv.info._ZN10layer_norm22ln_bwd_finalize_kernelINS_22Kernel_traits_finalizeILj1024Ef13__nv_bfloat16fS2_fjLb0ELj1024ELj4ENS_18Kernel_traits_baseILj1024EfS2_fS2_fjLj1024EEEEELb0ELb1EEEvNS_9BwdParamsE,"",@"SHT_CUDA_INFO"
	.sectionflags	@""
	.align	4


	//----- nvinfo : EIATTR_CUDA_API_VERSION
	.align		4
        /*0000*/ 	.byte	0x04, 0x37
        /*0002*/ 	.short	(.L_1787 - .L_1786)
.L_1786:
        /*0004*/ 	.word	0x00000082


	//----- nvinfo : EIATTR_KPARAM_INFO
	.align		4
.L_1787:
        /*0008*/ 	.byte	0x04, 0x17
        /*000a*/ 	.short	(.L_1789 - .L_1788)
.L_1788:
        /*000c*/ 	.word	0x00000000
        /*0010*/ 	.short	0x0000
        /*0012*/ 	.short	0x0000
        /*0014*/ 	.byte	0x00, 0xf0, 0xa1, 0x04


	//----- nvinfo : EIATTR_SPARSE_MMA_MASK
	.align		4
.L_1789:
        /*0018*/ 	.byte	0x03, 0x50
        /*001a*/ 	.short	0x0000


	//----- nvinfo : EIATTR_MAXREG_COUNT
	.align		4
        /*001c*/ 	.byte	0x03, 0x1b
        /*001e*/ 	.short	0x0040


	//----- nvinfo : EIATTR_NUM_BARRIERS
	.align		4
        /*0020*/ 	.byte	0x02, 0x4c
        /*0022*/ 	.byte	0x01
	.zero		1


	//----- nvinfo : EIATTR_MERCURY_ISA_VERSION
	.align		4
        /*0024*/ 	.byte	0x03, 0x5f
        /*0026*/ 	.short	0x0101


	//----- nvinfo : EIATTR_COOP_GROUP_MASK_REGIDS
	.align		4
        /*0028*/ 	.byte	0x04, 0x29
        /*002a*/ 	.short	(.L_1791 - .L_1790)


	//   ....[0]....
.L_1790:
        /*002c*/ 	.word	0xffffffff


	//   ....[1]....
        /*0030*/ 	.word	0xffffffff


	//   ....[2]....
        /*0034*/ 	.word	0xffffffff


	//   ....[3]....
        /*0038*/ 	.word	0xffffffff


	//   ....[4]....
        /*003c*/ 	.word	0xffffffff


	//   ....[5]....
        /*0040*/ 	.word	0xffffffff


	//   ....[6]....
        /*0044*/ 	.word	0xffffffff


	//   ....[7]....
        /*0048*/ 	.word	0xffffffff


	//   ....[8]....
        /*004c*/ 	.word	0xffffffff


	//   ....[9]....
        /*0050*/ 	.word	0xffffffff


	//   ....[10]....
        /*0054*/ 	.word	0x05000011


	//   ....[11]....
        /*0058*/ 	.word	0x05000011


	//   ....[12]....
        /*005c*/ 	.word	0x05000011


	//   ....[13]....
        /*0060*/ 	.word	0x05000011


	//   ....[14]....
        /*0064*/ 	.word	0x05000011


	//   ....[15]....
        /*0068*/ 	.word	0x05000011


	//   ....[16]....
        /*006c*/ 	.word	0x05000011


	//   ....[17]....
        /*0070*/ 	.word	0x05000011


	//   ....[18]....
        /*0074*/ 	.word	0x05000011


	//   ....[19]....
        /*0078*/ 	.word	0x05000011


	//----- nvinfo : EIATTR_COOP_GROUP_INSTR_OFFSETS
	.align		4
.L_1791:
        /*007c*/ 	.byte	0x04, 0x28
        /*007e*/ 	.short	(.L_1793 - .L_1792)


	//   ....[0]....
.L_1792:
        /*0080*/ 	.word	0x000008e0


	//   ....[1]....
        /*0084*/ 	.word	0x000008f0


	//   ....[2]....
        /*0088*/ 	.word	0x00000920


	//   ....[3]....
        /*008c*/ 	.word	0x00000930


	//   ....[4]....
        /*0090*/ 	.word	0x00000960


	//   ....[5]....
        /*0094*/ 	.word	0x00000970


	//   ....[6]....
        /*0098*/ 	.word	0x000009a0


	//   ....[7]....
        /*009c*/ 	.word	0x000009b0


	//   ....[8]....
        /*00a0*/ 	.word	0x000009e0


	//   ....[9]....
        /*00a4*/ 	.word	0x000009f0


	//   ....[10]....
        /*00a8*/ 	.word	0x00000ba0


	//   ....[11]....
        /*00ac*/ 	.word	0x00000c10


	//   ....[12]....
        /*00b0*/ 	.word	0x00000c80


	//   ....[13]....
        /*00b4*/ 	.word	0x00000cf0


	//   ....[14]....
        /*00b8*/ 	.word	0x00000d60


	//   ....[15]....
        /*00bc*/ 	.word	0x00000dc0


	//   ....[16]....
        /*00c0*/ 	.word	0x00000e30


	//   ....[17]....
        /*00c4*/ 	.word	0x00000ea0


	//   ....[18]....
        /*00c8*/ 	.word	0x00000f10


	//   ....[19]....
        /*00cc*/ 	.word	0x00000f80


	//----- nvinfo : EIATTR_EXIT_INSTR_OFFSETS
	.align		4
.L_1793:
        /*00d0*/ 	.byte	0x04, 0x1c
        /*00d2*/ 	.short	(.L_1795 - .L_1794)


	//   ....[0]....
.L_1794:
        /*00d4*/ 	.word	0x00000070


	//   ....[1]....
        /*00d8*/ 	.word	0x00000b40


	//----- nvinfo : EIATTR_MAX_THREADS
	.align		4
.L_1795:
        /*00dc*/ 	.byte	0x04, 0x05
        /*00de*/ 	.short	(.L_1797 - .L_1796)
.L_1796:
        /*00e0*/ 	.word	0x00000400
        /*00e4*/ 	.word	0x00000001
        /*00e8*/ 	.word	0x00000001


	//----- nvinfo : EIATTR_CRS_STACK_SIZE
	.align		4
.L_1797:
        /*00ec*/ 	.byte	0x04, 0x1e
        /*00ee*/ 	.short	(.L_1799 - .L_1798)
.L_1798:
        /*00f0*/ 	.word	0x00000000


	//----- nvinfo : EIATTR_CBANK_PARAM_SIZE
	.align		4
.L_1799:
        /*00f4*/ 	.byte	0x03, 0x19
        /*00f6*/ 	.short	0x0128


	//----- nvinfo : EIATTR_PARAM_CBANK
	.align		4
        /*00f8*/ 	.byte	0x04, 0x0a
        /*00fa*/ 	.short	(.L_1801 - .L_1800)
	.align		4
.L_1800:
        /*00fc*/ 	.word	index@(.nv.constant0._ZN10layer_norm22ln_bwd_finalize_kernelINS_22Kernel_traits_finalizeILj1024Ef13__nv_bfloat16fS2_fjLb0ELj1024ELj4ENS_18Kernel_traits_baseILj1024EfS2_fS2_fjLj1024EEEEELb0ELb1EEEvNS_9BwdParamsE)
        /*0100*/ 	.short	0x0210
        /*0102*/ 	.short	0x0128


	//----- nvinfo : EIATTR_SW_WAR
	.align		4
.L_1801:
        /*0104*/ 	.byte	0x04, 0x36
        /*0106*/ 	.short	(.L_1803 - .L_1802)
.L_1802:
        /*0108*/ 	.word	0x00000008
.L_1803:


//--------------------- .nv.info._ZN10layer_norm40ln_parallel_residual_bwd_finalize_kernelINS_22Kernel_traits_finalizeILj1024Ef13__nv_bfloat16fS2_fjLb0ELj1024ELj4ENS_18Kernel_traits_baseILj1024EfS2_fS2_fjLj1024EEEEELb1EEEvNS_9BwdParamsE --------------------------
	.section	.nv.info._ZN10layer_norm40ln_parallel_residual_bwd_finalize_kernelINS_22Kernel_traits_finalizeILj1024Ef13__nv_bfloat16fS2_fjLb0ELj1024ELj4ENS_18Kernel_traits_baseILj1024EfS2_fS2_fjLj1024EEEEELb1EEEvNS_9BwdParamsE,"",@"SHT_CUDA_INFO"
	.sectionflags	@""
	.align	4


	//----- nvinfo : EIATTR_CUDA_API_VERSION
	.align		4
        /*0000*/ 	.byte	0x04, 0x37
        /*0002*/ 	.short	(.L_1805 - .L_1804)
.L_1804:
        /*0004*/ 	.word	0x00000082


	//----- nvinfo : EIATTR_KPARAM_INFO
	.align		4
.L_1805:
        /*0008*/ 	.byte	0x04, 0x17
        /*000a*/ 	.short	(.L_1807 - .L_1806)
.L_1806:
        /*000c*/ 	.word	0x00000000
        /*0010*/ 	.short	0x0000
        /*0012*/ 	.short	0x0000
        /*0014*/ 	.byte	0x00, 0xf0, 0xa1, 0x04


	//----- nvinfo : EIATTR_SPARSE_MMA_MASK
	.align		4
.L_1807:
        /*0018*/ 	.byte	0x03, 0x50
        /*001a*/ 	.short	0x0000


	//----- nvinfo : EIATTR_MAXREG_COUNT
	.align		4
        /*001c*/ 	.byte	0x03, 0x1b
        /*001e*/ 	.short	0x0040


	//----- nvinfo : EIATTR_NUM_BARRIERS
	.align		4
        /*0020*/ 	.byte	0x02, 0x4c
        /*0022*/ 	.byte	0x01
	.zero		1


	//----- nvinfo : EIATTR_MERCURY_ISA_VERSION
	.align		4
        /*0024*/ 	.byte	0x03, 0x5f
        /*0026*/ 	.short	0x0101


	//----- nvinfo : EIATTR_COOP_GROUP_MASK_REGIDS
	.align		4
        /*0028*/ 	.byte	0x04, 0x29
        /*002a*/ 	.short	(.L_1809 - .L_1808)


	//   ....[0]....
.L_1808:
        /*002c*/ 	.word	0xffffffff


	//   ....[1]....
        /*0030*/ 	.word	0xffffffff


	//   ....[2]....
        /*0034*/ 	.word	0xffffffff


	//   ....[3]....
        /*0038*/ 	.word	0xffffffff


	//   ....[4]....
        /*003c*/ 	.word	0xffffffff


	//   ....[5]....
        /*0040*/ 	.word	0xffffffff


	//   ....[6]....
        /*0044*/ 	.word	0xffffffff


	//   ....[7]....
        /*0048*/ 	.word	0xffffffff


	//   ....[8]....
        /*004c*/ 	.word	0xffffffff


	//   ....[9]....
        /*0050*/ 	.word	0xffffffff


	//   ....[10]....
        /*0054*/ 	.word	0xffffffff


	//   ....[11]....
        /*0058*/ 	.word	0xffffffff


	//   ....[12]....
        /*005c*/ 	.word	0xffffffff


	//   ....[13]....
        /*0060*/ 	.word	0xffffffff


	//   ....[14]....
        /*0064*/ 	.word	0xffffffff


	//   ....[15]....
        /*0068*/ 	.word	0xffffffff


	//   ....[16]....
        /*006c*/ 	.word	0xffffffff


	//   ....[17]....
        /*0070*/ 	.word	0xffffffff


	//   ....[18]....
        /*0074*/ 	.word	0xffffffff


	//   ....[19]....
        /*0078*/ 	.word	0xffffffff


	//   ....[20]....
        /*007c*/ 	.word	0x0500000b


	//   ....[21]....
        /*0080*/ 	.word	0x0500000b


	//   ....[22]....
        /*0084*/ 	.word	0x0500000b


	//   ....[23]....
        /*0088*/ 	.word	0x0500000b


	//   ....[24]....
        /*008c*/ 	.word	0x0500000b


	//   ....[25]....
        /*0090*/ 	.word	0x0500000b


	//   ....[26]....
        /*0094*/ 	.word	0x0500000b


	//   ....[27]....
        /*0098*/ 	.word	0x0500000b


	//   ....[28]....
        /*009c*/ 	.word	0x0500000b


	//   ....[29]....
        /*00a0*/ 	.word	0x0500000b


	//   ....[30]....
        /*00a4*/ 	.word	0x0500000b


	//   ....[31]....
        /*00a8*/ 	.word	0x0500000b


	//   ....[32]....
        /*00ac*/ 	.word	0x0500000b


	//   ....[33]....
        /*00b0*/ 	.word	0x0500000b


	//   ....[34]....
        /*00b4*/ 	.word	0x0500000b


	//   ....[35]....
        /*00b8*/ 	.word	0x0500000b


	//   ....[36]....
        /*00bc*/ 	.word	0x0500000b


	//   ....[37]....
        /*00c0*/ 	.word	0x0500000b


	//   ....[38]....
        /*00c4*/ 	.word	0x0500000b


	//   ....[39]....
        /*00c8*/ 	.word	0x0500000b


	//----- nvinfo : EIATTR_COOP_GROUP_INSTR_OFFSETS
	.align		4
.L_1809:
        /*00cc*/ 	.byte	0x04, 0x28
        /*00ce*/ 	.short	(.L_1811 - .L_1810)


	//   ....[0]....
.L_1810:
        /*00d0*/ 	.word	0x00000ce0


	//   ....[1]....
        /*00d4*/ 	.word	0x00000cf0


	//   ....[2]....
        /*00d8*/ 	.word	0x00000d00


	//   ....[3]....
        /*00dc*/ 	.word	0x00000d10


	//   ....[4]....
        /*00e0*/ 	.word	0x00000d40


	//   ....[5]....
        /*00e4*/ 	.word	0x00000d70


	//   ....[6]....
        /*00e8*/ 	.word	0x00000d80


	//   ....[7]....
        /*00ec*/ 	.word	0x00000d90


	//   ....[8]....
        /*00f0*/ 	.word	0x00000db0


	//   ....[9]....
        /*00f4*/ 	.word	0x00000df0


	//   ....[10]....
        /*00f8*/ 	.word	0x00000e00


	//   ....[11]....
        /*00fc*/ 	.word	0x00000e10


	//   ....[12]....
        /*0100*/ 	.word	0x00000e30


	//   ....[13]....
        /*0104*/ 	.word	0x00000e70


	//   ....[14]....
        /*0108*/ 	.word	0x00000e80


	//   ....[15]....
        /*010c*/ 	.word	0x00000e90


	//   ....[16]....
        /*0110*/ 	.word	0x00000eb0


	//   ....[17]....
        /*0114*/ 	.word	0x00000ee0


	//   ....[18]....
        /*0118*/ 	.word	0x00000f00


	//   ....[19]....
        /*011c*/ 	.word	0x00000f10


	//   ....[20]....
        /*0120*/ 	.word	0x000011d0


	//   ....[21]....
        /*0124*/ 	.word	0x00001230


	//   ....[22]....
        /*0128*/ 	.word	0x00001290


	//   ....[23]....
        /*012c*/ 	.word	0x000012f0


	//   ....[24]....
        /*0130*/ 	.word	0x00001350


	//   ....[25]....
        /*0134*/ 	.word	0x000013b0


	//   ....[26]....
        /*0138*/ 	.word	0x00001420


	//   ....[27]....
        /*013c*/ 	.word	0x00001490


	//   ....[28]....
        /*0140*/ 	.word	0x00001500


	//   ....[29]....
        /*0144*/ 	.word	0x00001570


	//   ....[30]....
        /*0148*/ 	.word	0x000015d0


	//   ....[31]....
        /*014c*/ 	.word	0x00001640


	//   ....[32]....
        /*0150*/ 	.word	0x000016b0


	//   ....[33]....
        /*0154*/ 	.word	0x00001720


	//   ....[34]....
        /*0158*/ 	.word	0x00001790


	//   ....[35]....
        /*015c*/ 	.word	0x000017f0


	//   ....[36]....
        /*0160*/ 	.word	0x00001860


	//   ....[37]....
        /*0164*/ 	.word	0x000018d0


	//   ....[38]....
        /*0168*/ 	.word	0x00001940


	//   ....[39]....
        /*016c*/ 	.word	0x000019b0


	//----- nvinfo : EIATTR_EXIT_INSTR_OFFSETS
	.align		4
.L_1811:
        /*0170*/ 	.byte	0x04, 0x1c
        /*0172*/ 	.short	(.L_1813 - .L_1812)


	//   ....[0]....
.L_1812:
        /*0174*/ 	.word	0x00000070


	//   ....[1]....
        /*0178*/ 	.word	0x00001170


	//----- nvinfo : EIATTR_MAX_THREADS
	.align		4
.L_1813:
        /*017c*/ 	.byte	0x04, 0x05
        /*017e*/ 	.short	(.L_1815 - .L_1814)
.L_1814:
        /*0180*/ 	.word	0x00000400
        /*0184*/ 	.word	0x00000001
        /*0188*/ 	.word	0x00000001


	//----- nvinfo : EIATTR_CRS_STACK_SIZE
	.align		4
.L_1815:
        /*018c*/ 	.byte	0x04, 0x1e
        /*018e*/ 	.short	(.L_1817 - .L_1816)
.L_1816:
        /*0190*/ 	.word	0x00000000


	//----- nvinfo : EIATTR_CBANK_PARAM_SIZE
	.align		4
.L_1817:
        /*0194*/ 	.byte	0x03, 0x19
        /*0196*/ 	.short	0x0128


	//----- nvinfo : EIATTR_PARAM_CBANK
	.align		4
        /*0198*/ 	.byte	0x04, 0x0a
        /*019a*/ 	.short	(.L_1819 - .L_1818)
	.align		4
.L_1818:
        /*019c*/ 	.word	index@(.nv.constant0._ZN10layer_norm40ln_parallel_residual_bwd_finalize_kernelINS_22Kernel_traits_finalizeILj1024Ef13__nv_bfloat16fS2_fjLb0ELj1024ELj4ENS_18Kernel_traits_baseILj1024EfS2_fS2_fjLj1024EEEEELb1EEEvNS_9BwdParamsE)
        /*01a0*/ 	.short	0x0210
        /*01a2*/ 	.short	0x0128


	//----- nvinfo : EIATTR_SW_WAR
	.align		4
.L_1819:
        /*01a4*/ 	.byte	0x04, 0x36
        /*01a6*/ 	.short	(.L_1821 - .L_1820)
.L_1820:
        /*01a8*/ 	.word	0x00000008
.L_1821:


//--------------------- .nv.info._ZN10layer_norm31ln_parallel_residual_bwd_kernelINS_13Kernel_traitsIf13__nv_bfloat16fS2_fjLj1024ELj1ELj4ELj1ELj16ENS_18Kernel_traits_baseILj1024EfS2_fS2_fjLj128EEEEELb1ELb1ELb1EEEvNS_9BwdParamsE --------------------------
	.section	.nv.info._ZN10layer_norm31ln_parallel_residual_bwd_kernelINS_13Kernel_traitsIf13__nv_bfloat16fS2_fjLj1024ELj1ELj4ELj1ELj16ENS_18Kernel_traits_baseILj1024EfS2_fS2_fjLj128EEEEELb1ELb1ELb1EEEvNS_9BwdParamsE,"",@"SHT_CUDA_INFO"
	.sectionflags	@""
	.align	4


	//----- nvinfo : EIATTR_CUDA_API_VERSION
	.align		4
        /*0000*/ 	.byte	0x04, 0x37
        /*0002*/ 	.short	(.L_1823 - .L_1822)
.L_1822:
        /*0004*/ 	.word	0x00000082


	//----- nvinfo : EIATTR_KPARAM_INFO
	.align		4
.L_1823:
        /*0008*/ 	.byte	0x04, 0x17
        /*000a*/ 	.short	(.L_1825 - .L_1824)
.L_1824:
        /*000c*/ 	.word	0x00000000
        /*0010*/ 	.short	0x0000
        /*0012*/ 	.short	0x0000
        /*0014*/ 	.byte	0x00, 0xf0, 0xa1, 0x04


	//----- nvinfo : EIATTR_SPARSE_MMA_MASK
	.align		4
.L_1825:
        /*0018*/ 	.byte	0x03, 0x50
        /*001a*/ 	.short	0x0000


	//----- nvinfo : EIATTR_MAXREG_COUNT
	.align		4
        /*001c*/ 	.byte	0x03, 0x1b
        /*001e*/ 	.short	0x00ff


	//----- nvinfo : EIATTR_NUM_BARRIERS
	.align		4
        /*0020*/ 	.byte	0x02, 0x4c
        /*0022*/ 	.byte	0x01
	.zero		1


	//----- nvinfo : EIATTR_MERCURY_ISA_VERSION
	.align		4
        /*0024*/ 	.byte	0x03, 0x5f
        /*0026*/ 	.short	0x0101


	//----- nvinfo : EIATTR_COOP_GROUP_MASK_REGIDS
	.align		4
        /*0028*/ 	.byte	0x04, 0x29
        /*002a*/ 	.short	(.L_1827 - .L_1826)


	//   ....[0]....
.L_1826:
        /*002c*/ 	.word	0xffffffff


	//   ....[1]....
        /*0030*/ 	.word	0xffffffff


	//   ....[2]....
        /*0034*/ 	.word	0xffffffff


	//   ....[3]....
        /*0038*/ 	.word	0xffffffff


	//   ....[4]....
        /*003c*/ 	.word	0xffffffff


	//   ....[5]....
        /*0040*/ 	.word	0xffffffff


	//   ....[6]....
        /*0044*/ 	.word	0xffffffff


	//   ....[7]....
        /*0048*/ 	.word	0xffffffff


	//   ....[8]....
        /*004c*/ 	.word	0xffffffff


	//   ....[9]....
        /*0050*/ 	.word	0xffffffff


	//   ....[10]....
        /*0054*/ 	.word	0x050000f1


	//   ....[11]....
        /*0058*/ 	.word	0x050000f1


	//   ....[12]....
        /*005c*/ 	.word	0x050000f1


	//   ....[13]....
        /*0060*/ 	.word	0x050000f1


	//   ....[14]....
        /*0064*/ 	.word	0x050000f1


	//   ....[15]....
        /*0068*/ 	.word	0x050000f1


	//   ....[16]....
        /*006c*/ 	.word	0x050000f1


	//   ....[17]....
        /*0070*/ 	.word	0x050000f1


	//   ....[18]....
        /*0074*/ 	.word	0x050000f1


	//   ....[19]....
        /*0078*/ 	.word	0x050000f1


	//----- nvinfo : EIATTR_COOP_GROUP_INSTR_OFFSETS
	.align		4
.L_1827:
        /*007c*/ 	.byte	0x04, 0x28
        /*007e*/ 	.short	(.L_1829 - .L_1828)


	//   ....[0]....
.L_1828:
        /*0080*/ 	.word	0x00001c30


	//   ....[1]....
        /*0084*/ 	.word	0x00001c40


	//   ....[2]....
        /*0088*/ 	.word	0x00001c70


	//   ....[3]....
        /*008c*/ 	.word	0x00001c80


	//   ....[4]....
        /*0090*/ 	.word	0x00001cb0


	//   ....[5]....
        /*0094*/ 	.word	0x00001cc0


	//   ....[6]....
        /*0098*/ 	.word	0x00001cf0


	//   ....[7]....
        /*009c*/ 	.word	0x00001d00


	//   ....[8]....
        /*00a0*/ 	.word	0x00001d30


	//   ....[9]....
        /*00a4*/ 	.word	0x00001d40


	//   ....[10]....
        /*00a8*/ 	.word	0x00004a40


	//   ....[11]....
        /*00ac*/ 	.word	0x00004ad0


	//   ....[12]....
        /*00b0*/ 	.word	0x00004b40


	//   ....[13]....
        /*00b4*/ 	.word	0x00004ba0


	//   ....[14]....
        /*00b8*/ 	.word	0x00004c10


	//   ....[15]....
        /*00bc*/ 	.word	0x00004c70


	//   ....[16]....
        /*00c0*/ 	.word	0x00004ce0


	//   ....[17]....
        /*00c4*/ 	.word	0x00004d40


	//   ....[18]....
        /*00c8*/ 	.word	0x00004db0


	//   ....[19]....
        /*00cc*/ 	.word	0x00004e10


	//----- nvinfo : EIATTR_EXIT_INSTR_OFFSETS
	.align		4
.L_1829:
        /*00d0*/ 	.byte	0x04, 0x1c
        /*00d2*/ 	.short	(.L_1831 - .L_1830)


	//   ....[0]....
.L_1830:
        /*00d4*/ 	.word	0x000049d0


	//----- nvinfo : EIATTR_MAX_THREADS
	.align		4
.L_1831:
        /*00d8*/ 	.byte	0x04, 0x05
        /*00da*/ 	.short	(.L_1833 - .L_1832)
.L_1832:
        /*00dc*/ 	.word	0x00000080
        /*00e0*/ 	.word	0x00000001
        /*00e4*/ 	.word	0x00000001


	//----- nvinfo : EIATTR_CRS_STACK_SIZE
	.align		4
.L_1833:
        /*00e8*/ 	.byte	0x04, 0x1e
        /*00ea*/ 	.short	(.L_1835 - .L_1834)
.L_1834:
        /*00ec*/ 	.word	0x00000000


	//----- nvinfo : EIATTR_CBANK_PARAM_SIZE
	.align		4
.L_1835:
        /*00f0*/ 	.byte	0x03, 0x19
        /*00f2*/ 	.short	0x0128


	//----- nvinfo : EIATTR_PARAM_CBANK
	.align		4
        /*00f4*/ 	.byte	0x04, 0x0a
        /*00f6*/ 	.short	(.L_1837 - .L_1836)
	.align		4
.L_1836:
        /*00f8*/ 	.word	index@(.nv.constant0._ZN10layer_norm31ln_parallel_residual_bwd_kernelINS_13Kernel_traitsIf13__nv_bfloat16fS2_fjLj1024ELj1ELj4ELj1ELj16ENS_18Kernel_traits_baseILj1024EfS2_fS2_fjLj128EEEEELb1ELb1ELb1EEEvNS_9BwdParamsE)
        /*00fc*/ 	.short	0x0210
        /*00fe*/ 	.short	0x0128


	//----- nvinfo : EIATTR_SW_WAR
	.align		4
.L_1837:
        /*0100*/ 	.byte	0x04, 0x36
        /*0102*/ 	.short	(.L_1839 - .L_1838)
.L_1838:
        /*0104*/ 	.word	0x00000008
.L_1839:


//--------------------- .nv.info._ZN10layer_norm31ln_parallel_residual_bwd_kernelINS_13Kernel_traitsIf6__halfS2_S2_fjLj1024ELj1ELj4ELj1ELj16ENS_18Kernel_traits_baseILj1024EfS2_S2_S2_fjLj128EEEEELb0ELb0ELb0EEEvNS_9BwdParamsE --------------------------
	.section	.nv.info._ZN10layer_norm31ln_parallel_residual_bwd_kernelINS_13Kernel_traitsIf6__halfS2_S2_fjLj1024ELj1ELj4ELj1ELj16ENS_18Kernel_traits_baseILj1024EfS2_S2_S2_fjLj128EEEEELb0ELb0ELb0EEEvNS_9BwdParamsE,"",@"SHT_CUDA_INFO"
	.sectionflags	@""
	.align	4


	//----- nvinfo : EIATTR_CUDA_API_VERSION
	.align		4
        /*0000*/ 	.byte	0x04, 0x37
        /*0002*/ 	.short	(.L_1841 - .L_1840)
.L_1840:
        /*0004*/ 	.word	0x00000082


	//----- nvinfo : EIATTR_KPARAM_INFO
	.align		4
.L_1841:
        /*0008*/ 	.byte	0x04, 0x17
        /*000a*/ 	.short	(.L_1843 - .L_1842)
.L_1842:
        /*000c*/ 	.word	0x00000000
        /*0010*/ 	.short	0x0000
        /*0012*/ 	.short	0x0000
        /*0014*/ 	.byte	0x00, 0xf0, 0xa1, 0x04


	//----- nvinfo : EIATTR_SPARSE_MMA_MASK
	.align		4
.L_1843:
        /*0018*/ 	.byte	0x03, 0x50
        /*001a*/ 	.short	0x0000


	//----- nvinfo : EIATTR_MAXREG_COUNT
	.align		4
        /*001c*/ 	.byte	0x03, 0x1b
        /*001e*/ 	.short	0x00ff


	//----- nvinfo : EIATTR_NUM_BARRIERS
	.align		4
        /*0020*/ 	.byte	0x02, 0x4c
        /*0022*/ 	.byte	0x01
	.zero		1


	//----- nvinfo : EIATTR_ANNOTATIONS
	.align		4
        /*0024*/ 	.byte	0x04, 0x55
        /*0026*/ 	.short	(.L_1845 - .L_1844)


	//   ....[0]....
.L_1844:
        /* <DEDUP_REMOVED lines=52> */


	//----- nvinfo : EIATTR_MERCURY_ISA_VERSION
	.align		4
.L_1845:
        /*0350*/ 	.byte	0x03, 0x5f
        /*0352*/ 	.short	0x0101


	//----- nvinfo : EIATTR_COOP_GROUP_MASK_REGIDS
	.align		4
        /*0354*/ 	.byte	0x04, 0x29
        /*0356*/ 	.short	(.L_1847 - .L_1846)


	//   ....[0]....
.L_1846:
        /*0358*/ 	.word	0xffffffff


	//   ....[1]....
        /*035c*/ 	.word	0xffffffff


	//   ....[2]....
        /*0360*/ 	.word	0xffffffff


	//   ....[3]....
        /*0364*/ 	.word	0xffffffff


	//   ....[4]....
        /*0368*/ 	.word	0xffffffff


	//   ....[5]....
        /*036c*/ 	.word	0xffffffff


	//   ....[6]....
        /*0370*/ 	.word	0xffffffff


	//   ....[7]....
        /*0374*/ 	.word	0xffffffff


	//   ....[8]....
        /*0378*/ 	.word	0xffffffff


	//   ....[9]....
        /*037c*/ 	.word	0xffffffff


	//   ....[10]....
        /*0380*/ 	.word	0x050000c0


	//   ....[11]....
        /*0384*/ 	.word	0x050000c0


	//   ....[12]....
        /*0388*/ 	.word	0x050000c0


	//   ....[13]....
        /*038c*/ 	.word	0x050000c0


	//   ....[14]....
        /*0390*/ 	.word	0x050000c0


	//   ....[15]....
        /*0394*/ 	.word	0x050000c0


	//   ....[16]....
        /*0398*/ 	.word	0x050000c0


	//   ....[17]....
        /*039c*/ 	.word	0x050000c0


	//   ....[18]....
        /*03a0*/ 	.word	0x050000c0


	//   ....[19]....
        /*03a4*/ 	.word	0x050000c0


	//----- nvinfo : EIATTR_COOP_GROUP_INSTR_OFFSETS
	.align		4
.L_1847:
        /*03a8*/ 	.byte	0x04, 0x28
        /*03aa*/ 	.short	(.L_1849 - .L_1848)


	//   ....[0]....
.L_1848:
        /*03ac*/ 	.word	0x00002e30


	//   ....[1]....
        /*03b0*/ 	.word	0x00002e50


	//   ....[2]....
        /*03b4*/ 	.word	0x00002e70


	//   ....[3]....
        /*03b8*/ 	.word	0x00002e90


	//   ....[4]....
        /*03bc*/ 	.word	0x00002eb0


	//   ....[5]....
        /*03c0*/ 	.word	0x00002ed0


	//   ....[6]....
        /*03c4*/ 	.word	0x00002ef0


	//   ....[7]....
        /*03c8*/ 	.word	0x00002f10


	//   ....[8]....
        /*03cc*/ 	.word	0x00002f20


	//   ....[9]....
        /*03d0*/ 	.word	0x00002f40


	//   ....[10]....
        /*03d4*/ 	.word	0x00006880


	//   ....[11]....
        /*03d8*/ 	.word	0x00006920


	//   ....[12]....
        /*03dc*/ 	.word	0x000069a0


	//   ....[13]....
        /*03e0*/ 	.word	0x00006a10


	//   ....[14]....
        /*03e4*/ 	.word	0x00006a90


	//   ....[15]....
        /*03e8*/ 	.word	0x00006b00


	//   ....[16]....
        /*03ec*/ 	.word	0x00006b80


	//   ....[17]....
        /*03f0*/ 	.word	0x00006bf0


	//   ....[18]....
        /*03f4*/ 	.word	0x00006c70


	//   ....[19]....
        /*03f8*/ 	.word	0x00006cc0


	//----- nvinfo : EIATTR_EXIT_INSTR_OFFSETS
	.align		4
.L_1849:
        /*03fc*/ 	.byte	0x04, 0x1c
        /*03fe*/ 	.short	(.L_1851 - .L_1850)


	//   ....[0]....
.L_1850:
        /*0400*/ 	.word	0x000067c0


	//   ....[1]....
        /*0404*/ 	.word	0x00006810


	//----- nvinfo : EIATTR_MAX_THREADS
	.align		4
.L_1851:
        /*0408*/ 	.byte	0x04, 0x05
        /*040a*/ 	.short	(.L_1853 - .L_1852)
.L_1852:
        /*040c*/ 	.word	0x00000080
        /*0410*/ 	.word	0x00000001
        /*0414*/ 	.word	0x00000001


	//----- nvinfo : EIATTR_CRS_STACK_SIZE
	.align		4
.L_1853:
        /*0418*/ 	.byte	0x04, 0x1e
        /*041a*/ 	.short	(.L_1855 - .L_1854)
.L_1854:
        /*041c*/ 	.word	0x00000000


	//----- nvinfo : EIATTR_CBANK_PARAM_SIZE
	.align		4
.L_1855:
        /*0420*/ 	.byte	0x03, 0x19
        /*0422*/ 	.short	0x0128


	//----- nvinfo : EIATTR_PARAM_CBANK
	.align		4
        /*0424*/ 	.byte	0x04, 0x0a
        /*0426*/ 	.short	(.L_1857 - .L_1856)
	.align		4
.L_1856:
        /*0428*/ 	.word	index@(.nv.constant0._ZN10layer_norm31ln_parallel_residual_bwd_kernelINS_13Kernel_traitsIf6__halfS2_S2_fjLj1024ELj1ELj4ELj1ELj16ENS_18Kernel_traits_baseILj1024EfS2_S2_S2_fjLj128EEEEELb0ELb0ELb0EEEvNS_9BwdParamsE)
        /*042c*/ 	.short	0x0210
        /*042e*/ 	.short	0x0128


	//----- nvinfo : EIATTR_SW_WAR
	.align		4
.L_1857:
        /*0430*/ 	.byte	0x04, 0x36
        /*0432*/ 	.short	(.L_1859 - .L_1858)
.L_1858:
        /*0434*/ 	.word	0x00000008
.L_1859:


//--------------------- .nv.info._ZN10layer_norm31ln_parallel_residual_bwd_kernelINS_13Kernel_traitsIf6__halfS2_S2_fjLj1024ELj1ELj4ELj1ELj16ENS_18Kernel_traits_baseILj1024EfS2_S2_S2_fjLj128EEEEELb0ELb0ELb1EEEvNS_9BwdParamsE --------------------------
	.section	.nv.info._ZN10layer_norm31ln_parallel_residual_bwd_kernelINS_13Kernel_traitsIf6__halfS2_S2_fjLj1024ELj1ELj4ELj1ELj16ENS_18Kernel_traits_baseILj1024EfS2_S2_S2_fjLj128EEEEELb0ELb0ELb1EEEvNS_9BwdParamsE,"",@"SHT_CUDA_INFO"
	.sectionflags	@""
	.align	4


	//----- nvinfo : EIATTR_CUDA_API_VERSION
	.align		4
        /*0000*/ 	.byte	0x04, 0x37
        /*0002*/ 	.short	(.L_1861 - .L_1860)
.L_1860:
        /*0004*/ 	.word	0x00000082


	//----- nvinfo : EIATTR_KPARAM_INFO
	.align		4
.L_1861:
        /*0008*/ 	.byte	0x04, 0x17
        /*000a*/ 	.short	(.L_1863 - .L_1862)
.L_1862:
        /*000c*/ 	.word	0x00000000
        /*0010*/ 	.short	0x0000
        /*0012*/ 	.short	0x0000
        /*0014*/ 	.byte	0x00, 0xf0, 0xa1, 0x04


	//----- nvinfo : EIATTR_SPARSE_MMA_MASK
	.align		4
.L_1863:
        /*0018*/ 	.byte	0x03, 0x50
        /*001a*/ 	.short	0x0000


	//----- nvinfo : EIATTR_MAXREG_COUNT
	.align		4
        /*001c*/ 	.byte	0x03, 0x1b
        /*001e*/ 	.short	0x00ff


	//----- nvinfo : EIATTR_NUM_BARRIERS
	.align		4
        /*0020*/ 	.byte	0x02, 0x4c
        /*0022*/ 	.byte	0x01
	.zero		1


	//----- nvinfo : EIATTR_ANNOTATIONS
	.align		4
        /*0024*/ 	.byte	0x04, 0x55
        /*0026*/ 	.short	(.L_1865 - .L_1864)


	//   ....[0]....
.L_1864:
        /* <DEDUP_REMOVED lines=89> */


	//----- nvinfo : EIATTR_MERCURY_ISA_VERSION
	.align		4
.L_1865:
        /*05a8*/ 	.byte	0x03, 0x5f
        /*05aa*/ 	.short	0x0101


	//----- nvinfo : EIATTR_COOP_GROUP_MASK_REGIDS
	.align		4
        /*05ac*/ 	.byte	0x04, 0x29
        /*05ae*/ 	.short	(.L_1867 - .L_1866)


	//   ....[0]....
.L_1866:
        /*05b0*/ 	.word	0xffffffff


	//   ....[1]....
        /*05b4*/ 	.word	0xffffffff


	//   ....[2]....
        /*05b8*/ 	.word	0xffffffff


	//   ....[3]....
        /*05bc*/ 	.word	0xffffffff


	//   ....[4]....
        /*05c0*/ 	.word	0xffffffff


	//   ....[5]....
        /*05c4*/ 	.word	0xffffffff


	//   ....[6]....
        /*05c8*/ 	.word	0xffffffff


	//   ....[7]....
        /*05cc*/ 	.word	0xffffffff


	//   ....[8]....
        /*05d0*/ 	.word	0xffffffff


	//   ....[9]....
        /*05d4*/ 	.word	0xffffffff


	//   ....[10]....
        /*05d8*/ 	.word	0x050000eb


	//   ....[11]....
        /*05dc*/ 	.word	0x050000eb


	//   ....[12]....
        /*05e0*/ 	.word	0x050000eb


	//   ....[13]....
        /*05e4*/ 	.word	0x050000eb


	//   ....[14]....
        /*05e8*/ 	.word	0x050000eb


	//   ....[15]....
        /*05ec*/ 	.word	0x050000eb


	//   ....[16]....
        /*05f0*/ 	.word	0x050000eb


	//   ....[17]....
        /*05f4*/ 	.word	0x050000eb


	//   ....[18]....
        /*05f8*/ 	.word	0x050000eb


	//   ....[19]....
        /*05fc*/ 	.word	0x050000eb


	//----- nvinfo : EIATTR_COOP_GROUP_INSTR_OFFSETS
	.align		4
.L_1867:
        /*0600*/ 	.byte	0x04, 0x28
        /*0602*/ 	.short	(.L_1869 - .L_1868)


	//   ....[0]....
.L_1868:
        /*0604*/ 	.word	0x00002fb0


	//   ....[1]....
        /*0608*/ 	.word	0x00002fd0


	//   ....[2]....
        /*060c*/ 	.word	0x00002ff0


	//   ....[3]....
        /*0610*/ 	.word	0x00003010


	//   ....[4]....
        /*0614*/ 	.word	0x00003030


	//   ....[5]....
        /*0618*/ 	.word	0x00003050


	//   ....[6]....
        /*061c*/ 	.word	0x00003070


	//   ....[7]....
        /*0620*/ 	.word	0x00003090


	//   ....[8]....
        /*0624*/ 	.word	0x000030a0


	//   ....[9]....
        /*0628*/ 	.word	0x000030c0


	//   ....[10]....
        /*062c*/ 	.word	0x00006520


	//   ....[11]....
        /*0630*/ 	.word	0x000065b0


	//   ....[12]....
        /*0634*/ 	.word	0x00006610


	//   ....[13]....
        /*0638*/ 	.word	0x00006660


	//   ....[14]....
        /*063c*/ 	.word	0x000066c0


	//   ....[15]....
        /*0640*/ 	.word	0x00006710


	//   ....[16]....
        /*0644*/ 	.word	0x00006770


	//   ....[17]....
        /*0648*/ 	.word	0x000067c0


	//   ....[18]....
        /*064c*/ 	.word	0x00006820


	//   ....[19]....
        /*0650*/ 	.word	0x00006870


	//----- nvinfo : EIATTR_EXIT_INSTR_OFFSETS
	.align		4
.L_1869:
        /*0654*/ 	.byte	0x04, 0x1c
        /*0656*/ 	.short	(.L_1871 - .L_1870)


	//   ....[0]....
.L_1870:
        /*0658*/ 	.word	0x000064b0


	//----- nvinfo : EIATTR_MAX_THREADS
	.align		4
.L_1871:
        /*065c*/ 	.byte	0x04, 0x05
        /*065e*/ 	.short	(.L_1873 - .L_1872)
.L_1872:
        /*0660*/ 	.word	0x00000080
        /*0664*/ 	.word	0x00000001
        /*0668*/ 	.word	0x00000001


	//----- nvinfo : EIATTR_CRS_STACK_SIZE
	.align		4
.L_1873:
        /*066c*/ 	.byte	0x04, 0x1e
        /*066e*/ 	.short	(.L_1875 - .L_1874)
.L_1874:
        /*0670*/ 	.word	0x00000000


	//----- nvinfo : EIATTR_CBANK_PARAM_SIZE
	.align		4
.L_1875:
        /*0674*/ 	.byte	0x03, 0x19
        /*0676*/ 	.short	0x0128


	//----- nvinfo : EIATTR_PARAM_CBANK
	.align		4
        /*0678*/ 	.byte	0x04, 0x0a
        /*067a*/ 	.short	(.L_1877 - .L_1876)
	.align		4
.L_1876:
        /*067c*/ 	.word	index@(.nv.constant0._ZN10layer_norm31ln_parallel_residual_bwd_kernelINS_13Kernel_traitsIf6__halfS2_S2_fjLj1024ELj1ELj4ELj1ELj16ENS_18Kernel_traits_baseILj1024EfS2_S2_S2_fjLj128EEEEELb0ELb0ELb1EEEvNS_9BwdParamsE)
        /*0680*/ 	.short	0x0210
        /*0682*/ 	.short	0x0128


	//----- nvinfo : EIATTR_SW_WAR
	.align		4
.L_1877:
        /*0684*/ 	.byte	0x04, 0x36
        /*0686*/ 	.short	(.L_1879 - .L_1878)
.L_1878:
        /*0688*/ 	.word	0x00000008
.L_1879:


//--------------------- .nv.info._ZN10layer_norm31ln_parallel_residual_bwd_kernelINS_13Kernel_traitsIf6__halfS2_S2_fjLj1024ELj1ELj4ELj1ELj16ENS_18Kernel_traits_baseILj1024EfS2_S2_S2_fjLj128EEEEELb0ELb1ELb0EEEvNS_9BwdParamsE --------------------------
	.section	.nv.info._ZN10layer_norm31ln_parallel_residual_bwd_kernelINS_13Kernel_traitsIf6__halfS2_S2_fjLj1024ELj1ELj4ELj1ELj16ENS_18Kernel_traits_baseILj1024EfS2_S2_S2_fjLj128EEEEELb0ELb1ELb0EEEvNS_9BwdParamsE,"",@"SHT_CUDA_INFO"
	.sectionflags	@""
	.align	4


	//----- nvinfo : EIATTR_CUDA_API_VERSION
	.align		4
        /*0000*/ 	.byte	0x04, 0x37
        /*0002*/ 	.short	(.L_1881 - .L_1880)
.L_1880:
        /*0004*/ 	.word	0x00000082


	//----- nvinfo : EIATTR_KPARAM_INFO
	.align		4
.L_1881:
        /*0008*/ 	.byte	0x04, 0x17
        /*000a*/ 	.short	(.L_1883 - .L_1882)
.L_1882:
        /*000c*/ 	.word	0x00000000
        /*0010*/ 	.short	0x0000
        /*0012*/ 	.short	0x0000
        /*0014*/ 	.byte	0x00, 0xf0, 0xa1, 0x04


	//----- nvinfo : EIATTR_SPARSE_MMA_MASK
	.align		4
.L_1883:
        /*0018*/ 	.byte	0x03, 0x50
        /*001a*/ 	.short	0x0000


	//----- nvinfo : EIATTR_MAXREG_COUNT
	.align		4
        /*001c*/ 	.byte	0x03, 0x1b
        /*001e*/ 	.short	0x00ff


	//----- nvinfo : EIATTR_NUM_BARRIERS
	.align		4
        /*0020*/ 	.byte	0x02, 0x4c
        /*0022*/ 	.byte	0x01
	.zero		1


	//----- nvinfo : EIATTR_MERCURY_ISA_VERSION
	.align		4
        /*0024*/ 	.byte	0x03, 0x5f
        /*0026*/ 	.short	0x0101


	//----- nvinfo : EIATTR_COOP_GROUP_MASK_REGIDS
	.align		4
        /*0028*/ 	.byte	0x04, 0x29
        /*002a*/ 	.short	(.L_1885 - .L_1884)


	//   ....[0]....
.L_1884:
        /*002c*/ 	.word	0xffffffff


	//   ....[1]....
        /*0030*/ 	.word	0xffffffff


	//   ....[2]....
        /*0034*/ 	.word	0xffffffff


	//   ....[3]....
        /*0038*/ 	.word	0xffffffff


	//   ....[4]....
        /*003c*/ 	.word	0xffffffff


	//   ....[5]....
        /*0040*/ 	.word	0xffffffff


	//   ....[6]....
        /*0044*/ 	.word	0xffffffff


	//   ....[7]....
        /*0048*/ 	.word	0xffffffff


	//   ....[8]....
        /*004c*/ 	.word	0xffffffff


	//   ....[9]....
        /*0050*/ 	.word	0xffffffff


	//   ....[10]....
        /*0054*/ 	.word	0x050000c5


	//   ....[11]....
        /*0058*/ 	.word	0x050000c5


	//   ....[12]....
        /*005c*/ 	.word	0x050000c5


	//   ....[13]....
        /*0060*/ 	.word	0x050000c5


	//   ....[14]....
        /*0064*/ 	.word	0x050000c5


	//   ....[15]....
        /*0068*/ 	.word	0x050000c5


	//   ....[16]....
        /*006c*/ 	.word	0x050000c5


	//   ....[17]....
        /*0070*/ 	.word	0x050000c5


	//   ....[18]....
        /*0074*/ 	.word	0x050000c5


	//   ....[19]....
        /*0078*/ 	.word	0x050000c5


	//----- nvinfo : EIATTR_COOP_GROUP_INSTR_OFFSETS
	.align		4
.L_1885:
        /*007c*/ 	.byte	0x04, 0x28
        /*007e*/ 	.short	(.L_1887 - .L_1886)


	//   ....[0]....
.L_1886:
        /*0080*/ 	.word	0x00001be0


	//   ....[1]....
        /*0084*/ 	.word	0x00001bf0


	//   ....[2]....
        /*0088*/ 	.word	0x00001c20


	//   ....[3]....
        /*008c*/ 	.word	0x00001c30


	//   ....[4]....
        /*0090*/ 	.word	0x00001c60


	//   ....[5]....
        /*0094*/ 	.word	0x00001c70


	//   ....[6]....
        /*0098*/ 	.word	0x00001ca0


	//   ....[7]....
        /*009c*/ 	.word	0x00001cb0


	//   ....[8]....
        /*00a0*/ 	.word	0x00001ce0


	//   ....[9]....
        /*00a4*/ 	.word	0x00001cf0


	//   ....[10]....
        /*00a8*/ 	.word	0x00004640


	//   ....[11]....
        /*00ac*/ 	.word	0x000046d0


	//   ....[12]....
        /*00b0*/ 	.word	0x00004740


	//   ....[13]....
        /*00b4*/ 	.word	0x000047a0


	//   ....[14]....
        /*00b8*/ 	.word	0x00004810


	//   ....[15]....
        /*00bc*/ 	.word	0x00004870


	//   ....[16]....
        /*00c0*/ 	.word	0x000048e0


	//   ....[17]....
        /*00c4*/ 	.word	0x00004940


	//   ....[18]....
        /*00c8*/ 	.word	0x000049b0


	//   ....[19]....
        /*00cc*/ 	.word	0x00004a10


	//----- nvinfo : EIATTR_EXIT_INSTR_OFFSETS
	.align		4
.L_1887:
        /*00d0*/ 	.byte	0x04, 0x1c
        /*00d2*/ 	.short	(.L_1889 - .L_1888)


	//   ....[0]....
.L_1888:
        /*00d4*/ 	.word	0x000045a0


	//   ....[1]....
        /*00d8*/ 	.word	0x000045d0


	//----- nvinfo : EIATTR_MAX_THREADS
	.align		4
.L_1889:
        /*00dc*/ 	.byte	0x04, 0x05
        /*00de*/ 	.short	(.L_1891 - .L_1890)
.L_1890:
        /*00e0*/ 	.word	0x00000080
        /*00e4*/ 	.word	0x00000001
        /*00e8*/ 	.word	0x00000001


	//----- nvinfo : EIATTR_CRS_STACK_SIZE
	.align		4
.L_1891:
        /*00ec*/ 	.byte	0x04, 0x1e
        /*00ee*/ 	.short	(.L_1893 - .L_1892)
.L_1892:
        /*00f0*/ 	.word	0x00000000


	//----- nvinfo : EIATTR_CBANK_PARAM_SIZE
	.align		4
.L_1893:
        /*00f4*/ 	.byte	0x03, 0x19
        /*00f6*/ 	.short	0x0128


	//----- nvinfo : EIATTR_PARAM_CBANK
	.align		4
        /*00f8*/ 	.byte	0x04, 0x0a
        /*00fa*/ 	.short	(.L_1895 - .L_1894)
	.align		4
.L_1894:
        /*00fc*/ 	.word	index@(.nv.constant0._ZN10layer_norm31ln_parallel_residual_bwd_kernelINS_13Kernel_traitsIf6__halfS2_S2_fjLj1024ELj1ELj4ELj1ELj16ENS_18Kernel_traits_baseILj1024EfS2_S2_S2_fjLj128EEEEELb0ELb1ELb0EEEvNS_9BwdParamsE)
        /*0100*/ 	.short	0x0210
        /*0102*/ 	.short	0x0128


	//----- nvinfo : EIATTR_SW_WAR
	.align		4
.L_1895:
        /*0104*/ 	.byte	0x04, 0x36
        /*0106*/ 	.short	(.L_1897 - .L_1896)
.L_1896:
        /*0108*/ 	.word	0x00000008
.L_1897:


//--------------------- .nv.info._ZN10layer_norm31ln_parallel_residual_bwd_kernelINS_13Kernel_traitsIf6__halfS2_S2_fjLj1024ELj1ELj4ELj1ELj16ENS_18Kernel_traits_baseILj1024EfS2_S2_S2_fjLj128EEEEELb0ELb1ELb1EEEvNS_9BwdParamsE --------------------------
	.section	.nv.info._ZN10layer_norm31ln_parallel_residual_bwd_kernelINS_13Kernel_traitsIf6__halfS2_S2_fjLj1024ELj1ELj4ELj1ELj16ENS_18Kernel_traits_baseILj1024EfS2_S2_S2_fjLj128EEEEELb0ELb1ELb1EEEvNS_9BwdParamsE,"",@"SHT_CUDA_INFO"
	.sectionflags	@""
	.align	4


	//----- nvinfo : EIATTR_CUDA_API_VERSION
	.align		4
        /*0000*/ 	.byte	0x04, 0x37
        /*0002*/ 	.short	(.L_1899 - .L_1898)
.L_1898:
        /*0004*/ 	.word	0x00000082


	//----- nvinfo : EIATTR_KPARAM_INFO
	.align		4
.L_1899:
        /*0008*/ 	.byte	0x04, 0x17
        /*000a*/ 	.short	(.L_1901 - .L_1900)
.L_1900:
        /*000c*/ 	.word	0x00000000
        /*0010*/ 	.short	0x0000
        /*0012*/ 	.short	0x0000
        /*0014*/ 	.byte	0x00, 0xf0, 0xa1, 0x04


	//----- nvinfo : EIATTR_SPARSE_MMA_MASK
	.align		4
.L_1901:
        /*0018*/ 	.byte	0x03, 0x50
        /*001a*/ 	.short	0x0000


	//----- nvinfo : EIATTR_MAXREG_COUNT
	.align		4
        /*001c*/ 	.byte	0x03, 0x1b
        /*001e*/ 	.short	0x00ff


	//----- nvinfo : EIATTR_NUM_BARRIERS
	.align		4
        /*0020*/ 	.byte	0x02, 0x4c
        /*0022*/ 	.byte	0x01
	.zero		1


	//----- nvinfo : EIATTR_MERCURY_ISA_VERSION
	.align		4
        /*0024*/ 	.byte	0x03, 0x5f
        /*0026*/ 	.short	0x0101


	//----- nvinfo : EIATTR_COOP_GROUP_MASK_REGIDS
	.align		4
        /*0028*/ 	.byte	0x04, 0x29
        /*002a*/ 	.short	(.L_1903 - .L_1902)


	//   ....[0]....
.L_1902:
        /*002c*/ 	.word	0xffffffff


	//   ....[1]....
        /*0030*/ 	.word	0xffffffff


	//   ....[2]....
        /*0034*/ 	.word	0xffffffff


	//   ....[3]....
        /*0038*/ 	.word	0xffffffff


	//   ....[4]....
        /*003c*/ 	.word	0xffffffff


	//   ....[5]....
        /*0040*/ 	.word	0xffffffff


	//   ....[6]....
        /*0044*/ 	.word	0xffffffff


	//   ....[7]....
        /*0048*/ 	.word	0xffffffff


	//   ....[8]....
        /*004c*/ 	.word	0xffffffff


	//   ....[9]....
        /*0050*/ 	.word	0xffffffff


	//   ....[10]....
        /*0054*/ 	.word	0x050000c9


	//   ....[11]....
        /*0058*/ 	.word	0x050000c9


	//   ....[12]....
        /*005c*/ 	.word	0x050000c9


	//   ....[13]....
        /*0060*/ 	.word	0x050000c9


	//   ....[14]....
        /*0064*/ 	.word	0x050000c9


	//   ....[15]....
        /*0068*/ 	.word	0x050000c9


	//   ....[16]....
        /*006c*/ 	.word	0x050000c9


	//   ....[17]....
        /*0070*/ 	.word	0x050000c9


	//   ....[18]....
        /*0074*/ 	.word	0x050000c9


	//   ....[19]....
        /*0078*/ 	.word	0x050000c9


	//----- nvinfo : EIATTR_COOP_GROUP_INSTR_OFFSETS
	.align		4
.L_1903:
        /*007c*/ 	.byte	0x04, 0x28
        /*007e*/ 	.short	(.L_1905 - .L_1904)


	//   ....[0]....
.L_1904:
        /*0080*/ 	.word	0x00001b40


	//   ....[1]....
        /*0084*/ 	.word	0x00001b50


	//   ....[2]....
        /*0088*/ 	.word	0x00001b80


	//   ....[3]....
        /*008c*/ 	.word	0x00001b90


	//   ....[4]....
        /*0090*/ 	.word	0x00001bc0


	//   ....[5]....
        /*0094*/ 	.word	0x00001bd0


	//   ....[6]....
        /*0098*/ 	.word	0x00001c00


	//   ....[7]....
        /*009c*/ 	.word	0x00001c10


	//   ....[8]....
        /*00a0*/ 	.word	0x00001c50


	//   ....[9]....
        /*00a4*/ 	.word	0x00001c70


	//   ....[10]....
        /*00a8*/ 	.word	0x00004290


	//   ....[11]....
        /*00ac*/ 	.word	0x00004320


	//   ....[12]....
        /*00b0*/ 	.word	0x00004390


	//   ....[13]....
        /*00b4*/ 	.word	0x000043f0


	//   ....[14]....
        /*00b8*/ 	.word	0x00004460


	//   ....[15]....
        /*00bc*/ 	.word	0x000044c0


	//   ....[16]....
        /*00c0*/ 	.word	0x00004530


	//   ....[17]....
        /*00c4*/ 	.word	0x00004590


	//   ....[18]....
        /*00c8*/ 	.word	0x00004610


	//   ....[19]....
        /*00cc*/ 	.word	0x00004680


	//----- nvinfo : EIATTR_EXIT_INSTR_OFFSETS
	.align		4
.L_1905:
        /*00d0*/ 	.byte	0x04, 0x1c
        /*00d2*/ 	.short	(.L_1907 - .L_1906)


	//   ....[0]....
.L_1906:
        /*00d4*/ 	.word	0x00004220


	//----- nvinfo : EIATTR_MAX_THREADS
	.align		4
.L_1907:
        /*00d8*/ 	.byte	0x04, 0x05
        /*00da*/ 	.short	(.L_1909 - .L_1908)
.L_1908:
        /*00dc*/ 	.word	0x00000080
        /*00e0*/ 	.word	0x00000001
        /*00e4*/ 	.word	0x00000001


	//----- nvinfo : EIATTR_CRS_STACK_SIZE
	.align		4
.L_1909:
        /*00e8*/ 	.byte	0x04, 0x1e
        /*00ea*/ 	.short	(.L_1911 - .L_1910)
.L_1910:
        /*00ec*/ 	.word	0x00000000


	//----- nvinfo : EIATTR_CBANK_PARAM_SIZE
	.align		4
.L_1911:
        /*00f0*/ 	.byte	0x03, 0x19
        /*00f2*/ 	.short	0x0128


	//----- nvinfo : EIATTR_PARAM_CBANK
	.align		4
        /*00f4*/ 	.byte	0x04, 0x0a
        /*00f6*/ 	.short	(.L_1913 - .L_1912)
	.align		4
.L_1912:
        /*00f8*/ 	.word	index@(.nv.constant0._ZN10layer_norm31ln_parallel_residual_bwd_kernelINS_13Kernel_traitsIf6__halfS2_S2_fjLj1024ELj1ELj4ELj1ELj16ENS_18Kernel_traits_baseILj1024EfS2_S2_S2_fjLj128EEEEELb0ELb1ELb1EEEvNS_9BwdParamsE)
        /*00fc*/ 	.short	0x0210
        /*00fe*/ 	.short	0x0128


	//----- nvinfo : EIATTR_SW_WAR
	.align		4
.L_1913:
        /*0100*/ 	.byte	0x04, 0x36
        /*0102*/ 	.short	(.L_1915 - .L_1914)
.L_1914:
        /*0104*/ 	.word	0x00000008
.L_1915:


//--------------------- .nv.info._ZN10layer_norm31ln_parallel_residual_bwd_kernelINS_13Kernel_traitsIf6__halfS2_S2_fjLj1024ELj1ELj4ELj1ELj16ENS_18Kernel_traits_baseILj1024EfS2_S2_S2_fjLj128EEEEELb1ELb0ELb0EEEvNS_9BwdParamsE --------------------------
	.section	.nv.info._ZN10layer_norm31ln_parallel_residual_bwd_kernelINS_13Kernel_traitsIf6__halfS2_S2_fjLj1024ELj1ELj4ELj1ELj16ENS_18Kernel_traits_baseILj1024EfS2_S2_S2_fjLj128EEEEELb1ELb0ELb0EEEvNS_9BwdParamsE,"",@"SHT_CUDA_INFO"
	.sectionflags	@""
	.align	4


	//----- nvinfo : EIATTR_CUDA_API_VERSION
	.align		4
        /*0000*/ 	.byte	0x04, 0x37
        /*0002*/ 	.short	(.L_1917 - .L_1916)
.L_1916:
        /*0004*/ 	.word	0x00000082


	//----- nvinfo : EIATTR_KPARAM_INFO
	.align		4
.L_1917:
        /*0008*/ 	.byte	0x04, 0x17
        /*000a*/ 	.short	(.L_1919 - .L_1918)
.L_1918:
        /*000c*/ 	.word	0x00000000
        /*0010*/ 	.short	0x0000
        /*0012*/ 	.short	0x0000
        /*0014*/ 	.byte	0x00, 0xf0, 0xa1, 0x04


	//----- nvinfo : EIATTR_SPARSE_MMA_MASK
	.align		4
.L_1919:
        /*0018*/ 	.byte	0x03, 0x50
        /*001a*/ 	.short	0x0000


	//----- nvinfo : EIATTR_MAXREG_COUNT
	.align		4
        /*001c*/ 	.byte	0x03, 0x1b
        /*001e*/ 	.short	0x00ff


	//----- nvinfo : EIATTR_NUM_BARRIERS
	.align		4
        /*0020*/ 	.byte	0x02, 0x4c
        /*0022*/ 	.byte	0x01
	.zero		1


	//----- nvinfo : EIATTR_ANNOTATIONS
	.align		4
        /*0024*/ 	.byte	0x04, 0x55
        /*0026*/ 	.short	(.L_1921 - .L_1920)


	//   ....[0]....
.L_1920:
        /* <DEDUP_REMOVED lines=69> */


	//----- nvinfo : EIATTR_MERCURY_ISA_VERSION
	.align		4
.L_1921:
        /*0468*/ 	.byte	0x03, 0x5f
        /*046a*/ 	.short	0x0101


	//----- nvinfo : EIATTR_COOP_GROUP_MASK_REGIDS
	.align		4
        /*046c*/ 	.byte	0x04, 0x29
        /*046e*/ 	.short	(.L_1923 - .L_1922)


	//   ....[0]....
.L_1922:
        /*0470*/ 	.word	0xffffffff


	//   ....[1]....
        /*0474*/ 	.word	0xffffffff


	//   ....[2]....
        /*0478*/ 	.word	0xffffffff


	//   ....[3]....
        /*047c*/ 	.word	0xffffffff


	//   ....[4]....
        /*0480*/ 	.word	0xffffffff


	//   ....[5]....
        /*0484*/ 	.word	0xffffffff


	//   ....[6]....
        /*0488*/ 	.word	0xffffffff


	//   ....[7]....
        /*048c*/ 	.word	0xffffffff


	//   ....[8]....
        /*0490*/ 	.word	0xffffffff


	//   ....[9]....
        /*0494*/ 	.word	0xffffffff


	//   ....[10]....
        /*0498*/ 	.word	0x050000b8


	//   ....[11]....
        /*049c*/ 	.word	0x050000b8


	//   ....[12]....
        /*04a0*/ 	.word	0x050000b8


	//   ....[13]....
        /*04a4*/ 	.word	0x050000b8


	//   ....[14]....
        /*04a8*/ 	.word	0x050000b8


	//   ....[15]....
        /*04ac*/ 	.word	0x050000b8


	//   ....[16]....
        /*04b0*/ 	.word	0x050000b8


	//   ....[17]....
        /*04b4*/ 	.word	0x050000b8


	//   ....[18]....
        /*04b8*/ 	.word	0x050000b8


	//   ....[19]....
        /*04bc*/ 	.word	0x050000b8


	//----- nvinfo : EIATTR_COOP_GROUP_INSTR_OFFSETS
	.align		4
.L_1923:
        /*04c0*/ 	.byte	0x04, 0x28
        /*04c2*/ 	.short	(.L_1925 - .L_1924)


	//   ....[0]....
.L_1924:
        /*04c4*/ 	.word	0x000033b0


	//   ....[1]....
        /*04c8*/ 	.word	0x000033d0


	//   ....[2]....
        /*04cc*/ 	.word	0x000033f0


	//   ....[3]....
        /*04d0*/ 	.word	0x00003410


	//   ....[4]....
        /*04d4*/ 	.word	0x00003430


	//   ....[5]....
        /*04d8*/ 	.word	0x00003450


	//   ....[6]....
        /*04dc*/ 	.word	0x00003470


	//   ....[7]....
        /*04e0*/ 	.word	0x00003490


	//   ....[8]....
        /*04e4*/ 	.word	0x000034a0


	//   ....[9]....
        /*04e8*/ 	.word	0x000034c0


	//   ....[10]....
        /*04ec*/ 	.word	0x000078b0


	//   ....[11]....
        /*04f0*/ 	.word	0x00007950


	//   ....[12]....
        /*04f4*/ 	.word	0x000079d0


	//   ....[13]....
        /*04f8*/ 	.word	0x00007a40


	//   ....[14]....
        /*04fc*/ 	.word	0x00007ac0


	//   ....[15]....
        /*0500*/ 	.word	0x00007b30


	//   ....[16]....
        /*0504*/ 	.word	0x00007bb0


	//   ....[17]....
        /*0508*/ 	.word	0x00007c20


	//   ....[18]....
        /*050c*/ 	.word	0x00007ca0


	//   ....[19]....
        /*0510*/ 	.word	0x00007cf0


	//----- nvinfo : EIATTR_EXIT_INSTR_OFFSETS
	.align		4
.L_1925:
        /*0514*/ 	.byte	0x04, 0x1c
        /*0516*/ 	.short	(.L_1927 - .L_1926)


	//   ....[0]....
.L_1926:
        /*0518*/ 	.word	0x000077f0


	//   ....[1]....
        /*051c*/ 	.word	0x00007840


	//----- nvinfo : EIATTR_MAX_THREADS
	.align		4
.L_1927:
        /*0520*/ 	.byte	0x04, 0x05
        /*0522*/ 	.short	(.L_1929 - .L_1928)
.L_1928:
        /*0524*/ 	.word	0x00000080
        /*0528*/ 	.word	0x00000001
        /*052c*/ 	.word	0x00000001


	//----- nvinfo : EIATTR_CRS_STACK_SIZE
	.align		4
.L_1929:
        /*0530*/ 	.byte	0x04, 0x1e
        /*0532*/ 	.short	(.L_1931 - .L_1930)
.L_1930:
        /*0534*/ 	.word	0x00000000


	//----- nvinfo : EIATTR_CBANK_PARAM_SIZE
	.align		4
.L_1931:
        /*0538*/ 	.byte	0x03, 0x19
        /*053a*/ 	.short	0x0128


	//----- nvinfo : EIATTR_PARAM_CBANK
	.align		4
        /*053c*/ 	.byte	0x04, 0x0a
        /*053e*/ 	.short	(.L_1933 - .L_1932)
	.align		4
.L_1932:
        /*0540*/ 	.word	index@(.nv.constant0._ZN10layer_norm31ln_parallel_residual_bwd_kernelINS_13Kernel_traitsIf6__halfS2_S2_fjLj1024ELj1ELj4ELj1ELj16ENS_18Kernel_traits_baseILj1024EfS2_S2_S2_fjLj128EEEEELb1ELb0ELb0EEEvNS_9BwdParamsE)
        /*0544*/ 	.short	0x0210
        /*0546*/ 	.short	0x0128


	//----- nvinfo : EIATTR_SW_WAR
	.align		4
.L_1933:
        /*0548*/ 	.byte	0x04, 0x36
        /*054a*/ 	.short	(.L_1935 - .L_1934)
.L_1934:
        /*054c*/ 	.word	0x00000008
.L_1935:


//--------------------- .nv.info._ZN10layer_norm31ln_parallel_residual_bwd_kernelINS_13Kernel_traitsIf6__halfS2_S2_fjLj1024ELj1ELj4ELj1ELj16ENS_18Kernel_traits_baseILj1024EfS2_S2_S2_fjLj128EEEEELb1ELb0ELb1EEEvNS_9BwdParamsE --------------------------
	.section	.nv.info._ZN10layer_norm31ln_parallel_residual_bwd_kernelINS_13Kernel_traitsIf6__halfS2_S2_fjLj1024ELj1ELj4ELj1ELj16ENS_18Kernel_traits_baseILj1024EfS2_S2_S2_fjLj128EEEEELb1ELb0ELb1EEEvNS_9BwdParamsE,"",@"SHT_CUDA_INFO"
	.sectionflags	@""
	.align	4


	//----- nvinfo : EIATTR_CUDA_API_VERSION
	.align		4
        /*0000*/ 	.byte	0x04, 0x37
        /*0002*/ 	.short	(.L_1937 - .L_1936)
.L_1936:
        /*0004*/ 	.word	0x00000082


	//----- nvinfo : EIATTR_KPARAM_INFO
	.align		4
.L_1937:
        /*0008*/ 	.byte	0x04, 0x17
        /*000a*/ 	.short	(.L_1939 - .L_1938)
.L_1938:
        /*000c*/ 	.word	0x00000000
        /*0010*/ 	.short	0x0000
        /*0012*/ 	.short	0x0000
        /*0014*/ 	.byte	0x00, 0xf0, 0xa1, 0x04


	//----- nvinfo : EIATTR_SPARSE_MMA_MASK
	.align		4
.L_1939:
        /*0018*/ 	.byte	0x03, 0x50
        /*001a*/ 	.short	0x0000


	//----- nvinfo : EIATTR_MAXREG_COUNT
	.align		4
        /*001c*/ 	.byte	0x03, 0x1b
        /*001e*/ 	.short	0x00ff


	//----- nvinfo : EIATTR_NUM_BARRIERS
	.align		4
        /*0020*/ 	.byte	0x02, 0x4c
        /*0022*/ 	.byte	0x01
	.zero		1


	//----- nvinfo : EIATTR_ANNOTATIONS
	.align		4
        /*0024*/ 	.byte	0x04, 0x55
        /*0026*/ 	.short	(.L_1941 - .L_1940)


	//   ....[0]....
.L_1940:
        /* <DEDUP_REMOVED lines=121> */


	//----- nvinfo : EIATTR_MERCURY_ISA_VERSION
	.align		4
.L_1941:
        /*07a8*/ 	.byte	0x03, 0x5f
        /*07aa*/ 	.short	0x0101


	//----- nvinfo : EIATTR_COOP_GROUP_MASK_REGIDS
	.align		4
        /*07ac*/ 	.byte	0x04, 0x29
        /*07ae*/ 	.short	(.L_1943 - .L_1942)


	//   ....[0]....
.L_1942:
        /*07b0*/ 	.word	0xffffffff


	//   ....[1]....
        /*07b4*/ 	.word	0xffffffff


	//   ....[2]....
        /*07b8*/ 	.word	0xffffffff


	//   ....[3]....
        /*07bc*/ 	.word	0xffffffff


	//   ....[4]....
        /*07c0*/ 	.word	0xffffffff


	//   ....[5]....
        /*07c4*/ 	.word	0xffffffff


	//   ....[6]....
        /*07c8*/ 	.word	0xffffffff


	//   ....[7]....
        /*07cc*/ 	.word	0xffffffff


	//   ....[8]....
        /*07d0*/ 	.word	0xffffffff


	//   ....[9]....
        /*07d4*/ 	.word	0xffffffff


	//   ....[10]....
        /*07d8*/ 	.word	0x050000eb


	//   ....[11]....
        /*07dc*/ 	.word	0x050000eb


	//   ....[12]....
        /*07e0*/ 	.word	0x050000eb


	//   ....[13]....
        /*07e4*/ 	.word	0x050000eb


	//   ....[14]....
        /*07e8*/ 	.word	0x050000eb


	//   ....[15]....
        /*07ec*/ 	.word	0x050000eb


	//   ....[16]....
        /*07f0*/ 	.word	0x050000eb


	//   ....[17]....
        /*07f4*/ 	.word	0x050000eb


	//   ....[18]....
        /*07f8*/ 	.word	0x050000eb


	//   ....[19]....
        /*07fc*/ 	.word	0x050000eb


	//----- nvinfo : EIATTR_COOP_GROUP_INSTR_OFFSETS
	.align		4
.L_1943:
        /*0800*/ 	.byte	0x04, 0x28
        /*0802*/ 	.short	(.L_1945 - .L_1944)


	//   ....[0]....
.L_1944:
        /*0804*/ 	.word	0x000033a0


	//   ....[1]....
        /*0808*/ 	.word	0x000033c0


	//   ....[2]....
        /*080c*/ 	.word	0x000033e0


	//   ....[3]....
        /*0810*/ 	.word	0x00003400


	//   ....[4]....
        /*0814*/ 	.word	0x00003420


	//   ....[5]....
        /*0818*/ 	.word	0x00003440


	//   ....[6]....
        /*081c*/ 	.word	0x00003460


	//   ....[7]....
        /*0820*/ 	.word	0x00003480


	//   ....[8]....
        /*0824*/ 	.word	0x00003490


	//   ....[9]....
        /*0828*/ 	.word	0x000034b0


	//   ....[10]....
        /*082c*/ 	.word	0x00007400


	//   ....[11]....
        /*0830*/ 	.word	0x00007490


	//   ....[12]....
        /*0834*/ 	.word	0x000074f0


	//   ....[13]....
        /*0838*/ 	.word	0x00007540


	//   ....[14]....
        /*083c*/ 	.word	0x000075a0


	//   ....[15]....
        /*0840*/ 	.word	0x000075f0


	//   ....[16]....
        /*0844*/ 	.word	0x00007650


	//   ....[17]....
        /*0848*/ 	.word	0x000076a0


	//   ....[18]....
        /*084c*/ 	.word	0x00007700


	//   ....[19]....
        /*0850*/ 	.word	0x00007750


	//----- nvinfo : EIATTR_EXIT_INSTR_OFFSETS
	.align		4
.L_1945:
        /*0854*/ 	.byte	0x04, 0x1c
        /*0856*/ 	.short	(.L_1947 - .L_1946)


	//   ....[0]....
.L_1946:
        /*0858*/ 	.word	0x00007390


	//----- nvinfo : EIATTR_MAX_THREADS
	.align		4
.L_1947:
        /*085c*/ 	.byte	0x04, 0x05
        /*085e*/ 	.short	(.L_1949 - .L_1948)
.L_1948:
        /*0860*/ 	.word	0x00000080
        /*0864*/ 	.word	0x00000001
        /*0868*/ 	.word	0x00000001


	//----- nvinfo : EIATTR_CRS_STACK_SIZE
	.align		4
.L_1949:
        /*086c*/ 	.byte	0x04, 0x1e
        /*086e*/ 	.short	(.L_1951 - .L_1950)
.L_1950:
        /*0870*/ 	.word	0x00000000


	//----- nvinfo : EIATTR_CBANK_PARAM_SIZE
	.align		4
.L_1951:
        /*0874*/ 	.byte	0x03, 0x19
        /*0876*/ 	.short	0x0128


	//----- nvinfo : EIATTR_PARAM_CBANK
	.align		4
        /*0878*/ 	.byte	0x04, 0x0a
        /*087a*/ 	.short	(.L_1953 - .L_1952)
	.align		4
.L_1952:
        /*087c*/ 	.word	index@(.nv.constant0._ZN10layer_norm31ln_parallel_residual_bwd_kernelINS_13Kernel_traitsIf6__halfS2_S2_fjLj1024ELj1ELj4ELj1ELj16ENS_18Kernel_traits_baseILj1024EfS2_S2_S2_fjLj128EEEEELb1ELb0ELb1EEEvNS_9BwdParamsE)
        /*0880*/ 	.short	0x0210
        /*0882*/ 	.short	0x0128


	//----- nvinfo : EIATTR_SW_WAR
	.align		4
.L_1953:
        /*0884*/ 	.byte	0x04, 0x36
        /*0886*/ 	.short	(.L_1955 - .L_1954)
.L_1954:
        /*0888*/ 	.word	0x00000008
.L_1955:


//--------------------- .nv.info._ZN10layer_norm22ln_bwd_finalize_kernelINS_22Kernel_traits_finalizeILj1024Ef6__halfS2_S2_fjLb0ELj1024ELj4ENS_18Kernel_traits_baseILj1024EfS2_S2_S2_fjLj1024EEEEELb0ELb0EEEvNS_9BwdParamsE --------------------------
	.section	.nv.info._ZN10layer_norm22ln_bwd_finalize_kernelINS_22Kernel_traits_finalizeILj1024Ef6__halfS2_S2_fjLb0ELj1024ELj4ENS_18Kernel_traits_baseILj1024EfS2_S2_S2_fjLj1024EEEEELb0ELb0EEEvNS_9BwdParamsE,"",@"SHT_CUDA_INFO"
	.sectionflags	@""
	.align	4


	//----- nvinfo : EIATTR_CUDA_API_VERSION
	.align		4
        /*0000*/ 	.byte	0x04, 0x37
        /*0002*/ 	.short	(.L_1957 - .L_1956)
.L_1956:
        /*0004*/ 	.word	0x00000082


	//----- nvinfo : EIATTR_KPARAM_INFO
	.align		4
.L_1957:
        /*0008*/ 	.byte	0x04, 0x17
        /*000a*/ 	.short	(.L_1959 - .L_1958)
.L_1958:
        /*000c*/ 	.word	0x00000000
        /*0010*/ 	.short	0x0000
        /*0012*/ 	.short	0x0000
        /*0014*/ 	.byte	0x00, 0xf0, 0xa1, 0x04


	//----- nvinfo : EIATTR_SPARSE_MMA_MASK
	.align		4
.L_1959:
        /*0018*/ 	.byte	0x03, 0x50
        /*001a*/ 	.short	0x0000


	//----- nvinfo : EIATTR_MAXREG_COUNT
	.align		4
        /*001c*/ 	.byte	0x03, 0x1b
        /*001e*/ 	.short	0x0040


	//----- nvinfo : EIATTR_NUM_BARRIERS
	.align		4
        /*0020*/ 	.byte	0x02, 0x4c
        /*0022*/ 	.byte	0x01
	.zero		1


	//----- nvinfo : EIATTR_MERCURY_ISA_VERSION
	.align		4
        /*0024*/ 	.byte	0x03, 0x5f
        /*0026*/ 	.short	0x0101


	//----- nvinfo : EIATTR_COOP_GROUP_MASK_REGIDS
	.align		4
        /*0028*/ 	.byte	0x04, 0x29
        /*002a*/ 	.short	(.L_1961 - .L_1960)


	//   ....[0]....
.L_1960:
        /*002c*/ 	.word	0xffffffff


	//   ....[1]....
        /*0030*/ 	.word	0xffffffff


	//   ....[2]....
        /*0034*/ 	.word	0xffffffff


	//   ....[3]....
        /*0038*/ 	.word	0xffffffff


	//   ....[4]....
        /*003c*/ 	.word	0xffffffff


	//   ....[5]....
        /*0040*/ 	.word	0xffffffff


	//   ....[6]....
        /*0044*/ 	.word	0xffffffff


	//   ....[7]....
        /*0048*/ 	.word	0xffffffff


	//   ....[8]....
        /*004c*/ 	.word	0xffffffff


	//   ....[9]....
        /*0050*/ 	.word	0xffffffff


	//   ....[10]....
        /*0054*/ 	.word	0x05000013


	//   ....[11]....
        /*0058*/ 	.word	0x05000013


	//   ....[12]....
        /*005c*/ 	.word	0x05000013


	//   ....[13]....
        /*0060*/ 	.word	0x05000013


	//   ....[14]....
        /*0064*/ 	.word	0x05000013


	//   ....[15]....
        /*0068*/ 	.word	0x05000013


	//   ....[16]....
        /*006c*/ 	.word	0x05000013


	//   ....[17]....
        /*0070*/ 	.word	0x05000013


	//   ....[18]....
        /*0074*/ 	.word	0x05000013


	//   ....[19]....
        /*0078*/ 	.word	0x05000013


	//----- nvinfo : EIATTR_COOP_GROUP_INSTR_OFFSETS
	.align		4
.L_1961:
        /*007c*/ 	.byte	0x04, 0x28
        /*007e*/ 	.short	(.L_1963 - .L_1962)


	//   ....[0]....
.L_1962:
        /*0080*/ 	.word	0x000008e0


	//   ....[1]....
        /*0084*/ 	.word	0x000008f0


	//   ....[2]....
        /*0088*/ 	.word	0x00000920


	//   ....[3]....
        /*008c*/ 	.word	0x00000930


	//   ....[4]....
        /*0090*/ 	.word	0x00000960


	//   ....[5]....
        /*0094*/ 	.word	0x00000970


	//   ....[6]....
        /*0098*/ 	.word	0x000009a0


	//   ....[7]....
        /*009c*/ 	.word	0x000009b0


	//   ....[8]....
        /*00a0*/ 	.word	0x000009e0


	//   ....[9]....
        /*00a4*/ 	.word	0x000009f0


	//   ....[10]....
        /*00a8*/ 	.word	0x00000bf0


	//   ....[11]....
        /*00ac*/ 	.word	0x00000c60


	//   ....[12]....
        /*00b0*/ 	.word	0x00000cd0


	//   ....[13]....
        /*00b4*/ 	.word	0x00000d40


	//   ....[14]....
        /*00b8*/ 	.word	0x00000db0


	//   ....[15]....
        /*00bc*/ 	.word	0x00000e10


	//   ....[16]....
        /*00c0*/ 	.word	0x00000e80


	//   ....[17]....
        /*00c4*/ 	.word	0x00000ef0


	//   ....[18]....
        /*00c8*/ 	.word	0x00000f60


	//   ....[19]....
        /*00cc*/ 	.word	0x00000fd0


	//----- nvinfo : EIATTR_EXIT_INSTR_OFFSETS
	.align		4
.L_1963:
        /*00d0*/ 	.byte	0x04, 0x1c
        /*00d2*/ 	.short	(.L_1965 - .L_1964)


	//   ....[0]....
.L_1964:
        /*00d4*/ 	.word	0x00000070


	//   ....[1]....
        /*00d8*/ 	.word	0x00000b90


	//----- nvinfo : EIATTR_MAX_THREADS
	.align		4
.L_1965:
        /*00dc*/ 	.byte	0x04, 0x05
        /*00de*/ 	.short	(.L_1967 - .L_1966)
.L_1966:
        /*00e0*/ 	.word	0x00000400
        /*00e4*/ 	.word	0x00000001
        /*00e8*/ 	.word	0x00000001


	//----- nvinfo : EIATTR_CRS_STACK_SIZE
	.align		4
.L_1967:
        /*00ec*/ 	.byte	0x04, 0x1e
        /*00ee*/ 	.short	(.L_1969 - .L_1968)
.L_1968:
        /*00f0*/ 	.word	0x00000000


	//----- nvinfo : EIATTR_CBANK_PARAM_SIZE
	.align		4
.L_1969:
        /*00f4*/ 	.byte	0x03, 0x19
        /*00f6*/ 	.short	0x0128


	//----- nvinfo : EIATTR_PARAM_CBANK
	.align		4
        /*00f8*/ 	.byte	0x04, 0x0a
        /*00fa*/ 	.short	(.L_1971 - .L_1970)
	.align		4
.L_1970:
        /*00fc*/ 	.word	index@(.nv.constant0._ZN10layer_norm22ln_bwd_finalize_kernelINS_22Kernel_traits_finalizeILj1024Ef6__halfS2_S2_fjLb0ELj1024ELj4ENS_18Kernel_traits_baseILj1024EfS2_S2_S2_fjLj1024EEEEELb0ELb0EEEvNS_9BwdParamsE)
        /*0100*/ 	.short	0x0210
        /*0102*/ 	.short	0x0128


	//----- nvinfo : EIATTR_SW_WAR
	.align		4
.L_1971:
        /*0104*/ 	.byte	0x04, 0x36
        /*0106*/ 	.short	(.L_1973 - .L_1972)
.L_1972:
        /*0108*/ 	.word	0x00000008
.L_1973:


//--------------------- .nv.info._ZN10layer_norm40ln_parallel_residual_bwd_finalize_kernelINS_22Kernel_traits_finalizeILj1024Ef6__halfS2_S2_fjLb0ELj1024ELj4ENS_18Kernel_traits_baseILj1024EfS2_S2_S2_fjLj1024EEEEELb0EEEvNS_9BwdParamsE --------------------------
	.section	.nv.info._ZN10layer_norm40ln_parallel_residual_bwd_finalize_kernelINS_22Kernel_traits_finalizeILj1024Ef6__halfS2_S2_fjLb0ELj1024ELj4ENS_18Kernel_traits_baseILj1024EfS2_S2_S2_fjLj1024EEEEELb0EEEvNS_9BwdParamsE,"",@"SHT_CUDA_INFO"
	.sectionflags	@""
	.align	4


	//----- nvinfo : EIATTR_CUDA_API_VERSION
	.align		4
        /*0000*/ 	.byte	0x04, 0x37
        /*0002*/ 	.short	(.L_1975 - .L_1974)
.L_1974:
        /*0004*/ 	.word	0x00000082


	//----- nvinfo : EIATTR_KPARAM_INFO
	.align		4
.L_1975:
        /*0008*/ 	.byte	0x04, 0x17
        /*000a*/ 	.short	(.L_1977 - .L_1976)
.L_1976:
        /*000c*/ 	.word	0x00000000
        /*0010*/ 	.short	0x0000
        /*0012*/ 	.short	0x0000
        /*0014*/ 	.byte	0x00, 0xf0, 0xa1, 0x04


	//----- nvinfo : EIATTR_SPARSE_MMA_MASK
	.align		4
.L_1977:
        /*0018*/ 	.byte	0x03, 0x50
        /*001a*/ 	.short	0x0000


	//----- nvinfo : EIATTR_MAXREG_COUNT
	.align		4
        /*001c*/ 	.byte	0x03, 0x1b
        /*001e*/ 	.short	0x0040


	//----- nvinfo : EIATTR_NUM_BARRIERS
	.align		4
        /*0020*/ 	.byte	0x02, 0x4c
        /*0022*/ 	.byte	0x01
	.zero		1


	//----- nvinfo : EIATTR_MERCURY_ISA_VERSION
	.align		4
        /*0024*/ 	.byte	0x03, 0x5f
        /*0026*/ 	.short	0x0101


	//----- nvinfo : EIATTR_COOP_GROUP_MASK_REGIDS
	.align		4
        /*0028*/ 	.byte	0x04, 0x29
        /*002a*/ 	.short	(.L_1979 - .L_1978)


	//   ....[0]....
.L_1978:
        /*002c*/ 	.word	0xffffffff


	//   ....[1]....
        /*0030*/ 	.word	0xffffffff


	//   ....[2]....
        /*0034*/ 	.word	0xffffffff


	//   ....[3]....
        /*0038*/ 	.word	0xffffffff


	//   ....[4]....
        /*003c*/ 	.word	0xffffffff


	//   ....[5]....
        /*0040*/ 	.word	0xffffffff


	//   ....[6]....
        /*0044*/ 	.word	0xffffffff


	//   ....[7]....
        /*0048*/ 	.word	0xffffffff


	//   ....[8]....
        /*004c*/ 	.word	0xffffffff


	//   ....[9]....
        /*0050*/ 	.word	0xffffffff


	//   ....[10]....
        /*0054*/ 	.word	0xffffffff


	//   ....[11]....
        /*0058*/ 	.word	0xffffffff


	//   ....[12]....
        /*005c*/ 	.word	0xffffffff


	//   ....[13]....
        /*0060*/ 	.word	0xffffffff


	//   ....[14]....
        /*0064*/ 	.word	0xffffffff


	//   ....[15]....
        /*0068*/ 	.word	0xffffffff


	//   ....[16]....
        /*006c*/ 	.word	0xffffffff


	//   ....[17]....
        /*0070*/ 	.word	0xffffffff


	//   ....[18]....
        /*0074*/ 	.word	0xffffffff


	//   ....[19]....
        /*0078*/ 	.word	0xffffffff


	//   ....[20]....
        /*007c*/ 	.word	0x0500000c


	//   ....[21]....
        /*0080*/ 	.word	0x0500000c


	//   ....[22]....
        /*0084*/ 	.word	0x0500000c


	//   ....[23]....
        /*0088*/ 	.word	0x0500000c


	//   ....[24]....
        /*008c*/ 	.word	0x0500000c


	//   ....[25]....
        /*0090*/ 	.word	0x0500000c


	//   ....[26]....
        /*0094*/ 	.word	0x0500000c


	//   ....[27]....
        /*0098*/ 	.word	0x0500000c


	//   ....[28]....
        /*009c*/ 	.word	0x0500000c


	//   ....[29]....
        /*00a0*/ 	.word	0x0500000c


	//   ....[30]....
        /*00a4*/ 	.word	0x0500000c


	//   ....[31]....
        /*00a8*/ 	.word	0x0500000c


	//   ....[32]....
        /*00ac*/ 	.word	0x0500000c


	//   ....[33]....
        /*00b0*/ 	.word	0x0500000c


	//   ....[34]....
        /*00b4*/ 	.word	0x0500000c


	//   ....[35]....
        /*00b8*/ 	.word	0x0500000c


	//   ....[36]....
        /*00bc*/ 	.word	0x0500000c


	//   ....[37]....
        /*00c0*/ 	.word	0x0500000c


	//   ....[38]....
        /*00c4*/ 	.word	0x0500000c


	//   ....[39]....
        /*00c8*/ 	.word	0x0500000c


	//----- nvinfo : EIATTR_COOP_GROUP_INSTR_OFFSETS
	.align		4
.L_1979:
        /*00cc*/ 	.byte	0x04, 0x28
        /*00ce*/ 	.short	(.L_1981 - .L_1980)


	//   ....[0]....
.L_1980:
        /*00d0*/ 	.word	0x00000ce0


	//   ....[1]....
        /*00d4*/ 	.word	0x00000cf0


	//   ....[2]....
        /*00d8*/ 	.word	0x00000d00


	//   ....[3]....
        /*00dc*/ 	.word	0x00000d10


	//   ....[4]....
        /*00e0*/ 	.word	0x00000d40


	//   ....[5]....
        /*00e4*/ 	.word	0x00000d70


	//   ....[6]....
        /*00e8*/ 	.word	0x00000d80


	//   ....[7]....
        /*00ec*/ 	.word	0x00000d90


	//   ....[8]....
        /*00f0*/ 	.word	0x00000db0


	//   ....[9]....
        /*00f4*/ 	.word	0x00000df0


	//   ....[10]....
        /*00f8*/ 	.word	0x00000e00


	//   ....[11]....
        /*00fc*/ 	.word	0x00000e10


	//   ....[12]....
        /*0100*/ 	.word	0x00000e30


	//   ....[13]....
        /*0104*/ 	.word	0x00000e70


	//   ....[14]....
        /*0108*/ 	.word	0x00000e80


	//   ....[15]....
        /*010c*/ 	.word	0x00000e90


	//   ....[16]....
        /*0110*/ 	.word	0x00000eb0


	//   ....[17]....
        /*0114*/ 	.word	0x00000ee0


	//   ....[18]....
        /*0118*/ 	.word	0x00000f00


	//   ....[19]....
        /*011c*/ 	.word	0x00000f10


	//   ....[20]....
        /*0120*/ 	.word	0x000011f0


	//   ....[21]....
        /*0124*/ 	.word	0x00001250


	//   ....[22]....
        /*0128*/ 	.word	0x000012b0


	//   ....[23]....
        /*012c*/ 	.word	0x00001310


	//   ....[24]....
        /*0130*/ 	.word	0x00001370


	//   ....[25]....
        /*0134*/ 	.word	0x000013d0


	//   ....[26]....
        /*0138*/ 	.word	0x00001440


	//   ....[27]....
        /*013c*/ 	.word	0x000014b0


	//   ....[28]....
        /*0140*/ 	.word	0x00001520


	//   ....[29]....
        /*0144*/ 	.word	0x00001590


	//   ....[30]....
        /*0148*/ 	.word	0x000015f0


	//   ....[31]....
        /*014c*/ 	.word	0x00001660


	//   ....[32]....
        /*0150*/ 	.word	0x000016d0


	//   ....[33]....
        /*0154*/ 	.word	0x00001740


	//   ....[34]....
        /*0158*/ 	.word	0x000017b0


	//   ....[35]....
        /*015c*/ 	.word	0x00001810


	//   ....[36]....
        /*0160*/ 	.word	0x00001880


	//   ....[37]....
        /*0164*/ 	.word	0x000018f0


	//   ....[38]....
        /*0168*/ 	.word	0x00001960


	//   ....[39]....
        /*016c*/ 	.word	0x000019d0


	//----- nvinfo : EIATTR_EXIT_INSTR_OFFSETS
	.align		4
.L_1981:
        /*0170*/ 	.byte	0x04, 0x1c
        /*0172*/ 	.short	(.L_1983 - .L_1982)


	//   ....[0]....
.L_1982:
        /*0174*/ 	.word	0x00000070


	//   ....[1]....
        /*0178*/ 	.word	0x00001190


	//----- nvinfo : EIATTR_MAX_THREADS
	.align		4
.L_1983:
        /*017c*/ 	.byte	0x04, 0x05
        /*017e*/ 	.short	(.L_1985 - .L_1984)
.L_1984:
        /*0180*/ 	.word	0x00000400
        /*0184*/ 	.word	0x00000001
        /*0188*/ 	.word	0x00000001


	//----- nvinfo : EIATTR_CRS_STACK_SIZE
	.align		4
.L_1985:
        /*018c*/ 	.byte	0x04, 0x1e
        /*018e*/ 	.short	(.L_1987 - .L_1986)
.L_1986:
        /*0190*/ 	.word	0x00000000


	//----- nvinfo : EIATTR_CBANK_PARAM_SIZE
	.align		4
.L_1987:
        /*0194*/ 	.byte	0x03, 0x19
        /*0196*/ 	.short	0x0128


	//----- nvinfo : EIATTR_PARAM_CBANK
	.align		4
        /*0198*/ 	.byte	0x04, 0x0a
        /*019a*/ 	.short	(.L_1989 - .L_1988)
	.align		4
.L_1988:
        /*019c*/ 	.word	index@(.nv.constant0._ZN10layer_norm40ln_parallel_residual_bwd_finalize_kernelINS_22Kernel_traits_finalizeILj1024Ef6__halfS2_S2_fjLb0ELj1024ELj4ENS_18Kernel_traits_baseILj1024EfS2_S2_S2_fjLj1024EEEEELb0EEEvNS_9BwdParamsE)
        /*01a0*/ 	.short	0x0210
        /*01a2*/ 	.short	0x0128


	//----- nvinfo : EIATTR_SW_WAR
	.align		4
.L_1989:
        /*01a4*/ 	.byte	0x04, 0x36
        /*01a6*/ 	.short	(.L_1991 - .L_1990)
.L_1990:
        /*01a8*/ 	.word	0x00000008
.L_1991:


//--------------------- .nv.info._ZN10layer_norm31ln_parallel_residual_bwd_kernelINS_13Kernel_traitsIf6__halfS2_S2_fjLj1024ELj1ELj4ELj1ELj16ENS_18Kernel_traits_baseILj1024EfS2_S2_S2_fjLj128EEEEELb1ELb1ELb0EEEvNS_9BwdParamsE --------------------------
	.section	.nv.info._ZN10layer_norm31ln_parallel_residual_bwd_kernelINS_13Kernel_traitsIf6__halfS2_S2_fjLj1024ELj1ELj4ELj1ELj16ENS_18Kernel_traits_baseILj1024EfS2_S2_S2_fjLj128EEEEELb1ELb1ELb0EEEvNS_9BwdParamsE,"",@"SHT_CUDA_INFO"
	.sectionflags	@""
	.align	4


	//----- nvinfo : EIATTR_CUDA_API_VERSION
	.align		4
        /*0000*/ 	.byte	0x04, 0x37
        /*0002*/ 	.short	(.L_1993 - .L_1992)
.L_1992:
        /*0004*/ 	.word	0x00000082


	//----- nvinfo : EIATTR_KPARAM_INFO
	.align		4
.L_1993:
        /*0008*/ 	.byte	0x04, 0x17
        /*000a*/ 	.short	(.L_1995 - .L_1994)
.L_1994:
        /*000c*/ 	.word	0x00000000
        /*0010*/ 	.short	0x0000
        /*0012*/ 	.short	0x0000
        /*0014*/ 	.byte	0x00, 0xf0, 0xa1, 0x04


	//----- nvinfo : EIATTR_SPARSE_MMA_MASK
	.align		4
.L_1995:
        /*0018*/ 	.byte	0x03, 0x50
        /*001a*/ 	.short	0x0000


	//----- nvinfo : EIATTR_MAXREG_COUNT
	.align		4
        /*001c*/ 	.byte	0x03, 0x1b
        /*001e*/ 	.short	0x00ff


	//----- nvinfo : EIATTR_NUM_BARRIERS
	.align		4
        /*0020*/ 	.byte	0x02, 0x4c
        /*0022*/ 	.byte	0x01
	.zero		1


	//----- nvinfo : EIATTR_MERCURY_ISA_VERSION
	.align		4
        /*0024*/ 	.byte	0x03, 0x5f
        /*0026*/ 	.short	0x0101


	//----- nvinfo : EIATTR_COOP_GROUP_MASK_REGIDS
	.align		4
        /*0028*/ 	.byte	0x04, 0x29
        /*002a*/ 	.short	(.L_1997 - .L_1996)


	//   ....[0]....
.L_1996:
        /*002c*/ 	.word	0xffffffff


	//   ....[1]....
        /*0030*/ 	.word	0xffffffff


	//   ....[2]....
        /*0034*/ 	.word	0xffffffff


	//   ....[3]....
        /*0038*/ 	.word	0xffffffff


	//   ....[4]....
        /*003c*/ 	.word	0xffffffff


	//   ....[5]....
        /*0040*/ 	.word	0xffffffff


	//   ....[6]....
        /*0044*/ 	.word	0xffffffff


	//   ....[7]....
        /*0048*/ 	.word	0xffffffff


	//   ....[8]....
        /*004c*/ 	.word	0xffffffff


	//   ....[9]....
        /*0050*/ 	.word	0xffffffff


	//   ....[10]....
        /*0054*/ 	.word	0x050000d5


	//   ....[11]....
        /*0058*/ 	.word	0x050000d5


	//   ....[12]....
        /*005c*/ 	.word	0x050000d5


	//   ....[13]....
        /*0060*/ 	.word	0x050000d5


	//   ....[14]....
        /*0064*/ 	.word	0x050000d5


	//   ....[15]....
        /*0068*/ 	.word	0x050000d5


	//   ....[16]....
        /*006c*/ 	.word	0x050000d5


	//   ....[17]....
        /*0070*/ 	.word	0x050000d5


	//   ....[18]....
        /*0074*/ 	.word	0x050000d5


	//   ....[19]....
        /*0078*/ 	.word	0x050000d5


	//----- nvinfo : EIATTR_COOP_GROUP_INSTR_OFFSETS
	.align		4
.L_1997:
        /*007c*/ 	.byte	0x04, 0x28
        /*007e*/ 	.short	(.L_1999 - .L_1998)


	//   ....[0]....
.L_1998:
        /*0080*/ 	.word	0x00001ef0


	//   ....[1]....
        /*0084*/ 	.word	0x00001f00


	//   ....[2]....
        /*0088*/ 	.word	0x00001f30


	//   ....[3]....
        /*008c*/ 	.word	0x00001f40


	//   ....[4]....
        /*0090*/ 	.word	0x00001f70


	//   ....[5]....
        /*0094*/ 	.word	0x00001f80


	//   ....[6]....
        /*0098*/ 	.word	0x00001fb0


	//   ....[7]....
        /*009c*/ 	.word	0x00001fc0


	//   ....[8]....
        /*00a0*/ 	.word	0x00001ff0


	//   ....[9]....
        /*00a4*/ 	.word	0x00002000


	//   ....[10]....
        /*00a8*/ 	.word	0x00005440


	//   ....[11]....
        /*00ac*/ 	.word	0x000054d0


	//   ....[12]....
        /*00b0*/ 	.word	0x00005540


	//   ....[13]....
        /*00b4*/ 	.word	0x000055a0


	//   ....[14]....
        /*00b8*/ 	.word	0x00005610


	//   ....[15]....
        /*00bc*/ 	.word	0x00005670


	//   ....[16]....
        /*00c0*/ 	.word	0x000056e0


	//   ....[17]....
        /*00c4*/ 	.word	0x00005740


	//   ....[18]....
        /*00c8*/ 	.word	0x000057b0


	//   ....[19]....
        /*00cc*/ 	.word	0x00005810


	//----- nvinfo : EIATTR_EXIT_INSTR_OFFSETS
	.align		4
.L_1999:
        /*00d0*/ 	.byte	0x04, 0x1c
        /*00d2*/ 	.short	(.L_2001 - .L_2000)


	//   ....[0]....
.L_2000:
        /*00d4*/ 	.word	0x000053a0


	//   ....[1]....
        /*00d8*/ 	.word	0x000053d0


	//----- nvinfo : EIATTR_MAX_THREADS
	.align		4
.L_2001:
        /*00dc*/ 	.byte	0x04, 0x05
        /*00de*/ 	.short	(.L_2003 - .L_2002)
.L_2002:
        /*00e0*/ 	.word	0x00000080
        /*00e4*/ 	.word	0x00000001
        /*00e8*/ 	.word	0x00000001


	//----- nvinfo : EIATTR_CRS_STACK_SIZE
	.align		4
.L_2003:
        /*00ec*/ 	.byte	0x04, 0x1e
        /*00ee*/ 	.short	(.L_2005 - .L_2004)
.L_2004:
        /*00f0*/ 	.word	0x00000000


	//----- nvinfo : EIATTR_CBANK_PARAM_SIZE
	.align		4
.L_2005:
        /*00f4*/ 	.byte	0x03, 0x19
        /*00f6*/ 	.short	0x0128


	//----- nvinfo : EIATTR_PARAM_CBANK
	.align		4
        /*00f8*/ 	.byte	0x04, 0x0a
        /*00fa*/ 	.short	(.L_2007 - .L_2006)
	.align		4
.L_2006:
        /*00fc*/ 	.word	index@(.nv.constant0._ZN10layer_norm31ln_parallel_residual_bwd_kernelINS_13Kernel_traitsIf6__halfS2_S2_fjLj1024ELj1ELj4ELj1ELj16ENS_18Kernel_traits_baseILj1024EfS2_S2_S2_fjLj128EEEEELb1ELb1ELb0EEEvNS_9BwdParamsE)
        /*0100*/ 	.short	0x0210
        /*0102*/ 	.short	0x0128


	//----- nvinfo : EIATTR_SW_WAR
	.align		4
.L_2007:
        /*0104*/ 	.byte	0x04, 0x36
        /*0106*/ 	.short	(.L_2009 - .L_2008)
.L_2008:
        /*0108*/ 	.word	0x00000008
.L_2009:


//--------------------- .nv.info._ZN10layer_norm22ln_bwd_finalize_kernelINS_22Kernel_traits_finalizeILj1024Ef6__halfS2_S2_fjLb0ELj1024ELj4ENS_18Kernel_traits_baseILj1024EfS2_S2_S2_fjLj1024EEEEELb0ELb1EEEvNS_9BwdParamsE --------------------------
	.section	.nv.info._ZN10layer_norm22ln_bwd_finalize_kernelINS_22Kernel_traits_finalizeILj1024Ef6__halfS2_S2_fjLb0ELj1024ELj4ENS_18Kernel_traits_baseILj1024EfS2_S2_S2_fjLj1024EEEEELb0ELb1EEEvNS_9BwdParamsE,"",@"SHT_CUDA_INFO"
	.sectionflags	@""
	.align	4


	//----- nvinfo : EIATTR_CUDA_API_VERSION
	.align		4
        /*0000*/ 	.byte	0x04, 0x37
        /*0002*/ 	.short	(.L_2011 - .L_2010)
.L_2010:
        /*0004*/ 	.word	0x00000082


	//----- nvinfo : EIATTR_KPARAM_INFO
	.align		4
.L_2011:
        /*0008*/ 	.byte	0x04, 0x17
        /*000a*/ 	.short	(.L_2013 - .L_2012)
.L_2012:
        /*000c*/ 	.word	0x00000000
        /*0010*/ 	.short	0x0000
        /*0012*/ 	.short	0x0000
        /*0014*/ 	.byte	0x00, 0xf0, 0xa1, 0x04


	//----- nvinfo : EIATTR_SPARSE_MMA_MASK
	.align		4
.L_2013:
        /*0018*/ 	.byte	0x03, 0x50
        /*001a*/ 	.short	0x0000


	//----- nvinfo : EIATTR_MAXREG_COUNT
	.align		4
        /*001c*/ 	.byte	0x03, 0x1b
        /*001e*/ 	.short	0x0040


	//----- nvinfo : EIATTR_NUM_BARRIERS
	.align		4
        /*0020*/ 	.byte	0x02, 0x4c
        /*0022*/ 	.byte	0x01
	.zero		1


	//----- nvinfo : EIATTR_MERCURY_ISA_VERSION
	.align		4
        /*0024*/ 	.byte	0x03, 0x5f
        /*0026*/ 	.short	0x0101


	//----- nvinfo : EIATTR_COOP_GROUP_MASK_REGIDS
	.align		4
        /*0028*/ 	.byte	0x04, 0x29
        /*002a*/ 	.short	(.L_2015 - .L_2014)


	//   ....[0]....
.L_2014:
        /*002c*/ 	.word	0xffffffff


	//   ....[1]....
        /*0030*/ 	.word	0xffffffff


	//   ....[2]....
        /*0034*/ 	.word	0xffffffff


	//   ....[3]....
        /*0038*/ 	.word	0xffffffff


	//   ....[4]....
        /*003c*/ 	.word	0xffffffff


	//   ....[5]....
        /*0040*/ 	.word	0xffffffff


	//   ....[6]....
        /*0044*/ 	.word	0xffffffff


	//   ....[7]....
        /*0048*/ 	.word	0xffffffff


	//   ....[8]....
        /*004c*/ 	.word	0xffffffff


	//   ....[9]....
        /*0050*/ 	.word	0xffffffff


	//   ....[10]....
        /*0054*/ 	.word	0x05000011


	//   ....[11]....
        /*0058*/ 	.word	0x05000011


	//   ....[12]....
        /*005c*/ 	.word	0x05000011


	//   ....[13]....
        /*0060*/ 	.word	0x05000011


	//   ....[14]....
        /*0064*/ 	.word	0x05000011


	//   ....[15]....
        /*0068*/ 	.word	0x05000011


	//   ....[16]....
        /*006c*/ 	.word	0x05000011


	//   ....[17]....
        /*0070*/ 	.word	0x05000011


	//   ....[18]....
        /*0074*/ 	.word	0x05000011


	//   ....[19]....
        /*0078*/ 	.word	0x05000011


	//----- nvinfo : EIATTR_COOP_GROUP_INSTR_OFFSETS
	.align		4
.L_2015:
        /*007c*/ 	.byte	0x04, 0x28
        /*007e*/ 	.short	(.L_2017 - .L_2016)


	//   ....[0]....
.L_2016:
        /*0080*/ 	.word	0x000008e0


	//   ....[1]....
        /*0084*/ 	.word	0x000008f0


	//   ....[2]....
        /*0088*/ 	.word	0x00000920


	//   ....[3]....
        /*008c*/ 	.word	0x00000930


	//   ....[4]....
        /*0090*/ 	.word	0x00000960


	//   ....[5]....
        /*0094*/ 	.word	0x00000970


	//   ....[6]....
        /*0098*/ 	.word	0x000009a0


	//   ....[7]....
        /*009c*/ 	.word	0x000009b0


	//   ....[8]....
        /*00a0*/ 	.word	0x000009e0


	//   ....[9]....
        /*00a4*/ 	.word	0x000009f0


	//   ....[10]....
        /*00a8*/ 	.word	0x00000ba0


	//   ....[11]....
        /*00ac*/ 	.word	0x00000c10


	//   ....[12]....
        /*00b0*/ 	.word	0x00000c80


	//   ....[13]....
        /*00b4*/ 	.word	0x00000cf0


	//   ....[14]....
        /*00b8*/ 	.word	0x00000d60


	//   ....[15]....
        /*00bc*/ 	.word	0x00000dc0


	//   ....[16]....
        /*00c0*/ 	.word	0x00000e30


	//   ....[17]....
        /*00c4*/ 	.word	0x00000ea0


	//   ....[18]....
        /*00c8*/ 	.word	0x00000f10


	//   ....[19]....
        /*00cc*/ 	.word	0x00000f80


	//----- nvinfo : EIATTR_EXIT_INSTR_OFFSETS
	.align		4
.L_2017:
        /*00d0*/ 	.byte	0x04, 0x1c
        /*00d2*/ 	.short	(.L_2019 - .L_2018)


	//   ....[0]....
.L_2018:
        /*00d4*/ 	.word	0x00000070


	//   ....[1]....
        /*00d8*/ 	.word	0x00000b40


	//----- nvinfo : EIATTR_MAX_THREADS
	.align		4
.L_2019:
        /*00dc*/ 	.byte	0x04, 0x05
        /*00de*/ 	.short	(.L_2021 - .L_2020)
.L_2020:
        /*00e0*/ 	.word	0x00000400
        /*00e4*/ 	.word	0x00000001
        /*00e8*/ 	.word	0x00000001


	//----- nvinfo : EIATTR_CRS_STACK_SIZE
	.align		4
.L_2021:
        /*00ec*/ 	.byte	0x04, 0x1e
        /*00ee*/ 	.short	(.L_2023 - .L_2022)
.L_2022:
        /*00f0*/ 	.word	0x00000000


	//----- nvinfo : EIATTR_CBANK_PARAM_SIZE
	.align		4
.L_2023:
        /*00f4*/ 	.byte	0x03, 0x19
        /*00f6*/ 	.short	0x0128


	//----- nvinfo : EIATTR_PARAM_CBANK
	.align		4
        /*00f8*/ 	.byte	0x04, 0x0a
        /*00fa*/ 	.short	(.L_2025 - .L_2024)
	.align		4
.L_2024:
        /*00fc*/ 	.word	index@(.nv.constant0._ZN10layer_norm22ln_bwd_finalize_kernelINS_22Kernel_traits_finalizeILj1024Ef6__halfS2_S2_fjLb0ELj1024ELj4ENS_18Kernel_traits_baseILj1024EfS2_S2_S2_fjLj1024EEEEELb0ELb1EEEvNS_9BwdParamsE)
        /*0100*/ 	.short	0x0210
        /*0102*/ 	.short	0x0128


	//----- nvinfo : EIATTR_SW_WAR
	.align		4
.L_2025:
        /*0104*/ 	.byte	0x04, 0x36
        /*0106*/ 	.short	(.L_2027 - .L_2026)
.L_2026:
        /*0108*/ 	.word	0x00000008
.L_2027:


//--------------------- .nv.info._ZN10layer_norm40ln_parallel_residual_bwd_finalize_kernelINS_22Kernel_traits_finalizeILj1024Ef6__halfS2_S2_fjLb0ELj1024ELj4ENS_18Kernel_traits_baseILj1024EfS2_S2_S2_fjLj1024EEEEELb1EEEvNS_9BwdParamsE --------------------------
	.section	.nv.info._ZN10layer_norm40ln_parallel_residual_bwd_finalize_kernelINS_22Kernel_traits_finalizeILj1024Ef6__halfS2_S2_fjLb0ELj1024ELj4ENS_18Kernel_traits_baseILj1024EfS2_S2_S2_fjLj1024EEEEELb1EEEvNS_9BwdParamsE,"",@"SHT_CUDA_INFO"
	.sectionflags	@""
	.align	4


	//----- nvinfo : EIATTR_CUDA_API_VERSION
	.align		4
        /*0000*/ 	.byte	0x04, 0x37
        /*0002*/ 	.short	(.L_2029 - .L_2028)
.L_2028:
        /*0004*/ 	.word	0x00000082


	//----- nvinfo : EIATTR_KPARAM_INFO
	.align		4
.L_2029:
        /*0008*/ 	.byte	0x04, 0x17
        /*000a*/ 	.short	(.L_2031 - .L_2030)
.L_2030:
        /*000c*/ 	.word	0x00000000
        /*0010*/ 	.short	0x0000
        /*0012*/ 	.short	0x0000
        /*0014*/ 	.byte	0x00, 0xf0, 0xa1, 0x04


	//----- nvinfo : EIATTR_SPARSE_MMA_MASK
	.align		4
.L_2031:
        /*0018*/ 	.byte	0x03, 0x50
        /*001a*/ 	.short	0x0000


	//----- nvinfo : EIATTR_MAXREG_COUNT
	.align		4
        /*001c*/ 	.byte	0x03, 0x1b
        /*001e*/ 	.short	0x0040


	//----- nvinfo : EIATTR_NUM_BARRIERS
	.align		4
        /*0020*/ 	.byte	0x02, 0x4c
        /*0022*/ 	.byte	0x01
	.zero		1


	//----- nvinfo : EIATTR_MERCURY_ISA_VERSION
	.align		4
        /*0024*/ 	.byte	0x03, 0x5f
        /*0026*/ 	.short	0x0101


	//----- nvinfo : EIATTR_COOP_GROUP_MASK_REGIDS
	.align		4
        /*0028*/ 	.byte	0x04, 0x29
        /*002a*/ 	.short	(.L_2033 - .L_2032)


	//   ....[0]....
.L_2032:
        /*002c*/ 	.word	0xffffffff


	//   ....[1]....
        /*0030*/ 	.word	0xffffffff


	//   ....[2]....
        /*0034*/ 	.word	0xffffffff


	//   ....[3]....
        /*0038*/ 	.word	0xffffffff


	//   ....[4]....
        /*003c*/ 	.word	0xffffffff


	//   ....[5]....
        /*0040*/ 	.word	0xffffffff


	//   ....[6]....
        /*0044*/ 	.word	0xffffffff


	//   ....[7]....
        /*0048*/ 	.word	0xffffffff


	//   ....[8]....
        /*004c*/ 	.word	0xffffffff


	//   ....[9]....
        /*0050*/ 	.word	0xffffffff


	//   ....[10]....
        /*0054*/ 	.word	0xffffffff


	//   ....[11]....
        /*0058*/ 	.word	0xffffffff


	//   ....[12]....
        /*005c*/ 	.word	0xffffffff


	//   ....[13]....
        /*0060*/ 	.word	0xffffffff


	//   ....[14]....
        /*0064*/ 	.word	0xffffffff


	//   ....[15]....
        /*0068*/ 	.word	0xffffffff


	//   ....[16]....
        /*006c*/ 	.word	0xffffffff


	//   ....[17]....
        /*0070*/ 	.word	0xffffffff


	//   ....[18]....
        /*0074*/ 	.word	0xffffffff


	//   ....[19]....
        /*0078*/ 	.word	0xffffffff


	//   ....[20]....
        /*007c*/ 	.word	0x0500000b


	//   ....[21]....
        /*0080*/ 	.word	0x0500000b


	//   ....[22]....
        /*0084*/ 	.word	0x0500000b


	//   ....[23]....
        /*0088*/ 	.word	0x0500000b


	//   ....[24]....
        /*008c*/ 	.word	0x0500000b


	//   ....[25]....
        /*0090*/ 	.word	0x0500000b


	//   ....[26]....
        /*0094*/ 	.word	0x0500000b


	//   ....[27]....
        /*0098*/ 	.word	0x0500000b


	//   ....[28]....
        /*009c*/ 	.word	0x0500000b


	//   ....[29]....
        /*00a0*/ 	.word	0x0500000b


	//   ....[30]....
        /*00a4*/ 	.word	0x0500000b


	//   ....[31]....
        /*00a8*/ 	.word	0x0500000b


	//   ....[32]....
        /*00ac*/ 	.word	0x0500000b


	//   ....[33]....
        /*00b0*/ 	.word	0x0500000b


	//   ....[34]....
        /*00b4*/ 	.word	0x0500000b


	//   ....[35]....
        /*00b8*/ 	.word	0x0500000b


	//   ....[36]....
        /*00bc*/ 	.word	0x0500000b


	//   ....[37]....
        /*00c0*/ 	.word	0x0500000b


	//   ....[38]....
        /*00c4*/ 	.word	0x0500000b


	//   ....[39]....
        /*00c8*/ 	.word	0x0500000b


	//----- nvinfo : EIATTR_COOP_GROUP_INSTR_OFFSETS
	.align		4
.L_2033:
        /*00cc*/ 	.byte	0x04, 0x28
        /*00ce*/ 	.short	(.L_2035 - .L_2034)


	//   ....[0]....
.L_2034:
        /*00d0*/ 	.word	0x00000ce0


	//   ....[1]....
        /*00d4*/ 	.word	0x00000cf0


	//   ....[2]....
        /*00d8*/ 	.word	0x00000d00


	//   ....[3]....
        /*00dc*/ 	.word	0x00000d10


	//   ....[4]....
        /*00e0*/ 	.word	0x00000d40


	//   ....[5]....
        /*00e4*/ 	.word	0x00000d70


	//   ....[6]....
        /*00e8*/ 	.word	0x00000d80


	//   ....[7]....
        /*00ec*/ 	.word	0x00000d90


	//   ....[8]....
        /*00f0*/ 	.word	0x00000db0


	//   ....[9]....
        /*00f4*/ 	.word	0x00000df0


	//   ....[10]....
        /*00f8*/ 	.word	0x00000e00


	//   ....[11]....
        /*00fc*/ 	.word	0x00000e10


	//   ....[12]....
        /*0100*/ 	.word	0x00000e30


	//   ....[13]....
        /*0104*/ 	.word	0x00000e70


	//   ....[14]....
        /*0108*/ 	.word	0x00000e80


	//   ....[15]....
        /*010c*/ 	.word	0x00000e90


	//   ....[16]....
        /*0110*/ 	.word	0x00000eb0


	//   ....[17]....
        /*0114*/ 	.word	0x00000ee0


	//   ....[18]....
        /*0118*/ 	.word	0x00000f00


	//   ....[19]....
        /*011c*/ 	.word	0x00000f10


	//   ....[20]....
        /*0120*/ 	.word	0x000011d0


	//   ....[21]....
        /*0124*/ 	.word	0x00001230


	//   ....[22]....
        /*0128*/ 	.word	0x00001290


	//   ....[23]....
        /*012c*/ 	.word	0x000012f0


	//   ....[24]....
        /*0130*/ 	.word	0x00001350


	//   ....[25]....
        /*0134*/ 	.word	0x000013b0


	//   ....[26]....
        /*0138*/ 	.word	0x00001420


	//   ....[27]....
        /*013c*/ 	.word	0x00001490


	//   ....[28]....
        /*0140*/ 	.word	0x00001500


	//   ....[29]....
        /*0144*/ 	.word	0x00001570


	//   ....[30]....
        /*0148*/ 	.word	0x000015d0


	//   ....[31]....
        /*014c*/ 	.word	0x00001640


	//   ....[32]....
        /*0150*/ 	.word	0x000016b0


	//   ....[33]....
        /*0154*/ 	.word	0x00001720


	//   ....[34]....
        /*0158*/ 	.word	0x00001790


	//   ....[35]....
        /*015c*/ 	.word	0x000017f0


	//   ....[36]....
        /*0160*/ 	.word	0x00001860


	//   ....[37]....
        /*0164*/ 	.word	0x000018d0


	//   ....[38]....
        /*0168*/ 	.word	0x00001940


	//   ....[39]....
        /*016c*/ 	.word	0x000019b0


	//----- nvinfo : EIATTR_EXIT_INSTR_OFFSETS
	.align		4
.L_2035:
        /*0170*/ 	.byte	0x04, 0x1c
        /*0172*/ 	.short	(.L_2037 - .L_2036)


	//   ....[0]....
.L_2036:
        /*0174*/ 	.word	0x00000070


	//   ....[1]....
        /*0178*/ 	.word	0x00001170


	//----- nvinfo : EIATTR_MAX_THREADS
	.align		4
.L_2037:
        /*017c*/ 	.byte	0x04, 0x05
        /*017e*/ 	.short	(.L_2039 - .L_2038)
.L_2038:
        /*0180*/ 	.word	0x00000400
        /*0184*/ 	.word	0x00000001
        /*0188*/ 	.word	0x00000001


	//----- nvinfo : EIATTR_CRS_STACK_SIZE
	.align		4
.L_2039:
        /*018c*/ 	.byte	0x04, 0x1e
        /*018e*/ 	.short	(.L_2041 - .L_2040)
.L_2040:
        /*0190*/ 	.word	0x00000000


	//----- nvinfo : EIATTR_CBANK_PARAM_SIZE
	.align		4
.L_2041:
        /*0194*/ 	.byte	0x03, 0x19
        /*0196*/ 	.short	0x0128


	//----- nvinfo : EIATTR_PARAM_CBANK
	.align		4
        /*0198*/ 	.byte	0x04, 0x0a
        /*019a*/ 	.short	(.L_2043 - .L_2042)
	.align		4
.L_2042:
        /*019c*/ 	.word	index@(.nv.constant0._ZN10layer_norm40ln_parallel_residual_bwd_finalize_kernelINS_22Kernel_traits_finalizeILj1024Ef6__halfS2_S2_fjLb0ELj1024ELj4ENS_18Kernel_traits_baseILj1024EfS2_S2_S2_fjLj1024EEEEELb1EEEvNS_9BwdParamsE)
        /*01a0*/ 	.short	0x0210
        /*01a2*/ 	.short	0x0128


	//----- nvinfo : EIATTR_SW_WAR
	.align		4
.L_2043:
        /*01a4*/ 	.byte	0x04, 0x36
        /*01a6*/ 	.short	(.L_2045 - .L_2044)
.L_2044:
        /*01a8*/ 	.word	0x00000008
.L_2045:


//--------------------- .nv.info._ZN10layer_norm31ln_parallel_residual_bwd_kernelINS_13Kernel_traitsIf6__halfS2_S2_fjLj1024ELj1ELj4ELj1ELj16ENS_18Kernel_traits_baseILj1024EfS2_S2_S2_fjLj128EEEEELb1ELb1ELb1EEEvNS_9BwdParamsE --------------------------
	.section	.nv.info._ZN10layer_norm31ln_parallel_residual_bwd_kernelINS_13Kernel_traitsIf6__halfS2_S2_fjLj1024ELj1ELj4ELj1ELj16ENS_18Kernel_traits_baseILj1024EfS2_S2_S2_fjLj128EEEEELb1ELb1ELb1EEEvNS_9BwdParamsE,"",@"SHT_CUDA_INFO"
	.sectionflags	@""
	.align	4


	//----- nvinfo : EIATTR_CUDA_API_VERSION
	.align		4
        /*0000*/ 	.byte	0x04, 0x37
        /*0002*/ 	.short	(.L_2047 - .L_2046)
.L_2046:
        /*0004*/ 	.word	0x00000082


	//----- nvinfo : EIATTR_KPARAM_INFO
	.align		4
.L_2047:
        /*0008*/ 	.byte	0x04, 0x17
        /*000a*/ 	.short	(.L_2049 - .L_2048)
.L_2048:
        /*000c*/ 	.word	0x00000000
        /*0010*/ 	.short	0x0000
        /*0012*/ 	.short	0x0000
        /*0014*/ 	.byte	0x00, 0xf0, 0xa1, 0x04


	//----- nvinfo : EIATTR_SPARSE_MMA_MASK
	.align		4
.L_2049:
        /*0018*/ 	.byte	0x03, 0x50
        /*001a*/ 	.short	0x0000


	//----- nvinfo : EIATTR_MAXREG_COUNT
	.align		4
        /*001c*/ 	.byte	0x03, 0x1b
        /*001e*/ 	.short	0x00ff


	//----- nvinfo : EIATTR_NUM_BARRIERS
	.align		4
        /*0020*/ 	.byte	0x02, 0x4c
        /*0022*/ 	.byte	0x01
	.zero		1


	//----- nvinfo : EIATTR_MERCURY_ISA_VERSION
	.align		4
        /*0024*/ 	.byte	0x03, 0x5f
        /*0026*/ 	.short	0x0101


	//----- nvinfo : EIATTR_COOP_GROUP_MASK_REGIDS
	.align		4
        /*0028*/ 	.byte	0x04, 0x29
        /*002a*/ 	.short	(.L_2051 - .L_2050)


	//   ....[0]....
.L_2050:
        /*002c*/ 	.word	0xffffffff


	//   ....[1]....
        /*0030*/ 	.word	0xffffffff


	//   ....[2]....
        /*0034*/ 	.word	0xffffffff


	//   ....[3]....
        /*0038*/ 	.word	0xffffffff


	//   ....[4]....
        /*003c*/ 	.word	0xffffffff


	//   ....[5]....
        /*0040*/ 	.word	0xffffffff


	//   ....[6]....
        /*0044*/ 	.word	0xffffffff


	//   ....[7]....
        /*0048*/ 	.word	0xffffffff


	//   ....[8]....
        /*004c*/ 	.word	0xffffffff


	//   ....[9]....
        /*0050*/ 	.word	0xffffffff


	//   ....[10]....
        /*0054*/ 	.word	0x050000d5


	//   ....[11]....
        /*0058*/ 	.word	0x050000d5


	//   ....[12]....
        /*005c*/ 	.word	0x050000d5


	//   ....[13]....
        /*0060*/ 	.word	0x050000d5


	//   ....[14]....
        /*0064*/ 	.word	0x050000d5


	//   ....[15]....
        /*0068*/ 	.word	0x050000d5


	//   ....[16]....
        /*006c*/ 	.word	0x050000d5


	//   ....[17]....
        /*0070*/ 	.word	0x050000d5


	//   ....[18]....
        /*0074*/ 	.word	0x050000d5


	//   ....[19]....
        /*0078*/ 	.word	0x050000d5


	//----- nvinfo : EIATTR_COOP_GROUP_INSTR_OFFSETS
	.align		4
.L_2051:
        /*007c*/ 	.byte	0x04, 0x28
        /*007e*/ 	.short	(.L_2053 - .L_2052)


	//   ....[0]....
.L_2052:
        /*0080*/ 	.word	0x00001cc0


	//   ....[1]....
        /*0084*/ 	.word	0x00001cd0


	//   ....[2]....
        /*0088*/ 	.word	0x00001d00


	//   ....[3]....
        /*008c*/ 	.word	0x00001d10


	//   ....[4]....
        /*0090*/ 	.word	0x00001d40


	//   ....[5]....
        /*0094*/ 	.word	0x00001d50


	//   ....[6]....
        /*0098*/ 	.word	0x00001d80


	//   ....[7]....
        /*009c*/ 	.word	0x00001d90


	//   ....[8]....
        /*00a0*/ 	.word	0x00001dc0


	//   ....[9]....
        /*00a4*/ 	.word	0x00001dd0


	//   ....[10]....
        /*00a8*/ 	.word	0x00004e50


	//   ....[11]....
        /*00ac*/ 	.word	0x00004ee0


	//   ....[12]....
        /*00b0*/ 	.word	0x00004f50


	//   ....[13]....
        /*00b4*/ 	.word	0x00004fb0


	//   ....[14]....
        /*00b8*/ 	.word	0x00005020


	//   ....[15]....
        /*00bc*/ 	.word	0x00005080


	//   ....[16]....
        /*00c0*/ 	.word	0x000050f0


	//   ....[17]....
        /*00c4*/ 	.word	0x00005150


	//   ....[18]....
        /*00c8*/ 	.word	0x000051c0


	//   ....[19]....
        /*00cc*/ 	.word	0x00005220


	//----- nvinfo : EIATTR_EXIT_INSTR_OFFSETS
	.align		4
.L_2053:
        /*00d0*/ 	.byte	0x04, 0x1c
        /*00d2*/ 	.short	(.L_2055 - .L_2054)


	//   ....[0]....
.L_2054:
        /*00d4*/ 	.word	0x00004de0


	//----- nvinfo : EIATTR_MAX_THREADS
	.align		4
.L_2055:
        /*00d8*/ 	.byte	0x04, 0x05
        /*00da*/ 	.short	(.L_2057 - .L_2056)
.L_2056:
        /*00dc*/ 	.word	0x00000080
        /*00e0*/ 	.word	0x00000001
        /*00e4*/ 	.word	0x00000001


	//----- nvinfo : EIATTR_CRS_STACK_SIZE
	.align		4
.L_2057:
        /*00e8*/ 	.byte	0x04, 0x1e
        /*00ea*/ 	.short	(.L_2059 - .L_2058)
.L_2058:
        /*00ec*/ 	.word	0x00000000


	//----- nvinfo : EIATTR_CBANK_PARAM_SIZE
	.align		4
.L_2059:
        /*00f0*/ 	.byte	0x03, 0x19
        /*00f2*/ 	.short	0x0128


	//----- nvinfo : EIATTR_PARAM_CBANK
	.align		4
        /*00f4*/ 	.byte	0x04, 0x0a
        /*00f6*/ 	.short	(.L_2061 - .L_2060)
	.align		4
.L_2060:
        /*00f8*/ 	.word	index@(.nv.constant0._ZN10layer_norm31ln_parallel_residual_bwd_kernelINS_13Kernel_traitsIf6__halfS2_S2_fjLj1024ELj1ELj4ELj1ELj16ENS_18Kernel_traits_baseILj1024EfS2_S2_S2_fjLj128EEEEELb1ELb1ELb1EEEvNS_9BwdParamsE)
        /*00fc*/ 	.short	0x0210
        /*00fe*/ 	.short	0x0128


	//----- nvinfo : EIATTR_SW_WAR
	.align		4
.L_2061:
        /*0100*/ 	.byte	0x04, 0x36
        /*0102*/ 	.short	(.L_2063 - .L_2062)
.L_2062:
        /*0104*/ 	.word	0x00000008
.L_2063:


//--------------------- .nv.info._ZN10layer_norm31ln_parallel_residual_bwd_kernelINS_13Kernel_traitsI6__halfS2_fS2_fjLj1024ELj1ELj4ELj1ELj16ENS_18Kernel_traits_baseILj1024ES2_S2_fS2_fjLj128EEEEELb0ELb0ELb0EEEvNS_9BwdParamsE --------------------------
	.section	.nv.info._ZN10layer_norm31ln_parallel_residual_bwd_kernelINS_13Kernel_traitsI6__halfS2_fS2_fjLj1024ELj1ELj4ELj1ELj16ENS_18Kernel_traits_baseILj1024ES2_S2_fS2_fjLj128EEEEELb0ELb0ELb0EEEvNS_9BwdParamsE,"",@"SHT_CUDA_INFO"
	.sectionflags	@""
	.align	4


	//----- nvinfo : EIATTR_CUDA_API_VERSION
	.align		4
        /*0000*/ 	.byte	0x04, 0x37
        /*0002*/ 	.short	(.L_2065 - .L_2064)
.L_2064:
        /*0004*/ 	.word	0x00000082


	//----- nvinfo : EIATTR_KPARAM_INFO
	.align		4
.L_2065:
        /*0008*/ 	.byte	0x04, 0x17
        /*000a*/ 	.short	(.L_2067 - .L_2066)
.L_2066:
        /*000c*/ 	.word	0x00000000
        /*0010*/ 	.short	0x0000
        /*0012*/ 	.short	0x0000
        /*0014*/ 	.byte	0x00, 0xf0, 0xa1, 0x04


	//----- nvinfo : EIATTR_SPARSE_MMA_MASK
	.align		4
.L_2067:
        /*0018*/ 	.byte	0x03, 0x50
        /*001a*/ 	.short	0x0000


	//----- nvinfo : EIATTR_MAXREG_COUNT
	.align		4
        /*001c*/ 	.byte	0x03, 0x1b
        /*001e*/ 	.short	0x00ff


	//----- nvinfo : EIATTR_NUM_BARRIERS
	.align		4
        /*0020*/ 	.byte	0x02, 0x4c
        /*0022*/ 	.byte	0x01
	.zero		1


	//----- nvinfo : EIATTR_ANNOTATIONS
	.align		4
        /*0024*/ 	.byte	0x04, 0x55
        /*0026*/ 	.short	(.L_2069 - .L_2068)


	//   ....[0]....
.L_2068:
        /* <DEDUP_REMOVED lines=74> */


	//----- nvinfo : EIATTR_MERCURY_ISA_VERSION
	.align		4
.L_2069:
        /*04b0*/ 	.byte	0x03, 0x5f
        /*04b2*/ 	.short	0x0101


	//----- nvinfo : EIATTR_COOP_GROUP_MASK_REGIDS
	.align		4
        /*04b4*/ 	.byte	0x04, 0x29
        /*04b6*/ 	.short	(.L_2071 - .L_2070)


	//   ....[0]....
.L_2070:
        /*04b8*/ 	.word	0xffffffff


	//   ....[1]....
        /*04bc*/ 	.word	0xffffffff


	//   ....[2]....
        /*04c0*/ 	.word	0xffffffff


	//   ....[3]....
        /*04c4*/ 	.word	0xffffffff


	//   ....[4]....
        /*04c8*/ 	.word	0xffffffff


	//   ....[5]....
        /*04cc*/ 	.word	0xffffffff


	//   ....[6]....
        /*04d0*/ 	.word	0xffffffff


	//   ....[7]....
        /*04d4*/ 	.word	0xffffffff


	//   ....[8]....
        /*04d8*/ 	.word	0xffffffff


	//   ....[9]....
        /*04dc*/ 	.word	0xffffffff


	//   ....[10]....
        /*04e0*/ 	.word	0x050000bc


	//   ....[11]....
        /*04e4*/ 	.word	0x050000bc


	//   ....[12]....
        /*04e8*/ 	.word	0x050000bc


	//   ....[13]....
        /*04ec*/ 	.word	0x050000bc


	//   ....[14]....
        /*04f0*/ 	.word	0x050000bc


	//   ....[15]....
        /*04f4*/ 	.word	0x050000bc


	//   ....[16]....
        /*04f8*/ 	.word	0x050000bc


	//   ....[17]....
        /*04fc*/ 	.word	0x050000bc


	//   ....[18]....
        /*0500*/ 	.word	0x050000bc


	//   ....[19]....
        /*0504*/ 	.word	0x050000bc


	//----- nvinfo : EIATTR_COOP_GROUP_INSTR_OFFSETS
	.align		4
.L_2071:
        /*0508*/ 	.byte	0x04, 0x28
        /*050a*/ 	.short	(.L_2073 - .L_2072)


	//   ....[0]....
.L_2072:
        /*050c*/ 	.word	0x000032f0


	//   ....[1]....
        /*0510*/ 	.word	0x00003310


	//   ....[2]....
        /*0514*/ 	.word	0x00003330


	//   ....[3]....
        /*0518*/ 	.word	0x00003350


	//   ....[4]....
        /*051c*/ 	.word	0x00003370


	//   ....[5]....
        /*0520*/ 	.word	0x00003390


	//   ....[6]....
        /*0524*/ 	.word	0x000033b0


	//   ....[7]....
        /*0528*/ 	.word	0x000033d0


	//   ....[8]....
        /*052c*/ 	.word	0x000033e0


	//   ....[9]....
        /*0530*/ 	.word	0x00003400


	//   ....[10]....
        /*0534*/ 	.word	0x000068f0


	//   ....[11]....
        /*0538*/ 	.word	0x00006980


	//   ....[12]....
        /*053c*/ 	.word	0x000069e0


	//   ....[13]....
        /*0540*/ 	.word	0x00006a30


	//   ....[14]....
        /*0544*/ 	.word	0x00006a90


	//   ....[15]....
        /*0548*/ 	.word	0x00006ae0


	//   ....[16]....
        /*054c*/ 	.word	0x00006b40


	//   ....[17]....
        /*0550*/ 	.word	0x00006b90


	//   ....[18]....
        /*0554*/ 	.word	0x00006bf0


	//   ....[19]....
        /*0558*/ 	.word	0x00006c40


	//----- nvinfo : EIATTR_EXIT_INSTR_OFFSETS
	.align		4
.L_2073:
        /*055c*/ 	.byte	0x04, 0x1c
        /*055e*/ 	.short	(.L_2075 - .L_2074)


	//   ....[0]....
.L_2074:
        /*0560*/ 	.word	0x00006830


	//   ....[1]....
        /*0564*/ 	.word	0x00006880


	//----- nvinfo : EIATTR_MAX_THREADS
	.align		4
.L_2075:
        /*0568*/ 	.byte	0x04, 0x05
        /*056a*/ 	.short	(.L_2077 - .L_2076)
.L_2076:
        /*056c*/ 	.word	0x00000080
        /*0570*/ 	.word	0x00000001
        /*0574*/ 	.word	0x00000001


	//----- nvinfo : EIATTR_CRS_STACK_SIZE
	.align		4
.L_2077:
        /*0578*/ 	.byte	0x04, 0x1e
        /*057a*/ 	.short	(.L_2079 - .L_2078)
.L_2078:
        /*057c*/ 	.word	0x00000000


	//----- nvinfo : EIATTR_CBANK_PARAM_SIZE
	.align		4
.L_2079:
        /*0580*/ 	.byte	0x03, 0x19
        /*0582*/ 	.short	0x0128


	//----- nvinfo : EIATTR_PARAM_CBANK
	.align		4
        /*0584*/ 	.byte	0x04, 0x0a
        /*0586*/ 	.short	(.L_2081 - .L_2080)
	.align		4
.L_2080:
        /*0588*/ 	.word	index@(.nv.constant0._ZN10layer_norm31ln_parallel_residual_bwd_kernelINS_13Kernel_traitsI6__halfS2_fS2_fjLj1024ELj1ELj4ELj1ELj16ENS_18Kernel_traits_baseILj1024ES2_S2_fS2_fjLj128EEEEELb0ELb0ELb0EEEvNS_9BwdParamsE)
        /*058c*/ 	.short	0x0210
        /*058e*/ 	.short	0x0128


	//----- nvinfo : EIATTR_SW_WAR
	.align		4
.L_2081:
        /*0590*/ 	.byte	0x04, 0x36
        /*0592*/ 	.short	(.L_2083 - .L_2082)
.L_2082:
        /*0594*/ 	.word	0x00000008
.L_2083:


//--------------------- .nv.info._ZN10layer_norm31ln_parallel_residual_bwd_kernelINS_13Kernel_traitsI6__halfS2_fS2_fjLj1024ELj1ELj4ELj1ELj16ENS_18Kernel_traits_baseILj1024ES2_S2_fS2_fjLj128EEEEELb0ELb0ELb1EEEvNS_9BwdParamsE --------------------------
	.section	.nv.info._ZN10layer_norm31ln_parallel_residual_bwd_kernelINS_13Kernel_traitsI6__halfS2_fS2_fjLj1024ELj1ELj4ELj1ELj16ENS_18Kernel_traits_baseILj1024ES2_S2_fS2_fjLj128EEEEELb0ELb0ELb1EEEvNS_9BwdParamsE,"",@"SHT_CUDA_INFO"
	.sectionflags	@""
	.align	4


	//----- nvinfo : EIATTR_CUDA_API_VERSION
	.align		4
        /*0000*/ 	.byte	0x04, 0x37
        /*0002*/ 	.short	(.L_2085 - .L_2084)
.L_2084:
        /*0004*/ 	.word	0x00000082


	//----- nvinfo : EIATTR_KPARAM_INFO
	.align		4
.L_2085:
        /*0008*/ 	.byte	0x04, 0x17
        /*000a*/ 	.short	(.L_2087 - .L_2086)
.L_2086:
        /*000c*/ 	.word	0x00000000
        /*0010*/ 	.short	0x0000
        /*0012*/ 	.short	0x0000
        /*0014*/ 	.byte	0x00, 0xf0, 0xa1, 0x04


	//----- nvinfo : EIATTR_SPARSE_MMA_MASK
	.align		4
.L_2087:
        /*0018*/ 	.byte	0x03, 0x50
        /*001a*/ 	.short	0x0000


	//----- nvinfo : EIATTR_MAXREG_COUNT
	.align		4
        /*001c*/ 	.byte	0x03, 0x1b
        /*001e*/ 	.short	0x00ff


	//----- nvinfo : EIATTR_NUM_BARRIERS
	.align		4
        /*0020*/ 	.byte	0x02, 0x4c
        /*0022*/ 	.byte	0x01
	.zero		1


	//----- nvinfo : EIATTR_ANNOTATIONS
	.align		4
        /*0024*/ 	.byte	0x04, 0x55
        /*0026*/ 	.short	(.L_2089 - .L_2088)


	//   ....[0]....
.L_2088:
        /* <DEDUP_REMOVED lines=65> */


	//----- nvinfo : EIATTR_MERCURY_ISA_VERSION
	.align		4
.L_2089:
        /*0428*/ 	.byte	0x03, 0x5f
        /*042a*/ 	.short	0x0101


	//----- nvinfo : EIATTR_COOP_GROUP_MASK_REGIDS
	.align		4
        /*042c*/ 	.byte	0x04, 0x29
        /*042e*/ 	.short	(.L_2091 - .L_2090)


	//   ....[0]....
.L_2090:
        /*0430*/ 	.word	0xffffffff


	//   ....[1]....
        /*0434*/ 	.word	0xffffffff


	//   ....[2]....
        /*0438*/ 	.word	0xffffffff


	//   ....[3]....
        /*043c*/ 	.word	0xffffffff


	//   ....[4]....
        /*0440*/ 	.word	0xffffffff


	//   ....[5]....
        /*0444*/ 	.word	0xffffffff


	//   ....[6]....
        /*0448*/ 	.word	0xffffffff


	//   ....[7]....
        /*044c*/ 	.word	0xffffffff


	//   ....[8]....
        /*0450*/ 	.word	0xffffffff


	//   ....[9]....
        /*0454*/ 	.word	0xffffffff


	//   ....[10]....
        /*0458*/ 	.word	0x050000eb


	//   ....[11]....
        /*045c*/ 	.word	0x050000eb


	//   ....[12]....
        /*0460*/ 	.word	0x050000eb


	//   ....[13]....
        /*0464*/ 	.word	0x050000eb


	//   ....[14]....
        /*0468*/ 	.word	0x050000eb


	//   ....[15]....
        /*046c*/ 	.word	0x050000eb


	//   ....[16]....
        /*0470*/ 	.word	0x050000eb


	//   ....[17]....
        /*0474*/ 	.word	0x050000eb


	//   ....[18]....
        /*0478*/ 	.word	0x050000eb


	//   ....[19]....
        /*047c*/ 	.word	0x050000eb


	//----- nvinfo : EIATTR_COOP_GROUP_INSTR_OFFSETS
	.align		4
.L_2091:
        /*0480*/ 	.byte	0x04, 0x28
        /*0482*/ 	.short	(.L_2093 - .L_2092)


	//   ....[0]....
.L_2092:
        /*0484*/ 	.word	0x00003300


	//   ....[1]....
        /*0488*/ 	.word	0x00003320


	//   ....[2]....
        /*048c*/ 	.word	0x00003340


	//   ....[3]....
        /*0490*/ 	.word	0x00003360


	//   ....[4]....
        /*0494*/ 	.word	0x00003380


	//   ....[5]....
        /*0498*/ 	.word	0x000033a0


	//   ....[6]....
        /*049c*/ 	.word	0x000033c0


	//   ....[7]....
        /*04a0*/ 	.word	0x000033e0


	//   ....[8]....
        /*04a4*/ 	.word	0x000033f0


	//   ....[9]....
        /*04a8*/ 	.word	0x00003410


	//   ....[10]....
        /*04ac*/ 	.word	0x000064b0


	//   ....[11]....
        /*04b0*/ 	.word	0x00006540


	//   ....[12]....
        /*04b4*/ 	.word	0x000065a0


	//   ....[13]....
        /*04b8*/ 	.word	0x000065f0


	//   ....[14]....
        /*04bc*/ 	.word	0x00006650


	//   ....[15]....
        /*04c0*/ 	.word	0x000066a0


	//   ....[16]....
        /*04c4*/ 	.word	0x00006700


	//   ....[17]....
        /*04c8*/ 	.word	0x00006750


	//   ....[18]....
        /*04cc*/ 	.word	0x000067b0


	//   ....[19]....
        /*04d0*/ 	.word	0x00006800


	//----- nvinfo : EIATTR_EXIT_INSTR_OFFSETS
	.align		4
.L_2093:
        /*04d4*/ 	.byte	0x04, 0x1c
        /*04d6*/ 	.short	(.L_2095 - .L_2094)


	//   ....[0]....
.L_2094:
        /*04d8*/ 	.word	0x00006440


	//----- nvinfo : EIATTR_MAX_THREADS
	.align		4
.L_2095:
        /*04dc*/ 	.byte	0x04, 0x05
        /*04de*/ 	.short	(.L_2097 - .L_2096)
.L_2096:
        /*04e0*/ 	.word	0x00000080
        /*04e4*/ 	.word	0x00000001
        /*04e8*/ 	.word	0x00000001


	//----- nvinfo : EIATTR_CRS_STACK_SIZE
	.align		4
.L_2097:
        /*04ec*/ 	.byte	0x04, 0x1e
        /*04ee*/ 	.short	(.L_2099 - .L_2098)
.L_2098:
        /*04f0*/ 	.word	0x00000000


	//----- nvinfo : EIATTR_CBANK_PARAM_SIZE
	.align		4
.L_2099:
        /*04f4*/ 	.byte	0x03, 0x19
        /*04f6*/ 	.short	0x0128


	//----- nvinfo : EIATTR_PARAM_CBANK
	.align		4
        /*04f8*/ 	.byte	0x04, 0x0a
        /*04fa*/ 	.short	(.L_2101 - .L_2100)
	.align		4
.L_2100:
        /*04fc*/ 	.word	index@(.nv.constant0._ZN10layer_norm31ln_parallel_residual_bwd_kernelINS_13Kernel_traitsI6__halfS2_fS2_fjLj1024ELj1ELj4ELj1ELj16ENS_18Kernel_traits_baseILj1024ES2_S2_fS2_fjLj128EEEEELb0ELb0ELb1EEEvNS_9BwdParamsE)
        /*0500*/ 	.short	0x0210
        /*0502*/ 	.short	0x0128


	//----- nvinfo : EIATTR_SW_WAR
	.align		4
.L_2101:
        /*0504*/ 	.byte	0x04, 0x36
        /*0506*/ 	.short	(.L_2103 - .L_2102)
.L_2102:
        /*0508*/ 	.word	0x00000008
.L_2103:


//--------------------- .nv.info._ZN10layer_norm31ln_parallel_residual_bwd_kernelINS_13Kernel_traitsI6__halfS2_fS2_fjLj1024ELj1ELj4ELj1ELj16ENS_18Kernel_traits_baseILj1024ES2_S2_fS2_fjLj128EEEEELb0ELb1ELb0EEEvNS_9BwdParamsE --------------------------
	.section	.nv.info._ZN10layer_norm31ln_parallel_residual_bwd_kernelINS_13Kernel_traitsI6__halfS2_fS2_fjLj1024ELj1ELj4ELj1ELj16ENS_18Kernel_traits_baseILj1024ES2_S2_fS2_fjLj128EEEEELb0ELb1ELb0EEEvNS_9BwdParamsE,"",@"SHT_CUDA_INFO"
	.sectionflags	@""
	.align	4


	//----- nvinfo : EIATTR_CUDA_API_VERSION
	.align		4
        /*0000*/ 	.byte	0x04, 0x37
        /*0002*/ 	.short	(.L_2105 - .L_2104)
.L_2104:
        /*0004*/ 	.word	0x00000082


	//----- nvinfo : EIATTR_KPARAM_INFO
	.align		4
.L_2105:
        /*0008*/ 	.byte	0x04, 0x17
        /*000a*/ 	.short	(.L_2107 - .L_2106)
.L_2106:
        /*000c*/ 	.word	0x00000000
        /*0010*/ 	.short	0x0000
        /*0012*/ 	.short	0x0000
        /*0014*/ 	.byte	0x00, 0xf0, 0xa1, 0x04


	//----- nvinfo : EIATTR_SPARSE_MMA_MASK
	.align		4
.L_2107:
        /*0018*/ 	.byte	0x03, 0x50
        /*001a*/ 	.short	0x0000


	//----- nvinfo : EIATTR_MAXREG_COUNT
	.align		4
        /*001c*/ 	.byte	0x03, 0x1b
        /*001e*/ 	.short	0x00ff


	//----- nvinfo : EIATTR_NUM_BARRIERS
	.align		4
        /*0020*/ 	.byte	0x02, 0x4c
        /*0022*/ 	.byte	0x01
	.zero		1


	//----- nvinfo : EIATTR_MERCURY_ISA_VERSION
	.align		4
        /*0024*/ 	.byte	0x03, 0x5f
        /*0026*/ 	.short	0x0101


	//----- nvinfo : EIATTR_COOP_GROUP_MASK_REGIDS
	.align		4
        /*0028*/ 	.byte	0x04, 0x29
        /*002a*/ 	.short	(.L_2109 - .L_2108)


	//   ....[0]....
.L_2108:
        /*002c*/ 	.word	0xffffffff


	//   ....[1]....
        /*0030*/ 	.word	0xffffffff


	//   ....[2]....
        /*0034*/ 	.word	0xffffffff


	//   ....[3]....
        /*0038*/ 	.word	0xffffffff


	//   ....[4]....
        /*003c*/ 	.word	0xffffffff


	//   ....[5]....
        /*0040*/ 	.word	0xffffffff


	//   ....[6]....
        /*0044*/ 	.word	0xffffffff


	//   ....[7]....
        /*0048*/ 	.word	0xffffffff


	//   ....[8]....
        /*004c*/ 	.word	0xffffffff


	//   ....[9]....
        /*0050*/ 	.word	0xffffffff


	//   ....[10]....
        /*0054*/ 	.word	0x05000098


	//   ....[11]....
        /*0058*/ 	.word	0x05000098


	//   ....[12]....
        /*005c*/ 	.word	0x05000098


	//   ....[13]....
        /*0060*/ 	.word	0x05000098


	//   ....[14]....
        /*0064*/ 	.word	0x05000098


	//   ....[15]....
        /*0068*/ 	.word	0x05000098


	//   ....[16]....
        /*006c*/ 	.word	0x05000098


	//   ....[17]....
        /*0070*/ 	.word	0x05000098


	//   ....[18]....
        /*0074*/ 	.word	0x05000098


	//   ....[19]....
        /*0078*/ 	.word	0x05000098


	//----- nvinfo : EIATTR_COOP_GROUP_INSTR_OFFSETS
	.align		4
.L_2109:
        /*007c*/ 	.byte	0x04, 0x28
        /*007e*/ 	.short	(.L_2111 - .L_2110)


	//   ....[0]....
.L_2110:
        /*0080*/ 	.word	0x00001c10


	//   ....[1]....
        /*0084*/ 	.word	0x00001c20


	//   ....[2]....
        /*0088*/ 	.word	0x00001c50


	//   ....[3]....
        /*008c*/ 	.word	0x00001c60


	//   ....[4]....
        /*0090*/ 	.word	0x00001c90


	//   ....[5]....
        /*0094*/ 	.word	0x00001ca0


	//   ....[6]....
        /*0098*/ 	.word	0x00001cd0


	//   ....[7]....
        /*009c*/ 	.word	0x00001ce0


	//   ....[8]....
        /*00a0*/ 	.word	0x00001d10


	//   ....[9]....
        /*00a4*/ 	.word	0x00001d20


	//   ....[10]....
        /*00a8*/ 	.word	0x00004230


	//   ....[11]....
        /*00ac*/ 	.word	0x000042c0


	//   ....[12]....
        /*00b0*/ 	.word	0x00004330


	//   ....[13]....
        /*00b4*/ 	.word	0x00004390


	//   ....[14]....
        /*00b8*/ 	.word	0x00004400


	//   ....[15]....
        /*00bc*/ 	.word	0x00004460


	//   ....[16]....
        /*00c0*/ 	.word	0x000044d0


	//   ....[17]....
        /*00c4*/ 	.word	0x00004530


	//   ....[18]....
        /*00c8*/ 	.word	0x000045a0


	//   ....[19]....
        /*00cc*/ 	.word	0x00004600


	//----- nvinfo : EIATTR_EXIT_INSTR_OFFSETS
	.align		4
.L_2111:
        /*00d0*/ 	.byte	0x04, 0x1c
        /*00d2*/ 	.short	(.L_2113 - .L_2112)


	//   ....[0]....
.L_2112:
        /*00d4*/ 	.word	0x00004190


	//   ....[1]....
        /*00d8*/ 	.word	0x000041c0


	//----- nvinfo : EIATTR_MAX_THREADS
	.align		4
.L_2113:
        /*00dc*/ 	.byte	0x04, 0x05
        /*00de*/ 	.short	(.L_2115 - .L_2114)
.L_2114:
        /*00e0*/ 	.word	0x00000080
        /*00e4*/ 	.word	0x00000001
        /*00e8*/ 	.word	0x00000001


	//----- nvinfo : EIATTR_CRS_STACK_SIZE
	.align		4
.L_2115:
        /*00ec*/ 	.byte	0x04, 0x1e
        /*00ee*/ 	.short	(.L_2117 - .L_2116)
.L_2116:
        /*00f0*/ 	.word	0x00000000


	//----- nvinfo : EIATTR_CBANK_PARAM_SIZE
	.align		4
.L_2117:
        /*00f4*/ 	.byte	0x03, 0x19
        /*00f6*/ 	.short	0x0128


	//----- nvinfo : EIATTR_PARAM_CBANK
	.align		4
        /*00f8*/ 	.byte	0x04, 0x0a
        /*00fa*/ 	.short	(.L_2119 - .L_2118)
	.align		4
.L_2118:
        /*00fc*/ 	.word	index@(.nv.constant0._ZN10layer_norm31ln_parallel_residual_bwd_kernelINS_13Kernel_traitsI6__halfS2_fS2_fjLj1024ELj1ELj4ELj1ELj16ENS_18Kernel_traits_baseILj1024ES2_S2_fS2_fjLj128EEEEELb0ELb1ELb0EEEvNS_9BwdParamsE)
        /*0100*/ 	.short	0x0210
        /*0102*/ 	.short	0x0128


	//----- nvinfo : EIATTR_SW_WAR
	.align		4
.L_2119:
        /*0104*/ 	.byte	0x04, 0x36
        /*0106*/ 	.short	(.L_2121 - .L_2120)
.L_2120:
        /*0108*/ 	.word	0x00000008
.L_2121:


//--------------------- .nv.info._ZN10layer_norm31ln_parallel_residual_bwd_kernelINS_13Kernel_traitsI6__halfS2_fS2_fjLj1024ELj1ELj4ELj1ELj16ENS_18Kernel_traits_baseILj1024ES2_S2_fS2_fjLj128EEEEELb0ELb1ELb1EEEvNS_9BwdParamsE --------------------------
	.section	.nv.info._ZN10layer_norm31ln_parallel_residual_bwd_kernelINS_13Kernel_traitsI6__halfS2_fS2_fjLj1024ELj1ELj4ELj1ELj16ENS_18Kernel_traits_baseILj1024ES2_S2_fS2_fjLj128EEEEELb0ELb1ELb1EEEvNS_9BwdParamsE,"",@"SHT_CUDA_INFO"
	.sectionflags	@""
	.align	4


	//----- nvinfo : EIATTR_CUDA_API_VERSION
	.align		4
        /*0000*/ 	.byte	0x04, 0x37
        /*0002*/ 	.short	(.L_2123 - .L_2122)
.L_2122:
        /*0004*/ 	.word	0x00000082


	//----- nvinfo : EIATTR_KPARAM_INFO
	.align		4
.L_2123:
        /*0008*/ 	.byte	0x04, 0x17
        /*000a*/ 	.short	(.L_2125 - .L_2124)
.L_2124:
        /*000c*/ 	.word	0x00000000
        /*0010*/ 	.short	0x0000
        /*0012*/ 	.short	0x0000
        /*0014*/ 	.byte	0x00, 0xf0, 0xa1, 0x04


	//----- nvinfo : EIATTR_SPARSE_MMA_MASK
	.align		4
.L_2125:
        /*0018*/ 	.byte	0x03, 0x50
        /*001a*/ 	.short	0x0000


	//----- nvinfo : EIATTR_MAXREG_COUNT
	.align		4
        /*001c*/ 	.byte	0x03, 0x1b
        /*001e*/ 	.short	0x00ff


	//----- nvinfo : EIATTR_NUM_BARRIERS
	.align		4
        /*0020*/ 	.byte	0x02, 0x4c
        /*0022*/ 	.byte	0x01
	.zero		1


	//----- nvinfo : EIATTR_MERCURY_ISA_VERSION
	.align		4
        /*0024*/ 	.byte	0x03, 0x5f
        /*0026*/ 	.short	0x0101


	//----- nvinfo : EIATTR_COOP_GROUP_MASK_REGIDS
	.align		4
        /*0028*/ 	.byte	0x04, 0x29
        /*002a*/ 	.short	(.L_2127 - .L_2126)


	//   ....[0]....
.L_2126:
        /*002c*/ 	.word	0xffffffff


	//   ....[1]....
        /*0030*/ 	.word	0xffffffff


	//   ....[2]....
        /*0034*/ 	.word	0xffffffff


	//   ....[3]....
        /*0038*/ 	.word	0xffffffff


	//   ....[4]....
        /*003c*/ 	.word	0xffffffff


	//   ....[5]....
        /*0040*/ 	.word	0xffffffff


	//   ....[6]....
        /*0044*/ 	.word	0xffffffff


	//   ....[7]....
        /*0048*/ 	.word	0xffffffff


	//   ....[8]....
        /*004c*/ 	.word	0xffffffff


	//   ....[9]....
        /*0050*/ 	.word	0xffffffff


	//   ....[10]....
        /*0054*/ 	.word	0x050000b7


	//   ....[11]....
        /*0058*/ 	.word	0x050000b7


	//   ....[12]....
        /*005c*/ 	.word	0x050000b7


	//   ....[13]....
        /*0060*/ 	.word	0x050000b7


	//   ....[14]....
        /*0064*/ 	.word	0x050000b7


	//   ....[15]....
        /*0068*/ 	.word	0x050000b7


	//   ....[16]....
        /*006c*/ 	.word	0x050000b7


	//   ....[17]....
        /*0070*/ 	.word	0x050000b7


	//   ....[18]....
        /*0074*/ 	.word	0x050000b7


	//   ....[19]....
        /*0078*/ 	.word	0x050000b7


	//----- nvinfo : EIATTR_COOP_GROUP_INSTR_OFFSETS
	.align		4
.L_2127:
        /*007c*/ 	.byte	0x04, 0x28
        /*007e*/ 	.short	(.L_2129 - .L_2128)


	//   ....[0]....
.L_2128:
        /*0080*/ 	.word	0x00001b70


	//   ....[1]....
        /*0084*/ 	.word	0x00001b80


	//   ....[2]....
        /*0088*/ 	.word	0x00001bb0


	//   ....[3]....
        /*008c*/ 	.word	0x00001bc0


	//   ....[4]....
        /*0090*/ 	.word	0x00001bf0


	//   ....[5]....
        /*0094*/ 	.word	0x00001c00


	//   ....[6]....
        /*0098*/ 	.word	0x00001c30


	//   ....[7]....
        /*009c*/ 	.word	0x00001c40


	//   ....[8]....
        /*00a0*/ 	.word	0x00001c70


	//   ....[9]....
        /*00a4*/ 	.word	0x00001c80


	//   ....[10]....
        /*00a8*/ 	.word	0x00003d80


	//   ....[11]....
        /*00ac*/ 	.word	0x00003e10


	//   ....[12]....
        /*00b0*/ 	.word	0x00003e80


	//   ....[13]....
        /*00b4*/ 	.word	0x00003ee0


	//   ....[14]....
        /*00b8*/ 	.word	0x00003f50


	//   ....[15]....
        /*00bc*/ 	.word	0x00003fb0


	//   ....[16]....
        /*00c0*/ 	.word	0x00004020


	//   ....[17]....
        /*00c4*/ 	.word	0x00004080


	//   ....[18]....
        /*00c8*/ 	.word	0x000040f0


	//   ....[19]....
        /*00cc*/ 	.word	0x00004150


	//----- nvinfo : EIATTR_EXIT_INSTR_OFFSETS
	.align		4
.L_2129:
        /*00d0*/ 	.byte	0x04, 0x1c
        /*00d2*/ 	.short	(.L_2131 - .L_2130)


	//   ....[0]....
.L_2130:
        /*00d4*/ 	.word	0x00003d10


	//----- nvinfo : EIATTR_MAX_THREADS
	.align		4
.L_2131:
        /*00d8*/ 	.byte	0x04, 0x05
        /*00da*/ 	.short	(.L_2133 - .L_2132)
.L_2132:
        /*00dc*/ 	.word	0x00000080
        /*00e0*/ 	.word	0x00000001
        /*00e4*/ 	.word	0x00000001


	//----- nvinfo : EIATTR_CRS_STACK_SIZE
	.align		4
.L_2133:
        /*00e8*/ 	.byte	0x04, 0x1e
        /*00ea*/ 	.short	(.L_2135 - .L_2134)
.L_2134:
        /*00ec*/ 	.word	0x00000000


	//----- nvinfo : EIATTR_CBANK_PARAM_SIZE
	.align		4
.L_2135:
        /*00f0*/ 	.byte	0x03, 0x19
        /*00f2*/ 	.short	0x0128


	//----- nvinfo : EIATTR_PARAM_CBANK
	.align		4
        /*00f4*/ 	.byte	0x04, 0x0a
        /*00f6*/ 	.short	(.L_2137 - .L_2136)
	.align		4
.L_2136:
        /*00f8*/ 	.word	index@(.nv.constant0._ZN10layer_norm31ln_parallel_residual_bwd_kernelINS_13Kernel_traitsI6__halfS2_fS2_fjLj1024ELj1ELj4ELj1ELj16ENS_18Kernel_traits_baseILj1024ES2_S2_fS2_fjLj128EEEEELb0ELb1ELb1EEEvNS_9BwdParamsE)
        /*00fc*/ 	.short	0x0210
        /*00fe*/ 	.short	0x0128


	//----- nvinfo : EIATTR_SW_WAR
	.align		4
.L_2137:
        /*0100*/ 	.byte	0x04, 0x36
        /*0102*/ 	.short	(.L_2139 - .L_2138)
.L_2138:
        /*0104*/ 	.word	0x00000008
.L_2139:


//--------------------- .nv.info._ZN10layer_norm31ln_parallel_residual_bwd_kernelINS_13Kernel_traitsI6__halfS2_fS2_fjLj1024ELj1ELj4ELj1ELj16ENS_18Kernel_traits_baseILj1024ES2_S2_fS2_fjLj128EEEEELb1ELb0ELb0EEEvNS_9BwdParamsE --------------------------
	.section	.nv.info._ZN10layer_norm31ln_parallel_residual_bwd_kernelINS_13Kernel_traitsI6__halfS2_fS2_fjLj1024ELj1ELj4ELj1ELj16ENS_18Kernel_traits_baseILj1024ES2_S2_fS2_fjLj128EEEEELb1ELb0ELb0EEEvNS_9BwdParamsE,"",@"SHT_CUDA_INFO"
	.sectionflags	@""
	.align	4


	//----- nvinfo : EIATTR_CUDA_API_VERSION
	.align		4
        /*0000*/ 	.byte	0x04, 0x37
        /*0002*/ 	.short	(.L_2141 - .L_2140)
.L_2140:
        /*0004*/ 	.word	0x00000082


	//----- nvinfo : EIATTR_KPARAM_INFO
	.align		4
.L_2141:
        /*0008*/ 	.byte	0x04, 0x17
        /*000a*/ 	.short	(.L_2143 - .L_2142)
.L_2142:
        /*000c*/ 	.word	0x00000000
        /*0010*/ 	.short	0x0000
        /*0012*/ 	.short	0x0000
        /*0014*/ 	.byte	0x00, 0xf0, 0xa1, 0x04


	//----- nvinfo : EIATTR_SPARSE_MMA_MASK
	.align		4
.L_2143:
        /*0018*/ 	.byte	0x03, 0x50
        /*001a*/ 	.short	0x0000


	//----- nvinfo : EIATTR_MAXREG_COUNT
	.align		4
        /*001c*/ 	.byte	0x03, 0x1b
        /*001e*/ 	.short	0x00ff


	//----- nvinfo : EIATTR_NUM_BARRIERS
	.align		4
        /*0020*/ 	.byte	0x02, 0x4c
        /*0022*/ 	.byte	0x01
	.zero		1


	//----- nvinfo : EIATTR_ANNOTATIONS
	.align		4
        /*0024*/ 	.byte	0x04, 0x55
        /*0026*/ 	.short	(.L_2145 - .L_2144)


	//   ....[0]....
.L_2144:
        /* <DEDUP_REMOVED lines=94> */


	//----- nvinfo : EIATTR_MERCURY_ISA_VERSION
	.align		4
.L_2145:
        /*05f8*/ 	.byte	0x03, 0x5f
        /*05fa*/ 	.short	0x0101


	//----- nvinfo : EIATTR_COOP_GROUP_MASK_REGIDS
	.align		4
        /*05fc*/ 	.byte	0x04, 0x29
        /*05fe*/ 	.short	(.L_2147 - .L_2146)


	//   ....[0]....
.L_2146:
        /*0600*/ 	.word	0xffffffff


	//   ....[1]....
        /*0604*/ 	.word	0xffffffff


	//   ....[2]....
        /*0608*/ 	.word	0xffffffff


	//   ....[3]....
        /*060c*/ 	.word	0xffffffff


	//   ....[4]....
        /*0610*/ 	.word	0xffffffff


	//   ....[5]....
        /*0614*/ 	.word	0xffffffff


	//   ....[6]....
        /*0618*/ 	.word	0xffffffff


	//   ....[7]....
        /*061c*/ 	.word	0xffffffff


	//   ....[8]....
        /*0620*/ 	.word	0xffffffff


	//   ....[9]....
        /*0624*/ 	.word	0xffffffff


	//   ....[10]....
        /*0628*/ 	.word	0x050000c4


	//   ....[11]....
        /*062c*/ 	.word	0x050000c4


	//   ....[12]....
        /*0630*/ 	.word	0x050000c4


	//   ....[13]....
        /*0634*/ 	.word	0x050000c4


	//   ....[14]....
        /*0638*/ 	.word	0x050000c4


	//   ....[15]....
        /*063c*/ 	.word	0x050000c4


	//   ....[16]....
        /*0640*/ 	.word	0x050000c4


	//   ....[17]....
        /*0644*/ 	.word	0x050000c4


	//   ....[18]....
        /*0648*/ 	.word	0x050000c4


	//   ....[19]....
        /*064c*/ 	.word	0x050000c4


	//----- nvinfo : EIATTR_COOP_GROUP_INSTR_OFFSETS
	.align		4
.L_2147:
        /*0650*/ 	.byte	0x04, 0x28
        /*0652*/ 	.short	(.L_2149 - .L_2148)


	//   ....[0]....
.L_2148:
        /*0654*/ 	.word	0x00003790


	//   ....[1]....
        /*0658*/ 	.word	0x000037b0


	//   ....[2]....
        /*065c*/ 	.word	0x000037d0


	//   ....[3]....
        /*0660*/ 	.word	0x000037f0


	//   ....[4]....
        /*0664*/ 	.word	0x00003810


	//   ....[5]....
        /*0668*/ 	.word	0x00003830


	//   ....[6]....
        /*066c*/ 	.word	0x00003850


	//   ....[7]....
        /*0670*/ 	.word	0x00003870


	//   ....[8]....
        /*0674*/ 	.word	0x00003880


	//   ....[9]....
        /*0678*/ 	.word	0x000038a0


	//   ....[10]....
        /*067c*/ 	.word	0x00007990


	//   ....[11]....
        /*0680*/ 	.word	0x00007a20


	//   ....[12]....
        /*0684*/ 	.word	0x00007a80


	//   ....[13]....
        /*0688*/ 	.word	0x00007ad0


	//   ....[14]....
        /*068c*/ 	.word	0x00007b30


	//   ....[15]....
        /*0690*/ 	.word	0x00007b80


	//   ....[16]....
        /*0694*/ 	.word	0x00007be0


	//   ....[17]....
        /*0698*/ 	.word	0x00007c30


	//   ....[18]....
        /*069c*/ 	.word	0x00007c90


	//   ....[19]....
        /*06a0*/ 	.word	0x00007ce0


	//----- nvinfo : EIATTR_EXIT_INSTR_OFFSETS
	.align		4
.L_2149:
        /*06a4*/ 	.byte	0x04, 0x1c
        /*06a6*/ 	.short	(.L_2151 - .L_2150)


	//   ....[0]....
.L_2150:
        /*06a8*/ 	.word	0x000078d0


	//   ....[1]....
        /*06ac*/ 	.word	0x00007920


	//----- nvinfo : EIATTR_MAX_THREADS
	.align		4
.L_2151:
        /*06b0*/ 	.byte	0x04, 0x05
        /*06b2*/ 	.short	(.L_2153 - .L_2152)
.L_2152:
        /*06b4*/ 	.word	0x00000080
        /*06b8*/ 	.word	0x00000001
        /*06bc*/ 	.word	0x00000001


	//----- nvinfo : EIATTR_CRS_STACK_SIZE
	.align		4
.L_2153:
        /*06c0*/ 	.byte	0x04, 0x1e
        /*06c2*/ 	.short	(.L_2155 - .L_2154)
.L_2154:
        /*06c4*/ 	.word	0x00000000


	//----- nvinfo : EIATTR_CBANK_PARAM_SIZE
	.align		4
.L_2155:
        /*06c8*/ 	.byte	0x03, 0x19
        /*06ca*/ 	.short	0x0128


	//----- nvinfo : EIATTR_PARAM_CBANK
	.align		4
        /*06cc*/ 	.byte	0x04, 0x0a
        /*06ce*/ 	.short	(.L_2157 - .L_2156)
	.align		4
.L_2156:
        /*06d0*/ 	.word	index@(.nv.constant0._ZN10layer_norm31ln_parallel_residual_bwd_kernelINS_13Kernel_traitsI6__halfS2_fS2_fjLj1024ELj1ELj4ELj1ELj16ENS_18Kernel_traits_baseILj1024ES2_S2_fS2_fjLj128EEEEELb1ELb0ELb0EEEvNS_9BwdParamsE)
        /*06d4*/ 	.short	0x0210
        /*06d6*/ 	.short	0x0128


	//----- nvinfo : EIATTR_SW_WAR
	.align		4
.L_2157:
        /*06d8*/ 	.byte	0x04, 0x36
        /*06da*/ 	.short	(.L_2159 - .L_2158)
.L_2158:
        /*06dc*/ 	.word	0x00000008
.L_2159:


//--------------------- .nv.info._ZN10layer_norm31ln_parallel_residual_bwd_kernelINS_13Kernel_traitsI6__halfS2_fS2_fjLj1024ELj1ELj4ELj1ELj16ENS_18Kernel_traits_baseILj1024ES2_S2_fS2_fjLj128EEEEELb1ELb0ELb1EEEvNS_9BwdParamsE --------------------------
	.section	.nv.info._ZN10layer_norm31ln_parallel_residual_bwd_kernelINS_13Kernel_traitsI6__halfS2_fS2_fjLj1024ELj1ELj4ELj1ELj16ENS_18Kernel_traits_baseILj1024ES2_S2_fS2_fjLj128EEEEELb1ELb0ELb1EEEvNS_9BwdParamsE,"",@"SHT_CUDA_INFO"
	.sectionflags	@""
	.align	4


	//----- nvinfo : EIATTR_CUDA_API_VERSION
	.align		4
        /*0000*/ 	.byte	0x04, 0x37
        /*0002*/ 	.short	(.L_2161 - .L_2160)
.L_2160:
        /*0004*/ 	.word	0x00000082


	//----- nvinfo : EIATTR_KPARAM_INFO
	.align		4
.L_2161:
        /*0008*/ 	.byte	0x04, 0x17
        /*000a*/ 	.short	(.L_2163 - .L_2162)
.L_2162:
        /*000c*/ 	.word	0x00000000
        /*0010*/ 	.short	0x0000
        /*0012*/ 	.short	0x0000
        /*0014*/ 	.byte	0x00, 0xf0, 0xa1, 0x04


	//----- nvinfo : EIATTR_SPARSE_MMA_MASK
	.align		4
.L_2163:
        /*0018*/ 	.byte	0x03, 0x50
        /*001a*/ 	.short	0x0000


	//----- nvinfo : EIATTR_MAXREG_COUNT
	.align		4
        /*001c*/ 	.byte	0x03, 0x1b
        /*001e*/ 	.short	0x00ff


	//----- nvinfo : EIATTR_NUM_BARRIERS
	.align		4
        /*0020*/ 	.byte	0x02, 0x4c
        /*0022*/ 	.byte	0x01
	.zero		1


	//----- nvinfo : EIATTR_ANNOTATIONS
	.align		4
        /*0024*/ 	.byte	0x04, 0x55
        /*0026*/ 	.short	(.L_2165 - .L_2164)


	//   ....[0]....
.L_2164:
        /* <DEDUP_REMOVED lines=100> */


	//----- nvinfo : EIATTR_MERCURY_ISA_VERSION
	.align		4
.L_2165:
        /*0658*/ 	.byte	0x03, 0x5f
        /*065a*/ 	.short	0x0101


	//----- nvinfo : EIATTR_COOP_GROUP_MASK_REGIDS
	.align		4
        /*065c*/ 	.byte	0x04, 0x29
        /*065e*/ 	.short	(.L_2167 - .L_2166)


	//   ....[0]....
.L_2166:
        /*0660*/ 	.word	0xffffffff


	//   ....[1]....
        /*0664*/ 	.word	0xffffffff


	//   ....[2]....
        /*0668*/ 	.word	0xffffffff


	//   ....[3]....
        /*066c*/ 	.word	0xffffffff


	//   ....[4]....
        /*0670*/ 	.word	0xffffffff


	//   ....[5]....
        /*0674*/ 	.word	0xffffffff


	//   ....[6]....
        /*0678*/ 	.word	0xffffffff


	//   ....[7]....
        /*067c*/ 	.word	0xffffffff


	//   ....[8]....
        /*0680*/ 	.word	0xffffffff


	//   ....[9]....
        /*0684*/ 	.word	0xffffffff


	//   ....[10]....
        /*0688*/ 	.word	0x05000063


	//   ....[11]....
        /*068c*/ 	.word	0x05000063


	//   ....[12]....
        /*0690*/ 	.word	0x05000063


	//   ....[13]....
        /*0694*/ 	.word	0x05000063


	//   ....[14]....
        /*0698*/ 	.word	0x05000063


	//   ....[15]....
        /*069c*/ 	.word	0x05000063


	//   ....[16]....
        /*06a0*/ 	.word	0x05000063


	//   ....[17]....
        /*06a4*/ 	.word	0x05000063


	//   ....[18]....
        /*06a8*/ 	.word	0x05000063


	//   ....[19]....
        /*06ac*/ 	.word	0x05000063


	//----- nvinfo : EIATTR_COOP_GROUP_INSTR_OFFSETS
	.align		4
.L_2167:
        /*06b0*/ 	.byte	0x04, 0x28
        /*06b2*/ 	.short	(.L_2169 - .L_2168)


	//   ....[0]....
.L_2168:
        /*06b4*/ 	.word	0x00003720


	//   ....[1]....
        /*06b8*/ 	.word	0x00003740


	//   ....[2]....
        /*06bc*/ 	.word	0x00003760


	//   ....[3]....
        /*06c0*/ 	.word	0x00003780


	//   ....[4]....
        /*06c4*/ 	.word	0x000037a0


	//   ....[5]....
        /*06c8*/ 	.word	0x000037c0


	//   ....[6]....
        /*06cc*/ 	.word	0x000037e0


	//   ....[7]....
        /*06d0*/ 	.word	0x00003800


	//   ....[8]....
        /*06d4*/ 	.word	0x00003810


	//   ....[9]....
        /*06d8*/ 	.word	0x00003830


	//   ....[10]....
        /*06dc*/ 	.word	0x00007340


	//   ....[11]....
        /*06e0*/ 	.word	0x000073d0


	//   ....[12]....
        /*06e4*/ 	.word	0x00007430


	//   ....[13]....
        /*06e8*/ 	.word	0x00007480


	//   ....[14]....
        /*06ec*/ 	.word	0x000074e0


	//   ....[15]....
        /*06f0*/ 	.word	0x00007530


	//   ....[16]....
        /*06f4*/ 	.word	0x00007590


	//   ....[17]....
        /*06f8*/ 	.word	0x000075e0


	//   ....[18]....
        /*06fc*/ 	.word	0x00007640


	//   ....[19]....
        /*0700*/ 	.word	0x00007690


	//----- nvinfo : EIATTR_EXIT_INSTR_OFFSETS
	.align		4
.L_2169:
        /*0704*/ 	.byte	0x04, 0x1c
        /*0706*/ 	.short	(.L_2171 - .L_2170)


	//   ....[0]....
.L_2170:
        /*0708*/ 	.word	0x000072d0


	//----- nvinfo : EIATTR_MAX_THREADS
	.align		4
.L_2171:
        /*070c*/ 	.byte	0x04, 0x05
        /*070e*/ 	.short	(.L_2173 - .L_2172)
.L_2172:
        /*0710*/ 	.word	0x00000080
        /*0714*/ 	.word	0x00000001
        /*0718*/ 	.word	0x00000001


	//----- nvinfo : EIATTR_CRS_STACK_SIZE
	.align		4
.L_2173:
        /*071c*/ 	.byte	0x04, 0x1e
        /*071e*/ 	.short	(.L_2175 - .L_2174)
.L_2174:
        /*0720*/ 	.word	0x00000000


	//----- nvinfo : EIATTR_CBANK_PARAM_SIZE
	.align		4
.L_2175:
        /*0724*/ 	.byte	0x03, 0x19
        /*0726*/ 	.short	0x0128


	//----- nvinfo : EIATTR_PARAM_CBANK
	.align		4
        /*0728*/ 	.byte	0x04, 0x0a
        /*072a*/ 	.short	(.L_2177 - .L_2176)
	.align		4
.L_2176:
        /*072c*/ 	.word	index@(.nv.constant0._ZN10layer_norm31ln_parallel_residual_bwd_kernelINS_13Kernel_traitsI6__halfS2_fS2_fjLj1024ELj1ELj4ELj1ELj16ENS_18Kernel_traits_baseILj1024ES2_S2_fS2_fjLj128EEEEELb1ELb0ELb1EEEvNS_9BwdParamsE)
        /*0730*/ 	.short	0x0210
        /*0732*/ 	.short	0x0128


	//----- nvinfo : EIATTR_SW_WAR
	.align		4
.L_2177:
        /*0734*/ 	.byte	0x04, 0x36
        /*0736*/ 	.short	(.L_2179 - .L_2178)
.L_2178:
        /*0738*/ 	.word	0x00000008
.L_2179:


//--------------------- .nv.info._ZN10layer_norm22ln_bwd_finalize_kernelINS_22Kernel_traits_finalizeILj1024E6__halfS2_fS2_fjLb0ELj1024ELj4ENS_18Kernel_traits_baseILj1024ES2_S2_fS2_fjLj1024EEEEELb0ELb0EEEvNS_9BwdParamsE --------------------------
	.section	.nv.info._ZN10layer_norm22ln_bwd_finalize_kernelINS_22Kernel_traits_finalizeILj1024E6__halfS2_fS2_fjLb0ELj1024ELj4ENS_18Kernel_traits_baseILj1024ES2_S2_fS2_fjLj1024EEEEELb0ELb0EEEvNS_9BwdParamsE,"",@"SHT_CUDA_INFO"
	.sectionflags	@""
	.align	4


	//----- nvinfo : EIATTR_CUDA_API_VERSION
	.align		4
        /*0000*/ 	.byte	0x04, 0x37
        /*0002*/ 	.short	(.L_2181 - .L_2180)
.L_2180:
        /*0004*/ 	.word	0x00000082


	//----- nvinfo : EIATTR_KPARAM_INFO
	.align		4
.L_2181:
        /*0008*/ 	.byte	0x04, 0x17
        /*000a*/ 	.short	(.L_2183 - .L_2182)
.L_2182:
        /*000c*/ 	.word	0x00000000
        /*0010*/ 	.short	0x0000
        /*0012*/ 	.short	0x0000
        /*0014*/ 	.byte	0x00, 0xf0, 0xa1, 0x04


	//----- nvinfo : EIATTR_SPARSE_MMA_MASK
	.align		4
.L_2183:
        /*0018*/ 	.byte	0x03, 0x50
        /*001a*/ 	.short	0x0000


	//----- nvinfo : EIATTR_MAXREG_COUNT
	.align		4
        /*001c*/ 	.byte	0x03, 0x1b
        /*001e*/ 	.short	0x0040


	//----- nvinfo : EIATTR_NUM_BARRIERS
	.align		4
        /*0020*/ 	.byte	0x02, 0x4c
        /*0022*/ 	.byte	0x01
	.zero		1


	//----- nvinfo : EIATTR_MERCURY_ISA_VERSION
	.align		4
        /*0024*/ 	.byte	0x03, 0x5f
        /*0026*/ 	.short	0x0101


	//----- nvinfo : EIATTR_COOP_GROUP_MASK_REGIDS
	.align		4
        /*0028*/ 	.byte	0x04, 0x29
        /*002a*/ 	.short	(.L_2185 - .L_2184)


	//   ....[0]....
.L_2184:
        /*002c*/ 	.word	0xffffffff


	//   ....[1]....
        /*0030*/ 	.word	0xffffffff


	//   ....[2]....
        /*0034*/ 	.word	0xffffffff


	//   ....[3]....
        /*0038*/ 	.word	0xffffffff


	//   ....[4]....
        /*003c*/ 	.word	0xffffffff


	//   ....[5]....
        /*0040*/ 	.word	0xffffffff


	//   ....[6]....
        /*0044*/ 	.word	0xffffffff


	//   ....[7]....
        /*0048*/ 	.word	0xffffffff


	//   ....[8]....
        /*004c*/ 	.word	0xffffffff


	//   ....[9]....
        /*0050*/ 	.word	0xffffffff


	//   ....[10]....
        /*0054*/ 	.word	0x05000013


	//   ....[11]....
        /*0058*/ 	.word	0x05000013


	//   ....[12]....
        /*005c*/ 	.word	0x05000013


	//   ....[13]....
        /*0060*/ 	.word	0x05000013


	//   ....[14]....
        /*0064*/ 	.word	0x05000013


	//   ....[15]....
        /*0068*/ 	.word	0x05000013


	//   ....[16]....
        /*006c*/ 	.word	0x05000013


	//   ....[17]....
        /*0070*/ 	.word	0x05000013


	//   ....[18]....
        /*0074*/ 	.word	0x05000013


	//   ....[19]....
        /*0078*/ 	.word	0x05000013


	//----- nvinfo : EIATTR_COOP_GROUP_INSTR_OFFSETS
	.align		4
.L_2185:
        /*007c*/ 	.byte	0x04, 0x28
        /*007e*/ 	.short	(.L_2187 - .L_2186)


	//   ....[0]....
.L_2186:
        /*0080*/ 	.word	0x000008e0


	//   ....[1]....
        /*0084*/ 	.word	0x000008f0


	//   ....[2]....
        /*0088*/ 	.word	0x00000920


	//   ....[3]....
        /*008c*/ 	.word	0x00000930


	//   ....[4]....
        /*0090*/ 	.word	0x00000960


	//   ....[5]....
        /*0094*/ 	.word	0x00000970


	//   ....[6]....
        /*0098*/ 	.word	0x000009a0


	//   ....[7]....
        /*009c*/ 	.word	0x000009b0


	//   ....[8]....
        /*00a0*/ 	.word	0x000009e0


	//   ....[9]....
        /*00a4*/ 	.word	0x000009f0


	//   ....[10]....
        /*00a8*/ 	.word	0x00000c10


	//   ....[11]....
        /*00ac*/ 	.word	0x00000c80


	//   ....[12]....
        /*00b0*/ 	.word	0x00000cf0


	//   ....[13]....
        /*00b4*/ 	.word	0x00000d60


	//   ....[14]....
        /*00b8*/ 	.word	0x00000dd0


	//   ....[15]....
        /*00bc*/ 	.word	0x00000e30


	//   ....[16]....
        /*00c0*/ 	.word	0x00000ea0


	//   ....[17]....
        /*00c4*/ 	.word	0x00000f10


	//   ....[18]....
        /*00c8*/ 	.word	0x00000f80


	//   ....[19]....
        /*00cc*/ 	.word	0x00000ff0


	//----- nvinfo : EIATTR_EXIT_INSTR_OFFSETS
	.align		4
.L_2187:
        /*00d0*/ 	.byte	0x04, 0x1c
        /*00d2*/ 	.short	(.L_2189 - .L_2188)


	//   ....[0]....
.L_2188:
        /*00d4*/ 	.word	0x00000070


	//   ....[1]....
        /*00d8*/ 	.word	0x00000bb0


	//----- nvinfo : EIATTR_MAX_THREADS
	.align		4
.L_2189:
        /*00dc*/ 	.byte	0x04, 0x05
        /*00de*/ 	.short	(.L_2191 - .L_2190)
.L_2190:
        /*00e0*/ 	.word	0x00000400
        /*00e4*/ 	.word	0x00000001
        /*00e8*/ 	.word	0x00000001


	//----- nvinfo : EIATTR_CRS_STACK_SIZE
	.align		4
.L_2191:
        /*00ec*/ 	.byte	0x04, 0x1e
        /*00ee*/ 	.short	(.L_2193 - .L_2192)
.L_2192:
        /*00f0*/ 	.word	0x00000000


	//----- nvinfo : EIATTR_CBANK_PARAM_SIZE
	.align		4
.L_2193:
        /*00f4*/ 	.byte	0x03, 0x19
        /*00f6*/ 	.short	0x0128


	//----- nvinfo : EIATTR_PARAM_CBANK
	.align		4
        /*00f8*/ 	.byte	0x04, 0x0a
        /*00fa*/ 	.short	(.L_2195 - .L_2194)
	.align		4
.L_2194:
        /*00fc*/ 	.word	index@(.nv.constant0._ZN10layer_norm22ln_bwd_finalize_kernelINS_22Kernel_traits_finalizeILj1024E6__halfS2_fS2_fjLb0ELj1024ELj4ENS_18Kernel_traits_baseILj1024ES2_S2_fS2_fjLj1024EEEEELb0ELb0EEEvNS_9BwdParamsE)
        /*0100*/ 	.short	0x0210
        /*0102*/ 	.short	0x0128


	//----- nvinfo : EIATTR_SW_WAR
	.align		4
.L_2195:
        /*0104*/ 	.byte	0x04, 0x36
        /*0106*/ 	.short	(.L_2197 - .L_2196)
.L_2196:
        /*0108*/ 	.word	0x00000008
.L_2197:


//--------------------- .nv.info._ZN10layer_norm40ln_parallel_residual_bwd_finalize_kernelINS_22Kernel_traits_finalizeILj1024E6__halfS2_fS2_fjLb0ELj1024ELj4ENS_18Kernel_traits_baseILj1024ES2_S2_fS2_fjLj1024EEEEELb0EEEvNS_9BwdParamsE --------------------------
	.section	.nv.info._ZN10layer_norm40ln_parallel_residual_bwd_finalize_kernelINS_22Kernel_traits_finalizeILj1024E6__halfS2_fS2_fjLb0ELj1024ELj4ENS_18Kernel_traits_baseILj1024ES2_S2_fS2_fjLj1024EEEEELb0EEEvNS_9BwdParamsE,"",@"SHT_CUDA_INFO"
	.sectionflags	@""
	.align	4


	//----- nvinfo : EIATTR_CUDA_API_VERSION
	.align		4
        /*0000*/ 	.byte	0x04, 0x37
        /*0002*/ 	.short	(.L_2199 - .L_2198)
.L_2198:
        /*0004*/ 	.word	0x00000082


	//----- nvinfo : EIATTR_KPARAM_INFO
	.align		4
.L_2199:
        /*0008*/ 	.byte	0x04, 0x17
        /*000a*/ 	.short	(.L_2201 - .L_2200)
.L_2200:
        /*000c*/ 	.word	0x00000000
        /*0010*/ 	.short	0x0000
        /*0012*/ 	.short	0x0000
        /*0014*/ 	.byte	0x00, 0xf0, 0xa1, 0x04


	//----- nvinfo : EIATTR_SPARSE_MMA_MASK
	.align		4
.L_2201:
        /*0018*/ 	.byte	0x03, 0x50
        /*001a*/ 	.short	0x0000


	//----- nvinfo : EIATTR_MAXREG_COUNT
	.align		4
        /*001c*/ 	.byte	0x03, 0x1b
        /*001e*/ 	.short	0x0040


	//----- nvinfo : EIATTR_NUM_BARRIERS
	.align		4
        /*0020*/ 	.byte	0x02, 0x4c
        /*0022*/ 	.byte	0x01
	.zero		1


	//----- nvinfo : EIATTR_MERCURY_ISA_VERSION
	.align		4
        /*0024*/ 	.byte	0x03, 0x5f
        /*0026*/ 	.short	0x0101


	//----- nvinfo : EIATTR_COOP_GROUP_MASK_REGIDS
	.align		4
        /*0028*/ 	.byte	0x04, 0x29
        /*002a*/ 	.short	(.L_2203 - .L_2202)


	//   ....[0]....
.L_2202:
        /*002c*/ 	.word	0xffffffff


	//   ....[1]....
        /*0030*/ 	.word	0xffffffff


	//   ....[2]....
        /*0034*/ 	.word	0xffffffff


	//   ....[3]....
        /*0038*/ 	.word	0xffffffff


	//   ....[4]....
        /*003c*/ 	.word	0xffffffff


	//   ....[5]....
        /*0040*/ 	.word	0xffffffff


	//   ....[6]....
        /*0044*/ 	.word	0xffffffff


	//   ....[7]....
        /*0048*/ 	.word	0xffffffff


	//   ....[8]....
        /*004c*/ 	.word	0xffffffff


	//   ....[9]....
        /*0050*/ 	.word	0xffffffff


	//   ....[10]....
        /*0054*/ 	.word	0xffffffff


	//   ....[11]....
        /*0058*/ 	.word	0xffffffff


	//   ....[12]....
        /*005c*/ 	.word	0xffffffff


	//   ....[13]....
        /*0060*/ 	.word	0xffffffff


	//   ....[14]....
        /*0064*/ 	.word	0xffffffff


	//   ....[15]....
        /*0068*/ 	.word	0xffffffff


	//   ....[16]....
        /*006c*/ 	.word	0xffffffff


	//   ....[17]....
        /*0070*/ 	.word	0xffffffff


	//   ....[18]....
        /*0074*/ 	.word	0xffffffff


	//   ....[19]....
        /*0078*/ 	.word	0xffffffff


	//   ....[20]....
        /*007c*/ 	.word	0x0500000c


	//   ....[21]....
        /*0080*/ 	.word	0x0500000c


	//   ....[22]....
        /*0084*/ 	.word	0x0500000c


	//   ....[23]....
        /*0088*/ 	.word	0x0500000c


	//   ....[24]....
        /*008c*/ 	.word	0x0500000c


	//   ....[25]....
        /*0090*/ 	.word	0x0500000c


	//   ....[26]....
        /*0094*/ 	.word	0x0500000c


	//   ....[27]....
        /*0098*/ 	.word	0x0500000c


	//   ....[28]....
        /*009c*/ 	.word	0x0500000c


	//   ....[29]....
        /*00a0*/ 	.word	0x0500000c


	//   ....[30]....
        /*00a4*/ 	.word	0x0500000c


	//   ....[31]....
        /*00a8*/ 	.word	0x0500000c


	//   ....[32]....
        /*00ac*/ 	.word	0x0500000c


	//   ....[33]....
        /*00b0*/ 	.word	0x0500000c


	//   ....[34]....
        /*00b4*/ 	.word	0x0500000c


	//   ....[35]....
        /*00b8*/ 	.word	0x0500000c


	//   ....[36]....
        /*00bc*/ 	.word	0x0500000c


	//   ....[37]....
        /*00c0*/ 	.word	0x0500000c


	//   ....[38]....
        /*00c4*/ 	.word	0x0500000c


	//   ....[39]....
        /*00c8*/ 	.word	0x0500000c


	//----- nvinfo : EIATTR_COOP_GROUP_INSTR_OFFSETS
	.align		4
.L_2203:
        /*00cc*/ 	.byte	0x04, 0x28
        /*00ce*/ 	.short	(.L_2205 - .L_2204)


	//   ....[0]....
.L_2204:
        /*00d0*/ 	.word	0x00000ce0


	//   ....[1]....
        /*00d4*/ 	.word	0x00000cf0


	//   ....[2]....
        /*00d8*/ 	.word	0x00000d00


	//   ....[3]....
        /*00dc*/ 	.word	0x00000d10


	//   ....[4]....
        /*00e0*/ 	.word	0x00000d40


	//   ....[5]....
        /*00e4*/ 	.word	0x00000d70


	//   ....[6]....
        /*00e8*/ 	.word	0x00000d80


	//   ....[7]....
        /*00ec*/ 	.word	0x00000d90


	//   ....[8]....
        /*00f0*/ 	.word	0x00000db0


	//   ....[9]....
        /*00f4*/ 	.word	0x00000df0


	//   ....[10]....
        /*00f8*/ 	.word	0x00000e00


	//   ....[11]....
        /*00fc*/ 	.word	0x00000e10


	//   ....[12]....
        /*0100*/ 	.word	0x00000e30


	//   ....[13]....
        /*0104*/ 	.word	0x00000e70


	//   ....[14]....
        /*0108*/ 	.word	0x00000e80


	//   ....[15]....
        /*010c*/ 	.word	0x00000e90


	//   ....[16]....
        /*0110*/ 	.word	0x00000eb0


	//   ....[17]....
        /*0114*/ 	.word	0x00000ee0


	//   ....[18]....
        /*0118*/ 	.word	0x00000f00


	//   ....[19]....
        /*011c*/ 	.word	0x00000f10


	//   ....[20]....
        /*0120*/ 	.word	0x00001230


	//   ....[21]....
        /*0124*/ 	.word	0x00001290


	//   ....[22]....
        /*0128*/ 	.word	0x000012f0


	//   ....[23]....
        /*012c*/ 	.word	0x00001350


	//   ....[24]....
        /*0130*/ 	.word	0x000013b0


	//   ....[25]....
        /*0134*/ 	.word	0x00001410


	//   ....[26]....
        /*0138*/ 	.word	0x00001480


	//   ....[27]....
        /*013c*/ 	.word	0x000014f0


	//   ....[28]....
        /*0140*/ 	.word	0x00001560


	//   ....[29]....
        /*0144*/ 	.word	0x000015d0


	//   ....[30]....
        /*0148*/ 	.word	0x00001630


	//   ....[31]....
        /*014c*/ 	.word	0x000016a0


	//   ....[32]....
        /*0150*/ 	.word	0x00001710


	//   ....[33]....
        /*0154*/ 	.word	0x00001780


	//   ....[34]....
        /*0158*/ 	.word	0x000017f0


	//   ....[35]....
        /*015c*/ 	.word	0x00001850


	//   ....[36]....
        /*0160*/ 	.word	0x000018c0


	//   ....[37]....
        /*0164*/ 	.word	0x00001930


	//   ....[38]....
        /*0168*/ 	.word	0x000019a0


	//   ....[39]....
        /*016c*/ 	.word	0x00001a10


	//----- nvinfo : EIATTR_EXIT_INSTR_OFFSETS
	.align		4
.L_2205:
        /*0170*/ 	.byte	0x04, 0x1c
        /*0172*/ 	.short	(.L_2207 - .L_2206)


	//   ....[0]....
.L_2206:
        /*0174*/ 	.word	0x00000070


	//   ....[1]....
        /*0178*/ 	.word	0x000011d0


	//----- nvinfo : EIATTR_MAX_THREADS
	.align		4
.L_2207:
        /*017c*/ 	.byte	0x04, 0x05
        /*017e*/ 	.short	(.L_2209 - .L_2208)
.L_2208:
        /*0180*/ 	.word	0x00000400
        /*0184*/ 	.word	0x00000001
        /*0188*/ 	.word	0x00000001


	//----- nvinfo : EIATTR_CRS_STACK_SIZE
	.align		4
.L_2209:
        /*018c*/ 	.byte	0x04, 0x1e
        /*018e*/ 	.short	(.L_2211 - .L_2210)
.L_2210:
        /*0190*/ 	.word	0x00000000


	//----- nvinfo : EIATTR_CBANK_PARAM_SIZE
	.align		4
.L_2211:
        /*0194*/ 	.byte	0x03, 0x19
        /*0196*/ 	.short	0x0128


	//----- nvinfo : EIATTR_PARAM_CBANK
	.align		4
        /*0198*/ 	.byte	0x04, 0x0a
        /*019a*/ 	.short	(.L_2213 - .L_2212)
	.align		4
.L_2212:
        /*019c*/ 	.word	index@(.nv.constant0._ZN10layer_norm40ln_parallel_residual_bwd_finalize_kernelINS_22Kernel_traits_finalizeILj1024E6__halfS2_fS2_fjLb0ELj1024ELj4ENS_18Kernel_traits_baseILj1024ES2_S2_fS2_fjLj1024EEEEELb0EEEvNS_9BwdParamsE)
        /*01a0*/ 	.short	0x0210
        /*01a2*/ 	.short	0x0128


	//----- nvinfo : EIATTR_SW_WAR
	.align		4
.L_2213:
        /*01a4*/ 	.byte	0x04, 0x36
        /*01a6*/ 	.short	(.L_2215 - .L_2214)
.L_2214:
        /*01a8*/ 	.word	0x00000008
.L_2215:


//--------------------- .nv.info._ZN10layer_norm31ln_parallel_residual_bwd_kernelINS_13Kernel_traitsI6__halfS2_fS2_fjLj1024ELj1ELj4ELj1ELj16ENS_18Kernel_traits_baseILj1024ES2_S2_fS2_fjLj128EEEEELb1ELb1ELb0EEEvNS_9BwdParamsE --------------------------
	.section	.nv.info._ZN10layer_norm31ln_parallel_residual_bwd_kernelINS_13Kernel_traitsI6__halfS2_fS2_fjLj1024ELj1ELj4ELj1ELj16ENS_18Kernel_traits_baseILj1024ES2_S2_fS2_fjLj128EEEEELb1ELb1ELb0EEEvNS_9BwdParamsE,"",@"SHT_CUDA_INFO"
	.sectionflags	@""
	.align	4


	//----- nvinfo : EIATTR_CUDA_API_VERSION
	.align		4
        /*0000*/ 	.byte	0x04, 0x37
        /*0002*/ 	.short	(.L_2217 - .L_2216)
.L_2216:
        /*0004*/ 	.word	0x00000082


	//----- nvinfo : EIATTR_KPARAM_INFO
	.align		4
.L_2217:
        /*0008*/ 	.byte	0x04, 0x17
        /*000a*/ 	.short	(.L_2219 - .L_2218)
.L_2218:
        /*000c*/ 	.word	0x00000000
        /*0010*/ 	.short	0x0000
        /*0012*/ 	.short	0x0000
        /*0014*/ 	.byte	0x00, 0xf0, 0xa1, 0x04


	//----- nvinfo : EIATTR_SPARSE_MMA_MASK
	.align		4
.L_2219:
        /*0018*/ 	.byte	0x03, 0x50
        /*001a*/ 	.short	0x0000


	//----- nvinfo : EIATTR_MAXREG_COUNT
	.align		4
        /*001c*/ 	.byte	0x03, 0x1b
        /*001e*/ 	.short	0x00ff


	//----- nvinfo : EIATTR_NUM_BARRIERS
	.align		4
        /*0020*/ 	.byte	0x02, 0x4c
        /*0022*/ 	.byte	0x01
	.zero		1


	//----- nvinfo : EIATTR_MERCURY_ISA_VERSION
	.align		4
        /*0024*/ 	.byte	0x03, 0x5f
        /*0026*/ 	.short	0x0101


	//----- nvinfo : EIATTR_COOP_GROUP_MASK_REGIDS
	.align		4
        /*0028*/ 	.byte	0x04, 0x29
        /*002a*/ 	.short	(.L_2221 - .L_2220)


	//   ....[0]....
.L_2220:
        /*002c*/ 	.word	0xffffffff


	//   ....[1]....
        /*0030*/ 	.word	0xffffffff


	//   ....[2]....
        /*0034*/ 	.word	0xffffffff


	//   ....[3]....
        /*0038*/ 	.word	0xffffffff


	//   ....[4]....
        /*003c*/ 	.word	0xffffffff


	//   ....[5]....
        /*0040*/ 	.word	0xffffffff


	//   ....[6]....
        /*0044*/ 	.word	0xffffffff


	//   ....[7]....
        /*0048*/ 	.word	0xffffffff


	//   ....[8]....
        /*004c*/ 	.word	0xffffffff


	//   ....[9]....
        /*0050*/ 	.word	0xffffffff


	//   ....[10]....
        /*0054*/ 	.word	0x05000098


	//   ....[11]....
        /*0058*/ 	.word	0x05000098


	//   ....[12]....
        /*005c*/ 	.word	0x05000098


	//   ....[13]....
        /*0060*/ 	.word	0x05000098


	//   ....[14]....
        /*0064*/ 	.word	0x05000098


	//   ....[15]....
        /*0068*/ 	.word	0x05000098


	//   ....[16]....
        /*006c*/ 	.word	0x05000098


	//   ....[17]....
        /*0070*/ 	.word	0x05000098


	//   ....[18]....
        /*0074*/ 	.word	0x05000098


	//   ....[19]....
        /*0078*/ 	.word	0x05000098


	//----- nvinfo : EIATTR_COOP_GROUP_INSTR_OFFSETS
	.align		4
.L_2221:
        /*007c*/ 	.byte	0x04, 0x28
        /*007e*/ 	.short	(.L_2223 - .L_2222)


	//   ....[0]....
.L_2222:
        /*0080*/ 	.word	0x00001f20


	//   ....[1]....
        /*0084*/ 	.word	0x00001f30


	//   ....[2]....
        /*0088*/ 	.word	0x00001f60


	//   ....[3]....
        /*008c*/ 	.word	0x00001f70


	//   ....[4]....
        /*0090*/ 	.word	0x00001fa0


	//   ....[5]....
        /*0094*/ 	.word	0x00001fb0


	//   ....[6]....
        /*0098*/ 	.word	0x00001fe0


	//   ....[7]....
        /*009c*/ 	.word	0x00001ff0


	//   ....[8]....
        /*00a0*/ 	.word	0x00002020


	//   ....[9]....
        /*00a4*/ 	.word	0x00002030


	//   ....[10]....
        /*00a8*/ 	.word	0x00004fe0


	//   ....[11]....
        /*00ac*/ 	.word	0x00005080


	//   ....[12]....
        /*00b0*/ 	.word	0x000050e0


	//   ....[13]....
        /*00b4*/ 	.word	0x00005140


	//   ....[14]....
        /*00b8*/ 	.word	0x000051b0


	//   ....[15]....
        /*00bc*/ 	.word	0x00005210


	//   ....[16]....
        /*00c0*/ 	.word	0x00005280


	//   ....[17]....
        /*00c4*/ 	.word	0x000052e0


	//   ....[18]....
        /*00c8*/ 	.word	0x00005350


	//   ....[19]....
        /*00cc*/ 	.word	0x000053b0


	//----- nvinfo : EIATTR_EXIT_INSTR_OFFSETS
	.align		4
.L_2223:
        /*00d0*/ 	.byte	0x04, 0x1c
        /*00d2*/ 	.short	(.L_2225 - .L_2224)


	//   ....[0]....
.L_2224:
        /*00d4*/ 	.word	0x00004f50


	//   ....[1]....
        /*00d8*/ 	.word	0x00004f80


	//----- nvinfo : EIATTR_MAX_THREADS
	.align		4
.L_2225:
        /*00dc*/ 	.byte	0x04, 0x05
        /*00de*/ 	.short	(.L_2227 - .L_2226)
.L_2226:
        /*00e0*/ 	.word	0x00000080
        /*00e4*/ 	.word	0x00000001
        /*00e8*/ 	.word	0x00000001


	//----- nvinfo : EIATTR_CRS_STACK_SIZE
	.align		4
.L_2227:
        /*00ec*/ 	.byte	0x04, 0x1e
        /*00ee*/ 	.short	(.L_2229 - .L_2228)
.L_2228:
        /*00f0*/ 	.word	0x00000000


	//----- nvinfo : EIATTR_CBANK_PARAM_SIZE
	.align		4
.L_2229:
        /*00f4*/ 	.byte	0x03, 0x19
        /*00f6*/ 	.short	0x0128


	//----- nvinfo : EIATTR_PARAM_CBANK
	.align		4
        /*00f8*/ 	.byte	0x04, 0x0a
        /*00fa*/ 	.short	(.L_2231 - .L_2230)
	.align		4
.L_2230:
        /*00fc*/ 	.word	index@(.nv.constant0._ZN10layer_norm31ln_parallel_residual_bwd_kernelINS_13Kernel_traitsI6__halfS2_fS2_fjLj1024ELj1ELj4ELj1ELj16ENS_18Kernel_traits_baseILj1024ES2_S2_fS2_fjLj128EEEEELb1ELb1ELb0EEEvNS_9BwdParamsE)
        /*0100*/ 	.short	0x0210
        /*0102*/ 	.short	0x0128


	//----- nvinfo : EIATTR_SW_WAR
	.align		4
.L_2231:
        /*0104*/ 	.byte	0x04, 0x36
        /*0106*/ 	.short	(.L_2233 - .L_2232)
.L_2232:
        /*0108*/ 	.word	0x00000008
.L_2233:


//--------------------- .nv.info._ZN10layer_norm22ln_bwd_finalize_kernelINS_22Kernel_traits_finalizeILj1024E6__halfS2_fS2_fjLb0ELj1024ELj4ENS_18Kernel_traits_baseILj1024ES2_S2_fS2_fjLj1024EEEEELb0ELb1EEEvNS_9BwdParamsE --------------------------
	.section	.nv.info._ZN10layer_norm22ln_bwd_finalize_kernelINS_22Kernel_traits_finalizeILj1024E6__halfS2_fS2_fjLb0ELj1024ELj4ENS_18Kernel_traits_baseILj1024ES2_S2_fS2_fjLj1024EEEEELb0ELb1EEEvNS_9BwdParamsE,"",@"SHT_CUDA_INFO"
	.sectionflags	@""
	.align	4


	//----- nvinfo : EIATTR_CUDA_API_VERSION
	.align		4
        /*0000*/ 	.byte	0x04, 0x37
        /*0002*/ 	.short	(.L_2235 - .L_2234)
.L_2234:
        /*0004*/ 	.word	0x00000082


	//----- nvinfo : EIATTR_KPARAM_INFO
	.align		4
.L_2235:
        /*0008*/ 	.byte	0x04, 0x17
        /*000a*/ 	.short	(.L_2237 - .L_2236)
.L_2236:
        /*000c*/ 	.word	0x00000000
        /*0010*/ 	.short	0x0000
        /*0012*/ 	.short	0x0000
        /*0014*/ 	.byte	0x00, 0xf0, 0xa1, 0x04


	//----- nvinfo : EIATTR_SPARSE_MMA_MASK
	.align		4
.L_2237:
        /*0018*/ 	.byte	0x03, 0x50
        /*001a*/ 	.short	0x0000


	//----- nvinfo : EIATTR_MAXREG_COUNT
	.align		4
        /*001c*/ 	.byte	0x03, 0x1b
        /*001e*/ 	.short	0x0040


	//----- nvinfo : EIATTR_NUM_BARRIERS
	.align		4
        /*0020*/ 	.byte	0x02, 0x4c
        /*0022*/ 	.byte	0x01
	.zero		1


	//----- nvinfo : EIATTR_MERCURY_ISA_VERSION
	.align		4
        /*0024*/ 	.byte	0x03, 0x5f
        /*0026*/ 	.short	0x0101


	//----- nvinfo : EIATTR_COOP_GROUP_MASK_REGIDS
	.align		4
        /*0028*/ 	.byte	0x04, 0x29
        /*002a*/ 	.short	(.L_2239 - .L_2238)


	//   ....[0]....
.L_2238:
        /*002c*/ 	.word	0xffffffff


	//   ....[1]....
        /*0030*/ 	.word	0xffffffff


	//   ....[2]....
        /*0034*/ 	.word	0xffffffff


	//   ....[3]....
        /*0038*/ 	.word	0xffffffff


	//   ....[4]....
        /*003c*/ 	.word	0xffffffff


	//   ....[5]....
        /*0040*/ 	.word	0xffffffff


	//   ....[6]....
        /*0044*/ 	.word	0xffffffff


	//   ....[7]....
        /*0048*/ 	.word	0xffffffff


	//   ....[8]....
        /*004c*/ 	.word	0xffffffff


	//   ....[9]....
        /*0050*/ 	.word	0xffffffff


	//   ....[10]....
        /*0054*/ 	.word	0x05000011


	//   ....[11]....
        /*0058*/ 	.word	0x05000011


	//   ....[12]....
        /*005c*/ 	.word	0x05000011


	//   ....[13]....
        /*0060*/ 	.word	0x05000011


	//   ....[14]....
        /*0064*/ 	.word	0x05000011


	//   ....[15]....
        /*0068*/ 	.word	0x05000011


	//   ....[16]....
        /*006c*/ 	.word	0x05000011


	//   ....[17]....
        /*0070*/ 	.word	0x05000011


	//   ....[18]....
        /*0074*/ 	.word	0x05000011


	//   ....[19]....
        /*0078*/ 	.word	0x05000011


	//----- nvinfo : EIATTR_COOP_GROUP_INSTR_OFFSETS
	.align		4
.L_2239:
        /*007c*/ 	.byte	0x04, 0x28
        /*007e*/ 	.short	(.L_2241 - .L_2240)


	//   ....[0]....
.L_2240:
        /*0080*/ 	.word	0x000008e0


	//   ....[1]....
        /*0084*/ 	.word	0x000008f0


	//   ....[2]....
        /*0088*/ 	.word	0x00000920


	//   ....[3]....
        /*008c*/ 	.word	0x00000930


	//   ....[4]....
        /*0090*/ 	.word	0x00000960


	//   ....[5]....
        /*0094*/ 	.word	0x00000970


	//   ....[6]....
        /*0098*/ 	.word	0x000009a0


	//   ....[7]....
        /*009c*/ 	.word	0x000009b0


	//   ....[8]....
        /*00a0*/ 	.word	0x000009e0


	//   ....[9]....
        /*00a4*/ 	.word	0x000009f0


	//   ....[10]....
        /*00a8*/ 	.word	0x00000bf0


	//   ....[11]....
        /*00ac*/ 	.word	0x00000c60


	//   ....[12]....
        /*00b0*/ 	.word	0x00000cd0


	//   ....[13]....
        /*00b4*/ 	.word	0x00000d40


	//   ....[14]....
        /*00b8*/ 	.word	0x00000db0


	//   ....[15]....
        /*00bc*/ 	.word	0x00000e10


	//   ....[16]....
        /*00c0*/ 	.word	0x00000e80


	//   ....[17]....
        /*00c4*/ 	.word	0x00000ef0


	//   ....[18]....
        /*00c8*/ 	.word	0x00000f60


	//   ....[19]....
        /*00cc*/ 	.word	0x00000fd0


	//----- nvinfo : EIATTR_EXIT_INSTR_OFFSETS
	.align		4
.L_2241:
        /*00d0*/ 	.byte	0x04, 0x1c
        /*00d2*/ 	.short	(.L_2243 - .L_2242)


	//   ....[0]....
.L_2242:
        /*00d4*/ 	.word	0x00000070


	//   ....[1]....
        /*00d8*/ 	.word	0x00000b90


	//----- nvinfo : EIATTR_MAX_THREADS
	.align		4
.L_2243:
        /*00dc*/ 	.byte	0x04, 0x05
        /*00de*/ 	.short	(.L_2245 - .L_2244)
.L_2244:
        /*00e0*/ 	.word	0x00000400
        /*00e4*/ 	.word	0x00000001
        /*00e8*/ 	.word	0x00000001


	//----- nvinfo : EIATTR_CRS_STACK_SIZE
	.align		4
.L_2245:
        /*00ec*/ 	.byte	0x04, 0x1e
        /*00ee*/ 	.short	(.L_2247 - .L_2246)
.L_2246:
        /*00f0*/ 	.word	0x00000000


	//----- nvinfo : EIATTR_CBANK_PARAM_SIZE
	.align		4
.L_2247:
        /*00f4*/ 	.byte	0x03, 0x19
        /*00f6*/ 	.short	0x0128


	//----- nvinfo : EIATTR_PARAM_CBANK
	.align		4
        /*00f8*/ 	.byte	0x04, 0x0a
        /*00fa*/ 	.short	(.L_2249 - .L_2248)
	.align		4
.L_2248:
        /*00fc*/ 	.word	index@(.nv.constant0._ZN10layer_norm22ln_bwd_finalize_kernelINS_22Kernel_traits_finalizeILj1024E6__halfS2_fS2_fjLb0ELj1024ELj4ENS_18Kernel_traits_baseILj1024ES2_S2_fS2_fjLj1024EEEEELb0ELb1EEEvNS_9BwdParamsE)
        /*0100*/ 	.short	0x0210
        /*0102*/ 	.short	0x0128


	//----- nvinfo : EIATTR_SW_WAR
	.align		4
.L_2249:
        /*0104*/ 	.byte	0x04, 0x36
        /*0106*/ 	.short	(.L_2251 - .L_2250)
.L_2250:
        /*0108*/ 	.word	0x00000008
.L_2251:


//--------------------- .nv.info._ZN10layer_norm40ln_parallel_residual_bwd_finalize_kernelINS_22Kernel_traits_finalizeILj1024E6__halfS2_fS2_fjLb0ELj1024ELj4ENS_18Kernel_traits_baseILj1024ES2_S2_fS2_fjLj1024EEEEELb1EEEvNS_9BwdParamsE --------------------------
	.section	.nv.info._ZN10layer_norm40ln_parallel_residual_bwd_finalize_kernelINS_22Kernel_traits_finalizeILj1024E6__halfS2_fS2_fjLb0ELj1024ELj4ENS_18Kernel_traits_baseILj1024ES2_S2_fS2_fjLj1024EEEEELb1EEEvNS_9BwdParamsE,"",@"SHT_CUDA_INFO"
	.sectionflags	@""
	.align	4


	//----- nvinfo : EIATTR_CUDA_API_VERSION
	.align		4
        /*0000*/ 	.byte	0x04, 0x37
        /*0002*/ 	.short	(.L_2253 - .L_2252)
.L_2252:
        /*0004*/ 	.word	0x00000082


	//----- nvinfo : EIATTR_KPARAM_INFO
	.align		4
.L_2253:
        /*0008*/ 	.byte	0x04, 0x17
        /*000a*/ 	.short	(.L_2255 - .L_2254)
.L_2254:
        /*000c*/ 	.word	0x00000000
        /*0010*/ 	.short	0x0000
        /*0012*/ 	.short	0x0000
        /*0014*/ 	.byte	0x00, 0xf0, 0xa1, 0x04


	//----- nvinfo : EIATTR_SPARSE_MMA_MASK
	.align		4
.L_2255:
        /*0018*/ 	.byte	0x03, 0x50
        /*001a*/ 	.short	0x0000


	//----- nvinfo : EIATTR_MAXREG_COUNT
	.align		4
        /*001c*/ 	.byte	0x03, 0x1b
        /*001e*/ 	.short	0x0040


	//----- nvinfo : EIATTR_NUM_BARRIERS
	.align		4
        /*0020*/ 	.byte	0x02, 0x4c
        /*0022*/ 	.byte	0x01
	.zero		1


	//----- nvinfo : EIATTR_MERCURY_ISA_VERSION
	.align		4
        /*0024*/ 	.byte	0x03, 0x5f
        /*0026*/ 	.short	0x0101


	//----- nvinfo : EIATTR_COOP_GROUP_MASK_REGIDS
	.align		4
        /*0028*/ 	.byte	0x04, 0x29
        /*002a*/ 	.short	(.L_2257 - .L_2256)


	//   ....[0]....
.L_2256:
        /*002c*/ 	.word	0xffffffff


	//   ....[1]....
        /*0030*/ 	.word	0xffffffff


	//   ....[2]....
        /*0034*/ 	.word	0xffffffff


	//   ....[3]....
        /*0038*/ 	.word	0xffffffff


	//   ....[4]....
        /*003c*/ 	.word	0xffffffff


	//   ....[5]....
        /*0040*/ 	.word	0xffffffff


	//   ....[6]....
        /*0044*/ 	.word	0xffffffff


	//   ....[7]....
        /*0048*/ 	.word	0xffffffff


	//   ....[8]....
        /*004c*/ 	.word	0xffffffff


	//   ....[9]....
        /*0050*/ 	.word	0xffffffff


	//   ....[10]....
        /*0054*/ 	.word	0xffffffff


	//   ....[11]....
        /*0058*/ 	.word	0xffffffff


	//   ....[12]....
        /*005c*/ 	.word	0xffffffff


	//   ....[13]....
        /*0060*/ 	.word	0xffffffff


	//   ....[14]....
        /*0064*/ 	.word	0xffffffff


	//   ....[15]....
        /*0068*/ 	.word	0xffffffff


	//   ....[16]....
        /*006c*/ 	.word	0xffffffff


	//   ....[17]....
        /*0070*/ 	.word	0xffffffff


	//   ....[18]....
        /*0074*/ 	.word	0xffffffff


	//   ....[19]....
        /*0078*/ 	.word	0xffffffff


	//   ....[20]....
        /*007c*/ 	.word	0x0500000b


	//   ....[21]....
        /*0080*/ 	.word	0x0500000b


	//   ....[22]....
        /*0084*/ 	.word	0x0500000b


	//   ....[23]....
        /*0088*/ 	.word	0x0500000b


	//   ....[24]....
        /*008c*/ 	.word	0x0500000b


	//   ....[25]....
        /*0090*/ 	.word	0x0500000b


	//   ....[26]....
        /*0094*/ 	.word	0x0500000b


	//   ....[27]....
        /*0098*/ 	.word	0x0500000b


	//   ....[28]....
        /*009c*/ 	.word	0x0500000b


	//   ....[29]....
        /*00a0*/ 	.word	0x0500000b


	//   ....[30]....
        /*00a4*/ 	.word	0x0500000b


	//   ....[31]....
        /*00a8*/ 	.word	0x0500000b


	//   ....[32]....
        /*00ac*/ 	.word	0x0500000b


	//   ....[33]....
        /*00b0*/ 	.word	0x0500000b


	//   ....[34]....
        /*00b4*/ 	.word	0x0500000b


	//   ....[35]....
        /*00b8*/ 	.word	0x0500000b


	//   ....[36]....
        /*00bc*/ 	.word	0x0500000b


	//   ....[37]....
        /*00c0*/ 	.word	0x0500000b


	//   ....[38]....
        /*00c4*/ 	.word	0x0500000b


	//   ....[39]....
        /*00c8*/ 	.word	0x0500000b


	//----- nvinfo : EIATTR_COOP_GROUP_INSTR_OFFSETS
	.align		4
.L_2257:
        /*00cc*/ 	.byte	0x04, 0x28
        /*00ce*/ 	.short	(.L_2259 - .L_2258)


	//   ....[0]....
.L_2258:
        /*00d0*/ 	.word	0x00000ce0


	//   ....[1]....
        /*00d4*/ 	.word	0x00000cf0


	//   ....[2]....
        /*00d8*/ 	.word	0x00000d00


	//   ....[3]....
        /*00dc*/ 	.word	0x00000d10


	//   ....[4]....
        /*00e0*/ 	.word	0x00000d40


	//   ....[5]....
        /*00e4*/ 	.word	0x00000d70


	//   ....[6]....
        /*00e8*/ 	.word	0x00000d80


	//   ....[7]....
        /*00ec*/ 	.word	0x00000d90


	//   ....[8]....
        /*00f0*/ 	.word	0x00000db0


	//   ....[9]....
        /*00f4*/ 	.word	0x00000df0


	//   ....[10]....
        /*00f8*/ 	.word	0x00000e00


	//   ....[11]....
        /*00fc*/ 	.word	0x00000e10


	//   ....[12]....
        /*0100*/ 	.word	0x00000e30


	//   ....[13]....
        /*0104*/ 	.word	0x00000e70


	//   ....[14]....
        /*0108*/ 	.word	0x00000e80


	//   ....[15]....
        /*010c*/ 	.word	0x00000e90


	//   ....[16]....
        /*0110*/ 	.word	0x00000eb0


	//   ....[17]....
        /*0114*/ 	.word	0x00000ee0


	//   ....[18]....
        /*0118*/ 	.word	0x00000f00


	//   ....[19]....
        /*011c*/ 	.word	0x00000f10


	//   ....[20]....
        /*0120*/ 	.word	0x00001210


	//   ....[21]....
        /*0124*/ 	.word	0x00001270


	//   ....[22]....
        /*0128*/ 	.word	0x000012d0


	//   ....[23]....
        /*012c*/ 	.word	0x00001330


	//   ....[24]....
        /*0130*/ 	.word	0x00001390


	//   ....[25]....
        /*0134*/ 	.word	0x000013f0


	//   ....[26]....
        /*0138*/ 	.word	0x00001460


	//   ....[27]....
        /*013c*/ 	.word	0x000014d0


	//   ....[28]....
        /*0140*/ 	.word	0x00001540


	//   ....[29]....
        /*0144*/ 	.word	0x000015b0


	//   ....[30]....
        /*0148*/ 	.word	0x00001610


	//   ....[31]....
        /*014c*/ 	.word	0x00001680


	//   ....[32]....
        /*0150*/ 	.word	0x000016f0


	//   ....[33]....
        /*0154*/ 	.word	0x00001760


	//   ....[34]....
        /*0158*/ 	.word	0x000017d0


	//   ....[35]....
        /*015c*/ 	.word	0x00001830


	//   ....[36]....
        /*0160*/ 	.word	0x000018a0


	//   ....[37]....
        /*0164*/ 	.word	0x00001910


	//   ....[38]....
        /*0168*/ 	.word	0x00001980


	//   ....[39]....
        /*016c*/ 	.word	0x000019f0


	//----- nvinfo : EIATTR_EXIT_INSTR_OFFSETS
	.align		4
.L_2259:
        /*0170*/ 	.byte	0x04, 0x1c
        /*0172*/ 	.short	(.L_2261 - .L_2260)


	//   ....[0]....
.L_2260:
        /*0174*/ 	.word	0x00000070


	//   ....[1]....
        /*0178*/ 	.word	0x000011b0


	//----- nvinfo : EIATTR_MAX_THREADS
	.align		4
.L_2261:
        /*017c*/ 	.byte	0x04, 0x05
        /*017e*/ 	.short	(.L_2263 - .L_2262)
.L_2262:
        /*0180*/ 	.word	0x00000400
        /*0184*/ 	.word	0x00000001
        /*0188*/ 	.word	0x00000001


	//----- nvinfo : EIATTR_CRS_STACK_SIZE
	.align		4
.L_2263:
        /*018c*/ 	.byte	0x04, 0x1e
        /*018e*/ 	.short	(.L_2265 - .L_2264)
.L_2264:
        /*0190*/ 	.word	0x00000000


	//----- nvinfo : EIATTR_CBANK_PARAM_SIZE
	.align		4
.L_2265:
        /*0194*/ 	.byte	0x03, 0x19
        /*0196*/ 	.short	0x0128


	//----- nvinfo : EIATTR_PARAM_CBANK
	.align		4
        /*0198*/ 	.byte	0x04, 0x0a
        /*019a*/ 	.short	(.L_2267 - .L_2266)
	.align		4
.L_2266:
        /*019c*/ 	.word	index@(.nv.constant0._ZN10layer_norm40ln_parallel_residual_bwd_finalize_kernelINS_22Kernel_traits_finalizeILj1024E6__halfS2_fS2_fjLb0ELj1024ELj4ENS_18Kernel_traits_baseILj1024ES2_S2_fS2_fjLj1024EEEEELb1EEEvNS_9BwdParamsE)
        /*01a0*/ 	.short	0x0210
        /*01a2*/ 	.short	0x0128


	//----- nvinfo : EIATTR_SW_WAR
	.align		4
.L_2267:
        /*01a4*/ 	.byte	0x04, 0x36
        /*01a6*/ 	.short	(.L_2269 - .L_2268)
.L_2268:
        /*01a8*/ 	.word	0x00000008
.L_2269:


//--------------------- .nv.info._ZN10layer_norm31ln_parallel_residual_bwd_kernelINS_13Kernel_traitsI6__halfS2_fS2_fjLj1024ELj1ELj4ELj1ELj16ENS_18Kernel_traits_baseILj1024ES2_S2_fS2_fjLj128EEEEELb1ELb1ELb1EEEvNS_9BwdParamsE --------------------------
	.section	.nv.info._ZN10layer_norm31ln_parallel_residual_bwd_kernelINS_13Kernel_traitsI6__halfS2_fS2_fjLj1024ELj1ELj4ELj1ELj16ENS_18Kernel_traits_baseILj1024ES2_S2_fS2_fjLj128EEEEELb1ELb1ELb1EEEvNS_9BwdParamsE,"",@"SHT_CUDA_INFO"
	.sectionflags	@""
	.align	4


	//----- nvinfo : EIATTR_CUDA_API_VERSION
	.align		4
        /*0000*/ 	.byte	0x04, 0x37
        /*0002*/ 	.short	(.L_2271 - .L_2270)
.L_2270:
        /*0004*/ 	.word	0x00000082


	//----- nvinfo : EIATTR_KPARAM_INFO
	.align		4
.L_2271:
        /*0008*/ 	.byte	0x04, 0x17
        /*000a*/ 	.short	(.L_2273 - .L_2272)
.L_2272:
        /*000c*/ 	.word	0x00000000
        /*0010*/ 	.short	0x0000
        /*0012*/ 	.short	0x0000
        /*0014*/ 	.byte	0x00, 0xf0, 0xa1, 0x04


	//----- nvinfo : EIATTR_SPARSE_MMA_MASK
	.align		4
.L_2273:
        /*0018*/ 	.byte	0x03, 0x50
        /*001a*/ 	.short	0x0000


	//----- nvinfo : EIATTR_MAXREG_COUNT
	.align		4
        /*001c*/ 	.byte	0x03, 0x1b
        /*001e*/ 	.short	0x00ff


	//----- nvinfo : EIATTR_NUM_BARRIERS
	.align		4
        /*0020*/ 	.byte	0x02, 0x4c
        /*0022*/ 	.byte	0x01
	.zero		1


	//----- nvinfo : EIATTR_MERCURY_ISA_VERSION
	.align		4
        /*0024*/ 	.byte	0x03, 0x5f
        /*0026*/ 	.short	0x0101


	//----- nvinfo : EIATTR_COOP_GROUP_MASK_REGIDS
	.align		4
        /*0028*/ 	.byte	0x04, 0x29
        /*002a*/ 	.short	(.L_2275 - .L_2274)


	//   ....[0]....
.L_2274:
        /*002c*/ 	.word	0xffffffff


	//   ....[1]....
        /*0030*/ 	.word	0xffffffff


	//   ....[2]....
        /*0034*/ 	.word	0xffffffff


	//   ....[3]....
        /*0038*/ 	.word	0xffffffff


	//   ....[4]....
        /*003c*/ 	.word	0xffffffff


	//   ....[5]....
        /*0040*/ 	.word	0xffffffff


	//   ....[6]....
        /*0044*/ 	.word	0xffffffff


	//   ....[7]....
        /*0048*/ 	.word	0xffffffff


	//   ....[8]....
        /*004c*/ 	.word	0xffffffff


	//   ....[9]....
        /*0050*/ 	.word	0xffffffff


	//   ....[10]....
        /*0054*/ 	.word	0x0500005e


	//   ....[11]....
        /*0058*/ 	.word	0x0500005e


	//   ....[12]....
        /*005c*/ 	.word	0x0500005e


	//   ....[13]....
        /*0060*/ 	.word	0x0500005e


	//   ....[14]....
        /*0064*/ 	.word	0x0500005e


	//   ....[15]....
        /*0068*/ 	.word	0x0500005e


	//   ....[16]....
        /*006c*/ 	.word	0x0500005e


	//   ....[17]....
        /*0070*/ 	.word	0x0500005e


	//   ....[18]....
        /*0074*/ 	.word	0x0500005e


	//   ....[19]....
        /*0078*/ 	.word	0x0500005e


	//----- nvinfo : EIATTR_COOP_GROUP_INSTR_OFFSETS
	.align		4
.L_2275:
        /*007c*/ 	.byte	0x04, 0x28
        /*007e*/ 	.short	(.L_2277 - .L_2276)


	//   ....[0]....
.L_2276:
        /*0080*/ 	.word	0x00001cf0


	//   ....[1]....
        /*0084*/ 	.word	0x00001d00


	//   ....[2]....
        /*0088*/ 	.word	0x00001d30


	//   ....[3]....
        /*008c*/ 	.word	0x00001d40


	//   ....[4]....
        /*0090*/ 	.word	0x00001d70


	//   ....[5]....
        /*0094*/ 	.word	0x00001d80


	//   ....[6]....
        /*0098*/ 	.word	0x00001db0


	//   ....[7]....
        /*009c*/ 	.word	0x00001dc0


	//   ....[8]....
        /*00a0*/ 	.word	0x00001df0


	//   ....[9]....
        /*00a4*/ 	.word	0x00001e00


	//   ....[10]....
        /*00a8*/ 	.word	0x00004b00


	//   ....[11]....
        /*00ac*/ 	.word	0x00004b90


	//   ....[12]....
        /*00b0*/ 	.word	0x00004c00


	//   ....[13]....
        /*00b4*/ 	.word	0x00004c60


	//   ....[14]....
        /*00b8*/ 	.word	0x00004cd0


	//   ....[15]....
        /*00bc*/ 	.word	0x00004d30


	//   ....[16]....
        /*00c0*/ 	.word	0x00004da0


	//   ....[17]....
        /*00c4*/ 	.word	0x00004e00


	//   ....[18]....
        /*00c8*/ 	.word	0x00004e70


	//   ....[19]....
        /*00cc*/ 	.word	0x00004ed0


	//----- nvinfo : EIATTR_EXIT_INSTR_OFFSETS
	.align		4
.L_2277:
        /*00d0*/ 	.byte	0x04, 0x1c
        /*00d2*/ 	.short	(.L_2279 - .L_2278)


	//   ....[0]....
.L_2278:
        /*00d4*/ 	.word	0x00004a90


	//----- nvinfo : EIATTR_MAX_THREADS
	.align		4
.L_2279:
        /*00d8*/ 	.byte	0x04, 0x05
        /*00da*/ 	.short	(.L_2281 - .L_2280)
.L_2280:
        /*00dc*/ 	.word	0x00000080
        /*00e0*/ 	.word	0x00000001
        /*00e4*/ 	.word	0x00000001


	//----- nvinfo : EIATTR_CRS_STACK_SIZE
	.align		4
.L_2281:
        /*00e8*/ 	.byte	0x04, 0x1e
        /*00ea*/ 	.short	(.L_2283 - .L_2282)
.L_2282:
        /*00ec*/ 	.word	0x00000000


	//----- nvinfo : EIATTR_CBANK_PARAM_SIZE
	.align		4
.L_2283:
        /*00f0*/ 	.byte	0x03, 0x19
        /*00f2*/ 	.short	0x0128


	//----- nvinfo : EIATTR_PARAM_CBANK
	.align		4
        /*00f4*/ 	.byte	0x04, 0x0a
        /*00f6*/ 	.short	(.L_2285 - .L_2284)
	.align		4
.L_2284:
        /*00f8*/ 	.word	index@(.nv.constant0._ZN10layer_norm31ln_parallel_residual_bwd_kernelINS_13Kernel_traitsI6__halfS2_fS2_fjLj1024ELj1ELj4ELj1ELj16ENS_18Kernel_traits_baseILj1024ES2_S2_fS2_fjLj128EEEEELb1ELb1ELb1EEEvNS_9BwdParamsE)
        /*00fc*/ 	.short	0x0210
        /*00fe*/ 	.short	0x0128


	//----- nvinfo : EIATTR_SW_WAR
	.align		4
.L_2285:
        /*0100*/ 	.byte	0x04, 0x36
        /*0102*/ 	.short	(.L_2287 - .L_2286)
.L_2286:
        /*0104*/ 	.word	0x00000008
.L_2287:


//--------------------- .nv.info._ZN10layer_norm31ln_parallel_residual_bwd_kernelINS_13Kernel_traitsIf6__halffS2_fjLj1024ELj1ELj4ELj1ELj16ENS_18Kernel_traits_baseILj1024EfS2_fS2_fjLj128EEEEELb0ELb0ELb0EEEvNS_9BwdParamsE --------------------------
	.section	.nv.info._ZN10layer_norm31ln_parallel_residual_bwd_kernelINS_13Kernel_traitsIf6__halffS2_fjLj1024ELj1ELj4ELj1ELj16ENS_18Kernel_traits_baseILj1024EfS2_fS2_fjLj128EEEEELb0ELb0ELb0EEEvNS_9BwdParamsE,"",@"SHT_CUDA_INFO"
	.sectionflags	@""
	.align	4


	//----- nvinfo : EIATTR_CUDA_API_VERSION
	.align		4
        /*0000*/ 	.byte	0x04, 0x37
        /*0002*/ 	.short	(.L_2289 - .L_2288)
.L_2288:
        /*0004*/ 	.word	0x00000082


	//----- nvinfo : EIATTR_KPARAM_INFO
	.align		4
.L_2289:
        /*0008*/ 	.byte	0x04, 0x17
        /*000a*/ 	.short	(.L_2291 - .L_2290)
.L_2290:
        /*000c*/ 	.word	0x00000000
        /*0010*/ 	.short	0x0000
        /*0012*/ 	.short	0x0000
        /*0014*/ 	.byte	0x00, 0xf0, 0xa1, 0x04


	//----- nvinfo : EIATTR_SPARSE_MMA_MASK
	.align		4
.L_2291:
        /*0018*/ 	.byte	0x03, 0x50
        /*001a*/ 	.short	0x0000


	//----- nvinfo : EIATTR_MAXREG_COUNT
	.align		4
        /*001c*/ 	.byte	0x03, 0x1b
        /*001e*/ 	.short	0x00ff


	//----- nvinfo : EIATTR_NUM_BARRIERS
	.align		4
        /*0020*/ 	.byte	0x02, 0x4c
        /*0022*/ 	.byte	0x01
	.zero		1


	//----- nvinfo : EIATTR_ANNOTATIONS
	.align		4
        /*0024*/ 	.byte	0x04, 0x55
        /*0026*/ 	.short	(.L_2293 - .L_2292)


	//   ....[0]....
.L_2292:
        /* <DEDUP_REMOVED lines=74> */


	//----- nvinfo : EIATTR_MERCURY_ISA_VERSION
	.align		4
.L_2293:
        /*04b0*/ 	.byte	0x03, 0x5f
        /*04b2*/ 	.short	0x0101


	//----- nvinfo : EIATTR_COOP_GROUP_MASK_REGIDS
	.align		4
        /*04b4*/ 	.byte	0x04, 0x29
        /*04b6*/ 	.short	(.L_2295 - .L_2294)


	//   ....[0]....
.L_2294:
        /*04b8*/ 	.word	0xffffffff


	//   ....[1]....
        /*04bc*/ 	.word	0xffffffff


	//   ....[2]....
        /*04c0*/ 	.word	0xffffffff


	//   ....[3]....
        /*04c4*/ 	.word	0xffffffff


	//   ....[4]....
        /*04c8*/ 	.word	0xffffffff


	//   ....[5]....
        /*04cc*/ 	.word	0xffffffff


	//   ....[6]....
        /*04d0*/ 	.word	0xffffffff


	//   ....[7]....
        /*04d4*/ 	.word	0xffffffff


	//   ....[8]....
        /*04d8*/ 	.word	0xffffffff


	//   ....[9]....
        /*04dc*/ 	.word	0xffffffff


	//   ....[10]....
        /*04e0*/ 	.word	0x0500000b


	//   ....[11]....
        /*04e4*/ 	.word	0x0500000b


	//   ....[12]....
        /*04e8*/ 	.word	0x0500000b


	//   ....[13]....
        /*04ec*/ 	.word	0x0500000b


	//   ....[14]....
        /*04f0*/ 	.word	0x0500000b


	//   ....[15]....
        /*04f4*/ 	.word	0x0500000b


	//   ....[16]....
        /*04f8*/ 	.word	0x0500000b


	//   ....[17]....
        /*04fc*/ 	.word	0x0500000b


	//   ....[18]....
        /*0500*/ 	.word	0x0500000b


	//   ....[19]....
        /*0504*/ 	.word	0x0500000b


	//----- nvinfo : EIATTR_COOP_GROUP_INSTR_OFFSETS
	.align		4
.L_2295:
        /*0508*/ 	.byte	0x04, 0x28
        /*050a*/ 	.short	(.L_2297 - .L_2296)


	//   ....[0]....
.L_2296:
        /*050c*/ 	.word	0x00002f00


	//   ....[1]....
        /*0510*/ 	.word	0x00002f20


	//   ....[2]....
        /*0514*/ 	.word	0x00002f40


	//   ....[3]....
        /*0518*/ 	.word	0x00002f60


	//   ....[4]....
        /*051c*/ 	.word	0x00002f80


	//   ....[5]....
        /*0520*/ 	.word	0x00002fa0


	//   ....[6]....
        /*0524*/ 	.word	0x00002fc0


	//   ....[7]....
        /*0528*/ 	.word	0x00002fe0


	//   ....[8]....
        /*052c*/ 	.word	0x00002ff0


	//   ....[9]....
        /*0530*/ 	.word	0x00003010


	//   ....[10]....
        /*0534*/ 	.word	0x00006580


	//   ....[11]....
        /*0538*/ 	.word	0x00006620


	//   ....[12]....
        /*053c*/ 	.word	0x000066a0


	//   ....[13]....
        /*0540*/ 	.word	0x00006710


	//   ....[14]....
        /*0544*/ 	.word	0x00006790


	//   ....[15]....
        /*0548*/ 	.word	0x00006800


	//   ....[16]....
        /*054c*/ 	.word	0x00006880


	//   ....[17]....
        /*0550*/ 	.word	0x000068f0


	//   ....[18]....
        /*0554*/ 	.word	0x00006970


	//   ....[19]....
        /*0558*/ 	.word	0x000069c0


	//----- nvinfo : EIATTR_EXIT_INSTR_OFFSETS
	.align		4
.L_2297:
        /*055c*/ 	.byte	0x04, 0x1c
        /*055e*/ 	.short	(.L_2299 - .L_2298)


	//   ....[0]....
.L_2298:
        /*0560*/ 	.word	0x000064c0


	//   ....[1]....
        /*0564*/ 	.word	0x00006510


	//----- nvinfo : EIATTR_MAX_THREADS
	.align		4
.L_2299:
        /*0568*/ 	.byte	0x04, 0x05
        /*056a*/ 	.short	(.L_2301 - .L_2300)
.L_2300:
        /*056c*/ 	.word	0x00000080
        /*0570*/ 	.word	0x00000001
        /*0574*/ 	.word	0x00000001


	//----- nvinfo : EIATTR_CRS_STACK_SIZE
	.align		4
.L_2301:
        /*0578*/ 	.byte	0x04, 0x1e
        /*057a*/ 	.short	(.L_2303 - .L_2302)
.L_2302:
        /*057c*/ 	.word	0x00000000


	//----- nvinfo : EIATTR_CBANK_PARAM_SIZE
	.align		4
.L_2303:
        /*0580*/ 	.byte	0x03, 0x19
        /*0582*/ 	.short	0x0128


	//----- nvinfo : EIATTR_PARAM_CBANK
	.align		4
        /*0584*/ 	.byte	0x04, 0x0a
        /*0586*/ 	.short	(.L_2305 - .L_2304)
	.align		4
.L_2304:
        /*0588*/ 	.word	index@(.nv.constant0._ZN10layer_norm31ln_parallel_residual_bwd_kernelINS_13Kernel_traitsIf6__halffS2_fjLj1024ELj1ELj4ELj1ELj16ENS_18Kernel_traits_baseILj1024EfS2_fS2_fjLj128EEEEELb0ELb0ELb0EEEvNS_9BwdParamsE)
        /*058c*/ 	.short	0x0210
        /*058e*/ 	.short	0x0128


	//----- nvinfo : EIATTR_SW_WAR
	.align		4
.L_2305:
        /*0590*/ 	.byte	0x04, 0x36
        /*0592*/ 	.short	(.L_2307 - .L_2306)
.L_2306:
        /*0594*/ 	.word	0x00000008
.L_2307:


//--------------------- .nv.info._ZN10layer_norm31ln_parallel_residual_bwd_kernelINS_13Kernel_traitsIf6__halffS2_fjLj1024ELj1ELj4ELj1ELj16ENS_18Kernel_traits_baseILj1024EfS2_fS2_fjLj128EEEEELb0ELb0ELb1EEEvNS_9BwdParamsE --------------------------
	.section	.nv.info._ZN10layer_norm31ln_parallel_residual_bwd_kernelINS_13Kernel_traitsIf6__halffS2_fjLj1024ELj1ELj4ELj1ELj16ENS_18Kernel_traits_baseILj1024EfS2_fS2_fjLj128EEEEELb0ELb0ELb1EEEvNS_9BwdParamsE,"",@"SHT_CUDA_INFO"
	.sectionflags	@""
	.align	4


	//----- nvinfo : EIATTR_CUDA_API_VERSION
	.align		4
        /*0000*/ 	.byte	0x04, 0x37
        /*0002*/ 	.short	(.L_2309 - .L_2308)
.L_2308:
        /*0004*/ 	.word	0x00000082


	//----- nvinfo : EIATTR_KPARAM_INFO
	.align		4
.L_2309:
        /*0008*/ 	.byte	0x04, 0x17
        /*000a*/ 	.short	(.L_2311 - .L_2310)
.L_2310:
        /*000c*/ 	.word	0x00000000
        /*0010*/ 	.short	0x0000
        /*0012*/ 	.short	0x0000
        /*0014*/ 	.byte	0x00, 0xf0, 0xa1, 0x04


	//----- nvinfo : EIATTR_SPARSE_MMA_MASK
	.align		4
.L_2311:
        /*0018*/ 	.byte	0x03, 0x50
        /*001a*/ 	.short	0x0000


	//----- nvinfo : EIATTR_MAXREG_COUNT
	.align		4
        /*001c*/ 	.byte	0x03, 0x1b
        /*001e*/ 	.short	0x00ff


	//----- nvinfo : EIATTR_NUM_BARRIERS
	.align		4
        /*0020*/ 	.byte	0x02, 0x4c
        /*0022*/ 	.byte	0x01
	.zero		1


	//----- nvinfo : EIATTR_ANNOTATIONS
	.align		4
        /*0024*/ 	.byte	0x04, 0x55
        /*0026*/ 	.short	(.L_2313 - .L_2312)


	//   ....[0]....
.L_2312:
        /* <DEDUP_REMOVED lines=131> */


	//----- nvinfo : EIATTR_MERCURY_ISA_VERSION
	.align		4
.L_2313:
        /*0848*/ 	.byte	0x03, 0x5f
        /*084a*/ 	.short	0x0101


	//----- nvinfo : EIATTR_COOP_GROUP_MASK_REGIDS
	.align		4
        /*084c*/ 	.byte	0x04, 0x29
        /*084e*/ 	.short	(.L_2315 - .L_2314)


	//   ....[0]....
.L_2314:
        /*0850*/ 	.word	0xffffffff


	//   ....[1]....
        /*0854*/ 	.word	0xffffffff


	//   ....[2]....
        /*0858*/ 	.word	0xffffffff


	//   ....[3]....
        /*085c*/ 	.word	0xffffffff


	//   ....[4]....
        /*0860*/ 	.word	0xffffffff


	//   ....[5]....
        /*0864*/ 	.word	0xffffffff


	//   ....[6]....
        /*0868*/ 	.word	0xffffffff


	//   ....[7]....
        /*086c*/ 	.word	0xffffffff


	//   ....[8]....
        /*0870*/ 	.word	0xffffffff


	//   ....[9]....
        /*0874*/ 	.word	0xffffffff


	//   ....[10]....
        /*0878*/ 	.word	0x050000eb


	//   ....[11]....
        /*087c*/ 	.word	0x050000eb


	//   ....[12]....
        /*0880*/ 	.word	0x050000eb


	//   ....[13]....
        /*0884*/ 	.word	0x050000eb


	//   ....[14]....
        /*0888*/ 	.word	0x050000eb


	//   ....[15]....
        /*088c*/ 	.word	0x050000eb


	//   ....[16]....
        /*0890*/ 	.word	0x050000eb


	//   ....[17]....
        /*0894*/ 	.word	0x050000eb


	//   ....[18]....
        /*0898*/ 	.word	0x050000eb


	//   ....[19]....
        /*089c*/ 	.word	0x050000eb


	//----- nvinfo : EIATTR_COOP_GROUP_INSTR_OFFSETS
	.align		4
.L_2315:
        /*08a0*/ 	.byte	0x04, 0x28
        /*08a2*/ 	.short	(.L_2317 - .L_2316)


	//   ....[0]....
.L_2316:
        /*08a4*/ 	.word	0x000031a0


	//   ....[1]....
        /*08a8*/ 	.word	0x000031c0


	//   ....[2]....
        /*08ac*/ 	.word	0x000031e0


	//   ....[3]....
        /*08b0*/ 	.word	0x00003200


	//   ....[4]....
        /*08b4*/ 	.word	0x00003220


	//   ....[5]....
        /*08b8*/ 	.word	0x00003240


	//   ....[6]....
        /*08bc*/ 	.word	0x00003260


	//   ....[7]....
        /*08c0*/ 	.word	0x00003280


	//   ....[8]....
        /*08c4*/ 	.word	0x00003290


	//   ....[9]....
        /*08c8*/ 	.word	0x000032b0


	//   ....[10]....
        /*08cc*/ 	.word	0x00006380


	//   ....[11]....
        /*08d0*/ 	.word	0x00006410


	//   ....[12]....
        /*08d4*/ 	.word	0x00006470


	//   ....[13]....
        /*08d8*/ 	.word	0x000064c0


	//   ....[14]....
        /*08dc*/ 	.word	0x00006520


	//   ....[15]....
        /*08e0*/ 	.word	0x00006570


	//   ....[16]....
        /*08e4*/ 	.word	0x000065d0


	//   ....[17]....
        /*08e8*/ 	.word	0x00006620


	//   ....[18]....
        /*08ec*/ 	.word	0x00006680


	//   ....[19]....
        /*08f0*/ 	.word	0x000066d0


	//----- nvinfo : EIATTR_EXIT_INSTR_OFFSETS
	.align		4
.L_2317:
        /*08f4*/ 	.byte	0x04, 0x1c
        /*08f6*/ 	.short	(.L_2319 - .L_2318)


	//   ....[0]....
.L_2318:
        /*08f8*/ 	.word	0x00006310


	//----- nvinfo : EIATTR_MAX_THREADS
	.align		4
.L_2319:
        /*08fc*/ 	.byte	0x04, 0x05
        /*08fe*/ 	.short	(.L_2321 - .L_2320)
.L_2320:
        /*0900*/ 	.word	0x00000080
        /*0904*/ 	.word	0x00000001
        /*0908*/ 	.word	0x00000001


	//----- nvinfo : EIATTR_CRS_STACK_SIZE
	.align		4
.L_2321:
        /*090c*/ 	.byte	0x04, 0x1e
        /*090e*/ 	.short	(.L_2323 - .L_2322)
.L_2322:
        /*0910*/ 	.word	0x00000000


	//----- nvinfo : EIATTR_CBANK_PARAM_SIZE
	.align		4
.L_2323:
        /*0914*/ 	.byte	0x03, 0x19
        /*0916*/ 	.short	0x0128


	//----- nvinfo : EIATTR_PARAM_CBANK
	.align		4
        /*0918*/ 	.byte	0x04, 0x0a
        /*091a*/ 	.short	(.L_2325 - .L_2324)
	.align		4
.L_2324:
        /*091c*/ 	.word	index@(.nv.constant0._ZN10layer_norm31ln_parallel_residual_bwd_kernelINS_13Kernel_traitsIf6__halffS2_fjLj1024ELj1ELj4ELj1ELj16ENS_18Kernel_traits_baseILj1024EfS2_fS2_fjLj128EEEEELb0ELb0ELb1EEEvNS_9BwdParamsE)
        /*0920*/ 	.short	0x0210
        /*0922*/ 	.short	0x0128


	//----- nvinfo : EIATTR_SW_WAR
	.align		4
.L_2325:
        /*0924*/ 	.byte	0x04, 0x36
        /*0926*/ 	.short	(.L_2327 - .L_2326)
.L_2326:
        /*0928*/ 	.word	0x00000008
.L_2327:


//--------------------- .nv.info._ZN10layer_norm31ln_parallel_residual_bwd_kernelINS_13Kernel_traitsIf6__halffS2_fjLj1024ELj1ELj4ELj1ELj16ENS_18Kernel_traits_baseILj1024EfS2_fS2_fjLj128EEEEELb0ELb1ELb0EEEvNS_9BwdParamsE --------------------------
	.section	.nv.info._ZN10layer_norm31ln_parallel_residual_bwd_kernelINS_13Kernel_traitsIf6__halffS2_fjLj1024ELj1ELj4ELj1ELj16ENS_18Kernel_traits_baseILj1024EfS2_fS2_fjLj128EEEEELb0ELb1ELb0EEEvNS_9BwdParamsE,"",@"SHT_CUDA_INFO"
	.sectionflags	@""
	.align	4


	//----- nvinfo : EIATTR_CUDA_API_VERSION
	.align		4
        /*0000*/ 	.byte	0x04, 0x37
        /*0002*/ 	.short	(.L_2329 - .L_2328)
.L_2328:
        /*0004*/ 	.word	0x00000082


	//----- nvinfo : EIATTR_KPARAM_INFO
	.align		4
.L_2329:
        /*0008*/ 	.byte	0x04, 0x17
        /*000a*/ 	.short	(.L_2331 - .L_2330)
.L_2330:
        /*000c*/ 	.word	0x00000000
        /*0010*/ 	.short	0x0000
        /*0012*/ 	.short	0x0000
        /*0014*/ 	.byte	0x00, 0xf0, 0xa1, 0x04


	//----- nvinfo : EIATTR_SPARSE_MMA_MASK
	.align		4
.L_2331:
        /*0018*/ 	.byte	0x03, 0x50
        /*001a*/ 	.short	0x0000


	//----- nvinfo : EIATTR_MAXREG_COUNT
	.align		4
        /*001c*/ 	.byte	0x03, 0x1b
        /*001e*/ 	.short	0x00ff


	//----- nvinfo : EIATTR_NUM_BARRIERS
	.align		4
        /*0020*/ 	.byte	0x02, 0x4c
        /*0022*/ 	.byte	0x01
	.zero		1


	//----- nvinfo : EIATTR_MERCURY_ISA_VERSION
	.align		4
        /*0024*/ 	.byte	0x03, 0x5f
        /*0026*/ 	.short	0x0101


	//----- nvinfo : EIATTR_COOP_GROUP_MASK_REGIDS
	.align		4
        /*0028*/ 	.byte	0x04, 0x29
        /*002a*/ 	.short	(.L_2333 - .L_2332)


	//   ....[0]....
.L_2332:
        /*002c*/ 	.word	0xffffffff


	//   ....[1]....
        /*0030*/ 	.word	0xffffffff


	//   ....[2]....
        /*0034*/ 	.word	0xffffffff


	//   ....[3]....
        /*0038*/ 	.word	0xffffffff


	//   ....[4]....
        /*003c*/ 	.word	0xffffffff


	//   ....[5]....
        /*0040*/ 	.word	0xffffffff


	//   ....[6]....
        /*0044*/ 	.word	0xffffffff


	//   ....[7]....
        /*0048*/ 	.word	0xffffffff


	//   ....[8]....
        /*004c*/ 	.word	0xffffffff


	//   ....[9]....
        /*0050*/ 	.word	0xffffffff


	//   ....[10]....
        /*0054*/ 	.word	0x050000b0


	//   ....[11]....
        /*0058*/ 	.word	0x050000b0


	//   ....[12]....
        /*005c*/ 	.word	0x050000b0


	//   ....[13]....
        /*0060*/ 	.word	0x050000b0


	//   ....[14]....
        /*0064*/ 	.word	0x050000b0


	//   ....[15]....
        /*0068*/ 	.word	0x050000b0


	//   ....[16]....
        /*006c*/ 	.word	0x050000b0


	//   ....[17]....
        /*0070*/ 	.word	0x050000b0


	//   ....[18]....
        /*0074*/ 	.word	0x050000b0


	//   ....[19]....
        /*0078*/ 	.word	0x050000b0


	//----- nvinfo : EIATTR_COOP_GROUP_INSTR_OFFSETS
	.align		4
.L_2333:
        /*007c*/ 	.byte	0x04, 0x28
        /*007e*/ 	.short	(.L_2335 - .L_2334)


	//   ....[0]....
.L_2334:
        /*0080*/ 	.word	0x00001a60


	//   ....[1]....
        /*0084*/ 	.word	0x00001a70


	//   ....[2]....
        /*0088*/ 	.word	0x00001aa0


	//   ....[3]....
        /*008c*/ 	.word	0x00001ab0


	//   ....[4]....
        /*0090*/ 	.word	0x00001ae0


	//   ....[5]....
        /*0094*/ 	.word	0x00001af0


	//   ....[6]....
        /*0098*/ 	.word	0x00001b20


	//   ....[7]....
        /*009c*/ 	.word	0x00001b30


	//   ....[8]....
        /*00a0*/ 	.word	0x00001b60


	//   ....[9]....
        /*00a4*/ 	.word	0x00001b70


	//   ....[10]....
        /*00a8*/ 	.word	0x00004080


	//   ....[11]....
        /*00ac*/ 	.word	0x00004110


	//   ....[12]....
        /*00b0*/ 	.word	0x00004180


	//   ....[13]....
        /*00b4*/ 	.word	0x000041e0


	//   ....[14]....
        /*00b8*/ 	.word	0x00004250


	//   ....[15]....
        /*00bc*/ 	.word	0x000042b0


	//   ....[16]....
        /*00c0*/ 	.word	0x00004320


	//   ....[17]....
        /*00c4*/ 	.word	0x00004380


	//   ....[18]....
        /*00c8*/ 	.word	0x000043f0


	//   ....[19]....
        /*00cc*/ 	.word	0x00004450


	//----- nvinfo : EIATTR_EXIT_INSTR_OFFSETS
	.align		4
.L_2335:
        /*00d0*/ 	.byte	0x04, 0x1c
        /*00d2*/ 	.short	(.L_2337 - .L_2336)


	//   ....[0]....
.L_2336:
        /*00d4*/ 	.word	0x00003fe0


	//   ....[1]....
        /*00d8*/ 	.word	0x00004010


	//----- nvinfo : EIATTR_MAX_THREADS
	.align		4
.L_2337:
        /*00dc*/ 	.byte	0x04, 0x05
        /*00de*/ 	.short	(.L_2339 - .L_2338)
.L_2338:
        /*00e0*/ 	.word	0x00000080
        /*00e4*/ 	.word	0x00000001
        /*00e8*/ 	.word	0x00000001


	//----- nvinfo : EIATTR_CRS_STACK_SIZE
	.align		4
.L_2339:
        /*00ec*/ 	.byte	0x04, 0x1e
        /*00ee*/ 	.short	(.L_2341 - .L_2340)
.L_2340:
        /*00f0*/ 	.word	0x00000000


	//----- nvinfo : EIATTR_CBANK_PARAM_SIZE
	.align		4
.L_2341:
        /*00f4*/ 	.byte	0x03, 0x19
        /*00f6*/ 	.short	0x0128


	//----- nvinfo : EIATTR_PARAM_CBANK
	.align		4
        /*00f8*/ 	.byte	0x04, 0x0a
        /*00fa*/ 	.short	(.L_2343 - .L_2342)
	.align		4
.L_2342:
        /*00fc*/ 	.word	index@(.nv.constant0._ZN10layer_norm31ln_parallel_residual_bwd_kernelINS_13Kernel_traitsIf6__halffS2_fjLj1024ELj1ELj4ELj1ELj16ENS_18Kernel_traits_baseILj1024EfS2_fS2_fjLj128EEEEELb0ELb1ELb0EEEvNS_9BwdParamsE)
        /*0100*/ 	.short	0x0210
        /*0102*/ 	.short	0x0128


	//----- nvinfo : EIATTR_SW_WAR
	.align		4
.L_2343:
        /*0104*/ 	.byte	0x04, 0x36
        /*0106*/ 	.short	(.L_2345 - .L_2344)
.L_2344:
        /*0108*/ 	.word	0x00000008
.L_2345:


//--------------------- .nv.info._ZN10layer_norm31ln_parallel_residual_bwd_kernelINS_13Kernel_traitsIf6__halffS2_fjLj1024ELj1ELj4ELj1ELj16ENS_18Kernel_traits_baseILj1024EfS2_fS2_fjLj128EEEEELb0ELb1ELb1EEEvNS_9BwdParamsE --------------------------
	.section	.nv.info._ZN10layer_norm31ln_parallel_residual_bwd_kernelINS_13Kernel_traitsIf6__halffS2_fjLj1024ELj1ELj4ELj1ELj16ENS_18Kernel_traits_baseILj1024EfS2_fS2_fjLj128EEEEELb0ELb1ELb1EEEvNS_9BwdParamsE,"",@"SHT_CUDA_INFO"
	.sectionflags	@""
	.align	4


	//----- nvinfo : EIATTR_CUDA_API_VERSION
	.align		4
        /*0000*/ 	.byte	0x04, 0x37
        /*0002*/ 	.short	(.L_2347 - .L_2346)
.L_2346:
        /*0004*/ 	.word	0x00000082


	//----- nvinfo : EIATTR_KPARAM_INFO
	.align		4
.L_2347:
        /*0008*/ 	.byte	0x04, 0x17
        /*000a*/ 	.short	(.L_2349 - .L_2348)
.L_2348:
        /*000c*/ 	.word	0x00000000
        /*0010*/ 	.short	0x0000
        /*0012*/ 	.short	0x0000
        /*0014*/ 	.byte	0x00, 0xf0, 0xa1, 0x04


	//----- nvinfo : EIATTR_SPARSE_MMA_MASK
	.align		4
.L_2349:
        /*0018*/ 	.byte	0x03, 0x50
        /*001a*/ 	.short	0x0000


	//----- nvinfo : EIATTR_MAXREG_COUNT
	.align		4
        /*001c*/ 	.byte	0x03, 0x1b
        /*001e*/ 	.short	0x00ff


	//----- nvinfo : EIATTR_NUM_BARRIERS
	.align		4
        /*0020*/ 	.byte	0x02, 0x4c
        /*0022*/ 	.byte	0x01
	.zero		1


	//----- nvinfo : EIATTR_MERCURY_ISA_VERSION
	.align		4
        /*0024*/ 	.byte	0x03, 0x5f
        /*0026*/ 	.short	0x0101


	//----- nvinfo : EIATTR_COOP_GROUP_MASK_REGIDS
	.align		4
        /*0028*/ 	.byte	0x04, 0x29
        /*002a*/ 	.short	(.L_2351 - .L_2350)


	//   ....[0]....
.L_2350:
        /*002c*/ 	.word	0xffffffff


	//   ....[1]....
        /*0030*/ 	.word	0xffffffff


	//   ....[2]....
        /*0034*/ 	.word	0xffffffff


	//   ....[3]....
        /*0038*/ 	.word	0xffffffff


	//   ....[4]....
        /*003c*/ 	.word	0xffffffff


	//   ....[5]....
        /*0040*/ 	.word	0xffffffff


	//   ....[6]....
        /*0044*/ 	.word	0xffffffff


	//   ....[7]....
        /*0048*/ 	.word	0xffffffff


	//   ....[8]....
        /*004c*/ 	.word	0xffffffff


	//   ....[9]....
        /*0050*/ 	.word	0xffffffff


	//   ....[10]....
        /*0054*/ 	.word	0x050000cf


	//   ....[11]....
        /*0058*/ 	.word	0x050000cf


	//   ....[12]....
        /*005c*/ 	.word	0x050000cf


	//   ....[13]....
        /*0060*/ 	.word	0x050000cf


	//   ....[14]....
        /*0064*/ 	.word	0x050000cf


	//   ....[15]....
        /*0068*/ 	.word	0x050000cf


	//   ....[16]....
        /*006c*/ 	.word	0x050000cf


	//   ....[17]....
        /*0070*/ 	.word	0x050000cf


	//   ....[18]....
        /*0074*/ 	.word	0x050000cf


	//   ....[19]....
        /*0078*/ 	.word	0x050000cf


	//----- nvinfo : EIATTR_COOP_GROUP_INSTR_OFFSETS
	.align		4
.L_2351:
        /*007c*/ 	.byte	0x04, 0x28
        /*007e*/ 	.short	(.L_2353 - .L_2352)


	//   ....[0]....
.L_2352:
        /*0080*/ 	.word	0x000019b0


	//   ....[1]....
        /*0084*/ 	.word	0x000019c0


	//   ....[2]....
        /*0088*/ 	.word	0x000019f0


	//   ....[3]....
        /*008c*/ 	.word	0x00001a00


	//   ....[4]....
        /*0090*/ 	.word	0x00001a30


	//   ....[5]....
        /*0094*/ 	.word	0x00001a40


	//   ....[6]....
        /*0098*/ 	.word	0x00001a70


	//   ....[7]....
        /*009c*/ 	.word	0x00001a80


	//   ....[8]....
        /*00a0*/ 	.word	0x00001ab0


	//   ....[9]....
        /*00a4*/ 	.word	0x00001ac0


	//   ....[10]....
        /*00a8*/ 	.word	0x00003ce0


	//   ....[11]....
        /*00ac*/ 	.word	0x00003d70


	//   ....[12]....
        /*00b0*/ 	.word	0x00003de0


	//   ....[13]....
        /*00b4*/ 	.word	0x00003e40


	//   ....[14]....
        /*00b8*/ 	.word	0x00003eb0


	//   ....[15]....
        /*00bc*/ 	.word	0x00003f10


	//   ....[16]....
        /*00c0*/ 	.word	0x00003f80


	//   ....[17]....
        /*00c4*/ 	.word	0x00003fe0


	//   ....[18]....
        /*00c8*/ 	.word	0x00004050


	//   ....[19]....
        /*00cc*/ 	.word	0x000040b0


	//----- nvinfo : EIATTR_EXIT_INSTR_OFFSETS
	.align		4
.L_2353:
        /*00d0*/ 	.byte	0x04, 0x1c
        /*00d2*/ 	.short	(.L_2355 - .L_2354)


	//   ....[0]....
.L_2354:
        /*00d4*/ 	.word	0x00003c70


	//----- nvinfo : EIATTR_MAX_THREADS
	.align		4
.L_2355:
        /*00d8*/ 	.byte	0x04, 0x05
        /*00da*/ 	.short	(.L_2357 - .L_2356)
.L_2356:
        /*00dc*/ 	.word	0x00000080
        /*00e0*/ 	.word	0x00000001
        /*00e4*/ 	.word	0x00000001


	//----- nvinfo : EIATTR_CRS_STACK_SIZE
	.align		4
.L_2357:
        /*00e8*/ 	.byte	0x04, 0x1e
        /*00ea*/ 	.short	(.L_2359 - .L_2358)
.L_2358:
        /*00ec*/ 	.word	0x00000000


	//----- nvinfo : EIATTR_CBANK_PARAM_SIZE
	.align		4
.L_2359:
        /*00f0*/ 	.byte	0x03, 0x19
        /*00f2*/ 	.short	0x0128


	//----- nvinfo : EIATTR_PARAM_CBANK
	.align		4
        /*00f4*/ 	.byte	0x04, 0x0a
        /*00f6*/ 	.short	(.L_2361 - .L_2360)
	.align		4
.L_2360:
        /*00f8*/ 	.word	index@(.nv.constant0._ZN10layer_norm31ln_parallel_residual_bwd_kernelINS_13Kernel_traitsIf6__halffS2_fjLj1024ELj1ELj4ELj1ELj16ENS_18Kernel_traits_baseILj1024EfS2_fS2_fjLj128EEEEELb0ELb1ELb1EEEvNS_9BwdParamsE)
        /*00fc*/ 	.short	0x0210
        /*00fe*/ 	.short	0x0128


	//----- nvinfo : EIATTR_SW_WAR
	.align		4
.L_2361:
        /*0100*/ 	.byte	0x04, 0x36
        /*0102*/ 	.short	(.L_2363 - .L_2362)
.L_2362:
        /*0104*/ 	.word	0x00000008
.L_2363:


//--------------------- .nv.info._ZN10layer_norm31ln_parallel_residual_bwd_kernelINS_13Kernel_traitsIf6__halffS2_fjLj1024ELj1ELj4ELj1ELj16ENS_18Kernel_traits_baseILj1024EfS2_fS2_fjLj128EEEEELb1ELb0ELb0EEEvNS_9BwdParamsE --------------------------
	.section	.nv.info._ZN10layer_norm31ln_parallel_residual_bwd_kernelINS_13Kernel_traitsIf6__halffS2_fjLj1024ELj1ELj4ELj1ELj16ENS_18Kernel_traits_baseILj1024EfS2_fS2_fjLj128EEEEELb1ELb0ELb0EEEvNS_9BwdParamsE,"",@"SHT_CUDA_INFO"
	.sectionflags	@""
	.align	4


	//----- nvinfo : EIATTR_CUDA_API_VERSION
	.align		4
        /*0000*/ 	.byte	0x04, 0x37
        /*0002*/ 	.short	(.L_2365 - .L_2364)
.L_2364:
        /*0004*/ 	.word	0x00000082


	//----- nvinfo : EIATTR_KPARAM_INFO
	.align		4
.L_2365:
        /*0008*/ 	.byte	0x04, 0x17
        /*000a*/ 	.short	(.L_2367 - .L_2366)
.L_2366:
        /*000c*/ 	.word	0x00000000
        /*0010*/ 	.short	0x0000
        /*0012*/ 	.short	0x0000
        /*0014*/ 	.byte	0x00, 0xf0, 0xa1, 0x04


	//----- nvinfo : EIATTR_SPARSE_MMA_MASK
	.align		4
.L_2367:
        /*0018*/ 	.byte	0x03, 0x50
        /*001a*/ 	.short	0x0000


	//----- nvinfo : EIATTR_MAXREG_COUNT
	.align		4
        /*001c*/ 	.byte	0x03, 0x1b
        /*001e*/ 	.short	0x00ff


	//----- nvinfo : EIATTR_NUM_BARRIERS
	.align		4
        /*0020*/ 	.byte	0x02, 0x4c
        /*0022*/ 	.byte	0x01
	.zero		1


	//----- nvinfo : EIATTR_ANNOTATIONS
	.align		4
        /*0024*/ 	.byte	0x04, 0x55
        /*0026*/ 	.short	(.L_2369 - .L_2368)


	//   ....[0]....
.L_2368:
        /* <DEDUP_REMOVED lines=94> */


	//----- nvinfo : EIATTR_MERCURY_ISA_VERSION
	.align		4
.L_2369:
        /*05f8*/ 	.byte	0x03, 0x5f
        /*05fa*/ 	.short	0x0101


	//----- nvinfo : EIATTR_COOP_GROUP_MASK_REGIDS
	.align		4
        /*05fc*/ 	.byte	0x04, 0x29
        /*05fe*/ 	.short	(.L_2371 - .L_2370)


	//   ....[0]....
.L_2370:
        /*0600*/ 	.word	0xffffffff


	//   ....[1]....
        /*0604*/ 	.word	0xffffffff


	//   ....[2]....
        /*0608*/ 	.word	0xffffffff


	//   ....[3]....
        /*060c*/ 	.word	0xffffffff


	//   ....[4]....
        /*0610*/ 	.word	0xffffffff


	//   ....[5]....
        /*0614*/ 	.word	0xffffffff


	//   ....[6]....
        /*0618*/ 	.word	0xffffffff


	//   ....[7]....
        /*061c*/ 	.word	0xffffffff


	//   ....[8]....
        /*0620*/ 	.word	0xffffffff


	//   ....[9]....
        /*0624*/ 	.word	0xffffffff


	//   ....[10]....
        /*0628*/ 	.word	0x050000c4


	//   ....[11]....
        /*062c*/ 	.word	0x050000c4


	//   ....[12]....
        /*0630*/ 	.word	0x050000c4


	//   ....[13]....
        /*0634*/ 	.word	0x050000c4


	//   ....[14]....
        /*0638*/ 	.word	0x050000c4


	//   ....[15]....
        /*063c*/ 	.word	0x050000c4


	//   ....[16]....
        /*0640*/ 	.word	0x050000c4


	//   ....[17]....
        /*0644*/ 	.word	0x050000c4


	//   ....[18]....
        /*0648*/ 	.word	0x050000c4


	//   ....[19]....
        /*064c*/ 	.word	0x050000c4


	//----- nvinfo : EIATTR_COOP_GROUP_INSTR_OFFSETS
	.align		4
.L_2371:
        /*0650*/ 	.byte	0x04, 0x28
        /*0652*/ 	.short	(.L_2373 - .L_2372)


	//   ....[0]....
.L_2372:
        /*0654*/ 	.word	0x00003410


	//   ....[1]....
        /*0658*/ 	.word	0x00003430


	//   ....[2]....
        /*065c*/ 	.word	0x00003450


	//   ....[3]....
        /*0660*/ 	.word	0x00003470


	//   ....[4]....
        /*0664*/ 	.word	0x00003490


	//   ....[5]....
        /*0668*/ 	.word	0x000034b0


	//   ....[6]....
        /*066c*/ 	.word	0x000034d0


	//   ....[7]....
        /*0670*/ 	.word	0x000034f0


	//   ....[8]....
        /*0674*/ 	.word	0x00003500


	//   ....[9]....
        /*0678*/ 	.word	0x00003520


	//   ....[10]....
        /*067c*/ 	.word	0x00007610


	//   ....[11]....
        /*0680*/ 	.word	0x000076b0


	//   ....[12]....
        /*0684*/ 	.word	0x00007730


	//   ....[13]....
        /*0688*/ 	.word	0x000077a0


	//   ....[14]....
        /*068c*/ 	.word	0x00007820


	//   ....[15]....
        /*0690*/ 	.word	0x00007890


	//   ....[16]....
        /*0694*/ 	.word	0x00007910


	//   ....[17]....
        /*0698*/ 	.word	0x00007980


	//   ....[18]....
        /*069c*/ 	.word	0x00007a00


	//   ....[19]....
        /*06a0*/ 	.word	0x00007a50


	//----- nvinfo : EIATTR_EXIT_INSTR_OFFSETS
	.align		4
.L_2373:
        /*06a4*/ 	.byte	0x04, 0x1c
        /*06a6*/ 	.short	(.L_2375 - .L_2374)


	//   ....[0]....
.L_2374:
        /*06a8*/ 	.word	0x00007550


	//   ....[1]....
        /*06ac*/ 	.word	0x000075a0


	//----- nvinfo : EIATTR_MAX_THREADS
	.align		4
.L_2375:
        /*06b0*/ 	.byte	0x04, 0x05
        /*06b2*/ 	.short	(.L_2377 - .L_2376)
.L_2376:
        /*06b4*/ 	.word	0x00000080
        /*06b8*/ 	.word	0x00000001
        /*06bc*/ 	.word	0x00000001


	//----- nvinfo : EIATTR_CRS_STACK_SIZE
	.align		4
.L_2377:
        /*06c0*/ 	.byte	0x04, 0x1e
        /*06c2*/ 	.short	(.L_2379 - .L_2378)
.L_2378:
        /*06c4*/ 	.word	0x00000000


	//----- nvinfo : EIATTR_CBANK_PARAM_SIZE
	.align		4
.L_2379:
        /*06c8*/ 	.byte	0x03, 0x19
        /*06ca*/ 	.short	0x0128


	//----- nvinfo : EIATTR_PARAM_CBANK
	.align		4
        /*06cc*/ 	.byte	0x04, 0x0a
        /*06ce*/ 	.short	(.L_2381 - .L_2380)
	.align		4
.L_2380:
        /*06d0*/ 	.word	index@(.nv.constant0._ZN10layer_norm31ln_parallel_residual_bwd_kernelINS_13Kernel_traitsIf6__halffS2_fjLj1024ELj1ELj4ELj1ELj16ENS_18Kernel_traits_baseILj1024EfS2_fS2_fjLj128EEEEELb1ELb0ELb0EEEvNS_9BwdParamsE)
        /*06d4*/ 	.short	0x0210
        /*06d6*/ 	.short	0x0128


	//----- nvinfo : EIATTR_SW_WAR
	.align		4
.L_2381:
        /*06d8*/ 	.byte	0x04, 0x36
        /*06da*/ 	.short	(.L_2383 - .L_2382)
.L_2382:
        /*06dc*/ 	.word	0x00000008
.L_2383:


//--------------------- .nv.info._ZN10layer_norm31ln_parallel_residual_bwd_kernelINS_13Kernel_traitsIf6__halffS2_fjLj1024ELj1ELj4ELj1ELj16ENS_18Kernel_traits_baseILj1024EfS2_fS2_fjLj128EEEEELb1ELb0ELb1EEEvNS_9BwdParamsE --------------------------
	.section	.nv.info._ZN10layer_norm31ln_parallel_residual_bwd_kernelINS_13Kernel_traitsIf6__halffS2_fjLj1024ELj1ELj4ELj1ELj16ENS_18Kernel_traits_baseILj1024EfS2_fS2_fjLj128EEEEELb1ELb0ELb1EEEvNS_9BwdParamsE,"",@"SHT_CUDA_INFO"
	.sectionflags	@""
	.align	4


	//----- nvinfo : EIATTR_CUDA_API_VERSION
	.align		4
        /*0000*/ 	.byte	0x04, 0x37
        /*0002*/ 	.short	(.L_2385 - .L_2384)
.L_2384:
        /*0004*/ 	.word	0x00000082


	//----- nvinfo : EIATTR_KPARAM_INFO
	.align		4
.L_2385:
        /*0008*/ 	.byte	0x04, 0x17
        /*000a*/ 	.short	(.L_2387 - .L_2386)
.L_2386:
        /*000c*/ 	.word	0x00000000
        /*0010*/ 	.short	0x0000
        /*0012*/ 	.short	0x0000
        /*0014*/ 	.byte	0x00, 0xf0, 0xa1, 0x04


	//----- nvinfo : EIATTR_SPARSE_MMA_MASK
	.align		4
.L_2387:
        /*0018*/ 	.byte	0x03, 0x50
        /*001a*/ 	.short	0x0000


	//----- nvinfo : EIATTR_MAXREG_COUNT
	.align		4
        /*001c*/ 	.byte	0x03, 0x1b
        /*001e*/ 	.short	0x00ff


	//----- nvinfo : EIATTR_NUM_BARRIERS
	.align		4
        /*0020*/ 	.byte	0x02, 0x4c
        /*0022*/ 	.byte	0x01
	.zero		1


	//----- nvinfo : EIATTR_ANNOTATIONS
	.align		4
        /*0024*/ 	.byte	0x04, 0x55
        /*0026*/ 	.short	(.L_2389 - .L_2388)


	//   ....[0]....
.L_2388:
        /* <DEDUP_REMOVED lines=166> */


	//----- nvinfo : EIATTR_MERCURY_ISA_VERSION
	.align		4
.L_2389:
        /*0a78*/ 	.byte	0x03, 0x5f
        /*0a7a*/ 	.short	0x0101


	//----- nvinfo : EIATTR_COOP_GROUP_MASK_REGIDS
	.align		4
        /*0a7c*/ 	.byte	0x04, 0x29
        /*0a7e*/ 	.short	(.L_2391 - .L_2390)


	//   ....[0]....
.L_2390:
        /*0a80*/ 	.word	0xffffffff


	//   ....[1]....
        /*0a84*/ 	.word	0xffffffff


	//   ....[2]....
        /*0a88*/ 	.word	0xffffffff


	//   ....[3]....
        /*0a8c*/ 	.word	0xffffffff


	//   ....[4]....
        /*0a90*/ 	.word	0xffffffff


	//   ....[5]....
        /*0a94*/ 	.word	0xffffffff


	//   ....[6]....
        /*0a98*/ 	.word	0xffffffff


	//   ....[7]....
        /*0a9c*/ 	.word	0xffffffff


	//   ....[8]....
        /*0aa0*/ 	.word	0xffffffff


	//   ....[9]....
        /*0aa4*/ 	.word	0xffffffff


	//   ....[10]....
        /*0aa8*/ 	.word	0x050000ea


	//   ....[11]....
        /*0aac*/ 	.word	0x050000ea


	//   ....[12]....
        /*0ab0*/ 	.word	0x050000ea


	//   ....[13]....
        /*0ab4*/ 	.word	0x050000ea


	//   ....[14]....
        /*0ab8*/ 	.word	0x050000ea


	//   ....[15]....
        /*0abc*/ 	.word	0x050000ea


	//   ....[16]....
        /*0ac0*/ 	.word	0x050000ea


	//   ....[17]....
        /*0ac4*/ 	.word	0x050000ea


	//   ....[18]....
        /*0ac8*/ 	.word	0x050000ea


	//   ....[19]....
        /*0acc*/ 	.word	0x050000ea


	//----- nvinfo : EIATTR_COOP_GROUP_INSTR_OFFSETS
	.align		4
.L_2391:
        /*0ad0*/ 	.byte	0x04, 0x28
        /*0ad2*/ 	.short	(.L_2393 - .L_2392)


	//   ....[0]....
.L_2392:
        /*0ad4*/ 	.word	0x000035c0


	//   ....[1]....
        /*0ad8*/ 	.word	0x00003670


	//   ....[2]....
        /*0adc*/ 	.word	0x00003690


	//   ....[3]....
        /*0ae0*/ 	.word	0x000036b0


	//   ....[4]....
        /*0ae4*/ 	.word	0x000036d0


	//   ....[5]....
        /*0ae8*/ 	.word	0x000036f0


	//   ....[6]....
        /*0aec*/ 	.word	0x00003710


	//   ....[7]....
        /*0af0*/ 	.word	0x00003730


	//   ....[8]....
        /*0af4*/ 	.word	0x00003740


	//   ....[9]....
        /*0af8*/ 	.word	0x00003770


	//   ....[10]....
        /*0afc*/ 	.word	0x000072b0


	//   ....[11]....
        /*0b00*/ 	.word	0x00007360


	//   ....[12]....
        /*0b04*/ 	.word	0x000073d0


	//   ....[13]....
        /*0b08*/ 	.word	0x00007420


	//   ....[14]....
        /*0b0c*/ 	.word	0x00007480


	//   ....[15]....
        /*0b10*/ 	.word	0x000074d0


	//   ....[16]....
        /*0b14*/ 	.word	0x00007530


	//   ....[17]....
        /*0b18*/ 	.word	0x00007580


	//   ....[18]....
        /*0b1c*/ 	.word	0x000075e0


	//   ....[19]....
        /*0b20*/ 	.word	0x00007630


	//----- nvinfo : EIATTR_EXIT_INSTR_OFFSETS
	.align		4
.L_2393:
        /*0b24*/ 	.byte	0x04, 0x1c
        /*0b26*/ 	.short	(.L_2395 - .L_2394)


	//   ....[0]....
.L_2394:
        /*0b28*/ 	.word	0x00007240


	//----- nvinfo : EIATTR_MAX_THREADS
	.align		4
.L_2395:
        /*0b2c*/ 	.byte	0x04, 0x05
        /*0b2e*/ 	.short	(.L_2397 - .L_2396)
.L_2396:
        /*0b30*/ 	.word	0x00000080
        /*0b34*/ 	.word	0x00000001
        /*0b38*/ 	.word	0x00000001


	//----- nvinfo : EIATTR_CRS_STACK_SIZE
	.align		4
.L_2397:
        /*0b3c*/ 	.byte	0x04, 0x1e
        /*0b3e*/ 	.short	(.L_2399 - .L_2398)
.L_2398:
        /*0b40*/ 	.word	0x00000000


	//----- nvinfo : EIATTR_CBANK_PARAM_SIZE
	.align		4
.L_2399:
        /*0b44*/ 	.byte	0x03, 0x19
        /*0b46*/ 	.short	0x0128


	//----- nvinfo : EIATTR_PARAM_CBANK
	.align		4
        /*0b48*/ 	.byte	0x04, 0x0a
        /*0b4a*/ 	.short	(.L_2401 - .L_2400)
	.align		4
.L_2400:
        /*0b4c*/ 	.word	index@(.nv.constant0._ZN10layer_norm31ln_parallel_residual_bwd_kernelINS_13Kernel_traitsIf6__halffS2_fjLj1024ELj1ELj4ELj1ELj16ENS_18Kernel_traits_baseILj1024EfS2_fS2_fjLj128EEEEELb1ELb0ELb1EEEvNS_9BwdParamsE)
        /*0b50*/ 	.short	0x0210
        /*0b52*/ 	.short	0x0128


	//----- nvinfo : EIATTR_SW_WAR
	.align		4
.L_2401:
        /*0b54*/ 	.byte	0x04, 0x36
        /*0b56*/ 	.short	(.L_2403 - .L_2402)
.L_2402:
        /*0b58*/ 	.word	0x00000008
.L_2403:


//--------------------- .nv.info._ZN10layer_norm22ln_bwd_finalize_kernelINS_22Kernel_traits_finalizeILj1024Ef6__halffS2_fjLb0ELj1024ELj4ENS_18Kernel_traits_baseILj1024EfS2_fS2_fjLj1024EEEEELb0ELb0EEEvNS_9BwdParamsE --------------------------
	.section	.nv.info._ZN10layer_norm22ln_bwd_finalize_kernelINS_22Kernel_traits_finalizeILj1024Ef6__halffS2_fjLb0ELj1024ELj4ENS_18Kernel_traits_baseILj1024EfS2_fS2_fjLj1024EEEEELb0ELb0EEEvNS_9BwdParamsE,"",@"SHT_CUDA_INFO"
	.sectionflags	@""
	.align	4


	//----- nvinfo : EIATTR_CUDA_API_VERSION
	.align		4
        /*0000*/ 	.byte	0x04, 0x37
        /*0002*/ 	.short	(.L_2405 - .L_2404)
.L_2404:
        /*0004*/ 	.word	0x00000082


	//----- nvinfo : EIATTR_KPARAM_INFO
	.align		4
.L_2405:
        /*0008*/ 	.byte	0x04, 0x17
        /*000a*/ 	.short	(.L_2407 - .L_2406)
.L_2406:
        /*000c*/ 	.word	0x00000000
        /*0010*/ 	.short	0x0000
        /*0012*/ 	.short	0x0000
        /*0014*/ 	.byte	0x00, 0xf0, 0xa1, 0x04


	//----- nvinfo : EIATTR_SPARSE_MMA_MASK
	.align		4
.L_2407:
        /*0018*/ 	.byte	0x03, 0x50
        /*001a*/ 	.short	0x0000


	//----- nvinfo : EIATTR_MAXREG_COUNT
	.align		4
        /*001c*/ 	.byte	0x03, 0x1b
        /*001e*/ 	.short	0x0040


	//----- nvinfo : EIATTR_NUM_BARRIERS
	.align		4
        /*0020*/ 	.byte	0x02, 0x4c
        /*0022*/ 	.byte	0x01
	.zero		1


	//----- nvinfo : EIATTR_MERCURY_ISA_VERSION
	.align		4
        /*0024*/ 	.byte	0x03, 0x5f
        /*0026*/ 	.short	0x0101


	//----- nvinfo : EIATTR_COOP_GROUP_MASK_REGIDS
	.align		4
        /*0028*/ 	.byte	0x04, 0x29
        /*002a*/ 	.short	(.L_2409 - .L_2408)


	//   ....[0]....
.L_2408:
        /*002c*/ 	.word	0xffffffff


	//   ....[1]....
        /*0030*/ 	.word	0xffffffff


	//   ....[2]....
        /*0034*/ 	.word	0xffffffff


	//   ....[3]....
        /*0038*/ 	.word	0xffffffff


	//   ....[4]....
        /*003c*/ 	.word	0xffffffff


	//   ....[5]....
        /*0040*/ 	.word	0xffffffff


	//   ....[6]....
        /*0044*/ 	.word	0xffffffff


	//   ....[7]....
        /*0048*/ 	.word	0xffffffff


	//   ....[8]....
        /*004c*/ 	.word	0xffffffff


	//   ....[9]....
        /*0050*/ 	.word	0xffffffff


	//   ....[10]....
        /*0054*/ 	.word	0x05000013


	//   ....[11]....
        /*0058*/ 	.word	0x05000013


	//   ....[12]....
        /*005c*/ 	.word	0x05000013


	//   ....[13]....
        /*0060*/ 	.word	0x05000013


	//   ....[14]....
        /*0064*/ 	.word	0x05000013


	//   ....[15]....
        /*0068*/ 	.word	0x05000013


	//   ....[16]....
        /*006c*/ 	.word	0x05000013


	//   ....[17]....
        /*0070*/ 	.word	0x05000013


	//   ....[18]....
        /*0074*/ 	.word	0x05000013


	//   ....[19]....
        /*0078*/ 	.word	0x05000013


	//----- nvinfo : EIATTR_COOP_GROUP_INSTR_OFFSETS
	.align		4
.L_2409:
        /*007c*/ 	.byte	0x04, 0x28
        /*007e*/ 	.short	(.L_2411 - .L_2410)


	//   ....[0]....
.L_2410:
        /*0080*/ 	.word	0x000008e0


	//   ....[1]....
        /*0084*/ 	.word	0x000008f0


	//   ....[2]....
        /*0088*/ 	.word	0x00000920


	//   ....[3]....
        /*008c*/ 	.word	0x00000930


	//   ....[4]....
        /*0090*/ 	.word	0x00000960


	//   ....[5]....
        /*0094*/ 	.word	0x00000970


	//   ....[6]....
        /*0098*/ 	.word	0x000009a0


	//   ....[7]....
        /*009c*/ 	.word	0x000009b0


	//   ....[8]....
        /*00a0*/ 	.word	0x000009e0


	//   ....[9]....
        /*00a4*/ 	.word	0x000009f0


	//   ....[10]....
        /*00a8*/ 	.word	0x00000bf0


	//   ....[11]....
        /*00ac*/ 	.word	0x00000c60


	//   ....[12]....
        /*00b0*/ 	.word	0x00000cd0


	//   ....[13]....
        /*00b4*/ 	.word	0x00000d40


	//   ....[14]....
        /*00b8*/ 	.word	0x00000db0


	//   ....[15]....
        /*00bc*/ 	.word	0x00000e10


	//   ....[16]....
        /*00c0*/ 	.word	0x00000e80


	//   ....[17]....
        /*00c4*/ 	.word	0x00000ef0


	//   ....[18]....
        /*00c8*/ 	.word	0x00000f60


	//   ....[19]....
        /*00cc*/ 	.word	0x00000fd0


	//----- nvinfo : EIATTR_EXIT_INSTR_OFFSETS
	.align		4
.L_2411:
        /*00d0*/ 	.byte	0x04, 0x1c
        /*00d2*/ 	.short	(.L_2413 - .L_2412)


	//   ....[0]....
.L_2412:
        /*00d4*/ 	.word	0x00000070


	//   ....[1]....
        /*00d8*/ 	.word	0x00000b90


	//----- nvinfo : EIATTR_MAX_THREADS
	.align		4
.L_2413:
        /*00dc*/ 	.byte	0x04, 0x05
        /*00de*/ 	.short	(.L_2415 - .L_2414)
.L_2414:
        /*00e0*/ 	.word	0x00000400
        /*00e4*/ 	.word	0x00000001
        /*00e8*/ 	.word	0x00000001


	//----- nvinfo : EIATTR_CRS_STACK_SIZE
	.align		4
.L_2415:
        /*00ec*/ 	.byte	0x04, 0x1e
        /*00ee*/ 	.short	(.L_2417 - .L_2416)
.L_2416:
        /*00f0*/ 	.word	0x00000000


	//----- nvinfo : EIATTR_CBANK_PARAM_SIZE
	.align		4
.L_2417:
        /*00f4*/ 	.byte	0x03, 0x19
        /*00f6*/ 	.short	0x0128


	//----- nvinfo : EIATTR_PARAM_CBANK
	.align		4
        /*00f8*/ 	.byte	0x04, 0x0a
        /*00fa*/ 	.short	(.L_2419 - .L_2418)
	.align		4
.L_2418:
        /*00fc*/ 	.word	index@(.nv.constant0._ZN10layer_norm22ln_bwd_finalize_kernelINS_22Kernel_traits_finalizeILj1024Ef6__halffS2_fjLb0ELj1024ELj4ENS_18Kernel_traits_baseILj1024EfS2_fS2_fjLj1024EEEEELb0ELb0EEEvNS_9BwdParamsE)
        /*0100*/ 	.short	0x0210
        /*0102*/ 	.short	0x0128


	//----- nvinfo : EIATTR_SW_WAR
	.align		4
.L_2419:
        /*0104*/ 	.byte	0x04, 0x36
        /*0106*/ 	.short	(.L_2421 - .L_2420)
.L_2420:
        /*0108*/ 	.word	0x00000008
.L_2421:


//--------------------- .nv.info._ZN10layer_norm40ln_parallel_residual_bwd_finalize_kernelINS_22Kernel_traits_finalizeILj1024Ef6__halffS2_fjLb0ELj1024ELj4ENS_18Kernel_traits_baseILj1024EfS2_fS2_fjLj1024EEEEELb0EEEvNS_9BwdParamsE --------------------------
	.section	.nv.info._ZN10layer_norm40ln_parallel_residual_bwd_finalize_kernelINS_22Kernel_traits_finalizeILj1024Ef6__halffS2_fjLb0ELj1024ELj4ENS_18Kernel_traits_baseILj1024EfS2_fS2_fjLj1024EEEEELb0EEEvNS_9BwdParamsE,"",@"SHT_CUDA_INFO"
	.sectionflags	@""
	.align	4


	//----- nvinfo : EIATTR_CUDA_API_VERSION
	.align		4
        /*0000*/ 	.byte	0x04, 0x37
        /*0002*/ 	.short	(.L_2423 - .L_2422)
.L_2422:
        /*0004*/ 	.word	0x00000082


	//----- nvinfo : EIATTR_KPARAM_INFO
	.align		4
.L_2423:
        /*0008*/ 	.byte	0x04, 0x17
        /*000a*/ 	.short	(.L_2425 - .L_2424)
.L_2424:
        /*000c*/ 	.word	0x00000000
        /*0010*/ 	.short	0x0000
        /*0012*/ 	.short	0x0000
        /*0014*/ 	.byte	0x00, 0xf0, 0xa1, 0x04


	//----- nvinfo : EIATTR_SPARSE_MMA_MASK
	.align		4
.L_2425:
        /*0018*/ 	.byte	0x03, 0x50
        /*001a*/ 	.short	0x0000


	//----- nvinfo : EIATTR_MAXREG_COUNT
	.align		4
        /*001c*/ 	.byte	0x03, 0x1b
        /*001e*/ 	.short	0x0040


	//----- nvinfo : EIATTR_NUM_BARRIERS
	.align		4
        /*0020*/ 	.byte	0x02, 0x4c
        /*0022*/ 	.byte	0x01
	.zero		1


	//----- nvinfo : EIATTR_MERCURY_ISA_VERSION
	.align		4
        /*0024*/ 	.byte	0x03, 0x5f
        /*0026*/ 	.short	0x0101


	//----- nvinfo : EIATTR_COOP_GROUP_MASK_REGIDS
	.align		4
        /*0028*/ 	.byte	0x04, 0x29
        /*002a*/ 	.short	(.L_2427 - .L_2426)


	//   ....[0]....
.L_2426:
        /*002c*/ 	.word	0xffffffff


	//   ....[1]....
        /*0030*/ 	.word	0xffffffff


	//   ....[2]....
        /*0034*/ 	.word	0xffffffff


	//   ....[3]....
        /*0038*/ 	.word	0xffffffff


	//   ....[4]....
        /*003c*/ 	.word	0xffffffff


	//   ....[5]....
        /*0040*/ 	.word	0xffffffff


	//   ....[6]....
        /*0044*/ 	.word	0xffffffff


	//   ....[7]....
        /*0048*/ 	.word	0xffffffff


	//   ....[8]....
        /*004c*/ 	.word	0xffffffff


	//   ....[9]....
        /*0050*/ 	.word	0xffffffff


	//   ....[10]....
        /*0054*/ 	.word	0xffffffff


	//   ....[11]....
        /*0058*/ 	.word	0xffffffff


	//   ....[12]....
        /*005c*/ 	.word	0xffffffff


	//   ....[13]....
        /*0060*/ 	.word	0xffffffff


	//   ....[14]....
        /*0064*/ 	.word	0xffffffff


	//   ....[15]....
        /*0068*/ 	.word	0xffffffff


	//   ....[16]....
        /*006c*/ 	.word	0xffffffff


	//   ....[17]....
        /*0070*/ 	.word	0xffffffff


	//   ....[18]....
        /*0074*/ 	.word	0xffffffff


	//   ....[19]....
        /*0078*/ 	.word	0xffffffff


	//   ....[20]....
        /*007c*/ 	.word	0x0500000c


	//   ....[21]....
        /*0080*/ 	.word	0x0500000c


	//   ....[22]....
        /*0084*/ 	.word	0x0500000c


	//   ....[23]....
        /*0088*/ 	.word	0x0500000c


	//   ....[24]....
        /*008c*/ 	.word	0x0500000c


	//   ....[25]....
        /*0090*/ 	.word	0x0500000c


	//   ....[26]....
        /*0094*/ 	.word	0x0500000c


	//   ....[27]....
        /*0098*/ 	.word	0x0500000c


	//   ....[28]....
        /*009c*/ 	.word	0x0500000c


	//   ....[29]....
        /*00a0*/ 	.word	0x0500000c


	//   ....[30]....
        /*00a4*/ 	.word	0x0500000c


	//   ....[31]....
        /*00a8*/ 	.word	0x0500000c


	//   ....[32]....
        /*00ac*/ 	.word	0x0500000c


	//   ....[33]....
        /*00b0*/ 	.word	0x0500000c


	//   ....[34]....
        /*00b4*/ 	.word	0x0500000c


	//   ....[35]....
        /*00b8*/ 	.word	0x0500000c


	//   ....[36]....
        /*00bc*/ 	.word	0x0500000c


	//   ....[37]....
        /*00c0*/ 	.word	0x0500000c


	//   ....[38]....
        /*00c4*/ 	.word	0x0500000c


	//   ....[39]....
        /*00c8*/ 	.word	0x0500000c


	//----- nvinfo : EIATTR_COOP_GROUP_INSTR_OFFSETS
	.align		4
.L_2427:
        /*00cc*/ 	.byte	0x04, 0x28
        /*00ce*/ 	.short	(.L_2429 - .L_2428)


	//   ....[0]....
.L_2428:
        /*00d0*/ 	.word	0x00000ce0


	//   ....[1]....
        /*00d4*/ 	.word	0x00000cf0


	//   ....[2]....
        /*00d8*/ 	.word	0x00000d00


	//   ....[3]....
        /*00dc*/ 	.word	0x00000d10


	//   ....[4]....
        /*00e0*/ 	.word	0x00000d40


	//   ....[5]....
        /*00e4*/ 	.word	0x00000d70


	//   ....[6]....
        /*00e8*/ 	.word	0x00000d80


	//   ....[7]....
        /*00ec*/ 	.word	0x00000d90


	//   ....[8]....
        /*00f0*/ 	.word	0x00000db0


	//   ....[9]....
        /*00f4*/ 	.word	0x00000df0


	//   ....[10]....
        /*00f8*/ 	.word	0x00000e00


	//   ....[11]....
        /*00fc*/ 	.word	0x00000e10


	//   ....[12]....
        /*0100*/ 	.word	0x00000e30


	//   ....[13]....
        /*0104*/ 	.word	0x00000e70


	//   ....[14]....
        /*0108*/ 	.word	0x00000e80


	//   ....[15]....
        /*010c*/ 	.word	0x00000e90


	//   ....[16]....
        /*0110*/ 	.word	0x00000eb0


	//   ....[17]....
        /*0114*/ 	.word	0x00000ee0


	//   ....[18]....
        /*0118*/ 	.word	0x00000f00


	//   ....[19]....
        /*011c*/ 	.word	0x00000f10


	//   ....[20]....
        /*0120*/ 	.word	0x000011f0


	//   ....[21]....
        /*0124*/ 	.word	0x00001250


	//   ....[22]....
        /*0128*/ 	.word	0x000012b0


	//   ....[23]....
        /*012c*/ 	.word	0x00001310


	//   ....[24]....
        /*0130*/ 	.word	0x00001370


	//   ....[25]....
        /*0134*/ 	.word	0x000013d0


	//   ....[26]....
        /*0138*/ 	.word	0x00001440


	//   ....[27]....
        /*013c*/ 	.word	0x000014b0


	//   ....[28]....
        /*0140*/ 	.word	0x00001520


	//   ....[29]....
        /*0144*/ 	.word	0x00001590


	//   ....[30]....
        /*0148*/ 	.word	0x000015f0


	//   ....[31]....
        /*014c*/ 	.word	0x00001660


	//   ....[32]....
        /*0150*/ 	.word	0x000016d0


	//   ....[33]....
        /*0154*/ 	.word	0x00001740


	//   ....[34]....
        /*0158*/ 	.word	0x000017b0


	//   ....[35]....
        /*015c*/ 	.word	0x00001810


	//   ....[36]....
        /*0160*/ 	.word	0x00001880


	//   ....[37]....
        /*0164*/ 	.word	0x000018f0


	//   ....[38]....
        /*0168*/ 	.word	0x00001960


	//   ....[39]....
        /*016c*/ 	.word	0x000019d0


	//----- nvinfo : EIATTR_EXIT_INSTR_OFFSETS
	.align		4
.L_2429:
        /*0170*/ 	.byte	0x04, 0x1c
        /*0172*/ 	.short	(.L_2431 - .L_2430)


	//   ....[0]....
.L_2430:
        /*0174*/ 	.word	0x00000070


	//   ....[1]....
        /*0178*/ 	.word	0x00001190


	//----- nvinfo : EIATTR_MAX_THREADS
	.align		4
.L_2431:
        /*017c*/ 	.byte	0x04, 0x05
        /*017e*/ 	.short	(.L_2433 - .L_2432)
.L_2432:
        /*0180*/ 	.word	0x00000400
        /*0184*/ 	.word	0x00000001
        /*0188*/ 	.word	0x00000001


	//----- nvinfo : EIATTR_CRS_STACK_SIZE
	.align		4
.L_2433:
        /*018c*/ 	.byte	0x04, 0x1e
        /*018e*/ 	.short	(.L_2435 - .L_2434)
.L_2434:
        /*0190*/ 	.word	0x00000000


	//----- nvinfo : EIATTR_CBANK_PARAM_SIZE
	.align		4
.L_2435:
        /*0194*/ 	.byte	0x03, 0x19
        /*0196*/ 	.short	0x0128


	//----- nvinfo : EIATTR_PARAM_CBANK
	.align		4
        /*0198*/ 	.byte	0x04, 0x0a
        /*019a*/ 	.short	(.L_2437 - .L_2436)
	.align		4
.L_2436:
        /*019c*/ 	.word	index@(.nv.constant0._ZN10layer_norm40ln_parallel_residual_bwd_finalize_kernelINS_22Kernel_traits_finalizeILj1024Ef6__halffS2_fjLb0ELj1024ELj4ENS_18Kernel_traits_baseILj1024EfS2_fS2_fjLj1024EEEEELb0EEEvNS_9BwdParamsE)
        /*01a0*/ 	.short	0x0210
        /*01a2*/ 	.short	0x0128


	//----- nvinfo : EIATTR_SW_WAR
	.align		4
.L_2437:
        /*01a4*/ 	.byte	0x04, 0x36
        /*01a6*/ 	.short	(.L_2439 - .L_2438)
.L_2438:
        /*01a8*/ 	.word	0x00000008
.L_2439:


//--------------------- .nv.info._ZN10layer_norm31ln_parallel_residual_bwd_kernelINS_13Kernel_traitsIf6__halffS2_fjLj1024ELj1ELj4ELj1ELj16ENS_18Kernel_traits_baseILj1024EfS2_fS2_fjLj128EEEEELb1ELb1ELb0EEEvNS_9BwdParamsE --------------------------
	.section	.nv.info._ZN10layer_norm31ln_parallel_residual_bwd_kernelINS_13Kernel_traitsIf6__halffS2_fjLj1024ELj1ELj4ELj1ELj16ENS_18Kernel_traits_baseILj1024EfS2_fS2_fjLj128EEEEELb1ELb1ELb0EEEvNS_9BwdParamsE,"",@"SHT_CUDA_INFO"
	.sectionflags	@""
	.align	4


	//----- nvinfo : EIATTR_CUDA_API_VERSION
	.align		4
        /*0000*/ 	.byte	0x04, 0x37
        /*0002*/ 	.short	(.L_2441 - .L_2440)
.L_2440:
        /*0004*/ 	.word	0x00000082


	//----- nvinfo : EIATTR_KPARAM_INFO
	.align		4
.L_2441:
        /*0008*/ 	.byte	0x04, 0x17
        /*000a*/ 	.short	(.L_2443 - .L_2442)
.L_2442:
        /*000c*/ 	.word	0x00000000
        /*0010*/ 	.short	0x0000
        /*0012*/ 	.short	0x0000
        /*0014*/ 	.byte	0x00, 0xf0, 0xa1, 0x04


	//----- nvinfo : EIATTR_SPARSE_MMA_MASK
	.align		4
.L_2443:
        /*0018*/ 	.byte	0x03, 0x50
        /*001a*/ 	.short	0x0000


	//----- nvinfo : EIATTR_MAXREG_COUNT
	.align		4
        /*001c*/ 	.byte	0x03, 0x1b
        /*001e*/ 	.short	0x00ff


	//----- nvinfo : EIATTR_NUM_BARRIERS
	.align		4
        /*0020*/ 	.byte	0x02, 0x4c
        /*0022*/ 	.byte	0x01
	.zero		1


	//----- nvinfo : EIATTR_MERCURY_ISA_VERSION
	.align		4
        /*0024*/ 	.byte	0x03, 0x5f
        /*0026*/ 	.short	0x0101


	//----- nvinfo : EIATTR_COOP_GROUP_MASK_REGIDS
	.align		4
        /*0028*/ 	.byte	0x04, 0x29
        /*002a*/ 	.short	(.L_2445 - .L_2444)


	//   ....[0]....
.L_2444:
        /*002c*/ 	.word	0xffffffff


	//   ....[1]....
        /*0030*/ 	.word	0xffffffff


	//   ....[2]....
        /*0034*/ 	.word	0xffffffff


	//   ....[3]....
        /*0038*/ 	.word	0xffffffff


	//   ....[4]....
        /*003c*/ 	.word	0xffffffff


	//   ....[5]....
        /*0040*/ 	.word	0xffffffff


	//   ....[6]....
        /*0044*/ 	.word	0xffffffff


	//   ....[7]....
        /*0048*/ 	.word	0xffffffff


	//   ....[8]....
        /*004c*/ 	.word	0xffffffff


	//   ....[9]....
        /*0050*/ 	.word	0xffffffff


	//   ....[10]....
        /*0054*/ 	.word	0x050000b0


	//   ....[11]....
        /*0058*/ 	.word	0x050000b0


	//   ....[12]....
        /*005c*/ 	.word	0x050000b0


	//   ....[13]....
        /*0060*/ 	.word	0x050000b0


	//   ....[14]....
        /*0064*/ 	.word	0x050000b0


	//   ....[15]....
        /*0068*/ 	.word	0x050000b0


	//   ....[16]....
        /*006c*/ 	.word	0x050000b0


	//   ....[17]....
        /*0070*/ 	.word	0x050000b0


	//   ....[18]....
        /*0074*/ 	.word	0x050000b0


	//   ....[19]....
        /*0078*/ 	.word	0x050000b0


	//----- nvinfo : EIATTR_COOP_GROUP_INSTR_OFFSETS
	.align		4
.L_2445:
        /*007c*/ 	.byte	0x04, 0x28
        /*007e*/ 	.short	(.L_2447 - .L_2446)


	//   ....[0]....
.L_2446:
        /*0080*/ 	.word	0x00001d60


	//   ....[1]....
        /*0084*/ 	.word	0x00001d70


	//   ....[2]....
        /*0088*/ 	.word	0x00001da0


	//   ....[3]....
        /*008c*/ 	.word	0x00001db0


	//   ....[4]....
        /*0090*/ 	.word	0x00001de0


	//   ....[5]....
        /*0094*/ 	.word	0x00001df0


	//   ....[6]....
        /*0098*/ 	.word	0x00001e20


	//   ....[7]....
        /*009c*/ 	.word	0x00001e30


	//   ....[8]....
        /*00a0*/ 	.word	0x00001e60


	//   ....[9]....
        /*00a4*/ 	.word	0x00001e70


	//   ....[10]....
        /*00a8*/ 	.word	0x00004e20


	//   ....[11]....
        /*00ac*/ 	.word	0x00004ec0


	//   ....[12]....
        /*00b0*/ 	.word	0x00004f20


	//   ....[13]....
        /*00b4*/ 	.word	0x00004f80


	//   ....[14]....
        /*00b8*/ 	.word	0x00004ff0


	//   ....[15]....
        /*00bc*/ 	.word	0x00005050


	//   ....[16]....
        /*00c0*/ 	.word	0x000050c0


	//   ....[17]....
        /*00c4*/ 	.word	0x00005120


	//   ....[18]....
        /*00c8*/ 	.word	0x00005190


	//   ....[19]....
        /*00cc*/ 	.word	0x000051f0


	//----- nvinfo : EIATTR_EXIT_INSTR_OFFSETS
	.align		4
.L_2447:
        /*00d0*/ 	.byte	0x04, 0x1c
        /*00d2*/ 	.short	(.L_2449 - .L_2448)


	//   ....[0]....
.L_2448:
        /*00d4*/ 	.word	0x00004d90


	//   ....[1]....
        /*00d8*/ 	.word	0x00004dc0


	//----- nvinfo : EIATTR_MAX_THREADS
	.align		4
.L_2449:
        /*00dc*/ 	.byte	0x04, 0x05
        /*00de*/ 	.short	(.L_2451 - .L_2450)
.L_2450:
        /*00e0*/ 	.word	0x00000080
        /*00e4*/ 	.word	0x00000001
        /*00e8*/ 	.word	0x00000001


	//----- nvinfo : EIATTR_CRS_STACK_SIZE
	.align		4
.L_2451:
        /*00ec*/ 	.byte	0x04, 0x1e
        /*00ee*/ 	.short	(.L_2453 - .L_2452)
.L_2452:
        /*00f0*/ 	.word	0x00000000


	//----- nvinfo : EIATTR_CBANK_PARAM_SIZE
	.align		4
.L_2453:
        /*00f4*/ 	.byte	0x03, 0x19
        /*00f6*/ 	.short	0x0128


	//----- nvinfo : EIATTR_PARAM_CBANK
	.align		4
        /*00f8*/ 	.byte	0x04, 0x0a
        /*00fa*/ 	.short	(.L_2455 - .L_2454)
	.align		4
.L_2454:
        /*00fc*/ 	.word	index@(.nv.constant0._ZN10layer_norm31ln_parallel_residual_bwd_kernelINS_13Kernel_traitsIf6__halffS2_fjLj1024ELj1ELj4ELj1ELj16ENS_18Kernel_traits_baseILj1024EfS2_fS2_fjLj128EEEEELb1ELb1ELb0EEEvNS_9BwdParamsE)
        /*0100*/ 	.short	0x0210
        /*0102*/ 	.short	0x0128


	//----- nvinfo : EIATTR_SW_WAR
	.align		4
.L_2455:
        /*0104*/ 	.byte	0x04, 0x36
        /*0106*/ 	.short	(.L_2457 - .L_2456)
.L_2456:
        /*0108*/ 	.word	0x00000008
.L_2457:


//--------------------- .nv.info._ZN10layer_norm22ln_bwd_finalize_kernelINS_22Kernel_traits_finalizeILj1024Ef6__halffS2_fjLb0ELj1024ELj4ENS_18Kernel_traits_baseILj1024EfS2_fS2_fjLj1024EEEEELb0ELb1EEEvNS_9BwdParamsE --------------------------
	.section	.nv.info._ZN10layer_norm22ln_bwd_finalize_kernelINS_22Kernel_traits_finalizeILj1024Ef6__halffS2_fjLb0ELj1024ELj4ENS_18Kernel_traits_baseILj1024EfS2_fS2_fjLj1024EEEEELb0ELb1EEEvNS_9BwdParamsE,"",@"SHT_CUDA_INFO"
	.sectionflags	@""
	.align	4


	//----- nvinfo : EIATTR_CUDA_API_VERSION
	.align		4
        /*0000*/ 	.byte	0x04, 0x37
        /*0002*/ 	.short	(.L_2459 - .L_2458)
.L_2458:
        /*0004*/ 	.word	0x00000082


	//----- nvinfo : EIATTR_KPARAM_INFO
	.align		4
.L_2459:
        /*0008*/ 	.byte	0x04, 0x17
        /*000a*/ 	.short	(.L_2461 - .L_2460)
.L_2460:
        /*000c*/ 	.word	0x00000000
        /*0010*/ 	.short	0x0000
        /*0012*/ 	.short	0x0000
        /*0014*/ 	.byte	0x00, 0xf0, 0xa1, 0x04


	//----- nvinfo : EIATTR_SPARSE_MMA_MASK
	.align		4
.L_2461:
        /*0018*/ 	.byte	0x03, 0x50
        /*001a*/ 	.short	0x0000


	//----- nvinfo : EIATTR_MAXREG_COUNT
	.align		4
        /*001c*/ 	.byte	0x03, 0x1b
        /*001e*/ 	.short	0x0040


	//----- nvinfo : EIATTR_NUM_BARRIERS
	.align		4
        /*0020*/ 	.byte	0x02, 0x4c
        /*0022*/ 	.byte	0x01
	.zero		1


	//----- nvinfo : EIATTR_MERCURY_ISA_VERSION
	.align		4
        /*0024*/ 	.byte	0x03, 0x5f
        /*0026*/ 	.short	0x0101


	//----- nvinfo : EIATTR_COOP_GROUP_MASK_REGIDS
	.align		4
        /*0028*/ 	.byte	0x04, 0x29
        /*002a*/ 	.short	(.L_2463 - .L_2462)


	//   ....[0]....
.L_2462:
        /*002c*/ 	.word	0xffffffff


	//   ....[1]....
        /*0030*/ 	.word	0xffffffff


	//   ....[2]....
        /*0034*/ 	.word	0xffffffff


	//   ....[3]....
        /*0038*/ 	.word	0xffffffff


	//   ....[4]....
        /*003c*/ 	.word	0xffffffff


	//   ....[5]....
        /*0040*/ 	.word	0xffffffff


	//   ....[6]....
        /*0044*/ 	.word	0xffffffff


	//   ....[7]....
        /*0048*/ 	.word	0xffffffff


	//   ....[8]....
        /*004c*/ 	.word	0xffffffff


	//   ....[9]....
        /*0050*/ 	.word	0xffffffff


	//   ....[10]....
        /*0054*/ 	.word	0x05000011


	//   ....[11]....
        /*0058*/ 	.word	0x05000011


	//   ....[12]....
        /*005c*/ 	.word	0x05000011


	//   ....[13]....
        /*0060*/ 	.word	0x05000011


	//   ....[14]....
        /*0064*/ 	.word	0x05000011


	//   ....[15]....
        /*0068*/ 	.word	0x05000011


	//   ....[16]....
        /*006c*/ 	.word	0x05000011


	//   ....[17]....
        /*0070*/ 	.word	0x05000011


	//   ....[18]....
        /*0074*/ 	.word	0x05000011


	//   ....[19]....
        /*0078*/ 	.word	0x05000011


	//----- nvinfo : EIATTR_COOP_GROUP_INSTR_OFFSETS
	.align		4
.L_2463:
        /*007c*/ 	.byte	0x04, 0x28
        /*007e*/ 	.short	(.L_2465 - .L_2464)


	//   ....[0]....
.L_2464:
        /*0080*/ 	.word	0x000008e0


	//   ....[1]....
        /*0084*/ 	.word	0x000008f0


	//   ....[2]....
        /*0088*/ 	.word	0x00000920


	//   ....[3]....
        /*008c*/ 	.word	0x00000930


	//   ....[4]....
        /*0090*/ 	.word	0x00000960


	//   ....[5]....
        /*0094*/ 	.word	0x00000970


	//   ....[6]....
        /*0098*/ 	.word	0x000009a0


	//   ....[7]....
        /*009c*/ 	.word	0x000009b0


	//   ....[8]....
        /*00a0*/ 	.word	0x000009e0


	//   ....[9]....
        /*00a4*/ 	.word	0x000009f0


	//   ....[10]....
        /*00a8*/ 	.word	0x00000ba0


	//   ....[11]....
        /*00ac*/ 	.word	0x00000c10


	//   ....[12]....
        /*00b0*/ 	.word	0x00000c80


	//   ....[13]....
        /*00b4*/ 	.word	0x00000cf0


	//   ....[14]....
        /*00b8*/ 	.word	0x00000d60


	//   ....[15]....
        /*00bc*/ 	.word	0x00000dc0


	//   ....[16]....
        /*00c0*/ 	.word	0x00000e30


	//   ....[17]....
        /*00c4*/ 	.word	0x00000ea0


	//   ....[18]....
        /*00c8*/ 	.word	0x00000f10


	//   ....[19]....
        /*00cc*/ 	.word	0x00000f80


	//----- nvinfo : EIATTR_EXIT_INSTR_OFFSETS
	.align		4
.L_2465:
        /*00d0*/ 	.byte	0x04, 0x1c
        /*00d2*/ 	.short	(.L_2467 - .L_2466)


	//   ....[0]....
.L_2466:
        /*00d4*/ 	.word	0x00000070


	//   ....[1]....
        /*00d8*/ 	.word	0x00000b40


	//----- nvinfo : EIATTR_MAX_THREADS
	.align		4
.L_2467:
        /*00dc*/ 	.byte	0x04, 0x05
        /*00de*/ 	.short	(.L_2469 - .L_2468)
.L_2468:
        /*00e0*/ 	.word	0x00000400
        /*00e4*/ 	.word	0x00000001
        /*00e8*/ 	.word	0x00000001


	//----- nvinfo : EIATTR_CRS_STACK_SIZE
	.align		4
.L_2469:
        /*00ec*/ 	.byte	0x04, 0x1e
        /*00ee*/ 	.short	(.L_2471 - .L_2470)
.L_2470:
        /*00f0*/ 	.word	0x00000000


	//----- nvinfo : EIATTR_CBANK_PARAM_SIZE
	.align		4
.L_2471:
        /*00f4*/ 	.byte	0x03, 0x19
        /*00f6*/ 	.short	0x0128


	//----- nvinfo : EIATTR_PARAM_CBANK
	.align		4
        /*00f8*/ 	.byte	0x04, 0x0a
        /*00fa*/ 	.short	(.L_2473 - .L_2472)
	.align		4
.L_2472:
        /*00fc*/ 	.word	index@(.nv.constant0._ZN10layer_norm22ln_bwd_finalize_kernelINS_22Kernel_traits_finalizeILj1024Ef6__halffS2_fjLb0ELj1024ELj4ENS_18Kernel_traits_baseILj1024EfS2_fS2_fjLj1024EEEEELb0ELb1EEEvNS_9BwdParamsE)
        /*0100*/ 	.short	0x0210
        /*0102*/ 	.short	0x0128


	//----- nvinfo : EIATTR_SW_WAR
	.align		4
.L_2473:
        /*0104*/ 	.byte	0x04, 0x36
        /*0106*/ 	.short	(.L_2475 - .L_2474)
.L_2474:
        /*0108*/ 	.word	0x00000008
.L_2475:


//--------------------- .nv.info._ZN10layer_norm40ln_parallel_residual_bwd_finalize_kernelINS_22Kernel_traits_finalizeILj1024Ef6__halffS2_fjLb0ELj1024ELj4ENS_18Kernel_traits_baseILj1024EfS2_fS2_fjLj1024EEEEELb1EEEvNS_9BwdParamsE --------------------------
	.section	.nv.info._ZN10layer_norm40ln_parallel_residual_bwd_finalize_kernelINS_22Kernel_traits_finalizeILj1024Ef6__halffS2_fjLb0ELj1024ELj4ENS_18Kernel_traits_baseILj1024EfS2_fS2_fjLj1024EEEEELb1EEEvNS_9BwdParamsE,"",@"SHT_CUDA_INFO"
	.sectionflags	@""
	.align	4


	//----- nvinfo : EIATTR_CUDA_API_VERSION
	.align		4
        /*0000*/ 	.byte	0x04, 0x37
        /*0002*/ 	.short	(.L_2477 - .L_2476)
.L_2476:
        /*0004*/ 	.word	0x00000082


	//----- nvinfo : EIATTR_KPARAM_INFO
	.align		4
.L_2477:
        /*0008*/ 	.byte	0x04, 0x17
        /*000a*/ 	.short	(.L_2479 - .L_2478)
.L_2478:
        /*000c*/ 	.word	0x00000000
        /*0010*/ 	.short	0x0000
        /*0012*/ 	.short	0x0000
        /*0014*/ 	.byte	0x00, 0xf0, 0xa1, 0x04


	//----- nvinfo : EIATTR_SPARSE_MMA_MASK
	.align		4
.L_2479:
        /*0018*/ 	.byte	0x03, 0x50
        /*001a*/ 	.short	0x0000


	//----- nvinfo : EIATTR_MAXREG_COUNT
	.align		4
        /*001c*/ 	.byte	0x03, 0x1b
        /*001e*/ 	.short	0x0040


	//----- nvinfo : EIATTR_NUM_BARRIERS
	.align		4
        /*0020*/ 	.byte	0x02, 0x4c
        /*0022*/ 	.byte	0x01
	.zero		1


	//----- nvinfo : EIATTR_MERCURY_ISA_VERSION
	.align		4
        /*0024*/ 	.byte	0x03, 0x5f
        /*0026*/ 	.short	0x0101


	//----- nvinfo : EIATTR_COOP_GROUP_MASK_REGIDS
	.align		4
        /*0028*/ 	.byte	0x04, 0x29
        /*002a*/ 	.short	(.L_2481 - .L_2480)


	//   ....[0]....
.L_2480:
        /*002c*/ 	.word	0xffffffff


	//   ....[1]....
        /*0030*/ 	.word	0xffffffff


	//   ....[2]....
        /*0034*/ 	.word	0xffffffff


	//   ....[3]....
        /*0038*/ 	.word	0xffffffff


	//   ....[4]....
        /*003c*/ 	.word	0xffffffff


	//   ....[5]....
        /*0040*/ 	.word	0xffffffff


	//   ....[6]....
        /*0044*/ 	.word	0xffffffff


	//   ....[7]....
        /*0048*/ 	.word	0xffffffff


	//   ....[8]....
        /*004c*/ 	.word	0xffffffff


	//   ....[9]....
        /*0050*/ 	.word	0xffffffff


	//   ....[10]....
        /*0054*/ 	.word	0xffffffff


	//   ....[11]....
        /*0058*/ 	.word	0xffffffff


	//   ....[12]....
        /*005c*/ 	.word	0xffffffff


	//   ....[13]....
        /*0060*/ 	.word	0xffffffff


	//   ....[14]....
        /*0064*/ 	.word	0xffffffff


	//   ....[15]....
        /*0068*/ 	.word	0xffffffff


	//   ....[16]....
        /*006c*/ 	.word	0xffffffff


	//   ....[17]....
        /*0070*/ 	.word	0xffffffff


	//   ....[18]....
        /*0074*/ 	.word	0xffffffff


	//   ....[19]....
        /*0078*/ 	.word	0xffffffff


	//   ....[20]....
        /*007c*/ 	.word	0x0500000b


	//   ....[21]....
        /*0080*/ 	.word	0x0500000b


	//   ....[22]....
        /*0084*/ 	.word	0x0500000b


	//   ....[23]....
        /*0088*/ 	.word	0x0500000b


	//   ....[24]....
        /*008c*/ 	.word	0x0500000b


	//   ....[25]....
        /*0090*/ 	.word	0x0500000b


	//   ....[26]....
        /*0094*/ 	.word	0x0500000b


	//   ....[27]....
        /*0098*/ 	.word	0x0500000b


	//   ....[28]....
        /*009c*/ 	.word	0x0500000b


	//   ....[29]....
        /*00a0*/ 	.word	0x0500000b


	//   ....[30]....
        /*00a4*/ 	.word	0x0500000b


	//   ....[31]....
        /*00a8*/ 	.word	0x0500000b


	//   ....[32]....
        /*00ac*/ 	.word	0x0500000b


	//   ....[33]....
        /*00b0*/ 	.word	0x0500000b


	//   ....[34]....
        /*00b4*/ 	.word	0x0500000b


	//   ....[35]....
        /*00b8*/ 	.word	0x0500000b


	//   ....[36]....
        /*00bc*/ 	.word	0x0500000b


	//   ....[37]....
        /*00c0*/ 	.word	0x0500000b


	//   ....[38]....
        /*00c4*/ 	.word	0x0500000b


	//   ....[39]....
        /*00c8*/ 	.word	0x0500000b


	//----- nvinfo : EIATTR_COOP_GROUP_INSTR_OFFSETS
	.align		4
.L_2481:
        /*00cc*/ 	.byte	0x04, 0x28
        /*00ce*/ 	.short	(.L_2483 - .L_2482)


	//   ....[0]....
.L_2482:
        /*00d0*/ 	.word	0x00000ce0


	//   ....[1]....
        /*00d4*/ 	.word	0x00000cf0


	//   ....[2]....
        /*00d8*/ 	.word	0x00000d00


	//   ....[3]....
        /*00dc*/ 	.word	0x00000d10


	//   ....[4]....
        /*00e0*/ 	.word	0x00000d40


	//   ....[5]....
        /*00e4*/ 	.word	0x00000d70


	//   ....[6]....
        /*00e8*/ 	.word	0x00000d80


	//   ....[7]....
        /*00ec*/ 	.word	0x00000d90


	//   ....[8]....
        /*00f0*/ 	.word	0x00000db0


	//   ....[9]....
        /*00f4*/ 	.word	0x00000df0


	//   ....[10]....
        /*00f8*/ 	.word	0x00000e00


	//   ....[11]....
        /*00fc*/ 	.word	0x00000e10


	//   ....[12]....
        /*0100*/ 	.word	0x00000e30


	//   ....[13]....
        /*0104*/ 	.word	0x00000e70


	//   ....[14]....
        /*0108*/ 	.word	0x00000e80


	//   ....[15]....
        /*010c*/ 	.word	0x00000e90


	//   ....[16]....
        /*0110*/ 	.word	0x00000eb0


	//   ....[17]....
        /*0114*/ 	.word	0x00000ee0


	//   ....[18]....
        /*0118*/ 	.word	0x00000f00


	//   ....[19]....
        /*011c*/ 	.word	0x00000f10


	//   ....[20]....
        /*0120*/ 	.word	0x000011d0


	//   ....[21]....
        /*0124*/ 	.word	0x00001230


	//   ....[22]....
        /*0128*/ 	.word	0x00001290


	//   ....[23]....
        /*012c*/ 	.word	0x000012f0


	//   ....[24]....
        /*0130*/ 	.word	0x00001350


	//   ....[25]....
        /*0134*/ 	.word	0x000013b0


	//   ....[26]....
        /*0138*/ 	.word	0x00001420


	//   ....[27]....
        /*013c*/ 	.word	0x00001490


	//   ....[28]....
        /*0140*/ 	.word	0x00001500


	//   ....[29]....
        /*0144*/ 	.word	0x00001570


	//   ....[30]....
        /*0148*/ 	.word	0x000015d0


	//   ....[31]....
        /*014c*/ 	.word	0x00001640


	//   ....[32]....
        /*0150*/ 	.word	0x000016b0


	//   ....[33]....
        /*0154*/ 	.word	0x00001720


	//   ....[34]....
        /*0158*/ 	.word	0x00001790


	//   ....[35]....
        /*015c*/ 	.word	0x000017f0


	//   ....[36]....
        /*0160*/ 	.word	0x00001860


	//   ....[37]....
        /*0164*/ 	.word	0x000018d0


	//   ....[38]....
        /*0168*/ 	.word	0x00001940


	//   ....[39]....
        /*016c*/ 	.word	0x000019b0


	//----- nvinfo : EIATTR_EXIT_INSTR_OFFSETS
	.align		4
.L_2483:
        /*0170*/ 	.byte	0x04, 0x1c
        /*0172*/ 	.short	(.L_2485 - .L_2484)


	//   ....[0]....
.L_2484:
        /*0174*/ 	.word	0x00000070


	//   ....[1]....
        /*0178*/ 	.word	0x00001170


	//----- nvinfo : EIATTR_MAX_THREADS
	.align		4
.L_2485:
        /*017c*/ 	.byte	0x04, 0x05
        /*017e*/ 	.short	(.L_2487 - .L_2486)
.L_2486:
        /*0180*/ 	.word	0x00000400
        /*0184*/ 	.word	0x00000001
        /*0188*/ 	.word	0x00000001


	//----- nvinfo : EIATTR_CRS_STACK_SIZE
	.align		4
.L_2487:
        /*018c*/ 	.byte	0x04, 0x1e
        /*018e*/ 	.short	(.L_2489 - .L_2488)
.L_2488:
        /*0190*/ 	.word	0x00000000


	//----- nvinfo : EIATTR_CBANK_PARAM_SIZE
	.align		4
.L_2489:
        /*0194*/ 	.byte	0x03, 0x19
        /*0196*/ 	.short	0x0128


	//----- nvinfo : EIATTR_PARAM_CBANK
	.align		4
        /*0198*/ 	.byte	0x04, 0x0a
        /*019a*/ 	.short	(.L_2491 - .L_2490)
	.align		4
.L_2490:
        /*019c*/ 	.word	index@(.nv.constant0._ZN10layer_norm40ln_parallel_residual_bwd_finalize_kernelINS_22Kernel_traits_finalizeILj1024Ef6__halffS2_fjLb0ELj1024ELj4ENS_18Kernel_traits_baseILj1024EfS2_fS2_fjLj1024EEEEELb1EEEvNS_9BwdParamsE)
        /*01a0*/ 	.short	0x0210
        /*01a2*/ 	.short	0x0128


	//----- nvinfo : EIATTR_SW_WAR
	.align		4
.L_2491:
        /*01a4*/ 	.byte	0x04, 0x36
        /*01a6*/ 	.short	(.L_2493 - .L_2492)
.L_2492:
        /*01a8*/ 	.word	0x00000008
.L_2493:


//--------------------- .nv.info._ZN10layer_norm31ln_parallel_residual_bwd_kernelINS_13Kernel_traitsIf6__halffS2_fjLj1024ELj1ELj4ELj1ELj16ENS_18Kernel_traits_baseILj1024EfS2_fS2_fjLj128EEEEELb1ELb1ELb1EEEvNS_9BwdParamsE --------------------------
	.section	.nv.info._ZN10layer_norm31ln_parallel_residual_bwd_kernelINS_13Kernel_traitsIf6__halffS2_fjLj1024ELj1ELj4ELj1ELj16ENS_18Kernel_traits_baseILj1024EfS2_fS2_fjLj128EEEEELb1ELb1ELb1EEEvNS_9BwdParamsE,"",@"SHT_CUDA_INFO"
	.sectionflags	@""
	.align	4


	//----- nvinfo : EIATTR_CUDA_API_VERSION
	.align		4
        /*0000*/ 	.byte	0x04, 0x37
        /*0002*/ 	.short	(.L_2495 - .L_2494)
.L_2494:
        /*0004*/ 	.word	0x00000082


	//----- nvinfo : EIATTR_KPARAM_INFO
	.align		4
.L_2495:
        /*0008*/ 	.byte	0x04, 0x17
        /*000a*/ 	.short	(.L_2497 - .L_2496)
.L_2496:
        /*000c*/ 	.word	0x00000000
        /*0010*/ 	.short	0x0000
        /*0012*/ 	.short	0x0000
        /*0014*/ 	.byte	0x00, 0xf0, 0xa1, 0x04


	//----- nvinfo : EIATTR_SPARSE_MMA_MASK
	.align		4
.L_2497:
        /*0018*/ 	.byte	0x03, 0x50
        /*001a*/ 	.short	0x0000


	//----- nvinfo : EIATTR_MAXREG_COUNT
	.align		4
        /*001c*/ 	.byte	0x03, 0x1b
        /*001e*/ 	.short	0x00ff


	//----- nvinfo : EIATTR_NUM_BARRIERS
	.align		4
        /*0020*/ 	.byte	0x02, 0x4c
        /*0022*/ 	.byte	0x01
	.zero		1


	//----- nvinfo : EIATTR_MERCURY_ISA_VERSION
	.align		4
        /*0024*/ 	.byte	0x03, 0x5f
        /*0026*/ 	.short	0x0101


	//----- nvinfo : EIATTR_COOP_GROUP_MASK_REGIDS
	.align		4
        /*0028*/ 	.byte	0x04, 0x29
        /*002a*/ 	.short	(.L_2499 - .L_2498)


	//   ....[0]....
.L_2498:
        /*002c*/ 	.word	0xffffffff


	//   ....[1]....
        /*0030*/ 	.word	0xffffffff


	//   ....[2]....
        /*0034*/ 	.word	0xffffffff


	//   ....[3]....
        /*0038*/ 	.word	0xffffffff


	//   ....[4]....
        /*003c*/ 	.word	0xffffffff


	//   ....[5]....
        /*0040*/ 	.word	0xffffffff


	//   ....[6]....
        /*0044*/ 	.word	0xffffffff


	//   ....[7]....
        /*0048*/ 	.word	0xffffffff


	//   ....[8]....
        /*004c*/ 	.word	0xffffffff


	//   ....[9]....
        /*0050*/ 	.word	0xffffffff


	//   ....[10]....
        /*0054*/ 	.word	0x050000ee


	//   ....[11]....
        /*0058*/ 	.word	0x050000ee


	//   ....[12]....
        /*005c*/ 	.word	0x050000ee


	//   ....[13]....
        /*0060*/ 	.word	0x050000ee


	//   ....[14]....
        /*0064*/ 	.word	0x050000ee


	//   ....[15]....
        /*0068*/ 	.word	0x050000ee


	//   ....[16]....
        /*006c*/ 	.word	0x050000ee


	//   ....[17]....
        /*0070*/ 	.word	0x050000ee


	//   ....[18]....
        /*0074*/ 	.word	0x050000ee


	//   ....[19]....
        /*0078*/ 	.word	0x050000ee


	//----- nvinfo : EIATTR_COOP_GROUP_INSTR_OFFSETS
	.align		4
.L_2499:
        /*007c*/ 	.byte	0x04, 0x28
        /*007e*/ 	.short	(.L_2501 - .L_2500)


	//   ....[0]....
.L_2500:
        /*0080*/ 	.word	0x00001b30


	//   ....[1]....
        /*0084*/ 	.word	0x00001b40


	//   ....[2]....
        /*0088*/ 	.word	0x00001b70


	//   ....[3]....
        /*008c*/ 	.word	0x00001b80


	//   ....[4]....
        /*0090*/ 	.word	0x00001bb0


	//   ....[5]....
        /*0094*/ 	.word	0x00001bc0


	//   ....[6]....
        /*0098*/ 	.word	0x00001bf0


	//   ....[7]....
        /*009c*/ 	.word	0x00001c00


	//   ....[8]....
        /*00a0*/ 	.word	0x00001c30


	//   ....[9]....
        /*00a4*/ 	.word	0x00001c40


	//   ....[10]....
        /*00a8*/ 	.word	0x00004940


	//   ....[11]....
        /*00ac*/ 	.word	0x000049d0


	//   ....[12]....
        /*00b0*/ 	.word	0x00004a40


	//   ....[13]....
        /*00b4*/ 	.word	0x00004aa0


	//   ....[14]....
        /*00b8*/ 	.word	0x00004b10


	//   ....[15]....
        /*00bc*/ 	.word	0x00004b70


	//   ....[16]....
        /*00c0*/ 	.word	0x00004be0


	//   ....[17]....
        /*00c4*/ 	.word	0x00004c40


	//   ....[18]....
        /*00c8*/ 	.word	0x00004cb0


	//   ....[19]....
        /*00cc*/ 	.word	0x00004d10


	//----- nvinfo : EIATTR_EXIT_INSTR_OFFSETS
	.align		4
.L_2501:
        /*00d0*/ 	.byte	0x04, 0x1c
        /*00d2*/ 	.short	(.L_2503 - .L_2502)


	//   ....[0]....
.L_2502:
        /*00d4*/ 	.word	0x000048d0


	//----- nvinfo : EIATTR_MAX_THREADS
	.align		4
.L_2503:
        /*00d8*/ 	.byte	0x04, 0x05
        /*00da*/ 	.short	(.L_2505 - .L_2504)
.L_2504:
        /*00dc*/ 	.word	0x00000080
        /*00e0*/ 	.word	0x00000001
        /*00e4*/ 	.word	0x00000001


	//----- nvinfo : EIATTR_CRS_STACK_SIZE
	.align		4
.L_2505:
        /*00e8*/ 	.byte	0x04, 0x1e
        /*00ea*/ 	.short	(.L_2507 - .L_2506)
.L_2506:
        /*00ec*/ 	.word	0x00000000


	//----- nvinfo : EIATTR_CBANK_PARAM_SIZE
	.align		4
.L_2507:
        /*00f0*/ 	.byte	0x03, 0x19
        /*00f2*/ 	.short	0x0128


	//----- nvinfo : EIATTR_PARAM_CBANK
	.align		4
        /*00f4*/ 	.byte	0x04, 0x0a
        /*00f6*/ 	.short	(.L_2509 - .L_2508)
	.align		4
.L_2508:
        /*00f8*/ 	.word	index@(.nv.constant0._ZN10layer_norm31ln_parallel_residual_bwd_kernelINS_13Kernel_traitsIf6__halffS2_fjLj1024ELj1ELj4ELj1ELj16ENS_18Kernel_traits_baseILj1024EfS2_fS2_fjLj128EEEEELb1ELb1ELb1EEEvNS_9BwdParamsE)
        /*00fc*/ 	.short	0x0210
        /*00fe*/ 	.short	0x0128


	//----- nvinfo : EIATTR_SW_WAR
	.align		4
.L_2509:
        /*0100*/ 	.byte	0x04, 0x36
        /*0102*/ 	.short	(.L_2511 - .L_2510)
.L_2510:
        /*0104*/ 	.word	0x00000008
.L_2511:


//--------------------- .nv.info._ZN10layer_norm31ln_parallel_residual_bwd_kernelINS_13Kernel_traitsI6__halfffffjLj1024ELj1ELj4ELj1ELj16ENS_18Kernel_traits_baseILj1024ES2_ffffjLj128EEEEELb0ELb0ELb0EEEvNS_9BwdParamsE --------------------------
	.section	.nv.info._ZN10layer_norm31ln_parallel_residual_bwd_kernelINS_13Kernel_traitsI6__halfffffjLj1024ELj1ELj4ELj1ELj16ENS_18Kernel_traits_baseILj1024ES2_ffffjLj128EEEEELb0ELb0ELb0EEEvNS_9BwdParamsE,"",@"SHT_CUDA_INFO"
	.sectionflags	@""
	.align	4


	//----- nvinfo : EIATTR_CUDA_API_VERSION
	.align		4
        /*0000*/ 	.byte	0x04, 0x37
        /*0002*/ 	.short	(.L_2513 - .L_2512)
.L_2512:
        /*0004*/ 	.word	0x00000082


	//----- nvinfo : EIATTR_KPARAM_INFO
	.align		4
.L_2513:
        /*0008*/ 	.byte	0x04, 0x17
        /*000a*/ 	.short	(.L_2515 - .L_2514)
.L_2514:
        /*000c*/ 	.word	0x00000000
        /*0010*/ 	.short	0x0000
        /*0012*/ 	.short	0x0000
        /*0014*/ 	.byte	0x00, 0xf0, 0xa1, 0x04


	//----- nvinfo : EIATTR_SPARSE_MMA_MASK
	.align		4
.L_2515:
        /*0018*/ 	.byte	0x03, 0x50
        /*001a*/ 	.short	0x0000


	//----- nvinfo : EIATTR_MAXREG_COUNT
	.align		4
        /*001c*/ 	.byte	0x03, 0x1b
        /*001e*/ 	.short	0x00ff


	//----- nvinfo : EIATTR_NUM_BARRIERS
	.align		4
        /*0020*/ 	.byte	0x02, 0x4c
        /*0022*/ 	.byte	0x01
	.zero		1


	//----- nvinfo : EIATTR_ANNOTATIONS
	.align		4
        /*0024*/ 	.byte	0x04, 0x55
        /*0026*/ 	.short	(.L_2517 - .L_2516)


	//   ....[0]....
.L_2516:
        /* <DEDUP_REMOVED lines=70> */


	//----- nvinfo : EIATTR_MERCURY_ISA_VERSION
	.align		4
.L_2517:
        /*0470*/ 	.byte	0x03, 0x5f
        /*0472*/ 	.short	0x0101


	//----- nvinfo : EIATTR_COOP_GROUP_MASK_REGIDS
	.align		4
        /*0474*/ 	.byte	0x04, 0x29
        /*0476*/ 	.short	(.L_2519 - .L_2518)


	//   ....[0]....
.L_2518:
        /*0478*/ 	.word	0xffffffff


	//   ....[1]....
        /*047c*/ 	.word	0xffffffff


	//   ....[2]....
        /*0480*/ 	.word	0xffffffff


	//   ....[3]....
        /*0484*/ 	.word	0xffffffff


	//   ....[4]....
        /*0488*/ 	.word	0xffffffff


	//   ....[5]....
        /*048c*/ 	.word	0xffffffff


	//   ....[6]....
        /*0490*/ 	.word	0xffffffff


	//   ....[7]....
        /*0494*/ 	.word	0xffffffff


	//   ....[8]....
        /*0498*/ 	.word	0xffffffff


	//   ....[9]....
        /*049c*/ 	.word	0xffffffff


	//   ....[10]....
        /*04a0*/ 	.word	0x05000003


	//   ....[11]....
        /*04a4*/ 	.word	0x05000003


	//   ....[12]....
        /*04a8*/ 	.word	0x05000003


	//   ....[13]....
        /*04ac*/ 	.word	0x05000003


	//   ....[14]....
        /*04b0*/ 	.word	0x05000003


	//   ....[15]....
        /*04b4*/ 	.word	0x05000003


	//   ....[16]....
        /*04b8*/ 	.word	0x05000003


	//   ....[17]....
        /*04bc*/ 	.word	0x05000003


	//   ....[18]....
        /*04c0*/ 	.word	0x05000003


	//   ....[19]....
        /*04c4*/ 	.word	0x05000003


	//----- nvinfo : EIATTR_COOP_GROUP_INSTR_OFFSETS
	.align		4
.L_2519:
        /*04c8*/ 	.byte	0x04, 0x28
        /*04ca*/ 	.short	(.L_2521 - .L_2520)


	//   ....[0]....
.L_2520:
        /*04cc*/ 	.word	0x00003a20


	//   ....[1]....
        /*04d0*/ 	.word	0x00003a30


	//   ....[2]....
        /*04d4*/ 	.word	0x00003a60


	//   ....[3]....
        /*04d8*/ 	.word	0x00003a80


	//   ....[4]....
        /*04dc*/ 	.word	0x00003aa0


	//   ....[5]....
        /*04e0*/ 	.word	0x00003ac0


	//   ....[6]....
        /*04e4*/ 	.word	0x00003ae0


	//   ....[7]....
        /*04e8*/ 	.word	0x00003b00


	//   ....[8]....
        /*04ec*/ 	.word	0x00003b10


	//   ....[9]....
        /*04f0*/ 	.word	0x00003b30


	//   ....[10]....
        /*04f4*/ 	.word	0x00007340


	//   ....[11]....
        /*04f8*/ 	.word	0x000073e0


	//   ....[12]....
        /*04fc*/ 	.word	0x00007440


	//   ....[13]....
        /*0500*/ 	.word	0x00007490


	//   ....[14]....
        /*0504*/ 	.word	0x000074f0


	//   ....[15]....
        /*0508*/ 	.word	0x00007540


	//   ....[16]....
        /*050c*/ 	.word	0x000075a0


	//   ....[17]....
        /*0510*/ 	.word	0x000075f0


	//   ....[18]....
        /*0514*/ 	.word	0x00007650


	//   ....[19]....
        /*0518*/ 	.word	0x000076a0


	//----- nvinfo : EIATTR_EXIT_INSTR_OFFSETS
	.align		4
.L_2521:
        /*051c*/ 	.byte	0x04, 0x1c
        /*051e*/ 	.short	(.L_2523 - .L_2522)


	//   ....[0]....
.L_2522:
        /*0520*/ 	.word	0x00007290


	//   ....[1]....
        /*0524*/ 	.word	0x000072e0


	//----- nvinfo : EIATTR_MAX_THREADS
	.align		4
.L_2523:
        /*0528*/ 	.byte	0x04, 0x05
        /*052a*/ 	.short	(.L_2525 - .L_2524)
.L_2524:
        /*052c*/ 	.word	0x00000080
        /*0530*/ 	.word	0x00000001
        /*0534*/ 	.word	0x00000001


	//----- nvinfo : EIATTR_CRS_STACK_SIZE
	.align		4
.L_2525:
        /*0538*/ 	.byte	0x04, 0x1e
        /*053a*/ 	.short	(.L_2527 - .L_2526)
.L_2526:
        /*053c*/ 	.word	0x00000000


	//----- nvinfo : EIATTR_CBANK_PARAM_SIZE
	.align		4
.L_2527:
        /*0540*/ 	.byte	0x03, 0x19
        /*0542*/ 	.short	0x0128


	//----- nvinfo : EIATTR_PARAM_CBANK
	.align		4
        /*0544*/ 	.byte	0x04, 0x0a
        /*0546*/ 	.short	(.L_2529 - .L_2528)
	.align		4
.L_2528:
        /*0548*/ 	.word	index@(.nv.constant0._ZN10layer_norm31ln_parallel_residual_bwd_kernelINS_13Kernel_traitsI6__halfffffjLj1024ELj1ELj4ELj1ELj16ENS_18Kernel_traits_baseILj1024ES2_ffffjLj128EEEEELb0ELb0ELb0EEEvNS_9BwdParamsE)
        /*054c*/ 	.short	0x0210
        /*054e*/ 	.short	0x0128


	//----- nvinfo : EIATTR_SW_WAR
	.align		4
.L_2529:
        /*0550*/ 	.byte	0x04, 0x36
        /*0552*/ 	.short	(.L_2531 - .L_2530)
.L_2530:
        /*0554*/ 	.word	0x00000008
.L_2531:


//--------------------- .nv.info._ZN10layer_norm31ln_parallel_residual_bwd_kernelINS_13Kernel_traitsI6__halfffffjLj1024ELj1ELj4ELj1ELj16ENS_18Kernel_traits_baseILj1024ES2_ffffjLj128EEEEELb0ELb0ELb1EEEvNS_9BwdParamsE --------------------------
	.section	.nv.info._ZN10layer_norm31ln_parallel_residual_bwd_kernelINS_13Kernel_traitsI6__halfffffjLj1024ELj1ELj4ELj1ELj16ENS_18Kernel_traits_baseILj1024ES2_ffffjLj128EEEEELb0ELb0ELb1EEEvNS_9BwdParamsE,"",@"SHT_CUDA_INFO"
	.sectionflags	@""
	.align	4


	//----- nvinfo : EIATTR_CUDA_API_VERSION
	.align		4
        /*0000*/ 	.byte	0x04, 0x37
        /*0002*/ 	.short	(.L_2533 - .L_2532)
.L_2532:
        /*0004*/ 	.word	0x00000082


	//----- nvinfo : EIATTR_KPARAM_INFO
	.align		4
.L_2533:
        /*0008*/ 	.byte	0x04, 0x17
        /*000a*/ 	.short	(.L_2535 - .L_2534)
.L_2534:
        /*000c*/ 	.word	0x00000000
        /*0010*/ 	.short	0x0000
        /*0012*/ 	.short	0x0000
        /*0014*/ 	.byte	0x00, 0xf0, 0xa1, 0x04


	//----- nvinfo : EIATTR_SPARSE_MMA_MASK
	.align		4
.L_2535:
        /*0018*/ 	.byte	0x03, 0x50
        /*001a*/ 	.short	0x0000


	//----- nvinfo : EIATTR_MAXREG_COUNT
	.align		4
        /*001c*/ 	.byte	0x03, 0x1b
        /*001e*/ 	.short	0x00ff


	//----- nvinfo : EIATTR_NUM_BARRIERS
	.align		4
        /*0020*/ 	.byte	0x02, 0x4c
        /*0022*/ 	.byte	0x01
	.zero		1


	//----- nvinfo : EIATTR_ANNOTATIONS
	.align		4
        /*0024*/ 	.byte	0x04, 0x55
        /*0026*/ 	.short	(.L_2537 - .L_2536)


	//   ....[0]....
.L_2536:
        /* <DEDUP_REMOVED lines=112> */


	//----- nvinfo : EIATTR_MERCURY_ISA_VERSION
	.align		4
.L_2537:
        /*0710*/ 	.byte	0x03, 0x5f
        /*0712*/ 	.short	0x0101


	//----- nvinfo : EIATTR_COOP_GROUP_MASK_REGIDS
	.align		4
        /*0714*/ 	.byte	0x04, 0x29
        /*0716*/ 	.short	(.L_2539 - .L_2538)


	//   ....[0]....
.L_2538:
        /*0718*/ 	.word	0xffffffff


	//   ....[1]....
        /*071c*/ 	.word	0xffffffff


	//   ....[2]....
        /*0720*/ 	.word	0xffffffff


	//   ....[3]....
        /*0724*/ 	.word	0xffffffff


	//   ....[4]....
        /*0728*/ 	.word	0xffffffff


	//   ....[5]....
        /*072c*/ 	.word	0xffffffff


	//   ....[6]....
        /*0730*/ 	.word	0xffffffff


	//   ....[7]....
        /*0734*/ 	.word	0xffffffff


	//   ....[8]....
        /*0738*/ 	.word	0xffffffff


	//   ....[9]....
        /*073c*/ 	.word	0xffffffff


	//   ....[10]....
        /*0740*/ 	.word	0x0500004f


	//   ....[11]....
        /*0744*/ 	.word	0x0500004f


	//   ....[12]....
        /*0748*/ 	.word	0x0500004f


	//   ....[13]....
        /*074c*/ 	.word	0x0500004f


	//   ....[14]....
        /*0750*/ 	.word	0x0500004f


	//   ....[15]....
        /*0754*/ 	.word	0x0500004f


	//   ....[16]....
        /*0758*/ 	.word	0x0500004f


	//   ....[17]....
        /*075c*/ 	.word	0x0500004f


	//   ....[18]....
        /*0760*/ 	.word	0x0500004f


	//   ....[19]....
        /*0764*/ 	.word	0x0500004f


	//----- nvinfo : EIATTR_COOP_GROUP_INSTR_OFFSETS
	.align		4
.L_2539:
        /*0768*/ 	.byte	0x04, 0x28
        /*076a*/ 	.short	(.L_2541 - .L_2540)


	//   ....[0]....
.L_2540:
        /*076c*/ 	.word	0x000038b0


	//   ....[1]....
        /*0770*/ 	.word	0x000038d0


	//   ....[2]....
        /*0774*/ 	.word	0x000038f0


	//   ....[3]....
        /*0778*/ 	.word	0x00003910


	//   ....[4]....
        /*077c*/ 	.word	0x00003930


	//   ....[5]....
        /*0780*/ 	.word	0x00003950


	//   ....[6]....
        /*0784*/ 	.word	0x00003970


	//   ....[7]....
        /*0788*/ 	.word	0x00003990


	//   ....[8]....
        /*078c*/ 	.word	0x000039a0


	//   ....[9]....
        /*0790*/ 	.word	0x000039c0


	//   ....[10]....
        /*0794*/ 	.word	0x00006a00


	//   ....[11]....
        /*0798*/ 	.word	0x00006a90


	//   ....[12]....
        /*079c*/ 	.word	0x00006af0


	//   ....[13]....
        /*07a0*/ 	.word	0x00006b40


	//   ....[14]....
        /*07a4*/ 	.word	0x00006ba0


	//   ....[15]....
        /*07a8*/ 	.word	0x00006bf0


	//   ....[16]....
        /*07ac*/ 	.word	0x00006c50


	//   ....[17]....
        /*07b0*/ 	.word	0x00006ca0


	//   ....[18]....
        /*07b4*/ 	.word	0x00006d00


	//   ....[19]....
        /*07b8*/ 	.word	0x00006d50


	//----- nvinfo : EIATTR_EXIT_INSTR_OFFSETS
	.align		4
.L_2541:
        /*07bc*/ 	.byte	0x04, 0x1c
        /*07be*/ 	.short	(.L_2543 - .L_2542)


	//   ....[0]....
.L_2542:
        /*07c0*/ 	.word	0x00006990


	//----- nvinfo : EIATTR_MAX_THREADS
	.align		4
.L_2543:
        /*07c4*/ 	.byte	0x04, 0x05
        /*07c6*/ 	.short	(.L_2545 - .L_2544)
.L_2544:
        /*07c8*/ 	.word	0x00000080
        /*07cc*/ 	.word	0x00000001
        /*07d0*/ 	.word	0x00000001


	//----- nvinfo : EIATTR_CRS_STACK_SIZE
	.align		4
.L_2545:
        /*07d4*/ 	.byte	0x04, 0x1e
        /*07d6*/ 	.short	(.L_2547 - .L_2546)
.L_2546:
        /*07d8*/ 	.word	0x00000000


	//----- nvinfo : EIATTR_CBANK_PARAM_SIZE
	.align		4
.L_2547:
        /*07dc*/ 	.byte	0x03, 0x19
        /*07de*/ 	.short	0x0128


	//----- nvinfo : EIATTR_PARAM_CBANK
	.align		4
        /*07e0*/ 	.byte	0x04, 0x0a
        /*07e2*/ 	.short	(.L_2549 - .L_2548)
	.align		4
.L_2548:
        /*07e4*/ 	.word	index@(.nv.constant0._ZN10layer_norm31ln_parallel_residual_bwd_kernelINS_13Kernel_traitsI6__halfffffjLj1024ELj1ELj4ELj1ELj16ENS_18Kernel_traits_baseILj1024ES2_ffffjLj128EEEEELb0ELb0ELb1EEEvNS_9BwdParamsE)
        /*07e8*/ 	.short	0x0210
        /*07ea*/ 	.short	0x0128


	//----- nvinfo : EIATTR_SW_WAR
	.align		4
.L_2549:
        /*07ec*/ 	.byte	0x04, 0x36
        /*07ee*/ 	.short	(.L_2551 - .L_2550)
.L_2550:
        /*07f0*/ 	.word	0x00000008
.L_2551:


//--------------------- .nv.info._ZN10layer_norm31ln_parallel_residual_bwd_kernelINS_13Kernel_traitsI6__halfffffjLj1024ELj1ELj4ELj1ELj16ENS_18Kernel_traits_baseILj1024ES2_ffffjLj128EEEEELb0ELb1ELb0EEEvNS_9BwdParamsE --------------------------
	.section	.nv.info._ZN10layer_norm31ln_parallel_residual_bwd_kernelINS_13Kernel_traitsI6__halfffffjLj1024ELj1ELj4ELj1ELj16ENS_18Kernel_traits_baseILj1024ES2_ffffjLj128EEEEELb0ELb1ELb0EEEvNS_9BwdParamsE,"",@"SHT_CUDA_INFO"
	.sectionflags	@""
	.align	4


	//----- nvinfo : EIATTR_CUDA_API_VERSION
	.align		4
        /*0000*/ 	.byte	0x04, 0x37
        /*0002*/ 	.short	(.L_2553 - .L_2552)
.L_2552:
        /*0004*/ 	.word	0x00000082


	//----- nvinfo : EIATTR_KPARAM_INFO
	.align		4
.L_2553:
        /*0008*/ 	.byte	0x04, 0x17
        /*000a*/ 	.short	(.L_2555 - .L_2554)
.L_2554:
        /*000c*/ 	.word	0x00000000
        /*0010*/ 	.short	0x0000
        /*0012*/ 	.short	0x0000
        /*0014*/ 	.byte	0x00, 0xf0, 0xa1, 0x04


	//----- nvinfo : EIATTR_SPARSE_MMA_MASK
	.align		4
.L_2555:
        /*0018*/ 	.byte	0x03, 0x50
        /*001a*/ 	.short	0x0000


	//----- nvinfo : EIATTR_MAXREG_COUNT
	.align		4
        /*001c*/ 	.byte	0x03, 0x1b
        /*001e*/ 	.short	0x00ff


	//----- nvinfo : EIATTR_NUM_BARRIERS
	.align		4
        /*0020*/ 	.byte	0x02, 0x4c
        /*0022*/ 	.byte	0x01
	.zero		1


	//----- nvinfo : EIATTR_MERCURY_ISA_VERSION
	.align		4
        /*0024*/ 	.byte	0x03, 0x5f
        /*0026*/ 	.short	0x0101


	//----- nvinfo : EIATTR_COOP_GROUP_MASK_REGIDS
	.align		4
        /*0028*/ 	.byte	0x04, 0x29
        /*002a*/ 	.short	(.L_2557 - .L_2556)


	//   ....[0]....
.L_2556:
        /*002c*/ 	.word	0xffffffff


	//   ....[1]....
        /*0030*/ 	.word	0xffffffff


	//   ....[2]....
        /*0034*/ 	.word	0xffffffff


	//   ....[3]....
        /*0038*/ 	.word	0xffffffff


	//   ....[4]....
        /*003c*/ 	.word	0xffffffff


	//   ....[5]....
        /*0040*/ 	.word	0xffffffff


	//   ....[6]....
        /*0044*/ 	.word	0xffffffff


	//   ....[7]....
        /*0048*/ 	.word	0xffffffff


	//   ....[8]....
        /*004c*/ 	.word	0xffffffff


	//   ....[9]....
        /*0050*/ 	.word	0xffffffff


	//   ....[10]....
        /*0054*/ 	.word	0x050000d3


	//   ....[11]....
        /*0058*/ 	.word	0x050000d3


	//   ....[12]....
        /*005c*/ 	.word	0x050000d3


	//   ....[13]....
        /*0060*/ 	.word	0x050000d3


	//   ....[14]....
        /*0064*/ 	.word	0x050000d3


	//   ....[15]....
        /*0068*/ 	.word	0x050000d3


	//   ....[16]....
        /*006c*/ 	.word	0x050000d3


	//   ....[17]....
        /*0070*/ 	.word	0x050000d3


	//   ....[18]....
        /*0074*/ 	.word	0x050000d3


	//   ....[19]....
        /*0078*/ 	.word	0x050000d3


	//----- nvinfo : EIATTR_COOP_GROUP_INSTR_OFFSETS
	.align		4
.L_2557:
        /*007c*/ 	.byte	0x04, 0x28
        /*007e*/ 	.short	(.L_2559 - .L_2558)


	//   ....[0]....
.L_2558:
        /*0080*/ 	.word	0x00002210


	//   ....[1]....
        /*0084*/ 	.word	0x00002220


	//   ....[2]....
        /*0088*/ 	.word	0x00002250


	//   ....[3]....
        /*008c*/ 	.word	0x00002260


	//   ....[4]....
        /*0090*/ 	.word	0x00002290


	//   ....[5]....
        /*0094*/ 	.word	0x000022a0


	//   ....[6]....
        /*0098*/ 	.word	0x000022d0


	//   ....[7]....
        /*009c*/ 	.word	0x000022e0


	//   ....[8]....
        /*00a0*/ 	.word	0x00002310


	//   ....[9]....
        /*00a4*/ 	.word	0x00002320


	//   ....[10]....
        /*00a8*/ 	.word	0x00004bc0


	//   ....[11]....
        /*00ac*/ 	.word	0x00004c50


	//   ....[12]....
        /*00b0*/ 	.word	0x00004cc0


	//   ....[13]....
        /*00b4*/ 	.word	0x00004d20


	//   ....[14]....
        /*00b8*/ 	.word	0x00004d90


	//   ....[15]....
        /*00bc*/ 	.word	0x00004df0


	//   ....[16]....
        /*00c0*/ 	.word	0x00004e60


	//   ....[17]....
        /*00c4*/ 	.word	0x00004ec0


	//   ....[18]....
        /*00c8*/ 	.word	0x00004f30


	//   ....[19]....
        /*00cc*/ 	.word	0x00004f90


	//----- nvinfo : EIATTR_EXIT_INSTR_OFFSETS
	.align		4
.L_2559:
        /*00d0*/ 	.byte	0x04, 0x1c
        /*00d2*/ 	.short	(.L_2561 - .L_2560)


	//   ....[0]....
.L_2560:
        /*00d4*/ 	.word	0x00004b20


	//   ....[1]....
        /*00d8*/ 	.word	0x00004b50


	//----- nvinfo : EIATTR_MAX_THREADS
	.align		4
.L_2561:
        /*00dc*/ 	.byte	0x04, 0x05
        /*00de*/ 	.short	(.L_2563 - .L_2562)
.L_2562:
        /*00e0*/ 	.word	0x00000080
        /*00e4*/ 	.word	0x00000001
        /*00e8*/ 	.word	0x00000001


	//----- nvinfo : EIATTR_CRS_STACK_SIZE
	.align		4
.L_2563:
        /*00ec*/ 	.byte	0x04, 0x1e
        /*00ee*/ 	.short	(.L_2565 - .L_2564)
.L_2564:
        /*00f0*/ 	.word	0x00000000


	//----- nvinfo : EIATTR_CBANK_PARAM_SIZE
	.align		4
.L_2565:
        /*00f4*/ 	.byte	0x03, 0x19
        /*00f6*/ 	.short	0x0128


	//----- nvinfo : EIATTR_PARAM_CBANK
	.align		4
        /*00f8*/ 	.byte	0x04, 0x0a
        /*00fa*/ 	.short	(.L_2567 - .L_2566)
	.align		4
.L_2566:
        /*00fc*/ 	.word	index@(.nv.constant0._ZN10layer_norm31ln_parallel_residual_bwd_kernelINS_13Kernel_traitsI6__halfffffjLj1024ELj1ELj4ELj1ELj16ENS_18Kernel_traits_baseILj1024ES2_ffffjLj128EEEEELb0ELb1ELb0EEEvNS_9BwdParamsE)
        /*0100*/ 	.short	0x0210
        /*0102*/ 	.short	0x0128


	//----- nvinfo : EIATTR_SW_WAR
	.align		4
.L_2567:
        /*0104*/ 	.byte	0x04, 0x36
        /*0106*/ 	.short	(.L_2569 - .L_2568)
.L_2568:
        /*0108*/ 	.word	0x00000008
.L_2569:


//--------------------- .nv.info._ZN10layer_norm31ln_parallel_residual_bwd_kernelINS_13Kernel_traitsI6__halfffffjLj1024ELj1ELj4ELj1ELj16ENS_18Kernel_traits_baseILj1024ES2_ffffjLj128EEEEELb0ELb1ELb1EEEvNS_9BwdParamsE --------------------------
	.section	.nv.info._ZN10layer_norm31ln_parallel_residual_bwd_kernelINS_13Kernel_traitsI6__halfffffjLj1024ELj1ELj4ELj1ELj16ENS_18Kernel_traits_baseILj1024ES2_ffffjLj128EEEEELb0ELb1ELb1EEEvNS_9BwdParamsE,"",@"SHT_CUDA_INFO"
	.sectionflags	@""
	.align	4


	//----- nvinfo : EIATTR_CUDA_API_VERSION
	.align		4
        /*0000*/ 	.byte	0x04, 0x37
        /*0002*/ 	.short	(.L_2571 - .L_2570)
.L_2570:
        /*0004*/ 	.word	0x00000082


	//----- nvinfo : EIATTR_KPARAM_INFO
	.align		4
.L_2571:
        /*0008*/ 	.byte	0x04, 0x17
        /*000a*/ 	.short	(.L_2573 - .L_2572)
.L_2572:
        /*000c*/ 	.word	0x00000000
        /*0010*/ 	.short	0x0000
        /*0012*/ 	.short	0x0000
        /*0014*/ 	.byte	0x00, 0xf0, 0xa1, 0x04


	//----- nvinfo : EIATTR_SPARSE_MMA_MASK
	.align		4
.L_2573:
        /*0018*/ 	.byte	0x03, 0x50
        /*001a*/ 	.short	0x0000


	//----- nvinfo : EIATTR_MAXREG_COUNT
	.align		4
        /*001c*/ 	.byte	0x03, 0x1b
        /*001e*/ 	.short	0x00ff


	//----- nvinfo : EIATTR_NUM_BARRIERS
	.align		4
        /*0020*/ 	.byte	0x02, 0x4c
        /*0022*/ 	.byte	0x01
	.zero		1


	//----- nvinfo : EIATTR_MERCURY_ISA_VERSION
	.align		4
        /*0024*/ 	.byte	0x03, 0x5f
        /*0026*/ 	.short	0x0101


	//----- nvinfo : EIATTR_COOP_GROUP_MASK_REGIDS
	.align		4
        /*0028*/ 	.byte	0x04, 0x29
        /*002a*/ 	.short	(.L_2575 - .L_2574)


	//   ....[0]....
.L_2574:
        /*002c*/ 	.word	0xffffffff


	//   ....[1]....
        /*0030*/ 	.word	0xffffffff


	//   ....[2]....
        /*0034*/ 	.word	0xffffffff


	//   ....[3]....
        /*0038*/ 	.word	0xffffffff


	//   ....[4]....
        /*003c*/ 	.word	0xffffffff


	//   ....[5]....
        /*0040*/ 	.word	0xffffffff


	//   ....[6]....
        /*0044*/ 	.word	0xffffffff


	//   ....[7]....
        /*0048*/ 	.word	0xffffffff


	//   ....[8]....
        /*004c*/ 	.word	0xffffffff


	//   ....[9]....
        /*0050*/ 	.word	0xffffffff


	//   ....[10]....
        /*0054*/ 	.word	0x0500007b


	//   ....[11]....
        /*0058*/ 	.word	0x0500007b


	//   ....[12]....
        /*005c*/ 	.word	0x0500007b


	//   ....[13]....
        /*0060*/ 	.word	0x0500007b


	//   ....[14]....
        /*0064*/ 	.word	0x0500007b


	//   ....[15]....
        /*0068*/ 	.word	0x0500007b


	//   ....[16]....
        /*006c*/ 	.word	0x0500007b


	//   ....[17]....
        /*0070*/ 	.word	0x0500007b


	//   ....[18]....
        /*0074*/ 	.word	0x0500007b


	//   ....[19]....
        /*0078*/ 	.word	0x0500007b


	//----- nvinfo : EIATTR_COOP_GROUP_INSTR_OFFSETS
	.align		4
.L_2575:
        /*007c*/ 	.byte	0x04, 0x28
        /*007e*/ 	.short	(.L_2577 - .L_2576)


	//   ....[0]....
.L_2576:
        /*0080*/ 	.word	0x00001dc0


	//   ....[1]....
        /*0084*/ 	.word	0x00001dd0


	//   ....[2]....
        /*0088*/ 	.word	0x00001e00


	//   ....[3]....
        /*008c*/ 	.word	0x00001e10


	//   ....[4]....
        /*0090*/ 	.word	0x00001e40


	//   ....[5]....
        /*0094*/ 	.word	0x00001e50


	//   ....[6]....
        /*0098*/ 	.word	0x00001e80


	//   ....[7]....
        /*009c*/ 	.word	0x00001e90


	//   ....[8]....
        /*00a0*/ 	.word	0x00001ec0


	//   ....[9]....
        /*00a4*/ 	.word	0x00001ed0


	//   ....[10]....
        /*00a8*/ 	.word	0x00004180


	//   ....[11]....
        /*00ac*/ 	.word	0x00004210


	//   ....[12]....
        /*00b0*/ 	.word	0x00004280


	//   ....[13]....
        /*00b4*/ 	.word	0x000042e0


	//   ....[14]....
        /*00b8*/ 	.word	0x00004350


	//   ....[15]....
        /*00bc*/ 	.word	0x000043b0


	//   ....[16]....
        /*00c0*/ 	.word	0x00004420


	//   ....[17]....
        /*00c4*/ 	.word	0x00004480


	//   ....[18]....
        /*00c8*/ 	.word	0x000044f0


	//   ....[19]....
        /*00cc*/ 	.word	0x00004550


	//----- nvinfo : EIATTR_EXIT_INSTR_OFFSETS
	.align		4
.L_2577:
        /*00d0*/ 	.byte	0x04, 0x1c
        /*00d2*/ 	.short	(.L_2579 - .L_2578)


	//   ....[0]....
.L_2578:
        /*00d4*/ 	.word	0x00004110


	//----- nvinfo : EIATTR_MAX_THREADS
	.align		4
.L_2579:
        /*00d8*/ 	.byte	0x04, 0x05
        /*00da*/ 	.short	(.L_2581 - .L_2580)
.L_2580:
        /*00dc*/ 	.word	0x00000080
        /*00e0*/ 	.word	0x00000001
        /*00e4*/ 	.word	0x00000001


	//----- nvinfo : EIATTR_CRS_STACK_SIZE
	.align		4
.L_2581:
        /*00e8*/ 	.byte	0x04, 0x1e
        /*00ea*/ 	.short	(.L_2583 - .L_2582)
.L_2582:
        /*00ec*/ 	.word	0x00000000


	//----- nvinfo : EIATTR_CBANK_PARAM_SIZE
	.align		4
.L_2583:
        /*00f0*/ 	.byte	0x03, 0x19
        /*00f2*/ 	.short	0x0128


	//----- nvinfo : EIATTR_PARAM_CBANK
	.align		4
        /*00f4*/ 	.byte	0x04, 0x0a
        /*00f6*/ 	.short	(.L_2585 - .L_2584)
	.align		4
.L_2584:
        /*00f8*/ 	.word	index@(.nv.constant0._ZN10layer_norm31ln_parallel_residual_bwd_kernelINS_13Kernel_traitsI6__halfffffjLj1024ELj1ELj4ELj1ELj16ENS_18Kernel_traits_baseILj1024ES2_ffffjLj128EEEEELb0ELb1ELb1EEEvNS_9BwdParamsE)
        /*00fc*/ 	.short	0x0210
        /*00fe*/ 	.short	0x0128


	//----- nvinfo : EIATTR_SW_WAR
	.align		4
.L_2585:
        /*0100*/ 	.byte	0x04, 0x36
        /*0102*/ 	.short	(.L_2587 - .L_2586)
.L_2586:
        /*0104*/ 	.word	0x00000008
.L_2587:


//--------------------- .nv.info._ZN10layer_norm31ln_parallel_residual_bwd_kernelINS_13Kernel_traitsI6__halfffffjLj1024ELj1ELj4ELj1ELj16ENS_18Kernel_traits_baseILj1024ES2_ffffjLj128EEEEELb1ELb0ELb0EEEvNS_9BwdParamsE --------------------------
	.section	.nv.info._ZN10layer_norm31ln_parallel_residual_bwd_kernelINS_13Kernel_traitsI6__halfffffjLj1024ELj1ELj4ELj1ELj16ENS_18Kernel_traits_baseILj1024ES2_ffffjLj128EEEEELb1ELb0ELb0EEEvNS_9BwdParamsE,"",@"SHT_CUDA_INFO"
	.sectionflags	@""
	.align	4


	//----- nvinfo : EIATTR_CUDA_API_VERSION
	.align		4
        /*0000*/ 	.byte	0x04, 0x37
        /*0002*/ 	.short	(.L_2589 - .L_2588)
.L_2588:
        /*0004*/ 	.word	0x00000082


	//----- nvinfo : EIATTR_KPARAM_INFO
	.align		4
.L_2589:
        /*0008*/ 	.byte	0x04, 0x17
        /*000a*/ 	.short	(.L_2591 - .L_2590)
.L_2590:
        /*000c*/ 	.word	0x00000000
        /*0010*/ 	.short	0x0000
        /*0012*/ 	.short	0x0000
        /*0014*/ 	.byte	0x00, 0xf0, 0xa1, 0x04


	//----- nvinfo : EIATTR_SPARSE_MMA_MASK
	.align		4
.L_2591:
        /*0018*/ 	.byte	0x03, 0x50
        /*001a*/ 	.short	0x0000


	//----- nvinfo : EIATTR_MAXREG_COUNT
	.align		4
        /*001c*/ 	.byte	0x03, 0x1b
        /*001e*/ 	.short	0x00ff


	//----- nvinfo : EIATTR_NUM_BARRIERS
	.align		4
        /*0020*/ 	.byte	0x02, 0x4c
        /*0022*/ 	.byte	0x01
	.zero		1


	//----- nvinfo : EIATTR_ANNOTATIONS
	.align		4
        /*0024*/ 	.byte	0x04, 0x55
        /*0026*/ 	.short	(.L_2593 - .L_2592)


	//   ....[0]....
.L_2592:
        /* <DEDUP_REMOVED lines=85> */


	//----- nvinfo : EIATTR_MERCURY_ISA_VERSION
	.align		4
.L_2593:
        /*0560*/ 	.byte	0x03, 0x5f
        /*0562*/ 	.short	0x0101


	//----- nvinfo : EIATTR_COOP_GROUP_MASK_REGIDS
	.align		4
        /*0564*/ 	.byte	0x04, 0x29
        /*0566*/ 	.short	(.L_2595 - .L_2594)


	//   ....[0]....
.L_2594:
        /*0568*/ 	.word	0xffffffff


	//   ....[1]....
        /*056c*/ 	.word	0xffffffff


	//   ....[2]....
        /*0570*/ 	.word	0xffffffff


	//   ....[3]....
        /*0574*/ 	.word	0xffffffff


	//   ....[4]....
        /*0578*/ 	.word	0xffffffff


	//   ....[5]....
        /*057c*/ 	.word	0xffffffff


	//   ....[6]....
        /*0580*/ 	.word	0xffffffff


	//   ....[7]....
        /*0584*/ 	.word	0xffffffff


	//   ....[8]....
        /*0588*/ 	.word	0xffffffff


	//   ....[9]....
        /*058c*/ 	.word	0xffffffff


	//   ....[10]....
        /*0590*/ 	.word	0x05000005


	//   ....[11]....
        /*0594*/ 	.word	0x05000005


	//   ....[12]....
        /*0598*/ 	.word	0x05000005


	//   ....[13]....
        /*059c*/ 	.word	0x05000005


	//   ....[14]....
        /*05a0*/ 	.word	0x05000005


	//   ....[15]....
        /*05a4*/ 	.word	0x05000005


	//   ....[16]....
        /*05a8*/ 	.word	0x05000005


	//   ....[17]....
        /*05ac*/ 	.word	0x05000005


	//   ....[18]....
        /*05b0*/ 	.word	0x05000005


	//   ....[19]....
        /*05b4*/ 	.word	0x05000005


	//----- nvinfo : EIATTR_COOP_GROUP_INSTR_OFFSETS
	.align		4
.L_2595:
        /*05b8*/ 	.byte	0x04, 0x28
        /*05ba*/ 	.short	(.L_2597 - .L_2596)


	//   ....[0]....
.L_2596:
        /*05bc*/ 	.word	0x00004130


	//   ....[1]....
        /*05c0*/ 	.word	0x00004140


	//   ....[2]....
        /*05c4*/ 	.word	0x00004170


	//   ....[3]....
        /*05c8*/ 	.word	0x00004190


	//   ....[4]....
        /*05cc*/ 	.word	0x000041b0


	//   ....[5]....
        /*05d0*/ 	.word	0x000041d0


	//   ....[6]....
        /*05d4*/ 	.word	0x000041f0


	//   ....[7]....
        /*05d8*/ 	.word	0x00004210


	//   ....[8]....
        /*05dc*/ 	.word	0x00004220


	//   ....[9]....
        /*05e0*/ 	.word	0x00004240


	//   ....[10]....
        /*05e4*/ 	.word	0x00008560


	//   ....[11]....
        /*05e8*/ 	.word	0x00008600


	//   ....[12]....
        /*05ec*/ 	.word	0x00008660


	//   ....[13]....
        /*05f0*/ 	.word	0x000086b0


	//   ....[14]....
        /*05f4*/ 	.word	0x00008710


	//   ....[15]....
        /*05f8*/ 	.word	0x00008760


	//   ....[16]....
        /*05fc*/ 	.word	0x000087c0


	//   ....[17]....
        /*0600*/ 	.word	0x00008810


	//   ....[18]....
        /*0604*/ 	.word	0x00008870


	//   ....[19]....
        /*0608*/ 	.word	0x000088c0


	//----- nvinfo : EIATTR_EXIT_INSTR_OFFSETS
	.align		4
.L_2597:
        /*060c*/ 	.byte	0x04, 0x1c
        /*060e*/ 	.short	(.L_2599 - .L_2598)


	//   ....[0]....
.L_2598:
        /*0610*/ 	.word	0x000084b0


	//   ....[1]....
        /*0614*/ 	.word	0x00008500


	//----- nvinfo : EIATTR_MAX_THREADS
	.align		4
.L_2599:
        /*0618*/ 	.byte	0x04, 0x05
        /*061a*/ 	.short	(.L_2601 - .L_2600)
.L_2600:
        /*061c*/ 	.word	0x00000080
        /*0620*/ 	.word	0x00000001
        /*0624*/ 	.word	0x00000001


	//----- nvinfo : EIATTR_CRS_STACK_SIZE
	.align		4
.L_2601:
        /*0628*/ 	.byte	0x04, 0x1e
        /*062a*/ 	.short	(.L_2603 - .L_2602)
.L_2602:
        /*062c*/ 	.word	0x00000000


	//----- nvinfo : EIATTR_CBANK_PARAM_SIZE
	.align		4
.L_2603:
        /*0630*/ 	.byte	0x03, 0x19
        /*0632*/ 	.short	0x0128


	//----- nvinfo : EIATTR_PARAM_CBANK
	.align		4
        /*0634*/ 	.byte	0x04, 0x0a
        /*0636*/ 	.short	(.L_2605 - .L_2604)
	.align		4
.L_2604:
        /*0638*/ 	.word	index@(.nv.constant0._ZN10layer_norm31ln_parallel_residual_bwd_kernelINS_13Kernel_traitsI6__halfffffjLj1024ELj1ELj4ELj1ELj16ENS_18Kernel_traits_baseILj1024ES2_ffffjLj128EEEEELb1ELb0ELb0EEEvNS_9BwdParamsE)
        /*063c*/ 	.short	0x0210
        /*063e*/ 	.short	0x0128


	//----- nvinfo : EIATTR_SW_WAR
	.align		4
.L_2605:
        /*0640*/ 	.byte	0x04, 0x36
        /*0642*/ 	.short	(.L_2607 - .L_2606)
.L_2606:
        /*0644*/ 	.word	0x00000008
.L_2607:


//--------------------- .nv.info._ZN10layer_norm31ln_parallel_residual_bwd_kernelINS_13Kernel_traitsI6__halfffffjLj1024ELj1ELj4ELj1ELj16ENS_18Kernel_traits_baseILj1024ES2_ffffjLj128EEEEELb1ELb0ELb1EEEvNS_9BwdParamsE --------------------------
	.section	.nv.info._ZN10layer_norm31ln_parallel_residual_bwd_kernelINS_13Kernel_traitsI6__halfffffjLj1024ELj1ELj4ELj1ELj16ENS_18Kernel_traits_baseILj1024ES2_ffffjLj128EEEEELb1ELb0ELb1EEEvNS_9BwdParamsE,"",@"SHT_CUDA_INFO"
	.sectionflags	@""
	.align	4


	//----- nvinfo : EIATTR_CUDA_API_VERSION
	.align		4
        /*0000*/ 	.byte	0x04, 0x37
        /*0002*/ 	.short	(.L_2609 - .L_2608)
.L_2608:
        /*0004*/ 	.word	0x00000082


	//----- nvinfo : EIATTR_KPARAM_INFO
	.align		4
.L_2609:
        /*0008*/ 	.byte	0x04, 0x17
        /*000a*/ 	.short	(.L_2611 - .L_2610)
.L_2610:
        /*000c*/ 	.word	0x00000000
        /*0010*/ 	.short	0x0000
        /*0012*/ 	.short	0x0000
        /*0014*/ 	.byte	0x00, 0xf0, 0xa1, 0x04


	//----- nvinfo : EIATTR_SPARSE_MMA_MASK
	.align		4
.L_2611:
        /*0018*/ 	.byte	0x03, 0x50
        /*001a*/ 	.short	0x0000


	//----- nvinfo : EIATTR_MAXREG_COUNT
	.align		4
        /*001c*/ 	.byte	0x03, 0x1b
        /*001e*/ 	.short	0x00ff


	//----- nvinfo : EIATTR_NUM_BARRIERS
	.align		4
        /*0020*/ 	.byte	0x02, 0x4c
        /*0022*/ 	.byte	0x01
	.zero		1


	//----- nvinfo : EIATTR_ANNOTATIONS
	.align		4
        /*0024*/ 	.byte	0x04, 0x55
        /*0026*/ 	.short	(.L_2613 - .L_2612)


	//   ....[0]....
.L_2612:
        /* <DEDUP_REMOVED lines=149> */


	//----- nvinfo : EIATTR_MERCURY_ISA_VERSION
	.align		4
.L_2613:
        /*0960*/ 	.byte	0x03, 0x5f
        /*0962*/ 	.short	0x0101


	//----- nvinfo : EIATTR_COOP_GROUP_MASK_REGIDS
	.align		4
        /*0964*/ 	.byte	0x04, 0x29
        /*0966*/ 	.short	(.L_2615 - .L_2614)


	//   ....[0]....
.L_2614:
        /*0968*/ 	.word	0xffffffff


	//   ....[1]....
        /*096c*/ 	.word	0xffffffff


	//   ....[2]....
        /*0970*/ 	.word	0xffffffff


	//   ....[3]....
        /*0974*/ 	.word	0xffffffff


	//   ....[4]....
        /*0978*/ 	.word	0xffffffff


	//   ....[5]....
        /*097c*/ 	.word	0xffffffff


	//   ....[6]....
        /*0980*/ 	.word	0xffffffff


	//   ....[7]....
        /*0984*/ 	.word	0xffffffff


	//   ....[8]....
        /*0988*/ 	.word	0xffffffff


	//   ....[9]....
        /*098c*/ 	.word	0xffffffff


	//   ....[10]....
        /*0990*/ 	.word	0x05000057


	//   ....[11]....
        /*0994*/ 	.word	0x05000057


	//   ....[12]....
        /*0998*/ 	.word	0x05000057


	//   ....[13]....
        /*099c*/ 	.word	0x05000057


	//   ....[14]....
        /*09a0*/ 	.word	0x05000057


	//   ....[15]....
        /*09a4*/ 	.word	0x05000057


	//   ....[16]....
        /*09a8*/ 	.word	0x05000057


	//   ....[17]....
        /*09ac*/ 	.word	0x05000057


	//   ....[18]....
        /*09b0*/ 	.word	0x05000057


	//   ....[19]....
        /*09b4*/ 	.word	0x05000057


	//----- nvinfo : EIATTR_COOP_GROUP_INSTR_OFFSETS
	.align		4
.L_2615:
        /*09b8*/ 	.byte	0x04, 0x28
        /*09ba*/ 	.short	(.L_2617 - .L_2616)


	//   ....[0]....
.L_2616:
        /*09bc*/ 	.word	0x00004070


	//   ....[1]....
        /*09c0*/ 	.word	0x00004090


	//   ....[2]....
        /*09c4*/ 	.word	0x000040b0


	//   ....[3]....
        /*09c8*/ 	.word	0x000040d0


	//   ....[4]....
        /*09cc*/ 	.word	0x000040f0


	//   ....[5]....
        /*09d0*/ 	.word	0x00004110


	//   ....[6]....
        /*09d4*/ 	.word	0x00004130


	//   ....[7]....
        /*09d8*/ 	.word	0x00004150


	//   ....[8]....
        /*09dc*/ 	.word	0x00004160


	//   ....[9]....
        /*09e0*/ 	.word	0x00004180


	//   ....[10]....
        /*09e4*/ 	.word	0x00007c70


	//   ....[11]....
        /*09e8*/ 	.word	0x00007d00


	//   ....[12]....
        /*09ec*/ 	.word	0x00007d60


	//   ....[13]....
        /*09f0*/ 	.word	0x00007db0


	//   ....[14]....
        /*09f4*/ 	.word	0x00007e10


	//   ....[15]....
        /*09f8*/ 	.word	0x00007e60


	//   ....[16]....
        /*09fc*/ 	.word	0x00007ec0


	//   ....[17]....
        /*0a00*/ 	.word	0x00007f10


	//   ....[18]....
        /*0a04*/ 	.word	0x00007f70


	//   ....[19]....
        /*0a08*/ 	.word	0x00007fc0


	//----- nvinfo : EIATTR_EXIT_INSTR_OFFSETS
	.align		4
.L_2617:
        /*0a0c*/ 	.byte	0x04, 0x1c
        /*0a0e*/ 	.short	(.L_2619 - .L_2618)


	//   ....[0]....
.L_2618:
        /*0a10*/ 	.word	0x00007c00


	//----- nvinfo : EIATTR_MAX_THREADS
	.align		4
.L_2619:
        /*0a14*/ 	.byte	0x04, 0x05
        /*0a16*/ 	.short	(.L_2621 - .L_2620)
.L_2620:
        /*0a18*/ 	.word	0x00000080
        /*0a1c*/ 	.word	0x00000001
        /*0a20*/ 	.word	0x00000001


	//----- nvinfo : EIATTR_CRS_STACK_SIZE
	.align		4
.L_2621:
        /*0a24*/ 	.byte	0x04, 0x1e
        /*0a26*/ 	.short	(.L_2623 - .L_2622)
.L_2622:
        /*0a28*/ 	.word	0x00000000


	//----- nvinfo : EIATTR_CBANK_PARAM_SIZE
	.align		4
.L_2623:
        /*0a2c*/ 	.byte	0x03, 0x19
        /*0a2e*/ 	.short	0x0128


	//----- nvinfo : EIATTR_PARAM_CBANK
	.align		4
        /*0a30*/ 	.byte	0x04, 0x0a
        /*0a32*/ 	.short	(.L_2625 - .L_2624)
	.align		4
.L_2624:
        /*0a34*/ 	.word	index@(.nv.constant0._ZN10layer_norm31ln_parallel_residual_bwd_kernelINS_13Kernel_traitsI6__halfffffjLj1024ELj1ELj4ELj1ELj16ENS_18Kernel_traits_baseILj1024ES2_ffffjLj128EEEEELb1ELb0ELb1EEEvNS_9BwdParamsE)
        /*0a38*/ 	.short	0x0210
        /*0a3a*/ 	.short	0x0128


	//----- nvinfo : EIATTR_SW_WAR
	.align		4
.L_2625:
        /*0a3c*/ 	.byte	0x04, 0x36
        /*0a3e*/ 	.short	(.L_2627 - .L_2626)
.L_2626:
        /*0a40*/ 	.word	0x00000008
.L_2627:


//--------------------- .nv.info._ZN10layer_norm22ln_bwd_finalize_kernelINS_22Kernel_traits_finalizeILj1024E6__halfffffjLb0ELj1024ELj4ENS_18Kernel_traits_baseILj1024ES2_ffffjLj1024EEEEELb0ELb0EEEvNS_9BwdParamsE --------------------------
	.section	.nv.info._ZN10layer_norm22ln_bwd_finalize_kernelINS_22Kernel_traits_finalizeILj1024E6__halfffffjLb0ELj1024ELj4ENS_18Kernel_traits_baseILj1024ES2_ffffjLj1024EEEEELb0ELb0EEEvNS_9BwdParamsE,"",@"SHT_CUDA_INFO"
	.sectionflags	@""
	.align	4


	//----- nvinfo : EIATTR_CUDA_API_VERSION
	.align		4
        /*0000*/ 	.byte	0x04, 0x37
        /*0002*/ 	.short	(.L_2629 - .L_2628)
.L_2628:
        /*0004*/ 	.word	0x00000082


	//----- nvinfo : EIATTR_KPARAM_INFO
	.align		4
.L_2629:
        /*0008*/ 	.byte	0x04, 0x17
        /*000a*/ 	.short	(.L_2631 - .L_2630)
.L_2630:
        /*000c*/ 	.word	0x00000000
        /*0010*/ 	.short	0x0000
        /*0012*/ 	.short	0x0000
        /*0014*/ 	.byte	0x00, 0xf0, 0xa1, 0x04


	//----- nvinfo : EIATTR_SPARSE_MMA_MASK
	.align		4
.L_2631:
        /*0018*/ 	.byte	0x03, 0x50
        /*001a*/ 	.short	0x0000


	//----- nvinfo : EIATTR_MAXREG_COUNT
	.align		4
        /*001c*/ 	.byte	0x03, 0x1b
        /*001e*/ 	.short	0x0040


	//----- nvinfo : EIATTR_NUM_BARRIERS
	.align		4
        /*0020*/ 	.byte	0x02, 0x4c
        /*0022*/ 	.byte	0x01
	.zero		1


	//----- nvinfo : EIATTR_MERCURY_ISA_VERSION
	.align		4
        /*0024*/ 	.byte	0x03, 0x5f
        /*0026*/ 	.short	0x0101


	//----- nvinfo : EIATTR_COOP_GROUP_MASK_REGIDS
	.align		4
        /*0028*/ 	.byte	0x04, 0x29
        /*002a*/ 	.short	(.L_2633 - .L_2632)


	//   ....[0]....
.L_2632:
        /*002c*/ 	.word	0xffffffff


	//   ....[1]....
        /*0030*/ 	.word	0xffffffff


	//   ....[2]....
        /*0034*/ 	.word	0xffffffff


	//   ....[3]....
        /*0038*/ 	.word	0xffffffff


	//   ....[4]....
        /*003c*/ 	.word	0xffffffff


	//   ....[5]....
        /*0040*/ 	.word	0xffffffff


	//   ....[6]....
        /*0044*/ 	.word	0xffffffff


	//   ....[7]....
        /*0048*/ 	.word	0xffffffff


	//   ....[8]....
        /*004c*/ 	.word	0xffffffff


	//   ....[9]....
        /*0050*/ 	.word	0xffffffff


	//   ....[10]....
        /*0054*/ 	.word	0x05000013


	//   ....[11]....
        /*0058*/ 	.word	0x05000013


	//   ....[12]....
        /*005c*/ 	.word	0x05000013


	//   ....[13]....
        /*0060*/ 	.word	0x05000013


	//   ....[14]....
        /*0064*/ 	.word	0x05000013


	//   ....[15]....
        /*0068*/ 	.word	0x05000013


	//   ....[16]....
        /*006c*/ 	.word	0x05000013


	//   ....[17]....
        /*0070*/ 	.word	0x05000013


	//   ....[18]....
        /*0074*/ 	.word	0x05000013


	//   ....[19]....
        /*0078*/ 	.word	0x05000013


	//----- nvinfo : EIATTR_COOP_GROUP_INSTR_OFFSETS
	.align		4
.L_2633:
        /*007c*/ 	.byte	0x04, 0x28
        /*007e*/ 	.short	(.L_2635 - .L_2634)


	//   ....[0]....
.L_2634:
        /*0080*/ 	.word	0x000008e0


	//   ....[1]....
        /*0084*/ 	.word	0x000008f0


	//   ....[2]....
        /*0088*/ 	.word	0x00000920


	//   ....[3]....
        /*008c*/ 	.word	0x00000930


	//   ....[4]....
        /*0090*/ 	.word	0x00000960


	//   ....[5]....
        /*0094*/ 	.word	0x00000970


	//   ....[6]....
        /*0098*/ 	.word	0x000009a0


	//   ....[7]....
        /*009c*/ 	.word	0x000009b0


	//   ....[8]....
        /*00a0*/ 	.word	0x000009e0


	//   ....[9]....
        /*00a4*/ 	.word	0x000009f0


	//   ....[10]....
        /*00a8*/ 	.word	0x00000c10


	//   ....[11]....
        /*00ac*/ 	.word	0x00000c80


	//   ....[12]....
        /*00b0*/ 	.word	0x00000cf0


	//   ....[13]....
        /*00b4*/ 	.word	0x00000d60


	//   ....[14]....
        /*00b8*/ 	.word	0x00000dd0


	//   ....[15]....
        /*00bc*/ 	.word	0x00000e30


	//   ....[16]....
        /*00c0*/ 	.word	0x00000ea0


	//   ....[17]....
        /*00c4*/ 	.word	0x00000f10


	//   ....[18]....
        /*00c8*/ 	.word	0x00000f80


	//   ....[19]....
        /*00cc*/ 	.word	0x00000ff0


	//----- nvinfo : EIATTR_EXIT_INSTR_OFFSETS
	.align		4
.L_2635:
        /*00d0*/ 	.byte	0x04, 0x1c
        /*00d2*/ 	.short	(.L_2637 - .L_2636)


	//   ....[0]....
.L_2636:
        /*00d4*/ 	.word	0x00000070


	//   ....[1]....
        /*00d8*/ 	.word	0x00000bb0


	//----- nvinfo : EIATTR_MAX_THREADS
	.align		4
.L_2637:
        /*00dc*/ 	.byte	0x04, 0x05
        /*00de*/ 	.short	(.L_2639 - .L_2638)
.L_2638:
        /*00e0*/ 	.word	0x00000400
        /*00e4*/ 	.word	0x00000001
        /*00e8*/ 	.word	0x00000001


	//----- nvinfo : EIATTR_CRS_STACK_SIZE
	.align		4
.L_2639:
        /*00ec*/ 	.byte	0x04, 0x1e
        /*00ee*/ 	.short	(.L_2641 - .L_2640)
.L_2640:
        /*00f0*/ 	.word	0x00000000


	//----- nvinfo : EIATTR_CBANK_PARAM_SIZE
	.align		4
.L_2641:
        /*00f4*/ 	.byte	0x03, 0x19
        /*00f6*/ 	.short	0x0128


	//----- nvinfo : EIATTR_PARAM_CBANK
	.align		4
        /*00f8*/ 	.byte	0x04, 0x0a
        /*00fa*/ 	.short	(.L_2643 - .L_2642)
	.align		4
.L_2642:
        /*00fc*/ 	.word	index@(.nv.constant0._ZN10layer_norm22ln_bwd_finalize_kernelINS_22Kernel_traits_finalizeILj1024E6__halfffffjLb0ELj1024ELj4ENS_18Kernel_traits_baseILj1024ES2_ffffjLj1024EEEEELb0ELb0EEEvNS_9BwdParamsE)
        /*0100*/ 	.short	0x0210
        /*0102*/ 	.short	0x0128


	//----- nvinfo : EIATTR_SW_WAR
	.align		4
.L_2643:
        /*0104*/ 	.byte	0x04, 0x36
        /*0106*/ 	.short	(.L_2645 - .L_2644)
.L_2644:
        /*0108*/ 	.word	0x00000008
.L_2645:


//--------------------- .nv.info._ZN10layer_norm40ln_parallel_residual_bwd_finalize_kernelINS_22Kernel_traits_finalizeILj1024E6__halfffffjLb0ELj1024ELj4ENS_18Kernel_traits_baseILj1024ES2_ffffjLj1024EEEEELb0EEEvNS_9BwdParamsE --------------------------
	.section	.nv.info._ZN10layer_norm40ln_parallel_residual_bwd_finalize_kernelINS_22Kernel_traits_finalizeILj1024E6__halfffffjLb0ELj1024ELj4ENS_18Kernel_traits_baseILj1024ES2_ffffjLj1024EEEEELb0EEEvNS_9BwdParamsE,"",@"SHT_CUDA_INFO"
	.sectionflags	@""
	.align	4


	//----- nvinfo : EIATTR_CUDA_API_VERSION
	.align		4
        /*0000*/ 	.byte	0x04, 0x37
        /*0002*/ 	.short	(.L_2647 - .L_2646)
.L_2646:
        /*0004*/ 	.word	0x00000082


	//----- nvinfo : EIATTR_KPARAM_INFO
	.align		4
.L_2647:
        /*0008*/ 	.byte	0x04, 0x17
        /*000a*/ 	.short	(.L_2649 - .L_2648)
.L_2648:
        /*000c*/ 	.word	0x00000000
        /*0010*/ 	.short	0x0000
        /*0012*/ 	.short	0x0000
        /*0014*/ 	.byte	0x00, 0xf0, 0xa1, 0x04


	//----- nvinfo : EIATTR_SPARSE_MMA_MASK
	.align		4
.L_2649:
        /*0018*/ 	.byte	0x03, 0x50
        /*001a*/ 	.short	0x0000


	//----- nvinfo : EIATTR_MAXREG_COUNT
	.align		4
        /*001c*/ 	.byte	0x03, 0x1b
        /*001e*/ 	.short	0x0040


	//----- nvinfo : EIATTR_NUM_BARRIERS
	.align		4
        /*0020*/ 	.byte	0x02, 0x4c
        /*0022*/ 	.byte	0x01
	.zero		1


	//----- nvinfo : EIATTR_MERCURY_ISA_VERSION
	.align		4
        /*0024*/ 	.byte	0x03, 0x5f
        /*0026*/ 	.short	0x0101


	//----- nvinfo : EIATTR_COOP_GROUP_MASK_REGIDS
	.align		4
        /*0028*/ 	.byte	0x04, 0x29
        /*002a*/ 	.short	(.L_2651 - .L_2650)


	//   ....[0]....
.L_2650:
        /*002c*/ 	.word	0xffffffff


	//   ....[1]....
        /*0030*/ 	.word	0xffffffff


	//   ....[2]....
        /*0034*/ 	.word	0xffffffff


	//   ....[3]....
        /*0038*/ 	.word	0xffffffff


	//   ....[4]....
        /*003c*/ 	.word	0xffffffff


	//   ....[5]....
        /*0040*/ 	.word	0xffffffff


	//   ....[6]....
        /*0044*/ 	.word	0xffffffff


	//   ....[7]....
        /*0048*/ 	.word	0xffffffff


	//   ....[8]....
        /*004c*/ 	.word	0xffffffff


	//   ....[9]....
        /*0050*/ 	.word	0xffffffff


	//   ....[10]....
        /*0054*/ 	.word	0xffffffff


	//   ....[11]....
        /*0058*/ 	.word	0xffffffff


	//   ....[12]....
        /*005c*/ 	.word	0xffffffff


	//   ....[13]....
        /*0060*/ 	.word	0xffffffff


	//   ....[14]....
        /*0064*/ 	.word	0xffffffff


	//   ....[15]....
        /*0068*/ 	.word	0xffffffff


	//   ....[16]....
        /*006c*/ 	.word	0xffffffff


	//   ....[17]....
        /*0070*/ 	.word	0xffffffff


	//   ....[18]....
        /*0074*/ 	.word	0xffffffff


	//   ....[19]....
        /*0078*/ 	.word	0xffffffff


	//   ....[20]....
        /*007c*/ 	.word	0x0500000c


	//   ....[21]....
        /*0080*/ 	.word	0x0500000c


	//   ....[22]....
        /*0084*/ 	.word	0x0500000c


	//   ....[23]....
        /*0088*/ 	.word	0x0500000c


	//   ....[24]....
        /*008c*/ 	.word	0x0500000c


	//   ....[25]....
        /*0090*/ 	.word	0x0500000c


	//   ....[26]....
        /*0094*/ 	.word	0x0500000c


	//   ....[27]....
        /*0098*/ 	.word	0x0500000c


	//   ....[28]....
        /*009c*/ 	.word	0x0500000c


	//   ....[29]....
        /*00a0*/ 	.word	0x0500000c


	//   ....[30]....
        /*00a4*/ 	.word	0x0500000c


	//   ....[31]....
        /*00a8*/ 	.word	0x0500000c


	//   ....[32]....
        /*00ac*/ 	.word	0x0500000c


	//   ....[33]....
        /*00b0*/ 	.word	0x0500000c


	//   ....[34]....
        /*00b4*/ 	.word	0x0500000c


	//   ....[35]....
        /*00b8*/ 	.word	0x0500000c


	//   ....[36]....
        /*00bc*/ 	.word	0x0500000c


	//   ....[37]....
        /*00c0*/ 	.word	0x0500000c


	//   ....[38]....
        /*00c4*/ 	.word	0x0500000c


	//   ....[39]....
        /*00c8*/ 	.word	0x0500000c


	//----- nvinfo : EIATTR_COOP_GROUP_INSTR_OFFSETS
	.align		4
.L_2651:
        /*00cc*/ 	.byte	0x04, 0x28
        /*00ce*/ 	.short	(.L_2653 - .L_2652)


	//   ....[0]....
.L_2652:
        /*00d0*/ 	.word	0x00000ce0


	//   ....[1]....
        /*00d4*/ 	.word	0x00000cf0


	//   ....[2]....
        /*00d8*/ 	.word	0x00000d00


	//   ....[3]....
        /*00dc*/ 	.word	0x00000d10


	//   ....[4]....
        /*00e0*/ 	.word	0x00000d40


	//   ....[5]....
        /*00e4*/ 	.word	0x00000d70


	//   ....[6]....
        /*00e8*/ 	.word	0x00000d80


	//   ....[7]....
        /*00ec*/ 	.word	0x00000d90


	//   ....[8]....
        /*00f0*/ 	.word	0x00000db0


	//   ....[9]....
        /*00f4*/ 	.word	0x00000df0


	//   ....[10]....
        /*00f8*/ 	.word	0x00000e00


	//   ....[11]....
        /*00fc*/ 	.word	0x00000e10


	//   ....[12]....
        /*0100*/ 	.word	0x00000e30


	//   ....[13]....
        /*0104*/ 	.word	0x00000e70


	//   ....[14]....
        /*0108*/ 	.word	0x00000e80


	//   ....[15]....
        /*010c*/ 	.word	0x00000e90


	//   ....[16]....
        /*0110*/ 	.word	0x00000eb0


	//   ....[17]....
        /*0114*/ 	.word	0x00000ee0


	//   ....[18]....
        /*0118*/ 	.word	0x00000f00


	//   ....[19]....
        /*011c*/ 	.word	0x00000f10


	//   ....[20]....
        /*0120*/ 	.word	0x00001230


	//   ....[21]....
        /*0124*/ 	.word	0x00001290


	//   ....[22]....
        /*0128*/ 	.word	0x000012f0


	//   ....[23]....
        /*012c*/ 	.word	0x00001350


	//   ....[24]....
        /*0130*/ 	.word	0x000013b0


	//   ....[25]....
        /*0134*/ 	.word	0x00001410


	//   ....[26]....
        /*0138*/ 	.word	0x00001480


	//   ....[27]....
        /*013c*/ 	.word	0x000014f0


	//   ....[28]....
        /*0140*/ 	.word	0x00001560


	//   ....[29]....
        /*0144*/ 	.word	0x000015d0


	//   ....[30]....
        /*0148*/ 	.word	0x00001630


	//   ....[31]....
        /*014c*/ 	.word	0x000016a0


	//   ....[32]....
        /*0150*/ 	.word	0x00001710


	//   ....[33]....
        /*0154*/ 	.word	0x00001780


	//   ....[34]....
        /*0158*/ 	.word	0x000017f0


	//   ....[35]....
        /*015c*/ 	.word	0x00001850


	//   ....[36]....
        /*0160*/ 	.word	0x000018c0


	//   ....[37]....
        /*0164*/ 	.word	0x00001930


	//   ....[38]....
        /*0168*/ 	.word	0x000019a0


	//   ....[39]....
        /*016c*/ 	.word	0x00001a10


	//----- nvinfo : EIATTR_EXIT_INSTR_OFFSETS
	.align		4
.L_2653:
        /*0170*/ 	.byte	0x04, 0x1c
        /*0172*/ 	.short	(.L_2655 - .L_2654)


	//   ....[0]....
.L_2654:
        /*0174*/ 	.word	0x00000070


	//   ....[1]....
        /*0178*/ 	.word	0x000011d0


	//----- nvinfo : EIATTR_MAX_THREADS
	.align		4
.L_2655:
        /*017c*/ 	.byte	0x04, 0x05
        /*017e*/ 	.short	(.L_2657 - .L_2656)
.L_2656:
        /*0180*/ 	.word	0x00000400
        /*0184*/ 	.word	0x00000001
        /*0188*/ 	.word	0x00000001


	//----- nvinfo : EIATTR_CRS_STACK_SIZE
	.align		4
.L_2657:
        /*018c*/ 	.byte	0x04, 0x1e
        /*018e*/ 	.short	(.L_2659 - .L_2658)
.L_2658:
        /*0190*/ 	.word	0x00000000


	//----- nvinfo : EIATTR_CBANK_PARAM_SIZE
	.align		4
.L_2659:
        /*0194*/ 	.byte	0x03, 0x19
        /*0196*/ 	.short	0x0128


	//----- nvinfo : EIATTR_PARAM_CBANK
	.align		4
        /*0198*/ 	.byte	0x04, 0x0a
        /*019a*/ 	.short	(.L_2661 - .L_2660)
	.align		4
.L_2660:
        /*019c*/ 	.word	index@(.nv.constant0._ZN10layer_norm40ln_parallel_residual_bwd_finalize_kernelINS_22Kernel_traits_finalizeILj1024E6__halfffffjLb0ELj1024ELj4ENS_18Kernel_traits_baseILj1024ES2_ffffjLj1024EEEEELb0EEEvNS_9BwdParamsE)
        /*01a0*/ 	.short	0x0210
        /*01a2*/ 	.short	0x0128


	//----- nvinfo : EIATTR_SW_WAR
	.align		4
.L_2661:
        /*01a4*/ 	.byte	0x04, 0x36
        /*01a6*/ 	.short	(.L_2663 - .L_2662)
.L_2662:
        /*01a8*/ 	.word	0x00000008
.L_2663:


//--------------------- .nv.info._ZN10layer_norm31ln_parallel_residual_bwd_kernelINS_13Kernel_traitsI6__halfffffjLj1024ELj1ELj4ELj1ELj16ENS_18Kernel_traits_baseILj1024ES2_ffffjLj128EEEEELb1ELb1ELb0EEEvNS_9BwdParamsE --------------------------
	.section	.nv.info._ZN10layer_norm31ln_parallel_residual_bwd_kernelINS_13Kernel_traitsI6__halfffffjLj1024ELj1ELj4ELj1ELj16ENS_18Kernel_traits_baseILj1024ES2_ffffjLj128EEEEELb1ELb1ELb0EEEvNS_9BwdParamsE,"",@"SHT_CUDA_INFO"
	.sectionflags	@""
	.align	4


	//----- nvinfo : EIATTR_CUDA_API_VERSION
	.align		4
        /*0000*/ 	.byte	0x04, 0x37
        /*0002*/ 	.short	(.L_2665 - .L_2664)
.L_2664:
        /*0004*/ 	.word	0x00000082


	//----- nvinfo : EIATTR_KPARAM_INFO
	.align		4
.L_2665:
        /*0008*/ 	.byte	0x04, 0x17
        /*000a*/ 	.short	(.L_2667 - .L_2666)
.L_2666:
        /*000c*/ 	.word	0x00000000
        /*0010*/ 	.short	0x0000
        /*0012*/ 	.short	0x0000
        /*0014*/ 	.byte	0x00, 0xf0, 0xa1, 0x04


	//----- nvinfo : EIATTR_SPARSE_MMA_MASK
	.align		4
.L_2667:
        /*0018*/ 	.byte	0x03, 0x50
        /*001a*/ 	.short	0x0000


	//----- nvinfo : EIATTR_MAXREG_COUNT
	.align		4
        /*001c*/ 	.byte	0x03, 0x1b
        /*001e*/ 	.short	0x00ff


	//----- nvinfo : EIATTR_NUM_BARRIERS
	.align		4
        /*0020*/ 	.byte	0x02, 0x4c
        /*0022*/ 	.byte	0x01
	.zero		1


	//----- nvinfo : EIATTR_MERCURY_ISA_VERSION
	.align		4
        /*0024*/ 	.byte	0x03, 0x5f
        /*0026*/ 	.short	0x0101


	//----- nvinfo : EIATTR_COOP_GROUP_MASK_REGIDS
	.align		4
        /*0028*/ 	.byte	0x04, 0x29
        /*002a*/ 	.short	(.L_2669 - .L_2668)


	//   ....[0]....
.L_2668:
        /*002c*/ 	.word	0xffffffff


	//   ....[1]....
        /*0030*/ 	.word	0xffffffff


	//   ....[2]....
        /*0034*/ 	.word	0xffffffff


	//   ....[3]....
        /*0038*/ 	.word	0xffffffff


	//   ....[4]....
        /*003c*/ 	.word	0xffffffff


	//   ....[5]....
        /*0040*/ 	.word	0xffffffff


	//   ....[6]....
        /*0044*/ 	.word	0xffffffff


	//   ....[7]....
        /*0048*/ 	.word	0xffffffff


	//   ....[8]....
        /*004c*/ 	.word	0xffffffff


	//   ....[9]....
        /*0050*/ 	.word	0xffffffff


	//   ....[10]....
        /*0054*/ 	.word	0x050000e3


	//   ....[11]....
        /*0058*/ 	.word	0x050000e3


	//   ....[12]....
        /*005c*/ 	.word	0x050000e3


	//   ....[13]....
        /*0060*/ 	.word	0x050000e3


	//   ....[14]....
        /*0064*/ 	.word	0x050000e3


	//   ....[15]....
        /*0068*/ 	.word	0x050000e3


	//   ....[16]....
        /*006c*/ 	.word	0x050000e3


	//   ....[17]....
        /*0070*/ 	.word	0x050000e3


	//   ....[18]....
        /*0074*/ 	.word	0x050000e3


	//   ....[19]....
        /*0078*/ 	.word	0x050000e3


	//----- nvinfo : EIATTR_COOP_GROUP_INSTR_OFFSETS
	.align		4
.L_2669:
        /*007c*/ 	.byte	0x04, 0x28
        /*007e*/ 	.short	(.L_2671 - .L_2670)


	//   ....[0]....
.L_2670:
        /*0080*/ 	.word	0x00002810


	//   ....[1]....
        /*0084*/ 	.word	0x00002820


	//   ....[2]....
        /*0088*/ 	.word	0x00002850


	//   ....[3]....
        /*008c*/ 	.word	0x00002860


	//   ....[4]....
        /*0090*/ 	.word	0x00002890


	//   ....[5]....
        /*0094*/ 	.word	0x000028a0


	//   ....[6]....
        /*0098*/ 	.word	0x000028d0


	//   ....[7]....
        /*009c*/ 	.word	0x000028e0


	//   ....[8]....
        /*00a0*/ 	.word	0x00002910


	//   ....[9]....
        /*00a4*/ 	.word	0x00002920


	//   ....[10]....
        /*00a8*/ 	.word	0x00005bc0


	//   ....[11]....
        /*00ac*/ 	.word	0x00005c50


	//   ....[12]....
        /*00b0*/ 	.word	0x00005cc0


	//   ....[13]....
        /*00b4*/ 	.word	0x00005d20


	//   ....[14]....
        /*00b8*/ 	.word	0x00005d90


	//   ....[15]....
        /*00bc*/ 	.word	0x00005df0


	//   ....[16]....
        /*00c0*/ 	.word	0x00005e60


	//   ....[17]....
        /*00c4*/ 	.word	0x00005ec0


	//   ....[18]....
        /*00c8*/ 	.word	0x00005f30


	//   ....[19]....
        /*00cc*/ 	.word	0x00005f90


	//----- nvinfo : EIATTR_EXIT_INSTR_OFFSETS
	.align		4
.L_2671:
        /*00d0*/ 	.byte	0x04, 0x1c
        /*00d2*/ 	.short	(.L_2673 - .L_2672)


	//   ....[0]....
.L_2672:
        /*00d4*/ 	.word	0x00005b20


	//   ....[1]....
        /*00d8*/ 	.word	0x00005b50


	//----- nvinfo : EIATTR_MAX_THREADS
	.align		4
.L_2673:
        /*00dc*/ 	.byte	0x04, 0x05
        /*00de*/ 	.short	(.L_2675 - .L_2674)
.L_2674:
        /*00e0*/ 	.word	0x00000080
        /*00e4*/ 	.word	0x00000001
        /*00e8*/ 	.word	0x00000001


	//----- nvinfo : EIATTR_CRS_STACK_SIZE
	.align		4
.L_2675:
        /*00ec*/ 	.byte	0x04, 0x1e
        /*00ee*/ 	.short	(.L_2677 - .L_2676)
.L_2676:
        /*00f0*/ 	.word	0x00000000


	//----- nvinfo : EIATTR_CBANK_PARAM_SIZE
	.align		4
.L_2677:
        /*00f4*/ 	.byte	0x03, 0x19
        /*00f6*/ 	.short	0x0128


	//----- nvinfo : EIATTR_PARAM_CBANK
	.align		4
        /*00f8*/ 	.byte	0x04, 0x0a
        /*00fa*/ 	.short	(.L_2679 - .L_2678)
	.align		4
.L_2678:
        /*00fc*/ 	.word	index@(.nv.constant0._ZN10layer_norm31ln_parallel_residual_bwd_kernelINS_13Kernel_traitsI6__halfffffjLj1024ELj1ELj4ELj1ELj16ENS_18Kernel_traits_baseILj1024ES2_ffffjLj128EEEEELb1ELb1ELb0EEEvNS_9BwdParamsE)
        /*0100*/ 	.short	0x0210
        /*0102*/ 	.short	0x0128


	//----- nvinfo : EIATTR_SW_WAR
	.align		4
.L_2679:
        /*0104*/ 	.byte	0x04, 0x36
        /*0106*/ 	.short	(.L_2681 - .L_2680)
.L_2680:
        /*0108*/ 	.word	0x00000008
.L_2681:


//--------------------- .nv.info._ZN10layer_norm22ln_bwd_finalize_kernelINS_22Kernel_traits_finalizeILj1024E6__halfffffjLb0ELj1024ELj4ENS_18Kernel_traits_baseILj1024ES2_ffffjLj1024EEEEELb0ELb1EEEvNS_9BwdParamsE --------------------------
	.section	.nv.info._ZN10layer_norm22ln_bwd_finalize_kernelINS_22Kernel_traits_finalizeILj1024E6__halfffffjLb0ELj1024ELj4ENS_18Kernel_traits_baseILj1024ES2_ffffjLj1024EEEEELb0ELb1EEEvNS_9BwdParamsE,"",@"SHT_CUDA_INFO"
	.sectionflags	@""
	.align	4


	//----- nvinfo : EIATTR_CUDA_API_VERSION
	.align		4
        /*0000*/ 	.byte	0x04, 0x37
        /*0002*/ 	.short	(.L_2683 - .L_2682)
.L_2682:
        /*0004*/ 	.word	0x00000082


	//----- nvinfo : EIATTR_KPARAM_INFO
	.align		4
.L_2683:
        /*0008*/ 	.byte	0x04, 0x17
        /*000a*/ 	.short	(.L_2685 - .L_2684)
.L_2684:
        /*000c*/ 	.word	0x00000000
        /*0010*/ 	.short	0x0000
        /*0012*/ 	.short	0x0000
        /*0014*/ 	.byte	0x00, 0xf0, 0xa1, 0x04


	//----- nvinfo : EIATTR_SPARSE_MMA_MASK
	.align		4
.L_2685:
        /*0018*/ 	.byte	0x03, 0x50
        /*001a*/ 	.short	0x0000


	//----- nvinfo : EIATTR_MAXREG_COUNT
	.align		4
        /*001c*/ 	.byte	0x03, 0x1b
        /*001e*/ 	.short	0x0040


	//----- nvinfo : EIATTR_NUM_BARRIERS
	.align		4
        /*0020*/ 	.byte	0x02, 0x4c
        /*0022*/ 	.byte	0x01
	.zero		1


	//----- nvinfo : EIATTR_MERCURY_ISA_VERSION
	.align		4
        /*0024*/ 	.byte	0x03, 0x5f
        /*0026*/ 	.short	0x0101


	//----- nvinfo : EIATTR_COOP_GROUP_MASK_REGIDS
	.align		4
        /*0028*/ 	.byte	0x04, 0x29
        /*002a*/ 	.short	(.L_2687 - .L_2686)


	//   ....[0]....
.L_2686:
        /*002c*/ 	.word	0xffffffff


	//   ....[1]....
        /*0030*/ 	.word	0xffffffff


	//   ....[2]....
        /*0034*/ 	.word	0xffffffff


	//   ....[3]....
        /*0038*/ 	.word	0xffffffff


	//   ....[4]....
        /*003c*/ 	.word	0xffffffff


	//   ....[5]....
        /*0040*/ 	.word	0xffffffff


	//   ....[6]....
        /*0044*/ 	.word	0xffffffff


	//   ....[7]....
        /*0048*/ 	.word	0xffffffff


	//   ....[8]....
        /*004c*/ 	.word	0xffffffff


	//   ....[9]....
        /*0050*/ 	.word	0xffffffff


	//   ....[10]....
        /*0054*/ 	.word	0x05000011


	//   ....[11]....
        /*0058*/ 	.word	0x05000011


	//   ....[12]....
        /*005c*/ 	.word	0x05000011


	//   ....[13]....
        /*0060*/ 	.word	0x05000011


	//   ....[14]....
        /*0064*/ 	.word	0x05000011


	//   ....[15]....
        /*0068*/ 	.word	0x05000011


	//   ....[16]....
        /*006c*/ 	.word	0x05000011


	//   ....[17]....
        /*0070*/ 	.word	0x05000011


	//   ....[18]....
        /*0074*/ 	.word	0x05000011


	//   ....[19]....
        /*0078*/ 	.word	0x05000011


	//----- nvinfo : EIATTR_COOP_GROUP_INSTR_OFFSETS
	.align		4
.L_2687:
        /*007c*/ 	.byte	0x04, 0x28
        /*007e*/ 	.short	(.L_2689 - .L_2688)


	//   ....[0]....
.L_2688:
        /*0080*/ 	.word	0x000008e0


	//   ....[1]....
        /*0084*/ 	.word	0x000008f0


	//   ....[2]....
        /*0088*/ 	.word	0x00000920


	//   ....[3]....
        /*008c*/ 	.word	0x00000930


	//   ....[4]....
        /*0090*/ 	.word	0x00000960


	//   ....[5]....
        /*0094*/ 	.word	0x00000970


	//   ....[6]....
        /*0098*/ 	.word	0x000009a0


	//   ....[7]....
        /*009c*/ 	.word	0x000009b0


	//   ....[8]....
        /*00a0*/ 	.word	0x000009e0


	//   ....[9]....
        /*00a4*/ 	.word	0x000009f0


	//   ....[10]....
        /*00a8*/ 	.word	0x00000bf0


	//   ....[11]....
        /*00ac*/ 	.word	0x00000c60


	//   ....[12]....
        /*00b0*/ 	.word	0x00000cd0


	//   ....[13]....
        /*00b4*/ 	.word	0x00000d40


	//   ....[14]....
        /*00b8*/ 	.word	0x00000db0


	//   ....[15]....
        /*00bc*/ 	.word	0x00000e10


	//   ....[16]....
        /*00c0*/ 	.word	0x00000e80


	//   ....[17]....
        /*00c4*/ 	.word	0x00000ef0


	//   ....[18]....
        /*00c8*/ 	.word	0x00000f60


	//   ....[19]....
        /*00cc*/ 	.word	0x00000fd0


	//----- nvinfo : EIATTR_EXIT_INSTR_OFFSETS
	.align		4
.L_2689:
        /*00d0*/ 	.byte	0x04, 0x1c
        /*00d2*/ 	.short	(.L_2691 - .L_2690)


	//   ....[0]....
.L_2690:
        /*00d4*/ 	.word	0x00000070


	//   ....[1]....
        /*00d8*/ 	.word	0x00000b90


	//----- nvinfo : EIATTR_MAX_THREADS
	.align		4
.L_2691:
        /*00dc*/ 	.byte	0x04, 0x05
        /*00de*/ 	.short	(.L_2693 - .L_2692)
.L_2692:
        /*00e0*/ 	.word	0x00000400
        /*00e4*/ 	.word	0x00000001
        /*00e8*/ 	.word	0x00000001


	//----- nvinfo : EIATTR_CRS_STACK_SIZE
	.align		4
.L_2693:
        /*00ec*/ 	.byte	0x04, 0x1e
        /*00ee*/ 	.short	(.L_2695 - .L_2694)
.L_2694:
        /*00f0*/ 	.word	0x00000000


	//----- nvinfo : EIATTR_CBANK_PARAM_SIZE
	.align		4
.L_2695:
        /*00f4*/ 	.byte	0x03, 0x19
        /*00f6*/ 	.short	0x0128


	//----- nvinfo : EIATTR_PARAM_CBANK
	.align		4
        /*00f8*/ 	.byte	0x04, 0x0a
        /*00fa*/ 	.short	(.L_2697 - .L_2696)
	.align		4
.L_2696:
        /*00fc*/ 	.word	index@(.nv.constant0._ZN10layer_norm22ln_bwd_finalize_kernelINS_22Kernel_traits_finalizeILj1024E6__halfffffjLb0ELj1024ELj4ENS_18Kernel_traits_baseILj1024ES2_ffffjLj1024EEEEELb0ELb1EEEvNS_9BwdParamsE)
        /*0100*/ 	.short	0x0210
        /*0102*/ 	.short	0x0128


	//----- nvinfo : EIATTR_SW_WAR
	.align		4
.L_2697:
        /*0104*/ 	.byte	0x04, 0x36
        /*0106*/ 	.short	(.L_2699 - .L_2698)
.L_2698:
        /*0108*/ 	.word	0x00000008
.L_2699:


//--------------------- .nv.info._ZN10layer_norm40ln_parallel_residual_bwd_finalize_kernelINS_22Kernel_traits_finalizeILj1024E6__halfffffjLb0ELj1024ELj4ENS_18Kernel_traits_baseILj1024ES2_ffffjLj1024EEEEELb1EEEvNS_9BwdParamsE --------------------------
	.section	.nv.info._ZN10layer_norm40ln_parallel_residual_bwd_finalize_kernelINS_22Kernel_traits_finalizeILj1024E6__halfffffjLb0ELj1024ELj4ENS_18Kernel_traits_baseILj1024ES2_ffffjLj1024EEEEELb1EEEvNS_9BwdParamsE,"",@"SHT_CUDA_INFO"
	.sectionflags	@""
	.align	4


	//----- nvinfo : EIATTR_CUDA_API_VERSION
	.align		4
        /*0000*/ 	.byte	0x04, 0x37
        /*0002*/ 	.short	(.L_2701 - .L_2700)
.L_2700:
        /*0004*/ 	.word	0x00000082


	//----- nvinfo : EIATTR_KPARAM_INFO
	.align		4
.L_2701:
        /*0008*/ 	.byte	0x04, 0x17
        /*000a*/ 	.short	(.L_2703 - .L_2702)
.L_2702:
        /*000c*/ 	.word	0x00000000
        /*0010*/ 	.short	0x0000
        /*0012*/ 	.short	0x0000
        /*0014*/ 	.byte	0x00, 0xf0, 0xa1, 0x04


	//----- nvinfo : EIATTR_SPARSE_MMA_MASK
	.align		4
.L_2703:
        /*0018*/ 	.byte	0x03, 0x50
        /*001a*/ 	.short	0x0000


	//----- nvinfo : EIATTR_MAXREG_COUNT
	.align		4
        /*001c*/ 	.byte	0x03, 0x1b
        /*001e*/ 	.short	0x0040


	//----- nvinfo : EIATTR_NUM_BARRIERS
	.align		4
        /*0020*/ 	.byte	0x02, 0x4c
        /*0022*/ 	.byte	0x01
	.zero		1


	//----- nvinfo : EIATTR_MERCURY_ISA_VERSION
	.align		4
        /*0024*/ 	.byte	0x03, 0x5f
        /*0026*/ 	.short	0x0101


	//----- nvinfo : EIATTR_COOP_GROUP_MASK_REGIDS
	.align		4
        /*0028*/ 	.byte	0x04, 0x29
        /*002a*/ 	.short	(.L_2705 - .L_2704)


	//   ....[0]....
.L_2704:
        /*002c*/ 	.word	0xffffffff


	//   ....[1]....
        /*0030*/ 	.word	0xffffffff


	//   ....[2]....
        /*0034*/ 	.word	0xffffffff


	//   ....[3]....
        /*0038*/ 	.word	0xffffffff


	//   ....[4]....
        /*003c*/ 	.word	0xffffffff


	//   ....[5]....
        /*0040*/ 	.word	0xffffffff


	//   ....[6]....
        /*0044*/ 	.word	0xffffffff


	//   ....[7]....
        /*0048*/ 	.word	0xffffffff


	//   ....[8]....
        /*004c*/ 	.word	0xffffffff


	//   ....[9]....
        /*0050*/ 	.word	0xffffffff


	//   ....[10]....
        /*0054*/ 	.word	0xffffffff


	//   ....[11]....
        /*0058*/ 	.word	0xffffffff


	//   ....[12]....
        /*005c*/ 	.word	0xffffffff


	//   ....[13]....
        /*0060*/ 	.word	0xffffffff


	//   ....[14]....
        /*0064*/ 	.word	0xffffffff


	//   ....[15]....
        /*0068*/ 	.word	0xffffffff


	//   ....[16]....
        /*006c*/ 	.word	0xffffffff


	//   ....[17]....
        /*0070*/ 	.word	0xffffffff


	//   ....[18]....
        /*0074*/ 	.word	0xffffffff


	//   ....[19]....
        /*0078*/ 	.word	0xffffffff


	//   ....[20]....
        /*007c*/ 	.word	0x0500000b


	//   ....[21]....
        /*0080*/ 	.word	0x0500000b


	//   ....[22]....
        /*0084*/ 	.word	0x0500000b


	//   ....[23]....
        /*0088*/ 	.word	0x0500000b


	//   ....[24]....
        /*008c*/ 	.word	0x0500000b


	//   ....[25]....
        /*0090*/ 	.word	0x0500000b


	//   ....[26]....
        /*0094*/ 	.word	0x0500000b


	//   ....[27]....
        /*0098*/ 	.word	0x0500000b


	//   ....[28]....
        /*009c*/ 	.word	0x0500000b


	//   ....[29]....
        /*00a0*/ 	.word	0x0500000b


	//   ....[30]....
        /*00a4*/ 	.word	0x0500000b


	//   ....[31]....
        /*00a8*/ 	.word	0x0500000b


	//   ....[32]....
        /*00ac*/ 	.word	0x0500000b


	//   ....[33]....
        /*00b0*/ 	.word	0x0500000b


	//   ....[34]....
        /*00b4*/ 	.word	0x0500000b


	//   ....[35]....
        /*00b8*/ 	.word	0x0500000b


	//   ....[36]....
        /*00bc*/ 	.word	0x0500000b


	//   ....[37]....
        /*00c0*/ 	.word	0x0500000b


	//   ....[38]....
        /*00c4*/ 	.word	0x0500000b


	//   ....[39]....
        /*00c8*/ 	.word	0x0500000b


	//----- nvinfo : EIATTR_COOP_GROUP_INSTR_OFFSETS
	.align		4
.L_2705:
        /*00cc*/ 	.byte	0x04, 0x28
        /*00ce*/ 	.short	(.L_2707 - .L_2706)


	//   ....[0]....
.L_2706:
        /*00d0*/ 	.word	0x00000ce0


	//   ....[1]....
        /*00d4*/ 	.word	0x00000cf0


	//   ....[2]....
        /*00d8*/ 	.word	0x00000d00


	//   ....[3]....
        /*00dc*/ 	.word	0x00000d10


	//   ....[4]....
        /*00e0*/ 	.word	0x00000d40


	//   ....[5]....
        /*00e4*/ 	.word	0x00000d70


	//   ....[6]....
        /*00e8*/ 	.word	0x00000d80


	//   ....[7]....
        /*00ec*/ 	.word	0x00000d90


	//   ....[8]....
        /*00f0*/ 	.word	0x00000db0


	//   ....[9]....
        /*00f4*/ 	.word	0x00000df0


	//   ....[10]....
        /*00f8*/ 	.word	0x00000e00


	//   ....[11]....
        /*00fc*/ 	.word	0x00000e10


	//   ....[12]....
        /*0100*/ 	.word	0x00000e30


	//   ....[13]....
        /*0104*/ 	.word	0x00000e70


	//   ....[14]....
        /*0108*/ 	.word	0x00000e80


	//   ....[15]....
        /*010c*/ 	.word	0x00000e90


	//   ....[16]....
        /*0110*/ 	.word	0x00000eb0


	//   ....[17]....
        /*0114*/ 	.word	0x00000ee0


	//   ....[18]....
        /*0118*/ 	.word	0x00000f00


	//   ....[19]....
        /*011c*/ 	.word	0x00000f10


	//   ....[20]....
        /*0120*/ 	.word	0x00001210


	//   ....[21]....
        /*0124*/ 	.word	0x00001270


	//   ....[22]....
        /*0128*/ 	.word	0x000012d0


	//   ....[23]....
        /*012c*/ 	.word	0x00001330


	//   ....[24]....
        /*0130*/ 	.word	0x00001390


	//   ....[25]....
        /*0134*/ 	.word	0x000013f0


	//   ....[26]....
        /*0138*/ 	.word	0x00001460


	//   ....[27]....
        /*013c*/ 	.word	0x000014d0


	//   ....[28]....
        /*0140*/ 	.word	0x00001540


	//   ....[29]....
        /*0144*/ 	.word	0x000015b0


	//   ....[30]....
        /*0148*/ 	.word	0x00001610


	//   ....[31]....
        /*014c*/ 	.word	0x00001680


	//   ....[32]....
        /*0150*/ 	.word	0x000016f0


	//   ....[33]....
        /*0154*/ 	.word	0x00001760


	//   ....[34]....
        /*0158*/ 	.word	0x000017d0


	//   ....[35]....
        /*015c*/ 	.word	0x00001830


	//   ....[36]....
        /*0160*/ 	.word	0x000018a0


	//   ....[37]....
        /*0164*/ 	.word	0x00001910


	//   ....[38]....
        /*0168*/ 	.word	0x00001980


	//   ....[39]....
        /*016c*/ 	.word	0x000019f0


	//----- nvinfo : EIATTR_EXIT_INSTR_OFFSETS
	.align		4
.L_2707:
        /*0170*/ 	.byte	0x04, 0x1c
        /*0172*/ 	.short	(.L_2709 - .L_2708)


	//   ....[0]....
.L_2708:
        /*0174*/ 	.word	0x00000070


	//   ....[1]....
        /*0178*/ 	.word	0x000011b0


	//----- nvinfo : EIATTR_MAX_THREADS
	.align		4
.L_2709:
        /*017c*/ 	.byte	0x04, 0x05
        /*017e*/ 	.short	(.L_2711 - .L_2710)
.L_2710:
        /*0180*/ 	.word	0x00000400
        /*0184*/ 	.word	0x00000001
        /*0188*/ 	.word	0x00000001


	//----- nvinfo : EIATTR_CRS_STACK_SIZE
	.align		4
.L_2711:
        /*018c*/ 	.byte	0x04, 0x1e
        /*018e*/ 	.short	(.L_2713 - .L_2712)
.L_2712:
        /*0190*/ 	.word	0x00000000


	//----- nvinfo : EIATTR_CBANK_PARAM_SIZE
	.align		4
.L_2713:
        /*0194*/ 	.byte	0x03, 0x19
        /*0196*/ 	.short	0x0128


	//----- nvinfo : EIATTR_PARAM_CBANK
	.align		4
        /*0198*/ 	.byte	0x04, 0x0a
        /*019a*/ 	.short	(.L_2715 - .L_2714)
	.align		4
.L_2714:
        /*019c*/ 	.word	index@(.nv.constant0._ZN10layer_norm40ln_parallel_residual_bwd_finalize_kernelINS_22Kernel_traits_finalizeILj1024E6__halfffffjLb0ELj1024ELj4ENS_18Kernel_traits_baseILj1024ES2_ffffjLj1024EEEEELb1EEEvNS_9BwdParamsE)
        /*01a0*/ 	.short	0x0210
        /*01a2*/ 	.short	0x0128


	//----- nvinfo : EIATTR_SW_WAR
	.align		4
.L_2715:
        /*01a4*/ 	.byte	0x04, 0x36
        /*01a6*/ 	.short	(.L_2717 - .L_2716)
.L_2716:
        /*01a8*/ 	.word	0x00000008
.L_2717:


//--------------------- .nv.info._ZN10layer_norm31ln_parallel_residual_bwd_kernelINS_13Kernel_traitsI6__halfffffjLj1024ELj1ELj4ELj1ELj16ENS_18Kernel_traits_baseILj1024ES2_ffffjLj128EEEEELb1ELb1ELb1EEEvNS_9BwdParamsE --------------------------
	.section	.nv.info._ZN10layer_norm31ln_parallel_residual_bwd_kernelINS_13Kernel_traitsI6__halfffffjLj1024ELj1ELj4ELj1ELj16ENS_18Kernel_traits_baseILj1024ES2_ffffjLj128EEEEELb1ELb1ELb1EEEvNS_9BwdParamsE,"",@"SHT_CUDA_INFO"
	.sectionflags	@""
	.align	4


	//----- nvinfo : EIATTR_CUDA_API_VERSION
	.align		4
        /*0000*/ 	.byte	0x04, 0x37
        /*0002*/ 	.short	(.L_2719 - .L_2718)
.L_2718:
        /*0004*/ 	.word	0x00000082


	//----- nvinfo : EIATTR_KPARAM_INFO
	.align		4
.L_2719:
        /*0008*/ 	.byte	0x04, 0x17
        /*000a*/ 	.short	(.L_2721 - .L_2720)
.L_2720:
        /*000c*/ 	.word	0x00000000
        /*0010*/ 	.short	0x0000
        /*0012*/ 	.short	0x0000
        /*0014*/ 	.byte	0x00, 0xf0, 0xa1, 0x04


	//----- nvinfo : EIATTR_SPARSE_MMA_MASK
	.align		4
.L_2721:
        /*0018*/ 	.byte	0x03, 0x50
        /*001a*/ 	.short	0x0000


	//----- nvinfo : EIATTR_MAXREG_COUNT
	.align		4
        /*001c*/ 	.byte	0x03, 0x1b
        /*001e*/ 	.short	0x00ff


	//----- nvinfo : EIATTR_NUM_BARRIERS
	.align		4
        /*0020*/ 	.byte	0x02, 0x4c
        /*0022*/ 	.byte	0x01
	.zero		1


	//----- nvinfo : EIATTR_MERCURY_ISA_VERSION
	.align		4
        /*0024*/ 	.byte	0x03, 0x5f
        /*0026*/ 	.short	0x0101


	//----- nvinfo : EIATTR_COOP_GROUP_MASK_REGIDS
	.align		4
        /*0028*/ 	.byte	0x04, 0x29
        /*002a*/ 	.short	(.L_2723 - .L_2722)


	//   ....[0]....
.L_2722:
        /*002c*/ 	.word	0xffffffff


	//   ....[1]....
        /*0030*/ 	.word	0xffffffff


	//   ....[2]....
        /*0034*/ 	.word	0xffffffff


	//   ....[3]....
        /*0038*/ 	.word	0xffffffff


	//   ....[4]....
        /*003c*/ 	.word	0xffffffff


	//   ....[5]....
        /*0040*/ 	.word	0xffffffff


	//   ....[6]....
        /*0044*/ 	.word	0xffffffff


	//   ....[7]....
        /*0048*/ 	.word	0xffffffff


	//   ....[8]....
        /*004c*/ 	.word	0xffffffff


	//   ....[9]....
        /*0050*/ 	.word	0xffffffff


	//   ....[10]....
        /*0054*/ 	.word	0x050000f3


	//   ....[11]....
        /*0058*/ 	.word	0x050000f3


	//   ....[12]....
        /*005c*/ 	.word	0x050000f3


	//   ....[13]....
        /*0060*/ 	.word	0x050000f3


	//   ....[14]....
        /*0064*/ 	.word	0x050000f3


	//   ....[15]....
        /*0068*/ 	.word	0x050000f3


	//   ....[16]....
        /*006c*/ 	.word	0x050000f3


	//   ....[17]....
        /*0070*/ 	.word	0x050000f3


	//   ....[18]....
        /*0074*/ 	.word	0x050000f3


	//   ....[19]....
        /*0078*/ 	.word	0x050000f3


	//----- nvinfo : EIATTR_COOP_GROUP_INSTR_OFFSETS
	.align		4
.L_2723:
        /*007c*/ 	.byte	0x04, 0x28
        /*007e*/ 	.short	(.L_2725 - .L_2724)


	//   ....[0]....
.L_2724:
        /*0080*/ 	.word	0x00002290


	//   ....[1]....
        /*0084*/ 	.word	0x000022a0


	//   ....[2]....
        /*0088*/ 	.word	0x000022d0


	//   ....[3]....
        /*008c*/ 	.word	0x000022e0


	//   ....[4]....
        /*0090*/ 	.word	0x00002310


	//   ....[5]....
        /*0094*/ 	.word	0x00002320


	//   ....[6]....
        /*0098*/ 	.word	0x00002350


	//   ....[7]....
        /*009c*/ 	.word	0x00002360


	//   ....[8]....
        /*00a0*/ 	.word	0x00002390


	//   ....[9]....
        /*00a4*/ 	.word	0x000023a0


	//   ....[10]....
        /*00a8*/ 	.word	0x00004f20


	//   ....[11]....
        /*00ac*/ 	.word	0x00004fc0


	//   ....[12]....
        /*00b0*/ 	.word	0x00005040


	//   ....[13]....
        /*00b4*/ 	.word	0x000050b0


	//   ....[14]....
        /*00b8*/ 	.word	0x00005130


	//   ....[15]....
        /*00bc*/ 	.word	0x000051a0


	//   ....[16]....
        /*00c0*/ 	.word	0x00005220


	//   ....[17]....
        /*00c4*/ 	.word	0x00005290


	//   ....[18]....
        /*00c8*/ 	.word	0x00005310


	//   ....[19]....
        /*00cc*/ 	.word	0x00005370


	//----- nvinfo : EIATTR_EXIT_INSTR_OFFSETS
	.align		4
.L_2725:
        /*00d0*/ 	.byte	0x04, 0x1c
        /*00d2*/ 	.short	(.L_2727 - .L_2726)


	//   ....[0]....
.L_2726:
        /*00d4*/ 	.word	0x00004ec0


	//----- nvinfo : EIATTR_MAX_THREADS
	.align		4
.L_2727:
        /*00d8*/ 	.byte	0x04, 0x05
        /*00da*/ 	.short	(.L_2729 - .L_2728)
.L_2728:
        /*00dc*/ 	.word	0x00000080
        /*00e0*/ 	.word	0x00000001
        /*00e4*/ 	.word	0x00000001


	//----- nvinfo : EIATTR_CRS_STACK_SIZE
	.align		4
.L_2729:
        /*00e8*/ 	.byte	0x04, 0x1e
        /*00ea*/ 	.short	(.L_2731 - .L_2730)
.L_2730:
        /*00ec*/ 	.word	0x00000000


	//----- nvinfo : EIATTR_CBANK_PARAM_SIZE
	.align		4
.L_2731:
        /*00f0*/ 	.byte	0x03, 0x19
        /*00f2*/ 	.short	0x0128


	//----- nvinfo : EIATTR_PARAM_CBANK
	.align		4
        /*00f4*/ 	.byte	0x04, 0x0a
        /*00f6*/ 	.short	(.L_2733 - .L_2732)
	.align		4
.L_2732:
        /*00f8*/ 	.word	index@(.nv.constant0._ZN10layer_norm31ln_parallel_residual_bwd_kernelINS_13Kernel_traitsI6__halfffffjLj1024ELj1ELj4ELj1ELj16ENS_18Kernel_traits_baseILj1024ES2_ffffjLj128EEEEELb1ELb1ELb1EEEvNS_9BwdParamsE)
        /*00fc*/ 	.short	0x0210
        /*00fe*/ 	.short	0x0128


	//----- nvinfo : EIATTR_SW_WAR
	.align		4
.L_2733:
        /*0100*/ 	.byte	0x04, 0x36
        /*0102*/ 	.short	(.L_2735 - .L_2734)
.L_2734:
        /*0104*/ 	.word	0x00000008
.L_2735:


//--------------------- .nv.info._ZN10layer_norm31ln_parallel_residual_bwd_kernelINS_13Kernel_traitsIfffffjLj1024ELj1ELj4ELj1ELj16ENS_18Kernel_traits_baseILj1024EfffffjLj128EEEEELb0ELb0ELb0EEEvNS_9BwdParamsE --------------------------
	.section	.nv.info._ZN10layer_norm31ln_parallel_residual_bwd_kernelINS_13Kernel_traitsIfffffjLj1024ELj1ELj4ELj1ELj16ENS_18Kernel_traits_baseILj1024EfffffjLj128EEEEELb0ELb0ELb0EEEvNS_9BwdParamsE,"",@"SHT_CUDA_INFO"
	.sectionflags	@""
	.align	4


	//----- nvinfo : EIATTR_CUDA_API_VERSION
	.align		4
        /*0000*/ 	.byte	0x04, 0x37
        /*0002*/ 	.short	(.L_2737 - .L_2736)
.L_2736:
        /*0004*/ 	.word	0x00000082


	//----- nvinfo : EIATTR_KPARAM_INFO
	.align		4
.L_2737:
        /*0008*/ 	.byte	0x04, 0x17
        /*000a*/ 	.short	(.L_2739 - .L_2738)
.L_2738:
        /*000c*/ 	.word	0x00000000
        /*0010*/ 	.short	0x0000
        /*0012*/ 	.short	0x0000
        /*0014*/ 	.byte	0x00, 0xf0, 0xa1, 0x04


	//----- nvinfo : EIATTR_SPARSE_MMA_MASK
	.align		4
.L_2739:
        /*0018*/ 	.byte	0x03, 0x50
        /*001a*/ 	.short	0x0000


	//----- nvinfo : EIATTR_MAXREG_COUNT
	.align		4
        /*001c*/ 	.byte	0x03, 0x1b
        /*001e*/ 	.short	0x00ff


	//----- nvinfo : EIATTR_NUM_BARRIERS
	.align		4
        /*0020*/ 	.byte	0x02, 0x4c
        /*0022*/ 	.byte	0x01
	.zero		1


	//----- nvinfo : EIATTR_ANNOTATIONS
	.align		4
        /*0024*/ 	.byte	0x04, 0x55
        /*0026*/ 	.short	(.L_2741 - .L_2740)


	//   ....[0]....
.L_2740:
        /* <DEDUP_REMOVED lines=70> */


	//----- nvinfo : EIATTR_MERCURY_ISA_VERSION
	.align		4
.L_2741:
        /*0478*/ 	.byte	0x03, 0x5f
        /*047a*/ 	.short	0x0101


	//----- nvinfo : EIATTR_COOP_GROUP_MASK_REGIDS
	.align		4
        /*047c*/ 	.byte	0x04, 0x29
        /*047e*/ 	.short	(.L_2743 - .L_2742)


	//   ....[0]....
.L_2742:
        /*0480*/ 	.word	0xffffffff


	//   ....[1]....
        /*0484*/ 	.word	0xffffffff


	//   ....[2]....
        /*0488*/ 	.word	0xffffffff


	//   ....[3]....
        /*048c*/ 	.word	0xffffffff


	//   ....[4]....
        /*0490*/ 	.word	0xffffffff


	//   ....[5]....
        /*0494*/ 	.word	0xffffffff


	//   ....[6]....
        /*0498*/ 	.word	0xffffffff


	//   ....[7]....
        /*049c*/ 	.word	0xffffffff


	//   ....[8]....
        /*04a0*/ 	.word	0xffffffff


	//   ....[9]....
        /*04a4*/ 	.word	0xffffffff


	//   ....[10]....
        /*04a8*/ 	.word	0x05000000


	//   ....[11]....
        /*04ac*/ 	.word	0x05000000


	//   ....[12]....
        /*04b0*/ 	.word	0x05000000


	//   ....[13]....
        /*04b4*/ 	.word	0x05000000


	//   ....[14]....
        /*04b8*/ 	.word	0x05000000


	//   ....[15]....
        /*04bc*/ 	.word	0x05000000


	//   ....[16]....
        /*04c0*/ 	.word	0x05000000


	//   ....[17]....
        /*04c4*/ 	.word	0x05000000


	//   ....[18]....
        /*04c8*/ 	.word	0x05000000


	//   ....[19]....
        /*04cc*/ 	.word	0x05000000


	//----- nvinfo : EIATTR_COOP_GROUP_INSTR_OFFSETS
	.align		4
.L_2743:
        /*04d0*/ 	.byte	0x04, 0x28
        /*04d2*/ 	.short	(.L_2745 - .L_2744)


	//   ....[0]....
.L_2744:
        /*04d4*/ 	.word	0x000031a0


	//   ....[1]....
        /*04d8*/ 	.word	0x000031c0


	//   ....[2]....
        /*04dc*/ 	.word	0x000031e0


	//   ....[3]....
        /*04e0*/ 	.word	0x00003200


	//   ....[4]....
        /*04e4*/ 	.word	0x00003220


	//   ....[5]....
        /*04e8*/ 	.word	0x00003240


	//   ....[6]....
        /*04ec*/ 	.word	0x00003260


	//   ....[7]....
        /*04f0*/ 	.word	0x00003280


	//   ....[8]....
        /*04f4*/ 	.word	0x00003290


	//   ....[9]....
        /*04f8*/ 	.word	0x000032b0


	//   ....[10]....
        /*04fc*/ 	.word	0x00006b40


	//   ....[11]....
        /*0500*/ 	.word	0x00006be0


	//   ....[12]....
        /*0504*/ 	.word	0x00006c60


	//   ....[13]....
        /*0508*/ 	.word	0x00006cd0


	//   ....[14]....
        /*050c*/ 	.word	0x00006d50


	//   ....[15]....
        /*0510*/ 	.word	0x00006dc0


	//   ....[16]....
        /*0514*/ 	.word	0x00006e40


	//   ....[17]....
        /*0518*/ 	.word	0x00006eb0


	//   ....[18]....
        /*051c*/ 	.word	0x00006f30


	//   ....[19]....
        /*0520*/ 	.word	0x00006f80


	//----- nvinfo : EIATTR_EXIT_INSTR_OFFSETS
	.align		4
.L_2745:
        /*0524*/ 	.byte	0x04, 0x1c
        /*0526*/ 	.short	(.L_2747 - .L_2746)


	//   ....[0]....
.L_2746:
        /*0528*/ 	.word	0x00006a90


	//   ....[1]....
        /*052c*/ 	.word	0x00006ae0


	//----- nvinfo : EIATTR_MAX_THREADS
	.align		4
.L_2747:
        /*0530*/ 	.byte	0x04, 0x05
        /*0532*/ 	.short	(.L_2749 - .L_2748)
.L_2748:
        /*0534*/ 	.word	0x00000080
        /*0538*/ 	.word	0x00000001
        /*053c*/ 	.word	0x00000001


	//----- nvinfo : EIATTR_CRS_STACK_SIZE
	.align		4
.L_2749:
        /*0540*/ 	.byte	0x04, 0x1e
        /*0542*/ 	.short	(.L_2751 - .L_2750)
.L_2750:
        /*0544*/ 	.word	0x00000000


	//----- nvinfo : EIATTR_CBANK_PARAM_SIZE
	.align		4
.L_2751:
        /*0548*/ 	.byte	0x03, 0x19
        /*054a*/ 	.short	0x0128


	//----- nvinfo : EIATTR_PARAM_CBANK
	.align		4
        /*054c*/ 	.byte	0x04, 0x0a
        /*054e*/ 	.short	(.L_2753 - .L_2752)
	.align		4
.L_2752:
        /*0550*/ 	.word	index@(.nv.constant0._ZN10layer_norm31ln_parallel_residual_bwd_kernelINS_13Kernel_traitsIfffffjLj1024ELj1ELj4ELj1ELj16ENS_18Kernel_traits_baseILj1024EfffffjLj128EEEEELb0ELb0ELb0EEEvNS_9BwdParamsE)
        /*0554*/ 	.short	0x0210
        /*0556*/ 	.short	0x0128


	//----- nvinfo : EIATTR_SW_WAR
	.align		4
.L_2753:
        /*0558*/ 	.byte	0x04, 0x36
        /*055a*/ 	.short	(.L_2755 - .L_2754)
.L_2754:
        /*055c*/ 	.word	0x00000008
.L_2755:


//--------------------- .nv.info._ZN10layer_norm31ln_parallel_residual_bwd_kernelINS_13Kernel_traitsIfffffjLj1024ELj1ELj4ELj1ELj16ENS_18Kernel_traits_baseILj1024EfffffjLj128EEEEELb0ELb0ELb1EEEvNS_9BwdParamsE --------------------------
	.section	.nv.info._ZN10layer_norm31ln_parallel_residual_bwd_kernelINS_13Kernel_traitsIfffffjLj1024ELj1ELj4ELj1ELj16ENS_18Kernel_traits_baseILj1024EfffffjLj128EEEEELb0ELb0ELb1EEEvNS_9BwdParamsE,"",@"SHT_CUDA_INFO"
	.sectionflags	@""
	.align	4


	//----- nvinfo : EIATTR_CUDA_API_VERSION
	.align		4
        /*0000*/ 	.byte	0x04, 0x37
        /*0002*/ 	.short	(.L_2757 - .L_2756)
.L_2756:
        /*0004*/ 	.word	0x00000082


	//----- nvinfo : EIATTR_KPARAM_INFO
	.align		4
.L_2757:
        /*0008*/ 	.byte	0x04, 0x17
        /*000a*/ 	.short	(.L_2759 - .L_2758)
.L_2758:
        /*000c*/ 	.word	0x00000000
        /*0010*/ 	.short	0x0000
        /*0012*/ 	.short	0x0000
        /*0014*/ 	.byte	0x00, 0xf0, 0xa1, 0x04


	//----- nvinfo : EIATTR_SPARSE_MMA_MASK
	.align		4
.L_2759:
        /*0018*/ 	.byte	0x03, 0x50
        /*001a*/ 	.short	0x0000


	//----- nvinfo : EIATTR_MAXREG_COUNT
	.align		4
        /*001c*/ 	.byte	0x03, 0x1b
        /*001e*/ 	.short	0x00ff


	//----- nvinfo : EIATTR_NUM_BARRIERS
	.align		4
        /*0020*/ 	.byte	0x02, 0x4c
        /*0022*/ 	.byte	0x01
	.zero		1


	//----- nvinfo : EIATTR_ANNOTATIONS
	.align		4
        /*0024*/ 	.byte	0x04, 0x55
        /*0026*/ 	.short	(.L_2761 - .L_2760)


	//   ....[0]....
.L_2760:
        /* <DEDUP_REMOVED lines=167> */


	//----- nvinfo : EIATTR_MERCURY_ISA_VERSION
	.align		4
.L_2761:
        /*0a80*/ 	.byte	0x03, 0x5f
        /*0a82*/ 	.short	0x0101


	//----- nvinfo : EIATTR_COOP_GROUP_MASK_REGIDS
	.align		4
        /*0a84*/ 	.byte	0x04, 0x29
        /*0a86*/ 	.short	(.L_2763 - .L_2762)


	//   ....[0]....
.L_2762:
        /*0a88*/ 	.word	0xffffffff


	//   ....[1]....
        /*0a8c*/ 	.word	0xffffffff


	//   ....[2]....
        /*0a90*/ 	.word	0xffffffff


	//   ....[3]....
        /*0a94*/ 	.word	0xffffffff


	//   ....[4]....
        /*0a98*/ 	.word	0xffffffff


	//   ....[5]....
        /*0a9c*/ 	.word	0xffffffff


	//   ....[6]....
        /*0aa0*/ 	.word	0xffffffff


	//   ....[7]....
        /*0aa4*/ 	.word	0xffffffff


	//   ....[8]....
        /*0aa8*/ 	.word	0xffffffff


	//   ....[9]....
        /*0aac*/ 	.word	0xffffffff


	//   ....[10]....
        /*0ab0*/ 	.word	0x05000083


	//   ....[11]....
        /*0ab4*/ 	.word	0x05000083


	//   ....[12]....
        /*0ab8*/ 	.word	0x05000083


	//   ....[13]....
        /*0abc*/ 	.word	0x05000083


	//   ....[14]....
        /*0ac0*/ 	.word	0x05000083


	//   ....[15]....
        /*0ac4*/ 	.word	0x05000083


	//   ....[16]....
        /*0ac8*/ 	.word	0x05000083


	//   ....[17]....
        /*0acc*/ 	.word	0x05000083


	//   ....[18]....
        /*0ad0*/ 	.word	0x05000083


	//   ....[19]....
        /*0ad4*/ 	.word	0x05000083


	//----- nvinfo : EIATTR_COOP_GROUP_INSTR_OFFSETS
	.align		4
.L_2763:
        /*0ad8*/ 	.byte	0x04, 0x28
        /*0ada*/ 	.short	(.L_2765 - .L_2764)


	//   ....[0]....
.L_2764:
        /*0adc*/ 	.word	0x00003410


	//   ....[1]....
        /*0ae0*/ 	.word	0x00003430


	//   ....[2]....
        /*0ae4*/ 	.word	0x00003450


	//   ....[3]....
        /*0ae8*/ 	.word	0x00003470


	//   ....[4]....
        /*0aec*/ 	.word	0x00003490


	//   ....[5]....
        /*0af0*/ 	.word	0x000034b0


	//   ....[6]....
        /*0af4*/ 	.word	0x000034d0


	//   ....[7]....
        /*0af8*/ 	.word	0x000034f0


	//   ....[8]....
        /*0afc*/ 	.word	0x00003500


	//   ....[9]....
        /*0b00*/ 	.word	0x00003520


	//   ....[10]....
        /*0b04*/ 	.word	0x00006670


	//   ....[11]....
        /*0b08*/ 	.word	0x00006700


	//   ....[12]....
        /*0b0c*/ 	.word	0x00006760


	//   ....[13]....
        /*0b10*/ 	.word	0x000067b0


	//   ....[14]....
        /*0b14*/ 	.word	0x00006810


	//   ....[15]....
        /*0b18*/ 	.word	0x00006860


	//   ....[16]....
        /*0b1c*/ 	.word	0x000068c0


	//   ....[17]....
        /*0b20*/ 	.word	0x00006910


	//   ....[18]....
        /*0b24*/ 	.word	0x00006970


	//   ....[19]....
        /*0b28*/ 	.word	0x000069c0


	//----- nvinfo : EIATTR_EXIT_INSTR_OFFSETS
	.align		4
.L_2765:
        /*0b2c*/ 	.byte	0x04, 0x1c
        /*0b2e*/ 	.short	(.L_2767 - .L_2766)


	//   ....[0]....
.L_2766:
        /*0b30*/ 	.word	0x00006600


	//----- nvinfo : EIATTR_MAX_THREADS
	.align		4
.L_2767:
        /*0b34*/ 	.byte	0x04, 0x05
        /*0b36*/ 	.short	(.L_2769 - .L_2768)
.L_2768:
        /*0b38*/ 	.word	0x00000080
        /*0b3c*/ 	.word	0x00000001
        /*0b40*/ 	.word	0x00000001


	//----- nvinfo : EIATTR_CRS_STACK_SIZE
	.align		4
.L_2769:
        /*0b44*/ 	.byte	0x04, 0x1e
        /*0b46*/ 	.short	(.L_2771 - .L_2770)
.L_2770:
        /*0b48*/ 	.word	0x00000000


	//----- nvinfo : EIATTR_CBANK_PARAM_SIZE
	.align		4
.L_2771:
        /*0b4c*/ 	.byte	0x03, 0x19
        /*0b4e*/ 	.short	0x0128


	//----- nvinfo : EIATTR_PARAM_CBANK
	.align		4
        /*0b50*/ 	.byte	0x04, 0x0a
        /*0b52*/ 	.short	(.L_2773 - .L_2772)
	.align		4
.L_2772:
        /*0b54*/ 	.word	index@(.nv.constant0._ZN10layer_norm31ln_parallel_residual_bwd_kernelINS_13Kernel_traitsIfffffjLj1024ELj1ELj4ELj1ELj16ENS_18Kernel_traits_baseILj1024EfffffjLj128EEEEELb0ELb0ELb1EEEvNS_9BwdParamsE)
        /*0b58*/ 	.short	0x0210
        /*0b5a*/ 	.short	0x0128


	//----- nvinfo : EIATTR_SW_WAR
	.align		4
.L_2773:
        /*0b5c*/ 	.byte	0x04, 0x36
        /*0b5e*/ 	.short	(.L_2775 - .L_2774)
.L_2774:
        /*0b60*/ 	.word	0x00000008
.L_2775:


//--------------------- .nv.info._ZN10layer_norm31ln_parallel_residual_bwd_kernelINS_13Kernel_traitsIfffffjLj1024ELj1ELj4ELj1ELj16ENS_18Kernel_traits_baseILj1024EfffffjLj128EEEEELb0ELb1ELb0EEEvNS_9BwdParamsE --------------------------
	.section	.nv.info._ZN10layer_norm31ln_parallel_residual_bwd_kernelINS_13Kernel_traitsIfffffjLj1024ELj1ELj4ELj1ELj16ENS_18Kernel_traits_baseILj1024EfffffjLj128EEEEELb0ELb1ELb0EEEvNS_9BwdParamsE,"",@"SHT_CUDA_INFO"
	.sectionflags	@""
	.align	4


	//----- nvinfo : EIATTR_CUDA_API_VERSION
	.align		4
        /*0000*/ 	.byte	0x04, 0x37
        /*0002*/ 	.short	(.L_2777 - .L_2776)
.L_2776:
        /*0004*/ 	.word	0x00000082


	//----- nvinfo : EIATTR_KPARAM_INFO
	.align		4
.L_2777:
        /*0008*/ 	.byte	0x04, 0x17
        /*000a*/ 	.short	(.L_2779 - .L_2778)
.L_2778:
        /*000c*/ 	.word	0x00000000
        /*0010*/ 	.short	0x0000
        /*0012*/ 	.short	0x0000
        /*0014*/ 	.byte	0x00, 0xf0, 0xa1, 0x04


	//----- nvinfo : EIATTR_SPARSE_MMA_MASK
	.align		4
.L_2779:
        /*0018*/ 	.byte	0x03, 0x50
        /*001a*/ 	.short	0x0000


	//----- nvinfo : EIATTR_MAXREG_COUNT
	.align		4
        /*001c*/ 	.byte	0x03, 0x1b
        /*001e*/ 	.short	0x00ff


	//----- nvinfo : EIATTR_NUM_BARRIERS
	.align		4
        /*0020*/ 	.byte	0x02, 0x4c
        /*0022*/ 	.byte	0x01
	.zero		1


	//----- nvinfo : EIATTR_MERCURY_ISA_VERSION
	.align		4
        /*0024*/ 	.byte	0x03, 0x5f
        /*0026*/ 	.short	0x0101


	//----- nvinfo : EIATTR_COOP_GROUP_MASK_REGIDS
	.align		4
        /*0028*/ 	.byte	0x04, 0x29
        /*002a*/ 	.short	(.L_2781 - .L_2780)


	//   ....[0]....
.L_2780:
        /*002c*/ 	.word	0xffffffff


	//   ....[1]....
        /*0030*/ 	.word	0xffffffff


	//   ....[2]....
        /*0034*/ 	.word	0xffffffff


	//   ....[3]....
        /*0038*/ 	.word	0xffffffff


	//   ....[4]....
        /*003c*/ 	.word	0xffffffff


	//   ....[5]....
        /*0040*/ 	.word	0xffffffff


	//   ....[6]....
        /*0044*/ 	.word	0xffffffff


	//   ....[7]....
        /*0048*/ 	.word	0xffffffff


	//   ....[8]....
        /*004c*/ 	.word	0xffffffff


	//   ....[9]....
        /*0050*/ 	.word	0xffffffff


	//   ....[10]....
        /*0054*/ 	.word	0x050000d3


	//   ....[11]....
        /*0058*/ 	.word	0x050000d3


	//   ....[12]....
        /*005c*/ 	.word	0x050000d3


	//   ....[13]....
        /*0060*/ 	.word	0x050000d3


	//   ....[14]....
        /*0064*/ 	.word	0x050000d3


	//   ....[15]....
        /*0068*/ 	.word	0x050000d3


	//   ....[16]....
        /*006c*/ 	.word	0x050000d3


	//   ....[17]....
        /*0070*/ 	.word	0x050000d3


	//   ....[18]....
        /*0074*/ 	.word	0x050000d3


	//   ....[19]....
        /*0078*/ 	.word	0x050000d3


	//----- nvinfo : EIATTR_COOP_GROUP_INSTR_OFFSETS
	.align		4
.L_2781:
        /*007c*/ 	.byte	0x04, 0x28
        /*007e*/ 	.short	(.L_2783 - .L_2782)


	//   ....[0]....
.L_2782:
        /*0080*/ 	.word	0x00001e10


	//   ....[1]....
        /*0084*/ 	.word	0x00001e20


	//   ....[2]....
        /*0088*/ 	.word	0x00001e50


	//   ....[3]....
        /*008c*/ 	.word	0x00001e60


	//   ....[4]....
        /*0090*/ 	.word	0x00001e90


	//   ....[5]....
        /*0094*/ 	.word	0x00001ea0


	//   ....[6]....
        /*0098*/ 	.word	0x00001ed0


	//   ....[7]....
        /*009c*/ 	.word	0x00001ee0


	//   ....[8]....
        /*00a0*/ 	.word	0x00001f10


	//   ....[9]....
        /*00a4*/ 	.word	0x00001f20


	//   ....[10]....
        /*00a8*/ 	.word	0x000047c0


	//   ....[11]....
        /*00ac*/ 	.word	0x00004850


	//   ....[12]....
        /*00b0*/ 	.word	0x000048c0


	//   ....[13]....
        /*00b4*/ 	.word	0x00004920


	//   ....[14]....
        /*00b8*/ 	.word	0x00004990


	//   ....[15]....
        /*00bc*/ 	.word	0x000049f0


	//   ....[16]....
        /*00c0*/ 	.word	0x00004a60


	//   ....[17]....
        /*00c4*/ 	.word	0x00004ac0


	//   ....[18]....
        /*00c8*/ 	.word	0x00004b30


	//   ....[19]....
        /*00cc*/ 	.word	0x00004b90


	//----- nvinfo : EIATTR_EXIT_INSTR_OFFSETS
	.align		4
.L_2783:
        /*00d0*/ 	.byte	0x04, 0x1c
        /*00d2*/ 	.short	(.L_2785 - .L_2784)


	//   ....[0]....
.L_2784:
        /*00d4*/ 	.word	0x00004720


	//   ....[1]....
        /*00d8*/ 	.word	0x00004750


	//----- nvinfo : EIATTR_MAX_THREADS
	.align		4
.L_2785:
        /*00dc*/ 	.byte	0x04, 0x05
        /*00de*/ 	.short	(.L_2787 - .L_2786)
.L_2786:
        /*00e0*/ 	.word	0x00000080
        /*00e4*/ 	.word	0x00000001
        /*00e8*/ 	.word	0x00000001


	//----- nvinfo : EIATTR_CRS_STACK_SIZE
	.align		4
.L_2787:
        /*00ec*/ 	.byte	0x04, 0x1e
        /*00ee*/ 	.short	(.L_2789 - .L_2788)
.L_2788:
        /*00f0*/ 	.word	0x00000000


	//----- nvinfo : EIATTR_CBANK_PARAM_SIZE
	.align		4
.L_2789:
        /*00f4*/ 	.byte	0x03, 0x19
        /*00f6*/ 	.short	0x0128


	//----- nvinfo : EIATTR_PARAM_CBANK
	.align		4
        /*00f8*/ 	.byte	0x04, 0x0a
        /*00fa*/ 	.short	(.L_2791 - .L_2790)
	.align		4
.L_2790:
        /*00fc*/ 	.word	index@(.nv.constant0._ZN10layer_norm31ln_parallel_residual_bwd_kernelINS_13Kernel_traitsIfffffjLj1024ELj1ELj4ELj1ELj16ENS_18Kernel_traits_baseILj1024EfffffjLj128EEEEELb0ELb1ELb0EEEvNS_9BwdParamsE)
        /*0100*/ 	.short	0x0210
        /*0102*/ 	.short	0x0128


	//----- nvinfo : EIATTR_SW_WAR
	.align		4
.L_2791:
        /*0104*/ 	.byte	0x04, 0x36
        /*0106*/ 	.short	(.L_2793 - .L_2792)
.L_2792:
        /*0108*/ 	.word	0x00000008
.L_2793:


//--------------------- .nv.info._ZN10layer_norm31ln_parallel_residual_bwd_kernelINS_13Kernel_traitsIfffffjLj1024ELj1ELj4ELj1ELj16ENS_18Kernel_traits_baseILj1024EfffffjLj128EEEEELb0ELb1ELb1EEEvNS_9BwdParamsE --------------------------
	.section	.nv.info._ZN10layer_norm31ln_parallel_residual_bwd_kernelINS_13Kernel_traitsIfffffjLj1024ELj1ELj4ELj1ELj16ENS_18Kernel_traits_baseILj1024EfffffjLj128EEEEELb0ELb1ELb1EEEvNS_9BwdParamsE,"",@"SHT_CUDA_INFO"
	.sectionflags	@""
	.align	4


	//----- nvinfo : EIATTR_CUDA_API_VERSION
	.align		4
        /*0000*/ 	.byte	0x04, 0x37
        /*0002*/ 	.short	(.L_2795 - .L_2794)
.L_2794:
        /*0004*/ 	.word	0x00000082


	//----- nvinfo : EIATTR_KPARAM_INFO
	.align		4
.L_2795:
        /*0008*/ 	.byte	0x04, 0x17
        /*000a*/ 	.short	(.L_2797 - .L_2796)
.L_2796:
        /*000c*/ 	.word	0x00000000
        /*0010*/ 	.short	0x0000
        /*0012*/ 	.short	0x0000
        /*0014*/ 	.byte	0x00, 0xf0, 0xa1, 0x04


	//----- nvinfo : EIATTR_SPARSE_MMA_MASK
	.align		4
.L_2797:
        /*0018*/ 	.byte	0x03, 0x50
        /*001a*/ 	.short	0x0000


	//----- nvinfo : EIATTR_MAXREG_COUNT
	.align		4
        /*001c*/ 	.byte	0x03, 0x1b
        /*001e*/ 	.short	0x00ff


	//----- nvinfo : EIATTR_NUM_BARRIERS
	.align		4
        /*0020*/ 	.byte	0x02, 0x4c
        /*0022*/ 	.byte	0x01
	.zero		1


	//----- nvinfo : EIATTR_MERCURY_ISA_VERSION
	.align		4
        /*0024*/ 	.byte	0x03, 0x5f
        /*0026*/ 	.short	0x0101


	//----- nvinfo : EIATTR_COOP_GROUP_MASK_REGIDS
	.align		4
        /*0028*/ 	.byte	0x04, 0x29
        /*002a*/ 	.short	(.L_2799 - .L_2798)


	//   ....[0]....
.L_2798:
        /*002c*/ 	.word	0xffffffff


	//   ....[1]....
        /*0030*/ 	.word	0xffffffff


	//   ....[2]....
        /*0034*/ 	.word	0xffffffff


	//   ....[3]....
        /*0038*/ 	.word	0xffffffff


	//   ....[4]....
        /*003c*/ 	.word	0xffffffff


	//   ....[5]....
        /*0040*/ 	.word	0xffffffff


	//   ....[6]....
        /*0044*/ 	.word	0xffffffff


	//   ....[7]....
        /*0048*/ 	.word	0xffffffff


	//   ....[8]....
        /*004c*/ 	.word	0xffffffff


	//   ....[9]....
        /*0050*/ 	.word	0xffffffff


	//   ....[10]....
        /*0054*/ 	.word	0x05000093


	//   ....[11]....
        /*0058*/ 	.word	0x05000093


	//   ....[12]....
        /*005c*/ 	.word	0x05000093


	//   ....[13]....
        /*0060*/ 	.word	0x05000093


	//   ....[14]....
        /*0064*/ 	.word	0x05000093


	//   ....[15]....
        /*0068*/ 	.word	0x05000093


	//   ....[16]....
        /*006c*/ 	.word	0x05000093


	//   ....[17]....
        /*0070*/ 	.word	0x05000093


	//   ....[18]....
        /*0074*/ 	.word	0x05000093


	//   ....[19]....
        /*0078*/ 	.word	0x05000093


	//----- nvinfo : EIATTR_COOP_GROUP_INSTR_OFFSETS
	.align		4
.L_2799:
        /*007c*/ 	.byte	0x04, 0x28
        /*007e*/ 	.short	(.L_2801 - .L_2800)


	//   ....[0]....
.L_2800:
        /*0080*/ 	.word	0x00001ac0


	//   ....[1]....
        /*0084*/ 	.word	0x00001ad0


	//   ....[2]....
        /*0088*/ 	.word	0x00001b00


	//   ....[3]....
        /*008c*/ 	.word	0x00001b10


	//   ....[4]....
        /*0090*/ 	.word	0x00001b40


	//   ....[5]....
        /*0094*/ 	.word	0x00001b50


	//   ....[6]....
        /*0098*/ 	.word	0x00001b80


	//   ....[7]....
        /*009c*/ 	.word	0x00001b90


	//   ....[8]....
        /*00a0*/ 	.word	0x00001bc0


	//   ....[9]....
        /*00a4*/ 	.word	0x00001bd0


	//   ....[10]....
        /*00a8*/ 	.word	0x00003e80


	//   ....[11]....
        /*00ac*/ 	.word	0x00003f10


	//   ....[12]....
        /*00b0*/ 	.word	0x00003f80


	//   ....[13]....
        /*00b4*/ 	.word	0x00003fe0


	//   ....[14]....
        /*00b8*/ 	.word	0x00004050


	//   ....[15]....
        /*00bc*/ 	.word	0x000040b0


	//   ....[16]....
        /*00c0*/ 	.word	0x00004120


	//   ....[17]....
        /*00c4*/ 	.word	0x00004180


	//   ....[18]....
        /*00c8*/ 	.word	0x000041f0


	//   ....[19]....
        /*00cc*/ 	.word	0x00004250


	//----- nvinfo : EIATTR_EXIT_INSTR_OFFSETS
	.align		4
.L_2801:
        /*00d0*/ 	.byte	0x04, 0x1c
        /*00d2*/ 	.short	(.L_2803 - .L_2802)


	//   ....[0]....
.L_2802:
        /*00d4*/ 	.word	0x00003e10


	//----- nvinfo : EIATTR_MAX_THREADS
	.align		4
.L_2803:
        /*00d8*/ 	.byte	0x04, 0x05
        /*00da*/ 	.short	(.L_2805 - .L_2804)
.L_2804:
        /*00dc*/ 	.word	0x00000080
        /*00e0*/ 	.word	0x00000001
        /*00e4*/ 	.word	0x00000001


	//----- nvinfo : EIATTR_CRS_STACK_SIZE
	.align		4
.L_2805:
        /*00e8*/ 	.byte	0x04, 0x1e
        /*00ea*/ 	.short	(.L_2807 - .L_2806)
.L_2806:
        /*00ec*/ 	.word	0x00000000


	//----- nvinfo : EIATTR_CBANK_PARAM_SIZE
	.align		4
.L_2807:
        /*00f0*/ 	.byte	0x03, 0x19
        /*00f2*/ 	.short	0x0128


	//----- nvinfo : EIATTR_PARAM_CBANK
	.align		4
        /*00f4*/ 	.byte	0x04, 0x0a
        /*00f6*/ 	.short	(.L_2809 - .L_2808)
	.align		4
.L_2808:
        /*00f8*/ 	.word	index@(.nv.constant0._ZN10layer_norm31ln_parallel_residual_bwd_kernelINS_13Kernel_traitsIfffffjLj1024ELj1ELj4ELj1ELj16ENS_18Kernel_traits_baseILj1024EfffffjLj128EEEEELb0ELb1ELb1EEEvNS_9BwdParamsE)
        /*00fc*/ 	.short	0x0210
        /*00fe*/ 	.short	0x0128


	//----- nvinfo : EIATTR_SW_WAR
	.align		4
.L_2809:
        /*0100*/ 	.byte	0x04, 0x36
        /*0102*/ 	.short	(.L_2811 - .L_2810)
.L_2810:
        /*0104*/ 	.word	0x00000008
.L_2811:


//--------------------- .nv.info._ZN10layer_norm31ln_parallel_residual_bwd_kernelINS_13Kernel_traitsIfffffjLj1024ELj1ELj4ELj1ELj16ENS_18Kernel_traits_baseILj1024EfffffjLj128EEEEELb1ELb0ELb0EEEvNS_9BwdParamsE --------------------------
	.section	.nv.info._ZN10layer_norm31ln_parallel_residual_bwd_kernelINS_13Kernel_traitsIfffffjLj1024ELj1ELj4ELj1ELj16ENS_18Kernel_traits_baseILj1024EfffffjLj128EEEEELb1ELb0ELb0EEEvNS_9BwdParamsE,"",@"SHT_CUDA_INFO"
	.sectionflags	@""
	.align	4


	//----- nvinfo : EIATTR_CUDA_API_VERSION
	.align		4
        /*0000*/ 	.byte	0x04, 0x37
        /*0002*/ 	.short	(.L_2813 - .L_2812)
.L_2812:
        /*0004*/ 	.word	0x00000082


	//----- nvinfo : EIATTR_KPARAM_INFO
	.align		4
.L_2813:
        /*0008*/ 	.byte	0x04, 0x17
        /*000a*/ 	.short	(.L_2815 - .L_2814)
.L_2814:
        /*000c*/ 	.word	0x00000000
        /*0010*/ 	.short	0x0000
        /*0012*/ 	.short	0x0000
        /*0014*/ 	.byte	0x00, 0xf0, 0xa1, 0x04


	//----- nvinfo : EIATTR_SPARSE_MMA_MASK
	.align		4
.L_2815:
        /*0018*/ 	.byte	0x03, 0x50
        /*001a*/ 	.short	0x0000


	//----- nvinfo : EIATTR_MAXREG_COUNT
	.align		4
        /*001c*/ 	.byte	0x03, 0x1b
        /*001e*/ 	.short	0x00ff


	//----- nvinfo : EIATTR_NUM_BARRIERS
	.align		4
        /*0020*/ 	.byte	0x02, 0x4c
        /*0022*/ 	.byte	0x01
	.zero		1


	//----- nvinfo : EIATTR_ANNOTATIONS
	.align		4
        /*0024*/ 	.byte	0x04, 0x55
        /*0026*/ 	.short	(.L_2817 - .L_2816)


	//   ....[0]....
.L_2816:
        /* <DEDUP_REMOVED lines=86> */


	//----- nvinfo : EIATTR_MERCURY_ISA_VERSION
	.align		4
.L_2817:
        /*0570*/ 	.byte	0x03, 0x5f
        /*0572*/ 	.short	0x0101


	//----- nvinfo : EIATTR_COOP_GROUP_MASK_REGIDS
	.align		4
        /*0574*/ 	.byte	0x04, 0x29
        /*0576*/ 	.short	(.L_2819 - .L_2818)


	//   ....[0]....
.L_2818:
        /*0578*/ 	.word	0xffffffff


	//   ....[1]....
        /*057c*/ 	.word	0xffffffff


	//   ....[2]....
        /*0580*/ 	.word	0xffffffff


	//   ....[3]....
        /*0584*/ 	.word	0xffffffff


	//   ....[4]....
        /*0588*/ 	.word	0xffffffff


	//   ....[5]....
        /*058c*/ 	.word	0xffffffff


	//   ....[6]....
        /*0590*/ 	.word	0xffffffff


	//   ....[7]....
        /*0594*/ 	.word	0xffffffff


	//   ....[8]....
        /*0598*/ 	.word	0xffffffff


	//   ....[9]....
        /*059c*/ 	.word	0xffffffff


	//   ....[10]....
        /*05a0*/ 	.word	0x05000005


	//   ....[11]....
        /*05a4*/ 	.word	0x05000005


	//   ....[12]....
        /*05a8*/ 	.word	0x05000005


	//   ....[13]....
        /*05ac*/ 	.word	0x05000005


	//   ....[14]....
        /*05b0*/ 	.word	0x05000005


	//   ....[15]....
        /*05b4*/ 	.word	0x05000005


	//   ....[16]....
        /*05b8*/ 	.word	0x05000005


	//   ....[17]....
        /*05bc*/ 	.word	0x05000005


	//   ....[18]....
        /*05c0*/ 	.word	0x05000005


	//   ....[19]....
        /*05c4*/ 	.word	0x05000005


	//----- nvinfo : EIATTR_COOP_GROUP_INSTR_OFFSETS
	.align		4
.L_2819:
        /*05c8*/ 	.byte	0x04, 0x28
        /*05ca*/ 	.short	(.L_2821 - .L_2820)


	//   ....[0]....
.L_2820:
        /*05cc*/ 	.word	0x00003930


	//   ....[1]....
        /*05d0*/ 	.word	0x00003950


	//   ....[2]....
        /*05d4*/ 	.word	0x00003970


	//   ....[3]....
        /*05d8*/ 	.word	0x00003990


	//   ....[4]....
        /*05dc*/ 	.word	0x000039b0


	//   ....[5]....
        /*05e0*/ 	.word	0x000039d0


	//   ....[6]....
        /*05e4*/ 	.word	0x000039f0


	//   ....[7]....
        /*05e8*/ 	.word	0x00003a10


	//   ....[8]....
        /*05ec*/ 	.word	0x00003a20


	//   ....[9]....
        /*05f0*/ 	.word	0x00003a40


	//   ....[10]....
        /*05f4*/ 	.word	0x00007d60


	//   ....[11]....
        /*05f8*/ 	.word	0x00007e00


	//   ....[12]....
        /*05fc*/ 	.word	0x00007e70


	//   ....[13]....
        /*0600*/ 	.word	0x00007ed0


	//   ....[14]....
        /*0604*/ 	.word	0x00007f40


	//   ....[15]....
        /*0608*/ 	.word	0x00007fa0


	//   ....[16]....
        /*060c*/ 	.word	0x00008010


	//   ....[17]....
        /*0610*/ 	.word	0x00008070


	//   ....[18]....
        /*0614*/ 	.word	0x000080e0


	//   ....[19]....
        /*0618*/ 	.word	0x00008130


	//----- nvinfo : EIATTR_EXIT_INSTR_OFFSETS
	.align		4
.L_2821:
        /*061c*/ 	.byte	0x04, 0x1c
        /*061e*/ 	.short	(.L_2823 - .L_2822)


	//   ....[0]....
.L_2822:
        /*0620*/ 	.word	0x00007cb0


	//   ....[1]....
        /*0624*/ 	.word	0x00007d00


	//----- nvinfo : EIATTR_MAX_THREADS
	.align		4
.L_2823:
        /*0628*/ 	.byte	0x04, 0x05
        /*062a*/ 	.short	(.L_2825 - .L_2824)
.L_2824:
        /*062c*/ 	.word	0x00000080
        /*0630*/ 	.word	0x00000001
        /*0634*/ 	.word	0x00000001


	//----- nvinfo : EIATTR_CRS_STACK_SIZE
	.align		4
.L_2825:
        /*0638*/ 	.byte	0x04, 0x1e
        /*063a*/ 	.short	(.L_2827 - .L_2826)
.L_2826:
        /*063c*/ 	.word	0x00000000


	//----- nvinfo : EIATTR_CBANK_PARAM_SIZE
	.align		4
.L_2827:
        /*0640*/ 	.byte	0x03, 0x19
        /*0642*/ 	.short	0x0128


	//----- nvinfo : EIATTR_PARAM_CBANK
	.align		4
        /*0644*/ 	.byte	0x04, 0x0a
        /*0646*/ 	.short	(.L_2829 - .L_2828)
	.align		4
.L_2828:
        /*0648*/ 	.word	index@(.nv.constant0._ZN10layer_norm31ln_parallel_residual_bwd_kernelINS_13Kernel_traitsIfffffjLj1024ELj1ELj4ELj1ELj16ENS_18Kernel_traits_baseILj1024EfffffjLj128EEEEELb1ELb0ELb0EEEvNS_9BwdParamsE)
        /*064c*/ 	.short	0x0210
        /*064e*/ 	.short	0x0128


	//----- nvinfo : EIATTR_SW_WAR
	.align		4
.L_2829:
        /*0650*/ 	.byte	0x04, 0x36
        /*0652*/ 	.short	(.L_2831 - .L_2830)
.L_2830:
        /*0654*/ 	.word	0x00000008
.L_2831:


//--------------------- .nv.info._ZN10layer_norm31ln_parallel_residual_bwd_kernelINS_13Kernel_traitsIfffffjLj1024ELj1ELj4ELj1ELj16ENS_18Kernel_traits_baseILj1024EfffffjLj128EEEEELb1ELb0ELb1EEEvNS_9BwdParamsE --------------------------
	.section	.nv.info._ZN10layer_norm31ln_parallel_residual_bwd_kernelINS_13Kernel_traitsIfffffjLj1024ELj1ELj4ELj1ELj16ENS_18Kernel_traits_baseILj1024EfffffjLj128EEEEELb1ELb0ELb1EEEvNS_9BwdParamsE,"",@"SHT_CUDA_INFO"
	.sectionflags	@""
	.align	4


	//----- nvinfo : EIATTR_CUDA_API_VERSION
	.align		4
        /*0000*/ 	.byte	0x04, 0x37
        /*0002*/ 	.short	(.L_2833 - .L_2832)
.L_2832:
        /*0004*/ 	.word	0x00000082


	//----- nvinfo : EIATTR_KPARAM_INFO
	.align		4
.L_2833:
        /*0008*/ 	.byte	0x04, 0x17
        /*000a*/ 	.short	(.L_2835 - .L_2834)
.L_2834:
        /*000c*/ 	.word	0x00000000
        /*0010*/ 	.short	0x0000
        /*0012*/ 	.short	0x0000
        /*0014*/ 	.byte	0x00, 0xf0, 0xa1, 0x04


	//----- nvinfo : EIATTR_SPARSE_MMA_MASK
	.align		4
.L_2835:
        /*0018*/ 	.byte	0x03, 0x50
        /*001a*/ 	.short	0x0000


	//----- nvinfo : EIATTR_MAXREG_COUNT
	.align		4
        /*001c*/ 	.byte	0x03, 0x1b
        /*001e*/ 	.short	0x00ff


	//----- nvinfo : EIATTR_NUM_BARRIERS
	.align		4
        /*0020*/ 	.byte	0x02, 0x4c
        /*0022*/ 	.byte	0x01
	.zero		1


	//----- nvinfo : EIATTR_ANNOTATIONS
	.align		4
        /*0024*/ 	.byte	0x04, 0x55
        /*0026*/ 	.short	(.L_2837 - .L_2836)


	//   ....[0]....
.L_2836:
        /* <DEDUP_REMOVED lines=208> */


	//----- nvinfo : EIATTR_MERCURY_ISA_VERSION
	.align		4
.L_2837:
        /*0d10*/ 	.byte	0x03, 0x5f
        /*0d12*/ 	.short	0x0101


	//----- nvinfo : EIATTR_COOP_GROUP_MASK_REGIDS
	.align		4
        /*0d14*/ 	.byte	0x04, 0x29
        /*0d16*/ 	.short	(.L_2839 - .L_2838)


	//   ....[0]....
.L_2838:
        /*0d18*/ 	.word	0xffffffff


	//   ....[1]....
        /*0d1c*/ 	.word	0xffffffff


	//   ....[2]....
        /*0d20*/ 	.word	0xffffffff


	//   ....[3]....
        /*0d24*/ 	.word	0xffffffff


	//   ....[4]....
        /*0d28*/ 	.word	0xffffffff


	//   ....[5]....
        /*0d2c*/ 	.word	0xffffffff


	//   ....[6]....
        /*0d30*/ 	.word	0xffffffff


	//   ....[7]....
        /*0d34*/ 	.word	0xffffffff


	//   ....[8]....
        /*0d38*/ 	.word	0xffffffff


	//   ....[9]....
        /*0d3c*/ 	.word	0xffffffff


	//   ....[10]....
        /*0d40*/ 	.word	0x05000087


	//   ....[11]....
        /*0d44*/ 	.word	0x05000087


	//   ....[12]....
        /*0d48*/ 	.word	0x05000087


	//   ....[13]....
        /*0d4c*/ 	.word	0x05000087


	//   ....[14]....
        /*0d50*/ 	.word	0x05000087


	//   ....[15]....
        /*0d54*/ 	.word	0x05000087


	//   ....[16]....
        /*0d58*/ 	.word	0x05000087


	//   ....[17]....
        /*0d5c*/ 	.word	0x05000087


	//   ....[18]....
        /*0d60*/ 	.word	0x05000087


	//   ....[19]....
        /*0d64*/ 	.word	0x05000087


	//----- nvinfo : EIATTR_COOP_GROUP_INSTR_OFFSETS
	.align		4
.L_2839:
        /*0d68*/ 	.byte	0x04, 0x28
        /*0d6a*/ 	.short	(.L_2841 - .L_2840)


	//   ....[0]....
.L_2840:
        /*0d6c*/ 	.word	0x00003c50


	//   ....[1]....
        /*0d70*/ 	.word	0x00003c70


	//   ....[2]....
        /*0d74*/ 	.word	0x00003c90


	//   ....[3]....
        /*0d78*/ 	.word	0x00003cb0


	//   ....[4]....
        /*0d7c*/ 	.word	0x00003cd0


	//   ....[5]....
        /*0d80*/ 	.word	0x00003cf0


	//   ....[6]....
        /*0d84*/ 	.word	0x00003d10


	//   ....[7]....
        /*0d88*/ 	.word	0x00003d30


	//   ....[8]....
        /*0d8c*/ 	.word	0x00003d40


	//   ....[9]....
        /*0d90*/ 	.word	0x00003d60


	//   ....[10]....
        /*0d94*/ 	.word	0x00007860


	//   ....[11]....
        /*0d98*/ 	.word	0x000078f0


	//   ....[12]....
        /*0d9c*/ 	.word	0x00007950


	//   ....[13]....
        /*0da0*/ 	.word	0x000079a0


	//   ....[14]....
        /*0da4*/ 	.word	0x00007a00


	//   ....[15]....
        /*0da8*/ 	.word	0x00007a50


	//   ....[16]....
        /*0dac*/ 	.word	0x00007ab0


	//   ....[17]....
        /*0db0*/ 	.word	0x00007b00


	//   ....[18]....
        /*0db4*/ 	.word	0x00007b60


	//   ....[19]....
        /*0db8*/ 	.word	0x00007bb0


	//----- nvinfo : EIATTR_EXIT_INSTR_OFFSETS
	.align		4
.L_2841:
        /*0dbc*/ 	.byte	0x04, 0x1c
        /*0dbe*/ 	.short	(.L_2843 - .L_2842)


	//   ....[0]....
.L_2842:
        /*0dc0*/ 	.word	0x000077f0


	//----- nvinfo : EIATTR_MAX_THREADS
	.align		4
.L_2843:
        /*0dc4*/ 	.byte	0x04, 0x05
        /*0dc6*/ 	.short	(.L_2845 - .L_2844)
.L_2844:
        /*0dc8*/ 	.word	0x00000080
        /*0dcc*/ 	.word	0x00000001
        /*0dd0*/ 	.word	0x00000001


	//----- nvinfo : EIATTR_CRS_STACK_SIZE
	.align		4
.L_2845:
        /*0dd4*/ 	.byte	0x04, 0x1e
        /*0dd6*/ 	.short	(.L_2847 - .L_2846)
.L_2846:
        /*0dd8*/ 	.word	0x00000000


	//----- nvinfo : EIATTR_CBANK_PARAM_SIZE
	.align		4
.L_2847:
        /*0ddc*/ 	.byte	0x03, 0x19
        /*0dde*/ 	.short	0x0128


	//----- nvinfo : EIATTR_PARAM_CBANK
	.align		4
        /*0de0*/ 	.byte	0x04, 0x0a
        /*0de2*/ 	.short	(.L_2849 - .L_2848)
	.align		4
.L_2848:
        /*0de4*/ 	.word	index@(.nv.constant0._ZN10layer_norm31ln_parallel_residual_bwd_kernelINS_13Kernel_traitsIfffffjLj1024ELj1ELj4ELj1ELj16ENS_18Kernel_traits_baseILj1024EfffffjLj128EEEEELb1ELb0ELb1EEEvNS_9BwdParamsE)
        /*0de8*/ 	.short	0x0210
        /*0dea*/ 	.short	0x0128


	//----- nvinfo : EIATTR_SW_WAR
	.align		4
.L_2849:
        /*0dec*/ 	.byte	0x04, 0x36
        /*0dee*/ 	.short	(.L_2851 - .L_2850)
.L_2850:
        /*0df0*/ 	.word	0x00000008
.L_2851:


//--------------------- .nv.info._ZN10layer_norm22ln_bwd_finalize_kernelINS_22Kernel_traits_finalizeILj1024EfffffjLb0ELj1024ELj4ENS_18Kernel_traits_baseILj1024EfffffjLj1024EEEEELb0ELb0EEEvNS_9BwdParamsE --------------------------
	.section	.nv.info._ZN10layer_norm22ln_bwd_finalize_kernelINS_22Kernel_traits_finalizeILj1024EfffffjLb0ELj1024ELj4ENS_18Kernel_traits_baseILj1024EfffffjLj1024EEEEELb0ELb0EEEvNS_9BwdParamsE,"",@"SHT_CUDA_INFO"
	.sectionflags	@""
	.align	4


	//----- nvinfo : EIATTR_CUDA_API_VERSION
	.align		4
        /*0000*/ 	.byte	0x04, 0x37
        /*0002*/ 	.short	(.L_2853 - .L_2852)
.L_2852:
        /*0004*/ 	.word	0x00000082


	//----- nvinfo : EIATTR_KPARAM_INFO
	.align		4
.L_2853:
        /*0008*/ 	.byte	0x04, 0x17
        /*000a*/ 	.short	(.L_2855 - .L_2854)
.L_2854:
        /*000c*/ 	.word	0x00000000
        /*0010*/ 	.short	0x0000
        /*0012*/ 	.short	0x0000
        /*0014*/ 	.byte	0x00, 0xf0, 0xa1, 0x04


	//----- nvinfo : EIATTR_SPARSE_MMA_MASK
	.align		4
.L_2855:
        /*0018*/ 	.byte	0x03, 0x50
        /*001a*/ 	.short	0x0000


	//----- nvinfo : EIATTR_MAXREG_COUNT
	.align		4
        /*001c*/ 	.byte	0x03, 0x1b
        /*001e*/ 	.short	0x0040


	//----- nvinfo : EIATTR_NUM_BARRIERS
	.align		4
        /*0020*/ 	.byte	0x02, 0x4c
        /*0022*/ 	.byte	0x01
	.zero		1


	//----- nvinfo : EIATTR_MERCURY_ISA_VERSION
	.align		4
        /*0024*/ 	.byte	0x03, 0x5f
        /*0026*/ 	.short	0x0101


	//----- nvinfo : EIATTR_COOP_GROUP_MASK_REGIDS
	.align		4
        /*0028*/ 	.byte	0x04, 0x29
        /*002a*/ 	.short	(.L_2857 - .L_2856)


	//   ....[0]....
.L_2856:
        /*002c*/ 	.word	0xffffffff


	//   ....[1]....
        /*0030*/ 	.word	0xffffffff


	//   ....[2]....
        /*0034*/ 	.word	0xffffffff


	//   ....[3]....
        /*0038*/ 	.word	0xffffffff


	//   ....[4]....
        /*003c*/ 	.word	0xffffffff


	//   ....[5]....
        /*0040*/ 	.word	0xffffffff


	//   ....[6]....
        /*0044*/ 	.word	0xffffffff


	//   ....[7]....
        /*0048*/ 	.word	0xffffffff


	//   ....[8]....
        /*004c*/ 	.word	0xffffffff


	//   ....[9]....
        /*0050*/ 	.word	0xffffffff


	//   ....[10]....
        /*0054*/ 	.word	0x05000013


	//   ....[11]....
        /*0058*/ 	.word	0x05000013


	//   ....[12]....
        /*005c*/ 	.word	0x05000013


	//   ....[13]....
        /*0060*/ 	.word	0x05000013


	//   ....[14]....
        /*0064*/ 	.word	0x05000013


	//   ....[15]....
        /*0068*/ 	.word	0x05000013


	//   ....[16]....
        /*006c*/ 	.word	0x05000013


	//   ....[17]....
        /*0070*/ 	.word	0x05000013


	//   ....[18]....
        /*0074*/ 	.word	0x05000013


	//   ....[19]....
        /*0078*/ 	.word	0x05000013


	//----- nvinfo : EIATTR_COOP_GROUP_INSTR_OFFSETS
	.align		4
.L_2857:
        /*007c*/ 	.byte	0x04, 0x28
        /*007e*/ 	.short	(.L_2859 - .L_2858)


	//   ....[0]....
.L_2858:
        /*0080*/ 	.word	0x000008e0


	//   ....[1]....
        /*0084*/ 	.word	0x000008f0


	//   ....[2]....
        /*0088*/ 	.word	0x00000920


	//   ....[3]....
        /*008c*/ 	.word	0x00000930


	//   ....[4]....
        /*0090*/ 	.word	0x00000960


	//   ....[5]....
        /*0094*/ 	.word	0x00000970


	//   ....[6]....
        /*0098*/ 	.word	0x000009a0


	//   ....[7]....
        /*009c*/ 	.word	0x000009b0


	//   ....[8]....
        /*00a0*/ 	.word	0x000009e0


	//   ....[9]....
        /*00a4*/ 	.word	0x000009f0


	//   ....[10]....
        /*00a8*/ 	.word	0x00000bf0


	//   ....[11]....
        /*00ac*/ 	.word	0x00000c60


	//   ....[12]....
        /*00b0*/ 	.word	0x00000cd0


	//   ....[13]....
        /*00b4*/ 	.word	0x00000d40


	//   ....[14]....
        /*00b8*/ 	.word	0x00000db0


	//   ....[15]....
        /*00bc*/ 	.word	0x00000e10


	//   ....[16]....
        /*00c0*/ 	.word	0x00000e80


	//   ....[17]....
        /*00c4*/ 	.word	0x00000ef0


	//   ....[18]....
        /*00c8*/ 	.word	0x00000f60


	//   ....[19]....
        /*00cc*/ 	.word	0x00000fd0


	//----- nvinfo : EIATTR_EXIT_INSTR_OFFSETS
	.align		4
.L_2859:
        /*00d0*/ 	.byte	0x04, 0x1c
        /*00d2*/ 	.short	(.L_2861 - .L_2860)


	//   ....[0]....
.L_2860:
        /*00d4*/ 	.word	0x00000070


	//   ....[1]....
        /*00d8*/ 	.word	0x00000b90


	//----- nvinfo : EIATTR_MAX_THREADS
	.align		4
.L_2861:
        /*00dc*/ 	.byte	0x04, 0x05
        /*00de*/ 	.short	(.L_2863 - .L_2862)
.L_2862:
        /*00e0*/ 	.word	0x00000400
        /*00e4*/ 	.word	0x00000001
        /*00e8*/ 	.word	0x00000001


	//----- nvinfo : EIATTR_CRS_STACK_SIZE
	.align		4
.L_2863:
        /*00ec*/ 	.byte	0x04, 0x1e
        /*00ee*/ 	.short	(.L_2865 - .L_2864)
.L_2864:
        /*00f0*/ 	.word	0x00000000


	//----- nvinfo : EIATTR_CBANK_PARAM_SIZE
	.align		4
.L_2865:
        /*00f4*/ 	.byte	0x03, 0x19
        /*00f6*/ 	.short	0x0128


	//----- nvinfo : EIATTR_PARAM_CBANK
	.align		4
        /*00f8*/ 	.byte	0x04, 0x0a
        /*00fa*/ 	.short	(.L_2867 - .L_2866)
	.align		4
.L_2866:
        /*00fc*/ 	.word	index@(.nv.constant0._ZN10layer_norm22ln_bwd_finalize_kernelINS_22Kernel_traits_finalizeILj1024EfffffjLb0ELj1024ELj4ENS_18Kernel_traits_baseILj1024EfffffjLj1024EEEEELb0ELb0EEEvNS_9BwdParamsE)
        /*0100*/ 	.short	0x0210
        /*0102*/ 	.short	0x0128


	//----- nvinfo : EIATTR_SW_WAR
	.align		4
.L_2867:
        /*0104*/ 	.byte	0x04, 0x36
        /*0106*/ 	.short	(.L_2869 - .L_2868)
.L_2868:
        /*0108*/ 	.word	0x00000008
.L_2869:


//--------------------- .nv.info._ZN10layer_norm40ln_parallel_residual_bwd_finalize_kernelINS_22Kernel_traits_finalizeILj1024EfffffjLb0ELj1024ELj4ENS_18Kernel_traits_baseILj1024EfffffjLj1024EEEEELb0EEEvNS_9BwdParamsE --------------------------
	.section	.nv.info._ZN10layer_norm40ln_parallel_residual_bwd_finalize_kernelINS_22Kernel_traits_finalizeILj1024EfffffjLb0ELj1024ELj4ENS_18Kernel_traits_baseILj1024EfffffjLj1024EEEEELb0EEEvNS_9BwdParamsE,"",@"SHT_CUDA_INFO"
	.sectionflags	@""
	.align	4


	//----- nvinfo : EIATTR_CUDA_API_VERSION
	.align		4
        /*0000*/ 	.byte	0x04, 0x37
        /*0002*/ 	.short	(.L_2871 - .L_2870)
.L_2870:
        /*0004*/ 	.word	0x00000082


	//----- nvinfo : EIATTR_KPARAM_INFO
	.align		4
.L_2871:
        /*0008*/ 	.byte	0x04, 0x17
        /*000a*/ 	.short	(.L_2873 - .L_2872)
.L_2872:
        /*000c*/ 	.word	0x00000000
        /*0010*/ 	.short	0x0000
        /*0012*/ 	.short	0x0000
        /*0014*/ 	.byte	0x00, 0xf0, 0xa1, 0x04


	//----- nvinfo : EIATTR_SPARSE_MMA_MASK
	.align		4
.L_2873:
        /*0018*/ 	.byte	0x03, 0x50
        /*001a*/ 	.short	0x0000


	//----- nvinfo : EIATTR_MAXREG_COUNT
	.align		4
        /*001c*/ 	.byte	0x03, 0x1b
        /*001e*/ 	.short	0x0040


	//----- nvinfo : EIATTR_NUM_BARRIERS
	.align		4
        /*0020*/ 	.byte	0x02, 0x4c
        /*0022*/ 	.byte	0x01
	.zero		1


	//----- nvinfo : EIATTR_MERCURY_ISA_VERSION
	.align		4
        /*0024*/ 	.byte	0x03, 0x5f
        /*0026*/ 	.short	0x0101


	//----- nvinfo : EIATTR_COOP_GROUP_MASK_REGIDS
	.align		4
        /*0028*/ 	.byte	0x04, 0x29
        /*002a*/ 	.short	(.L_2875 - .L_2874)


	//   ....[0]....
.L_2874:
        /*002c*/ 	.word	0xffffffff


	//   ....[1]....
        /*0030*/ 	.word	0xffffffff


	//   ....[2]....
        /*0034*/ 	.word	0xffffffff


	//   ....[3]....
        /*0038*/ 	.word	0xffffffff


	//   ....[4]....
        /*003c*/ 	.word	0xffffffff


	//   ....[5]....
        /*0040*/ 	.word	0xffffffff


	//   ....[6]....
        /*0044*/ 	.word	0xffffffff


	//   ....[7]....
        /*0048*/ 	.word	0xffffffff


	//   ....[8]....
        /*004c*/ 	.word	0xffffffff


	//   ....[9]....
        /*0050*/ 	.word	0xffffffff


	//   ....[10]....
        /*0054*/ 	.word	0xffffffff


	//   ....[11]....
        /*0058*/ 	.word	0xffffffff


	//   ....[12]....
        /*005c*/ 	.word	0xffffffff


	//   ....[13]....
        /*0060*/ 	.word	0xffffffff


	//   ....[14]....
        /*0064*/ 	.word	0xffffffff


	//   ....[15]....
        /*0068*/ 	.word	0xffffffff


	//   ....[16]....
        /*006c*/ 	.word	0xffffffff


	//   ....[17]....
        /*0070*/ 	.word	0xffffffff


	//   ....[18]....
        /*0074*/ 	.word	0xffffffff


	//   ....[19]....
        /*0078*/ 	.word	0xffffffff


	//   ....[20]....
        /*007c*/ 	.word	0x0500000c


	//   ....[21]....
        /*0080*/ 	.word	0x0500000c


	//   ....[22]....
        /*0084*/ 	.word	0x0500000c


	//   ....[23]....
        /*0088*/ 	.word	0x0500000c


	//   ....[24]....
        /*008c*/ 	.word	0x0500000c


	//   ....[25]....
        /*0090*/ 	.word	0x0500000c


	//   ....[26]....
        /*0094*/ 	.word	0x0500000c


	//   ....[27]....
        /*0098*/ 	.word	0x0500000c


	//   ....[28]....
        /*009c*/ 	.word	0x0500000c


	//   ....[29]....
        /*00a0*/ 	.word	0x0500000c


	//   ....[30]....
        /*00a4*/ 	.word	0x0500000c


	//   ....[31]....
        /*00a8*/ 	.word	0x0500000c


	//   ....[32]....
        /*00ac*/ 	.word	0x0500000c


	//   ....[33]....
        /*00b0*/ 	.word	0x0500000c


	//   ....[34]....
        /*00b4*/ 	.word	0x0500000c


	//   ....[35]....
        /*00b8*/ 	.word	0x0500000c


	//   ....[36]....
        /*00bc*/ 	.word	0x0500000c


	//   ....[37]....
        /*00c0*/ 	.word	0x0500000c


	//   ....[38]....
        /*00c4*/ 	.word	0x0500000c


	//   ....[39]....
        /*00c8*/ 	.word	0x0500000c


	//----- nvinfo : EIATTR_COOP_GROUP_INSTR_OFFSETS
	.align		4
.L_2875:
        /*00cc*/ 	.byte	0x04, 0x28
        /*00ce*/ 	.short	(.L_2877 - .L_2876)


	//   ....[0]....
.L_2876:
        /*00d0*/ 	.word	0x00000ce0


	//   ....[1]....
        /*00d4*/ 	.word	0x00000cf0


	//   ....[2]....
        /*00d8*/ 	.word	0x00000d00


	//   ....[3]....
        /*00dc*/ 	.word	0x00000d10


	//   ....[4]....
        /*00e0*/ 	.word	0x00000d40


	//   ....[5]....
        /*00e4*/ 	.word	0x00000d70


	//   ....[6]....
        /*00e8*/ 	.word	0x00000d80


	//   ....[7]....
        /*00ec*/ 	.word	0x00000d90


	//   ....[8]....
        /*00f0*/ 	.word	0x00000db0


	//   ....[9]....
        /*00f4*/ 	.word	0x00000df0


	//   ....[10]....
        /*00f8*/ 	.word	0x00000e00


	//   ....[11]....
        /*00fc*/ 	.word	0x00000e10


	//   ....[12]....
        /*0100*/ 	.word	0x00000e30


	//   ....[13]....
        /*0104*/ 	.word	0x00000e70


	//   ....[14]....
        /*0108*/ 	.word	0x00000e80


	//   ....[15]....
        /*010c*/ 	.word	0x00000e90


	//   ....[16]....
        /*0110*/ 	.word	0x00000eb0


	//   ....[17]....
        /*0114*/ 	.word	0x00000ee0


	//   ....[18]....
        /*0118*/ 	.word	0x00000f00


	//   ....[19]....
        /*011c*/ 	.word	0x00000f10


	//   ....[20]....
        /*0120*/ 	.word	0x000011f0


	//   ....[21]....
        /*0124*/ 	.word	0x00001250


	//   ....[22]....
        /*0128*/ 	.word	0x000012b0


	//   ....[23]....
        /*012c*/ 	.word	0x00001310


	//   ....[24]....
        /*0130*/ 	.word	0x00001370


	//   ....[25]....
        /*0134*/ 	.word	0x000013d0


	//   ....[26]....
        /*0138*/ 	.word	0x00001440


	//   ....[27]....
        /*013c*/ 	.word	0x000014b0


	//   ....[28]....
        /*0140*/ 	.word	0x00001520


	//   ....[29]....
        /*0144*/ 	.word	0x00001590


	//   ....[30]....
        /*0148*/ 	.word	0x000015f0


	//   ....[31]....
        /*014c*/ 	.word	0x00001660


	//   ....[32]....
        /*0150*/ 	.word	0x000016d0


	//   ....[33]....
        /*0154*/ 	.word	0x00001740


	//   ....[34]....
        /*0158*/ 	.word	0x000017b0


	//   ....[35]....
        /*015c*/ 	.word	0x00001810


	//   ....[36]....
        /*0160*/ 	.word	0x00001880


	//   ....[37]....
        /*0164*/ 	.word	0x000018f0


	//   ....[38]....
        /*0168*/ 	.word	0x00001960


	//   ....[39]....
        /*016c*/ 	.word	0x000019d0


	//----- nvinfo : EIATTR_EXIT_INSTR_OFFSETS
	.align		4
.L_2877:
        /*0170*/ 	.byte	0x04, 0x1c
        /*0172*/ 	.short	(.L_2879 - .L_2878)


	//   ....[0]....
.L_2878:
        /*0174*/ 	.word	0x00000070


	//   ....[1]....
        /*0178*/ 	.word	0x00001190


	//----- nvinfo : EIATTR_MAX_THREADS
	.align		4
.L_2879:
        /*017c*/ 	.byte	0x04, 0x05
        /*017e*/ 	.short	(.L_2881 - .L_2880)
.L_2880:
        /*0180*/ 	.word	0x00000400
        /*0184*/ 	.word	0x00000001
        /*0188*/ 	.word	0x00000001


	//----- nvinfo : EIATTR_CRS_STACK_SIZE
	.align		4
.L_2881:
        /*018c*/ 	.byte	0x04, 0x1e
        /*018e*/ 	.short	(.L_2883 - .L_2882)
.L_2882:
        /*0190*/ 	.word	0x00000000


	//----- nvinfo : EIATTR_CBANK_PARAM_SIZE
	.align		4
.L_2883:
        /*0194*/ 	.byte	0x03, 0x19
        /*0196*/ 	.short	0x0128


	//----- nvinfo : EIATTR_PARAM_CBANK
	.align		4
        /*0198*/ 	.byte	0x04, 0x0a
        /*019a*/ 	.short	(.L_2885 - .L_2884)
	.align		4
.L_2884:
        /*019c*/ 	.word	index@(.nv.constant0._ZN10layer_norm40ln_parallel_residual_bwd_finalize_kernelINS_22Kernel_traits_finalizeILj1024EfffffjLb0ELj1024ELj4ENS_18Kernel_traits_baseILj1024EfffffjLj1024EEEEELb0EEEvNS_9BwdParamsE)
        /*01a0*/ 	.short	0x0210
        /*01a2*/ 	.short	0x0128


	//----- nvinfo : EIATTR_SW_WAR
	.align		4
.L_2885:
        /*01a4*/ 	.byte	0x04, 0x36
        /*01a6*/ 	.short	(.L_2887 - .L_2886)
.L_2886:
        /*01a8*/ 	.word	0x00000008
.L_2887:


//--------------------- .nv.info._ZN10layer_norm31ln_parallel_residual_bwd_kernelINS_13Kernel_traitsIfffffjLj1024ELj1ELj4ELj1ELj16ENS_18Kernel_traits_baseILj1024EfffffjLj128EEEEELb1ELb1ELb0EEEvNS_9BwdParamsE --------------------------
	.section	.nv.info._ZN10layer_norm31ln_parallel_residual_bwd_kernelINS_13Kernel_traitsIfffffjLj1024ELj1ELj4ELj1ELj16ENS_18Kernel_traits_baseILj1024EfffffjLj128EEEEELb1ELb1ELb0EEEvNS_9BwdParamsE,"",@"SHT_CUDA_INFO"
	.sectionflags	@""
	.align	4


	//----- nvinfo : EIATTR_CUDA_API_VERSION
	.align		4
        /*0000*/ 	.byte	0x04, 0x37
        /*0002*/ 	.short	(.L_2889 - .L_2888)
.L_2888:
        /*0004*/ 	.word	0x00000082


	//----- nvinfo : EIATTR_KPARAM_INFO
	.align		4
.L_2889:
        /*0008*/ 	.byte	0x04, 0x17
        /*000a*/ 	.short	(.L_2891 - .L_2890)
.L_2890:
        /*000c*/ 	.word	0x00000000
        /*0010*/ 	.short	0x0000
        /*0012*/ 	.short	0x0000
        /*0014*/ 	.byte	0x00, 0xf0, 0xa1, 0x04


	//----- nvinfo : EIATTR_SPARSE_MMA_MASK
	.align		4
.L_2891:
        /*0018*/ 	.byte	0x03, 0x50
        /*001a*/ 	.short	0x0000


	//----- nvinfo : EIATTR_MAXREG_COUNT
	.align		4
        /*001c*/ 	.byte	0x03, 0x1b
        /*001e*/ 	.short	0x00ff


	//----- nvinfo : EIATTR_NUM_BARRIERS
	.align		4
        /*0020*/ 	.byte	0x02, 0x4c
        /*0022*/ 	.byte	0x01
	.zero		1


	//----- nvinfo : EIATTR_MERCURY_ISA_VERSION
	.align		4
        /*0024*/ 	.byte	0x03, 0x5f
        /*0026*/ 	.short	0x0101


	//----- nvinfo : EIATTR_COOP_GROUP_MASK_REGIDS
	.align		4
        /*0028*/ 	.byte	0x04, 0x29
        /*002a*/ 	.short	(.L_2893 - .L_2892)


	//   ....[0]....
.L_2892:
        /*002c*/ 	.word	0xffffffff


	//   ....[1]....
        /*0030*/ 	.word	0xffffffff


	//   ....[2]....
        /*0034*/ 	.word	0xffffffff


	//   ....[3]....
        /*0038*/ 	.word	0xffffffff


	//   ....[4]....
        /*003c*/ 	.word	0xffffffff


	//   ....[5]....
        /*0040*/ 	.word	0xffffffff


	//   ....[6]....
        /*0044*/ 	.word	0xffffffff


	//   ....[7]....
        /*0048*/ 	.word	0xffffffff


	//   ....[8]....
        /*004c*/ 	.word	0xffffffff


	//   ....[9]....
        /*0050*/ 	.word	0xffffffff


	//   ....[10]....
        /*0054*/ 	.word	0x050000e3


	//   ....[11]....
        /*0058*/ 	.word	0x050000e3


	//   ....[12]....
        /*005c*/ 	.word	0x050000e3


	//   ....[13]....
        /*0060*/ 	.word	0x050000e3


	//   ....[14]....
        /*0064*/ 	.word	0x050000e3


	//   ....[15]....
        /*0068*/ 	.word	0x050000e3


	//   ....[16]....
        /*006c*/ 	.word	0x050000e3


	//   ....[17]....
        /*0070*/ 	.word	0x050000e3


	//   ....[18]....
        /*0074*/ 	.word	0x050000e3


	//   ....[19]....
        /*0078*/ 	.word	0x050000e3


	//----- nvinfo : EIATTR_COOP_GROUP_INSTR_OFFSETS
	.align		4
.L_2893:
        /*007c*/ 	.byte	0x04, 0x28
        /*007e*/ 	.short	(.L_2895 - .L_2894)


	//   ....[0]....
.L_2894:
        /*0080*/ 	.word	0x00002410


	//   ....[1]....
        /*0084*/ 	.word	0x00002420


	//   ....[2]....
        /*0088*/ 	.word	0x00002450


	//   ....[3]....
        /*008c*/ 	.word	0x00002460


	//   ....[4]....
        /*0090*/ 	.word	0x00002490


	//   ....[5]....
        /*0094*/ 	.word	0x000024a0


	//   ....[6]....
        /*0098*/ 	.word	0x000024d0


	//   ....[7]....
        /*009c*/ 	.word	0x000024e0


	//   ....[8]....
        /*00a0*/ 	.word	0x00002510


	//   ....[9]....
        /*00a4*/ 	.word	0x00002520


	//   ....[10]....
        /*00a8*/ 	.word	0x000057c0


	//   ....[11]....
        /*00ac*/ 	.word	0x00005850


	//   ....[12]....
        /*00b0*/ 	.word	0x000058c0


	//   ....[13]....
        /*00b4*/ 	.word	0x00005920


	//   ....[14]....
        /*00b8*/ 	.word	0x00005990


	//   ....[15]....
        /*00bc*/ 	.word	0x000059f0


	//   ....[16]....
        /*00c0*/ 	.word	0x00005a60


	//   ....[17]....
        /*00c4*/ 	.word	0x00005ac0


	//   ....[18]....
        /*00c8*/ 	.word	0x00005b30


	//   ....[19]....
        /*00cc*/ 	.word	0x00005b90


	//----- nvinfo : EIATTR_EXIT_INSTR_OFFSETS
	.align		4
.L_2895:
        /*00d0*/ 	.byte	0x04, 0x1c
        /*00d2*/ 	.short	(.L_2897 - .L_2896)


	//   ....[0]....
.L_2896:
        /*00d4*/ 	.word	0x00005720


	//   ....[1]....
        /*00d8*/ 	.word	0x00005750


	//----- nvinfo : EIATTR_MAX_THREADS
	.align		4
.L_2897:
        /*00dc*/ 	.byte	0x04, 0x05
        /*00de*/ 	.short	(.L_2899 - .L_2898)
.L_2898:
        /*00e0*/ 	.word	0x00000080
        /*00e4*/ 	.word	0x00000001
        /*00e8*/ 	.word	0x00000001


	//----- nvinfo : EIATTR_CRS_STACK_SIZE
	.align		4
.L_2899:
        /*00ec*/ 	.byte	0x04, 0x1e
        /*00ee*/ 	.short	(.L_2901 - .L_2900)
.L_2900:
        /*00f0*/ 	.word	0x00000000


	//----- nvinfo : EIATTR_CBANK_PARAM_SIZE
	.align		4
.L_2901:
        /*00f4*/ 	.byte	0x03, 0x19
        /*00f6*/ 	.short	0x0128


	//----- nvinfo : EIATTR_PARAM_CBANK
	.align		4
        /*00f8*/ 	.byte	0x04, 0x0a
        /*00fa*/ 	.short	(.L_2903 - .L_2902)
	.align		4
.L_2902:
        /*00fc*/ 	.word	index@(.nv.constant0._ZN10layer_norm31ln_parallel_residual_bwd_kernelINS_13Kernel_traitsIfffffjLj1024ELj1ELj4ELj1ELj16ENS_18Kernel_traits_baseILj1024EfffffjLj128EEEEELb1ELb1ELb0EEEvNS_9BwdParamsE)
        /*0100*/ 	.short	0x0210
        /*0102*/ 	.short	0x0128


	//----- nvinfo : EIATTR_SW_WAR
	.align		4
.L_2903:
        /*0104*/ 	.byte	0x04, 0x36
        /*0106*/ 	.short	(.L_2905 - .L_2904)
.L_2904:
        /*0108*/ 	.word	0x00000008
.L_2905:


//--------------------- .nv.info._ZN10layer_norm22ln_bwd_finalize_kernelINS_22Kernel_traits_finalizeILj1024EfffffjLb0ELj1024ELj4ENS_18Kernel_traits_baseILj1024EfffffjLj1024EEEEELb0ELb1EEEvNS_9BwdParamsE --------------------------
	.section	.nv.info._ZN10layer_norm22ln_bwd_finalize_kernelINS_22Kernel_traits_finalizeILj1024EfffffjLb0ELj1024ELj4ENS_18Kernel_traits_baseILj1024EfffffjLj1024EEEEELb0ELb1EEEvNS_9BwdParamsE,"",@"SHT_CUDA_INFO"
	.sectionflags	@""
	.align	4


	//----- nvinfo : EIATTR_CUDA_API_VERSION
	.align		4
        /*0000*/ 	.byte	0x04, 0x37
        /*0002*/ 	.short	(.L_2907 - .L_2906)
.L_2906:
        /*0004*/ 	.word	0x00000082


	//----- nvinfo : EIATTR_KPARAM_INFO
	.align		4
.L_2907:
        /*0008*/ 	.byte	0x04, 0x17
        /*000a*/ 	.short	(.L_2909 - .L_2908)
.L_2908:
        /*000c*/ 	.word	0x00000000
        /*0010*/ 	.short	0x0000
        /*0012*/ 	.short	0x0000
        /*0014*/ 	.byte	0x00, 0xf0, 0xa1, 0x04


	//----- nvinfo : EIATTR_SPARSE_MMA_MASK
	.align		4
.L_2909:
        /*0018*/ 	.byte	0x03, 0x50
        /*001a*/ 	.short	0x0000


	//----- nvinfo : EIATTR_MAXREG_COUNT
	.align		4
        /*001c*/ 	.byte	0x03, 0x1b
        /*001e*/ 	.short	0x0040


	//----- nvinfo : EIATTR_NUM_BARRIERS
	.align		4
        /*0020*/ 	.byte	0x02, 0x4c
        /*0022*/ 	.byte	0x01
	.zero		1


	//----- nvinfo : EIATTR_MERCURY_ISA_VERSION
	.align		4
        /*0024*/ 	.byte	0x03, 0x5f
        /*0026*/ 	.short	0x0101


	//----- nvinfo : EIATTR_COOP_GROUP_MASK_REGIDS
	.align		4
        /*0028*/ 	.byte	0x04, 0x29
        /*002a*/ 	.short	(.L_2911 - .L_2910)


	//   ....[0]....
.L_2910:
        /*002c*/ 	.word	0xffffffff


	//   ....[1]....
        /*0030*/ 	.word	0xffffffff


	//   ....[2]....
        /*0034*/ 	.word	0xffffffff


	//   ....[3]....
        /*0038*/ 	.word	0xffffffff


	//   ....[4]....
        /*003c*/ 	.word	0xffffffff


	//   ....[5]....
        /*0040*/ 	.word	0xffffffff


	//   ....[6]....
        /*0044*/ 	.word	0xffffffff


	//   ....[7]....
        /*0048*/ 	.word	0xffffffff


	//   ....[8]....
        /*004c*/ 	.word	0xffffffff


	//   ....[9]....
        /*0050*/ 	.word	0xffffffff


	//   ....[10]....
        /*0054*/ 	.word	0x05000011


	//   ....[11]....
        /*0058*/ 	.word	0x05000011


	//   ....[12]....
        /*005c*/ 	.word	0x05000011


	//   ....[13]....
        /*0060*/ 	.word	0x05000011


	//   ....[14]....
        /*0064*/ 	.word	0x05000011


	//   ....[15]....
        /*0068*/ 	.word	0x05000011


	//   ....[16]....
        /*006c*/ 	.word	0x05000011


	//   ....[17]....
        /*0070*/ 	.word	0x05000011


	//   ....[18]....
        /*0074*/ 	.word	0x05000011


	//   ....[19]....
        /*0078*/ 	.word	0x05000011


	//----- nvinfo : EIATTR_COOP_GROUP_INSTR_OFFSETS
	.align		4
.L_2911:
        /*007c*/ 	.byte	0x04, 0x28
        /*007e*/ 	.short	(.L_2913 - .L_2912)


	//   ....[0]....
.L_2912:
        /*0080*/ 	.word	0x000008e0


	//   ....[1]....
        /*0084*/ 	.word	0x000008f0


	//   ....[2]....
        /*0088*/ 	.word	0x00000920


	//   ....[3]....
        /*008c*/ 	.word	0x00000930


	//   ....[4]....
        /*0090*/ 	.word	0x00000960


	//   ....[5]....
        /*0094*/ 	.word	0x00000970


	//   ....[6]....
        /*0098*/ 	.word	0x000009a0


	//   ....[7]....
        /*009c*/ 	.word	0x000009b0


	//   ....[8]....
        /*00a0*/ 	.word	0x000009e0


	//   ....[9]....
        /*00a4*/ 	.word	0x000009f0


	//   ....[10]....
        /*00a8*/ 	.word	0x00000ba0


	//   ....[11]....
        /*00ac*/ 	.word	0x00000c10


	//   ....[12]....
        /*00b0*/ 	.word	0x00000c80


	//   ....[13]....
        /*00b4*/ 	.word	0x00000cf0


	//   ....[14]....
        /*00b8*/ 	.word	0x00000d60


	//   ....[15]....
        /*00bc*/ 	.word	0x00000dc0


	//   ....[16]....
        /*00c0*/ 	.word	0x00000e30


	//   ....[17]....
        /*00c4*/ 	.word	0x00000ea0


	//   ....[18]....
        /*00c8*/ 	.word	0x00000f10


	//   ....[19]....
        /*00cc*/ 	.word	0x00000f80


	//----- nvinfo : EIATTR_EXIT_INSTR_OFFSETS
	.align		4
.L_2913:
        /*00d0*/ 	.byte	0x04, 0x1c
        /*00d2*/ 	.short	(.L_2915 - .L_2914)


	//   ....[0]....
.L_2914:
        /*00d4*/ 	.word	0x00000070


	//   ....[1]....
        /*00d8*/ 	.word	0x00000b40


	//----- nvinfo : EIATTR_MAX_THREADS
	.align		4
.L_2915:
        /*00dc*/ 	.byte	0x04, 0x05
        /*00de*/ 	.short	(.L_2917 - .L_2916)
.L_2916:
        /*00e0*/ 	.word	0x00000400
        /*00e4*/ 	.word	0x00000001
        /*00e8*/ 	.word	0x00000001


	//----- nvinfo : EIATTR_CRS_STACK_SIZE
	.align		4
.L_2917:
        /*00ec*/ 	.byte	0x04, 0x1e
        /*00ee*/ 	.short	(.L_2919 - .L_2918)
.L_2918:
        /*00f0*/ 	.word	0x00000000


	//----- nvinfo : EIATTR_CBANK_PARAM_SIZE
	.align		4
.L_2919:
        /*00f4*/ 	.byte	0x03, 0x19
        /*00f6*/ 	.short	0x0128


	//----- nvinfo : EIATTR_PARAM_CBANK
	.align		4
        /*00f8*/ 	.byte	0x04, 0x0a
        /*00fa*/ 	.short	(.L_2921 - .L_2920)
	.align		4
.L_2920:
        /*00fc*/ 	.word	index@(.nv.constant0._ZN10layer_norm22ln_bwd_finalize_kernelINS_22Kernel_traits_finalizeILj1024EfffffjLb0ELj1024ELj4ENS_18Kernel_traits_baseILj1024EfffffjLj1024EEEEELb0ELb1EEEvNS_9BwdParamsE)
        /*0100*/ 	.short	0x0210
        /*0102*/ 	.short	0x0128


	//----- nvinfo : EIATTR_SW_WAR
	.align		4
.L_2921:
        /*0104*/ 	.byte	0x04, 0x36
        /*0106*/ 	.short	(.L_2923 - .L_2922)
.L_2922:
        /*0108*/ 	.word	0x00000008
.L_2923:


//--------------------- .nv.info._ZN10layer_norm40ln_parallel_residual_bwd_finalize_kernelINS_22Kernel_traits_finalizeILj1024EfffffjLb0ELj1024ELj4ENS_18Kernel_traits_baseILj1024EfffffjLj1024EEEEELb1EEEvNS_9BwdParamsE --------------------------
	.section	.nv.info._ZN10layer_norm40ln_parallel_residual_bwd_finalize_kernelINS_22Kernel_traits_finalizeILj1024EfffffjLb0ELj1024ELj4ENS_18Kernel_traits_baseILj1024EfffffjLj1024EEEEELb1EEEvNS_9BwdParamsE,"",@"SHT_CUDA_INFO"
	.sectionflags	@""
	.align	4


	//----- nvinfo : EIATTR_CUDA_API_VERSION
	.align		4
        /*0000*/ 	.byte	0x04, 0x37
        /*0002*/ 	.short	(.L_2925 - .L_2924)
.L_2924:
        /*0004*/ 	.word	0x00000082


	//----- nvinfo : EIATTR_KPARAM_INFO
	.align		4
.L_2925:
        /*0008*/ 	.byte	0x04, 0x17
        /*000a*/ 	.short	(.L_2927 - .L_2926)
.L_2926:
        /*000c*/ 	.word	0x00000000
        /*0010*/ 	.short	0x0000
        /*0012*/ 	.short	0x0000
        /*0014*/ 	.byte	0x00, 0xf0, 0xa1, 0x04


	//----- nvinfo : EIATTR_SPARSE_MMA_MASK
	.align		4
.L_2927:
        /*0018*/ 	.byte	0x03, 0x50
        /*001a*/ 	.short	0x0000


	//----- nvinfo : EIATTR_MAXREG_COUNT
	.align		4
        /*001c*/ 	.byte	0x03, 0x1b
        /*001e*/ 	.short	0x0040


	//----- nvinfo : EIATTR_NUM_BARRIERS
	.align		4
        /*0020*/ 	.byte	0x02, 0x4c
        /*0022*/ 	.byte	0x01
	.zero		1


	//----- nvinfo : EIATTR_MERCURY_ISA_VERSION
	.align		4
        /*0024*/ 	.byte	0x03, 0x5f
        /*0026*/ 	.short	0x0101


	//----- nvinfo : EIATTR_COOP_GROUP_MASK_REGIDS
	.align		4
        /*0028*/ 	.byte	0x04, 0x29
        /*002a*/ 	.short	(.L_2929 - .L_2928)


	//   ....[0]....
.L_2928:
        /*002c*/ 	.word	0xffffffff


	//   ....[1]....
        /*0030*/ 	.word	0xffffffff


	//   ....[2]....
        /*0034*/ 	.word	0xffffffff


	//   ....[3]....
        /*0038*/ 	.word	0xffffffff


	//   ....[4]....
        /*003c*/ 	.word	0xffffffff


	//   ....[5]....
        /*0040*/ 	.word	0xffffffff


	//   ....[6]....
        /*0044*/ 	.word	0xffffffff


	//   ....[7]....
        /*0048*/ 	.word	0xffffffff


	//   ....[8]....
        /*004c*/ 	.word	0xffffffff


	//   ....[9]....
        /*0050*/ 	.word	0xffffffff


	//   ....[10]....
        /*0054*/ 	.word	0xffffffff


	//   ....[11]....
        /*0058*/ 	.word	0xffffffff


	//   ....[12]....
        /*005c*/ 	.word	0xffffffff


	//   ....[13]....
        /*0060*/ 	.word	0xffffffff


	//   ....[14]....
        /*0064*/ 	.word	0xffffffff


	//   ....[15]....
        /*0068*/ 	.word	0xffffffff


	//   ....[16]....
        /*006c*/ 	.word	0xffffffff


	//   ....[17]....
        /*0070*/ 	.word	0xffffffff


	//   ....[18]....
        /*0074*/ 	.word	0xffffffff


	//   ....[19]....
        /*0078*/ 	.word	0xffffffff


	//   ....[20]....
        /*007c*/ 	.word	0x0500000b


	//   ....[21]....
        /*0080*/ 	.word	0x0500000b


	//   ....[22]....
        /*0084*/ 	.word	0x0500000b


	//   ....[23]....
        /*0088*/ 	.word	0x0500000b


	//   ....[24]....
        /*008c*/ 	.word	0x0500000b


	//   ....[25]....
        /*0090*/ 	.word	0x0500000b


	//   ....[26]....
        /*0094*/ 	.word	0x0500000b


	//   ....[27]....
        /*0098*/ 	.word	0x0500000b


	//   ....[28]....
        /*009c*/ 	.word	0x0500000b


	//   ....[29]....
        /*00a0*/ 	.word	0x0500000b


	//   ....[30]....
        /*00a4*/ 	.word	0x0500000b


	//   ....[31]....
        /*00a8*/ 	.word	0x0500000b


	//   ....[32]....
        /*00ac*/ 	.word	0x0500000b


	//   ....[33]....
        /*00b0*/ 	.word	0x0500000b


	//   ....[34]....
        /*00b4*/ 	.word	0x0500000b


	//   ....[35]....
        /*00b8*/ 	.word	0x0500000b


	//   ....[36]....
        /*00bc*/ 	.word	0x0500000b


	//   ....[37]....
        /*00c0*/ 	.word	0x0500000b


	//   ....[38]....
        /*00c4*/ 	.word	0x0500000b


	//   ....[39]....
        /*00c8*/ 	.word	0x0500000b


	//----- nvinfo : EIATTR_COOP_GROUP_INSTR_OFFSETS
	.align		4
.L_2929:
        /*00cc*/ 	.byte	0x04, 0x28
        /*00ce*/ 	.short	(.L_2931 - .L_2930)


	//   ....[0]....
.L_2930:
        /*00d0*/ 	.word	0x00000ce0


	//   ....[1]....
        /*00d4*/ 	.word	0x00000cf0


	//   ....[2]....
        /*00d8*/ 	.word	0x00000d00


	//   ....[3]....
        /*00dc*/ 	.word	0x00000d10


	//   ....[4]....
        /*00e0*/ 	.word	0x00000d40


	//   ....[5]....
        /*00e4*/ 	.word	0x00000d70


	//   ....[6]....
        /*00e8*/ 	.word	0x00000d80


	//   ....[7]....
        /*00ec*/ 	.word	0x00000d90


	//   ....[8]....
        /*00f0*/ 	.word	0x00000db0


	//   ....[9]....
        /*00f4*/ 	.word	0x00000df0


	//   ....[10]....
        /*00f8*/ 	.word	0x00000e00


	//   ....[11]....
        /*00fc*/ 	.word	0x00000e10


	//   ....[12]....
        /*0100*/ 	.word	0x00000e30


	//   ....[13]....
        /*0104*/ 	.word	0x00000e70


	//   ....[14]....
        /*0108*/ 	.word	0x00000e80


	//   ....[15]....
        /*010c*/ 	.word	0x00000e90


	//   ....[16]....
        /*0110*/ 	.word	0x00000eb0


	//   ....[17]....
        /*0114*/ 	.word	0x00000ee0


	//   ....[18]....
        /*0118*/ 	.word	0x00000f00


	//   ....[19]....
        /*011c*/ 	.word	0x00000f10


	//   ....[20]....
        /*0120*/ 	.word	0x000011d0


	//   ....[21]....
        /*0124*/ 	.word	0x00001230


	//   ....[22]....
        /*0128*/ 	.word	0x00001290


	//   ....[23]....
        /*012c*/ 	.word	0x000012f0


	//   ....[24]....
        /*0130*/ 	.word	0x00001350


	//   ....[25]....
        /*0134*/ 	.word	0x000013b0


	//   ....[26]....
        /*0138*/ 	.word	0x00001420


	//   ....[27]....
        /*013c*/ 	.word	0x00001490


	//   ....[28]....
        /*0140*/ 	.word	0x00001500


	//   ....[29]....
        /*0144*/ 	.word	0x00001570


	//   ....[30]....
        /*0148*/ 	.word	0x000015d0


	//   ....[31]....
        /*014c*/ 	.word	0x00001640


	//   ....[32]....
        /*0150*/ 	.word	0x000016b0


	//   ....[33]....
        /*0154*/ 	.word	0x00001720


	//   ....[34]....
        /*0158*/ 	.word	0x00001790


	//   ....[35]....
        /*015c*/ 	.word	0x000017f0


	//   ....[36]....
        /*0160*/ 	.word	0x00001860


	//   ....[37]....
        /*0164*/ 	.word	0x000018d0


	//   ....[38]....
        /*0168*/ 	.word	0x00001940


	//   ....[39]....
        /*016c*/ 	.word	0x000019b0


	//----- nvinfo : EIATTR_EXIT_INSTR_OFFSETS
	.align		4
.L_2931:
        /*0170*/ 	.byte	0x04, 0x1c
        /*0172*/ 	.short	(.L_2933 - .L_2932)


	//   ....[0]....
.L_2932:
        /*0174*/ 	.word	0x00000070


	//   ....[1]....
        /*0178*/ 	.word	0x00001170


	//----- nvinfo : EIATTR_MAX_THREADS
	.align		4
.L_2933:
        /*017c*/ 	.byte	0x04, 0x05
        /*017e*/ 	.short	(.L_2935 - .L_2934)
.L_2934:
        /*0180*/ 	.word	0x00000400
        /*0184*/ 	.word	0x00000001
        /*0188*/ 	.word	0x00000001


	//----- nvinfo : EIATTR_CRS_STACK_SIZE
	.align		4
.L_2935:
        /*018c*/ 	.byte	0x04, 0x1e
        /*018e*/ 	.short	(.L_2937 - .L_2936)
.L_2936:
        /*0190*/ 	.word	0x00000000


	//----- nvinfo : EIATTR_CBANK_PARAM_SIZE
	.align		4
.L_2937:
        /*0194*/ 	.byte	0x03, 0x19
        /*0196*/ 	.short	0x0128


	//----- nvinfo : EIATTR_PARAM_CBANK
	.align		4
        /*0198*/ 	.byte	0x04, 0x0a
        /*019a*/ 	.short	(.L_2939 - .L_2938)
	.align		4
.L_2938:
        /*019c*/ 	.word	index@(.nv.constant0._ZN10layer_norm40ln_parallel_residual_bwd_finalize_kernelINS_22Kernel_traits_finalizeILj1024EfffffjLb0ELj1024ELj4ENS_18Kernel_traits_baseILj1024EfffffjLj1024EEEEELb1EEEvNS_9BwdParamsE)
        /*01a0*/ 	.short	0x0210
        /*01a2*/ 	.short	0x0128


	//----- nvinfo : EIATTR_SW_WAR
	.align		4
.L_2939:
        /*01a4*/ 	.byte	0x04, 0x36
        /*01a6*/ 	.short	(.L_2941 - .L_2940)
.L_2940:
        /*01a8*/ 	.word	0x00000008
.L_2941:


//--------------------- .nv.info._ZN10layer_norm31ln_parallel_residual_bwd_kernelINS_13Kernel_traitsIfffffjLj1024ELj1ELj4ELj1ELj16ENS_18Kernel_traits_baseILj1024EfffffjLj128EEEEELb1ELb1ELb1EEEvNS_9BwdParamsE --------------------------
	.section	.nv.info._ZN10layer_norm31ln_parallel_residual_bwd_kernelINS_13Kernel_traitsIfffffjLj1024ELj1ELj4ELj1ELj16ENS_18Kernel_traits_baseILj1024EfffffjLj128EEEEELb1ELb1ELb1EEEvNS_9BwdParamsE,"",@"SHT_CUDA_INFO"
	.sectionflags	@""
	.align	4


	//----- nvinfo : EIATTR_CUDA_API_VERSION
	.align		4
        /*0000*/ 	.byte	0x04, 0x37
        /*0002*/ 	.short	(.L_2943 - .L_2942)
.L_2942:
        /*0004*/ 	.word	0x00000082


	//----- nvinfo : EIATTR_KPARAM_INFO
	.align		4
.L_2943:
        /*0008*/ 	.byte	0x04, 0x17
        /*000a*/ 	.short	(.L_2945 - .L_2944)
.L_2944:
        /*000c*/ 	.word	0x00000000
        /*0010*/ 	.short	0x0000
        /*0012*/ 	.short	0x0000
        /*0014*/ 	.byte	0x00, 0xf0, 0xa1, 0x04


	//----- nvinfo : EIATTR_SPARSE_MMA_MASK
	.align		4
.L_2945:
        /*0018*/ 	.byte	0x03, 0x50
        /*001a*/ 	.short	0x0000


	//----- nvinfo : EIATTR_MAXREG_COUNT
	.align		4
        /*001c*/ 	.byte	0x03, 0x1b
        /*001e*/ 	.short	0x00ff


	//----- nvinfo : EIATTR_NUM_BARRIERS
	.align		4
        /*0020*/ 	.byte	0x02, 0x4c
        /*0022*/ 	.byte	0x01
	.zero		1


	//----- nvinfo : EIATTR_ANNOTATIONS
	.align		4
        /*0024*/ 	.byte	0x04, 0x55
        /*0026*/ 	.short	(.L_2947 - .L_2946)


	//   ....[0]....
.L_2946:
        /*0028*/ 	.word	0x00000001
        /*002c*/ 	.byte	0x80, 0x03, 0x00, 0x00, 0x01, 0x00, 0x00, 0x00, 0xa0, 0x13, 0x00, 0x00, 0x01, 0x00, 0x00, 0x00
        /*003c*/ 	.byte	0x10, 0x1f, 0x00, 0x00


	//----- nvinfo : EIATTR_MERCURY_ISA_VERSION
	.align		4
.L_2947:
        /*0040*/ 	.byte	0x03, 0x5f
        /*0042*/ 	.short	0x0101


	//----- nvinfo : EIATTR_COOP_GROUP_MASK_REGIDS
	.align		4
        /*0044*/ 	.byte	0x04, 0x29
        /*0046*/ 	.short	(.L_2949 - .L_2948)


	//   ....[0]....
.L_2948:
        /*0048*/ 	.word	0xffffffff


	//   ....[1]....
        /*004c*/ 	.word	0xffffffff


	//   ....[2]....
        /*0050*/ 	.word	0xffffffff


	//   ....[3]....
        /*0054*/ 	.word	0xffffffff


	//   ....[4]....
        /*0058*/ 	.word	0xffffffff


	//   ....[5]....
        /*005c*/ 	.word	0xffffffff


	//   ....[6]....
        /*0060*/ 	.word	0xffffffff


	//   ....[7]....
        /*0064*/ 	.word	0xffffffff


	//   ....[8]....
        /*0068*/ 	.word	0xffffffff


	//   ....[9]....
        /*006c*/ 	.word	0xffffffff


	//   ....[10]....
        /*0070*/ 	.word	0x050000c6


	//   ....[11]....
        /*0074*/ 	.word	0x050000c6


	//   ....[12]....
        /*0078*/ 	.word	0x050000c6


	//   ....[13]....
        /*007c*/ 	.word	0x050000c6


	//   ....[14]....
        /*0080*/ 	.word	0x050000c6


	//   ....[15]....
        /*0084*/ 	.word	0x050000c6


	//   ....[16]....
        /*0088*/ 	.word	0x050000c6


	//   ....[17]....
        /*008c*/ 	.word	0x050000c6


	//   ....[18]....
        /*0090*/ 	.word	0x050000c6


	//   ....[19]....
        /*0094*/ 	.word	0x050000c6


	//----- nvinfo : EIATTR_COOP_GROUP_INSTR_OFFSETS
	.align		4
.L_2949:
        /*0098*/ 	.byte	0x04, 0x28
        /*009a*/ 	.short	(.L_2951 - .L_2950)


	//   ....[0]....
.L_2950:
        /*009c*/ 	.word	0x00001fe0


	//   ....[1]....
        /*00a0*/ 	.word	0x00001ff0


	//   ....[2]....
        /*00a4*/ 	.word	0x00002020


	//   ....[3]....
        /*00a8*/ 	.word	0x00002030


	//   ....[4]....
        /*00ac*/ 	.word	0x00002060


	//   ....[5]....
        /*00b0*/ 	.word	0x00002070


	//   ....[6]....
        /*00b4*/ 	.word	0x000020a0


	//   ....[7]....
        /*00b8*/ 	.word	0x000020b0


	//   ....[8]....
        /*00bc*/ 	.word	0x000020e0


	//   ....[9]....
        /*00c0*/ 	.word	0x000020f0


	//   ....[10]....
        /*00c4*/ 	.word	0x00004cf0


	//   ....[11]....
        /*00c8*/ 	.word	0x00004d90


	//   ....[12]....
        /*00cc*/ 	.word	0x00004df0


	//   ....[13]....
        /*00d0*/ 	.word	0x00004e50


	//   ....[14]....
        /*00d4*/ 	.word	0x00004ec0


	//   ....[15]....
        /*00d8*/ 	.word	0x00004f20


	//   ....[16]....
        /*00dc*/ 	.word	0x00004f90


	//   ....[17]....
        /*00e0*/ 	.word	0x00004ff0


	//   ....[18]....
        /*00e4*/ 	.word	0x00005060


	//   ....[19]....
        /*00e8*/ 	.word	0x000050c0


	//----- nvinfo : EIATTR_EXIT_INSTR_OFFSETS
	.align		4
.L_2951:
        /*00ec*/ 	.byte	0x04, 0x1c
        /*00ee*/ 	.short	(.L_2953 - .L_2952)


	//   ....[0]....
.L_2952:
        /*00f0*/ 	.word	0x00004c90


	//----- nvinfo : EIATTR_MAX_THREADS
	.align		4
.L_2953:
        /*00f4*/ 	.byte	0x04, 0x05
        /*00f6*/ 	.short	(.L_2955 - .L_2954)
.L_2954:
        /*00f8*/ 	.word	0x00000080
        /*00fc*/ 	.word	0x00000001
        /*0100*/ 	.word	0x00000001


	//----- nvinfo : EIATTR_CRS_STACK_SIZE
	.align		4
.L_2955:
        /*0104*/ 	.byte	0x04, 0x1e
        /*0106*/ 	.short	(.L_2957 - .L_2956)
.L_2956:
        /*0108*/ 	.word	0x00000000


	//----- nvinfo : EIATTR_CBANK_PARAM_SIZE
	.align		4
.L_2957:
        /*010c*/ 	.byte	0x03, 0x19
        /*010e*/ 	.short	0x0128


	//----- nvinfo : EIATTR_PARAM_CBANK
	.align		4
        /*0110*/ 	.byte	0x04, 0x0a
        /*0112*/ 	.short	(.L_2959 - .L_2958)
	.align		4
.L_2958:
        /*0114*/ 	.word	index@(.nv.constant0._ZN10layer_norm31ln_parallel_residual_bwd_kernelINS_13Kernel_traitsIfffffjLj1024ELj1ELj4ELj1ELj16ENS_18Kernel_traits_baseILj1024EfffffjLj128EEEEELb1ELb1ELb1EEEvNS_9BwdParamsE)
        /*0118*/ 	.short	0x0210
        /*011a*/ 	.short	0x0128


	//----- nvinfo : EIATTR_SW_WAR
	.align		4
.L_2959:
        /*011c*/ 	.byte	0x04, 0x36
        /*011e*/ 	.short	(.L_2961 - .L_2960)
.L_2960:
        /*0120*/ 	.word	0x00000008
.L_2961:


//--------------------- .nv.callgraph             --------------------------
	.section	.nv.callgraph,"",@"SHT_CUDA_CALLGRAPH"
	.align	4
	.sectionentsize	8
	.align		4
        /*0000*/ 	.word	0x00000000
	.align		4
        /*0004*/ 	.word	0xffffffff
	.align		4
        /*0008*/ 	.word	0x00000000
	.align		4
        /*000c*/ 	.word	0xfffffffe
	.align		4
        /*0010*/ 	.word	0x00000000
	.align		4
        /*0014*/ 	.word	0xfffffffd
	.align		4
        /*0018*/ 	.word	0x00000000
	.align		4
        /*001c*/ 	.word	0xfffffffc


//--------------------- .text._ZN10layer_norm31ln_parallel_residual_bwd_kernelINS_13Kernel_traitsI13__nv_bfloat16S2_S2_S2_fjLj1024ELj1ELj4ELj1ELj16ENS_18Kernel_traits_baseILj1024ES2_S2_S2_S2_fjLj128EEEEELb0ELb0ELb0EEEvNS_9BwdParamsE --------------------------
	.section	.text._ZN10layer_norm31ln_parallel_residual_bwd_kernelINS_13Kernel_traitsI13__nv_bfloat16S2_S2_S2_fjLj1024ELj1ELj4ELj1ELj16ENS_18Kernel_traits_baseILj1024ES2_S2_S2_S2_fjLj128EEEEELb0ELb0ELb0EEEvNS_9BwdParamsE,"ax",@progbits
	.align	128
        .global         _ZN10layer_norm31ln_parallel_residual_bwd_kernelINS_13Kernel_traitsI13__nv_bfloat16S2_S2_S2_fjLj1024ELj1ELj4ELj1ELj16ENS_18Kernel_traits_baseILj1024ES2_S2_S2_S2_fjLj128EEEEELb0ELb0ELb0EEEvNS_9BwdParamsE
        .type           _ZN10layer_norm31ln_parallel_residual_bwd_kernelINS_13Kernel_traitsI13__nv_bfloat16S2_S2_S2_fjLj1024ELj1ELj4ELj1ELj16ENS_18Kernel_traits_baseILj1024ES2_S2_S2_S2_fjLj128EEEEELb0ELb0ELb0EEEvNS_9BwdParamsE,@function
        .size           _ZN10layer_norm31ln_parallel_residual_bwd_kernelINS_13Kernel_traitsI13__nv_bfloat16S2_S2_S2_fjLj1024ELj1ELj4ELj1ELj16ENS_18Kernel_traits_baseILj1024ES2_S2_S2_S2_fjLj128EEEEELb0ELb0ELb0EEEvNS_9BwdParamsE,(.L_x_3718 - _ZN10layer_norm31ln_parallel_residual_bwd_kernelINS_13Kernel_traitsI13__nv_bfloat16S2_S2_S2_fjLj1024ELj1ELj4ELj1ELj16ENS_18Kernel_traits_baseILj1024ES2_S2_S2_S2_fjLj128EEEEELb0ELb0ELb0EEEvNS_9BwdParamsE)
        .other          _ZN10layer_norm31ln_parallel_residual_bwd_kernelINS_13Kernel_traitsI13__nv_bfloat16S2_S2_S2_fjLj1024ELj1ELj4ELj1ELj16ENS_18Kernel_traits_baseILj1024ES2_S2_S2_S2_fjLj128EEEEELb0ELb0ELb0EEEvNS_9BwdParamsE,@"STO_CUDA_ENTRY STV_DEFAULT"
_ZN10layer_norm31ln_parallel_residual_bwd_kernelINS_13Kernel_traitsI13__nv_bfloat16S2_S2_S2_fjLj1024ELj1ELj4ELj1ELj16ENS_18Kernel_traits_baseILj1024ES2_S2_S2_S2_fjLj128EEEEELb0ELb0ELb0EEEvNS_9BwdParamsE:
.text._ZN10layer_norm31ln_parallel_residual_bwd_kernelINS_13Kernel_traitsI13__nv_bfloat16S2_S2_S2_fjLj1024ELj1ELj4ELj1ELj16ENS_18Kernel_traits_baseILj1024ES2_S2_S2_S2_fjLj128EEEEELb0ELb0ELb0EEEvNS_9BwdParamsE:
[----:B------:R-:W0:Y:S01]  /*0000*/  LDC R1, c[0x0][0x28] ;  /* 0x00000a00ff017b82 */ /* 0x000e220000000800 */
[----:B------:R-:W1:Y:S01]  /*0010*/  S2R R42, SR_TID.X ;  /* 0x00000000002a7919 */ /* 0x000e620000002100 */
[----:B------:R-:W-:Y:S01]  /*0020*/  ULDC UR4, c[0x0][0x218] ;  /* 0x0000860000047ab9 */ /* 0x000fe20000000800 */
[----:B------:R-:W-:Y:S01]  /*0030*/  ULDC UR6, c[0x0][0x214] ;  /* 0x0000850000067ab9 */ /* 0x000fe20000000800 */
[----:B------:R-:W-:Y:S01]  /*0040*/  MOV R236, UR4 ;  /* 0x0000000400ec7c02 */ /* 0x000fe20008000f00 */
[----:B------:R-:W-:Y:S01]  /*0050*/  ULDC.64 UR4, c[0x0][0x208] ;  /* 0x0000820000047ab9 */ /* 0x000fe20000000a00 */
[----:B------:R-:W-:Y:S01]  /*0060*/  ULDC UR24, c[0x0][0x218] ;  /* 0x0000860000187ab9 */ /* 0x000fe20000000800 */
[----:B------:R-:W-:Y:S01]  /*0070*/  ULDC UR7, c[0x0][0x290] ;  /* 0x0000a40000077ab9 */ /* 0x000fe20000000800 */
[----:B------:R-:W-:Y:S01]  /*0080*/  SHF.R.S32.HI R3, RZ, 0x1f, R236 ;  /* 0x0000001fff037819 */ /* 0x000fe200000114ec */
[----:B------:R-:W-:Y:S01]  /*0090*/  ULDC.64 UR8, c[0x0][0x2c8] ;  /* 0x0000b20000087ab9 */ /* 0x000fe20000000a00 */
[----:B------:R-:W-:Y:S01]  /*00a0*/  ULDC.64 UR10, c[0x0][0x238] ;  /* 0x00008e00000a7ab9 */ /* 0x000fe20000000a00 */
[----:B------:R-:W-:Y:S01]  /*00b0*/  ULDC.64 UR12, c[0x0][0x308] ;  /* 0x0000c200000c7ab9 */ /* 0x000fe20000000a00 */
[----:B------:R-:W-:Y:S01]  /*00c0*/  LEA.HI R3, R3, R236, RZ, 0x3 ;  /* 0x000000ec03037211 */ /* 0x000fe200078f18ff */
[----:B------:R-:W-:Y:S01]  /*00d0*/  ULDC.64 UR14, c[0x0][0x300] ;  /* 0x0000c000000e7ab9 */ /* 0x000fe20000000a00 */
[----:B0-----:R-:W-:-:S02]  /*00e0*/  IADD3 R1, R1, -0xc0, RZ ;  /* 0xffffff4001017810 */ /* 0x001fc40007ffe0ff */
[C---:B-1----:R-:W-:Y:S02]  /*00f0*/  LOP3.LUT R0, R42.reuse, 0x1f, RZ, 0xc, !PT ;  /* 0x0000001f2a007812 */ /* 0x042fe400078e0cff */
[----:B------:R-:W-:Y:S02]  /*0100*/  LOP3.LUT R30, R42, 0x1f, RZ, 0xc0, !PT ;  /* 0x0000001f2a1e7812 */ /* 0x000fe400078ec0ff */
[----:B------:R-:W-:Y:S02]  /*0110*/  LEA.HI.SX32 R0, R3, R0, 0x1d ;  /* 0x0000000003007211 */ /* 0x000fe400078feaff */
[----:B------:R-:W-:Y:S02]  /*0120*/  MOV R43, R30 ;  /* 0x0000001e002b7202 */ /* 0x000fe40000000f00 */
[C---:B------:R-:W-:Y:S02]  /*0130*/  LOP3.LUT P2, RZ, R0.reuse, 0xffffffe0, RZ, 0xc0, !PT ;  /* 0xffffffe000ff7812 */ /* 0x040fe4000784c0ff */
[----:B------:R-:W-:-:S02]  /*0140*/  ISETP.GE.U32.AND P3, PT, R0, 0x40, PT ;  /* 0x000000400000780c */ /* 0x000fc40003f66070 */
[C---:B------:R-:W-:Y:S02]  /*0150*/  ISETP.GE.U32.AND P4, PT, R0.reuse, 0x60, PT ;  /* 0x000000600000780c */ /* 0x040fe40003f86070 */
[----:B------:R-:W-:-:S07]  /*0160*/  ISETP.GE.U32.AND P5, PT, R0, 0x80, PT ;  /* 0x000000800000780c */ /* 0x000fce0003fa6070 */
[----:B------:R-:W0:Y:S08]  /*0170*/  @P2 LDC.64 R2, c[0x0][0x260] ;  /* 0x00009800ff022b82 */ /* 0x000e300000000a00 */
[----:B------:R-:W1:Y:S08]  /*0180*/  @P2 LDC.64 R24, c[0x0][0x268] ;  /* 0x00009a00ff182b82 */ /* 0x000e700000000a00 */
[----:B------:R-:W2:Y:S01]  /*0190*/  @P3 LDC.64 R26, c[0x0][0x260] ;  /* 0x00009800ff1a3b82 */ /* 0x000ea20000000a00 */
[----:B0-----:R-:W-:-:S07]  /*01a0*/  @P2 IMAD.WIDE.U32 R2, R43, 0x10, R2 ;  /* 0x000000102b022825 */ /* 0x001fce00078e0002 */
[----:B------:R-:W0:Y:S01]  /*01b0*/  @P3 LDC.64 R28, c[0x0][0x268] ;  /* 0x00009a00ff1c3b82 */ /* 0x000e220000000a00 */
[----:B------:R-:W5:Y:S01]  /*01c0*/  @P2 LDG.E.128 R156, desc[UR4][R2.64] ;  /* 0x00000004029c2981 */ /* 0x000f62000c1e1d00 */
[----:B-1----:R-:W-:-:S06]  /*01d0*/  @P2 IMAD.WIDE.U32 R24, R43, 0x10, R24 ;  /* 0x000000102b182825 */ /* 0x002fcc00078e0018 */
[----:B------:R-:W1:Y:S01]  /*01e0*/  @P4 LDC.64 R34, c[0x0][0x260] ;  /* 0x00009800ff224b82 */ /* 0x000e620000000a00 */
[----:B------:R-:W-:-:S07]  /*01f0*/  @P2 LOP3.LUT R43, R43, 0x20, RZ, 0xfc, !PT ;  /* 0x000000202b2b2812 */ /* 0x000fce00078efcff */
[----:B------:R-:W3:Y:S01]  /*0200*/  @P4 LDC.64 R36, c[0x0][0x268] ;  /* 0x00009a00ff244b82 */ /* 0x000ee20000000a00 */
[C---:B--2---:R-:W-:Y:S01]  /*0210*/  @P3 IMAD.WIDE.U32 R30, R43.reuse, 0x10, R26 ;  /* 0x000000102b1e3825 */ /* 0x044fe200078e001a */
[----:B------:R-:W-:Y:S01]  /*0220*/  SHF.R.U32.HI R0, RZ, 0x5, R42 ;  /* 0x00000005ff007819 */ /* 0x000fe2000001162a */
[----:B------:R-:W-:Y:S01]  /*0230*/  BSSY B0, `(.L_x_0) ;  /* 0x00004fc000007945 */ /* 0x000fe20003800000 */
[----:B------:R-:W5:Y:S04]  /*0240*/  @P2 LDG.E.128 R152, desc[UR4][R24.64] ;  /* 0x0000000418982981 */ /* 0x000f68000c1e1d00 */
[----:B------:R-:W2:Y:S01]  /*0250*/  @P5 LDC.64 R38, c[0x0][0x260] ;  /* 0x00009800ff265b82 */ /* 0x000ea20000000a00 */
[C---:B0-----:R-:W-:Y:S01]  /*0260*/  @P3 IMAD.WIDE.U32 R32, R43.reuse, 0x10, R28 ;  /* 0x000000102b203825 */ /* 0x041fe200078e001c */
[----:B------:R-:W5:Y:S03]  /*0270*/  @P3 LDG.E.128 R148, desc[UR4][R30.64] ;  /* 0x000000041e943981 */ /* 0x000f66000c1e1d00 */
[----:B------:R-:W-:Y:S01]  /*0280*/  @P3 VIADD R43, R43, 0x20 ;  /* 0x000000202b2b3836 */ /* 0x000fe20000000000 */
[----:B------:R0:W5:Y:S02]  /*0290*/  @P3 LDG.E.128 R20, desc[UR4][R32.64] ;  /* 0x0000000420143981 */ /* 0x000164000c1e1d00 */
[----:B------:R-:W4:Y:S01]  /*02a0*/  @P5 LDC.64 R40, c[0x0][0x268] ;  /* 0x00009a00ff285b82 */ /* 0x000f220000000a00 */
[----:B-1----:R-:W-:Y:S01]  /*02b0*/  @P4 IMAD.WIDE.U32 R34, R43, 0x10, R34 ;  /* 0x000000102b224825 */ /* 0x002fe200078e0022 */
[----:B------:R-:W-:-:S02]  /*02c0*/  CS2R R44, SRZ ;  /* 0x00000000002c7805 */ /* 0x000fc4000001ff00 */
[----:B------:R-:W-:Y:S02]  /*02d0*/  CS2R R46, SRZ ;  /* 0x00000000002e7805 */ /* 0x000fe4000001ff00 */
[----:B------:R-:W-:Y:S02]  /*02e0*/  CS2R R76, SRZ ;  /* 0x00000000004c7805 */ /* 0x000fe4000001ff00 */
[----:B------:R-:W-:Y:S01]  /*02f0*/  CS2R R78, SRZ ;  /* 0x00000000004e7805 */ /* 0x000fe2000001ff00 */
[----:B------:R1:W5:Y:S01]  /*0300*/  @P4 LDG.E.128 R16, desc[UR4][R34.64] ;  /* 0x0000000422104981 */ /* 0x000362000c1e1d00 */
[C---:B---3--:R-:W-:Y:S01]  /*0310*/  @P4 IMAD.WIDE.U32 R36, R43.reuse, 0x10, R36 ;  /* 0x000000102b244825 */ /* 0x048fe200078e0024 */
[----:B------:R-:W-:Y:S02]  /*0320*/  @P4 IADD3 R43, R43, 0x20, RZ ;  /* 0x000000202b2b4810 */ /* 0x000fe40007ffe0ff */
[----:B0-----:R-:W-:Y:S02]  /*0330*/  CS2R R32, SRZ ;  /* 0x0000000000207805 */ /* 0x001fe4000001ff00 */
[----:B------:R-:W-:-:S02]  /*0340*/  CS2R R52, SRZ ;  /* 0x0000000000347805 */ /* 0x000fc4000001ff00 */
[----:B------:R-:W-:Y:S01]  /*0350*/  CS2R R54, SRZ ;  /* 0x0000000000367805 */ /* 0x000fe2000001ff00 */
[----:B------:R0:W5:Y:S01]  /*0360*/  @P4 LDG.E.128 R12, desc[UR4][R36.64] ;  /* 0x00000004240c4981 */ /* 0x000162000c1e1d00 */
[C---:B--2---:R-:W-:Y:S02]  /*0370*/  @P5 IMAD.WIDE.U32 R26, R43.reuse, 0x10, R38 ;  /* 0x000000102b1a5825 */ /* 0x044fe400078e0026 */
[----:B------:R-:W2:Y:S01]  /*0380*/  S2R R39, SR_CTAID.X ;  /* 0x0000000000277919 */ /* 0x000ea20000002500 */
[----:B-1----:R-:W-:Y:S02]  /*0390*/  CS2R R34, SRZ ;  /* 0x0000000000227805 */ /* 0x002fe4000001ff00 */
[----:B------:R-:W-:Y:S02]  /*03a0*/  CS2R R56, SRZ ;  /* 0x0000000000387805 */ /* 0x000fe4000001ff00 */
[----:B------:R-:W-:Y:S01]  /*03b0*/  CS2R R58, SRZ ;  /* 0x00000000003a7805 */ /* 0x000fe2000001ff00 */
[----:B------:R1:W5:Y:S01]  /*03c0*/  @P5 LDG.E.128 R8, desc[UR4][R26.64] ;  /* 0x000000041a085981 */ /* 0x000362000c1e1d00 */
[----:B----4-:R-:W-:Y:S01]  /*03d0*/  @P5 IMAD.WIDE.U32 R28, R43, 0x10, R40 ;  /* 0x000000102b1c5825 */ /* 0x010fe200078e0028 */
[----:B------:R-:W-:-:S02]  /*03e0*/  CS2R R40, SRZ ;  /* 0x0000000000287805 */ /* 0x000fc4000001ff00 */
[----:B------:R-:W-:Y:S02]  /*03f0*/  CS2R R42, SRZ ;  /* 0x00000000002a7805 */ /* 0x000fe4000001ff00 */
[----:B------:R-:W-:Y:S02]  /*0400*/  CS2R R60, SRZ ;  /* 0x00000000003c7805 */ /* 0x000fe4000001ff00 */
[----:B------:R-:W-:Y:S01]  /*0410*/  CS2R R62, SRZ ;  /* 0x00000000003e7805 */ /* 0x000fe2000001ff00 */
[----:B------:R3:W5:Y:S01]  /*0420*/  @P5 LDG.E.128 R4, desc[UR4][R28.64] ;  /* 0x000000041c045981 */ /* 0x000762000c1e1d00 */
[----:B------:R-:W-:Y:S02]  /*0430*/  CS2R R64, SRZ ;  /* 0x0000000000407805 */ /* 0x000fe4000001ff00 */
[----:B------:R-:W-:Y:S02]  /*0440*/  CS2R R66, SRZ ;  /* 0x0000000000427805 */ /* 0x000fe4000001ff00 */
[----:B--2---:R-:W-:-:S04]  /*0450*/  LEA R160, R39, R0, 0x2 ;  /* 0x0000000027a07211 */ /* 0x004fc800078e10ff */
[----:B------:R-:W-:Y:S02]  /*0460*/  ISETP.GE.AND P0, PT, R160, UR6, PT ;  /* 0x00000006a0007c0c */ /* 0x000fe4000bf06270 */
[----:B------:R-:W-:Y:S02]  /*0470*/  CS2R R68, SRZ ;  /* 0x0000000000447805 */ /* 0x000fe4000001ff00 */
[----:B------:R-:W-:Y:S02]  /*0480*/  CS2R R70, SRZ ;  /* 0x0000000000467805 */ /* 0x000fe4000001ff00 */
[----:B------:R-:W-:Y:S02]  /*0490*/  CS2R R72, SRZ ;  /* 0x0000000000487805 */ /* 0x000fe4000001ff00 */
[----:B------:R-:W-:Y:S02]  /*04a0*/  CS2R R74, SRZ ;  /* 0x00000000004a7805 */ /* 0x000fe4000001ff00 */
[----:B0-----:R-:W-:-:S02]  /*04b0*/  CS2R R36, SRZ ;  /* 0x0000000000247805 */ /* 0x001fc4000001ff00 */
[----:B------:R-:W-:Y:S02]  /*04c0*/  CS2R R38, SRZ ;  /* 0x0000000000267805 */ /* 0x000fe4000001ff00 */
[----:B------:R-:W-:Y:S02]  /*04d0*/  CS2R R48, SRZ ;  /* 0x0000000000307805 */ /* 0x000fe4000001ff00 */
[----:B------:R-:W-:Y:S02]  /*04e0*/  CS2R R50, SRZ ;  /* 0x0000000000327805 */ /* 0x000fe4000001ff00 */
[----:B------:R-:W-:Y:S02]  /*04f0*/  CS2R R80, SRZ ;  /* 0x0000000000507805 */ /* 0x000fe4000001ff00 */
[----:B------:R-:W-:Y:S02]  /*0500*/  CS2R R82, SRZ ;  /* 0x0000000000527805 */ /* 0x000fe4000001ff00 */
[----:B------:R-:W-:-:S02]  /*0510*/  CS2R R84, SRZ ;  /* 0x0000000000547805 */ /* 0x000fc4000001ff00 */
        /* <DEDUP_REMOVED lines=10> */
[----:B-1----:R-:W-:Y:S02]  /*05c0*/  CS2R R26, SRZ ;  /* 0x00000000001a7805 */ /* 0x002fe4000001ff00 */
        /* <DEDUP_REMOVED lines=14> */
[----:B---3--:R-:W-:Y:S02]  /*06b0*/  CS2R R28, SRZ ;  /* 0x00000000001c7805 */ /* 0x008fe4000001ff00 */
        /* <DEDUP_REMOVED lines=10> */
[----:B------:R-:W-:Y:S01]  /*0760*/  CS2R R146, SRZ ;  /* 0x0000000000927805 */ /* 0x000fe2000001ff00 */
[----:B------:R-:W-:Y:S06]  /*0770*/  @P0 BRA `(.L_x_1) ;  /* 0x00000048009c0947 */ /* 0x000fec0003800000 */
[C---:B-----5:R-:W-:Y:S01]  /*0780*/  SHF.L.U32 R161, R156.reuse, 0x10, RZ ;  /* 0x000000109ca17819 */ /* 0x060fe200000006ff */
[C---:B------:R-:W-:Y:S01]  /*0790*/  IMAD.U32 R41, R157.reuse, 0x10000, RZ ;  /* 0x000100009d297824 */ /* 0x040fe200078e00ff */
[----:B------:R-:W-:Y:S01]  /*07a0*/  @P2 PRMT R3, R157, 0x7632, R3 ;  /* 0x000076329d032816 */ /* 0x000fe20000000003 */
[----:B------:R-:W-:Y:S01]  /*07b0*/  IMAD.U32 R248, R9, 0x10000, RZ ;  /* 0x0001000009f87824 */ /* 0x000fe200078e00ff */
[----:B------:R-:W-:Y:S01]  /*07c0*/  @P2 PRMT R157, R159, 0x7632, R157 ;  /* 0x000076329f9d2816 */ /* 0x000fe2000000009d */
[----:B------:R0:W-:Y:S01]  /*07d0*/  STL [R1+0xbc], R161 ;  /* 0x0000bca101007387 */ /* 0x0001e20000100800 */
[----:B------:R-:W-:Y:S01]  /*07e0*/  @P2 PRMT R0, R156, 0x7632, R0 ;  /* 0x000076329c002816 */ /* 0x000fe20000000000 */
[----:B------:R-:W-:Y:S01]  /*07f0*/  IMAD.U32 R247, R5, 0x10000, RZ ;  /* 0x0001000005f77824 */ /* 0x000fe200078e00ff */
[----:B------:R-:W-:Y:S01]  /*0800*/  @P2 PRMT R156, R158, 0x7632, R156 ;  /* 0x000076329e9c2816 */ /* 0x000fe2000000009c */
[----:B------:R1:W-:Y:S01]  /*0810*/  STL [R1+0xb4], R41 ;  /* 0x0000b42901007387 */ /* 0x0003e20000100800 */
[----:B------:R-:W-:-:S02]  /*0820*/  @P2 PRMT R2, R152, 0x7632, R2 ;  /* 0x0000763298022816 */ /* 0x000fc40000000002 */
[C---:B------:R-:W-:Y:S02]  /*0830*/  @P5 PRMT R249, R4.reuse, 0x7632, R249 ;  /* 0x0000763204f95816 */ /* 0x040fe400000000f9 */
[----:B------:R-:W-:Y:S02]  /*0840*/  SHF.L.U32 R251, R4, 0x10, RZ ;  /* 0x0000001004fb7819 */ /* 0x000fe400000006ff */
[----:B0-----:R-:W-:Y:S02]  /*0850*/  SHF.L.U32 R161, R158, 0x10, RZ ;  /* 0x000000109ea17819 */ /* 0x001fe400000006ff */
[----:B------:R-:W-:Y:S02]  /*0860*/  @P3 PRMT R158, R149, 0x7632, R158 ;  /* 0x00007632959e3816 */ /* 0x000fe4000000009e */
[----:B-1----:R-:W-:Y:S01]  /*0870*/  SHF.L.U32 R41, R159, 0x10, RZ ;  /* 0x000000109f297819 */ /* 0x002fe200000006ff */
[----:B------:R-:W-:Y:S01]  /*0880*/  STL [R1+0x9c], R161 ;  /* 0x00009ca101007387 */ /* 0x000fe20000100800 */
[----:B------:R-:W-:-:S02]  /*0890*/  SHF.L.U32 R159, R152, 0x10, RZ ;  /* 0x00000010989f7819 */ /* 0x000fc400000006ff */
[----:B------:R-:W-:Y:S01]  /*08a0*/  @P2 PRMT R152, R153, 0x7632, R152 ;  /* 0x0000763299982816 */ /* 0x000fe20000000098 */
[----:B------:R0:W-:Y:S01]  /*08b0*/  STL [R1+0x8c], R41 ;  /* 0x00008c2901007387 */ /* 0x0001e20000100800 */
[----:B------:R-:W-:Y:S02]  /*08c0*/  SHF.L.U32 R4, R0, 0x10, RZ ;  /* 0x0000001000047819 */ /* 0x000fe400000006ff */
[----:B------:R-:W-:Y:S01]  /*08d0*/  SHF.L.U32 R2, R2, 0x10, RZ ;  /* 0x0000001002027819 */ /* 0x000fe200000006ff */
[----:B------:R1:W-:Y:S01]  /*08e0*/  STL [R1+0xb8], R159 ;  /* 0x0000b89f01007387 */ /* 0x0003e20000100800 */
[----:B------:R-:W-:Y:S01]  /*08f0*/  SHF.L.U32 R0, R3, 0x10, RZ ;  /* 0x0000001003007819 */ /* 0x000fe200000006ff */
[----:B------:R-:W-:Y:S01]  /*0900*/  IMAD.U32 R3, R152, 0x10000, RZ ;  /* 0x0001000098037824 */ /* 0x000fe200078e00ff */
[----:B------:R-:W-:Y:S02]  /*0910*/  @P5 PRMT R245, R5, 0x7632, R245 ;  /* 0x0000763205f55816 */ /* 0x000fe400000000f5 */
[----:B------:R-:W-:Y:S01]  /*0920*/  @P5 PRMT R237, R7, 0x7632, R237 ;  /* 0x0000763207ed5816 */ /* 0x000fe200000000ed */
[----:B0-----:R-:W-:Y:S01]  /*0930*/  IMAD.U32 R41, R153, 0x10000, RZ ;  /* 0x0001000099297824 */ /* 0x001fe200078e00ff */
[----:B------:R-:W-:Y:S01]  /*0940*/  @P2 PRMT R153, R154, 0x7632, R153 ;  /* 0x000076329a992816 */ /* 0x000fe20000000099 */
[----:B------:R-:W-:Y:S01]  /*0950*/  IMAD.U32 R245, R245, 0x10000, RZ ;  /* 0x00010000f5f57824 */ /* 0x000fe200078e00ff */
[----:B------:R-:W-:Y:S01]  /*0960*/  @P5 PRMT R250, R8, 0x7632, R250 ;  /* 0x0000763208fa5816 */ /* 0x000fe200000000fa */
[----:B------:R-:W-:Y:S01]  /*0970*/  IMAD.U32 R237, R237, 0x10000, RZ ;  /* 0x00010000eded7824 */ /* 0x000fe200078e00ff */
[----:B-1----:R-:W-:Y:S01]  /*0980*/  SHF.L.U32 R159, R154, 0x10, RZ ;  /* 0x000000109a9f7819 */ /* 0x002fe200000006ff */
[----:B------:R0:W-:Y:S01]  /*0990*/  STL [R1+0xa8], R41 ;  /* 0x0000a82901007387 */ /* 0x0001e20000100800 */
[----:B------:R-:W-:-:S02]  /*09a0*/  @P2 PRMT R154, R155, 0x7632, R154 ;  /* 0x000076329b9a2816 */ /* 0x000fc4000000009a */
[----:B------:R-:W-:Y:S01]  /*09b0*/  @P5 PRMT R246, R9, 0x7632, R246 ;  /* 0x0000763209f65816 */ /* 0x000fe200000000f6 */
[----:B------:R1:W-:Y:S01]  /*09c0*/  STL [R1+0x98], R159 ;  /* 0x0000989f01007387 */ /* 0x0003e20000100800 */
[----:B------:R-:W-:Y:S02]  /*09d0*/  @P5 PRMT R242, R10, 0x7632, R242 ;  /* 0x000076320af25816 */ /* 0x000fe400000000f2 */
[----:B------:R-:W-:Y:S02]  /*09e0*/  @P5 PRMT R238, R11, 0x7632, R238 ;  /* 0x000076320bee5816 */ /* 0x000fe400000000ee */
[----:B------:R-:W-:Y:S02]  /*09f0*/  @P5 PRMT R241, R6, 0x7632, R241 ;  /* 0x0000763206f15816 */ /* 0x000fe400000000f1 */
[----:B0-----:R-:W-:Y:S02]  /*0a00*/  SHF.L.U32 R41, R155, 0x10, RZ ;  /* 0x000000109b297819 */ /* 0x001fe400000006ff */
[----:B------:R-:W-:-:S02]  /*0a10*/  @P3 PRMT R155, R148, 0x7632, R155 ;  /* 0x00007632949b3816 */ /* 0x000fc4000000009b */
[----:B-1----:R-:W-:Y:S01]  /*0a20*/  SHF.L.U32 R159, R148, 0x10, RZ ;  /* 0x00000010949f7819 */ /* 0x002fe200000006ff */
[----:B------:R0:W-:Y:S01]  /*0a30*/  STL [R1+0x88], R41 ;  /* 0x0000882901007387 */ /* 0x0001e20000100800 */
[----:B------:R-:W-:Y:S02]  /*0a40*/  @P3 PRMT R148, R20, 0x7632, R148 ;  /* 0x0000763214943816 */ /* 0x000fe40000000094 */
[----:B------:R-:W-:Y:S01]  /*0a50*/  SHF.L.U32 R244, R10, 0x10, RZ ;  /* 0x000000100af47819 */ /* 0x000fe200000006ff */
[----:B------:R1:W-:Y:S01]  /*0a60*/  STL [R1+0x7c], R159 ;  /* 0x00007c9f01007387 */ /* 0x0003e20000100800 */
[----:B------:R-:W-:Y:S02]  /*0a70*/  SHF.L.U32 R252, R8, 0x10, RZ ;  /* 0x0000001008fc7819 */ /* 0x000fe400000006ff */
[----:B------:R-:W-:Y:S02]  /*0a80*/  SHF.L.U32 R240, R11, 0x10, RZ ;  /* 0x000000100bf07819 */ /* 0x000fe400000006ff */
[----:B------:R-:W-:Y:S01]  /*0a90*/  SHF.L.U32 R243, R6, 0x10, RZ ;  /* 0x0000001006f37819 */ /* 0x000fe200000006ff */
[----:B0-----:R-:W-:Y:S01]  /*0aa0*/  IMAD.U32 R41, R149, 0x10000, RZ ;  /* 0x0001000095297824 */ /* 0x001fe200078e00ff */
[----:B------:R-:W-:-:S02]  /*0ab0*/  @P3 PRMT R149, R150, 0x7632, R149 ;  /* 0x0000763296953816 */ /* 0x000fc40000000095 */
[----:B------:R-:W-:Y:S02]  /*0ac0*/  SHF.L.U32 R239, R7, 0x10, RZ ;  /* 0x0000001007ef7819 */ /* 0x000fe400000006ff */
[----:B-1----:R-:W-:Y:S01]  /*0ad0*/  SHF.L.U32 R159, R150, 0x10, RZ ;  /* 0x00000010969f7819 */ /* 0x002fe200000006ff */
[----:B------:R0:W-:Y:S01]  /*0ae0*/  STL [R1+0x6c], R41 ;  /* 0x00006c2901007387 */ /* 0x0001e20000100800 */
[----:B------:R-:W-:Y:S02]  /*0af0*/  @P3 PRMT R150, R151, 0x7632, R150 ;  /* 0x0000763297963816 */ /* 0x000fe40000000096 */
[----:B------:R-:W-:Y:S01]  /*0b00*/  MOV R10, R160 ;  /* 0x000000a0000a7202 */ /* 0x000fe20000000f00 */
[----:B------:R1:W-:Y:S01]  /*0b10*/  STL [R1+0x5c], R159 ;  /* 0x00005c9f01007387 */ /* 0x0003e20000100800 */
[----:B------:R-:W-:Y:S02]  /*0b20*/  SHF.L.U32 R250, R250, 0x10, RZ ;  /* 0x00000010fafa7819 */ /* 0x000fe400000006ff */
[----:B------:R-:W-:-:S02]  /*0b30*/  SHF.L.U32 R249, R249, 0x10, RZ ;  /* 0x00000010f9f97819 */ /* 0x000fc400000006ff */
[----:B------:R-:W-:Y:S02]  /*0b40*/  SHF.L.U32 R246, R246, 0x10, RZ ;  /* 0x00000010f6f67819 */ /* 0x000fe400000006ff */
[----:B0-----:R-:W-:Y:S02]  /*0b50*/  SHF.L.U32 R41, R151, 0x10, RZ ;  /* 0x0000001097297819 */ /* 0x001fe400000006ff */
[----:B------:R-:W-:Y:S02]  /*0b60*/  @P4 PRMT R151, R17, 0x7632, R151 ;  /* 0x0000763211974816 */ /* 0x000fe40000000097 */
[----:B-1----:R-:W-:Y:S01]  /*0b70*/  SHF.L.U32 R159, R20, 0x10, RZ ;  /* 0x00000010149f7819 */ /* 0x002fe200000006ff */
[----:B------:R0:W-:Y:S01]  /*0b80*/  STL [R1+0x4c], R41 ;  /* 0x00004c2901007387 */ /* 0x0001e20000100800 */
[----:B------:R-:W-:Y:S02]  /*0b90*/  @P3 PRMT R20, R21, 0x7632, R20 ;  /* 0x0000763215143816 */ /* 0x000fe40000000014 */
[----:B------:R-:W-:Y:S01]  /*0ba0*/  SHF.L.U32 R242, R242, 0x10, RZ ;  /* 0x00000010f2f27819 */ /* 0x000fe200000006ff */
[----:B------:R1:W-:Y:S01]  /*0bb0*/  STL [R1+0x78], R159 ;  /* 0x0000789f01007387 */ /* 0x0003e20000100800 */
[----:B------:R-:W-:-:S02]  /*0bc0*/  SHF.L.U32 R241, R241, 0x10, RZ ;  /* 0x00000010f1f17819 */ /* 0x000fc400000006ff */
[----:B------:R-:W-:Y:S01]  /*0bd0*/  SHF.L.U32 R238, R238, 0x10, RZ ;  /* 0x00000010eeee7819 */ /* 0x000fe200000006ff */
[----:B0-----:R-:W-:Y:S01]  /*0be0*/  IMAD.U32 R41, R21, 0x10000, RZ ;  /* 0x0001000015297824 */ /* 0x001fe200078e00ff */
[C---:B------:R-:W-:Y:S02]  /*0bf0*/  @P3 PRMT R21, R22.reuse, 0x7632, R21 ;  /* 0x0000763216153816 */ /* 0x040fe40000000015 */
[----:B-1----:R-:W-:Y:S02]  /*0c00*/  SHF.L.U32 R159, R22, 0x10, RZ ;  /* 0x00000010169f7819 */ /* 0x002fe400000006ff */
[----:B------:R0:W-:Y:S01]  /*0c10*/  STL [R1+0x68], R41 ;  /* 0x0000682901007387 */ /* 0x0001e20000100800 */
[----:B------:R-:W-:-:S03]  /*0c20*/  @P3 PRMT R22, R23, 0x7632, R22 ;  /* 0x0000763217163816 */ /* 0x000fc60000000016 */
[----:B------:R1:W-:Y:S01]  /*0c30*/  STL [R1+0x58], R159 ;  /* 0x0000589f01007387 */ /* 0x0003e20000100800 */
[----:B0-----:R-:W-:Y:S02]  /*0c40*/  SHF.L.U32 R41, R23, 0x10, RZ ;  /* 0x0000001017297819 */ /* 0x001fe400000006ff */
[C---:B------:R-:W-:Y:S02]  /*0c50*/  @P4 PRMT R23, R16.reuse, 0x7632, R23 ;  /* 0x0000763210174816 */ /* 0x040fe40000000017 */
[----:B-1----:R-:W-:Y:S01]  /*0c60*/  SHF.L.U32 R159, R16, 0x10, RZ ;  /* 0x00000010109f7819 */ /* 0x002fe200000006ff */
[----:B------:R0:W-:Y:S01]  /*0c70*/  STL [R1+0x48], R41 ;  /* 0x0000482901007387 */ /* 0x0001e20000100800 */
[----:B------:R-:W-:-:S03]  /*0c80*/  @P4 PRMT R16, R12, 0x7632, R16 ;  /* 0x000076320c104816 */ /* 0x000fc60000000010 */
[----:B------:R1:W-:Y:S01]  /*0c90*/  STL [R1+0x3c], R159 ;  /* 0x00003c9f01007387 */ /* 0x0003e20000100800 */
[----:B0-----:R-:W-:Y:S01]  /*0ca0*/  IMAD.U32 R41, R17, 0x10000, RZ ;  /* 0x0001000011297824 */ /* 0x001fe200078e00ff */
[C---:B------:R-:W-:Y:S02]  /*0cb0*/  @P4 PRMT R17, R18.reuse, 0x7632, R17 ;  /* 0x0000763212114816 */ /* 0x040fe40000000011 */
[----:B-1----:R-:W-:Y:S02]  /*0cc0*/  SHF.L.U32 R159, R18, 0x10, RZ ;  /* 0x00000010129f7819 */ /* 0x002fe400000006ff */
[----:B------:R0:W-:Y:S01]  /*0cd0*/  STL [R1+0x2c], R41 ;  /* 0x00002c2901007387 */ /* 0x0001e20000100800 */
[----:B------:R-:W-:-:S03]  /*0ce0*/  @P4 PRMT R18, R19, 0x7632, R18 ;  /* 0x0000763213124816 */ /* 0x000fc60000000012 */
[----:B------:R-:W-:Y:S01]  /*0cf0*/  STL [R1+0x1c], R159 ;  /* 0x00001c9f01007387 */ /* 0x000fe20000100800 */
[----:B0-----:R-:W-:Y:S02]  /*0d00*/  SHF.L.U32 R41, R19, 0x10, RZ ;  /* 0x0000001013297819 */ /* 0x001fe400000006ff */
[----:B------:R-:W-:Y:S02]  /*0d10*/  SHF.L.U32 R19, R12, 0x10, RZ ;  /* 0x000000100c137819 */ /* 0x000fe400000006ff */
[C---:B------:R-:W-:Y:S01]  /*0d20*/  @P4 PRMT R12, R13.reuse, 0x7632, R12 ;  /* 0x000076320d0c4816 */ /* 0x040fe2000000000c */
[----:B------:R0:W-:Y:S04]  /*0d30*/  STL [R1+0xc], R41 ;  /* 0x00000c2901007387 */ /* 0x0001e80000100800 */
[----:B------:R1:W-:Y:S01]  /*0d40*/  STL [R1+0x38], R19 ;  /* 0x0000381301007387 */ /* 0x0003e20000100800 */
[----:B0-----:R-:W-:Y:S01]  /*0d50*/  IMAD.U32 R41, R13, 0x10000, RZ ;  /* 0x000100000d297824 */ /* 0x001fe200078e00ff */
[----:B------:R-:W-:-:S02]  /*0d60*/  @P4 PRMT R13, R14, 0x7632, R13 ;  /* 0x000076320e0d4816 */ /* 0x000fc4000000000d */
[----:B-1----:R-:W-:Y:S02]  /*0d70*/  SHF.L.U32 R19, R14, 0x10, RZ ;  /* 0x000000100e137819 */ /* 0x002fe400000006ff */
[----:B------:R0:W-:Y:S01]  /*0d80*/  STL [R1+0x28], R41 ;  /* 0x0000282901007387 */ /* 0x0001e20000100800 */
[C---:B------:R-:W-:Y:S02]  /*0d90*/  @P4 PRMT R14, R15.reuse, 0x7632, R14 ;  /* 0x000076320f0e4816 */ /* 0x040fe4000000000e */
[----:B------:R-:W-:Y:S01]  /*0da0*/  SHF.L.U32 R15, R15, 0x10, RZ ;  /* 0x000000100f0f7819 */ /* 0x000fe200000006ff */
[----:B------:R-:W-:Y:S04]  /*0db0*/  STL [R1+0x18], R19 ;  /* 0x0000181301007387 */ /* 0x000fe80000100800 */
[----:B------:R-:W-:Y:S01]  /*0dc0*/  STL [R1+0x8], R15 ;  /* 0x0000080f01007387 */ /* 0x000fe20000100800 */
[----:B0-----:R-:W-:-:S03]  /*0dd0*/  IMAD.MOV.U32 R41, RZ, RZ, RZ ;  /* 0x000000ffff297224 */ /* 0x001fc600078e00ff */
[----:B------:R-:W-:Y:S04]  /*0de0*/  STL [R1+0xb0], R4 ;  /* 0x0000b00401007387 */ /* 0x000fe80000100800 */
[----:B------:R0:W-:Y:S04]  /*0df0*/  STL [R1+0xac], R2 ;  /* 0x0000ac0201007387 */ /* 0x0001e80000100800 */
[----:B------:R1:W-:Y:S04]  /*0e00*/  STL [R1+0xa4], R0 ;  /* 0x0000a40001007387 */ /* 0x0003e80000100800 */
[----:B------:R2:W-:Y:S01]  /*0e10*/  STL [R1+0xa0], R3 ;  /* 0x0000a00301007387 */ /* 0x0005e20000100800 */
[----:B0-----:R-:W-:-:S02]  /*0e20*/  SHF.L.U32 R2, R156, 0x10, RZ ;  /* 0x000000109c027819 */ /* 0x001fc400000006ff */
[----:B-1----:R-:W-:-:S03]  /*0e30*/  SHF.L.U32 R0, R153, 0x10, RZ ;  /* 0x0000001099007819 */ /* 0x002fc600000006ff */
[----:B------:R0:W-:Y:S01]  /*0e40*/  STL [R1+0x94], R2 ;  /* 0x0000940201007387 */ /* 0x0001e20000100800 */
[----:B--2---:R-:W-:-:S03]  /*0e50*/  SHF.L.U32 R3, R157, 0x10, RZ ;  /* 0x000000109d037819 */ /* 0x004fc600000006ff */
[----:B------:R1:W-:Y:S04]  /*0e60*/  STL [R1+0x90], R0 ;  /* 0x0000900001007387 */ /* 0x0003e80000100800 */
[----:B------:R2:W-:Y:S01]  /*0e70*/  STL [R1+0x84], R3 ;  /* 0x0000840301007387 */ /* 0x0005e20000100800 */
[----:B0-----:R-:W-:Y:S01]  /*0e80*/  IMAD.U32 R2, R154, 0x10000, RZ ;  /* 0x000100009a027824 */ /* 0x001fe200078e00ff */
[----:B-1----:R-:W-:-:S04]  /*0e90*/  SHF.L.U32 R0, R155, 0x10, RZ ;  /* 0x000000109b007819 */ /* 0x002fc800000006ff */
[----:B------:R0:W-:Y:S01]  /*0ea0*/  STL [R1+0x80], R2 ;  /* 0x0000800201007387 */ /* 0x0001e20000100800 */
[----:B--2---:R-:W-:-:S03]  /*0eb0*/  SHF.L.U32 R3, R148, 0x10, RZ ;  /* 0x0000001094037819 */ /* 0x004fc600000006ff */
[----:B------:R1:W-:Y:S04]  /*0ec0*/  STL [R1+0x74], R0 ;  /* 0x0000740001007387 */ /* 0x0003e80000100800 */
[----:B------:R2:W-:Y:S01]  /*0ed0*/  STL [R1+0x70], R3 ;  /* 0x0000700301007387 */ /* 0x0005e20000100800 */
[----:B0-----:R-:W-:Y:S01]  /*0ee0*/  SHF.L.U32 R2, R158, 0x10, RZ ;  /* 0x000000109e027819 */ /* 0x001fe200000006ff */
[----:B-1----:R-:W-:-:S04]  /*0ef0*/  IMAD.U32 R0, R20, 0x10000, RZ ;  /* 0x0001000014007824 */ /* 0x002fc800078e00ff */
[----:B------:R0:W-:Y:S01]  /*0f00*/  STL [R1+0x64], R2 ;  /* 0x0000640201007387 */ /* 0x0001e20000100800 */
[----:B--2---:R-:W-:-:S03]  /*0f10*/  SHF.L.U32 R3, R149, 0x10, RZ ;  /* 0x0000001095037819 */ /* 0x004fc600000006ff */
[----:B------:R1:W-:Y:S04]  /*0f20*/  STL [R1+0x60], R0 ;  /* 0x0000600001007387 */ /* 0x0003e80000100800 */
[----:B------:R2:W-:Y:S01]  /*0f30*/  STL [R1+0x54], R3 ;  /* 0x0000540301007387 */ /* 0x0005e20000100800 */
[----:B0-----:R-:W-:Y:S02]  /*0f40*/  SHF.L.U32 R2, R21, 0x10, RZ ;  /* 0x0000001015027819 */ /* 0x001fe400000006ff */
[----:B-1----:R-:W-:-:S03]  /*0f50*/  SHF.L.U32 R0, R150, 0x10, RZ ;  /* 0x0000001096007819 */ /* 0x002fc600000006ff */
[----:B------:R0:W-:Y:S01]  /*0f60*/  STL [R1+0x50], R2 ;  /* 0x0000500201007387 */ /* 0x0001e20000100800 */
[----:B--2---:R-:W-:-:S03]  /*0f70*/  IMAD.U32 R3, R22, 0x10000, RZ ;  /* 0x0001000016037824 */ /* 0x004fc600078e00ff */
[----:B------:R1:W-:Y:S04]  /*0f80*/  STL [R1+0x44], R0 ;  /* 0x0000440001007387 */ /* 0x0003e80000100800 */
[----:B------:R2:W-:Y:S01]  /*0f90*/  STL [R1+0x40], R3 ;  /* 0x0000400301007387 */ /* 0x0005e20000100800 */
[----:B0-----:R-:W-:Y:S02]  /*0fa0*/  SHF.L.U32 R2, R23, 0x10, RZ ;  /* 0x0000001017027819 */ /* 0x001fe400000006ff */
        /* <DEDUP_REMOVED lines=13> */
[----:B------:R2:W-:Y:S04]  /*1080*/  STL [R1+0x4], R2 ;  /* 0x0000040201007387 */ /* 0x0005e80000100800 */
[----:B------:R2:W-:Y:S02]  /*1090*/  STL [R1], R0 ;  /* 0x0000000001007387 */ /* 0x0005e40000100800 */
.L_x_19:
[----:B------:R-:W0:Y:S08]  /*10a0*/  LDC.64 R178, c[0x0][0x250] ;  /* 0x00009400ffb27b82 */ /* 0x000e300000000a00 */
[----:B-1----:R-:W1:Y:S01]  /*10b0*/  LDC.64 R176, c[0x0][0x258] ;  /* 0x00009600ffb07b82 */ /* 0x002e620000000a00 */
[----:B0-----:R-:W-:-:S05]  /*10c0*/  IMAD.WIDE R178, R10, 0x4, R178 ;  /* 0x000000040ab27825 */ /* 0x001fca00078e02b2 */
[----:B-----5:R-:W5:Y:S01]  /*10d0*/  LDG.E R212, desc[UR4][R178.64] ;  /* 0x00000004b2d47981 */ /* 0x020f62000c1e1900 */
[----:B------:R-:W-:Y:S01]  /*10e0*/  MOV R236, UR24 ;  /* 0x0000001800ec7c02 */ /* 0x000fe20008000f00 */
[C---:B-1----:R-:W-:Y:S01]  /*10f0*/  IMAD.WIDE R176, R10.reuse, 0x4, R176 ;  /* 0x000000040ab07825 */ /* 0x042fe200078e02b0 */
[----:B------:R-:W0:Y:S03]  /*1100*/  S2R R180, SR_TID.X ;  /* 0x0000000000b47919 */ /* 0x000e260000002100 */
[----:B------:R-:W-:Y:S01]  /*1110*/  IMAD R9, R10, R236, RZ ;  /* 0x000000ec0a097224 */ /* 0x000fe200078e02ff */
[----:B------:R1:W5:Y:S04]  /*1120*/  LDG.E R15, desc[UR4][R176.64] ;  /* 0x00000004b00f7981 */ /* 0x000368000c1e1900 */
[----:B-1----:R-:W-:-:S04]  /*1130*/  SHF.R.S32.HI R176, RZ, 0x1f, R9 ;  /* 0x0000001fffb07819 */ /* 0x002fc80000011409 */
[----:B------:R-:W-:Y:S01]  /*1140*/  LEA.HI R9, R176, R9, RZ, 0x3 ;  /* 0x00000009b0097211 */ /* 0x000fe200078f18ff */
[----:B------:R-:W-:Y:S01]  /*1150*/  BSSY B1, `(.L_x_2) ;  /* 0x000009d000017945 */ /* 0x000fe20003800000 */
[----:B------:R-:W-:Y:S01]  /*1160*/  HFMA2.MMA R220, -RZ, RZ, 0, 0 ;  /* 0x00000000ffdc7435 */ /* 0x000fe200000001ff */
[----:B------:R-:W-:Y:S02]  /*1170*/  MOV R219, RZ ;  /* 0x000000ff00db7202 */ /* 0x000fe40000000f00 */
[----:B0-----:R-:W-:-:S04]  /*1180*/  LOP3.LUT R180, R180, 0x1f, RZ, 0xc0, !PT ;  /* 0x0000001fb4b47812 */ /* 0x001fc800078ec0ff */
[----:B------:R-:W-:-:S05]  /*1190*/  LEA.HI.SX32 R9, R9, R180, 0x1d ;  /* 0x000000b409097211 */ /* 0x000fca00078feaff */
[----:B------:R-:W-:Y:S01]  /*11a0*/  IMAD.MOV.U32 R218, RZ, RZ, R9 ;  /* 0x000000ffffda7224 */ /* 0x000fe200078e0009 */
[----:B------:R-:W-:Y:S06]  /*11b0*/  @!P2 BRA `(.L_x_3) ;  /* 0x000000080058a947 */ /* 0x000fec0003800000 */
[----:B------:R-:W0:Y:S01]  /*11c0*/  LDC.64 R176, c[0x0][0x2c0] ;  /* 0x0000b000ffb07b82 */ /* 0x000e220000000a00 */
[----:B------:R-:W3:Y:S04]  /*11d0*/  LDL R190, [R1+0xb8] ;  /* 0x0000b80001be7983 */ /* 0x000ee80000100800 */
[----:B------:R-:W4:Y:S03]  /*11e0*/  LDL R187, [R1+0xbc] ;  /* 0x0000bc0001bb7983 */ /* 0x000f260000100800 */
[----:B------:R-:W1:Y:S01]  /*11f0*/  LDC.64 R180, c[0x0][0x2b8] ;  /* 0x0000ae00ffb47b82 */ /* 0x000e620000000a00 */
[C---:B------:R-:W-:Y:S01]  /*1200*/  LEA R20, P0, R9.reuse, UR10, 0x4 ;  /* 0x0000000a09147c11 */ /* 0x040fe2000f8020ff */
[----:B------:R-:W4:Y:S03]  /*1210*/  LDL R185, [R1+0xa8] ;  /* 0x0000a80001b97983 */ /* 0x000f260000100800 */
[C---:B------:R-:W-:Y:S01]  /*1220*/  LEA.HI.X R21, R9.reuse, UR11, RZ, 0x4, P0 ;  /* 0x0000000b09157c11 */ /* 0x040fe200080f24ff */
[----:B------:R-:W4:Y:S02]  /*1230*/  LDL R186, [R1+0xb4] ;  /* 0x0000b40001ba7983 */ /* 0x000f240000100800 */
[----:B------:R-:W2:Y:S02]  /*1240*/  LDC.U8 R184, c[0x0][0x2a0] ;  /* 0x0000a800ffb87b82 */ /* 0x000ea40000000000 */
[----:B------:R-:W4:Y:S04]  /*1250*/  LDL R219, [R1+0xac] ;  /* 0x0000ac0001db7983 */ /* 0x000f280000100800 */
[----:B------:R-:W3:Y:S01]  /*1260*/  LDG.E.128 R20, desc[UR4][R20.64] ;  /* 0x0000000414147981 */ /* 0x000ee2000c1e1d00 */
[----:B0-----:R-:W-:-:S03]  /*1270*/  IMAD.WIDE.U32 R176, R9, 0x10, R176 ;  /* 0x0000001009b07825 */ /* 0x001fc600078e00b0 */
[----:B------:R-:W4:Y:S04]  /*1280*/  LDL R218, [R1+0xb0] ;  /* 0x0000b00001da7983 */ /* 0x000f280000100800 */
[----:B------:R-:W4:Y:S01]  /*1290*/  LDG.E.128 R176, desc[UR4][R176.64] ;  /* 0x00000004b0b07981 */ /* 0x000f22000c1e1d00 */
[----:B-1----:R-:W-:-:S06]  /*12a0*/  IMAD.WIDE.U32 R180, R9, 0x10, R180 ;  /* 0x0000001009b47825 */ /* 0x002fcc00078e00b4 */
[----:B------:R-:W4:Y:S01]  /*12b0*/  LDG.E.128 R180, desc[UR4][R180.64] ;  /* 0x00000004b4b47981 */ /* 0x000f22000c1e1d00 */
[----:B--2---:R-:W-:-:S04]  /*12c0*/  ISETP.NE.AND P0, PT, R184, RZ, PT ;  /* 0x000000ffb800720c */ /* 0x004fc80003f05270 */
[----:B-----5:R-:W-:Y:S02]  /*12d0*/  FSEL R184, R212, RZ, !P0 ;  /* 0x000000ffd4b87208 */ /* 0x020fe40004000000 */
[----:B---3--:R-:W-:-:S05]  /*12e0*/  SHF.L.U32 R0, R20, 0x10, RZ ;  /* 0x0000001014007819 */ /* 0x008fca00000006ff */
[----:B------:R-:W-:Y:S01]  /*12f0*/  FADD.FTZ R0, R0, -R184 ;  /* 0x800000b800007221 */ /* 0x000fe20000010000 */
[----:B----4-:R-:W-:-:S03]  /*1300*/  SHF.L.U32 R8, R176, 0x10, RZ ;  /* 0x00000010b0087819 */ /* 0x010fc600000006ff */
[----:B------:R-:W-:Y:S02]  /*1310*/  FMUL.FTZ R0, R15, R0 ;  /* 0x000000000f007220 */ /* 0x000fe40000410000 */
[-C--:B------:R-:W-:Y:S01]  /*1320*/  FMUL.FTZ R11, R190, R8.reuse ;  /* 0x00000008be0b7220 */ /* 0x080fe20000410000 */
[----:B------:R-:W-:Y:S01]  /*1330*/  FADD.FTZ R120, R120, R8 ;  /* 0x0000000878787221 */ /* 0x000fe20000010000 */
[----:B------:R-:W-:Y:S01]  /*1340*/  SHF.L.U32 R213, R180, 0x10, RZ ;  /* 0x00000010b4d57819 */ /* 0x000fe200000006ff */
[----:B------:R-:W-:Y:S01]  /*1350*/  FFMA.FTZ R96, R0, R8, R96 ;  /* 0x0000000800607223 */ /* 0x000fe20000010060 */
[----:B------:R-:W-:Y:S01]  /*1360*/  IMAD.U32 R8, R21, 0x10000, RZ ;  /* 0x0001000015087824 */ /* 0x000fe200078e00ff */
[----:B------:R-:W2:Y:S02]  /*1370*/  LDL R190, [R1+0xa0] ;  /* 0x0000a00001be7983 */ /* 0x000ea40000100800 */
[----:B------:R-:W-:Y:S01]  /*1380*/  FADD.FTZ R68, R68, R213 ;  /* 0x000000d544447221 */ /* 0x000fe20000010000 */
[-C--:B------:R-:W-:Y:S01]  /*1390*/  FFMA.FTZ R40, R0, R213.reuse, R40 ;  /* 0x000000d500287223 */ /* 0x080fe20000010028 */
[----:B------:R-:W-:Y:S01]  /*13a0*/  FFMA.FTZ R213, R187, R213, R11 ;  /* 0x000000d5bbd57223 */ /* 0x000fe2000001000b */
[----:B------:R-:W-:Y:S01]  /*13b0*/  FADD.FTZ R8, -R184, R8 ;  /* 0x00000008b8087221 */ /* 0x000fe20000010100 */
[----:B------:R-:W-:Y:S01]  /*13c0*/  SHF.L.U32 R11, R177, 0x10, RZ ;  /* 0x00000010b10b7819 */ /* 0x000fe200000006ff */
[----:B------:R-:W3:Y:S01]  /*13d0*/  LDL R187, [R1+0xa4] ;  /* 0x0000a40001bb7983 */ /* 0x000ee20000100800 */
[----:B------:R-:W-:Y:S01]  /*13e0*/  SHF.L.U32 R235, R181, 0x10, RZ ;  /* 0x00000010b5eb7819 */ /* 0x000fe200000006ff */
[----:B------:R-:W-:-:S02]  /*13f0*/  FMUL.FTZ R8, R15, R8 ;  /* 0x000000080f087220 */ /* 0x000fc40000410000 */
[----:B------:R-:W-:Y:S02]  /*1400*/  FMUL.FTZ R185, R185, R11 ;  /* 0x0000000bb9b97220 */ /* 0x000fe40000410000 */
[----:B------:R-:W-:Y:S01]  /*1410*/  FADD.FTZ R70, R70, R235 ;  /* 0x000000eb46467221 */ /* 0x000fe20000010000 */
[-C--:B------:R-:W-:Y:S01]  /*1420*/  FFMA.FTZ R42, R8, R235.reuse, R42 ;  /* 0x000000eb082a7223 */ /* 0x080fe2000001002a */
[----:B------:R-:W-:Y:S02]  /*1430*/  FFMA.FTZ R235, R186, R235, R185 ;  /* 0x000000ebbaeb7223 */ /* 0x000fe400000100b9 */
[----:B------:R-:W4:Y:S04]  /*1440*/  LDL R186, [R1+0x98] ;  /* 0x0000980001ba7983 */ /* 0x000f280000100800 */
[----:B------:R-:W4:Y:S01]  /*1450*/  LDL R185, [R1+0x9c] ;  /* 0x00009c0001b97983 */ /* 0x000f220000100800 */
[--C-:B------:R-:W-:Y:S01]  /*1460*/  FADD.FTZ R122, R122, R11.reuse ;  /* 0x0000000b7a7a7221 */ /* 0x100fe20000010000 */
[----:B------:R-:W-:Y:S01]  /*1470*/  FFMA.FTZ R98, R8, R11, R98 ;  /* 0x0000000b08627223 */ /* 0x000fe20000010062 */
[----:B------:R-:W-:-:S02]  /*1480*/  PRMT R11, R20, 0x7632, R11 ;  /* 0x00007632140b7816 */ /* 0x000fc4000000000b */
[----:B------:R-:W-:Y:S02]  /*1490*/  PRMT R20, R176, 0x7632, R20 ;  /* 0x00007632b0147816 */ /* 0x000fe40000000014 */
[----:B------:R-:W-:Y:S02]  /*14a0*/  SHF.L.U32 R11, R11, 0x10, RZ ;  /* 0x000000100b0b7819 */ /* 0x000fe400000006ff */
[----:B------:R-:W-:Y:S01]  /*14b0*/  PRMT R228, R180, 0x7632, R228 ;  /* 0x00007632b4e47816 */ /* 0x000fe200000000e4 */
[----:B------:R-:W-:Y:S02]  /*14c0*/  IMAD.U32 R20, R20, 0x10000, RZ ;  /* 0x0001000014147824 */ /* 0x000fe400078e00ff */
[----:B------:R-:W-:Y:S01]  /*14d0*/  FADD.FTZ R11, -R184, R11 ;  /* 0x0000000bb80b7221 */ /* 0x000fe20000010100 */
[----:B------:R-:W-:Y:S01]  /*14e0*/  SHF.L.U32 R228, R228, 0x10, RZ ;  /* 0x00000010e4e47819 */ /* 0x000fe200000006ff */
[----:B------:R-:W-:Y:S01]  /*14f0*/  FMUL.FTZ R176, R219, R20 ;  /* 0x00000014dbb07220 */ /* 0x000fe20000410000 */
[----:B------:R-:W-:Y:S01]  /*1500*/  PRMT R21, R21, 0x7632, R21 ;  /* 0x0000763215157816 */ /* 0x000fe20000000015 */
[----:B------:R-:W-:Y:S01]  /*1510*/  FMUL.FTZ R11, R15, R11 ;  /* 0x0000000b0f0b7220 */ /* 0x000fe20000410000 */
[----:B------:R-:W-:Y:S01]  /*1520*/  FADD.FTZ R121, R121, R20 ;  /* 0x0000001479797221 */ /* 0x000fe20000010000 */
[----:B------:R-:W-:-:S02]  /*1530*/  FADD.FTZ R69, R69, R228 ;  /* 0x000000e445457221 */ /* 0x000fc40000010000 */
[C---:B------:R-:W-:Y:S01]  /*1540*/  FFMA.FTZ R41, R11.reuse, R228, R41 ;  /* 0x000000e40b297223 */ /* 0x040fe20000010029 */
[----:B------:R-:W-:Y:S01]  /*1550*/  FFMA.FTZ R97, R11, R20, R97 ;  /* 0x000000140b617223 */ /* 0x000fe20000010061 */
[--C-:B------:R-:W-:Y:S01]  /*1560*/  FFMA.FTZ R228, R218, R228, R176.reuse ;  /* 0x000000e4dae47223 */ /* 0x100fe200000100b0 */
[----:B------:R-:W-:Y:S01]  /*1570*/  SHF.L.U32 R20, R21, 0x10, RZ ;  /* 0x0000001015147819 */ /* 0x000fe200000006ff */
[----:B------:R-:W4:Y:S01]  /*1580*/  LDL R218, [R1+0x90] ;  /* 0x0000900001da7983 */ /* 0x000f220000100800 */
[----:B------:R-:W-:Y:S02]  /*1590*/  PRMT R176, R177, 0x7632, R176 ;  /* 0x00007632b1b07816 */ /* 0x000fe400000000b0 */
[----:B------:R-:W-:Y:S01]  /*15a0*/  PRMT R226, R181, 0x7632, R226 ;  /* 0x00007632b5e27816 */ /* 0x000fe200000000e2 */
[----:B------:R-:W-:Y:S01]  /*15b0*/  FADD.FTZ R20, -R184, R20 ;  /* 0x00000014b8147221 */ /* 0x000fe20000010100 */
[----:B------:R-:W-:Y:S01]  /*15c0*/  SHF.L.U32 R176, R176, 0x10, RZ ;  /* 0x00000010b0b07819 */ /* 0x000fe200000006ff */
[----:B------:R-:W4:Y:S02]  /*15d0*/  LDL R181, [R1+0x84] ;  /* 0x0000840001b57983 */ /* 0x000f240000100800 */
[----:B------:R-:W-:-:S02]  /*15e0*/  IMAD.U32 R226, R226, 0x10000, RZ ;  /* 0x00010000e2e27824 */ /* 0x000fc400078e00ff */
[----:B------:R-:W-:Y:S02]  /*15f0*/  FMUL.FTZ R21, R15, R20 ;  /* 0x000000140f157220 */ /* 0x000fe40000410000 */
[----:B------:R-:W-:Y:S02]  /*1600*/  FADD.FTZ R71, R71, R226 ;  /* 0x000000e247477221 */ /* 0x000fe40000010000 */
[----:B------:R-:W-:Y:S01]  /*1610*/  FFMA.FTZ R43, R21, R226, R43 ;  /* 0x000000e2152b7223 */ /* 0x000fe2000001002b */
[----:B------:R-:W-:Y:S02]  /*1620*/  SHF.L.U32 R20, R22, 0x10, RZ ;  /* 0x0000001016147819 */ /* 0x000fe400000006ff */
[----:B------:R-:W-:-:S03]  /*1630*/  SHF.L.U32 R225, R182, 0x10, RZ ;  /* 0x00000010b6e17819 */ /* 0x000fc600000006ff */
[----:B------:R-:W-:-:S04]  /*1640*/  FADD.FTZ R20, -R184, R20 ;  /* 0x00000014b8147221 */ /* 0x000fc80000010100 */
[----:B------:R-:W-:Y:S01]  /*1650*/  FMUL.FTZ R20, R15, R20 ;  /* 0x000000140f147220 */ /* 0x000fe20000410000 */
[----:B------:R-:W-:-:S03]  /*1660*/  FADD.FTZ R72, R72, R225 ;  /* 0x000000e148487221 */ /* 0x000fc60000010000 */
[----:B------:R-:W-:Y:S01]  /*1670*/  FFMA.FTZ R44, R20, R225, R44 ;  /* 0x000000e1142c7223 */ /* 0x000fe2000001002c */
[----:B--2---:R-:W-:Y:S02]  /*1680*/  FMUL.FTZ R177, R190, R176 ;  /* 0x000000b0beb17220 */ /* 0x004fe40000410000 */
[----:B------:R-:W2:Y:S02]  /*1690*/  LDL R190, [R1+0x94] ;  /* 0x0000940001be7983 */ /* 0x000ea40000100800 */
[----:B---3--:R-:W-:Y:S01]  /*16a0*/  FFMA.FTZ R226, R187, R226, R177 ;  /* 0x000000e2bbe27223 */ /* 0x008fe200000100b1 */
[----:B------:R-:W-:Y:S01]  /*16b0*/  SHF.L.U32 R177, R178, 0x10, RZ ;  /* 0x00000010b2b17819 */ /* 0x000fe200000006ff */
[----:B------:R-:W3:Y:S04]  /*16c0*/  LDL R187, [R1+0x88] ;  /* 0x0000880001bb7983 */ /* 0x000ee80000100800 */
[----:B----4-:R-:W-:-:S02]  /*16d0*/  FMUL.FTZ R180, R186, R177 ;  /* 0x000000b1bab47220 */ /* 0x010fc40000410000 */
[----:B------:R-:W4:Y:S02]  /*16e0*/  LDL R186, [R1+0x8c] ;  /* 0x00008c0001ba7983 */ /* 0x000f240000100800 */
[----:B------:R-:W-:Y:S02]  /*16f0*/  FFMA.FTZ R225, R185, R225, R180 ;  /* 0x000000e1b9e17223 */ /* 0x000fe400000100b4 */
[----:B------:R-:W4:Y:S01]  /*1700*/  LDL R185, [R1+0x80] ;  /* 0x0000800001b97983 */ /* 0x000f220000100800 */
[----:B------:R-:W-:Y:S02]  /*1710*/  PRMT R22, R22, 0x7632, R22 ;  /* 0x0000763216167816 */ /* 0x000fe40000000016 */
[----:B------:R-:W-:Y:S02]  /*1720*/  PRMT R178, R178, 0x7632, R178 ;  /* 0x00007632b2b27816 */ /* 0x000fe400000000b2 */
[----:B------:R-:W-:Y:S02]  /*1730*/  SHF.L.U32 R22, R22, 0x10, RZ ;  /* 0x0000001016167819 */ /* 0x000fe400000006ff */
[----:B------:R-:W-:-:S02]  /*1740*/  PRMT R211, R182, 0x7632, R211 ;  /* 0x00007632b6d37816 */ /* 0x000fc400000000d3 */
[----:B------:R-:W-:Y:S01]  /*1750*/  ISETP.NE.U32.AND P0, PT, RZ, UR8, PT ;  /* 0x00000008ff007c0c */ /* 0x000fe2000bf05070 */
[----:B------:R-:W-:Y:S01]  /*1760*/  FADD.FTZ R22, -R184, R22 ;  /* 0x00000016b8167221 */ /* 0x000fe20000010100 */
[----:B------:R-:W-:Y:S02]  /*1770*/  SHF.L.U32 R178, R178, 0x10, RZ ;  /* 0x00000010b2b27819 */ /* 0x000fe400000006ff */
[C---:B------:R-:W-:Y:S01]  /*1780*/  PRMT R203, R23.reuse, 0x7632, R203 ;  /* 0x0000763217cb7816 */ /* 0x040fe200000000cb */
[----:B------:R-:W-:Y:S01]  /*1790*/  IMAD.U32 R23, R23, 0x10000, RZ ;  /* 0x0001000017177824 */ /* 0x000fe200078e00ff */
[----:B------:R-:W-:Y:S01]  /*17a0*/  ISETP.NE.AND.EX P0, PT, RZ, UR9, PT, P0 ;  /* 0x00000009ff007c0c */ /* 0x000fe2000bf05300 */
[----:B------:R-:W-:Y:S01]  /*17b0*/  FADD.FTZ R123, R123, R176 ;  /* 0x000000b07b7b7221 */ /* 0x000fe20000010000 */
[----:B------:R-:W-:Y:S01]  /*17c0*/  FFMA.FTZ R99, R21, R176, R99 ;  /* 0x000000b015637223 */ /* 0x000fe20000010063 */
[----:B------:R-:W-:Y:S02]  /*17d0*/  IMAD.U32 R211, R211, 0x10000, RZ ;  /* 0x00010000d3d37824 */ /* 0x000fe400078e00ff */
[----:B------:R-:W-:Y:S01]  /*17e0*/  FMUL.FTZ R22, R15, R22 ;  /* 0x000000160f167220 */ /* 0x000fe20000410000 */
[----:B------:R-:W-:Y:S01]  /*17f0*/  FADD.FTZ R23, -R184, R23 ;  /* 0x00000017b8177221 */ /* 0x000fe20000010100 */
[----:B------:R-:W-:Y:S01]  /*1800*/  FMUL.FTZ R176, R218, R178 ;  /* 0x000000b2dab07220 */ /* 0x000fe20000410000 */
[----:B------:R-:W-:Y:S01]  /*1810*/  FADD.FTZ R73, R73, R211 ;  /* 0x000000d349497221 */ /* 0x000fe20000010000 */
[----:B------:R-:W-:Y:S01]  /*1820*/  FFMA.FTZ R45, R22, R211, R45 ;  /* 0x000000d3162d7223 */ /* 0x000fe2000001002d */
[----:B------:R-:W-:Y:S01]  /*1830*/  FMUL.FTZ R23, R15, R23 ;  /* 0x000000170f177220 */ /* 0x000fe20000410000 */
[----:B------:R-:W-:Y:S01]  /*1840*/  FADD.FTZ R124, R124, R177 ;  /* 0x000000b17c7c7221 */ /* 0x000fe20000010000 */
[----:B------:R-:W-:Y:S01]  /*1850*/  FFMA.FTZ R100, R20, R177, R100 ;  /* 0x000000b114647223 */ /* 0x000fe20000010064 */
[----:B------:R-:W-:Y:S01]  /*1860*/  FADD.FTZ R220, RZ, R213 ;  /* 0x000000d5ffdc7221 */ /* 0x000fe20000010000 */
[----:B------:R-:W-:-:S03]  /*1870*/  FFMA.FTZ R219, R0, R213, RZ ;  /* 0x000000d500db7223 */ /* 0x000fc600000100ff */
[----:B------:R-:W-:Y:S01]  /*1880*/  FADD.FTZ R220, R220, R228 ;  /* 0x000000e4dcdc7221 */ /* 0x000fe20000010000 */
[----:B------:R-:W-:Y:S01]  /*1890*/  FFMA.FTZ R219, R11, R228, R219 ;  /* 0x000000e40bdb7223 */ /* 0x000fe200000100db */
[----:B------:R-:W-:Y:S02]  /*18a0*/  SHF.L.U32 R203, R203, 0x10, RZ ;  /* 0x00000010cbcb7819 */ /* 0x000fe400000006ff */
[----:B------:R-:W-:Y:S01]  /*18b0*/  FADD.FTZ R220, R220, R235 ;  /* 0x000000ebdcdc7221 */ /* 0x000fe20000010000 */
[----:B------:R-:W-:Y:S01]  /*18c0*/  FFMA.FTZ R219, R8, R235, R219 ;  /* 0x000000eb08db7223 */ /* 0x000fe200000100db */
[----:B------:R-:W-:Y:S02]  /*18d0*/  PRMT R204, R183, 0x7632, R204 ;  /* 0x00007632b7cc7816 */ /* 0x000fe400000000cc */
[----:B------:R-:W-:Y:S01]  /*18e0*/  FADD.FTZ R220, R220, R226 ;  /* 0x000000e2dcdc7221 */ /* 0x000fe20000010000 */
[----:B------:R-:W-:Y:S01]  /*18f0*/  FFMA.FTZ R219, R21, R226, R219 ;  /* 0x000000e215db7223 */ /* 0x000fe200000100db */
[----:B------:R-:W-:-:S02]  /*1900*/  FADD.FTZ R203, -R184, R203 ;  /* 0x000000cbb8cb7221 */ /* 0x000fc40000010100 */
[----:B------:R-:W-:Y:S01]  /*1910*/  FADD.FTZ R220, R220, R225 ;  /* 0x000000e1dcdc7221 */ /* 0x000fe20000010000 */
[----:B------:R-:W-:Y:S01]  /*1920*/  FFMA.FTZ R219, R20, R225, R219 ;  /* 0x000000e114db7223 */ /* 0x000fe200000100db */
[----:B------:R-:W-:Y:S02]  /*1930*/  IMAD.U32 R204, R204, 0x10000, RZ ;  /* 0x00010000cccc7824 */ /* 0x000fe400078e00ff */
[----:B------:R-:W-:Y:S02]  /*1940*/  FMUL.FTZ R203, R15, R203 ;  /* 0x000000cb0fcb7220 */ /* 0x000fe40000410000 */
[----:B------:R-:W-:Y:S02]  /*1950*/  FADD.FTZ R75, R75, R204 ;  /* 0x000000cc4b4b7221 */ /* 0x000fe40000010000 */
[----:B------:R-:W-:Y:S01]  /*1960*/  FFMA.FTZ R47, R203, R204, R47 ;  /* 0x000000cccb2f7223 */ /* 0x000fe2000001002f */
[----:B------:R-:W-:Y:S01]  /*1970*/  FADD.FTZ R125, R125, R178 ;  /* 0x000000b27d7d7221 */ /* 0x000fe20000010000 */
[----:B------:R-:W-:Y:S01]  /*1980*/  FFMA.FTZ R101, R22, R178, R101 ;  /* 0x000000b216657223 */ /* 0x000fe20000010065 */
[----:B------:R-:W-:Y:S01]  /*1990*/  IADD3 R218, R9, 0x20, RZ ;  /* 0x0000002009da7810 */ /* 0x000fe20007ffe0ff */
[----:B--2---:R-:W-:Y:S01]  /*19a0*/  FFMA.FTZ R211, R190, R211, R176 ;  /* 0x000000d3bed37223 */ /* 0x004fe200000100b0 */
[----:B------:R-:W-:-:S02]  /*19b0*/  SHF.L.U32 R176, R179, 0x10, RZ ;  /* 0x00000010b3b07819 */ /* 0x000fc400000006ff */
[----:B------:R-:W-:-:S03]  /*19c0*/  SHF.L.U32 R190, R183, 0x10, RZ ;  /* 0x00000010b7be7819 */ /* 0x000fc600000006ff */
[----:B------:R-:W-:Y:S01]  /*19d0*/  FADD.FTZ R126, R126, R176 ;  /* 0x000000b07e7e7221 */ /* 0x000fe20000010000 */
[-C--:B---3--:R-:W-:Y:S01]  /*19e0*/  FMUL.FTZ R177, R187, R176.reuse ;  /* 0x000000b0bbb17220 */ /* 0x088fe20000410000 */
[----:B------:R-:W-:Y:S01]  /*19f0*/  FFMA.FTZ R102, R23, R176, R102 ;  /* 0x000000b017667223 */ /* 0x000fe20000010066 */
[----:B------:R-:W-:Y:S01]  /*1a00*/  @P0 LEA R176, P1, R9, UR8, 0x4 ;  /* 0x0000000809b00c11 */ /* 0x000fe2000f8220ff */
[----:B------:R-:W-:Y:S01]  /*1a10*/  FADD.FTZ R74, R74, R190 ;  /* 0x000000be4a4a7221 */ /* 0x000fe20000010000 */
[-C--:B------:R-:W-:Y:S01]  /*1a20*/  FFMA.FTZ R46, R23, R190.reuse, R46 ;  /* 0x000000be172e7223 */ /* 0x080fe2000001002e */
[----:B----4-:R-:W-:Y:S01]  /*1a30*/  FFMA.FTZ R190, R186, R190, R177 ;  /* 0x000000bebabe7223 */ /* 0x010fe200000100b1 */
[----:B------:R-:W-:-:S05]  /*1a40*/  @P0 LEA.HI.X R177, R9, UR9, RZ, 0x4, P1 ;  /* 0x0000000909b10c11 */ /* 0x000fca00088f24ff */
[----:B------:R0:W5:Y:S01]  /*1a50*/  @P0 LDG.E.128 R148, desc[UR4][R176.64] ;  /* 0x00000004b0940981 */ /* 0x000162000c1e1d00 */
[----:B------:R-:W-:Y:S01]  /*1a60*/  FADD.FTZ R220, R220, R211 ;  /* 0x000000d3dcdc7221 */ /* 0x000fe20000010000 */
[----:B0-----:R-:W-:-:S04]  /*1a70*/  PRMT R176, R179, 0x7632, R176 ;  /* 0x00007632b3b07816 */ /* 0x001fc800000000b0 */
[----:B------:R-:W-:Y:S01]  /*1a80*/  SHF.L.U32 R176, R176, 0x10, RZ ;  /* 0x00000010b0b07819 */ /* 0x000fe200000006ff */
[----:B------:R-:W-:-:S04]  /*1a90*/  FFMA.FTZ R219, R22, R211, R219 ;  /* 0x000000d316db7223 */ /* 0x000fc800000100db */
[----:B------:R-:W-:Y:S01]  /*1aa0*/  FMUL.FTZ R177, R185, R176 ;  /* 0x000000b0b9b17220 */ /* 0x000fe20000410000 */
[----:B------:R-:W-:Y:S01]  /*1ab0*/  FADD.FTZ R220, R220, R190 ;  /* 0x000000bedcdc7221 */ /* 0x000fe20000010000 */
[----:B------:R-:W-:Y:S02]  /*1ac0*/  FFMA.FTZ R219, R23, R190, R219 ;  /* 0x000000be17db7223 */ /* 0x000fe400000100db */
[----:B------:R-:W-:Y:S01]  /*1ad0*/  FFMA.FTZ R204, R181, R204, R177 ;  /* 0x000000ccb5cc7223 */ /* 0x000fe200000100b1 */
[----:B------:R-:W-:Y:S01]  /*1ae0*/  FADD.FTZ R127, R127, R176 ;  /* 0x000000b07f7f7221 */ /* 0x000fe20000010000 */
[C---:B------:R-:W-:Y:S02]  /*1af0*/  FFMA.FTZ R103, R203.reuse, R176, R103 ;  /* 0x000000b0cb677223 */ /* 0x040fe40000010067 */
[----:B------:R-:W-:Y:S01]  /*1b00*/  FADD.FTZ R220, R220, R204 ;  /* 0x000000ccdcdc7221 */ /* 0x000fe20000010000 */
[----:B------:R-:W-:-:S07]  /*1b10*/  FFMA.FTZ R219, R203, R204, R219 ;  /* 0x000000cccbdb7223 */ /* 0x000fce00000100db */
.L_x_3:
[----:B------:R-:W-:Y:S05]  /*1b20*/  BSYNC B1 ;  /* 0x0000000000017941 */ /* 0x000fea0003800000 */
.L_x_2:
[----:B------:R-:W-:Y:S04]  /*1b30*/  BSSY B1, `(.L_x_4) ;  /* 0x0000098000017945 */ /* 0x000fe80003800000 */
[----:B------:R-:W-:Y:S05]  /*1b40*/  @!P3 BRA `(.L_x_5) ;  /* 0x000000080058b947 */ /* 0x000fea0003800000 */
[----:B------:R-:W0:Y:S01]  /*1b50*/  LDC.64 R180, c[0x0][0x2c0] ;  /* 0x0000b000ffb47b82 */ /* 0x000e220000000a00 */
[C---:B------:R-:W-:Y:S01]  /*1b60*/  LEA R176, P0, R218.reuse, UR10, 0x4 ;  /* 0x0000000adab07c11 */ /* 0x040fe2000f8020ff */
[----:B------:R-:W3:Y:S04]  /*1b70*/  LDL R217, [R1+0x78] ;  /* 0x0000780001d97983 */ /* 0x000ee80000100800 */
[----:B------:R-:W4:Y:S01]  /*1b80*/  LDL R194, [R1+0x7c] ;  /* 0x00007c0001c27983 */ /* 0x000f220000100800 */
[C---:B------:R-:W-:Y:S01]  /*1b90*/  LEA.HI.X R177, R218.reuse, UR11, RZ, 0x4, P0 ;  /* 0x0000000bdab17c11 */ /* 0x040fe200080f24ff */
[----:B------:R-:W1:Y:S02]  /*1ba0*/  LDC.64 R184, c[0x0][0x2b8] ;  /* 0x0000ae00ffb87b82 */ /* 0x000e640000000a00 */
[----:B------:R-:W2:Y:S04]  /*1bb0*/  LDL R18, [R1+0x68] ;  /* 0x0000680001127983 */ /* 0x000ea80000100800 */
[----:B------:R-:W3:Y:S02]  /*1bc0*/  LDG.E.128 R176, desc[UR4][R176.64] ;  /* 0x00000004b0b07981 */ /* 0x000ee4000c1e1d00 */
[----:B------:R-:W1:Y:S02]  /*1bd0*/  LDC.U8 R193, c[0x0][0x2a0] ;  /* 0x0000a800ffc17b82 */ /* 0x000e640000000000 */
[----:B------:R-:W2:Y:S01]  /*1be0*/  LDL R19, [R1+0x70] ;  /* 0x0000700001137983 */ /* 0x000ea20000100800 */
[----:B0-----:R-:W-:-:S06]  /*1bf0*/  IMAD.WIDE.U32 R180, R218, 0x10, R180 ;  /* 0x00000010dab47825 */ /* 0x001fcc00078e00b4 */
[----:B------:R-:W4:Y:S01]  /*1c00*/  LDG.E.128 R180, desc[UR4][R180.64] ;  /* 0x00000004b4b47981 */ /* 0x000f22000c1e1d00 */
[----:B-1----:R-:W-:-:S06]  /*1c10*/  IMAD.WIDE.U32 R184, R218, 0x10, R184 ;  /* 0x00000010dab87825 */ /* 0x002fcc00078e00b8 */
[----:B------:R-:W2:Y:S01]  /*1c20*/  LDG.E.128 R184, desc[UR4][R184.64] ;  /* 0x00000004b8b87981 */ /* 0x000ea2000c1e1d00 */
[----:B------:R-:W-:-:S03]  /*1c30*/  ISETP.NE.AND P0, PT, R193, RZ, PT ;  /* 0x000000ffc100720c */ /* 0x000fc60003f05270 */
[----:B------:R-:W2:Y:S01]  /*1c40*/  LDL R193, [R1+0x6c] ;  /* 0x00006c0001c17983 */ /* 0x000ea20000100800 */
[----:B-----5:R-:W-:Y:S02]  /*1c50*/  FSEL R191, R212, RZ, !P0 ;  /* 0x000000ffd4bf7208 */ /* 0x020fe40004000000 */
[----:B---3--:R-:W-:-:S05]  /*1c60*/  SHF.L.U32 R7, R176, 0x10, RZ ;  /* 0x00000010b0077819 */ /* 0x008fca00000006ff */
[----:B------:R-:W-:-:S04]  /*1c70*/  FADD.FTZ R7, -R191, R7 ;  /* 0x00000007bf077221 */ /* 0x000fc80000010100 */
[----:B------:R-:W-:Y:S01]  /*1c80*/  FMUL.FTZ R7, R15, R7 ;  /* 0x000000070f077220 */ /* 0x000fe20000410000 */
[----:B----4-:R-:W-:-:S05]  /*1c90*/  SHF.L.U32 R6, R180, 0x10, RZ ;  /* 0x00000010b4067819 */ /* 0x010fca00000006ff */
[-C--:B------:R-:W-:Y:S01]  /*1ca0*/  FMUL.FTZ R12, R217, R6.reuse ;  /* 0x00000006d90c7220 */ /* 0x080fe20000410000 */
[----:B------:R-:W-:Y:S01]  /*1cb0*/  FADD.FTZ R28, R28, R6 ;  /* 0x000000061c1c7221 */ /* 0x000fe20000010000 */
[----:B------:R-:W-:Y:S01]  /*1cc0*/  FFMA.FTZ R24, R7, R6, R24 ;  /* 0x0000000607187223 */ /* 0x000fe20000010018 */
[----:B--2---:R-:W-:Y:S01]  /*1cd0*/  IMAD.U32 R234, R184, 0x10000, RZ ;  /* 0x00010000b8ea7824 */ /* 0x004fe200078e00ff */
[----:B------:R-:W-:Y:S01]  /*1ce0*/  SHF.L.U32 R6, R177, 0x10, RZ ;  /* 0x00000010b1067819 */ /* 0x000fe200000006ff */
        /* <DEDUP_REMOVED lines=12> */
[--C-:B------:R-:W-:Y:S02]  /*1db0*/  FFMA.FTZ R233, R193, R233, R18.reuse ;  /* 0x000000e9c1e97223 */ /* 0x100fe40000010012 */
[----:B------:R-:W4:Y:S01]  /*1dc0*/  LDL R193, [R1+0x64] ;  /* 0x0000640001c17983 */ /* 0x000f220000100800 */
[----:B------:R-:W-:-:S03]  /*1dd0*/  PRMT R18, R180, 0x7632, R18 ;  /* 0x00007632b4127816 */ /* 0x000fc60000000012 */
[----:B------:R-:W4:Y:S01]  /*1de0*/  LDL R180, [R1+0x58] ;  /* 0x0000580001b47983 */ /* 0x000f220000100800 */
[----:B------:R-:W-:-:S03]  /*1df0*/  PRMT R227, R184, 0x7632, R227 ;  /* 0x00007632b8e37816 */ /* 0x000fc600000000e3 */
[----:B------:R-:W4:Y:S01]  /*1e00*/  LDL R184, [R1+0x5c] ;  /* 0x00005c0001b87983 */ /* 0x000f220000100800 */
[----:B------:R-:W-:Y:S01]  /*1e10*/  FADD.FTZ R30, R30, R12 ;  /* 0x0000000c1e1e7221 */ /* 0x000fe20000010000 */
[----:B------:R-:W-:Y:S01]  /*1e20*/  FFMA.FTZ R26, R6, R12, R26 ;  /* 0x0000000c061a7223 */ /* 0x000fe2000001001a */
[----:B------:R-:W-:-:S05]  /*1e30*/  PRMT R12, R176, 0x7632, R12 ;  /* 0x00007632b00c7816 */ /* 0x000fca000000000c */
[----:B------:R-:W-:Y:S01]  /*1e40*/  IMAD.U32 R12, R12, 0x10000, RZ ;  /* 0x000100000c0c7824 */ /* 0x000fe200078e00ff */
[----:B------:R-:W-:-:S03]  /*1e50*/  SHF.L.U32 R18, R18, 0x10, RZ ;  /* 0x0000001012127819 */ /* 0x000fc600000006ff */
[----:B------:R-:W-:Y:S01]  /*1e60*/  FADD.FTZ R12, -R191, R12 ;  /* 0x0000000cbf0c7221 */ /* 0x000fe20000010100 */
[----:B------:R-:W-:-:S03]  /*1e70*/  PRMT R177, R177, 0x7632, R177 ;  /* 0x00007632b1b17816 */ /* 0x000fc600000000b1 */
[----:B------:R-:W-:Y:S01]  /*1e80*/  FMUL.FTZ R12, R15, R12 ;  /* 0x0000000c0f0c7220 */ /* 0x000fe20000410000 */
[-C--:B------:R-:W-:Y:S01]  /*1e90*/  FMUL.FTZ R19, R19, R18.reuse ;  /* 0x0000001213137220 */ /* 0x080fe20000410000 */
[----:B------:R-:W-:Y:S02]  /*1ea0*/  FADD.FTZ R29, R29, R18 ;  /* 0x000000121d1d7221 */ /* 0x000fe40000010000 */
[C---:B------:R-:W-:Y:S01]  /*1eb0*/  FFMA.FTZ R25, R12.reuse, R18, R25 ;  /* 0x000000120c197223 */ /* 0x040fe20000010019 */
[----:B------:R-:W-:Y:S02]  /*1ec0*/  SHF.L.U32 R18, R177, 0x10, RZ ;  /* 0x00000010b1127819 */ /* 0x000fe400000006ff */
[----:B------:R-:W-:Y:S02]  /*1ed0*/  SHF.L.U32 R227, R227, 0x10, RZ ;  /* 0x00000010e3e37819 */ /* 0x000fe400000006ff */
[----:B------:R-:W-:Y:S01]  /*1ee0*/  PRMT R176, R181, 0x7632, R176 ;  /* 0x00007632b5b07816 */ /* 0x000fe200000000b0 */
[----:B------:R-:W-:Y:S01]  /*1ef0*/  FADD.FTZ R18, -R191, R18 ;  /* 0x00000012bf127221 */ /* 0x000fe20000010100 */
[----:B------:R-:W-:Y:S01]  /*1f00*/  PRMT R222, R185, 0x7632, R222 ;  /* 0x00007632b9de7816 */ /* 0x000fe200000000de */
[----:B------:R-:W-:Y:S01]  /*1f10*/  FADD.FTZ R37, R37, R227 ;  /* 0x000000e325257221 */ /* 0x000fe20000010000 */
[-C--:B------:R-:W-:Y:S01]  /*1f20*/  FFMA.FTZ R33, R12, R227.reuse, R33 ;  /* 0x000000e30c217223 */ /* 0x080fe20000010021 */
[----:B------:R-:W-:Y:S01]  /*1f30*/  IMAD.U32 R176, R176, 0x10000, RZ ;  /* 0x00010000b0b07824 */ /* 0x000fe200078e00ff */
[----:B------:R-:W-:Y:S01]  /*1f40*/  SHF.L.U32 R222, R222, 0x10, RZ ;  /* 0x00000010dede7819 */ /* 0x000fe200000006ff */
[----:B------:R-:W4:Y:S04]  /*1f50*/  LDL R185, [R1+0x4c] ;  /* 0x00004c0001b97983 */ /* 0x000f280000100800 */
[----:B------:R-:W-:Y:S01]  /*1f60*/  FADD.FTZ R39, R39, R222 ;  /* 0x000000de27277221 */ /* 0x000fe20000010000 */
[----:B------:R-:W4:Y:S01]  /*1f70*/  LDL R181, [R1+0x44] ;  /* 0x0000440001b57983 */ /* 0x000f220000100800 */
[----:B--2---:R-:W-:Y:S01]  /*1f80*/  FFMA.FTZ R227, R217, R227, R19 ;  /* 0x000000e3d9e37223 */ /* 0x004fe20000010013 */
[----:B------:R-:W-:Y:S01]  /*1f90*/  FMUL.FTZ R19, R15, R18 ;  /* 0x000000120f137220 */ /* 0x000fe20000410000 */
[----:B------:R-:W-:Y:S01]  /*1fa0*/  SHF.L.U32 R18, R178, 0x10, RZ ;  /* 0x00000010b2127819 */ /* 0x000fe200000006ff */
[----:B---3--:R-:W-:-:S04]  /*1fb0*/  FMUL.FTZ R177, R194, R176 ;  /* 0x000000b0c2b17220 */ /* 0x008fc80000410000 */
[----:B------:R-:W-:Y:S01]  /*1fc0*/  FADD.FTZ R18, -R191, R18 ;  /* 0x00000012bf127221 */ /* 0x000fe20000010100 */
[----:B------:R-:W-:Y:S01]  /*1fd0*/  FFMA.FTZ R35, R19, R222, R35 ;  /* 0x000000de13237223 */ /* 0x000fe20000010023 */
[----:B------:R-:W-:Y:S01]  /*1fe0*/  IMAD.U32 R217, R186, 0x10000, RZ ;  /* 0x00010000bad97824 */ /* 0x000fe200078e00ff */
[----:B------:R-:W2:Y:S01]  /*1ff0*/  LDL R194, [R1+0x54] ;  /* 0x0000540001c27983 */ /* 0x000ea20000100800 */
[----:B------:R-:W-:Y:S01]  /*2000*/  FMUL.FTZ R18, R15, R18 ;  /* 0x000000120f127220 */ /* 0x000fe20000410000 */
[----:B----4-:R-:W-:Y:S01]  /*2010*/  FFMA.FTZ R222, R193, R222, R177 ;  /* 0x000000dec1de7223 */ /* 0x010fe200000100b1 */
[----:B------:R-:W-:-:S05]  /*2020*/  SHF.L.U32 R177, R182, 0x10, RZ ;  /* 0x00000010b6b17819 */ /* 0x000fca00000006ff */
[-C--:B------:R-:W-:Y:S01]  /*2030*/  FMUL.FTZ R180, R180, R177.reuse ;  /* 0x000000b1b4b47220 */ /* 0x080fe20000410000 */
[----:B------:R-:W-:Y:S01]  /*2040*/  FADD.FTZ R164, R164, R177 ;  /* 0x000000b1a4a47221 */ /* 0x000fe20000010000 */
[----:B------:R-:W-:Y:S02]  /*2050*/  FFMA.FTZ R128, R18, R177, R128 ;  /* 0x000000b112807223 */ /* 0x000fe40000010080 */
[----:B------:R-:W3:Y:S01]  /*2060*/  LDL R177, [R1+0x50] ;  /* 0x0000500001b17983 */ /* 0x000ee20000100800 */
[----:B------:R-:W-:Y:S01]  /*2070*/  FADD.FTZ R48, R48, R217 ;  /* 0x000000d930307221 */ /* 0x000fe20000010000 */
[-C--:B------:R-:W-:Y:S01]  /*2080*/  FFMA.FTZ R76, R18, R217.reuse, R76 ;  /* 0x000000d9124c7223 */ /* 0x080fe2000001004c */
[----:B------:R-:W-:Y:S02]  /*2090*/  FFMA.FTZ R217, R184, R217, R180 ;  /* 0x000000d9b8d97223 */ /* 0x000fe400000100b4 */
[----:B------:R-:W4:Y:S04]  /*20a0*/  LDL R180, [R1+0x48] ;  /* 0x0000480001b47983 */ /* 0x000f280000100800 */
[----:B------:R-:W4:Y:S01]  /*20b0*/  LDL R184, [R1+0x40] ;  /* 0x0000400001b87983 */ /* 0x000f220000100800 */
[----:B------:R-:W-:-:S02]  /*20c0*/  PRMT R178, R178, 0x7632, R178 ;  /* 0x00007632b2b27816 */ /* 0x000fc400000000b2 */
[C---:B------:R-:W-:Y:S02]  /*20d0*/  PRMT R205, R179.reuse, 0x7632, R205 ;  /* 0x00007632b3cd7816 */ /* 0x040fe400000000cd */
[----:B------:R-:W-:Y:S02]  /*20e0*/  SHF.L.U32 R193, R179, 0x10, RZ ;  /* 0x00000010b3c17819 */ /* 0x000fe400000006ff */
[----:B------:R-:W-:Y:S02]  /*20f0*/  SHF.L.U32 R179, R178, 0x10, RZ ;  /* 0x00000010b2b37819 */ /* 0x000fe400000006ff */
[----:B------:R-:W-:Y:S02]  /*2100*/  PRMT R178, R182, 0x7632, R178 ;  /* 0x00007632b6b27816 */ /* 0x000fe400000000b2 */
[----:B------:R-:W-:Y:S01]  /*2110*/  SHF.L.U32 R205, R205, 0x10, RZ ;  /* 0x00000010cdcd7819 */ /* 0x000fe200000006ff */
[----:B------:R-:W-:Y:S01]  /*2120*/  FADD.FTZ R179, -R191, R179 ;  /* 0x000000b3bfb37221 */ /* 0x000fe20000010100 */
[----:B------:R-:W-:-:S02]  /*2130*/  PRMT R192, R186, 0x7632, R192 ;  /* 0x00007632bac07816 */ /* 0x000fc400000000c0 */
[----:B------:R-:W-:Y:S01]  /*2140*/  ISETP.NE.U32.AND P0, PT, RZ, UR8, PT ;  /* 0x00000008ff007c0c */ /* 0x000fe2000bf05070 */
[----:B------:R-:W-:Y:S02]  /*2150*/  IMAD.U32 R178, R178, 0x10000, RZ ;  /* 0x00010000b2b27824 */ /* 0x000fe400078e00ff */
[C---:B------:R-:W-:Y:S01]  /*2160*/  FADD.FTZ R193, -R191.reuse, R193 ;  /* 0x000000c1bfc17221 */ /* 0x040fe20000010100 */
[----:B------:R-:W-:Y:S01]  /*2170*/  FADD.FTZ R205, -R191, R205 ;  /* 0x000000cdbfcd7221 */ /* 0x000fe20000010100 */
[----:B------:R-:W-:Y:S01]  /*2180*/  SHF.L.U32 R192, R192, 0x10, RZ ;  /* 0x00000010c0c07819 */ /* 0x000fe200000006ff */
[----:B------:R-:W-:Y:S01]  /*2190*/  FADD.FTZ R31, R31, R176 ;  /* 0x000000b01f1f7221 */ /* 0x000fe20000010000 */
[----:B------:R-:W-:Y:S01]  /*21a0*/  ISETP.NE.AND.EX P0, PT, RZ, UR9, PT, P0 ;  /* 0x00000009ff007c0c */ /* 0x000fe2000bf05300 */
[----:B------:R-:W-:Y:S01]  /*21b0*/  FFMA.FTZ R27, R19, R176, R27 ;  /* 0x000000b0131b7223 */ /* 0x000fe2000001001b */
[----:B------:R-:W-:Y:S01]  /*21c0*/  FMUL.FTZ R191, R15, R179 ;  /* 0x000000b30fbf7220 */ /* 0x000fe20000410000 */
[----:B------:R-:W-:-:S03]  /*21d0*/  FADD.FTZ R49, R49, R192 ;  /* 0x000000c031317221 */ /* 0x000fc60000010000 */
[----:B------:R-:W-:Y:S01]  /*21e0*/  FFMA.FTZ R77, R191, R192, R77 ;  /* 0x000000c0bf4d7223 */ /* 0x000fe2000001004d */
[----:B------:R-:W-:Y:S01]  /*21f0*/  FMUL.FTZ R193, R15, R193 ;  /* 0x000000c10fc17220 */ /* 0x000fe20000410000 */
[----:B------:R-:W-:Y:S01]  /*2200*/  FADD.FTZ R220, R220, R234 ;  /* 0x000000eadcdc7221 */ /* 0x000fe20000010000 */
[----:B------:R-:W-:-:S03]  /*2210*/  FFMA.FTZ R219, R7, R234, R219 ;  /* 0x000000ea07db7223 */ /* 0x000fc600000100db */
[----:B------:R-:W-:Y:S01]  /*2220*/  FADD.FTZ R220, R220, R227 ;  /* 0x000000e3dcdc7221 */ /* 0x000fe20000010000 */
[----:B------:R-:W-:-:S03]  /*2230*/  FFMA.FTZ R219, R12, R227, R219 ;  /* 0x000000e30cdb7223 */ /* 0x000fc600000100db */
[----:B------:R-:W-:Y:S01]  /*2240*/  FADD.FTZ R220, R220, R233 ;  /* 0x000000e9dcdc7221 */ /* 0x000fe20000010000 */
[----:B------:R-:W-:Y:S01]  /*2250*/  FFMA.FTZ R219, R6, R233, R219 ;  /* 0x000000e906db7223 */ /* 0x000fe200000100db */
[----:B------:R-:W-:Y:S02]  /*2260*/  PRMT R206, R187, 0x7632, R206 ;  /* 0x00007632bbce7816 */ /* 0x000fe400000000ce */
[----:B------:R-:W-:Y:S01]  /*2270*/  FADD.FTZ R220, R220, R222 ;  /* 0x000000dedcdc7221 */ /* 0x000fe20000010000 */
[----:B------:R-:W-:Y:S01]  /*2280*/  FFMA.FTZ R219, R19, R222, R219 ;  /* 0x000000de13db7223 */ /* 0x000fe200000100db */
[----:B------:R-:W-:Y:S02]  /*2290*/  SHF.L.U32 R206, R206, 0x10, RZ ;  /* 0x00000010cece7819 */ /* 0x000fe400000006ff */
[----:B------:R-:W-:Y:S01]  /*22a0*/  FADD.FTZ R220, R220, R217 ;  /* 0x000000d9dcdc7221 */ /* 0x000fe20000010000 */
[----:B------:R-:W-:Y:S01]  /*22b0*/  FFMA.FTZ R219, R18, R217, R219 ;  /* 0x000000d912db7223 */ /* 0x000fe200000100db */
[----:B------:R-:W-:Y:S01]  /*22c0*/  FMUL.FTZ R205, R15, R205 ;  /* 0x000000cd0fcd7220 */ /* 0x000fe20000410000 */
[----:B------:R-:W-:-:S03]  /*22d0*/  FADD.FTZ R51, R51, R206 ;  /* 0x000000ce33337221 */ /* 0x000fc60000010000 */
[----:B------:R-:W-:Y:S01]  /*22e0*/  FFMA.FTZ R79, R205, R206, R79 ;  /* 0x000000cecd4f7223 */ /* 0x000fe2000001004f */
[----:B------:R-:W-:Y:S01]  /*22f0*/  FADD.FTZ R165, R165, R178 ;  /* 0x000000b2a5a57221 */ /* 0x000fe20000010000 */
[-C--:B------:R-:W-:Y:S01]  /*2300*/  FFMA.FTZ R129, R191, R178.reuse, R129 ;  /* 0x000000b2bf817223 */ /* 0x080fe20000010081 */
[----:B---3--:R-:W-:-:S04]  /*2310*/  FMUL.FTZ R176, R177, R178 ;  /* 0x000000b2b1b07220 */ /* 0x008fc80000410000 */
[----:B--2---:R-:W-:Y:S01]  /*2320*/  FFMA.FTZ R192, R194, R192, R176 ;  /* 0x000000c0c2c07223 */ /* 0x004fe200000100b0 */
[----:B------:R-:W-:Y:S02]  /*2330*/  SHF.L.U32 R176, R183, 0x10, RZ ;  /* 0x00000010b7b07819 */ /* 0x000fe400000006ff */
[----:B------:R-:W-:-:S03]  /*2340*/  SHF.L.U32 R194, R187, 0x10, RZ ;  /* 0x00000010bbc27819 */ /* 0x000fc600000006ff */
[-C--:B----4-:R-:W-:Y:S01]  /*2350*/  FMUL.FTZ R177, R180, R176.reuse ;  /* 0x000000b0b4b17220 */ /* 0x090fe20000410000 */
[----:B------:R-:W-:Y:S01]  /*2360*/  FADD.FTZ R166, R166, R176 ;  /* 0x000000b0a6a67221 */ /* 0x000fe20000010000 */
[C---:B------:R-:W-:Y:S01]  /*2370*/  FFMA.FTZ R130, R193.reuse, R176, R130 ;  /* 0x000000b0c1827223 */ /* 0x040fe20000010082 */
[----:B------:R-:W-:Y:S01]  /*2380*/  @P0 LEA R176, P1, R218, UR8, 0x4 ;  /* 0x00000008dab00c11 */ /* 0x000fe2000f8220ff */
[----:B------:R-:W-:Y:S01]  /*2390*/  FADD.FTZ R50, R50, R194 ;  /* 0x000000c232327221 */ /* 0x000fe20000010000 */
[-C--:B------:R-:W-:Y:S01]  /*23a0*/  FFMA.FTZ R78, R193, R194.reuse, R78 ;  /* 0x000000c2c14e7223 */ /* 0x080fe2000001004e */
[----:B------:R-:W-:Y:S01]  /*23b0*/  FFMA.FTZ R194, R185, R194, R177 ;  /* 0x000000c2b9c27223 */ /* 0x000fe200000100b1 */
[----:B------:R-:W-:-:S05]  /*23c0*/  @P0 LEA.HI.X R177, R218, UR9, RZ, 0x4, P1 ;  /* 0x00000009dab10c11 */ /* 0x000fca00088f24ff */
[----:B------:R0:W5:Y:S01]  /*23d0*/  @P0 LDG.E.128 R160, desc[UR4][R176.64] ;  /* 0x00000004b0a00981 */ /* 0x000162000c1e1d00 */
[----:B------:R-:W-:Y:S01]  /*23e0*/  FADD.FTZ R220, R220, R192 ;  /* 0x000000c0dcdc7221 */ /* 0x000fe20000010000 */
[----:B0-----:R-:W-:Y:S01]  /*23f0*/  PRMT R176, R183, 0x7632, R176 ;  /* 0x00007632b7b07816 */ /* 0x001fe200000000b0 */
[----:B------:R-:W-:-:S04]  /*2400*/  FFMA.FTZ R219, R191, R192, R219 ;  /* 0x000000c0bfdb7223 */ /* 0x000fc800000100db */
[----:B------:R-:W-:-:S04]  /*2410*/  IMAD.U32 R176, R176, 0x10000, RZ ;  /* 0x00010000b0b07824 */ /* 0x000fc800078e00ff */
[----:B------:R-:W-:Y:S01]  /*2420*/  FMUL.FTZ R177, R184, R176 ;  /* 0x000000b0b8b17220 */ /* 0x000fe20000410000 */
[----:B------:R-:W-:Y:S01]  /*2430*/  FADD.FTZ R220, R220, R194 ;  /* 0x000000c2dcdc7221 */ /* 0x000fe20000010000 */
[----:B------:R-:W-:Y:S02]  /*2440*/  FFMA.FTZ R219, R193, R194, R219 ;  /* 0x000000c2c1db7223 */ /* 0x000fe400000100db */
[----:B------:R-:W-:Y:S01]  /*2450*/  FFMA.FTZ R206, R181, R206, R177 ;  /* 0x000000ceb5ce7223 */ /* 0x000fe200000100b1 */
[----:B------:R-:W-:Y:S01]  /*2460*/  FADD.FTZ R167, R167, R176 ;  /* 0x000000b0a7a77221 */ /* 0x000fe20000010000 */
[C---:B------:R-:W-:Y:S01]  /*2470*/  FFMA.FTZ R131, R205.reuse, R176, R131 ;  /* 0x000000b0cd837223 */ /* 0x040fe20000010083 */
[----:B------:R-:W-:Y:S01]  /*2480*/  IADD3 R218, R218, 0x20, RZ ;  /* 0x00000020dada7810 */ /* 0x000fe20007ffe0ff */
[----:B------:R-:W-:Y:S01]  /*2490*/  FADD.FTZ R220, R220, R206 ;  /* 0x000000cedcdc7221 */ /* 0x000fe20000010000 */
[----:B------:R-:W-:-:S07]  /*24a0*/  FFMA.FTZ R219, R205, R206, R219 ;  /* 0x000000cecddb7223 */ /* 0x000fce00000100db */
.L_x_5:
[----:B------:R-:W-:Y:S05]  /*24b0*/  BSYNC B1 ;  /* 0x0000000000017941 */ /* 0x000fea0003800000 */
.L_x_4:
[----:B------:R-:W-:Y:S04]  /*24c0*/  BSSY B1, `(.L_x_6) ;  /* 0x0000098000017945 */ /* 0x000fe80003800000 */
[----:B------:R-:W-:Y:S05]  /*24d0*/  @!P4 BRA `(.L_x_7) ;  /* 0x000000080058c947 */ /* 0x000fea0003800000 */
[----:B------:R-:W0:Y:S01]  /*24e0*/  LDC.64 R180, c[0x0][0x2c0] ;  /* 0x0000b000ffb47b82 */ /* 0x000e220000000a00 */
[----:B------:R-:W3:Y:S04]  /*24f0*/  LDL R216, [R1+0x38] ;  /* 0x0000380001d87983 */ /* 0x000ee80000100800 */
[----:B------:R-:W4:Y:S01]  /*2500*/  LDL R198, [R1+0x3c] ;  /* 0x00003c0001c67983 */ /* 0x000f220000100800 */
[C---:B------:R-:W-:Y:S02]  /*2510*/  LEA R176, P0, R218.reuse, UR10, 0x4 ;  /* 0x0000000adab07c11 */ /* 0x040fe4000f8020ff */
[----:B------:R-:W1:Y:S01]  /*2520*/  LDC.64 R184, c[0x0][0x2b8] ;  /* 0x0000ae00ffb87b82 */ /* 0x000e620000000a00 */
[----:B------:R-:W2:Y:S01]  /*2530*/  LDL R16, [R1+0x28] ;  /* 0x0000280001107983 */ /* 0x000ea20000100800 */
[----:B------:R-:W-:-:S03]  /*2540*/  LEA.HI.X R177, R218, UR11, RZ, 0x4, P0 ;  /* 0x0000000bdab17c11 */ /* 0x000fc600080f24ff */
[----:B------:R-:W2:Y:S03]  /*2550*/  LDL R17, [R1+0x30] ;  /* 0x0000300001117983 */ /* 0x000ea60000100800 */
[----:B------:R-:W1:Y:S01]  /*2560*/  LDC.U8 R197, c[0x0][0x2a0] ;  /* 0x0000a800ffc57b82 */ /* 0x000e620000000000 */
[----:B------:R-:W3:Y:S01]  /*2570*/  LDG.E.128 R176, desc[UR4][R176.64] ;  /* 0x00000004b0b07981 */ /* 0x000ee2000c1e1d00 */
        /* <DEDUP_REMOVED lines=10> */
[----:B----4-:R-:W-:-:S04]  /*2620*/  IMAD.U32 R4, R180, 0x10000, RZ ;  /* 0x00010000b4047824 */ /* 0x010fc800078e00ff */
[-C--:B------:R-:W-:Y:S01]  /*2630*/  FMUL.FTZ R13, R216, R4.reuse ;  /* 0x00000004d80d7220 */ /* 0x080fe20000410000 */
[----:B------:R-:W-:Y:S01]  /*2640*/  FADD.FTZ R132, R132, R4 ;  /* 0x0000000484847221 */ /* 0x000fe20000010000 */
[----:B------:R-:W-:Y:S01]  /*2650*/  FFMA.FTZ R104, R5, R4, R104 ;  /* 0x0000000405687223 */ /* 0x000fe20000010068 */
[----:B--2---:R-:W-:Y:S01]  /*2660*/  SHF.L.U32 R232, R184, 0x10, RZ ;  /* 0x00000010b8e87819 */ /* 0x004fe200000006ff */
[----:B------:R-:W2:Y:S01]  /*2670*/  LDL R216, [R1+0x34] ;  /* 0x0000340001d87983 */ /* 0x000ea20000100800 */
[----:B------:R-:W-:-:S03]  /*2680*/  SHF.L.U32 R4, R177, 0x10, RZ ;  /* 0x00000010b1047819 */ /* 0x000fc600000006ff */
[----:B------:R-:W-:Y:S01]  /*2690*/  FADD.FTZ R80, R80, R232 ;  /* 0x000000e850507221 */ /* 0x000fe20000010000 */
[-C--:B------:R-:W-:Y:S01]  /*26a0*/  FFMA.FTZ R52, R5, R232.reuse, R52 ;  /* 0x000000e805347223 */ /* 0x080fe20000010034 */
[----:B------:R-:W-:Y:S01]  /*26b0*/  FFMA.FTZ R232, R198, R232, R13 ;  /* 0x000000e8c6e87223 */ /* 0x000fe2000001000d */
[----:B------:R-:W-:Y:S01]  /*26c0*/  FADD.FTZ R4, -R195, R4 ;  /* 0x00000004c3047221 */ /* 0x000fe20000010100 */
[----:B------:R-:W-:Y:S01]  /*26d0*/  SHF.L.U32 R13, R181, 0x10, RZ ;  /* 0x00000010b50d7819 */ /* 0x000fe200000006ff */
[----:B------:R-:W-:Y:S01]  /*26e0*/  IMAD.U32 R231, R185, 0x10000, RZ ;  /* 0x00010000b9e77824 */ /* 0x000fe200078e00ff */
[----:B------:R-:W3:Y:S01]  /*26f0*/  LDL R198, [R1+0x20] ;  /* 0x0000200001c67983 */ /* 0x000ee20000100800 */
[----:B------:R-:W-:Y:S02]  /*2700*/  FMUL.FTZ R4, R15, R4 ;  /* 0x000000040f047220 */ /* 0x000fe40000410000 */
[----:B------:R-:W-:Y:S01]  /*2710*/  FMUL.FTZ R16, R16, R13 ;  /* 0x0000000d10107220 */ /* 0x000fe20000410000 */
[----:B------:R-:W-:Y:S01]  /*2720*/  FADD.FTZ R82, R82, R231 ;  /* 0x000000e752527221 */ /* 0x000fe20000010000 */
[----:B------:R-:W-:-:S02]  /*2730*/  FFMA.FTZ R54, R4, R231, R54 ;  /* 0x000000e704367223 */ /* 0x000fc40000010036 */
[--C-:B------:R-:W-:Y:S02]  /*2740*/  FFMA.FTZ R231, R197, R231, R16.reuse ;  /* 0x000000e7c5e77223 */ /* 0x100fe40000010010 */
[----:B------:R-:W4:Y:S01]  /*2750*/  LDL R197, [R1+0x24] ;  /* 0x0000240001c57983 */ /* 0x000f220000100800 */
[----:B------:R-:W-:-:S03]  /*2760*/  PRMT R16, R180, 0x7632, R16 ;  /* 0x00007632b4107816 */ /* 0x000fc60000000010 */
[----:B------:R-:W4:Y:S01]  /*2770*/  LDL R180, [R1+0x18] ;  /* 0x0000180001b47983 */ /* 0x000f220000100800 */
[----:B------:R-:W-:-:S03]  /*2780*/  PRMT R224, R184, 0x7632, R224 ;  /* 0x00007632b8e07816 */ /* 0x000fc600000000e0 */
[----:B------:R-:W4:Y:S01]  /*2790*/  LDL R184, [R1+0x1c] ;  /* 0x00001c0001b87983 */ /* 0x000f220000100800 */
[--C-:B------:R-:W-:Y:S01]  /*27a0*/  FADD.FTZ R134, R134, R13.reuse ;  /* 0x0000000d86867221 */ /* 0x100fe20000010000 */
[----:B------:R-:W-:Y:S01]  /*27b0*/  FFMA.FTZ R106, R4, R13, R106 ;  /* 0x0000000d046a7223 */ /* 0x000fe2000001006a */
[----:B------:R-:W-:-:S04]  /*27c0*/  PRMT R13, R176, 0x7632, R13 ;  /* 0x00007632b00d7816 */ /* 0x000fc8000000000d */
[----:B------:R-:W-:Y:S02]  /*27d0*/  SHF.L.U32 R13, R13, 0x10, RZ ;  /* 0x000000100d0d7819 */ /* 0x000fe400000006ff */
[----:B------:R-:W-:-:S03]  /*27e0*/  SHF.L.U32 R16, R16, 0x10, RZ ;  /* 0x0000001010107819 */ /* 0x000fc600000006ff */
[----:B------:R-:W-:Y:S01]  /*27f0*/  FADD.FTZ R13, -R195, R13 ;  /* 0x0000000dc30d7221 */ /* 0x000fe20000010100 */
[----:B------:R-:W-:-:S03]  /*2800*/  PRMT R177, R177, 0x7632, R177 ;  /* 0x00007632b1b17816 */ /* 0x000fc600000000b1 */
[----:B------:R-:W-:Y:S01]  /*2810*/  FMUL.FTZ R13, R15, R13 ;  /* 0x0000000d0f0d7220 */ /* 0x000fe20000410000 */
[-C--:B------:R-:W-:Y:S01]  /*2820*/  FMUL.FTZ R17, R17, R16.reuse ;  /* 0x0000001011117220 */ /* 0x080fe20000410000 */
[----:B------:R-:W-:Y:S02]  /*2830*/  FADD.FTZ R133, R133, R16 ;  /* 0x0000001085857221 */ /* 0x000fe40000010000 */
[----:B------:R-:W-:Y:S01]  /*2840*/  FFMA.FTZ R105, R13, R16, R105 ;  /* 0x000000100d697223 */ /* 0x000fe20000010069 */
[----:B------:R-:W-:Y:S01]  /*2850*/  IMAD.U32 R16, R177, 0x10000, RZ ;  /* 0x00010000b1107824 */ /* 0x000fe200078e00ff */
[----:B------:R-:W-:Y:S02]  /*2860*/  SHF.L.U32 R224, R224, 0x10, RZ ;  /* 0x00000010e0e07819 */ /* 0x000fe400000006ff */
[----:B------:R-:W-:Y:S01]  /*2870*/  PRMT R176, R181, 0x7632, R176 ;  /* 0x00007632b5b07816 */ /* 0x000fe200000000b0 */
[----:B------:R-:W-:Y:S01]  /*2880*/  FADD.FTZ R16, -R195, R16 ;  /* 0x00000010c3107221 */ /* 0x000fe20000010100 */
[----:B------:R-:W-:Y:S01]  /*2890*/  PRMT R221, R185, 0x7632, R221 ;  /* 0x00007632b9dd7816 */ /* 0x000fe200000000dd */
[----:B------:R-:W-:Y:S01]  /*28a0*/  FADD.FTZ R81, R81, R224 ;  /* 0x000000e051517221 */ /* 0x000fe20000010000 */
[----:B------:R-:W-:Y:S01]  /*28b0*/  FFMA.FTZ R53, R13, R224, R53 ;  /* 0x000000e00d357223 */ /* 0x000fe20000010035 */
[----:B------:R-:W-:Y:S01]  /*28c0*/  SHF.L.U32 R176, R176, 0x10, RZ ;  /* 0x00000010b0b07819 */ /* 0x000fe200000006ff */
[----:B------:R-:W4:Y:S01]  /*28d0*/  LDL R185, [R1+0xc] ;  /* 0x00000c0001b97983 */ /* 0x000f220000100800 */
[----:B------:R-:W-:-:S03]  /*28e0*/  SHF.L.U32 R221, R221, 0x10, RZ ;  /* 0x00000010dddd7819 */ /* 0x000fc600000006ff */
[----:B------:R-:W4:Y:S02]  /*28f0*/  LDL R181, [R1+0x4] ;  /* 0x0000040001b57983 */ /* 0x000f240000100800 */
[----:B------:R-:W-:Y:S01]  /*2900*/  FADD.FTZ R83, R83, R221 ;  /* 0x000000dd53537221 */ /* 0x000fe20000010000 */
[----:B--2---:R-:W-:Y:S01]  /*2910*/  FFMA.FTZ R224, R216, R224, R17 ;  /* 0x000000e0d8e07223 */ /* 0x004fe20000010011 */
[----:B------:R-:W-:Y:S01]  /*2920*/  FMUL.FTZ R17, R15, R16 ;  /* 0x000000100f117220 */ /* 0x000fe20000410000 */
[----:B------:R-:W-:-:S03]  /*2930*/  SHF.L.U32 R16, R178, 0x10, RZ ;  /* 0x00000010b2107819 */ /* 0x000fc600000006ff */
[----:B------:R-:W-:Y:S02]  /*2940*/  FFMA.FTZ R55, R17, R221, R55 ;  /* 0x000000dd11377223 */ /* 0x000fe40000010037 */
[----:B------:R-:W-:Y:S01]  /*2950*/  FADD.FTZ R16, -R195, R16 ;  /* 0x00000010c3107221 */ /* 0x000fe20000010100 */
[----:B---3--:R-:W-:-:S03]  /*2960*/  FMUL.FTZ R177, R198, R176 ;  /* 0x000000b0c6b17220 */ /* 0x008fc60000410000 */
[----:B------:R-:W-:Y:S01]  /*2970*/  FMUL.FTZ R16, R15, R16 ;  /* 0x000000100f107220 */ /* 0x000fe20000410000 */
[----:B------:R-:W-:Y:S01]  /*2980*/  SHF.L.U32 R216, R186, 0x10, RZ ;  /* 0x00000010bad87819 */ /* 0x000fe200000006ff */
[----:B------:R-:W2:Y:S01]  /*2990*/  LDL R198, [R1+0x14] ;  /* 0x0000140001c67983 */ /* 0x000ea20000100800 */
[----:B----4-:R-:W-:Y:S01]  /*29a0*/  FFMA.FTZ R221, R197, R221, R177 ;  /* 0x000000ddc5dd7223 */ /* 0x010fe200000100b1 */
[----:B------:R-:W-:-:S04]  /*29b0*/  IMAD.U32 R177, R182, 0x10000, RZ ;  /* 0x00010000b6b17824 */ /* 0x000fc800078e00ff */
        /* <DEDUP_REMOVED lines=8> */
[----:B------:R-:W4:Y:S01]  /*2a40*/  LDL R184, [R1] ;  /* 0x0000000001b87983 */ /* 0x000f220000100800 */
[----:B------:R-:W-:-:S02]  /*2a50*/  PRMT R178, R178, 0x7632, R178 ;  /* 0x00007632b2b27816 */ /* 0x000fc400000000b2 */
[C---:B------:R-:W-:Y:S02]  /*2a60*/  PRMT R207, R179.reuse, 0x7632, R207 ;  /* 0x00007632b3cf7816 */ /* 0x040fe400000000cf */
[----:B------:R-:W-:Y:S02]  /*2a70*/  SHF.L.U32 R197, R179, 0x10, RZ ;  /* 0x00000010b3c57819 */ /* 0x000fe400000006ff */
[----:B------:R-:W-:Y:S02]  /*2a80*/  SHF.L.U32 R179, R178, 0x10, RZ ;  /* 0x00000010b2b37819 */ /* 0x000fe400000006ff */
[----:B------:R-:W-:Y:S01]  /*2a90*/  PRMT R178, R182, 0x7632, R178 ;  /* 0x00007632b6b27816 */ /* 0x000fe200000000b2 */
[----:B------:R-:W-:Y:S01]  /*2aa0*/  IMAD.U32 R207, R207, 0x10000, RZ ;  /* 0x00010000cfcf7824 */ /* 0x000fe200078e00ff */
[----:B------:R-:W-:Y:S01]  /*2ab0*/  PRMT R196, R186, 0x7632, R196 ;  /* 0x00007632bac47816 */ /* 0x000fe200000000c4 */
[----:B------:R-:W-:Y:S01]  /*2ac0*/  FADD.FTZ R179, -R195, R179 ;  /* 0x000000b3c3b37221 */ /* 0x000fe20000010100 */
[----:B------:R-:W-:-:S02]  /*2ad0*/  ISETP.NE.U32.AND P0, PT, RZ, UR8, PT ;  /* 0x00000008ff007c0c */ /* 0x000fc4000bf05070 */
[----:B------:R-:W-:Y:S01]  /*2ae0*/  SHF.L.U32 R178, R178, 0x10, RZ ;  /* 0x00000010b2b27819 */ /* 0x000fe200000006ff */
        /* <DEDUP_REMOVED lines=29> */
[----:B------:R-:W-:Y:S01]  /*2cc0*/  SHF.L.U32 R176, R183, 0x10, RZ ;  /* 0x00000010b7b07819 */ /* 0x000fe200000006ff */
[----:B------:R-:W-:-:S04]  /*2cd0*/  IMAD.U32 R198, R187, 0x10000, RZ ;  /* 0x00010000bbc67824 */ /* 0x000fc800078e00ff */
        /* <DEDUP_REMOVED lines=22> */
.L_x_7:
[----:B------:R-:W-:Y:S05]  /*2e40*/  BSYNC B1 ;  /* 0x0000000000017941 */ /* 0x000fea0003800000 */
.L_x_6:
[----:B------:R-:W-:Y:S04]  /*2e50*/  BSSY B1, `(.L_x_8) ;  /* 0x0000087000017945 */ /* 0x000fe80003800000 */
[----:B------:R-:W-:Y:S05]  /*2e60*/  @!P5 BRA `(.L_x_9) ;  /* 0x000000080014d947 */ /* 0x000fea0003800000 */
[----:B------:R-:W0:Y:S01]  /*2e70*/  LDC.64 R180, c[0x0][0x2c0] ;  /* 0x0000b000ffb47b82 */ /* 0x000e220000000a00 */
[----:B------:R-:W-:-:S04]  /*2e80*/  LEA R176, P0, R218, UR10, 0x4 ;  /* 0x0000000adab07c11 */ /* 0x000fc8000f8020ff */
[----:B------:R-:W-:-:S03]  /*2e90*/  LEA.HI.X R177, R218, UR11, RZ, 0x4, P0 ;  /* 0x0000000bdab17c11 */ /* 0x000fc600080f24ff */
[----:B------:R-:W1:Y:S03]  /*2ea0*/  LDC.64 R184, c[0x0][0x2b8] ;  /* 0x0000ae00ffb87b82 */ /* 0x000e660000000a00 */
[----:B------:R-:W3:Y:S05]  /*2eb0*/  LDG.E.128 R176, desc[UR4][R176.64] ;  /* 0x00000004b0b07981 */ /* 0x000eea000c1e1d00 */
[----:B------:R-:W4:Y:S01]  /*2ec0*/  LDC.U8 R202, c[0x0][0x2a0] ;  /* 0x0000a800ffca7b82 */ /* 0x000f220000000000 */
[----:B0-----:R-:W-:-:S06]  /*2ed0*/  IMAD.WIDE.U32 R180, R218, 0x10, R180 ;  /* 0x00000010dab47825 */ /* 0x001fcc00078e00b4 */
[----:B------:R-:W3:Y:S01]  /*2ee0*/  LDG.E.128 R180, desc[UR4][R180.64] ;  /* 0x00000004b4b47981 */ /* 0x000ee2000c1e1d00 */
[----:B-1----:R-:W-:-:S06]  /*2ef0*/  IMAD.WIDE.U32 R184, R218, 0x10, R184 ;  /* 0x00000010dab87825 */ /* 0x002fcc00078e00b8 */
[----:B------:R-:W3:Y:S01]  /*2f00*/  LDG.E.128 R184, desc[UR4][R184.64] ;  /* 0x00000004b8b87981 */ /* 0x000ee2000c1e1d00 */
[----:B------:R-:W-:-:S04]  /*2f10*/  ISETP.NE.U32.AND P0, PT, RZ, UR8, PT ;  /* 0x00000008ff007c0c */ /* 0x000fc8000bf05070 */
[----:B------:R-:W-:-:S13]  /*2f20*/  ISETP.NE.AND.EX P0, PT, RZ, UR9, PT, P0 ;  /* 0x00000009ff007c0c */ /* 0x000fda000bf05300 */
[----:B--2---:R-:W-:-:S04]  /*2f30*/  @P0 LEA R2, P1, R218, UR8, 0x4 ;  /* 0x00000008da020c11 */ /* 0x004fc8000f8220ff */
[----:B------:R-:W-:-:S05]  /*2f40*/  @P0 LEA.HI.X R3, R218, UR9, RZ, 0x4, P1 ;  /* 0x00000009da030c11 */ /* 0x000fca00088f24ff */
[----:B------:R3:W5:Y:S01]  /*2f50*/  @P0 LDG.E.128 R172, desc[UR4][R2.64] ;  /* 0x0000000402ac0981 */ /* 0x000762000c1e1d00 */
[----:B----4-:R-:W-:-:S04]  /*2f60*/  ISETP.NE.AND P0, PT, R202, RZ, PT ;  /* 0x000000ffca00720c */ /* 0x010fc80003f05270 */
[----:B-----5:R-:W-:Y:S01]  /*2f70*/  FSEL R212, R212, RZ, !P0 ;  /* 0x000000ffd4d47208 */ /* 0x020fe20004000000 */
[----:B---3--:R-:W-:-:S04]  /*2f80*/  IMAD.U32 R3, R176, 0x10000, RZ ;  /* 0x00010000b0037824 */ /* 0x008fc800078e00ff */
[----:B------:R-:W-:-:S04]  /*2f90*/  FADD.FTZ R3, -R212, R3 ;  /* 0x00000003d4037221 */ /* 0x000fc80000010100 */
[----:B------:R-:W-:Y:S01]  /*2fa0*/  FMUL.FTZ R3, R15, R3 ;  /* 0x000000030f037220 */ /* 0x000fe20000410000 */
[----:B------:R-:W-:-:S05]  /*2fb0*/  SHF.L.U32 R2, R180, 0x10, RZ ;  /* 0x00000010b4027819 */ /* 0x000fca00000006ff */
[-C--:B------:R-:W-:Y:S01]  /*2fc0*/  FMUL.FTZ R14, R251, R2.reuse ;  /* 0x00000002fb0e7220 */ /* 0x080fe20000410000 */
[----:B------:R-:W-:Y:S01]  /*2fd0*/  FADD.FTZ R140, R140, R2 ;  /* 0x000000028c8c7221 */ /* 0x000fe20000010000 */
[----:B------:R-:W-:Y:S01]  /*2fe0*/  FFMA.FTZ R112, R3, R2, R112 ;  /* 0x0000000203707223 */ /* 0x000fe20000010070 */
[----:B------:R-:W-:Y:S02]  /*2ff0*/  SHF.L.U32 R2, R177, 0x10, RZ ;  /* 0x00000010b1027819 */ /* 0x000fe400000006ff */
[----:B------:R-:W-:-:S03]  /*3000*/  SHF.L.U32 R230, R184, 0x10, RZ ;  /* 0x00000010b8e67819 */ /* 0x000fc600000006ff */
[----:B------:R-:W-:Y:S02]  /*3010*/  FADD.FTZ R2, -R212, R2 ;  /* 0x00000002d4027221 */ /* 0x000fe40000010100 */
[----:B------:R-:W-:Y:S01]  /*3020*/  FADD.FTZ R88, R88, R230 ;  /* 0x000000e658587221 */ /* 0x000fe20000010000 */
[-C--:B------:R-:W-:Y:S01]  /*3030*/  FFMA.FTZ R60, R3, R230.reuse, R60 ;  /* 0x000000e6033c7223 */ /* 0x080fe2000001003c */
[----:B------:R-:W-:Y:S01]  /*3040*/  FFMA.FTZ R230, R252, R230, R14 ;  /* 0x000000e6fce67223 */ /* 0x000fe2000001000e */
[----:B------:R-:W-:Y:S02]  /*3050*/  IMAD.U32 R14, R181, 0x10000, RZ ;  /* 0x00010000b50e7824 */ /* 0x000fe400078e00ff */
[----:B------:R-:W-:Y:S02]  /*3060*/  FMUL.FTZ R2, R15, R2 ;  /* 0x000000020f027220 */ /* 0x000fe40000410000 */
[-C--:B------:R-:W-:Y:S01]  /*3070*/  FMUL.FTZ R188, R247, R14.reuse ;  /* 0x0000000ef7bc7220 */ /* 0x080fe20000410000 */
[----:B------:R-:W-:Y:S01]  /*3080*/  FADD.FTZ R142, R142, R14 ;  /* 0x0000000e8e8e7221 */ /* 0x000fe20000010000 */
[----:B------:R-:W-:Y:S01]  /*3090*/  FFMA.FTZ R114, R2, R14, R114 ;  /* 0x0000000e02727223 */ /* 0x000fe20000010072 */
[----:B------:R-:W-:-:S04]  /*30a0*/  PRMT R14, R176, 0x7632, R14 ;  /* 0x00007632b00e7816 */ /* 0x000fc8000000000e */
[----:B------:R-:W-:Y:S02]  /*30b0*/  SHF.L.U32 R14, R14, 0x10, RZ ;  /* 0x000000100e0e7819 */ /* 0x000fe400000006ff */
[----:B------:R-:W-:-:S03]  /*30c0*/  PRMT R176, R180, 0x7632, R176 ;  /* 0x00007632b4b07816 */ /* 0x000fc600000000b0 */
[----:B------:R-:W-:Y:S01]  /*30d0*/  FADD.FTZ R14, -R212, R14 ;  /* 0x0000000ed40e7221 */ /* 0x000fe20000010100 */
[----:B------:R-:W-:Y:S02]  /*30e0*/  SHF.L.U32 R176, R176, 0x10, RZ ;  /* 0x00000010b0b07819 */ /* 0x000fe400000006ff */
[----:B------:R-:W-:Y:S01]  /*30f0*/  PRMT R177, R177, 0x7632, R177 ;  /* 0x00007632b1b17816 */ /* 0x000fe200000000b1 */
[----:B------:R-:W-:Y:S01]  /*3100*/  FMUL.FTZ R14, R15, R14 ;  /* 0x0000000e0f0e7220 */ /* 0x000fe20000410000 */
[----:B------:R-:W-:Y:S01]  /*3110*/  SHF.L.U32 R229, R185, 0x10, RZ ;  /* 0x00000010b9e57819 */ /* 0x000fe200000006ff */
[-C--:B------:R-:W-:Y:S01]  /*3120*/  FMUL.FTZ R180, R249, R176.reuse ;  /* 0x000000b0f9b47220 */ /* 0x080fe20000410000 */
[----:B------:R-:W-:Y:S01]  /*3130*/  FADD.FTZ R141, R141, R176 ;  /* 0x000000b08d8d7221 */ /* 0x000fe20000010000 */
[----:B------:R-:W-:Y:S01]  /*3140*/  FFMA.FTZ R113, R14, R176, R113 ;  /* 0x000000b00e717223 */ /* 0x000fe20000010071 */
[----:B------:R-:W-:Y:S01]  /*3150*/  SHF.L.U32 R176, R177, 0x10, RZ ;  /* 0x00000010b1b07819 */ /* 0x000fe200000006ff */
[----:B------:R-:W-:Y:S01]  /*3160*/  FADD.FTZ R90, R90, R229 ;  /* 0x000000e55a5a7221 */ /* 0x000fe20000010000 */
[-C--:B------:R-:W-:Y:S01]  /*3170*/  FFMA.FTZ R62, R2, R229.reuse, R62 ;  /* 0x000000e5023e7223 */ /* 0x080fe2000001003e */
[----:B------:R-:W-:Y:S01]  /*3180*/  PRMT R181, R181, 0x7632, R181 ;  /* 0x00007632b5b57816 */ /* 0x000fe200000000b5 */
[----:B------:R-:W-:Y:S01]  /*3190*/  FFMA.FTZ R229, R248, R229, R188 ;  /* 0x000000e5f8e57223 */ /* 0x000fe200000100bc */
[----:B------:R-:W-:Y:S01]  /*31a0*/  FADD.FTZ R188, -R212, R176 ;  /* 0x000000b0d4bc7221 */ /* 0x000fe20000010100 */
[----:B------:R-:W-:-:S02]  /*31b0*/  PRMT R215, R185, 0x7632, R215 ;  /* 0x00007632b9d77816 */ /* 0x000fc400000000d7 */
[----:B------:R-:W-:Y:S02]  /*31c0*/  PRMT R223, R184, 0x7632, R223 ;  /* 0x00007632b8df7816 */ /* 0x000fe400000000df */
[----:B------:R-:W-:Y:S01]  /*31d0*/  SHF.L.U32 R176, R181, 0x10, RZ ;  /* 0x00000010b5b07819 */ /* 0x000fe200000006ff */
[----:B------:R-:W-:Y:S01]  /*31e0*/  FMUL.FTZ R188, R15, R188 ;  /* 0x000000bc0fbc7220 */ /* 0x000fe20000410000 */
[C---:B------:R-:W-:Y:S01]  /*31f0*/  PRMT R199, R178.reuse, 0x7632, R199 ;  /* 0x00007632b2c77816 */ /* 0x040fe200000000c7 */
[----:B------:R-:W-:Y:S01]  /*3200*/  IMAD.U32 R189, R178, 0x10000, RZ ;  /* 0x00010000b2bd7824 */ /* 0x000fe200078e00ff */
[----:B------:R-:W-:Y:S01]  /*3210*/  SHF.L.U32 R215, R215, 0x10, RZ ;  /* 0x00000010d7d77819 */ /* 0x000fe200000006ff */
[----:B------:R-:W-:Y:S02]  /*3220*/  IMAD.U32 R223, R223, 0x10000, RZ ;  /* 0x00010000dfdf7824 */ /* 0x000fe400078e00ff */
[-C--:B------:R-:W-:Y:S01]  /*3230*/  FMUL.FTZ R177, R245, R176.reuse ;  /* 0x000000b0f5b17220 */ /* 0x080fe20000410000 */
[--C-:B------:R-:W-:Y:S01]  /*3240*/  FADD.FTZ R143, R143, R176.reuse ;  /* 0x000000b08f8f7221 */ /* 0x100fe20000010000 */
[----:B------:R-:W-:Y:S01]  /*3250*/  FFMA.FTZ R115, R188, R176, R115 ;  /* 0x000000b0bc737223 */ /* 0x000fe20000010073 */
[----:B------:R-:W-:Y:S01]  /*3260*/  FADD.FTZ R189, -R212, R189 ;  /* 0x000000bdd4bd7221 */ /* 0x000fe20000010100 */
[----:B------:R-:W-:Y:S01]  /*3270*/  IMAD.U32 R199, R199, 0x10000, RZ ;  /* 0x00010000c7c77824 */ /* 0x000fe200078e00ff */
[----:B------:R-:W-:Y:S01]  /*3280*/  PRMT R176, R182, 0x7632, R176 ;  /* 0x00007632b6b07816 */ /* 0x000fe200000000b0 */
[----:B------:R-:W-:Y:S01]  /*3290*/  FADD.FTZ R91, R91, R215 ;  /* 0x000000d75b5b7221 */ /* 0x000fe20000010000 */
[----:B------:R-:W-:Y:S01]  /*32a0*/  FFMA.FTZ R63, R188, R215, R63 ;  /* 0x000000d7bc3f7223 */ /* 0x000fe2000001003f */
[----:B------:R-:W-:Y:S01]  /*32b0*/  FADD.FTZ R89, R89, R223 ;  /* 0x000000df59597221 */ /* 0x000fe20000010000 */
[----:B------:R-:W-:Y:S01]  /*32c0*/  FFMA.FTZ R61, R14, R223, R61 ;  /* 0x000000df0e3d7223 */ /* 0x000fe2000001003d */
[----:B------:R-:W-:Y:S01]  /*32d0*/  FFMA.FTZ R215, R246, R215, R177 ;  /* 0x000000d7f6d77223 */ /* 0x000fe200000100b1 */
[----:B------:R-:W-:Y:S01]  /*32e0*/  FFMA.FTZ R223, R250, R223, R180 ;  /* 0x000000dffadf7223 */ /* 0x000fe200000100b4 */
[----:B------:R-:W-:Y:S01]  /*32f0*/  SHF.L.U32 R177, R182, 0x10, RZ ;  /* 0x00000010b6b17819 */ /* 0x000fe200000006ff */
[----:B------:R-:W-:Y:S01]  /*3300*/  FADD.FTZ R220, R220, R230 ;  /* 0x000000e6dcdc7221 */ /* 0x000fe20000010000 */
[----:B------:R-:W-:Y:S01]  /*3310*/  PRMT R200, R186, 0x7632, R200 ;  /* 0x00007632bac87816 */ /* 0x000fe200000000c8 */
[----:B------:R-:W-:Y:S01]  /*3320*/  FFMA.FTZ R219, R3, R230, R219 ;  /* 0x000000e603db7223 */ /* 0x000fe200000100db */
[----:B------:R-:W-:Y:S01]  /*3330*/  FMUL.FTZ R189, R15, R189 ;  /* 0x000000bd0fbd7220 */ /* 0x000fe20000410000 */
[----:B------:R-:W-:Y:S01]  /*3340*/  FADD.FTZ R199, -R212, R199 ;  /* 0x000000c7d4c77221 */ /* 0x000fe20000010100 */
[----:B------:R-:W-:Y:S01]  /*3350*/  SHF.L.U32 R176, R176, 0x10, RZ ;  /* 0x00000010b0b07819 */ /* 0x000fe200000006ff */
[----:B------:R-:W-:Y:S01]  /*3360*/  FADD.FTZ R220, R220, R223 ;  /* 0x000000dfdcdc7221 */ /* 0x000fe20000010000 */
[----:B------:R-:W-:Y:S01]  /*3370*/  SHF.L.U32 R200, R200, 0x10, RZ ;  /* 0x00000010c8c87819 */ /* 0x000fe200000006ff */
[----:B------:R-:W-:Y:S01]  /*3380*/  FFMA.FTZ R219, R14, R223, R219 ;  /* 0x000000df0edb7223 */ /* 0x000fe200000100db */
[-C--:B------:R-:W-:Y:S01]  /*3390*/  FMUL.FTZ R180, R243, R177.reuse ;  /* 0x000000b1f3b47220 */ /* 0x080fe20000410000 */
[----:B------:R-:W-:Y:S01]  /*33a0*/  FADD.FTZ R144, R144, R177 ;  /* 0x000000b190907221 */ /* 0x000fe20000010000 */
[----:B------:R-:W-:Y:S01]  /*33b0*/  FFMA.FTZ R116, R189, R177, R116 ;  /* 0x000000b1bd747223 */ /* 0x000fe20000010074 */
[----:B------:R-:W-:Y:S01]  /*33c0*/  FMUL.FTZ R199, R15, R199 ;  /* 0x000000c70fc77220 */ /* 0x000fe20000410000 */
[----:B------:R-:W-:Y:S01]  /*33d0*/  SHF.L.U32 R214, R186, 0x10, RZ ;  /* 0x00000010bad67819 */ /* 0x000fe200000006ff */
[----:B------:R-:W-:Y:S01]  /*33e0*/  FMUL.FTZ R177, R241, R176 ;  /* 0x000000b0f1b17220 */ /* 0x000fe20000410000 */
[----:B------:R-:W-:-:S02]  /*33f0*/  PRMT R209, R179, 0x7632, R209 ;  /* 0x00007632b3d17816 */ /* 0x000fc400000000d1 */
[----:B------:R-:W-:Y:S01]  /*3400*/  SHF.L.U32 R201, R179, 0x10, RZ ;  /* 0x00000010b3c97819 */ /* 0x000fe200000006ff */
[----:B------:R-:W-:Y:S01]  /*3410*/  FADD.FTZ R220, R220, R229 ;  /* 0x000000e5dcdc7221 */ /* 0x000fe20000010000 */
[----:B------:R-:W-:Y:S01]  /*3420*/  FFMA.FTZ R219, R2, R229, R219 ;  /* 0x000000e502db7223 */ /* 0x000fe200000100db */
[----:B------:R-:W-:Y:S01]  /*3430*/  FADD.FTZ R93, R93, R200 ;  /* 0x000000c85d5d7221 */ /* 0x000fe20000010000 */
[-C--:B------:R-:W-:Y:S01]  /*3440*/  FFMA.FTZ R65, R199, R200.reuse, R65 ;  /* 0x000000c8c7417223 */ /* 0x080fe20000010041 */
[----:B------:R-:W-:Y:S01]  /*3450*/  SHF.L.U32 R209, R209, 0x10, RZ ;  /* 0x00000010d1d17819 */ /* 0x000fe200000006ff */
[----:B------:R-:W-:Y:S01]  /*3460*/  FFMA.FTZ R200, R242, R200, R177 ;  /* 0x000000c8f2c87223 */ /* 0x000fe200000100b1 */
[----:B------:R-:W-:Y:S01]  /*3470*/  FADD.FTZ R145, R145, R176 ;  /* 0x000000b091917221 */ /* 0x000fe20000010000 */
[----:B------:R-:W-:Y:S01]  /*3480*/  FFMA.FTZ R117, R199, R176, R117 ;  /* 0x000000b0c7757223 */ /* 0x000fe20000010075 */
[----:B------:R-:W-:Y:S01]  /*3490*/  FADD.FTZ R92, R92, R214 ;  /* 0x000000d65c5c7221 */ /* 0x000fe20000010000 */
[-C--:B------:R-:W-:Y:S01]  /*34a0*/  FFMA.FTZ R64, R189, R214.reuse, R64 ;  /* 0x000000d6bd407223 */ /* 0x080fe20000010040 */
[----:B------:R-:W-:Y:S01]  /*34b0*/  FADD.FTZ R201, -R212, R201 ;  /* 0x000000c9d4c97221 */ /* 0x000fe20000010100 */
[C---:B------:R-:W-:Y:S01]  /*34c0*/  SHF.L.U32 R177, R183.reuse, 0x10, RZ ;  /* 0x00000010b7b17819 */ /* 0x040fe200000006ff */
[----:B------:R-:W-:Y:S01]  /*34d0*/  FFMA.FTZ R214, R244, R214, R180 ;  /* 0x000000d6f4d67223 */ /* 0x000fe200000100b4 */
[----:B------:R-:W-:Y:S01]  /*34e0*/  PRMT R176, R183, 0x7632, R176 ;  /* 0x00007632b7b07816 */ /* 0x000fe200000000b0 */
[----:B------:R-:W-:Y:S01]  /*34f0*/  FADD.FTZ R220, R220, R215 ;  /* 0x000000d7dcdc7221 */ /* 0x000fe20000010000 */
[----:B------:R-:W-:Y:S01]  /*3500*/  FFMA.FTZ R219, R188, R215, R219 ;  /* 0x000000d7bcdb7223 */ /* 0x000fe200000100db */
[C---:B------:R-:W-:Y:S01]  /*3510*/  PRMT R210, R187.reuse, 0x7632, R210 ;  /* 0x00007632bbd27816 */ /* 0x040fe200000000d2 */
[----:B------:R-:W-:Y:S01]  /*3520*/  FADD.FTZ R209, -R212, R209 ;  /* 0x000000d1d4d17221 */ /* 0x000fe20000010100 */
[----:B------:R-:W-:-:S02]  /*3530*/  IMAD.U32 R202, R187, 0x10000, RZ ;  /* 0x00010000bbca7824 */ /* 0x000fc400078e00ff */
[----:B------:R-:W-:Y:S01]  /*3540*/  FMUL.FTZ R201, R15, R201 ;  /* 0x000000c90fc97220 */ /* 0x000fe20000410000 */
[----:B------:R-:W-:Y:S01]  /*3550*/  SHF.L.U32 R176, R176, 0x10, RZ ;  /* 0x00000010b0b07819 */ /* 0x000fe200000006ff */
[-C--:B------:R-:W-:Y:S01]  /*3560*/  FMUL.FTZ R178, R239, R177.reuse ;  /* 0x000000b1efb27220 */ /* 0x080fe20000410000 */
[----:B------:R-:W-:Y:S01]  /*3570*/  FADD.FTZ R220, R220, R214 ;  /* 0x000000d6dcdc7221 */ /* 0x000fe20000010000 */
[----:B------:R-:W-:Y:S01]  /*3580*/  FFMA.FTZ R219, R189, R214, R219 ;  /* 0x000000d6bddb7223 */ /* 0x000fe200000100db */
[----:B------:R-:W-:Y:S01]  /*3590*/  SHF.L.U32 R210, R210, 0x10, RZ ;  /* 0x00000010d2d27819 */ /* 0x000fe200000006ff */
[----:B------:R-:W-:Y:S01]  /*35a0*/  FADD.FTZ R94, R94, R202 ;  /* 0x000000ca5e5e7221 */ /* 0x000fe20000010000 */
[CC--:B------:R-:W-:Y:S01]  /*35b0*/  FFMA.FTZ R66, R201.reuse, R202.reuse, R66 ;  /* 0x000000cac9427223 */ /* 0x0c0fe20000010042 */
[----:B------:R-:W-:Y:S01]  /*35c0*/  FADD.FTZ R146, R146, R177 ;  /* 0x000000b192927221 */ /* 0x000fe20000010000 */
[----:B------:R-:W-:Y:S01]  /*35d0*/  FFMA.FTZ R118, R201, R177, R118 ;  /* 0x000000b1c9767223 */ /* 0x000fe20000010076 */
[----:B------:R-:W-:Y:S01]  /*35e0*/  FMUL.FTZ R209, R15, R209 ;  /* 0x000000d10fd17220 */ /* 0x000fe20000410000 */
[----:B------:R-:W-:Y:S01]  /*35f0*/  FFMA.FTZ R202, R240, R202, R178 ;  /* 0x000000caf0ca7223 */ /* 0x000fe200000100b2 */
[----:B------:R-:W-:Y:S01]  /*3600*/  FMUL.FTZ R177, R237, R176 ;  /* 0x000000b0edb17220 */ /* 0x000fe20000410000 */
[----:B------:R-:W-:Y:S01]  /*3610*/  FADD.FTZ R220, R220, R200 ;  /* 0x000000c8dcdc7221 */ /* 0x000fe20000010000 */
[----:B------:R-:W-:Y:S01]  /*3620*/  FFMA.FTZ R219, R199, R200, R219 ;  /* 0x000000c8c7db7223 */ /* 0x000fe200000100db */
[----:B------:R-:W-:Y:S01]  /*3630*/  FADD.FTZ R95, R95, R210 ;  /* 0x000000d25f5f7221 */ /* 0x000fe20000010000 */
[-C--:B------:R-:W-:Y:S01]  /*3640*/  FFMA.FTZ R67, R209, R210.reuse, R67 ;  /* 0x000000d2d1437223 */ /* 0x080fe20000010043 */
[----:B------:R-:W-:Y:S01]  /*3650*/  FFMA.FTZ R210, R238, R210, R177 ;  /* 0x000000d2eed27223 */ /* 0x000fe200000100b1 */
[----:B------:R-:W-:Y:S01]  /*3660*/  FADD.FTZ R220, R220, R202 ;  /* 0x000000cadcdc7221 */ /* 0x000fe20000010000 */
[----:B------:R-:W-:Y:S01]  /*3670*/  FFMA.FTZ R219, R201, R202, R219 ;  /* 0x000000cac9db7223 */ /* 0x000fe200000100db */
[----:B------:R-:W-:Y:S01]  /*3680*/  FADD.FTZ R147, R147, R176 ;  /* 0x000000b093937221 */ /* 0x000fe20000010000 */
[C---:B------:R-:W-:Y:S01]  /*3690*/  FFMA.FTZ R119, R209.reuse, R176, R119 ;  /* 0x000000b0d1777223 */ /* 0x040fe20000010077 */
[----:B------:R-:W-:Y:S01]  /*36a0*/  FADD.FTZ R220, R220, R210 ;  /* 0x000000d2dcdc7221 */ /* 0x000fe20000010000 */
[----:B------:R-:W-:-:S07]  /*36b0*/  FFMA.FTZ R219, R209, R210, R219 ;  /* 0x000000d2d1db7223 */ /* 0x000fce00000100db */
.L_x_9:
[----:B------:R-:W-:Y:S05]  /*36c0*/  BSYNC B1 ;  /* 0x0000000000017941 */ /* 0x000fea0003800000 */
.L_x_8:
[----:B------:R-:W-:-:S03]  /*36d0*/  UMOV UR6, 0xffffffff ;  /* 0xffffffff00067882 */ /* 0x000fc60000000000 */
[----:B------:R-:W-:Y:S05]  /*36e0*/  BRA.DIV UR6, `(.L_x_10) ;  /* 0x0000003a06987947 */ /* 0x000fea000b800000 */
[----:B------:R-:W0:Y:S02]  /*36f0*/  SHFL.BFLY PT, R180, R220, 0x1, 0x1f ;  /* 0x0c201f00dcb47f89 */ /* 0x000e2400000e0000 */
[----:B0-----:R-:W-:Y:S02]  /*3700*/  FADD.FTZ R220, R180, R220 ;  /* 0x000000dcb4dc7221 */ /* 0x001fe40000010000 */
[----:B------:R-:W0:Y:S02]  /*3710*/  SHFL.BFLY PT, R180, R219, 0x1, 0x1f ;  /* 0x0c201f00dbb47f89 */ /* 0x000e2400000e0000 */
[----:B0-----:R-:W-:Y:S02]  /*3720*/  FADD.FTZ R219, R180, R219 ;  /* 0x000000dbb4db7221 */ /* 0x001fe40000010000 */
[----:B------:R-:W0:Y:S02]  /*3730*/  SHFL.BFLY PT, R180, R220, 0x2, 0x1f ;  /* 0x0c401f00dcb47f89 */ /* 0x000e2400000e0000 */
[----:B0-----:R-:W-:-:S02]  /*3740*/  FADD.FTZ R220, R220, R180 ;  /* 0x000000b4dcdc7221 */ /* 0x001fc40000010000 */
        /* <DEDUP_REMOVED lines=8> */
[----:B------:R-:W0:Y:S04]  /*37d0*/  SHFL.BFLY PT, R180, R219, 0x8, 0x1f ;  /* 0x0d001f00dbb47f89 */ /* 0x000e2800000e0000 */
[----:B------:R1:W3:Y:S01]  /*37e0*/  SHFL.BFLY PT, R181, R220, 0x10, 0x1f ;  /* 0x0e001f00dcb57f89 */ /* 0x0002e200000e0000 */
[----:B0-----:R-:W-:-:S05]  /*37f0*/  FADD.FTZ R219, R219, R180 ;  /* 0x000000b4dbdb7221 */ /* 0x001fca0000010000 */
[----:B---3--:R1:W0:Y:S02]  /*3800*/  SHFL.BFLY PT, R176, R219, 0x10, 0x1f ;  /* 0x0e001f00dbb07f89 */ /* 0x00822400000e0000 */
.L_x_45:
[----:B------:R-:W3:Y:S01]  /*3810*/  LDC.U8 R177, c[0x0][0x2a0] ;  /* 0x0000a800ffb17b82 */ /* 0x000ee20000000000 */
[----:B------:R-:W-:Y:S01]  /*3820*/  FADD.FTZ R181, R220, R181 ;  /* 0x000000b5dcb57221 */ /* 0x000fe20000010000 */
[----:B0-----:R-:W-:Y:S01]  /*3830*/  FADD.FTZ R176, R219, R176 ;  /* 0x000000b0dbb07221 */ /* 0x001fe20000010000 */
[----:B------:R-:W-:Y:S02]  /*3840*/  BSSY B1, `(.L_x_11) ;  /* 0x0000068000017945 */ /* 0x000fe40003800000 */
[----:B------:R-:W-:Y:S01]  /*3850*/  FMUL.FTZ R181, R181, UR7 ;  /* 0x00000007b5b57c20 */ /* 0x000fe20008410000 */
[----:B------:R-:W-:Y:S01]  /*3860*/  FMUL.FTZ R182, R176, UR7 ;  /* 0x00000007b0b67c20 */ /* 0x000fe20008410000 */
[----:B---3--:R-:W-:-:S04]  /*3870*/  ISETP.NE.AND P0, PT, R177, RZ, PT ;  /* 0x000000ffb100720c */ /* 0x008fc80003f05270 */
[----:B------:R-:W-:Y:S01]  /*3880*/  FSEL R183, R181, RZ, !P0 ;  /* 0x000000ffb5b77208 */ /* 0x000fe20004000000 */
[----:B------:R-:W-:Y:S08]  /*3890*/  @!P2 BRA `(.L_x_12) ;  /* 0x000000040088a947 */ /* 0x000ff00003800000 */
[----:B------:R-:W-:Y:S01]  /*38a0*/  ISETP.NE.U32.AND P0, PT, RZ, UR8, PT ;  /* 0x00000008ff007c0c */ /* 0x000fe2000bf05070 */
[----:B------:R-:W-:Y:S01]  /*38b0*/  FFMA.FTZ R176, R0, R182, R183 ;  /* 0x000000b600b07223 */ /* 0x000fe200000100b7 */
[----:B------:R-:W-:Y:S02]  /*38c0*/  ISETP.NE.U32.AND P6, PT, RZ, UR14, PT ;  /* 0x0000000eff007c0c */ /* 0x000fe4000bfc5070 */
[----:B------:R-:W-:Y:S01]  /*38d0*/  ISETP.NE.AND.EX P0, PT, RZ, UR9, PT, P0 ;  /* 0x00000009ff007c0c */ /* 0x000fe2000bf05300 */
[----:B------:R-:W-:Y:S01]  /*38e0*/  FADD.FTZ R176, R213, -R176 ;  /* 0x800000b0d5b07221 */ /* 0x000fe20000010000 */
[----:B------:R-:W-:Y:S02]  /*38f0*/  ISETP.NE.U32.AND P1, PT, RZ, UR12, PT ;  /* 0x0000000cff007c0c */ /* 0x000fe4000bf25070 */
[----:B------:R-:W-:Y:S01]  /*3900*/  ISETP.NE.AND.EX P6, PT, RZ, UR15, PT, P6 ;  /* 0x0000000fff007c0c */ /* 0x000fe2000bfc5360 */
[----:B-----5:R-:W-:Y:S01]  /*3910*/  FMUL.FTZ R176, R15, R176 ;  /* 0x000000b00fb07220 */ /* 0x020fe20000410000 */
[----:B------:R-:W-:-:S07]  /*3920*/  ISETP.NE.AND.EX P1, PT, RZ, UR13, PT, P1 ;  /* 0x0000000dff007c0c */ /* 0x000fce000bf25310 */
[----:B------:R-:W-:Y:S01]  /*3930*/  @P0 SHF.L.U32 R177, R148, 0x10, RZ ;  /* 0x0000001094b10819 */ /* 0x000fe200000006ff */
[----:B------:R-:W-:Y:S01]  /*3940*/  @P0 IMAD.U32 R179, R149, 0x10000, RZ ;  /* 0x0001000095b30824 */ /* 0x000fe200078e00ff */
[----:B------:R-:W-:Y:S02]  /*3950*/  @P0 PRMT R180, R150, 0x7632, R180 ;  /* 0x0000763296b40816 */ /* 0x000fe400000000b4 */
[----:B------:R-:W-:Y:S01]  /*3960*/  @P0 PRMT R181, R151, 0x7632, R181 ;  /* 0x0000763297b50816 */ /* 0x000fe200000000b5 */
[----:B------:R-:W-:Y:S01]  /*3970*/  @P0 FADD.FTZ R176, R176, R177 ;  /* 0x000000b1b0b00221 */ /* 0x000fe20000010000 */
[----:B------:R-:W-:-:S03]  /*3980*/  @P0 SHF.L.U32 R180, R180, 0x10, RZ ;  /* 0x00000010b4b40819 */ /* 0x000fc600000006ff */
[----:B------:R-:W-:Y:S01]  /*3990*/  @P0 IMAD.U32 R181, R181, 0x10000, RZ ;  /* 0x00010000b5b50824 */ /* 0x000fe200078e00ff */
[-C--:B------:R-:W-:Y:S02]  /*39a0*/  @P6 F2FP.BF16.F32.PACK_AB R178, RZ, R176.reuse ;  /* 0x000000b0ffb2623e */ /* 0x080fe400000010ff */
[----:B------:R-:W-:Y:S02]  /*39b0*/  @P1 F2FP.BF16.F32.PACK_AB R177, RZ, R176 ;  /* 0x000000b0ffb1123e */ /* 0x000fe400000010ff */
[----:B------:R-:W-:Y:S01]  /*39c0*/  @P6 PRMT R156, R178, 0x7610, R156 ;  /* 0x00007610b29c6816 */ /* 0x000fe2000000009c */
[----:B------:R-:W-:Y:S01]  /*39d0*/  FFMA.FTZ R178, R11, R182, R183 ;  /* 0x000000b60bb27223 */ /* 0x000fe200000100b7 */
[----:B------:R-:W-:Y:S02]  /*39e0*/  @P1 PRMT R152, R177, 0x7610, R152 ;  /* 0x00007610b1981816 */ /* 0x000fe40000000098 */
[----:B------:R-:W-:Y:S01]  /*39f0*/  @P0 PRMT R177, R148, 0x7632, R177 ;  /* 0x0000763294b10816 */ /* 0x000fe200000000b1 */
[----:B------:R-:W-:-:S03]  /*3a00*/  FADD.FTZ R178, R228, -R178 ;  /* 0x800000b2e4b27221 */ /* 0x000fc60000010000 */
[----:B------:R-:W-:Y:S01]  /*3a10*/  @P0 SHF.L.U32 R177, R177, 0x10, RZ ;  /* 0x00000010b1b10819 */ /* 0x000fe200000006ff */
[----:B------:R-:W-:-:S04]  /*3a20*/  FMUL.FTZ R178, R15, R178 ;  /* 0x000000b20fb27220 */ /* 0x000fc80000410000 */
[----:B------:R-:W-:-:S05]  /*3a30*/  @P0 FADD.FTZ R178, R178, R177 ;  /* 0x000000b1b2b20221 */ /* 0x000fca0000010000 */
[----:B------:R-:W-:Y:S02]  /*3a40*/  @P1 F2FP.BF16.F32.PACK_AB R177, RZ, R178 ;  /* 0x000000b2ffb1123e */ /* 0x000fe400000010ff */
[----:B------:R-:W-:Y:S02]  /*3a50*/  F2FP.BF16.F32.PACK_AB R176, R178, R176 ;  /* 0x000000b0b2b0723e */ /* 0x000fe400000010ff */
[----:B------:R-:W-:Y:S02]  /*3a60*/  @P1 PRMT R152, R152, 0x5410, R177 ;  /* 0x0000541098981816 */ /* 0x000fe400000000b1 */
[----:B------:R-:W-:-:S04]  /*3a70*/  @P6 F2FP.BF16.F32.PACK_AB R177, RZ, R178 ;  /* 0x000000b2ffb1623e */ /* 0x000fc800000010ff */
[----:B------:R-:W-:Y:S01]  /*3a80*/  @P6 PRMT R156, R156, 0x5410, R177 ;  /* 0x000054109c9c6816 */ /* 0x000fe200000000b1 */
[----:B------:R-:W-:-:S04]  /*3a90*/  FFMA.FTZ R177, R8, R182, R183 ;  /* 0x000000b608b17223 */ /* 0x000fc800000100b7 */
[----:B------:R-:W-:-:S04]  /*3aa0*/  FADD.FTZ R177, R235, -R177 ;  /* 0x800000b1ebb17221 */ /* 0x000fc80000010000 */
[----:B------:R-:W-:-:S04]  /*3ab0*/  FMUL.FTZ R177, R15, R177 ;  /* 0x000000b10fb17220 */ /* 0x000fc80000410000 */
[----:B------:R-:W-:Y:S01]  /*3ac0*/  @P0 FADD.FTZ R177, R177, R179 ;  /* 0x000000b3b1b10221 */ /* 0x000fe20000010000 */
[----:B------:R-:W-:-:S04]  /*3ad0*/  FFMA.FTZ R179, R21, R182, R183 ;  /* 0x000000b615b37223 */ /* 0x000fc800000100b7 */
[----:B------:R-:W-:Y:S01]  /*3ae0*/  @P1 F2FP.BF16.F32.PACK_AB R178, RZ, R177 ;  /* 0x000000b1ffb2123e */ /* 0x000fe200000010ff */
[----:B------:R-:W-:-:S03]  /*3af0*/  FADD.FTZ R179, R226, -R179 ;  /* 0x800000b3e2b37221 */ /* 0x000fc60000010000 */
[----:B------:R-:W-:Y:S01]  /*3b00*/  @P1 PRMT R153, R178, 0x7610, R153 ;  /* 0x00007610b2991816 */ /* 0x000fe20000000099 */
[----:B------:R-:W-:Y:S01]  /*3b10*/  FMUL.FTZ R179, R15, R179 ;  /* 0x000000b30fb37220 */ /* 0x000fe20000410000 */
[----:B------:R-:W-:-:S04]  /*3b20*/  @P6 F2FP.BF16.F32.PACK_AB R178, RZ, R177 ;  /* 0x000000b1ffb2623e */ /* 0x000fc800000010ff */
[----:B------:R-:W-:Y:S02]  /*3b30*/  @P6 PRMT R157, R178, 0x7610, R157 ;  /* 0x00007610b29d6816 */ /* 0x000fe4000000009d */
[----:B------:R-:W-:-:S04]  /*3b40*/  @P0 PRMT R178, R149, 0x7632, R178 ;  /* 0x0000763295b20816 */ /* 0x000fc800000000b2 */
[----:B------:R-:W-:-:S05]  /*3b50*/  @P0 SHF.L.U32 R178, R178, 0x10, RZ ;  /* 0x00000010b2b20819 */ /* 0x000fca00000006ff */
[----:B------:R-:W-:-:S05]  /*3b60*/  @P0 FADD.FTZ R179, R179, R178 ;  /* 0x000000b2b3b30221 */ /* 0x000fca0000010000 */
[----:B------:R-:W-:Y:S02]  /*3b70*/  @P1 F2FP.BF16.F32.PACK_AB R178, RZ, R179 ;  /* 0x000000b3ffb2123e */ /* 0x000fe400000010ff */
[----:B------:R-:W-:Y:S02]  /*3b80*/  F2FP.BF16.F32.PACK_AB R177, R179, R177 ;  /* 0x000000b1b3b1723e */ /* 0x000fe400000010ff */
[----:B------:R-:W-:Y:S02]  /*3b90*/  @P1 PRMT R153, R153, 0x5410, R178 ;  /* 0x0000541099991816 */ /* 0x000fe400000000b2 */
[----:B------:R-:W-:Y:S02]  /*3ba0*/  @P6 F2FP.BF16.F32.PACK_AB R178, RZ, R179 ;  /* 0x000000b3ffb2623e */ /* 0x000fe400000010ff */
[----:B------:R-:W-:Y:S02]  /*3bb0*/  @P0 SHF.L.U32 R179, R150, 0x10, RZ ;  /* 0x0000001096b30819 */ /* 0x000fe400000006ff */
[----:B------:R-:W-:Y:S01]  /*3bc0*/  @P6 PRMT R157, R157, 0x5410, R178 ;  /* 0x000054109d9d6816 */ /* 0x000fe200000000b2 */
[----:B------:R-:W-:-:S04]  /*3bd0*/  FFMA.FTZ R178, R20, R182, R183 ;  /* 0x000000b614b27223 */ /* 0x000fc800000100b7 */
[----:B------:R-:W-:-:S04]  /*3be0*/  FADD.FTZ R178, R225, -R178 ;  /* 0x800000b2e1b27221 */ /* 0x000fc80000010000 */
[----:B------:R-:W-:-:S04]  /*3bf0*/  FMUL.FTZ R178, R15, R178 ;  /* 0x000000b20fb27220 */ /* 0x000fc80000410000 */
[----:B------:R-:W-:-:S05]  /*3c00*/  @P0 FADD.FTZ R178, R178, R179 ;  /* 0x000000b3b2b20221 */ /* 0x000fca0000010000 */
[----:B------:R-:W-:-:S04]  /*3c10*/  @P1 F2FP.BF16.F32.PACK_AB R179, RZ, R178 ;  /* 0x000000b2ffb3123e */ /* 0x000fc800000010ff */
[----:B------:R-:W-:Y:S02]  /*3c20*/  @P1 PRMT R154, R179, 0x7610, R154 ;  /* 0x00007610b39a1816 */ /* 0x000fe4000000009a */
[----:B------:R-:W-:-:S04]  /*3c30*/  @P6 F2FP.BF16.F32.PACK_AB R179, RZ, R178 ;  /* 0x000000b2ffb3623e */ /* 0x000fc800000010ff */
[----:B------:R-:W-:Y:S01]  /*3c40*/  @P6 PRMT R158, R179, 0x7610, R158 ;  /* 0x00007610b39e6816 */ /* 0x000fe2000000009e */
[----:B------:R-:W-:-:S04]  /*3c50*/  FFMA.FTZ R179, R22, R182, R183 ;  /* 0x000000b616b37223 */ /* 0x000fc800000100b7 */
[----:B------:R-:W-:-:S04]  /*3c60*/  FADD.FTZ R179, R211, -R179 ;  /* 0x800000b3d3b37221 */ /* 0x000fc80000010000 */
[----:B------:R-:W-:-:S04]  /*3c70*/  FMUL.FTZ R179, R15, R179 ;  /* 0x000000b30fb37220 */ /* 0x000fc80000410000 */
[----:B------:R-:W-:-:S05]  /*3c80*/  @P0 FADD.FTZ R179, R179, R180 ;  /* 0x000000b4b3b30221 */ /* 0x000fca0000010000 */
[-C--:B------:R-:W-:Y:S02]  /*3c90*/  @P1 F2FP.BF16.F32.PACK_AB R180, RZ, R179.reuse ;  /* 0x000000b3ffb4123e */ /* 0x080fe400000010ff */
[----:B------:R-:W-:Y:S02]  /*3ca0*/  F2FP.BF16.F32.PACK_AB R178, R179, R178 ;  /* 0x000000b2b3b2723e */ /* 0x000fe400000010ff */
[----:B------:R-:W-:Y:S02]  /*3cb0*/  @P1 PRMT R154, R154, 0x5410, R180 ;  /* 0x000054109a9a1816 */ /* 0x000fe400000000b4 */
[----:B------:R-:W-:Y:S01]  /*3cc0*/  @P6 F2FP.BF16.F32.PACK_AB R180, RZ, R179 ;  /* 0x000000b3ffb4623e */ /* 0x000fe200000010ff */
[----:B------:R-:W-:-:S03]  /*3cd0*/  FFMA.FTZ R179, R23, R182, R183 ;  /* 0x000000b617b37223 */ /* 0x000fc600000100b7 */
[----:B------:R-:W-:Y:S01]  /*3ce0*/  @P6 PRMT R158, R158, 0x5410, R180 ;  /* 0x000054109e9e6816 */ /* 0x000fe200000000b4 */
[----:B------:R-:W-:Y:S01]  /*3cf0*/  FADD.FTZ R179, R190, -R179 ;  /* 0x800000b3beb37221 */ /* 0x000fe20000010000 */
[----:B------:R-:W-:-:S03]  /*3d00*/  @P0 SHF.L.U32 R180, R151, 0x10, RZ ;  /* 0x0000001097b40819 */ /* 0x000fc600000006ff */
[----:B------:R-:W-:-:S04]  /*3d10*/  FMUL.FTZ R179, R15, R179 ;  /* 0x000000b30fb37220 */ /* 0x000fc80000410000 */
[----:B------:R-:W-:Y:S01]  /*3d20*/  @P0 FADD.FTZ R179, R179, R180 ;  /* 0x000000b4b3b30221 */ /* 0x000fe20000010000 */
[----:B------:R-:W-:-:S04]  /*3d30*/  FFMA.FTZ R180, R203, R182, R183 ;  /* 0x000000b6cbb47223 */ /* 0x000fc800000100b7 */
[----:B------:R-:W-:-:S04]  /*3d40*/  FADD.FTZ R180, R204, -R180 ;  /* 0x800000b4ccb47221 */ /* 0x000fc80000010000 */
[----:B------:R-:W-:-:S04]  /*3d50*/  FMUL.FTZ R180, R15, R180 ;  /* 0x000000b40fb47220 */ /* 0x000fc80000410000 */
[----:B------:R-:W-:Y:S01]  /*3d60*/  @P0 FADD.FTZ R180, R180, R181 ;  /* 0x000000b5b4b40221 */ /* 0x000fe20000010000 */
[----:B------:R-:W-:Y:S02]  /*3d70*/  @P1 F2FP.BF16.F32.PACK_AB R181, RZ, R179 ;  /* 0x000000b3ffb5123e */ /* 0x000fe400000010ff */
[----:B------:R-:W-:Y:S02]  /*3d80*/  ISETP.NE.U32.AND P0, PT, RZ, UR12, PT ;  /* 0x0000000cff007c0c */ /* 0x000fe4000bf05070 */
[----:B------:R-:W-:Y:S02]  /*3d90*/  @P1 PRMT R155, R181, 0x7610, R155 ;  /* 0x00007610b59b1816 */ /* 0x000fe4000000009b */
[----:B------:R-:W-:Y:S02]  /*3da0*/  @P1 F2FP.BF16.F32.PACK_AB R181, RZ, R180 ;  /* 0x000000b4ffb5123e */ /* 0x000fe400000010ff */
[----:B------:R-:W-:Y:S02]  /*3db0*/  ISETP.NE.AND.EX P0, PT, RZ, UR13, PT, P0 ;  /* 0x0000000dff007c0c */ /* 0x000fe4000bf05300 */
[----:B------:R-:W-:-:S02]  /*3dc0*/  @P1 PRMT R155, R155, 0x5410, R181 ;  /* 0x000054109b9b1816 */ /* 0x000fc400000000b5 */
[-C--:B------:R-:W-:Y:S02]  /*3dd0*/  @P6 F2FP.BF16.F32.PACK_AB R181, RZ, R179.reuse ;  /* 0x000000b3ffb5623e */ /* 0x080fe400000010ff */
[----:B------:R-:W-:Y:S02]  /*3de0*/  F2FP.BF16.F32.PACK_AB R179, R180, R179 ;  /* 0x000000b3b4b3723e */ /* 0x000fe400000010ff */
[----:B------:R-:W-:Y:S02]  /*3df0*/  @P6 PRMT R159, R181, 0x7610, R159 ;  /* 0x00007610b59f6816 */ /* 0x000fe4000000009f */
[----:B------:R-:W-:-:S04]  /*3e00*/  @P6 F2FP.BF16.F32.PACK_AB R181, RZ, R180 ;  /* 0x000000b4ffb5623e */ /* 0x000fc800000010ff */
[----:B------:R-:W-:Y:S02]  /*3e10*/  @P6 PRMT R159, R159, 0x5410, R181 ;  /* 0x000054109f9f6816 */ /* 0x000fe400000000b5 */
[----:B------:R-:W0:Y:S02]  /*3e20*/  @P0 LDC.64 R180, c[0x0][0x308] ;  /* 0x0000c200ffb40b82 */ /* 0x000e240000000a00 */
[----:B0-----:R-:W-:-:S05]  /*3e30*/  @P0 IMAD.WIDE.U32 R180, R9, 0x10, R180 ;  /* 0x0000001009b40825 */ /* 0x001fca00078e00b4 */
[----:B------:R0:W-:Y:S02]  /*3e40*/  @P0 STG.E.128 desc[UR4][R180.64], R152 ;  /* 0x00000098b4000986 */ /* 0x0001e4000c101d04 */
[----:B0-----:R-:W0:Y:S02]  /*3e50*/  LDC.64 R180, c[0x0][0x2f8] ;  /* 0x0000be00ffb47b82 */ /* 0x001e240000000a00 */
[----:B0-----:R-:W-:-:S05]  /*3e60*/  IMAD.WIDE.U32 R180, R9, 0x10, R180 ;  /* 0x0000001009b47825 */ /* 0x001fca00078e00b4 */
[----:B------:R0:W-:Y:S02]  /*3e70*/  STG.E.128 desc[UR4][R180.64], R176 ;  /* 0x000000b0b4007986 */ /* 0x0001e4000c101d04 */
[----:B0-----:R-:W-:-:S04]  /*3e80*/  @P6 LEA R176, P0, R9, UR14, 0x4 ;  /* 0x0000000e09b06c11 */ /* 0x001fc8000f8020ff */
[C---:B------:R-:W-:Y:S02]  /*3e90*/  @P6 LEA.HI.X R177, R9.reuse, UR15, RZ, 0x4, P0 ;  /* 0x0000000f09b16c11 */ /* 0x040fe400080f24ff */
[----:B------:R-:W-:-:S03]  /*3ea0*/  IADD3 R9, R9, 0x20, RZ ;  /* 0x0000002009097810 */ /* 0x000fc60007ffe0ff */
[----:B------:R0:W-:Y:S04]  /*3eb0*/  @P6 STG.E.128 desc[UR4][R176.64], R156 ;  /* 0x0000009cb0006986 */ /* 0x0001e8000c101d04 */
.L_x_12:
[----:B------:R-:W-:Y:S05]  /*3ec0*/  BSYNC B1 ;  /* 0x0000000000017941 */ /* 0x000fea0003800000 */
.L_x_11:
[----:B------:R-:W-:Y:S04]  /*3ed0*/  BSSY B1, `(.L_x_13) ;  /* 0x0000064000017945 */ /* 0x000fe80003800000 */
[----:B------:R-:W-:Y:S05]  /*3ee0*/  @!P3 BRA `(.L_x_14) ;  /* 0x000000040088b947 */ /* 0x000fea0003800000 */
[----:B------:R-:W-:Y:S01]  /*3ef0*/  ISETP.NE.U32.AND P1, PT, RZ, UR8, PT ;  /* 0x00000008ff007c0c */ /* 0x000fe2000bf25070 */
[----:B0-----:R-:W-:Y:S01]  /*3f00*/  FFMA.FTZ R176, R7, R182, R183 ;  /* 0x000000b607b07223 */ /* 0x001fe200000100b7 */
[----:B------:R-:W-:Y:S02]  /*3f10*/  ISETP.NE.U32.AND P6, PT, RZ, UR14, PT ;  /* 0x0000000eff007c0c */ /* 0x000fe4000bfc5070 */
[----:B------:R-:W-:Y:S01]  /*3f20*/  ISETP.NE.AND.EX P1, PT, RZ, UR9, PT, P1 ;  /* 0x00000009ff007c0c */ /* 0x000fe2000bf25310 */
[----:B------:R-:W-:Y:S01]  /*3f30*/  FADD.FTZ R176, R234, -R176 ;  /* 0x800000b0eab07221 */ /* 0x000fe20000010000 */
[----:B------:R-:W-:Y:S02]  /*3f40*/  ISETP.NE.U32.AND P0, PT, RZ, UR12, PT ;  /* 0x0000000cff007c0c */ /* 0x000fe4000bf05070 */
[----:B------:R-:W-:Y:S01]  /*3f50*/  ISETP.NE.AND.EX P6, PT, RZ, UR15, PT, P6 ;  /* 0x0000000fff007c0c */ /* 0x000fe2000bfc5360 */
[----:B-----5:R-:W-:Y:S01]  /*3f60*/  FMUL.FTZ R176, R15, R176 ;  /* 0x000000b00fb07220 */ /* 0x020fe20000410000 */
[----:B------:R-:W-:-:S07]  /*3f70*/  ISETP.NE.AND.EX P0, PT, RZ, UR13, PT, P0 ;  /* 0x0000000dff007c0c */ /* 0x000fce000bf05300 */
[----:B------:R-:W-:Y:S02]  /*3f80*/  @P1 SHF.L.U32 R177, R160, 0x10, RZ ;  /* 0x00000010a0b11819 */ /* 0x000fe400000006ff */
[----:B------:R-:W-:Y:S02]  /*3f90*/  @P1 SHF.L.U32 R179, R161, 0x10, RZ ;  /* 0x00000010a1b31819 */ /* 0x000fe400000006ff */
[----:B------:R-:W-:Y:S01]  /*3fa0*/  @P1 PRMT R180, R162, 0x7632, R180 ;  /* 0x00007632a2b41816 */ /* 0x000fe200000000b4 */
[----:B------:R-:W-:Y:S01]  /*3fb0*/  @P1 FADD.FTZ R176, R176, R177 ;  /* 0x000000b1b0b01221 */ /* 0x000fe20000010000 */
[----:B------:R-:W-:Y:S02]  /*3fc0*/  @P1 PRMT R181, R163, 0x7632, R181 ;  /* 0x00007632a3b51816 */ /* 0x000fe400000000b5 */
[----:B------:R-:W-:Y:S02]  /*3fd0*/  @P1 SHF.L.U32 R180, R180, 0x10, RZ ;  /* 0x00000010b4b41819 */ /* 0x000fe400000006ff */
[----:B------:R-:W-:-:S02]  /*3fe0*/  @P6 F2FP.BF16.F32.PACK_AB R178, RZ, R176 ;  /* 0x000000b0ffb2623e */ /* 0x000fc400000010ff */
[----:B------:R-:W-:Y:S02]  /*3ff0*/  @P0 F2FP.BF16.F32.PACK_AB R177, RZ, R176 ;  /* 0x000000b0ffb1023e */ /* 0x000fe400000010ff */
[----:B------:R-:W-:Y:S01]  /*4000*/  @P6 PRMT R156, R178, 0x7610, R156 ;  /* 0x00007610b29c6816 */ /* 0x000fe2000000009c */
[----:B------:R-:W-:Y:S01]  /*4010*/  FFMA.FTZ R178, R12, R182, R183 ;  /* 0x000000b60cb27223 */ /* 0x000fe200000100b7 */
[----:B------:R-:W-:Y:S02]  /*4020*/  @P0 PRMT R152, R177, 0x7610, R152 ;  /* 0x00007610b1980816 */ /* 0x000fe40000000098 */
[----:B------:R-:W-:Y:S01]  /*4030*/  @P1 PRMT R177, R160, 0x7632, R177 ;  /* 0x00007632a0b11816 */ /* 0x000fe200000000b1 */
[----:B------:R-:W-:Y:S01]  /*4040*/  FADD.FTZ R178, R227, -R178 ;  /* 0x800000b2e3b27221 */ /* 0x000fe20000010000 */
[----:B------:R-:W-:Y:S02]  /*4050*/  @P1 SHF.L.U32 R181, R181, 0x10, RZ ;  /* 0x00000010b5b51819 */ /* 0x000fe400000006ff */
        /* <DEDUP_REMOVED lines=19> */
[----:B------:R-:W-:-:S05]  /*4190*/  @P1 PRMT R178, R161, 0x7632, R178 ;  /* 0x00007632a1b21816 */ /* 0x000fca00000000b2 */
[----:B------:R-:W-:-:S04]  /*41a0*/  @P1 IMAD.U32 R178, R178, 0x10000, RZ ;  /* 0x00010000b2b21824 */ /* 0x000fc800078e00ff */
        /* <DEDUP_REMOVED lines=33> */
[----:B------:R-:W-:-:S04]  /*43c0*/  @P0 F2FP.BF16.F32.PACK_AB R181, RZ, R179 ;  /* 0x000000b3ffb5023e */ /* 0x000fc800000010ff */
[----:B------:R-:W-:Y:S02]  /*43d0*/  @P0 PRMT R155, R181, 0x7610, R155 ;  /* 0x00007610b59b0816 */ /* 0x000fe4000000009b */
[----:B------:R-:W-:-:S04]  /*43e0*/  @P0 F2FP.BF16.F32.PACK_AB R181, RZ, R180 ;  /* 0x000000b4ffb5023e */ /* 0x000fc800000010ff */
[----:B------:R-:W-:Y:S02]  /*43f0*/  @P0 PRMT R155, R155, 0x5410, R181 ;  /* 0x000054109b9b0816 */ /* 0x000fe400000000b5 */
[----:B------:R-:W-:Y:S02]  /*4400*/  ISETP.NE.U32.AND P0, PT, RZ, UR12, PT ;  /* 0x0000000cff007c0c */ /* 0x000fe4000bf05070 */
[----:B------:R-:W-:Y:S02]  /*4410*/  @P6 F2FP.BF16.F32.PACK_AB R181, RZ, R179 ;  /* 0x000000b3ffb5623e */ /* 0x000fe400000010ff */
[----:B------:R-:W-:Y:S02]  /*4420*/  ISETP.NE.AND.EX P0, PT, RZ, UR13, PT, P0 ;  /* 0x0000000dff007c0c */ /* 0x000fe4000bf05300 */
[----:B------:R-:W-:Y:S02]  /*4430*/  @P6 PRMT R159, R181, 0x7610, R159 ;  /* 0x00007610b59f6816 */ /* 0x000fe4000000009f */
[----:B------:R-:W-:-:S02]  /*4440*/  @P6 F2FP.BF16.F32.PACK_AB R181, RZ, R180 ;  /* 0x000000b4ffb5623e */ /* 0x000fc400000010ff */
[----:B------:R-:W-:Y:S02]  /*4450*/  F2FP.BF16.F32.PACK_AB R179, R180, R179 ;  /* 0x000000b3b4b3723e */ /* 0x000fe400000010ff */
[----:B------:R-:W-:-:S05]  /*4460*/  @P6 PRMT R159, R159, 0x5410, R181 ;  /* 0x000054109f9f6816 */ /* 0x000fca00000000b5 */
[----:B------:R-:W0:Y:S02]  /*4470*/  @P0 LDC.64 R180, c[0x0][0x308] ;  /* 0x0000c200ffb40b82 */ /* 0x000e240000000a00 */
[----:B0-----:R-:W-:-:S05]  /*4480*/  @P0 IMAD.WIDE.U32 R180, R9, 0x10, R180 ;  /* 0x0000001009b40825 */ /* 0x001fca00078e00b4 */
[----:B------:R0:W-:Y:S02]  /*4490*/  @P0 STG.E.128 desc[UR4][R180.64], R152 ;  /* 0x00000098b4000986 */ /* 0x0001e4000c101d04 */
[----:B0-----:R-:W0:Y:S02]  /*44a0*/  LDC.64 R180, c[0x0][0x2f8] ;  /* 0x0000be00ffb47b82 */ /* 0x001e240000000a00 */
[----:B0-----:R-:W-:-:S05]  /*44b0*/  IMAD.WIDE.U32 R180, R9, 0x10, R180 ;  /* 0x0000001009b47825 */ /* 0x001fca00078e00b4 */
[----:B------:R0:W-:Y:S02]  /*44c0*/  STG.E.128 desc[UR4][R180.64], R176 ;  /* 0x000000b0b4007986 */ /* 0x0001e4000c101d04 */
[----:B0-----:R-:W-:-:S04]  /*44d0*/  @P6 LEA R176, P0, R9, UR14, 0x4 ;  /* 0x0000000e09b06c11 */ /* 0x001fc8000f8020ff */
[C---:B------:R-:W-:Y:S01]  /*44e0*/  @P6 LEA.HI.X R177, R9.reuse, UR15, RZ, 0x4, P0 ;  /* 0x0000000f09b16c11 */ /* 0x040fe200080f24ff */
[----:B------:R-:W-:-:S04]  /*44f0*/  VIADD R9, R9, 0x20 ;  /* 0x0000002009097836 */ /* 0x000fc80000000000 */
[----:B------:R3:W-:Y:S04]  /*4500*/  @P6 STG.E.128 desc[UR4][R176.64], R156 ;  /* 0x0000009cb0006986 */ /* 0x0007e8000c101d04 */
.L_x_14:
[----:B------:R-:W-:Y:S05]  /*4510*/  BSYNC B1 ;  /* 0x0000000000017941 */ /* 0x000fea0003800000 */
.L_x_13:
[----:B------:R-:W-:Y:S04]  /*4520*/  BSSY B1, `(.L_x_15) ;  /* 0x0000064000017945 */ /* 0x000fe80003800000 */
[----:B------:R-:W-:Y:S05]  /*4530*/  @!P4 BRA `(.L_x_16) ;  /* 0x000000040088c947 */ /* 0x000fea0003800000 */
[----:B------:R-:W-:Y:S01]  /*4540*/  ISETP.NE.U32.AND P1, PT, RZ, UR8, PT ;  /* 0x00000008ff007c0c */ /* 0x000fe2000bf25070 */
[----:B0--3--:R-:W-:Y:S01]  /*4550*/  FFMA.FTZ R176, R5, R182, R183 ;  /* 0x000000b605b07223 */ /* 0x009fe200000100b7 */
        /* <DEDUP_REMOVED lines=46> */
[----:B------:R-:W-:Y:S01]  /*4840*/  @P6 F2FP.BF16.F32.PACK_AB R178, RZ, R179 ;  /* 0x000000b3ffb2623e */ /* 0x000fe200000010ff */
[----:B------:R-:W-:-:S03]  /*4850*/  @P1 IMAD.U32 R179, R170, 0x10000, RZ ;  /* 0x00010000aab31824 */ /* 0x000fc600078e00ff */
        /* <DEDUP_REMOVED lines=48> */
.L_x_16:
[----:B------:R-:W-:Y:S05]  /*4b60*/  BSYNC B1 ;  /* 0x0000000000017941 */ /* 0x000fea0003800000 */
.L_x_15:
[----:B------:R-:W-:Y:S04]  /*4b70*/  BSSY B1, `(.L_x_17) ;  /* 0x0000063000017945 */ /* 0x000fe80003800000 */
[----:B------:R-:W-:Y:S05]  /*4b80*/  @!P5 BRA `(.L_x_18) ;  /* 0x000000040084d947 */ /* 0x000fea0003800000 */
[----:B------:R-:W-:Y:S01]  /*4b90*/  ISETP.NE.U32.AND P0, PT, RZ, UR8, PT ;  /* 0x00000008ff007c0c */ /* 0x000fe2000bf05070 */
[-CC-:B0--34-:R-:W-:Y:S01]  /*4ba0*/  FFMA.FTZ R176, R3, R182.reuse, R183.reuse ;  /* 0x000000b603b07223 */ /* 0x199fe200000100b7 */
[-CC-:B------:R-:W-:Y:S01]  /*4bb0*/  FFMA.FTZ R179, R14, R182.reuse, R183.reuse ;  /* 0x000000b60eb37223 */ /* 0x180fe200000100b7 */
[-CC-:B------:R-:W-:Y:S01]  /*4bc0*/  FFMA.FTZ R177, R2, R182.reuse, R183.reuse ;  /* 0x000000b602b17223 */ /* 0x180fe200000100b7 */
[----:B------:R-:W-:Y:S01]  /*4bd0*/  ISETP.NE.AND.EX P0, PT, RZ, UR9, PT, P0 ;  /* 0x00000009ff007c0c */ /* 0x000fe2000bf05300 */
[-CC-:B------:R-:W-:Y:S01]  /*4be0*/  FFMA.FTZ R178, R188, R182.reuse, R183.reuse ;  /* 0x000000b6bcb27223 */ /* 0x180fe200000100b7 */
[-CC-:B------:R-:W-:Y:S01]  /*4bf0*/  FFMA.FTZ R181, R189, R182.reuse, R183.reuse ;  /* 0x000000b6bdb57223 */ /* 0x180fe200000100b7 */
[-CC-:B------:R-:W-:Y:S01]  /*4c00*/  FFMA.FTZ R184, R199, R182.reuse, R183.reuse ;  /* 0x000000b6c7b87223 */ /* 0x180fe200000100b7 */
[-CC-:B------:R-:W-:Y:S01]  /*4c10*/  FFMA.FTZ R180, R201, R182.reuse, R183.reuse ;  /* 0x000000b6c9b47223 */ /* 0x180fe200000100b7 */
[----:B------:R-:W-:Y:S01]  /*4c20*/  FFMA.FTZ R182, R209, R182, R183 ;  /* 0x000000b6d1b67223 */ /* 0x000fe200000100b7 */
[----:B------:R-:W-:Y:S01]  /*4c30*/  ISETP.NE.U32.AND P1, PT, RZ, UR12, PT ;  /* 0x0000000cff007c0c */ /* 0x000fe2000bf25070 */
[----:B------:R-:W-:Y:S01]  /*4c40*/  FADD.FTZ R176, R230, -R176 ;  /* 0x800000b0e6b07221 */ /* 0x000fe20000010000 */
[----:B------:R-:W-:Y:S01]  /*4c50*/  FADD.FTZ R179, R223, -R179 ;  /* 0x800000b3dfb37221 */ /* 0x000fe20000010000 */
[----:B------:R-:W-:Y:S01]  /*4c60*/  FADD.FTZ R177, R229, -R177 ;  /* 0x800000b1e5b17221 */ /* 0x000fe20000010000 */
[----:B------:R-:W-:Y:S01]  /*4c70*/  FADD.FTZ R178, R215, -R178 ;  /* 0x800000b2d7b27221 */ /* 0x000fe20000010000 */
[----:B------:R-:W-:Y:S01]  /*4c80*/  FADD.FTZ R183, R214, -R181 ;  /* 0x800000b5d6b77221 */ /* 0x000fe20000010000 */
[----:B------:R-:W-:Y:S01]  /*4c90*/  FADD.FTZ R184, R200, -R184 ;  /* 0x800000b8c8b87221 */ /* 0x000fe20000010000 */
[----:B------:R-:W-:Y:S01]  /*4ca0*/  FADD.FTZ R180, R202, -R180 ;  /* 0x800000b4cab47221 */ /* 0x000fe20000010000 */
[----:B------:R-:W-:Y:S01]  /*4cb0*/  FADD.FTZ R182, R210, -R182 ;  /* 0x800000b6d2b67221 */ /* 0x000fe20000010000 */
[----:B------:R-:W-:Y:S01]  /*4cc0*/  ISETP.NE.AND.EX P1, PT, RZ, UR13, PT, P1 ;  /* 0x0000000dff007c0c */ /* 0x000fe2000bf25310 */
[C---:B-----5:R-:W-:Y:S01]  /*4cd0*/  FMUL.FTZ R176, R15.reuse, R176 ;  /* 0x000000b00fb07220 */ /* 0x060fe20000410000 */
[C---:B------:R-:W-:Y:S01]  /*4ce0*/  FMUL.FTZ R179, R15.reuse, R179 ;  /* 0x000000b30fb37220 */ /* 0x040fe20000410000 */
[C---:B------:R-:W-:Y:S01]  /*4cf0*/  FMUL.FTZ R177, R15.reuse, R177 ;  /* 0x000000b10fb17220 */ /* 0x040fe20000410000 */
[C---:B------:R-:W-:Y:S01]  /*4d00*/  FMUL.FTZ R178, R15.reuse, R178 ;  /* 0x000000b20fb27220 */ /* 0x040fe20000410000 */
[C---:B------:R-:W-:Y:S01]  /*4d10*/  FMUL.FTZ R183, R15.reuse, R183 ;  /* 0x000000b70fb77220 */ /* 0x040fe20000410000 */
[C---:B------:R-:W-:Y:S01]  /*4d20*/  FMUL.FTZ R184, R15.reuse, R184 ;  /* 0x000000b80fb87220 */ /* 0x040fe20000410000 */
[C---:B------:R-:W-:Y:S01]  /*4d30*/  FMUL.FTZ R180, R15.reuse, R180 ;  /* 0x000000b40fb47220 */ /* 0x040fe20000410000 */
[----:B------:R-:W-:Y:S01]  /*4d40*/  FMUL.FTZ R182, R15, R182 ;  /* 0x000000b60fb67220 */ /* 0x000fe20000410000 */
[----:B------:R-:W-:Y:S01]  /*4d50*/  @P0 IMAD.U32 R15, R172, 0x10000, RZ ;  /* 0x00010000ac0f0824 */ /* 0x000fe200078e00ff */
[----:B------:R-:W-:-:S03]  /*4d60*/  ISETP.NE.U32.AND P6, PT, RZ, UR14, PT ;  /* 0x0000000eff007c0c */ /* 0x000fc6000bfc5070 */
[----:B------:R-:W-:Y:S01]  /*4d70*/  @P0 FADD.FTZ R176, R176, R15 ;  /* 0x0000000fb0b00221 */ /* 0x000fe20000010000 */
[----:B------:R-:W-:-:S04]  /*4d80*/  ISETP.NE.AND.EX P6, PT, RZ, UR15, PT, P6 ;  /* 0x0000000fff007c0c */ /* 0x000fc8000bfc5360 */
[----:B------:R-:W-:-:S04]  /*4d90*/  @P1 F2FP.BF16.F32.PACK_AB R15, RZ, R176 ;  /* 0x000000b0ff0f123e */ /* 0x000fc800000010ff */
[----:B------:R-:W-:Y:S02]  /*4da0*/  @P1 PRMT R152, R15, 0x7610, R152 ;  /* 0x000076100f981816 */ /* 0x000fe40000000098 */
[----:B------:R-:W-:-:S04]  /*4db0*/  @P0 PRMT R15, R172, 0x7632, R15 ;  /* 0x00007632ac0f0816 */ /* 0x000fc8000000000f */
[----:B------:R-:W-:-:S05]  /*4dc0*/  @P0 SHF.L.U32 R15, R15, 0x10, RZ ;  /* 0x000000100f0f0819 */ /* 0x000fca00000006ff */
[----:B------:R-:W-:-:S05]  /*4dd0*/  @P0 FADD.FTZ R179, R179, R15 ;  /* 0x0000000fb3b30221 */ /* 0x000fca0000010000 */
[----:B------:R-:W-:-:S04]  /*4de0*/  @P1 F2FP.BF16.F32.PACK_AB R15, RZ, R179 ;  /* 0x000000b3ff0f123e */ /* 0x000fc800000010ff */
[----:B------:R-:W-:Y:S02]  /*4df0*/  @P1 PRMT R152, R152, 0x5410, R15 ;  /* 0x0000541098981816 */ /* 0x000fe4000000000f */
[-C--:B------:R-:W-:Y:S02]  /*4e00*/  @P6 F2FP.BF16.F32.PACK_AB R15, RZ, R176.reuse ;  /* 0x000000b0ff0f623e */ /* 0x080fe400000010ff */
[----:B------:R-:W-:Y:S02]  /*4e10*/  F2FP.BF16.F32.PACK_AB R176, R179, R176 ;  /* 0x000000b0b3b0723e */ /* 0x000fe400000010ff */
[----:B------:R-:W-:Y:S02]  /*4e20*/  @P6 PRMT R156, R15, 0x7610, R156 ;  /* 0x000076100f9c6816 */ /* 0x000fe4000000009c */
[----:B------:R-:W-:-:S04]  /*4e30*/  @P6 F2FP.BF16.F32.PACK_AB R15, RZ, R179 ;  /* 0x000000b3ff0f623e */ /* 0x000fc800000010ff */
[----:B------:R-:W-:Y:S02]  /*4e40*/  @P6 PRMT R156, R156, 0x5410, R15 ;  /* 0x000054109c9c6816 */ /* 0x000fe4000000000f */
[----:B------:R-:W-:-:S05]  /*4e50*/  @P0 SHF.L.U32 R15, R173, 0x10, RZ ;  /* 0x00000010ad0f0819 */ /* 0x000fca00000006ff */
[----:B------:R-:W-:-:S05]  /*4e60*/  @P0 FADD.FTZ R177, R177, R15 ;  /* 0x0000000fb1b10221 */ /* 0x000fca0000010000 */
[----:B------:R-:W-:-:S04]  /*4e70*/  @P1 F2FP.BF16.F32.PACK_AB R15, RZ, R177 ;  /* 0x000000b1ff0f123e */ /* 0x000fc800000010ff */
[----:B------:R-:W-:Y:S02]  /*4e80*/  @P1 PRMT R153, R15, 0x7610, R153 ;  /* 0x000076100f991816 */ /* 0x000fe40000000099 */
[----:B------:R-:W-:-:S04]  /*4e90*/  @P6 F2FP.BF16.F32.PACK_AB R15, RZ, R177 ;  /* 0x000000b1ff0f623e */ /* 0x000fc800000010ff */
[----:B------:R-:W-:Y:S02]  /*4ea0*/  @P6 PRMT R157, R15, 0x7610, R157 ;  /* 0x000076100f9d6816 */ /* 0x000fe4000000009d */
[----:B------:R-:W-:-:S04]  /*4eb0*/  @P0 PRMT R15, R173, 0x7632, R15 ;  /* 0x00007632ad0f0816 */ /* 0x000fc8000000000f */
[----:B------:R-:W-:-:S05]  /*4ec0*/  @P0 SHF.L.U32 R15, R15, 0x10, RZ ;  /* 0x000000100f0f0819 */ /* 0x000fca00000006ff */
[----:B------:R-:W-:-:S05]  /*4ed0*/  @P0 FADD.FTZ R178, R178, R15 ;  /* 0x0000000fb2b20221 */ /* 0x000fca0000010000 */
        /* <DEDUP_REMOVED lines=11> */
[----:B------:R-:W-:-:S05]  /*4f90*/  @P0 PRMT R15, R174, 0x7632, R15 ;  /* 0x00007632ae0f0816 */ /* 0x000fca000000000f */
[----:B------:R-:W-:-:S04]  /*4fa0*/  @P0 IMAD.U32 R15, R15, 0x10000, RZ ;  /* 0x000100000f0f0824 */ /* 0x000fc800078e00ff */
[----:B------:R-:W-:Y:S01]  /*4fb0*/  @P0 FADD.FTZ R184, R184, R15 ;  /* 0x0000000fb8b80221 */ /* 0x000fe20000010000 */
[----:B------:R-:W-:-:S05]  /*4fc0*/  @P0 SHF.L.U32 R15, R175, 0x10, RZ ;  /* 0x00000010af0f0819 */ /* 0x000fca00000006ff */
[--C-:B------:R-:W-:Y:S01]  /*4fd0*/  @P0 FADD.FTZ R180, R180, R15.reuse ;  /* 0x0000000fb4b40221 */ /* 0x100fe20000010000 */
[----:B------:R-:W-:-:S04]  /*4fe0*/  @P0 PRMT R15, R175, 0x7632, R15 ;  /* 0x00007632af0f0816 */ /* 0x000fc8000000000f */
[----:B------:R-:W-:Y:S02]  /*4ff0*/  @P0 SHF.L.U32 R15, R15, 0x10, RZ ;  /* 0x000000100f0f0819 */ /* 0x000fe400000006ff */
[----:B------:R-:W-:-:S03]  /*5000*/  @P6 F2FP.BF16.F32.PACK_AB R181, RZ, R180 ;  /* 0x000000b4ffb5623e */ /* 0x000fc600000010ff */
[----:B------:R-:W-:Y:S01]  /*5010*/  @P0 FADD.FTZ R182, R182, R15 ;  /* 0x0000000fb6b60221 */ /* 0x000fe20000010000 */
[----:B------:R-:W-:Y:S02]  /*5020*/  ISETP.NE.U32.AND P0, PT, RZ, UR12, PT ;  /* 0x0000000cff007c0c */ /* 0x000fe4000bf05070 */
[----:B------:R-:W-:Y:S02]  /*5030*/  @P1 F2FP.BF16.F32.PACK_AB R15, RZ, R180 ;  /* 0x000000b4ff0f123e */ /* 0x000fe400000010ff */
[----:B------:R-:W-:Y:S02]  /*5040*/  ISETP.NE.AND.EX P0, PT, RZ, UR13, PT, P0 ;  /* 0x0000000dff007c0c */ /* 0x000fe4000bf05300 */
[----:B------:R-:W-:Y:S02]  /*5050*/  @P1 F2FP.BF16.F32.PACK_AB R178, RZ, R182 ;  /* 0x000000b6ffb2123e */ /* 0x000fe400000010ff */
[----:B------:R-:W-:Y:S02]  /*5060*/  @P1 PRMT R155, R15, 0x7610, R155 ;  /* 0x000076100f9b1816 */ /* 0x000fe4000000009b */
[----:B------:R-:W-:-:S02]  /*5070*/  @P1 F2FP.BF16.F32.PACK_AB R15, RZ, R184 ;  /* 0x000000b8ff0f123e */ /* 0x000fc400000010ff */
[----:B------:R-:W-:Y:S02]  /*5080*/  @P1 PRMT R155, R155, 0x5410, R178 ;  /* 0x000054109b9b1816 */ /* 0x000fe400000000b2 */
[----:B------:R-:W-:Y:S02]  /*5090*/  @P1 PRMT R154, R154, 0x5410, R15 ;  /* 0x000054109a9a1816 */ /* 0x000fe4000000000f */
[----:B------:R-:W-:Y:S01]  /*50a0*/  @P6 PRMT R159, R181, 0x7610, R159 ;  /* 0x00007610b59f6816 */ /* 0x000fe2000000009f */
[----:B------:R-:W0:Y:S01]  /*50b0*/  @P0 LDC.64 R178, c[0x0][0x308] ;  /* 0x0000c200ffb20b82 */ /* 0x000e220000000a00 */
[----:B------:R-:W-:-:S04]  /*50c0*/  @P6 F2FP.BF16.F32.PACK_AB R15, RZ, R184 ;  /* 0x000000b8ff0f623e */ /* 0x000fc800000010ff */
[----:B------:R-:W-:Y:S01]  /*50d0*/  @P6 PRMT R158, R158, 0x5410, R15 ;  /* 0x000054109e9e6816 */ /* 0x000fe2000000000f */
[----:B0-----:R-:W-:-:S05]  /*50e0*/  @P0 IMAD.WIDE.U32 R178, R9, 0x10, R178 ;  /* 0x0000001009b20825 */ /* 0x001fca00078e00b2 */
[----:B------:R0:W-:Y:S02]  /*50f0*/  @P0 STG.E.128 desc[UR4][R178.64], R152 ;  /* 0x00000098b2000986 */ /* 0x0001e4000c101d04 */
[----:B0-----:R-:W-:Y:S02]  /*5100*/  F2FP.BF16.F32.PACK_AB R179, R182, R180 ;  /* 0x000000b4b6b3723e */ /* 0x001fe400000010ff */
[----:B------:R-:W0:Y:S01]  /*5110*/  LDC.64 R180, c[0x0][0x2f8] ;  /* 0x0000be00ffb47b82 */ /* 0x000e220000000a00 */
[----:B------:R-:W-:Y:S02]  /*5120*/  F2FP.BF16.F32.PACK_AB R178, R184, R183 ;  /* 0x000000b7b8b2723e */ /* 0x000fe400000010ff */
[----:B------:R-:W-:-:S04]  /*5130*/  @P6 F2FP.BF16.F32.PACK_AB R183, RZ, R182 ;  /* 0x000000b6ffb7623e */ /* 0x000fc800000010ff */
[----:B------:R-:W-:Y:S01]  /*5140*/  @P6 PRMT R159, R159, 0x5410, R183 ;  /* 0x000054109f9f6816 */ /* 0x000fe200000000b7 */
[----:B0-----:R-:W-:-:S05]  /*5150*/  IMAD.WIDE.U32 R180, R9, 0x10, R180 ;  /* 0x0000001009b47825 */ /* 0x001fca00078e00b4 */
[----:B------:R0:W-:Y:S02]  /*5160*/  STG.E.128 desc[UR4][R180.64], R176 ;  /* 0x000000b0b4007986 */ /* 0x0001e4000c101d04 */
[----:B0-----:R-:W-:-:S04]  /*5170*/  @P6 LEA R176, P0, R9, UR14, 0x4 ;  /* 0x0000000e09b06c11 */ /* 0x001fc8000f8020ff */
[----:B------:R-:W-:-:S05]  /*5180*/  @P6 LEA.HI.X R177, R9, UR15, RZ, 0x4, P0 ;  /* 0x0000000f09b16c11 */ /* 0x000fca00080f24ff */
[----:B------:R0:W-:Y:S04]  /*5190*/  @P6 STG.E.128 desc[UR4][R176.64], R156 ;  /* 0x0000009cb0006986 */ /* 0x0001e8000c101d04 */
.L_x_18:
[----:B------:R-:W-:Y:S05]  /*51a0*/  BSYNC B1 ;  /* 0x0000000000017941 */ /* 0x000fea0003800000 */
.L_x_17:
[----:B0--34-:R-:W0:Y:S02]  /*51b0*/  LDC.64 R176, c[0x0][0x210] ;  /* 0x00008400ffb07b82 */ /* 0x019e240000000a00 */
[----:B0-----:R-:W-:-:S04]  /*51c0*/  LEA R10, R176, R10, 0x2 ;  /* 0x0000000ab00a7211 */ /* 0x001fc800078e10ff */
[----:B------:R-:W-:-:S13]  /*51d0*/  ISETP.GE.AND P0, PT, R10, R177, PT ;  /* 0x000000b10a00720c */ /* 0x000fda0003f06270 */
[----:B------:R-:W-:Y:S05]  /*51e0*/  @!P0 BRA `(.L_x_19) ;  /* 0xffffffbc00ac8947 */ /* 0x000fea000383ffff */
.L_x_1:
[----:B------:R-:W-:Y:S05]  /*51f0*/  BSYNC B0 ;  /* 0x0000000000007941 */ /* 0x000fea0003800000 */
.L_x_0:
[----:B-----5:R-:W0:Y:S01]  /*5200*/  S2R R150, SR_TID.X ;  /* 0x0000000000967919 */ /* 0x020e220000002100 */
[----:B--2---:R-:W-:Y:S01]  /*5210*/  MOV R0, 0x400 ;  /* 0x0000040000007802 */ /* 0x004fe20000000f00 */
[----:B------:R-:W-:Y:S05]  /*5220*/  WARPSYNC.ALL ;  /* 0x0000000000007948 */ /* 0x000fea0003800000 */
[----:B------:R-:W2:Y:S01]  /*5230*/  S2R R3, SR_CgaCtaId ;  /* 0x0000000000037919 */ /* 0x000ea20000008800 */
[----:B------:R-:W-:Y:S01]  /*5240*/  ULDC UR6, c[0x0][0x218] ;  /* 0x0000860000067ab9 */ /* 0x000fe20000000800 */
[----:B------:R-:W-:Y:S01]  /*5250*/  ULDC.64 UR16, c[0x0][0x2d8] ;  /* 0x0000b60000107ab9 */ /* 0x000fe20000000a00 */
[----:B------:R-:W-:Y:S01]  /*5260*/  ULDC.64 UR18, c[0x0][0x2d0] ;  /* 0x0000b40000127ab9 */ /* 0x000fe20000000a00 */
[----:B------:R-:W-:Y:S01]  /*5270*/  ULDC.64 UR20, c[0x0][0x2e8] ;  /* 0x0000ba0000147ab9 */ /* 0x000fe20000000a00 */
[----:B------:R-:W-:Y:S01]  /*5280*/  ULDC.64 UR22, c[0x0][0x2e0] ;  /* 0x0000b80000167ab9 */ /* 0x000fe20000000a00 */
[----:B------:R-:W-:Y:S01]  /*5290*/  BSSY B0, `(.L_x_20) ;  /* 0x00000ca000007945 */ /* 0x000fe20003800000 */
[----:B0-----:R-:W-:-:S02]  /*52a0*/  SHF.R.U32.HI R2, RZ, 0x5, R150 ;  /* 0x00000005ff027819 */ /* 0x001fc40000011696 */
[----:B------:R-:W-:Y:S02]  /*52b0*/  LOP3.LUT R4, R150, 0x1f, RZ, 0xc0, !PT ;  /* 0x0000001f96047812 */ /* 0x000fe400078ec0ff */
[----:B------:R-:W-:Y:S02]  /*52c0*/  SHF.L.U32 R5, R2, 0x7, RZ ;  /* 0x0000000702057819 */ /* 0x000fe400000006ff */
[----:B------:R-:W-:Y:S02]  /*52d0*/  IADD3 R236, R236, 0x7f, -R150 ;  /* 0x0000007fecec7810 */ /* 0x000fe40007ffe896 */
[----:B--2---:R-:W-:Y:S02]  /*52e0*/  LEA R3, R3, R0, 0x18 ;  /* 0x0000000003037211 */ /* 0x004fe400078ec0ff */
[----:B------:R-:W-:Y:S02]  /*52f0*/  LOP3.LUT R0, R5, 0xffffff80, R4, 0xe2, !PT ;  /* 0xffffff8005007812 */ /* 0x000fe400078ee204 */
[----:B------:R-:W-:-:S02]  /*5300*/  ISETP.GE.U32.AND P6, PT, R236, 0x100, PT ;  /* 0x00000100ec00780c */ /* 0x000fc40003fc6070 */
[----:B------:R-:W-:Y:S01]  /*5310*/  ISETP.GE.U32.AND P5, PT, R236, 0x180, PT ;  /* 0x00000180ec00780c */ /* 0x000fe20003fa6070 */
[----:B------:R-:W-:Y:S01]  /*5320*/  IMAD R4, R0, 0x20, R3 ;  /* 0x0000002000047824 */ /* 0x000fe200078e0203 */
[----:B------:R-:W-:-:S04]  /*5330*/  LEA R0, R150, R3, 0x2 ;  /* 0x0000000396007211 */ /* 0x000fc800078e10ff */
[----:B------:R-:W-:Y:S04]  /*5340*/  STS.128 [R4], R68 ;  /* 0x0000004404007388 */ /* 0x000fe80000000c00 */
[----:B------:R-:W-:Y:S04]  /*5350*/  STS.128 [R4+0x10], R72 ;  /* 0x0000104804007388 */ /* 0x000fe80000000c00 */
[----:B------:R-:W-:Y:S04]  /*5360*/  STS.128 [R4+0x400], R36 ;  /* 0x0004002404007388 */ /* 0x000fe80000000c00 */
[----:B------:R-:W-:Y:S04]  /*5370*/  STS.128 [R4+0x410], R48 ;  /* 0x0004103004007388 */ /* 0x000fe80000000c00 */
[----:B------:R-:W-:Y:S04]  /*5380*/  STS.128 [R4+0x800], R80 ;  /* 0x0008005004007388 */ /* 0x000fe80000000c00 */
[----:B------:R-:W-:Y:S04]  /*5390*/  STS.128 [R4+0x810], R84 ;  /* 0x0008105404007388 */ /* 0x000fe80000000c00 */
[----:B------:R-:W-:Y:S04]  /*53a0*/  STS.128 [R4+0xc00], R88 ;  /* 0x000c005804007388 */ /* 0x000fe80000000c00 */
[----:B------:R-:W-:Y:S01]  /*53b0*/  STS.128 [R4+0xc10], R92 ;  /* 0x000c105c04007388 */ /* 0x000fe20000000c00 */
[----:B------:R-:W-:Y:S06]  /*53c0*/  BAR.SYNC.DEFER_BLOCKING 0x0 ;  /* 0x0000000000007b1d */ /* 0x000fec0000010000 */
[----:B------:R-:W0:Y:S04]  /*53d0*/  LDS R5, [R0] ;  /* 0x0000000000057984 */ /* 0x000e280000000800 */
[----:B------:R-:W2:Y:S04]  /*53e0*/  LDS R6, [R0+0x1000] ;  /* 0x0010000000067984 */ /* 0x000ea80000000800 */
[----:B------:R-:W-:Y:S04]  /*53f0*/  LDS R70, [R0+0x200] ;  /* 0x0002000000467984 */ /* 0x000fe80000000800 */
[----:B------:R-:W-:Y:S04]  /*5400*/  LDS R149, [R0+0x1200] ;  /* 0x0012000000957984 */ /* 0x000fe80000000800 */
[----:B------:R-:W-:Y:S04]  /*5410*/  LDS R71, [R0+0x400] ;  /* 0x0004000000477984 */ /* 0x000fe80000000800 */
[----:B------:R-:W-:Y:S04]  /*5420*/  LDS R82, [R0+0x1400] ;  /* 0x0014000000527984 */ /* 0x000fe80000000800 */
[----:B------:R-:W-:Y:S04]  /*5430*/  LDS R72, [R0+0x600] ;  /* 0x0006000000487984 */ /* 0x000fe80000000800 */
[----:B------:R-:W-:Y:S04]  /*5440*/  LDS R81, [R0+0x1600] ;  /* 0x0016000000517984 */ /* 0x000fe80000000800 */
[----:B------:R-:W-:Y:S04]  /*5450*/  LDS R73, [R0+0x800] ;  /* 0x0008000000497984 */ /* 0x000fe80000000800 */
[----:B------:R-:W-:Y:S04]  /*5460*/  LDS R84, [R0+0x1800] ;  /* 0x0018000000547984 */ /* 0x000fe80000000800 */
[----:B------:R-:W-:Y:S01]  /*5470*/  LDS R74, [R0+0xa00] ;  /* 0x000a0000004a7984 */ /* 0x000fe20000000800 */
[----:B0-----:R-:W-:-:S03]  /*5480*/  FADD.FTZ R5, RZ, R5 ;  /* 0x00000005ff057221 */ /* 0x001fc60000010000 */
[----:B------:R-:W-:Y:S01]  /*5490*/  LDS R83, [R0+0x1a00] ;  /* 0x001a000000537984 */ /* 0x000fe20000000800 */
[----:B--2---:R-:W-:-:S03]  /*54a0*/  FADD.FTZ R5, R5, R6 ;  /* 0x0000000605057221 */ /* 0x004fc60000010000 */
[----:B------:R-:W-:Y:S04]  /*54b0*/  LDS R75, [R0+0xc00] ;  /* 0x000c0000004b7984 */ /* 0x000fe80000000800 */
[----:B------:R-:W-:Y:S04]  /*54c0*/  LDS R86, [R0+0x1c00] ;  /* 0x001c000000567984 */ /* 0x000fe80000000800 */
[----:B------:R-:W-:Y:S04]  /*54d0*/  LDS R80, [R0+0xe00] ;  /* 0x000e000000507984 */ /* 0x000fe80000000800 */
[----:B------:R-:W-:Y:S04]  /*54e0*/  LDS R85, [R0+0x1e00] ;  /* 0x001e000000557984 */ /* 0x000fe80000000800 */
[----:B------:R-:W0:Y:S04]  /*54f0*/  LDS R10, [R0+0x2000] ;  /* 0x00200000000a7984 */ /* 0x000e280000000800 */
[----:B------:R-:W-:Y:S04]  /*5500*/  LDS R69, [R0+0x2200] ;  /* 0x0022000000457984 */ /* 0x000fe80000000800 */
[----:B------:R-:W-:Y:S04]  /*5510*/  LDS R68, [R0+0x2400] ;  /* 0x0024000000447984 */ /* 0x000fe80000000800 */
[----:B------:R-:W-:Y:S04]  /*5520*/  LDS R51, [R0+0x2600] ;  /* 0x0026000000337984 */ /* 0x000fe80000000800 */
[----:B------:R-:W-:Y:S04]  /*5530*/  LDS R50, [R0+0x2800] ;  /* 0x0028000000327984 */ /* 0x000fe80000000800 */
[----:B------:R-:W-:Y:S04]  /*5540*/  LDS R49, [R0+0x2a00] ;  /* 0x002a000000317984 */ /* 0x000fe80000000800 */
[----:B------:R-:W-:Y:S04]  /*5550*/  LDS R48, [R0+0x2c00] ;  /* 0x002c000000307984 */ /* 0x000fe80000000800 */
[----:B------:R-:W-:Y:S04]  /*5560*/  LDS R39, [R0+0x2e00] ;  /* 0x002e000000277984 */ /* 0x000fe80000000800 */
[----:B------:R-:W2:Y:S04]  /*5570*/  LDS R14, [R0+0x3000] ;  /* 0x00300000000e7984 */ /* 0x000ea80000000800 */
[----:B------:R-:W-:Y:S04]  /*5580*/  LDS R38, [R0+0x3200] ;  /* 0x0032000000267984 */ /* 0x000fe80000000800 */
[----:B------:R-:W-:Y:S01]  /*5590*/  LDS R37, [R0+0x3400] ;  /* 0x0034000000257984 */ /* 0x000fe20000000800 */
[----:B0-----:R-:W-:-:S03]  /*55a0*/  FADD.FTZ R5, R5, R10 ;  /* 0x0000000a05057221 */ /* 0x001fc60000010000 */
[----:B------:R-:W-:Y:S04]  /*55b0*/  LDS R36, [R0+0x3600] ;  /* 0x0036000000247984 */ /* 0x000fe80000000800 */
[----:B------:R-:W-:Y:S04]  /*55c0*/  LDS R22, [R0+0x3800] ;  /* 0x0038000000167984 */ /* 0x000fe80000000800 */
[----:B------:R-:W-:Y:S04]  /*55d0*/  LDS R20, [R0+0x3a00] ;  /* 0x003a000000147984 */ /* 0x000fe80000000800 */
[----:B------:R-:W-:Y:S04]  /*55e0*/  LDS R8, [R0+0x3c00] ;  /* 0x003c000000087984 */ /* 0x000fe80000000800 */
[----:B------:R-:W-:Y:S01]  /*55f0*/  LDS R2, [R0+0x3e00] ;  /* 0x003e000000027984 */ /* 0x000fe20000000800 */
[----:B------:R-:W-:Y:S06]  /*5600*/  BAR.SYNC.DEFER_BLOCKING 0x0 ;  /* 0x0000000000007b1d */ /* 0x000fec0000010000 */
[----:B------:R-:W-:Y:S04]  /*5610*/  STS.128 [R4], R40 ;  /* 0x0000002804007388 */ /* 0x000fe80000000c00 */
[----:B------:R2:W-:Y:S04]  /*5620*/  STS.128 [R4+0x10], R44 ;  /* 0x0000102c04007388 */ /* 0x0005e80000000c00 */
[----:B------:R-:W-:Y:S04]  /*5630*/  STS.128 [R4+0x400], R32 ;  /* 0x0004002004007388 */ /* 0x000fe80000000c00 */
[----:B------:R-:W-:Y:S04]  /*5640*/  STS.128 [R4+0x410], R76 ;  /* 0x0004104c04007388 */ /* 0x000fe80000000c00 */
[----:B------:R-:W-:Y:S04]  /*5650*/  STS.128 [R4+0x800], R52 ;  /* 0x0008003404007388 */ /* 0x000fe80000000c00 */
[----:B------:R-:W-:Y:S01]  /*5660*/  STS.128 [R4+0x810], R56 ;  /* 0x0008103804007388 */ /* 0x000fe20000000c00 */
[----:B--2---:R-:W-:-:S03]  /*5670*/  FADD.FTZ R47, R5, R14 ;  /* 0x0000000e052f7221 */ /* 0x004fc60000010000 */
        /* <DEDUP_REMOVED lines=38> */
[----:B------:R-:W-:Y:S01]  /*58e0*/  BAR.SYNC.DEFER_BLOCKING 0x0 ;  /* 0x0000000000007b1d */ /* 0x000fe20000010000 */
[----:B--2---:R-:W-:-:S05]  /*58f0*/  FADD.FTZ R67, R7, R76 ;  /* 0x0000004c07437221 */ /* 0x004fca0000010000 */
[----:B------:R-:W-:Y:S04]  /*5900*/  STS.128 [R4], R120 ;  /* 0x0000007804007388 */ /* 0x000fe80000000c00 */
[----:B------:R-:W-:Y:S04]  /*5910*/  STS.128 [R4+0x10], R124 ;  /* 0x0000107c04007388 */ /* 0x000fe80000000c00 */
[----:B------:R0:W-:Y:S04]  /*5920*/  STS.128 [R4+0x400], R28 ;  /* 0x0004001c04007388 */ /* 0x0001e80000000c00 */
[----:B------:R-:W-:Y:S04]  /*5930*/  STS.128 [R4+0x410], R164 ;  /* 0x000410a404007388 */ /* 0x000fe80000000c00 */
[----:B------:R-:W-:Y:S04]  /*5940*/  STS.128 [R4+0x800], R132 ;  /* 0x0008008404007388 */ /* 0x000fe80000000c00 */
[----:B------:R-:W-:Y:S04]  /*5950*/  STS.128 [R4+0x810], R136 ;  /* 0x0008108804007388 */ /* 0x000fe80000000c00 */
[----:B------:R-:W-:Y:S04]  /*5960*/  STS.128 [R4+0xc00], R140 ;  /* 0x000c008c04007388 */ /* 0x000fe80000000c00 */
[----:B------:R-:W-:Y:S01]  /*5970*/  STS.128 [R4+0xc10], R144 ;  /* 0x000c109004007388 */ /* 0x000fe20000000c00 */
[----:B------:R-:W-:Y:S06]  /*5980*/  BAR.SYNC.DEFER_BLOCKING 0x0 ;  /* 0x0000000000007b1d */ /* 0x000fec0000010000 */
[----:B0-----:R-:W0:Y:S01]  /*5990*/  S2R R31, SR_CTAID.X ;  /* 0x00000000001f7919 */ /* 0x001e220000002500 */
[----:B------:R-:W2:Y:S04]  /*59a0*/  LDS R11, [R0] ;  /* 0x00000000000b7984 */ /* 0x000ea80000000800 */
[----:B------:R-:W3:Y:S04]  /*59b0*/  LDS R148, [R0+0x1000] ;  /* 0x0010000000947984 */ /* 0x000ee80000000800 */
[----:B------:R-:W-:Y:S04]  /*59c0*/  LDS R78, [R0+0x200] ;  /* 0x00020000004e7984 */ /* 0x000fe80000000800 */
[----:B------:R-:W-:Y:S04]  /*59d0*/  LDS R95, [R0+0x1200] ;  /* 0x00120000005f7984 */ /* 0x000fe80000000800 */
[----:B------:R-:W-:Y:S01]  /*59e0*/  LDS R79, [R0+0x400] ;  /* 0x00040000004f7984 */ /* 0x000fe20000000800 */
[----:B0-----:R-:W-:-:S03]  /*59f0*/  IMAD R31, R31, UR6, RZ ;  /* 0x000000061f1f7c24 */ /* 0x001fc6000f8e02ff */
[----:B------:R-:W-:Y:S04]  /*5a00*/  LDS R120, [R0+0x1400] ;  /* 0x0014000000787984 */ /* 0x000fe80000000800 */
[----:B------:R-:W-:Y:S04]  /*5a10*/  LDS R89, [R0+0x600] ;  /* 0x0006000000597984 */ /* 0x000fe80000000800 */
[----:B------:R-:W-:Y:S04]  /*5a20*/  LDS R122, [R0+0x1600] ;  /* 0x00160000007a7984 */ /* 0x000fe80000000800 */
[----:B------:R-:W-:Y:S04]  /*5a30*/  LDS R91, [R0+0x800] ;  /* 0x00080000005b7984 */ /* 0x000fe80000000800 */
[----:B------:R-:W-:Y:S04]  /*5a40*/  LDS R124, [R0+0x1800] ;  /* 0x00180000007c7984 */ /* 0x000fe80000000800 */
[----:B------:R-:W-:Y:S01]  /*5a50*/  LDS R92, [R0+0xa00] ;  /* 0x000a0000005c7984 */ /* 0x000fe20000000800 */
[----:B--2---:R-:W-:-:S03]  /*5a60*/  FADD.FTZ R11, RZ, R11 ;  /* 0x0000000bff0b7221 */ /* 0x004fc60000010000 */
[----:B------:R-:W-:Y:S01]  /*5a70*/  LDS R121, [R0+0x1a00] ;  /* 0x001a000000797984 */ /* 0x000fe20000000800 */
[----:B---3--:R-:W-:-:S03]  /*5a80*/  FADD.FTZ R11, R11, R148 ;  /* 0x000000940b0b7221 */ /* 0x008fc60000010000 */
        /* <DEDUP_REMOVED lines=22> */
[----:B------:R2:W-:Y:S04]  /*5bf0*/  STS.128 [R4], R96 ;  /* 0x0000006004007388 */ /* 0x0005e80000000c00 */
[----:B------:R-:W-:Y:S04]  /*5c00*/  STS.128 [R4+0x10], R100 ;  /* 0x0000106404007388 */ /* 0x000fe80000000c00 */
[----:B------:R-:W-:Y:S04]  /*5c10*/  STS.128 [R4+0x400], R24 ;  /* 0x0004001804007388 */ /* 0x000fe80000000c00 */
[----:B------:R-:W-:Y:S04]  /*5c20*/  STS.128 [R4+0x410], R128 ;  /* 0x0004108004007388 */ /* 0x000fe80000000c00 */
[----:B------:R-:W-:Y:S01]  /*5c30*/  STS.128 [R4+0x800], R104 ;  /* 0x0008006804007388 */ /* 0x000fe20000000c00 */
[----:B--2---:R-:W-:-:S03]  /*5c40*/  FADD.FTZ R97, R11, R134 ;  /* 0x000000860b617221 */ /* 0x004fc60000010000 */
[----:B------:R-:W-:Y:S04]  /*5c50*/  STS.128 [R4+0x810], R108 ;  /* 0x0008106c04007388 */ /* 0x000fe80000000c00 */
[----:B------:R-:W-:Y:S04]  /*5c60*/  STS.128 [R4+0xc00], R112 ;  /* 0x000c007004007388 */ /* 0x000fe80000000c00 */
[----:B------:R0:W-:Y:S01]  /*5c70*/  STS.128 [R4+0xc10], R116 ;  /* 0x000c107404007388 */ /* 0x0001e20000000c00 */
[----:B------:R-:W-:Y:S01]  /*5c80*/  BAR.SYNC.DEFER_BLOCKING 0x0 ;  /* 0x0000000000007b1d */ /* 0x000fe20000010000 */
[----:B0-----:R-:W-:-:S04]  /*5c90*/  IADD3 R4, P0, R31, R150, RZ ;  /* 0x000000961f047210 */ /* 0x001fc80007f1e0ff */
[----:B------:R-:W-:-:S04]  /*5ca0*/  IADD3.X R5, RZ, RZ, RZ, P0, !PT ;  /* 0x000000ffff057210 */ /* 0x000fc800007fe4ff */
[C---:B------:R-:W-:Y:S02]  /*5cb0*/  SHF.L.U64.HI R5, R4.reuse, 0x2, R5 ;  /* 0x0000000204057819 */ /* 0x040fe40000010205 */
[----:B------:R-:W-:Y:S01]  /*5cc0*/  SHF.L.U32 R4, R4, 0x2, RZ ;  /* 0x0000000204047819 */ /* 0x000fe200000006ff */
[----:B------:R-:W0:Y:S03]  /*5cd0*/  LDS R15, [R0] ;  /* 0x00000000000f7984 */ /* 0x000e260000000800 */
[C---:B------:R-:W-:Y:S01]  /*5ce0*/  IADD3 R14, P0, R4.reuse, UR16, RZ ;  /* 0x00000010040e7c10 */ /* 0x040fe2000ff1e0ff */
[----:B------:R-:W2:Y:S01]  /*5cf0*/  LDS R96, [R0+0x1000] ;  /* 0x0010000000607984 */ /* 0x000ea20000000800 */
[C---:B------:R-:W-:Y:S02]  /*5d00*/  IADD3 R10, P1, R4.reuse, UR18, RZ ;  /* 0x00000012040a7c10 */ /* 0x040fe4000ff3e0ff */
[C---:B------:R-:W-:Y:S01]  /*5d10*/  IADD3 R6, P2, R4.reuse, UR20, RZ ;  /* 0x0000001404067c10 */ /* 0x040fe2000ff5e0ff */
[----:B------:R-:W3:Y:S01]  /*5d20*/  LDS R98, [R0+0x2000] ;  /* 0x0020000000627984 */ /* 0x000ee20000000800 */
[----:B------:R-:W-:-:S02]  /*5d30*/  IADD3 R4, P3, R4, UR22, RZ ;  /* 0x0000001604047c10 */ /* 0x000fc4000ff7e0ff */
[C---:B------:R-:W-:Y:S01]  /*5d40*/  IADD3.X R11, R5.reuse, UR19, RZ, P1, !PT ;  /* 0x00000013050b7c10 */ /* 0x040fe20008ffe4ff */
[----:B------:R-:W4:Y:S01]  /*5d50*/  LDS R24, [R0+0x3000] ;  /* 0x0030000000187984 */ /* 0x000f220000000800 */
[----:B------:R-:W-:Y:S01]  /*5d60*/  IADD3.X R7, R5, UR21, RZ, P2, !PT ;  /* 0x0000001505077c10 */ /* 0x000fe200097fe4ff */
[----:B0-----:R-:W-:-:S04]  /*5d70*/  FADD.FTZ R15, RZ, R15 ;  /* 0x0000000fff0f7221 */ /* 0x001fc80000010000 */
[----:B--2---:R-:W-:-:S04]  /*5d80*/  FADD.FTZ R15, R15, R96 ;  /* 0x000000600f0f7221 */ /* 0x004fc80000010000 */
[----:B---3--:R-:W-:-:S04]  /*5d90*/  FADD.FTZ R15, R15, R98 ;  /* 0x000000620f0f7221 */ /* 0x008fc80000010000 */
[----:B----4-:R-:W-:Y:S01]  /*5da0*/  FADD.FTZ R99, R15, R24 ;  /* 0x000000180f637221 */ /* 0x010fe20000010000 */
[C---:B------:R-:W-:Y:S02]  /*5db0*/  IADD3.X R15, R5.reuse, UR17, RZ, P0, !PT ;  /* 0x00000011050f7c10 */ /* 0x040fe400087fe4ff */
[----:B------:R-:W-:Y:S02]  /*5dc0*/  LOP3.LUT P0, RZ, R236, 0xffffff80, RZ, 0xc0, !PT ;  /* 0xffffff80ecff7812 */ /* 0x000fe4000780c0ff */
[----:B------:R-:W-:-:S11]  /*5dd0*/  IADD3.X R5, R5, UR23, RZ, P3, !PT ;  /* 0x0000001705057c10 */ /* 0x000fd60009ffe4ff */
[----:B------:R-:W-:Y:S05]  /*5de0*/  @!P0 BRA `(.L_x_21) ;  /* 0x0000000000508947 */ /* 0x000fea0003800000 */
[----:B------:R-:W-:Y:S01]  /*5df0*/  MOV R24, R14 ;  /* 0x0000000e00187202 */ /* 0x000fe20000000f00 */
[----:B------:R-:W-:Y:S01]  /*5e00*/  IMAD.MOV.U32 R25, RZ, RZ, R15 ;  /* 0x000000ffff197224 */ /* 0x000fe200078e000f */
[----:B------:R-:W-:Y:S02]  /*5e10*/  MOV R26, R10 ;  /* 0x0000000a001a7202 */ /* 0x000fe40000000f00 */
[----:B------:R-:W-:Y:S02]  /*5e20*/  MOV R27, R11 ;  /* 0x0000000b001b7202 */ /* 0x000fe40000000f00 */
[----:B------:R-:W-:Y:S01]  /*5e30*/  MOV R30, R6 ;  /* 0x00000006001e7202 */ /* 0x000fe20000000f00 */
[----:B------:R0:W-:Y:S01]  /*5e40*/  STG.E desc[UR4][R24.64], R67 ;  /* 0x0000004318007986 */ /* 0x0001e2000c101904 */
[----:B------:R-:W-:Y:S02]  /*5e50*/  MOV R31, R7 ;  /* 0x00000007001f7202 */ /* 0x000fe40000000f00 */
[----:B------:R-:W-:Y:S01]  /*5e60*/  IADD3 R14, P0, R14, 0x200, RZ ;  /* 0x000002000e0e7810 */ /* 0x000fe20007f1e0ff */
[----:B------:R2:W-:Y:S01]  /*5e70*/  STG.E desc[UR4][R26.64], R47 ;  /* 0x0000002f1a007986 */ /* 0x0005e2000c101904 */
[----:B------:R-:W-:-:S02]  /*5e80*/  IADD3 R10, P1, R10, 0x200, RZ ;  /* 0x000002000a0a7810 */ /* 0x000fc40007f3e0ff */
[----:B------:R-:W-:Y:S01]  /*5e90*/  IADD3 R6, P2, R6, 0x200, RZ ;  /* 0x0000020006067810 */ /* 0x000fe20007f5e0ff */
[----:B------:R2:W-:Y:S01]  /*5ea0*/  STG.E desc[UR4][R30.64], R99 ;  /* 0x000000631e007986 */ /* 0x0005e2000c101904 */
[----:B------:R-:W-:Y:S02]  /*5eb0*/  IADD3.X R15, RZ, R15, RZ, P0, !PT ;  /* 0x0000000fff0f7210 */ /* 0x000fe400007fe4ff */
[----:B------:R-:W-:Y:S01]  /*5ec0*/  IADD3.X R11, RZ, R11, RZ, P1, !PT ;  /* 0x0000000bff0b7210 */ /* 0x000fe20000ffe4ff */
[----:B0-----:R-:W-:Y:S01]  /*5ed0*/  IMAD.MOV.U32 R24, RZ, RZ, R4 ;  /* 0x000000ffff187224 */ /* 0x001fe200078e0004 */
[----:B------:R-:W-:Y:S02]  /*5ee0*/  MOV R25, R5 ;  /* 0x0000000500197202 */ /* 0x000fe40000000f00 */
[----:B------:R-:W-:Y:S02]  /*5ef0*/  IADD3 R4, P3, R4, 0x200, RZ ;  /* 0x0000020004047810 */ /* 0x000fe40007f7e0ff */
[----:B------:R-:W-:Y:S01]  /*5f00*/  IADD3.X R7, RZ, R7, RZ, P2, !PT ;  /* 0x00000007ff077210 */ /* 0x000fe200017fe4ff */
[----:B------:R2:W-:Y:S02]  /*5f10*/  STG.E desc[UR4][R24.64], R97 ;  /* 0x0000006118007986 */ /* 0x0005e4000c101904 */
[----:B------:R-:W-:-:S08]  /*5f20*/  IMAD.X R5, RZ, RZ, R5, P3 ;  /* 0x000000ffff057224 */ /* 0x000fd000018e0605 */
.L_x_21:
[----:B------:R-:W-:Y:S05]  /*5f30*/  BSYNC B0 ;  /* 0x0000000000007941 */ /* 0x000fea0003800000 */
.L_x_20:
[----:B------:R-:W-:Y:S01]  /*5f40*/  FADD.FTZ R80, RZ, R80 ;  /* 0x00000050ff507221 */ /* 0x000fe20000010000 */
[----:B------:R-:W-:Y:S01]  /*5f50*/  FADD.FTZ R73, RZ, R73 ;  /* 0x00000049ff497221 */ /* 0x000fe20000010000 */
[----:B------:R-:W-:Y:S01]  /*5f60*/  FADD.FTZ R74, RZ, R74 ;  /* 0x0000004aff4a7221 */ /* 0x000fe20000010000 */
[----:B------:R-:W-:Y:S01]  /*5f70*/  FADD.FTZ R75, RZ, R75 ;  /* 0x0000004bff4b7221 */ /* 0x000fe20000010000 */
[----:B------:R-:W-:Y:S01]  /*5f80*/  FADD.FTZ R80, R80, R85 ;  /* 0x0000005550507221 */ /* 0x000fe20000010000 */
[----:B------:R-:W-:Y:S01]  /*5f90*/  FADD.FTZ R73, R73, R84 ;  /* 0x0000005449497221 */ /* 0x000fe20000010000 */
[----:B------:R-:W-:Y:S01]  /*5fa0*/  FADD.FTZ R74, R74, R83 ;  /* 0x000000534a4a7221 */ /* 0x000fe20000010000 */
[----:B------:R-:W-:Y:S01]  /*5fb0*/  FADD.FTZ R75, R75, R86 ;  /* 0x000000564b4b7221 */ /* 0x000fe20000010000 */
[----:B------:R-:W-:Y:S01]  /*5fc0*/  FADD.FTZ R39, R80, R39 ;  /* 0x0000002750277221 */ /* 0x000fe20000010000 */
        /* <DEDUP_REMOVED lines=8> */
[----:B--2---:R-:W0:Y:S01]  /*6050*/  LDS R25, [R0+0xe00] ;  /* 0x000e000000197984 */ /* 0x004e220000000800 */
[----:B------:R-:W-:Y:S01]  /*6060*/  FADD.FTZ R71, RZ, R71 ;  /* 0x00000047ff477221 */ /* 0x000fe20000010000 */
[----:B------:R-:W-:Y:S01]  /*6070*/  FADD.FTZ R53, R53, R58 ;  /* 0x0000003a35357221 */ /* 0x000fe20000010000 */
[----:B------:R-:W-:Y:S01]  /*6080*/  FADD.FTZ R55, R55, R60 ;  /* 0x0000003c37377221 */ /* 0x000fe20000010000 */
[----:B------:R-:W2:Y:S01]  /*6090*/  LDS R2, [R0+0x200] ;  /* 0x0002000000027984 */ /* 0x000ea20000000800 */
[----:B------:R-:W-:Y:S01]  /*60a0*/  FADD.FTZ R79, RZ, R79 ;  /* 0x0000004fff4f7221 */ /* 0x000fe20000010000 */
[----:B------:R-:W-:Y:S01]  /*60b0*/  FADD.FTZ R73, R73, R22 ;  /* 0x0000001649497221 */ /* 0x000fe20000010000 */
[----:B------:R-:W-:Y:S01]  /*60c0*/  FADD.FTZ R49, R49, R20 ;  /* 0x0000001431317221 */ /* 0x000fe20000010000 */
[----:B------:R-:W-:Y:S01]  /*60d0*/  FADD.FTZ R75, R75, R8 ;  /* 0x000000084b4b7221 */ /* 0x000fe20000010000 */
[----:B------:R-:W-:Y:S01]  /*60e0*/  FADD.FTZ R46, RZ, R46 ;  /* 0x0000002eff2e7221 */ /* 0x000fe20000010000 */
[----:B------:R-:W-:Y:S01]  /*60f0*/  FADD.FTZ R52, RZ, R52 ;  /* 0x00000034ff347221 */ /* 0x000fe20000010000 */
[----:B------:R-:W-:Y:S01]  /*6100*/  FADD.FTZ R54, RZ, R54 ;  /* 0x00000036ff367221 */ /* 0x000fe20000010000 */
[----:B------:R-:W-:Y:S01]  /*6110*/  FADD.FTZ R43, R56, R43 ;  /* 0x0000002b382b7221 */ /* 0x000fe20000010000 */
[----:B------:R-:W3:Y:S01]  /*6120*/  LDS R30, [R0+0x1e00] ;  /* 0x001e0000001e7984 */ /* 0x000ee20000000800 */
[----:B------:R-:W-:Y:S01]  /*6130*/  FADD.FTZ R71, R71, R82 ;  /* 0x0000005247477221 */ /* 0x000fe20000010000 */
[----:B------:R-:W-:Y:S01]  /*6140*/  FADD.FTZ R79, R79, R120 ;  /* 0x000000784f4f7221 */ /* 0x000fe20000010000 */
[----:B------:R-:W-:Y:S01]  /*6150*/  FADD.FTZ R93, RZ, R93 ;  /* 0x0000005dff5d7221 */ /* 0x000fe20000010000 */
[----:B------:R-:W4:Y:S01]  /*6160*/  LDS R8, [R0+0x400] ;  /* 0x0004000000087984 */ /* 0x000f220000000800 */
[----:B------:R-:W-:Y:S01]  /*6170*/  FADD.FTZ R46, R46, R77 ;  /* 0x0000004d2e2e7221 */ /* 0x000fe20000010000 */
[----:B------:R-:W-:Y:S01]  /*6180*/  FADD.FTZ R52, R52, R57 ;  /* 0x0000003934347221 */ /* 0x000fe20000010000 */
[----:B------:R-:W-:Y:S01]  /*6190*/  FADD.FTZ R54, R54, R59 ;  /* 0x0000003b36367221 */ /* 0x000fe20000010000 */
[----:B------:R-:W5:Y:S01]  /*61a0*/  LDS R27, [R0+0x1200] ;  /* 0x00120000001b7984 */ /* 0x000f620000000800 */
[----:B------:R-:W-:Y:S01]  /*61b0*/  FADD.FTZ R66, R53, R66 ;  /* 0x0000004235427221 */ /* 0x000fe20000010000 */
[----:B------:R-:W-:Y:S01]  /*61c0*/  FADD.FTZ R44, R55, R44 ;  /* 0x0000002c372c7221 */ /* 0x000fe20000010000 */
[----:B------:R-:W-:Y:S01]  /*61d0*/  FADD.FTZ R43, R43, R32 ;  /* 0x000000202b2b7221 */ /* 0x000fe20000010000 */
[----:B------:R-:W1:Y:S01]  /*61e0*/  LDS R20, [R0+0x600] ;  /* 0x0006000000147984 */ /* 0x000e620000000800 */
[----:B------:R-:W-:Y:S01]  /*61f0*/  FADD.FTZ R89, RZ, R89 ;  /* 0x00000059ff597221 */ /* 0x000fe20000010000 */
[----:B------:R-:W-:Y:S01]  /*6200*/  FADD.FTZ R72, RZ, R72 ;  /* 0x00000048ff487221 */ /* 0x000fe20000010000 */
[----:B------:R-:W-:Y:S01]  /*6210*/  FADD.FTZ R68, R71, R68 ;  /* 0x0000004447447221 */ /* 0x000fe20000010000 */
[----:B------:R-:W1:Y:S01]  /*6220*/  LDS R22, [R0+0x800] ;  /* 0x0008000000167984 */ /* 0x000e620000000800 */
[----:B------:R-:W-:Y:S01]  /*6230*/  FADD.FTZ R46, R46, R63 ;  /* 0x0000003f2e2e7221 */ /* 0x000fe20000010000 */
[----:B------:R-:W-:Y:S01]  /*6240*/  FADD.FTZ R45, R54, R45 ;  /* 0x0000002d362d7221 */ /* 0x000fe20000010000 */
[----:B------:R-:W-:Y:S01]  /*6250*/  FADD.FTZ R126, R93, R126 ;  /* 0x0000007e5d7e7221 */ /* 0x000fe20000010000 */
[----:B------:R-:W1:Y:S01]  /*6260*/  LDS R24, [R0+0xa00] ;  /* 0x000a000000187984 */ /* 0x000e620000000800 */
[----:B------:R-:W-:Y:S01]  /*6270*/  FADD.FTZ R132, R79, R132 ;  /* 0x000000844f847221 */ /* 0x000fe20000010000 */
[----:B------:R-:W-:Y:S01]  /*6280*/  FADD.FTZ R72, R72, R81 ;  /* 0x0000005148487221 */ /* 0x000fe20000010000 */
[----:B------:R-:W-:Y:S01]  /*6290*/  FADD.FTZ R45, R45, R34 ;  /* 0x000000222d2d7221 */ /* 0x000fe20000010000 */
[----:B------:R-:W1:Y:S01]  /*62a0*/  LDS R26, [R0+0xc00] ;  /* 0x000c0000001a7984 */ /* 0x000e620000000800 */
[----:B------:R-:W-:Y:S01]  /*62b0*/  FADD.FTZ R122, R89, R122 ;  /* 0x0000007a597a7221 */ /* 0x000fe20000010000 */
[----:B------:R-:W-:Y:S01]  /*62c0*/  FADD.FTZ R70, RZ, R70 ;  /* 0x00000046ff467221 */ /* 0x000fe20000010000 */
[----:B------:R-:W-:Y:S01]  /*62d0*/  FADD.FTZ R87, RZ, R87 ;  /* 0x00000057ff577221 */ /* 0x000fe20000010000 */
[----:B------:R-:W1:Y:S01]  /*62e0*/  LDS R32, [R0+0x2e00] ;  /* 0x002e000000207984 */ /* 0x000e620000000800 */
[----:B------:R-:W-:Y:S01]  /*62f0*/  FADD.FTZ R78, RZ, R78 ;  /* 0x0000004eff4e7221 */ /* 0x000fe20000010000 */
[----:B------:R-:W-:Y:S01]  /*6300*/  FADD.FTZ R91, RZ, R91 ;  /* 0x0000005bff5b7221 */ /* 0x000fe20000010000 */
[----:B------:R-:W-:Y:S01]  /*6310*/  FADD.FTZ R92, RZ, R92 ;  /* 0x0000005cff5c7221 */ /* 0x000fe20000010000 */
[----:B------:R-:W1:Y:S01]  /*6320*/  LDS R31, [R0+0x1400] ;  /* 0x00140000001f7984 */ /* 0x000e620000000800 */
[----:B------:R-:W-:Y:S01]  /*6330*/  FADD.FTZ R94, RZ, R94 ;  /* 0x0000005eff5e7221 */ /* 0x000fe20000010000 */
[----:B0-----:R-:W-:Y:S01]  /*6340*/  FADD.FTZ R25, RZ, R25 ;  /* 0x00000019ff197221 */ /* 0x001fe20000010000 */
[----:B--2---:R-:W-:Y:S01]  /*6350*/  FADD.FTZ R2, RZ, R2 ;  /* 0x00000002ff027221 */ /* 0x004fe20000010000 */
[----:B------:R-:W0:Y:S01]  /*6360*/  LDS R47, [R0+0x1600] ;  /* 0x00160000002f7984 */ /* 0x000e220000000800 */
[----:B------:R-:W-:Y:S01]  /*6370*/  FADD.FTZ R70, R70, R149 ;  /* 0x0000009546467221 */ /* 0x000fe20000010000 */
[----:B------:R-:W-:Y:S01]  /*6380*/  FADD.FTZ R87, R87, R90 ;  /* 0x0000005a57577221 */ /* 0x000fe20000010000 */
[----:B------:R-:W-:Y:S01]  /*6390*/  FADD.FTZ R78, R78, R95 ;  /* 0x0000005f4e4e7221 */ /* 0x000fe20000010000 */
[----:B------:R-:W2:Y:S01]  /*63a0*/  LDS R53, [R0+0x1800] ;  /* 0x0018000000357984 */ /* 0x000ea20000000800 */
[----:B------:R-:W-:Y:S01]  /*63b0*/  FADD.FTZ R91, R91, R124 ;  /* 0x0000007c5b5b7221 */ /* 0x000fe20000010000 */
[----:B------:R-:W-:Y:S01]  /*63c0*/  FADD.FTZ R92, R92, R121 ;  /* 0x000000795c5c7221 */ /* 0x000fe20000010000 */
[----:B------:R-:W-:Y:S01]  /*63d0*/  FADD.FTZ R94, R94, R123 ;  /* 0x0000007b5e5e7221 */ /* 0x000fe20000010000 */
[----:B------:R-:W2:Y:S01]  /*63e0*/  LDS R55, [R0+0x1a00] ;  /* 0x001a000000377984 */ /* 0x000ea20000000800 */
[----:B---3--:R-:W-:Y:S01]  /*63f0*/  FADD.FTZ R25, R25, R30 ;  /* 0x0000001e19197221 */ /* 0x008fe20000010000 */
[----:B----4-:R-:W-:Y:S01]  /*6400*/  FADD.FTZ R8, RZ, R8 ;  /* 0x00000008ff087221 */ /* 0x010fe20000010000 */
[----:B------:R-:W-:Y:S01]  /*6410*/  FADD.FTZ R69, R70, R69 ;  /* 0x0000004546457221 */ /* 0x000fe20000010000 */
[----:B------:R-:W3:Y:S01]  /*6420*/  LDS R57, [R0+0x1c00] ;  /* 0x001c000000397984 */ /* 0x000ee20000000800 */
[----:B-----5:R-:W-:Y:S01]  /*6430*/  FADD.FTZ R2, R2, R27 ;  /* 0x0000001b02027221 */ /* 0x020fe20000010000 */
[----:B------:R-:W-:Y:S01]  /*6440*/  FADD.FTZ R51, R72, R51 ;  /* 0x0000003348337221 */ /* 0x000fe20000010000 */
[----:B------:R-:W-:Y:S01]  /*6450*/  FADD.FTZ R87, R87, R64 ;  /* 0x0000004057577221 */ /* 0x000fe20000010000 */
[----:B------:R-:W4:Y:S01]  /*6460*/  LDS R59, [R0+0x2200] ;  /* 0x00220000003b7984 */ /* 0x000f220000000800 */
[----:B-1----:R-:W-:Y:S01]  /*6470*/  FADD.FTZ R20, RZ, R20 ;  /* 0x00000014ff147221 */ /* 0x002fe20000010000 */
[----:B------:R-:W-:Y:S01]  /*6480*/  FADD.FTZ R65, R52, R65 ;  /* 0x0000004134417221 */ /* 0x000fe20000010000 */
[----:B------:R-:W-:Y:S01]  /*6490*/  FADD.FTZ R125, R78, R125 ;  /* 0x0000007d4e7d7221 */ /* 0x000fe20000010000 */
[----:B------:R-:W1:Y:S01]  /*64a0*/  LDS R93, [R0+0x3e00] ;  /* 0x003e0000005d7984 */ /* 0x000e620000000800 */
[----:B------:R-:W-:Y:S01]  /*64b0*/  FADD.FTZ R22, RZ, R22 ;  /* 0x00000016ff167221 */ /* 0x000fe20000010000 */
[----:B------:R-:W-:Y:S01]  /*64c0*/  FADD.FTZ R29, R122, R29 ;  /* 0x0000001d7a1d7221 */ /* 0x000fe20000010000 */
[----:B------:R-:W-:Y:S01]  /*64d0*/  FADD.FTZ R28, R91, R28 ;  /* 0x0000001c5b1c7221 */ /* 0x000fe20000010000 */
[----:B------:R-:W5:Y:S01]  /*64e0*/  LDS R61, [R0+0x2400] ;  /* 0x00240000003d7984 */ /* 0x000f620000000800 */
[----:B------:R-:W-:Y:S01]  /*64f0*/  FADD.FTZ R24, RZ, R24 ;  /* 0x00000018ff187221 */ /* 0x000fe20000010000 */
[----:B------:R-:W-:Y:S01]  /*6500*/  FADD.FTZ R23, R92, R23 ;  /* 0x000000175c177221 */ /* 0x000fe20000010000 */
[----:B------:R-:W-:Y:S01]  /*6510*/  FADD.FTZ R126, R126, R21 ;  /* 0x000000157e7e7221 */ /* 0x000fe20000010000 */
[----:B------:R-:W5:Y:S01]  /*6520*/  LDS R63, [R0+0x2600] ;  /* 0x00260000003f7984 */ /* 0x000f620000000800 */
[----:B------:R-:W-:Y:S01]  /*6530*/  FADD.FTZ R26, RZ, R26 ;  /* 0x0000001aff1a7221 */ /* 0x000fe20000010000 */
[----:B------:R-:W-:Y:S01]  /*6540*/  FADD.FTZ R94, R94, R19 ;  /* 0x000000135e5e7221 */ /* 0x000fe20000010000 */
[----:B------:R-:W-:Y:S01]  /*6550*/  BSSY B0, `(.L_x_22) ;  /* 0x0000041000007945 */ /* 0x000fe20003800000 */
[----:B------:R-:W5:Y:S01]  /*6560*/  LDS R67, [R0+0x2800] ;  /* 0x0028000000437984 */ /* 0x000f620000000800 */
[----:B------:R-:W-:Y:S01]  /*6570*/  FADD.FTZ R32, R25, R32 ;  /* 0x0000002019207221 */ /* 0x000fe20000010000 */
[----:B------:R-:W-:Y:S01]  /*6580*/  ISETP.GE.U32.AND P0, PT, R236, 0x200, PT ;  /* 0x00000200ec00780c */ /* 0x000fe20003f06070 */
[----:B------:R-:W-:Y:S01]  /*6590*/  FADD.FTZ R69, R69, R38 ;  /* 0x0000002645457221 */ /* 0x000fe20000010000 */
[----:B------:R-:W5:Y:S01]  /*65a0*/  LDS R71, [R0+0x2a00] ;  /* 0x002a000000477984 */ /* 0x000f620000000800 */
[----:B------:R-:W-:Y:S01]  /*65b0*/  FADD.FTZ R8, R8, R31 ;  /* 0x0000001f08087221 */ /* 0x000fe20000010000 */
[----:B------:R-:W-:Y:S01]  /*65c0*/  ISETP.GE.U32.AND P1, PT, R236, 0x280, PT ;  /* 0x00000280ec00780c */ /* 0x000fe20003f26070 */
[----:B------:R-:W-:Y:S01]  /*65d0*/  FADD.FTZ R37, R68, R37 ;  /* 0x0000002544257221 */ /* 0x000fe20000010000 */
[----:B------:R-:W5:Y:S01]  /*65e0*/  LDS R77, [R0+0x2c00] ;  /* 0x002c0000004d7984 */ /* 0x000f620000000800 */
[----:B0-----:R-:W-:Y:S01]  /*65f0*/  FADD.FTZ R20, R20, R47 ;  /* 0x0000002f14147221 */ /* 0x001fe20000010000 */
[----:B------:R-:W-:Y:S01]  /*6600*/  ISETP.GE.U32.AND P2, PT, R236, 0x300, PT ;  /* 0x00000300ec00780c */ /* 0x000fe20003f46070 */
[----:B------:R-:W-:Y:S01]  /*6610*/  FADD.FTZ R51, R51, R36 ;  /* 0x0000002433337221 */ /* 0x000fe20000010000 */
[----:B------:R-:W0:Y:S01]  /*6620*/  LDS R79, [R0+0x3200] ;  /* 0x00320000004f7984 */ /* 0x000e220000000800 */
[----:B--2---:R-:W-:Y:S01]  /*6630*/  FADD.FTZ R22, R22, R53 ;  /* 0x0000003516167221 */ /* 0x004fe20000010000 */
[----:B------:R-:W-:Y:S01]  /*6640*/  ISETP.GE.U32.AND P3, PT, R236, 0x380, PT ;  /* 0x00000380ec00780c */ /* 0x000fe20003f66070 */
[----:B------:R-:W-:Y:S01]  /*6650*/  FADD.FTZ R87, R87, R42 ;  /* 0x0000002a57577221 */ /* 0x000fe20000010000 */
[----:B------:R2:W2:Y:S01]  /*6660*/  LDS R34, [R0+0x3400] ;  /* 0x0034000000227984 */ /* 0x0004a20000000800 */
[----:B------:R-:W-:Y:S01]  /*6670*/  FADD.FTZ R24, R24, R55 ;  /* 0x0000003718187221 */ /* 0x000fe20000010000 */
[----:B------:R-:W-:Y:S01]  /*6680*/  ISETP.GE.U32.AND P4, PT, R236, 0x400, PT ;  /* 0x00000400ec00780c */ /* 0x000fe20003f86070 */
[----:B------:R-:W-:Y:S01]  /*6690*/  FADD.FTZ R41, R46, R41 ;  /* 0x000000292e297221 */ /* 0x000fe20000010000 */
[----:B------:R0:W2:Y:S01]  /*66a0*/  LDS R81, [R0+0x3600] ;  /* 0x0036000000517984 */ /* 0x0000a20000000800 */
[----:B---3--:R-:W-:Y:S01]  /*66b0*/  FADD.FTZ R26, R26, R57 ;  /* 0x000000391a1a7221 */ /* 0x008fe20000010000 */
[----:B------:R-:W-:Y:S01]  /*66c0*/  FADD.FTZ R65, R65, R40 ;  /* 0x0000002841417221 */ /* 0x000fe20000010000 */
[----:B------:R-:W-:Y:S01]  /*66d0*/  FADD.FTZ R35, R66, R35 ;  /* 0x0000002342237221 */ /* 0x000fe20000010000 */
[----:B------:R3:W2:Y:S01]  /*66e0*/  LDS R83, [R0+0x3800] ;  /* 0x0038000000537984 */ /* 0x0006a20000000800 */
[----:B----4-:R-:W-:Y:S01]  /*66f0*/  FADD.FTZ R2, R2, R59 ;  /* 0x0000003b02027221 */ /* 0x010fe20000010000 */
[----:B------:R-:W-:Y:S01]  /*6700*/  FADD.FTZ R33, R44, R33 ;  /* 0x000000212c217221 */ /* 0x000fe20000010000 */
[----:B------:R-:W-:Y:S01]  /*6710*/  FADD.FTZ R125, R125, R18 ;  /* 0x000000127d7d7221 */ /* 0x000fe20000010000 */
[----:B------:R3:W4:Y:S01]  /*6720*/  LDS R85, [R0+0x3a00] ;  /* 0x003a000000557984 */ /* 0x0007220000000800 */
[----:B------:R-:W-:Y:S01]  /*6730*/  FADD.FTZ R17, R132, R17 ;  /* 0x0000001184117221 */ /* 0x000fe20000010000 */
[----:B------:R-:W-:Y:S01]  /*6740*/  FADD.FTZ R29, R29, R16 ;  /* 0x000000101d1d7221 */ /* 0x000fe20000010000 */
[----:B------:R-:W-:Y:S01]  /*6750*/  FADD.FTZ R19, R28, R13 ;  /* 0x0000000d1c137221 */ /* 0x000fe20000010000 */
[----:B------:R3:W2:Y:S01]  /*6760*/  LDS R89, [R0+0x3c00] ;  /* 0x003c000000597984 */ /* 0x0006a20000000800 */
[----:B------:R-:W-:Y:S01]  /*6770*/  FADD.FTZ R23, R23, R12 ;  /* 0x0000000c17177221 */ /* 0x000fe20000010000 */
[----:B------:R-:W-:Y:S01]  /*6780*/  FADD.FTZ R21, R126, R9 ;  /* 0x000000097e157221 */ /* 0x000fe20000010000 */
[----:B------:R-:W-:Y:S01]  /*6790*/  FADD.FTZ R25, R94, R3 ;  /* 0x000000035e197221 */ /* 0x000fe20000010000 */
[----:B-1----:R-:W-:Y:S01]  /*67a0*/  FADD.FTZ R93, R32, R93 ;  /* 0x0000005d205d7221 */ /* 0x002fe20000010000 */
[----:B-----5:R-:W-:Y:S01]  /*67b0*/  FADD.FTZ R61, R8, R61 ;  /* 0x0000003d083d7221 */ /* 0x020fe20000010000 */
[----:B------:R-:W-:Y:S01]  /*67c0*/  FADD.FTZ R20, R20, R63 ;  /* 0x0000003f14147221 */ /* 0x000fe20000010000 */
[----:B------:R-:W-:Y:S01]  /*67d0*/  FADD.FTZ R22, R22, R67 ;  /* 0x0000004316167221 */ /* 0x000fe20000010000 */
[----:B------:R-:W-:Y:S01]  /*67e0*/  FADD.FTZ R24, R24, R71 ;  /* 0x0000004718187221 */ /* 0x000fe20000010000 */
[----:B------:R-:W-:Y:S01]  /*67f0*/  FADD.FTZ R26, R26, R77 ;  /* 0x0000004d1a1a7221 */ /* 0x000fe20000010000 */
[----:B0-----:R-:W-:Y:S01]  /*6800*/  FADD.FTZ R79, R2, R79 ;  /* 0x0000004f024f7221 */ /* 0x001fe20000010000 */
[----:B---3--:R-:W-:Y:S06]  /*6810*/  @!P6 BRA `(.L_x_23) ;  /* 0x000000000050e947 */ /* 0x008fec0003800000 */
[----:B------:R-:W-:Y:S02]  /*6820*/  MOV R2, R14 ;  /* 0x0000000e00027202 */ /* 0x000fe40000000f00 */
[----:B------:R-:W-:Y:S02]  /*6830*/  MOV R3, R15 ;  /* 0x0000000f00037202 */ /* 0x000fe40000000f00 */
[----:B------:R-:W-:Y:S02]  /*6840*/  MOV R8, R10 ;  /* 0x0000000a00087202 */ /* 0x000fe40000000f00 */
[----:B------:R-:W-:Y:S01]  /*6850*/  MOV R9, R11 ;  /* 0x0000000b00097202 */ /* 0x000fe20000000f00 */
[----:B------:R0:W-:Y:S01]  /*6860*/  STG.E desc[UR4][R2.64], R87 ;  /* 0x0000005702007986 */ /* 0x0001e2000c101904 */
[----:B------:R-:W-:-:S03]  /*6870*/  IADD3 R14, P6, R14, 0x200, RZ ;  /* 0x000002000e0e7810 */ /* 0x000fc60007fde0ff */
[----:B------:R1:W-:Y:S01]  /*6880*/  STG.E desc[UR4][R8.64], R69 ;  /* 0x0000004508007986 */ /* 0x0003e2000c101904 */
[----:B------:R-:W-:Y:S02]  /*6890*/  IADD3.X R15, RZ, R15, RZ, P6, !PT ;  /* 0x0000000fff0f7210 */ /* 0x000fe400037fe4ff */
[----:B------:R-:W-:Y:S01]  /*68a0*/  IADD3 R10, P6, R10, 0x200, RZ ;  /* 0x000002000a0a7810 */ /* 0x000fe20007fde0ff */
[----:B0-----:R-:W-:Y:S01]  /*68b0*/  IMAD.MOV.U32 R2, RZ, RZ, R6 ;  /* 0x000000ffff027224 */ /* 0x001fe200078e0006 */
[----:B------:R-:W-:-:S03]  /*68c0*/  MOV R3, R7 ;  /* 0x0000000700037202 */ /* 0x000fc60000000f00 */
[----:B------:R-:W-:Y:S01]  /*68d0*/  IMAD.X R11, RZ, RZ, R11, P6 ;  /* 0x000000ffff0b7224 */ /* 0x000fe200030e060b */
[----:B------:R-:W-:Y:S02]  /*68e0*/  IADD3 R6, P6, R6, 0x200, RZ ;  /* 0x0000020006067810 */ /* 0x000fe40007fde0ff */
[----:B-1----:R-:W-:Y:S01]  /*68f0*/  MOV R8, R4 ;  /* 0x0000000400087202 */ /* 0x002fe20000000f00 */
[----:B------:R0:W-:Y:S01]  /*6900*/  STG.E desc[UR4][R2.64], R79 ;  /* 0x0000004f02007986 */ /* 0x0001e2000c101904 */
[----:B------:R-:W-:Y:S02]  /*6910*/  MOV R9, R5 ;  /* 0x0000000500097202 */ /* 0x000fe40000000f00 */
[----:B------:R-:W-:Y:S02]  /*6920*/  IADD3.X R7, RZ, R7, RZ, P6, !PT ;  /* 0x00000007ff077210 */ /* 0x000fe400037fe4ff */
[----:B------:R-:W-:Y:S01]  /*6930*/  IADD3 R4, P6, R4, 0x200, RZ ;  /* 0x0000020004047810 */ /* 0x000fe20007fde0ff */
[----:B------:R0:W-:Y:S03]  /*6940*/  STG.E desc[UR4][R8.64], R125 ;  /* 0x0000007d08007986 */ /* 0x0001e6000c101904 */
[----:B------:R-:W-:-:S09]  /*6950*/  IADD3.X R5, RZ, R5, RZ, P6, !PT ;  /* 0x00000005ff057210 */ /* 0x000fd200037fe4ff */
.L_x_23:
[----:B------:R-:W-:Y:S05]  /*6960*/  BSYNC B0 ;  /* 0x0000000000007941 */ /* 0x000fea0003800000 */
.L_x_22:
[----:B------:R-:W-:Y:S01]  /*6970*/  BSSY B0, `(.L_x_24) ;  /* 0x0000017000007945 */ /* 0x000fe20003800000 */
[----:B--2---:R-:W-:-:S03]  /*6980*/  FADD.FTZ R61, R61, R34 ;  /* 0x000000223d3d7221 */ /* 0x004fc60000010000 */
[----:B------:R-:W-:Y:S05]  /*6990*/  @!P5 BRA `(.L_x_25) ;  /* 0x000000000050d947 */ /* 0x000fea0003800000 */
[----:B0-----:R-:W-:Y:S01]  /*69a0*/  MOV R2, R14 ;  /* 0x0000000e00027202 */ /* 0x001fe20000000f00 */
        /* <DEDUP_REMOVED lines=9> */
[----:B------:R-:W-:Y:S01]  /*6a40*/  IADD3.X R15, RZ, R15, RZ, P6, !PT ;  /* 0x0000000fff0f7210 */ /* 0x000fe200037fe4ff */
[----:B------:R1:W-:Y:S01]  /*6a50*/  STG.E desc[UR4][R12.64], R61 ;  /* 0x0000003d0c007986 */ /* 0x0003e2000c101904 */
[----:B------:R-:W-:Y:S02]  /*6a60*/  IADD3.X R11, RZ, R11, RZ, P5, !PT ;  /* 0x0000000bff0b7210 */ /* 0x000fe40002ffe4ff */
[----:B------:R-:W-:Y:S01]  /*6a70*/  IADD3 R6, P6, R6, 0x200, RZ ;  /* 0x0000020006067810 */ /* 0x000fe20007fde0ff */
[----:B0-----:R-:W-:Y:S01]  /*6a80*/  IMAD.MOV.U32 R3, RZ, RZ, R5 ;  /* 0x000000ffff037224 */ /* 0x001fe200078e0005 */
[----:B------:R-:W-:Y:S02]  /*6a90*/  MOV R2, R4 ;  /* 0x0000000400027202 */ /* 0x000fe40000000f00 */
[----:B------:R-:W-:Y:S02]  /*6aa0*/  IADD3 R4, P5, R4, 0x200, RZ ;  /* 0x0000020004047810 */ /* 0x000fe40007fbe0ff */
[----:B------:R-:W-:Y:S01]  /*6ab0*/  IADD3.X R7, RZ, R7, RZ, P6, !PT ;  /* 0x00000007ff077210 */ /* 0x000fe200037fe4ff */
[----:B------:R1:W-:Y:S01]  /*6ac0*/  STG.E desc[UR4][R2.64], R17 ;  /* 0x0000001102007986 */ /* 0x0003e2000c101904 */
[----:B------:R-:W-:-:S09]  /*6ad0*/  IADD3.X R5, RZ, R5, RZ, P5, !PT ;  /* 0x00000005ff057210 */ /* 0x000fd20002ffe4ff */
.L_x_25:
[----:B------:R-:W-:Y:S05]  /*6ae0*/  BSYNC B0 ;  /* 0x0000000000007941 */ /* 0x000fea0003800000 */
.L_x_24:
[----:B------:R-:W-:Y:S01]  /*6af0*/  BSSY B0, `(.L_x_26) ;  /* 0x0000017000007945 */ /* 0x000fe20003800000 */
[----:B------:R-:W-:-:S03]  /*6b00*/  FADD.FTZ R81, R20, R81 ;  /* 0x0000005114517221 */ /* 0x000fc60000010000 */
[----:B------:R-:W-:Y:S05]  /*6b10*/  @!P0 BRA `(.L_x_27) ;  /* 0x0000000000508947 */ /* 0x000fea0003800000 */
[----:B01----:R-:W-:Y:S01]  /*6b20*/  IMAD.MOV.U32 R2, RZ, RZ, R14 ;  /* 0x000000ffff027224 */ /* 0x003fe200078e000e */
[----:B------:R-:W-:Y:S01]  /*6b30*/  MOV R3, R15 ;  /* 0x0000000f00037202 */ /* 0x000fe20000000f00 */
[----:B------:R-:W-:Y:S01]  /*6b40*/  IMAD.MOV.U32 R13, RZ, RZ, R7 ;  /* 0x000000ffff0d7224 */ /* 0x000fe200078e0007 */
        /* <DEDUP_REMOVED lines=9> */
[----:B------:R-:W-:Y:S01]  /*6be0*/  IADD3 R10, P5, R10, 0x200, RZ ;  /* 0x000002000a0a7810 */ /* 0x000fe20007fbe0ff */
[----:B------:R-:W-:Y:S01]  /*6bf0*/  IMAD.X R7, RZ, RZ, R7, P0 ;  /* 0x000000ffff077224 */ /* 0x000fe200000e0607 */
[----:B0-----:R-:W-:Y:S02]  /*6c00*/  MOV R2, R4 ;  /* 0x0000000400027202 */ /* 0x001fe40000000f00 */
[----:B------:R-:W-:Y:S02]  /*6c10*/  MOV R3, R5 ;  /* 0x0000000500037202 */ /* 0x000fe40000000f00 */
[----:B------:R-:W-:Y:S02]  /*6c20*/  IADD3 R4, P6, R4, 0x200, RZ ;  /* 0x0000020004047810 */ /* 0x000fe40007fde0ff */
[----:B------:R-:W-:Y:S01]  /*6c30*/  IADD3.X R11, RZ, R11, RZ, P5, !PT ;  /* 0x0000000bff0b7210 */ /* 0x000fe20002ffe4ff */
[----:B------:R2:W-:Y:S01]  /*6c40*/  STG.E desc[UR4][R2.64], R29 ;  /* 0x0000001d02007986 */ /* 0x0005e2000c101904 */
[----:B------:R-:W-:-:S09]  /*6c50*/  IADD3.X R5, RZ, R5, RZ, P6, !PT ;  /* 0x00000005ff057210 */ /* 0x000fd200037fe4ff */
.L_x_27:
[----:B------:R-:W-:Y:S05]  /*6c60*/  BSYNC B0 ;  /* 0x0000000000007941 */ /* 0x000fea0003800000 */
.L_x_26:
[----:B------:R-:W-:Y:S01]  /*6c70*/  BSSY B0, `(.L_x_28) ;  /* 0x0000017000007945 */ /* 0x000fe20003800000 */
[----:B------:R-:W-:-:S03]  /*6c80*/  FADD.FTZ R83, R22, R83 ;  /* 0x0000005316537221 */ /* 0x000fc60000010000 */
[----:B------:R-:W-:Y:S05]  /*6c90*/  @!P1 BRA `(.L_x_29) ;  /* 0x0000000000509947 */ /* 0x000fea0003800000 */
[----:B012---:R-:W-:Y:S01]  /*6ca0*/  MOV R2, R14 ;  /* 0x0000000e00027202 */ /* 0x007fe20000000f00 */
        /* <DEDUP_REMOVED lines=11> */
[----:B------:R-:W-:Y:S01]  /*6d60*/  IMAD.X R15, RZ, RZ, R15, P0 ;  /* 0x000000ffff0f7224 */ /* 0x000fe200000e060f */
[----:B------:R-:W-:Y:S02]  /*6d70*/  IADD3.X R11, RZ, R11, RZ, P1, !PT ;  /* 0x0000000bff0b7210 */ /* 0x000fe40000ffe4ff */
[----:B0-----:R-:W-:Y:S02]  /*6d80*/  MOV R2, R4 ;  /* 0x0000000400027202 */ /* 0x001fe40000000f00 */
[----:B------:R-:W-:Y:S02]  /*6d90*/  MOV R3, R5 ;  /* 0x0000000500037202 */ /* 0x000fe40000000f00 */
[----:B------:R-:W-:Y:S02]  /*6da0*/  IADD3 R4, P6, R4, 0x200, RZ ;  /* 0x0000020004047810 */ /* 0x000fe40007fde0ff */
[----:B------:R-:W-:Y:S01]  /*6db0*/  IADD3.X R7, RZ, R7, RZ, P5, !PT ;  /* 0x00000007ff077210 */ /* 0x000fe20002ffe4ff */
[----:B------:R3:W-:Y:S01]  /*6dc0*/  STG.E desc[UR4][R2.64], R19 ;  /* 0x0000001302007986 */ /* 0x0007e2000c101904 */
[----:B------:R-:W-:-:S09]  /*6dd0*/  IADD3.X R5, RZ, R5, RZ, P6, !PT ;  /* 0x00000005ff057210 */ /* 0x000fd200037fe4ff */
.L_x_29:
[----:B------:R-:W-:Y:S05]  /*6de0*/  BSYNC B0 ;  /* 0x0000000000007941 */ /* 0x000fea0003800000 */
.L_x_28:
[----:B------:R-:W-:Y:S01]  /*6df0*/  BSSY B0, `(.L_x_30) ;  /* 0x0000017000007945 */ /* 0x000fe20003800000 */
[----:B----4-:R-:W-:-:S03]  /*6e00*/  FADD.FTZ R85, R24, R85 ;  /* 0x0000005518557221 */ /* 0x010fc60000010000 */
[----:B------:R-:W-:Y:S05]  /*6e10*/  @!P2 BRA `(.L_x_31) ;  /* 0x000000000050a947 */ /* 0x000fea0003800000 */
[----:B0123--:R-:W-:Y:S01]  /*6e20*/  MOV R2, R14 ;  /* 0x0000000e00027202 */ /* 0x00ffe20000000f00 */
        /* <DEDUP_REMOVED lines=19> */
.L_x_31:
[----:B------:R-:W-:Y:S05]  /*6f60*/  BSYNC B0 ;  /* 0x0000000000007941 */ /* 0x000fea0003800000 */
.L_x_30:
[----:B------:R-:W-:Y:S01]  /*6f70*/  BSSY B0, `(.L_x_32) ;  /* 0x0000017000007945 */ /* 0x000fe20003800000 */
[----:B------:R-:W-:-:S03]  /*6f80*/  FADD.FTZ R89, R26, R89 ;  /* 0x000000591a597221 */ /* 0x000fc60000010000 */
[----:B------:R-:W-:Y:S05]  /*6f90*/  @!P3 BRA `(.L_x_33) ;  /* 0x000000000050b947 */ /* 0x000fea0003800000 */
[----:B01234-:R-:W-:Y:S01]  /*6fa0*/  MOV R2, R14 ;  /* 0x0000000e00027202 */ /* 0x01ffe20000000f00 */
        /* <DEDUP_REMOVED lines=11> */
[----:B------:R-:W-:Y:S01]  /*7060*/  IADD3.X R15, RZ, R15, RZ, P0, !PT ;  /* 0x0000000fff0f7210 */ /* 0x000fe200007fe4ff */
[----:B------:R-:W-:Y:S01]  /*7070*/  IMAD.X R11, RZ, RZ, R11, P1 ;  /* 0x000000ffff0b7224 */ /* 0x000fe200008e060b */
[----:B------:R-:W-:Y:S02]  /*7080*/  IADD3.X R7, RZ, R7, RZ, P2, !PT ;  /* 0x00000007ff077210 */ /* 0x000fe400017fe4ff */
[----:B0-----:R-:W-:Y:S02]  /*7090*/  MOV R2, R4 ;  /* 0x0000000400027202 */ /* 0x001fe40000000f00 */
[----:B------:R-:W-:Y:S02]  /*70a0*/  MOV R3, R5 ;  /* 0x0000000500037202 */ /* 0x000fe40000000f00 */
[----:B------:R-:W-:-:S03]  /*70b0*/  IADD3 R4, P3, R4, 0x200, RZ ;  /* 0x0000020004047810 */ /* 0x000fc60007f7e0ff */
[----:B------:R1:W-:Y:S01]  /*70c0*/  STG.E desc[UR4][R2.64], R21 ;  /* 0x0000001502007986 */ /* 0x0003e2000c101904 */
[----:B------:R-:W-:-:S09]  /*70d0*/  IADD3.X R5, RZ, R5, RZ, P3, !PT ;  /* 0x00000005ff057210 */ /* 0x000fd20001ffe4ff */
.L_x_33:
[----:B------:R-:W-:Y:S05]  /*70e0*/  BSYNC B0 ;  /* 0x0000000000007941 */ /* 0x000fea0003800000 */
.L_x_32:
[----:B------:R-:W-:Y:S05]  /*70f0*/  @!P4 EXIT ;  /* 0x000000000000c94d */ /* 0x000fea0003800000 */
[----:B------:R-:W-:Y:S04]  /*7100*/  STG.E desc[UR4][R14.64], R43 ;  /* 0x0000002b0e007986 */ /* 0x000fe8000c101904 */
[----:B------:R-:W-:Y:S04]  /*7110*/  STG.E desc[UR4][R10.64], R39 ;  /* 0x000000270a007986 */ /* 0x000fe8000c101904 */
[----:B------:R-:W-:Y:S04]  /*7120*/  STG.E desc[UR4][R6.64], R93 ;  /* 0x0000005d06007986 */ /* 0x000fe8000c101904 */
[----:B------:R-:W-:Y:S01]  /*7130*/  STG.E desc[UR4][R4.64], R25 ;  /* 0x0000001904007986 */ /* 0x000fe2000c101904 */
[----:B------:R-:W-:Y:S05]  /*7140*/  EXIT ;  /* 0x000000000000794d */ /* 0x000fea0003800000 */
.L_x_10:
[----:B------:R-:W-:Y:S01]  /*7150*/  HFMA2.MMA R178, -RZ, RZ, 0, 5.9604644775390625e-08 ;  /* 0x00000001ffb27435 */ /* 0x000fe200000001ff */
[----:B------:R-:W-:Y:S01]  /*7160*/  BSSY B1, `(.L_x_34) ;  /* 0x0000007000017945 */ /* 0x000fe20003800000 */
[----:B------:R-:W-:Y:S01]  /*7170*/  MOV R179, R220 ;  /* 0x000000dc00b37202 */ /* 0x000fe20000000f00 */
[----:B------:R-:W-:Y:S01]  /*7180*/  IMAD.MOV.U32 R177, RZ, RZ, 0x1f ;  /* 0x0000001fffb17424 */ /* 0x000fe200078e00ff */
[----:B------:R-:W-:-:S07]  /*7190*/  MOV R176, 0xffffffff ;  /* 0xffffffff00b07802 */ /* 0x000fce0000000f00 */
[----:B--2--5:R-:W-:Y:S05]  /*71a0*/  WARPSYNC.COLLECTIVE R176, `(.L_x_35) ;  /* 0x00000000b0087348 */ /* 0x024fea0003c00000 */
[----:B------:R0:W1:Y:S02]  /*71b0*/  SHFL.BFLY P0, R180, R179, R178, R177 ;  /* 0x0c0000b2b3b47389 */ /* 0x00006400000000b1 */
[----:B012--5:R-:W-:Y:S01]  /*71c0*/  ENDCOLLECTIVE ;  /* 0x000000000000791b */ /* 0x027fe20003800000 */
.L_x_35:
[----:B------:R-:W-:Y:S05]  /*71d0*/  BSYNC B1 ;  /* 0x0000000000017941 */ /* 0x000fea0003800000 */
.L_x_34:
[----:B------:R-:W-:Y:S01]  /*71e0*/  HFMA2.MMA R178, -RZ, RZ, 0, 5.9604644775390625e-08 ;  /* 0x00000001ffb27435 */ /* 0x000fe200000001ff */
[----:B------:R-:W-:Y:S01]  /*71f0*/  MOV R179, R219 ;  /* 0x000000db00b37202 */ /* 0x000fe20000000f00 */
[----:B------:R-:W-:Y:S01]  /*7200*/  IMAD.MOV.U32 R176, RZ, RZ, -0x1 ;  /* 0xffffffffffb07424 */ /* 0x000fe200078e00ff */
[----:B------:R-:W-:Y:S01]  /*7210*/  MOV R177, 0x1f ;  /* 0x0000001f00b17802 */ /* 0x000fe20000000f00 */
[----:B------:R-:W-:-:S07]  /*7220*/  FADD.FTZ R220, R180, R220 ;  /* 0x000000dcb4dc7221 */ /* 0x000fce0000010000 */
[----:B------:R-:W-:Y:S05]  /*7230*/  WARPSYNC.COLLECTIVE R176, `(.L_x_36) ;  /* 0x00000000b0087348 */ /* 0x000fea0003c00000 */
[----:B------:R0:W1:Y:S02]  /*7240*/  SHFL.BFLY P0, R180, R179, R178, R177 ;  /* 0x0c0000b2b3b47389 */ /* 0x00006400000000b1 */
[----:B01----:R-:W-:Y:S01]  /*7250*/  ENDCOLLECTIVE ;  /* 0x000000000000791b */ /* 0x003fe20003800000 */
.L_x_36:
[----:B------:R-:W-:Y:S01]  /*7260*/  HFMA2.MMA R178, -RZ, RZ, 0, 1.1920928955078125e-07 ;  /* 0x00000002ffb27435 */ /* 0x000fe200000001ff */
[----:B------:R-:W-:Y:S01]  /*7270*/  MOV R179, R220 ;  /* 0x000000dc00b37202 */ /* 0x000fe20000000f00 */
[----:B------:R-:W-:-:S09]  /*7280*/  FADD.FTZ R219, R180, R219 ;  /* 0x000000dbb4db7221 */ /* 0x000fd20000010000 */
[----:B------:R-:W-:Y:S05]  /*7290*/  WARPSYNC.COLLECTIVE R176, `(.L_x_37) ;  /* 0x00000000b0087348 */ /* 0x000fea0003c00000 */
[----:B------:R0:W1:Y:S02]  /*72a0*/  SHFL.BFLY P0, R180, R179, R178, R177 ;  /* 0x0c0000b2b3b47389 */ /* 0x00006400000000b1 */
[----:B01----:R-:W-:Y:S01]  /*72b0*/  ENDCOLLECTIVE ;  /* 0x000000000000791b */ /* 0x003fe20003800000 */
.L_x_37:
[----:B------:R-:W-:Y:S01]  /*72c0*/  MOV R179, R219 ;  /* 0x000000db00b37202 */ /* 0x000fe20000000f00 */
[----:B------:R-:W-:-:S07]  /*72d0*/  FADD.FTZ R220, R220, R180 ;  /* 0x000000b4dcdc7221 */ /* 0x000fce0000010000 */
[----:B------:R-:W-:Y:S05]  /*72e0*/  WARPSYNC.COLLECTIVE R176, `(.L_x_38) ;  /* 0x00000000b0087348 */ /* 0x000fea0003c00000 */
[----:B------:R0:W1:Y:S02]  /*72f0*/  SHFL.BFLY P0, R180, R179, R178, R177 ;  /* 0x0c0000b2b3b47389 */ /* 0x00006400000000b1 */
[----:B01----:R-:W-:Y:S01]  /*7300*/  ENDCOLLECTIVE ;  /* 0x000000000000791b */ /* 0x003fe20003800000 */
.L_x_38:
[----:B------:R-:W-:Y:S01]  /*7310*/  MOV R179, R220 ;  /* 0x000000dc00b37202 */ /* 0x000fe20000000f00 */
[----:B------:R-:W-:Y:S02]  /*7320*/  IMAD.MOV.U32 R178, RZ, RZ, 0x4 ;  /* 0x00000004ffb27424 */ /* 0x000fe400078e00ff */
[----:B------:R-:W-:-:S07]  /*7330*/  FADD.FTZ R219, R219, R180 ;  /* 0x000000b4dbdb7221 */ /* 0x000fce0000010000 */
[----:B------:R-:W-:Y:S05]  /*7340*/  WARPSYNC.COLLECTIVE R176, `(.L_x_39) ;  /* 0x00000000b0087348 */ /* 0x000fea0003c00000 */
[----:B------:R0:W1:Y:S02]  /*7350*/  SHFL.BFLY P0, R180, R179, R178, R177 ;  /* 0x0c0000b2b3b47389 */ /* 0x00006400000000b1 */
[----:B01----:R-:W-:Y:S01]  /*7360*/  ENDCOLLECTIVE ;  /* 0x000000000000791b */ /* 0x003fe20003800000 */
.L_x_39:
[----:B------:R-:W-:Y:S01]  /*7370*/  MOV R179, R219 ;  /* 0x000000db00b37202 */ /* 0x000fe20000000f00 */
[----:B------:R-:W-:-:S07]  /*7380*/  FADD.FTZ R220, R220, R180 ;  /* 0x000000b4dcdc7221 */ /* 0x000fce0000010000 */
[----:B------:R-:W-:Y:S05]  /*7390*/  WARPSYNC.COLLECTIVE R176, `(.L_x_40) ;  /* 0x00000000b0087348 */ /* 0x000fea0003c00000 */
[----:B------:R0:W1:Y:S02]  /*73a0*/  SHFL.BFLY P0, R180, R179, R178, R177 ;  /* 0x0c0000b2b3b47389 */ /* 0x00006400000000b1 */
[----:B01----:R-:W-:Y:S01]  /*73b0*/  ENDCOLLECTIVE ;  /* 0x000000000000791b */ /* 0x003fe20003800000 */
.L_x_40:
[----:B------:R-:W-:Y:S01]  /*73c0*/  HFMA2.MMA R178, -RZ, RZ, 0, 4.76837158203125e-07 ;  /* 0x00000008ffb27435 */ /* 0x000fe200000001ff */
[----:B------:R-:W-:Y:S01]  /*73d0*/  MOV R179, R220 ;  /* 0x000000dc00b37202 */ /* 0x000fe20000000f00 */
[----:B------:R-:W-:-:S09]  /*73e0*/  FADD.FTZ R219, R219, R180 ;  /* 0x000000b4dbdb7221 */ /* 0x000fd20000010000 */
[----:B------:R-:W-:Y:S05]  /*73f0*/  WARPSYNC.COLLECTIVE R176, `(.L_x_41) ;  /* 0x00000000b0087348 */ /* 0x000fea0003c00000 */
[----:B------:R0:W1:Y:S02]  /*7400*/  SHFL.BFLY P0, R180, R179, R178, R177 ;  /* 0x0c0000b2b3b47389 */ /* 0x00006400000000b1 */
[----:B01----:R-:W-:Y:S01]  /*7410*/  ENDCOLLECTIVE ;  /* 0x000000000000791b */ /* 0x003fe20003800000 */
.L_x_41:
[----:B------:R-:W-:Y:S01]  /*7420*/  MOV R179, R219 ;  /* 0x000000db00b37202 */ /* 0x000fe20000000f00 */
[----:B------:R-:W-:-:S07]  /*7430*/  FADD.FTZ R220, R220, R180 ;  /* 0x000000b4dcdc7221 */ /* 0x000fce0000010000 */
[----:B------:R-:W-:Y:S05]  /*7440*/  WARPSYNC.COLLECTIVE R176, `(.L_x_42) ;  /* 0x00000000b0087348 */ /* 0x000fea0003c00000 */
[----:B------:R0:W1:Y:S02]  /*7450*/  SHFL.BFLY P0, R180, R179, R178, R177 ;  /* 0x0c0000b2b3b47389 */ /* 0x00006400000000b1 */
[----:B01----:R-:W-:Y:S01]  /*7460*/  ENDCOLLECTIVE ;  /* 0x000000000000791b */ /* 0x003fe20003800000 */
.L_x_42:
[----:B------:R-:W-:Y:S01]  /*7470*/  HFMA2.MMA R178, -RZ, RZ, 0, 9.5367431640625e-07 ;  /* 0x00000010ffb27435 */ /* 0x000fe200000001ff */
[----:B------:R-:W-:Y:S02]  /*7480*/  IMAD.MOV.U32 R179, RZ, RZ, R220 ;  /* 0x000000ffffb37224 */ /* 0x000fe400078e00dc */
[----:B------:R-:W-:-:S08]  /*7490*/  FADD.FTZ R219, R219, R180 ;  /* 0x000000b4dbdb7221 */ /* 0x000fd00000010000 */
[----:B------:R-:W-:Y:S05]  /*74a0*/  WARPSYNC.COLLECTIVE R176, `(.L_x_43) ;  /* 0x00000000b0087348 */ /* 0x000fea0003c00000 */
[----:B------:R0:W1:Y:S02]  /*74b0*/  SHFL.BFLY P0, R180, R179, R178, R177 ;  /* 0x0c0000b2b3b47389 */ /* 0x00006400000000b1 */
[----:B01----:R-:W-:Y:S01]  /*74c0*/  ENDCOLLECTIVE ;  /* 0x000000000000791b */ /* 0x003fe20003800000 */
.L_x_43:
[----:B------:R-:W-:Y:S02]  /*74d0*/  MOV R179, R219 ;  /* 0x000000db00b37202 */ /* 0x000fe40000000f00 */
[----:B------:R-:W-:-:S07]  /*74e0*/  MOV R181, R180 ;  /* 0x000000b400b57202 */ /* 0x000fce0000000f00 */
[----:B------:R-:W-:Y:S05]  /*74f0*/  WARPSYNC.COLLECTIVE R176, `(.L_x_44) ;  /* 0x00000000b0087348 */ /* 0x000fea0003c00000 */
[----:B------:R0:W1:Y:S02]  /*7500*/  SHFL.BFLY P0, R180, R179, R178, R177 ;  /* 0x0c0000b2b3b47389 */ /* 0x00006400000000b1 */
[----:B01----:R-:W-:Y:S01]  /*7510*/  ENDCOLLECTIVE ;  /* 0x000000000000791b */ /* 0x003fe20003800000 */
.L_x_44:
[----:B------:R-:W-:Y:S01]  /*7520*/  MOV R176, R180 ;  /* 0x000000b400b07202 */ /* 0x000fe20000000f00 */
[----:B------:R-:W-:Y:S06]  /*7530*/  BRA `(.L_x_45) ;  /* 0xffffffc000b47947 */ /* 0x000fec000383ffff */
.L_x_46:
[----:B------:R-:W-:-:S00]  /*7540*/  BRA `(.L_x_46) ;  /* 0xfffffffc00fc7947 */ /* 0x000fc0000383ffff */
[----:B------:R-:W-:-:S00]  /*7550*/  NOP ;  /* 0x0000000000007918 */ /* 0x000fc00000000000 */
        /* <DEDUP_REMOVED lines=10> */
.L_x_3718:


//--------------------- .text._ZN10layer_norm31ln_parallel_residual_bwd_kernelINS_13Kernel_traitsI13__nv_bfloat16S2_S2_S2_fjLj1024ELj1ELj4ELj1ELj16ENS_18Kernel_traits_baseILj1024ES2_S2_S2_S2_fjLj128EEEEELb0ELb0ELb1EEEvNS_9BwdParamsE --------------------------
	.section	.text._ZN10layer_norm31ln_parallel_residual_bwd_kernelINS_13Kernel_traitsI13__nv_bfloat16S2_S2_S2_fjLj1024ELj1ELj4ELj1ELj16ENS_18Kernel_traits_baseILj1024ES2_S2_S2_S2_fjLj128EEEEELb0ELb0ELb1EEEvNS_9BwdParamsE,"ax",@progbits
	.align	128
        .global         _ZN10layer_norm31ln_parallel_residual_bwd_kernelINS_13Kernel_traitsI13__nv_bfloat16S2_S2_S2_fjLj1024ELj1ELj4ELj1ELj16ENS_18Kernel_traits_baseILj1024ES2_S2_S2_S2_fjLj128EEEEELb0ELb0ELb1EEEvNS_9BwdParamsE
        .type           _ZN10layer_norm31ln_parallel_residual_bwd_kernelINS_13Kernel_traitsI13__nv_bfloat16S2_S2_S2_fjLj1024ELj1ELj4ELj1ELj16ENS_18Kernel_traits_baseILj1024ES2_S2_S2_S2_fjLj128EEEEELb0ELb0ELb1EEEvNS_9BwdParamsE,@function
        .size           _ZN10layer_norm31ln_parallel_residual_bwd_kernelINS_13Kernel_traitsI13__nv_bfloat16S2_S2_S2_fjLj1024ELj1ELj4ELj1ELj16ENS_18Kernel_traits_baseILj1024ES2_S2_S2_S2_fjLj128EEEEELb0ELb0ELb1EEEvNS_9BwdParamsE,(.L_x_3719 - _ZN10layer_norm31ln_parallel_residual_bwd_kernelINS_13Kernel_traitsI13__nv_bfloat16S2_S2_S2_fjLj1024ELj1ELj4ELj1ELj16ENS_18Kernel_traits_baseILj1024ES2_S2_S2_S2_fjLj128EEEEELb0ELb0ELb1EEEvNS_9BwdParamsE)
        .other          _ZN10layer_norm31ln_parallel_residual_bwd_kernelINS_13Kernel_traitsI13__nv_bfloat16S2_S2_S2_fjLj1024ELj1ELj4ELj1ELj16ENS_18Kernel_traits_baseILj1024ES2_S2_S2_S2_fjLj128EEEEELb0ELb0ELb1EEEvNS_9BwdParamsE,@"STO_CUDA_ENTRY STV_DEFAULT"
_ZN10layer_norm31ln_parallel_residual_bwd_kernelINS_13Kernel_traitsI13__nv_bfloat16S2_S2_S2_fjLj1024ELj1ELj4ELj1ELj16ENS_18Kernel_traits_baseILj1024ES2_S2_S2_S2_fjLj128EEEEELb0ELb0ELb1EEEvNS_9BwdParamsE:
.text._ZN10layer_norm31ln_parallel_residual_bwd_kernelINS_13Kernel_traitsI13__nv_bfloat16S2_S2_S2_fjLj1024ELj1ELj4ELj1ELj16ENS_18Kernel_traits_baseILj1024ES2_S2_S2_S2_fjLj128EEEEELb0ELb0ELb1EEEvNS_9BwdParamsE:
[----:B------:R-:W0:Y:S01]  /*0000*/  LDC R1, c[0x0][0x28] ;  /* 0x00000a00ff017b82 */ /* 0x000e220000000800 */
[----:B------:R-:W1:Y:S01]  /*0010*/  S2R R156, SR_TID.X ;  /* 0x00000000009c7919 */ /* 0x000e620000002100 */
[----:B------:R-:W-:Y:S01]  /*0020*/  ULDC UR4, c[0x0][0x214] ;  /* 0x0000850000047ab9 */ /* 0x000fe20000000800 */
[----:B------:R-:W-:Y:S01]  /*0030*/  ULDC UR8, c[0x0][0x218] ;  /* 0x0000860000087ab9 */ /* 0x000fe20000000800 */
[----:B------:R-:W-:Y:S01]  /*0040*/  ULDC UR9, c[0x0][0x290] ;  /* 0x0000a40000097ab9 */ /* 0x000fe20000000800 */
[----:B------:R-:W2:Y:S01]  /*0050*/  S2R R0, SR_CTAID.X ;  /* 0x0000000000007919 */ /* 0x000ea20000002500 */
[----:B------:R-:W-:Y:S01]  /*0060*/  ULDC.64 UR10, c[0x0][0x308] ;  /* 0x0000c200000a7ab9 */ /* 0x000fe20000000a00 */
[----:B------:R-:W-:Y:S01]  /*0070*/  ULDC.64 UR12, c[0x0][0x300] ;  /* 0x0000c000000c7ab9 */ /* 0x000fe20000000a00 */
[----:B------:R-:W-:Y:S01]  /*0080*/  BSSY B0, `(.L_x_47) ;  /* 0x0000564000007945 */ /* 0x000fe20003800000 */
[----:B0-----:R-:W-:Y:S02]  /*0090*/  IADD3 R1, R1, -0xb0, RZ ;  /* 0xffffff5001017810 */ /* 0x001fe40007ffe0ff */
[----:B-1----:R-:W-:-:S04]  /*00a0*/  SHF.R.U32.HI R171, RZ, 0x5, R156 ;  /* 0x00000005ffab7819 */ /* 0x002fc8000001169c */
[----:B--2---:R-:W-:-:S04]  /*00b0*/  LEA R171, R0, R171, 0x2 ;  /* 0x000000ab00ab7211 */ /* 0x004fc800078e10ff */
[----:B------:R-:W-:Y:S01]  /*00c0*/  ISETP.GE.AND P0, PT, R171, UR4, PT ;  /* 0x00000004ab007c0c */ /* 0x000fe2000bf06270 */
[----:B------:R-:W-:-:S12]  /*00d0*/  ULDC.64 UR4, c[0x0][0x208] ;  /* 0x0000820000047ab9 */ /* 0x000fd80000000a00 */
[----:B------:R-:W-:Y:S05]  /*00e0*/  @!P0 BRA `(.L_x_48) ;  /* 0x0000000400048947 */ /* 0x000fea0003800000 */
        /* <DEDUP_REMOVED lines=63> */
[----:B------:R-:W-:Y:S01]  /*04e0*/  CS2R R208, SRZ ;  /* 0x0000000000d07805 */ /* 0x000fe2000001ff00 */
[----:B------:R-:W-:Y:S06]  /*04f0*/  BRA `(.L_x_49) ;  /* 0x0000005000707947 */ /* 0x000fec0003800000 */
.L_x_48:
[----:B------:R-:W-:Y:S01]  /*0500*/  SHF.L.U32 R0, R156, 0x4, RZ ;  /* 0x000000049c007819 */ /* 0x000fe200000006ff */
[----:B------:R-:W-:-:S03]  /*0510*/  ULDC.64 UR6, c[0x0][0x260] ;  /* 0x0000980000067ab9 */ /* 0x000fc60000000a00 */
[----:B------:R-:W-:-:S04]  /*0520*/  LOP3.LUT R0, R0, 0x1f0, RZ, 0xc0, !PT ;  /* 0x000001f000007812 */ /* 0x000fc800078ec0ff */
[----:B------:R-:W-:-:S04]  /*0530*/  IADD3 R2, P0, R0, UR6, RZ ;  /* 0x0000000600027c10 */ /* 0x000fc8000ff1e0ff */
[----:B------:R-:W-:Y:S01]  /*0540*/  IADD3.X R3, RZ, UR7, RZ, P0, !PT ;  /* 0x00000007ff037c10 */ /* 0x000fe200087fe4ff */
[----:B------:R-:W-:Y:S02]  /*0550*/  ULDC.64 UR6, c[0x0][0x268] ;  /* 0x00009a0000067ab9 */ /* 0x000fe40000000a00 */
[----:B------:R-:W-:Y:S02]  /*0560*/  IADD3 R12, P0, R0, UR6, RZ ;  /* 0x00000006000c7c10 */ /* 0x000fe4000ff1e0ff */
[----:B------:R-:W2:Y:S03]  /*0570*/  LDG.E.128 R16, desc[UR4][R2.64] ;  /* 0x0000000402107981 */ /* 0x000ea6000c1e1d00 */
[----:B------:R-:W-:Y:S01]  /*0580*/  IMAD.X R13, RZ, RZ, UR7, P0 ;  /* 0x00000007ff0d7e24 */ /* 0x000fe200080e06ff */
[----:B------:R-:W3:Y:S01]  /*0590*/  LDG.E.128 R24, desc[UR4][R2.64+0x200] ;  /* 0x0002000402187981 */ /* 0x000ee2000c1e1d00 */
[----:B------:R-:W-:-:S03]  /*05a0*/  ULDC.64 UR6, c[0x0][0x2c8] ;  /* 0x0000b20000067ab9 */ /* 0x000fc60000000a00 */
[----:B------:R-:W4:Y:S04]  /*05b0*/  LDG.E.128 R20, desc[UR4][R12.64] ;  /* 0x000000040c147981 */ /* 0x000f28000c1e1d00 */
[----:B------:R-:W5:Y:S04]  /*05c0*/  LDG.E.128 R28, desc[UR4][R12.64+0x200] ;  /* 0x000200040c1c7981 */ /* 0x000f68000c1e1d00 */
[----:B------:R-:W5:Y:S04]  /*05d0*/  LDG.E.128 R32, desc[UR4][R2.64+0x400] ;  /* 0x0004000402207981 */ /* 0x000f68000c1e1d00 */
[----:B------:R-:W5:Y:S04]  /*05e0*/  LDG.E.128 R248, desc[UR4][R12.64+0x400] ;  /* 0x000400040cf87981 */ /* 0x000f68000c1e1d00 */
[----:B------:R0:W5:Y:S04]  /*05f0*/  LDG.E.128 R4, desc[UR4][R12.64+0x600] ;  /* 0x000600040c047981 */ /* 0x000168000c1e1d00 */
[----:B------:R1:W5:Y:S01]  /*0600*/  LDG.E.128 R8, desc[UR4][R2.64+0x600] ;  /* 0x0006000402087981 */ /* 0x000362000c1e1d00 */
[----:B------:R-:W-:Y:S01]  /*0610*/  ISETP.NE.U32.AND P0, PT, RZ, UR6, PT ;  /* 0x00000006ff007c0c */ /* 0x000fe2000bf05070 */
[----:B------:R-:W-:Y:S01]  /*0620*/  HFMA2.MMA R170, -RZ, RZ, 0, 0 ;  /* 0x00000000ffaa7435 */ /* 0x000fe200000001ff */
[----:B------:R-:W-:Y:S01]  /*0630*/  BSSY B1, `(.L_x_50) ;  /* 0x0000489000017945 */ /* 0x000fe20003800000 */
[----:B------:R-:W-:-:S02]  /*0640*/  CS2R R192, SRZ ;  /* 0x0000000000c07805 */ /* 0x000fc4000001ff00 */
[----:B------:R-:W-:Y:S01]  /*0650*/  ISETP.NE.AND.EX P0, PT, RZ, UR7, PT, P0 ;  /* 0x00000007ff007c0c */ /* 0x000fe2000bf05300 */
[----:B------:R-:W-:Y:S01]  /*0660*/  IMAD.MOV.U32 R189, RZ, RZ, RZ ;  /* 0x000000ffffbd7224 */ /* 0x000fe200078e00ff */
[----:B------:R-:W-:Y:S02]  /*0670*/  MOV R191, RZ ;  /* 0x000000ff00bf7202 */ /* 0x000fe40000000f00 */
        /* <DEDUP_REMOVED lines=8> */
[----:B0-----:R-:W-:Y:S02]  /*0700*/  CS2R R12, SRZ ;  /* 0x00000000000c7805 */ /* 0x001fe4000001ff00 */
        /* <DEDUP_REMOVED lines=37> */
[----:B------:R-:W-:Y:S02]  /*0960*/  LOP3.LUT R84, R156, 0x1f, RZ, 0xc0, !PT ;  /* 0x0000001f9c547812 */ /* 0x000fe400078ec0ff */
[----:B--2---:R-:W-:Y:S02]  /*0970*/  SHF.L.U32 R0, R16, 0x10, RZ ;  /* 0x0000001010007819 */ /* 0x004fe400000006ff */
[----:B-1----:R-:W-:-:S03]  /*0980*/  SHF.L.U32 R2, R17, 0x10, RZ ;  /* 0x0000001011027819 */ /* 0x002fc600000006ff */
[----:B------:R0:W-:Y:S04]  /*0990*/  STL [R1+0xac], R0 ;  /* 0x0000ac0001007387 */ /* 0x0001e80000100800 */
[----:B------:R1:W-:Y:S01]  /*09a0*/  STL [R1+0x9c], R2 ;  /* 0x00009c0201007387 */ /* 0x0003e20000100800 */
[----:B0-----:R-:W-:Y:S02]  /*09b0*/  SHF.L.U32 R0, R18, 0x10, RZ ;  /* 0x0000001012007819 */ /* 0x001fe400000006ff */
[----:B-1----:R-:W-:-:S03]  /*09c0*/  SHF.L.U32 R2, R19, 0x10, RZ ;  /* 0x0000001013027819 */ /* 0x002fc600000006ff */
[----:B------:R4:W-:Y:S04]  /*09d0*/  STL [R1+0x8c], R0 ;  /* 0x00008c0001007387 */ /* 0x0009e80000100800 */
[----:B------:R0:W-:Y:S01]  /*09e0*/  STL [R1+0x7c], R2 ;  /* 0x00007c0201007387 */ /* 0x0001e20000100800 */
[----:B----4-:R-:W-:Y:S01]  /*09f0*/  IMAD.U32 R0, R20, 0x10000, RZ ;  /* 0x0001000014007824 */ /* 0x010fe200078e00ff */
[----:B0-----:R-:W-:-:S04]  /*0a00*/  SHF.L.U32 R2, R21, 0x10, RZ ;  /* 0x0000001015027819 */ /* 0x001fc800000006ff */
[----:B------:R0:W-:Y:S04]  /*0a10*/  STL [R1+0xa8], R0 ;  /* 0x0000a80001007387 */ /* 0x0001e80000100800 */
[----:B------:R1:W-:Y:S01]  /*0a20*/  STL [R1+0x98], R2 ;  /* 0x0000980201007387 */ /* 0x0003e20000100800 */
[----:B0-----:R-:W-:Y:S02]  /*0a30*/  SHF.L.U32 R0, R22, 0x10, RZ ;  /* 0x0000001016007819 */ /* 0x001fe400000006ff */
[----:B-1----:R-:W-:-:S03]  /*0a40*/  SHF.L.U32 R2, R23, 0x10, RZ ;  /* 0x0000001017027819 */ /* 0x002fc600000006ff */
[----:B------:R3:W-:Y:S04]  /*0a50*/  STL [R1+0x88], R0 ;  /* 0x0000880001007387 */ /* 0x0007e80000100800 */
[----:B------:R0:W-:Y:S01]  /*0a60*/  STL [R1+0x78], R2 ;  /* 0x0000780201007387 */ /* 0x0001e20000100800 */
[----:B---3--:R-:W-:Y:S01]  /*0a70*/  SHF.L.U32 R0, R24, 0x10, RZ ;  /* 0x0000001018007819 */ /* 0x008fe200000006ff */
[----:B0-----:R-:W-:-:S04]  /*0a80*/  IMAD.U32 R2, R25, 0x10000, RZ ;  /* 0x0001000019027824 */ /* 0x001fc800078e00ff */
[----:B------:R0:W-:Y:S04]  /*0a90*/  STL [R1+0x6c], R0 ;  /* 0x00006c0001007387 */ /* 0x0001e80000100800 */
[----:B------:R1:W-:Y:S01]  /*0aa0*/  STL [R1+0x5c], R2 ;  /* 0x00005c0201007387 */ /* 0x0003e20000100800 */
[----:B0-----:R-:W-:Y:S02]  /*0ab0*/  SHF.L.U32 R0, R26, 0x10, RZ ;  /* 0x000000101a007819 */ /* 0x001fe400000006ff */
[----:B-1----:R-:W-:-:S03]  /*0ac0*/  SHF.L.U32 R2, R27, 0x10, RZ ;  /* 0x000000101b027819 */ /* 0x002fc600000006ff */
[----:B------:R5:W-:Y:S04]  /*0ad0*/  STL [R1+0x4c], R0 ;  /* 0x00004c0001007387 */ /* 0x000be80000100800 */
[----:B------:R0:W-:Y:S01]  /*0ae0*/  STL [R1+0x3c], R2 ;  /* 0x00003c0201007387 */ /* 0x0001e20000100800 */
[----:B-----5:R-:W-:Y:S02]  /*0af0*/  SHF.L.U32 R0, R28, 0x10, RZ ;  /* 0x000000101c007819 */ /* 0x020fe400000006ff */
[----:B0-----:R-:W-:-:S03]  /*0b00*/  SHF.L.U32 R2, R29, 0x10, RZ ;  /* 0x000000101d027819 */ /* 0x001fc600000006ff */
[----:B------:R0:W-:Y:S04]  /*0b10*/  STL [R1+0x68], R0 ;  /* 0x0000680001007387 */ /* 0x0001e80000100800 */
[----:B------:R1:W-:Y:S01]  /*0b20*/  STL [R1+0x58], R2 ;  /* 0x0000580201007387 */ /* 0x0003e20000100800 */
[----:B0-----:R-:W-:Y:S01]  /*0b30*/  IMAD.U32 R0, R30, 0x10000, RZ ;  /* 0x000100001e007824 */ /* 0x001fe200078e00ff */
[----:B-1----:R-:W-:-:S04]  /*0b40*/  SHF.L.U32 R2, R31, 0x10, RZ ;  /* 0x000000101f027819 */ /* 0x002fc800000006ff */
[----:B------:R0:W-:Y:S04]  /*0b50*/  STL [R1+0x48], R0 ;  /* 0x0000480001007387 */ /* 0x0001e80000100800 */
[----:B------:R1:W-:Y:S01]  /*0b60*/  STL [R1+0x38], R2 ;  /* 0x0000380201007387 */ /* 0x0003e20000100800 */
[----:B0-----:R-:W-:Y:S02]  /*0b70*/  SHF.L.U32 R0, R32, 0x10, RZ ;  /* 0x0000001020007819 */ /* 0x001fe400000006ff */
[----:B-1----:R-:W-:-:S03]  /*0b80*/  SHF.L.U32 R2, R33, 0x10, RZ ;  /* 0x0000001021027819 */ /* 0x002fc600000006ff */
[----:B------:R0:W-:Y:S04]  /*0b90*/  STL [R1+0x2c], R0 ;  /* 0x00002c0001007387 */ /* 0x0001e80000100800 */
[----:B------:R1:W-:Y:S01]  /*0ba0*/  STL [R1+0x1c], R2 ;  /* 0x00001c0201007387 */ /* 0x0003e20000100800 */
[----:B0-----:R-:W-:-:S05]  /*0bb0*/  SHF.L.U32 R0, R34, 0x10, RZ ;  /* 0x0000001022007819 */ /* 0x001fca00000006ff */
[----:B------:R0:W-:Y:S01]  /*0bc0*/  STL [R1+0xc], R0 ;  /* 0x00000c0001007387 */ /* 0x0001e20000100800 */
[----:B------:R-:W-:Y:S02]  /*0bd0*/  PRMT R48, R16, 0x7632, R48 ;  /* 0x0000763210307816 */ /* 0x000fe40000000030 */
[----:B-1----:R-:W-:Y:S02]  /*0be0*/  SHF.L.U32 R2, R249, 0x10, RZ ;  /* 0x00000010f9027819 */ /* 0x002fe400000006ff */
[----:B0-----:R-:W-:Y:S02]  /*0bf0*/  SHF.L.U32 R0, R248, 0x10, RZ ;  /* 0x00000010f8007819 */ /* 0x001fe400000006ff */
[----:B------:R-:W-:-:S03]  /*0c00*/  PRMT R50, R17, 0x7632, R50 ;  /* 0x0000763211327816 */ /* 0x000fc60000000032 */
[----:B------:R0:W-:Y:S01]  /*0c10*/  STL [R1+0x28], R0 ;  /* 0x0000280001007387 */ /* 0x0001e20000100800 */
[----:B------:R-:W-:Y:S02]  /*0c20*/  SHF.L.U32 R48, R48, 0x10, RZ ;  /* 0x0000001030307819 */ /* 0x000fe400000006ff */
[----:B------:R-:W-:Y:S02]  /*0c30*/  PRMT R52, R18, 0x7632, R52 ;  /* 0x0000763212347816 */ /* 0x000fe40000000034 */
[----:B------:R-:W-:Y:S01]  /*0c40*/  PRMT R54, R19, 0x7632, R54 ;  /* 0x0000763213367816 */ /* 0x000fe20000000036 */
[----:B------:R-:W-:Y:S01]  /*0c50*/  STL [R1+0x18], R2 ;  /* 0x0000180201007387 */ /* 0x000fe20000100800 */
[----:B0-----:R-:W-:Y:S02]  /*0c60*/  SHF.L.U32 R0, R250, 0x10, RZ ;  /* 0x00000010fa007819 */ /* 0x001fe400000006ff */
[----:B------:R-:W-:Y:S02]  /*0c70*/  SHF.L.U32 R50, R50, 0x10, RZ ;  /* 0x0000001032327819 */ /* 0x000fe400000006ff */
[----:B------:R-:W-:Y:S01]  /*0c80*/  SHF.L.U32 R52, R52, 0x10, RZ ;  /* 0x0000001034347819 */ /* 0x000fe200000006ff */
[----:B------:R-:W-:Y:S01]  /*0c90*/  STL [R1+0x8], R0 ;  /* 0x0000080001007387 */ /* 0x000fe20000100800 */
[----:B------:R-:W-:-:S03]  /*0ca0*/  PRMT R49, R20, 0x7632, R49 ;  /* 0x0000763214317816 */ /* 0x000fc60000000031 */
[----:B------:R0:W-:Y:S01]  /*0cb0*/  STL [R1+0xa4], R48 ;  /* 0x0000a43001007387 */ /* 0x0001e20000100800 */
[----:B------:R-:W-:Y:S02]  /*0cc0*/  PRMT R51, R21, 0x7632, R51 ;  /* 0x0000763215337816 */ /* 0x000fe40000000033 */
[----:B------:R-:W-:Y:S01]  /*0cd0*/  PRMT R53, R22, 0x7632, R53 ;  /* 0x0000763216357816 */ /* 0x000fe20000000035 */
[----:B------:R1:W-:Y:S01]  /*0ce0*/  STL [R1+0x94], R50 ;  /* 0x0000943201007387 */ /* 0x0003e20000100800 */
[----:B0-----:R-:W-:-:S03]  /*0cf0*/  IMAD.U32 R48, R54, 0x10000, RZ ;  /* 0x0001000036307824 */ /* 0x001fc600078e00ff */
[----:B------:R-:W-:Y:S01]  /*0d00*/  STL [R1+0x84], R52 ;  /* 0x0000843401007387 */ /* 0x000fe20000100800 */
[----:B------:R-:W-:Y:S02]  /*0d10*/  PRMT R55, R23, 0x7632, R55 ;  /* 0x0000763217377816 */ /* 0x000fe40000000037 */
[----:B-1----:R-:W-:Y:S01]  /*0d20*/  SHF.L.U32 R50, R49, 0x10, RZ ;  /* 0x0000001031327819 */ /* 0x002fe200000006ff */
[----:B------:R0:W-:Y:S01]  /*0d30*/  STL [R1+0x74], R48 ;  /* 0x0000743001007387 */ /* 0x0001e20000100800 */
[----:B------:R-:W-:Y:S02]  /*0d40*/  SHF.L.U32 R49, R51, 0x10, RZ ;  /* 0x0000001033317819 */ /* 0x000fe400000006ff */
[----:B------:R-:W-:Y:S01]  /*0d50*/  PRMT R56, R24, 0x7632, R56 ;  /* 0x0000763218387816 */ /* 0x000fe20000000038 */
[----:B------:R1:W-:Y:S01]  /*0d60*/  STL [R1+0xa0], R50 ;  /* 0x0000a03201007387 */ /* 0x0003e20000100800 */
[----:B------:R-:W-:Y:S02]  /*0d70*/  PRMT R58, R25, 0x7632, R58 ;  /* 0x00007632193a7816 */ /* 0x000fe4000000003a */
[----:B0-----:R-:W-:Y:S01]  /*0d80*/  SHF.L.U32 R48, R53, 0x10, RZ ;  /* 0x0000001035307819 */ /* 0x001fe200000006ff */
[----:B------:R0:W-:Y:S01]  /*0d90*/  STL [R1+0x90], R49 ;  /* 0x0000903101007387 */ /* 0x0001e20000100800 */
[----:B------:R-:W-:-:S02]  /*0da0*/  PRMT R60, R26, 0x7632, R60 ;  /* 0x000076321a3c7816 */ /* 0x000fc4000000003c */
[----:B-1----:R-:W-:Y:S01]  /*0db0*/  SHF.L.U32 R50, R55, 0x10, RZ ;  /* 0x0000001037327819 */ /* 0x002fe200000006ff */
[----:B------:R1:W-:Y:S01]  /*0dc0*/  STL [R1+0x80], R48 ;  /* 0x0000803001007387 */ /* 0x0003e20000100800 */
[----:B------:R-:W-:Y:S02]  /*0dd0*/  PRMT R62, R27, 0x7632, R62 ;  /* 0x000076321b3e7816 */ /* 0x000fe4000000003e */
[----:B------:R-:W-:Y:S01]  /*0de0*/  PRMT R57, R28, 0x7632, R57 ;  /* 0x000076321c397816 */ /* 0x000fe20000000039 */
[----:B0-----:R-:W-:Y:S01]  /*0df0*/  IMAD.U32 R49, R56, 0x10000, RZ ;  /* 0x0001000038317824 */ /* 0x001fe200078e00ff */
[----:B------:R0:W-:Y:S01]  /*0e00*/  STL [R1+0x70], R50 ;  /* 0x0000703201007387 */ /* 0x0001e20000100800 */
[----:B-1----:R-:W-:-:S03]  /*0e10*/  SHF.L.U32 R48, R58, 0x10, RZ ;  /* 0x000000103a307819 */ /* 0x002fc600000006ff */
[----:B------:R1:W-:Y:S01]  /*0e20*/  STL [R1+0x64], R49 ;  /* 0x0000643101007387 */ /* 0x0003e20000100800 */
[----:B------:R-:W-:-:S03]  /*0e30*/  PRMT R59, R29, 0x7632, R59 ;  /* 0x000076321d3b7816 */ /* 0x000fc6000000003b */
[----:B------:R2:W-:Y:S01]  /*0e40*/  STL [R1+0x54], R48 ;  /* 0x0000543001007387 */ /* 0x0005e20000100800 */
[----:B0-----:R-:W-:Y:S02]  /*0e50*/  SHF.L.U32 R50, R60, 0x10, RZ ;  /* 0x000000103c327819 */ /* 0x001fe400000006ff */
[----:B------:R-:W-:Y:S02]  /*0e60*/  PRMT R61, R30, 0x7632, R61 ;  /* 0x000076321e3d7816 */ /* 0x000fe4000000003d */
[----:B-1----:R-:W-:Y:S01]  /*0e70*/  SHF.L.U32 R49, R62, 0x10, RZ ;  /* 0x000000103e317819 */ /* 0x002fe200000006ff */
[----:B------:R0:W-:Y:S01]  /*0e80*/  STL [R1+0x44], R50 ;  /* 0x0000443201007387 */ /* 0x0001e20000100800 */
[----:B------:R-:W-:Y:S02]  /*0e90*/  PRMT R63, R31, 0x7632, R63 ;  /* 0x000076321f3f7816 */ /* 0x000fe4000000003f */
[----:B--2---:R-:W-:Y:S01]  /*0ea0*/  SHF.L.U32 R48, R57, 0x10, RZ ;  /* 0x0000001039307819 */ /* 0x004fe200000006ff */
[----:B------:R1:W-:Y:S01]  /*0eb0*/  STL [R1+0x34], R49 ;  /* 0x0000343101007387 */ /* 0x0003e20000100800 */
[----:B------:R-:W-:-:S03]  /*0ec0*/  PRMT R64, R32, 0x7632, R64 ;  /* 0x0000763220407816 */ /* 0x000fc60000000040 */
[----:B------:R2:W-:Y:S01]  /*0ed0*/  STL [R1+0x60], R48 ;  /* 0x0000603001007387 */ /* 0x0005e20000100800 */
[----:B0-----:R-:W-:Y:S01]  /*0ee0*/  IMAD.U32 R50, R59, 0x10000, RZ ;  /* 0x000100003b327824 */ /* 0x001fe200078e00ff */
[----:B------:R-:W-:Y:S02]  /*0ef0*/  PRMT R66, R33, 0x7632, R66 ;  /* 0x0000763221427816 */ /* 0x000fe40000000042 */
[----:B-1----:R-:W-:Y:S02]  /*0f00*/  SHF.L.U32 R49, R61, 0x10, RZ ;  /* 0x000000103d317819 */ /* 0x002fe400000006ff */
[----:B------:R-:W-:Y:S02]  /*0f10*/  PRMT R68, R34, 0x7632, R68 ;  /* 0x0000763222447816 */ /* 0x000fe40000000044 */
[----:B--2---:R-:W-:Y:S01]  /*0f20*/  SHF.L.U32 R48, R63, 0x10, RZ ;  /* 0x000000103f307819 */ /* 0x004fe200000006ff */
[----:B------:R0:W-:Y:S01]  /*0f30*/  STL [R1+0x50], R50 ;  /* 0x0000503201007387 */ /* 0x0001e20000100800 */
[----:B------:R-:W-:-:S03]  /*0f40*/  PRMT R65, R248, 0x7632, R65 ;  /* 0x00007632f8417816 */ /* 0x000fc60000000041 */
[----:B------:R1:W-:Y:S01]  /*0f50*/  STL [R1+0x40], R49 ;  /* 0x0000403101007387 */ /* 0x0003e20000100800 */
[----:B------:R-:W-:-:S03]  /*0f60*/  PRMT R67, R249, 0x7632, R67 ;  /* 0x00007632f9437816 */ /* 0x000fc60000000043 */
[----:B------:R2:W-:Y:S01]  /*0f70*/  STL [R1+0x30], R48 ;  /* 0x0000303001007387 */ /* 0x0005e20000100800 */
[----:B0-----:R-:W-:Y:S02]  /*0f80*/  SHF.L.U32 R50, R64, 0x10, RZ ;  /* 0x0000001040327819 */ /* 0x001fe400000006ff */
[----:B-1----:R-:W-:-:S03]  /*0f90*/  SHF.L.U32 R49, R66, 0x10, RZ ;  /* 0x0000001042317819 */ /* 0x002fc600000006ff */
[----:B------:R0:W-:Y:S01]  /*0fa0*/  STL [R1+0x24], R50 ;  /* 0x0000243201007387 */ /* 0x0001e20000100800 */
[----:B------:R-:W-:Y:S01]  /*0fb0*/  PRMT R69, R250, 0x7632, R69 ;  /* 0x00007632fa457816 */ /* 0x000fe20000000045 */
[----:B--2---:R-:W-:Y:S02]  /*0fc0*/  IMAD.U32 R48, R68, 0x10000, RZ ;  /* 0x0001000044307824 */ /* 0x004fe400078e00ff */
[----:B------:R1:W-:Y:S04]  /*0fd0*/  STL [R1+0x14], R49 ;  /* 0x0000143101007387 */ /* 0x0003e80000100800 */
[----:B------:R2:W-:Y:S01]  /*0fe0*/  STL [R1+0x4], R48 ;  /* 0x0000043001007387 */ /* 0x0005e20000100800 */
[----:B0-----:R-:W-:Y:S02]  /*0ff0*/  SHF.L.U32 R50, R65, 0x10, RZ ;  /* 0x0000001041327819 */ /* 0x001fe400000006ff */
[----:B-1----:R-:W-:-:S03]  /*1000*/  SHF.L.U32 R49, R67, 0x10, RZ ;  /* 0x0000001043317819 */ /* 0x002fc600000006ff */
[----:B------:R0:W-:Y:S01]  /*1010*/  STL [R1+0x20], R50 ;  /* 0x0000203201007387 */ /* 0x0001e20000100800 */
[----:B--2---:R-:W-:-:S03]  /*1020*/  SHF.L.U32 R48, R69, 0x10, RZ ;  /* 0x0000001045307819 */ /* 0x004fc600000006ff */
[----:B------:R0:W-:Y:S04]  /*1030*/  STL [R1+0x10], R49 ;  /* 0x0000103101007387 */ /* 0x0001e80000100800 */
[----:B------:R0:W-:Y:S01]  /*1040*/  STL [R1], R48 ;  /* 0x0000003001007387 */ /* 0x0001e20000100800 */
[----:B------:R-:W-:Y:S02]  /*1050*/  PRMT R249, R251, 0x7632, R249 ;  /* 0x00007632fbf97816 */ /* 0x000fe400000000f9 */
[----:B------:R-:W-:Y:S02]  /*1060*/  PRMT R245, R4, 0x7632, R245 ;  /* 0x0000763204f57816 */ /* 0x000fe400000000f5 */
[----:B------:R-:W-:Y:S02]  /*1070*/  PRMT R70, R35, 0x7632, R70 ;  /* 0x0000763223467816 */ /* 0x000fe40000000046 */
[----:B------:R-:W-:-:S02]  /*1080*/  PRMT R246, R8, 0x7632, R246 ;  /* 0x0000763208f67816 */ /* 0x000fc400000000f6 */
[----:B------:R-:W-:Y:S02]  /*1090*/  PRMT R242, R9, 0x7632, R242 ;  /* 0x0000763209f27816 */ /* 0x000fe400000000f2 */
[----:B------:R-:W-:Y:S02]  /*10a0*/  PRMT R237, R10, 0x7632, R237 ;  /* 0x000076320aed7816 */ /* 0x000fe400000000ed */
[----:B------:R-:W-:Y:S02]  /*10b0*/  PRMT R228, R11, 0x7632, R228 ;  /* 0x000076320be47816 */ /* 0x000fe400000000e4 */
[----:B------:R-:W-:Y:S02]  /*10c0*/  PRMT R241, R5, 0x7632, R241 ;  /* 0x0000763205f17816 */ /* 0x000fe400000000f1 */
[----:B------:R-:W-:Y:S02]  /*10d0*/  PRMT R231, R6, 0x7632, R231 ;  /* 0x0000763206e77816 */ /* 0x000fe400000000e7 */
[----:B------:R-:W-:Y:S01]  /*10e0*/  PRMT R227, R7, 0x7632, R227 ;  /* 0x0000763207e37816 */ /* 0x000fe200000000e3 */
[----:B------:R-:W-:Y:S01]  /*10f0*/  HFMA2.MMA R0, -RZ, RZ, 0, 0 ;  /* 0x00000000ff007435 */ /* 0x000fe200000001ff */
[----:B------:R-:W-:Y:S01]  /*1100*/  IMAD.U32 R252, R35, 0x10000, RZ ;  /* 0x0001000023fc7824 */ /* 0x000fe200078e00ff */
[----:B------:R-:W-:Y:S01]  /*1110*/  SHF.L.U32 R244, R9, 0x10, RZ ;  /* 0x0000001009f47819 */ /* 0x000fe200000006ff */
[----:B------:R-:W-:Y:S01]  /*1120*/  IMAD.U32 R248, R8, 0x10000, RZ ;  /* 0x0001000008f87824 */ /* 0x000fe200078e00ff */
[----:B------:R-:W-:Y:S01]  /*1130*/  SHF.L.U32 R239, R10, 0x10, RZ ;  /* 0x000000100aef7819 */ /* 0x000fe200000006ff */
[----:B------:R-:W-:Y:S01]  /*1140*/  IMAD.U32 R243, R5, 0x10000, RZ ;  /* 0x0001000005f37824 */ /* 0x000fe200078e00ff */
[----:B------:R-:W-:-:S02]  /*1150*/  SHF.L.U32 R230, R11, 0x10, RZ ;  /* 0x000000100be67819 */ /* 0x000fc400000006ff */
[----:B------:R-:W-:Y:S02]  /*1160*/  CS2R R2, SRZ ;  /* 0x0000000000027805 */ /* 0x000fe4000001ff00 */
[----:B------:R-:W-:Y:S02]  /*1170*/  SHF.L.U32 R247, R4, 0x10, RZ ;  /* 0x0000001004f77819 */ /* 0x000fe400000006ff */
[----:B------:R-:W-:Y:S02]  /*1180*/  CS2R R4, SRZ ;  /* 0x0000000000047805 */ /* 0x000fe4000001ff00 */
[----:B------:R-:W-:Y:S02]  /*1190*/  SHF.L.U32 R238, R6, 0x10, RZ ;  /* 0x0000001006ee7819 */ /* 0x000fe400000006ff */
[----:B------:R-:W-:Y:S02]  /*11a0*/  CS2R R8, SRZ ;  /* 0x0000000000087805 */ /* 0x000fe4000001ff00 */
[----:B------:R-:W-:-:S02]  /*11b0*/  SHF.L.U32 R229, R7, 0x10, RZ ;  /* 0x0000001007e57819 */ /* 0x000fc400000006ff */
[----:B------:R-:W-:Y:S02]  /*11c0*/  CS2R R6, SRZ ;  /* 0x0000000000067805 */ /* 0x000fe4000001ff00 */
[----:B------:R-:W-:Y:S02]  /*11d0*/  SHF.L.U32 R251, R251, 0x10, RZ ;  /* 0x00000010fbfb7819 */ /* 0x000fe400000006ff */
        /* <DEDUP_REMOVED lines=11> */
[----:B------:R-:W-:Y:S01]  /*1290*/  SHF.L.U32 R250, R70, 0x10, RZ ;  /* 0x0000001046fa7819 */ /* 0x000fe200000006ff */
[----:B------:R-:W-:Y:S01]  /*12a0*/  IMAD.U32 R249, R249, 0x10000, RZ ;  /* 0x00010000f9f97824 */ /* 0x000fe200078e00ff */
[----:B------:R-:W-:Y:S01]  /*12b0*/  SHF.L.U32 R246, R246, 0x10, RZ ;  /* 0x00000010f6f67819 */ /* 0x000fe200000006ff */
[----:B------:R-:W-:Y:S01]  /*12c0*/  IMAD.U32 R245, R245, 0x10000, RZ ;  /* 0x00010000f5f57824 */ /* 0x000fe200078e00ff */
[----:B------:R-:W-:Y:S02]  /*12d0*/  SHF.L.U32 R242, R242, 0x10, RZ ;  /* 0x00000010f2f27819 */ /* 0x000fe400000006ff */
[----:B------:R-:W-:Y:S02]  /*12e0*/  SHF.L.U32 R237, R237, 0x10, RZ ;  /* 0x00000010eded7819 */ /* 0x000fe400000006ff */
[----:B------:R-:W-:-:S02]  /*12f0*/  SHF.L.U32 R228, R228, 0x10, RZ ;  /* 0x00000010e4e47819 */ /* 0x000fc400000006ff */
[----:B------:R-:W-:Y:S02]  /*1300*/  SHF.L.U32 R241, R241, 0x10, RZ ;  /* 0x00000010f1f17819 */ /* 0x000fe400000006ff */
[----:B------:R-:W-:Y:S02]  /*1310*/  SHF.L.U32 R231, R231, 0x10, RZ ;  /* 0x00000010e7e77819 */ /* 0x000fe400000006ff */
[----:B0-----:R-:W-:-:S07]  /*1320*/  SHF.L.U32 R227, R227, 0x10, RZ ;  /* 0x00000010e3e37819 */ /* 0x001fce00000006ff */
.L_x_52:
[----:B0-----:R-:W0:Y:S01]  /*1330*/  LDC.64 R216, c[0x0][0x238] ;  /* 0x00008e00ffd87b82 */ /* 0x001e220000000a00 */
[----:B------:R-:W-:Y:S01]  /*1340*/  IMAD R56, R171, UR8, RZ ;  /* 0x00000008ab387c24 */ /* 0x000fe2000f8e02ff */
[----:B------:R-:W2:Y:S04]  /*1350*/  LDL R200, [R1+0x68] ;  /* 0x0000680001c87983 */ /* 0x000ea80000100800 */
[----:B------:R-:W3:Y:S02]  /*1360*/  LDL R201, [R1+0x6c] ;  /* 0x00006c0001c97983 */ /* 0x000ee40000100800 */
[----:B------:R-:W1:Y:S01]  /*1370*/  LDC.64 R52, c[0x0][0x250] ;  /* 0x00009400ff347b82 */ /* 0x000e620000000a00 */
[----:B------:R-:W-:Y:S01]  /*1380*/  SHF.R.S32.HI R57, RZ, 0x1f, R56 ;  /* 0x0000001fff397819 */ /* 0x000fe20000011438 */
[----:B------:R-:W4:Y:S04]  /*1390*/  LDL R205, [R1+0x48] ;  /* 0x0000480001cd7983 */ /* 0x000f280000100800 */
[----:B------:R-:W4:Y:S02]  /*13a0*/  LDL R206, [R1+0x58] ;  /* 0x0000580001ce7983 */ /* 0x000f240000100800 */
[----:B------:R-:W0:Y:S01]  /*13b0*/  LDC.64 R218, c[0x0][0x2c0] ;  /* 0x0000b000ffda7b82 */ /* 0x000e220000000a00 */
[----:B------:R-:W-:Y:S01]  /*13c0*/  LEA.HI R57, R57, R56, RZ, 0x3 ;  /* 0x0000003839397211 */ /* 0x000fe200078f18ff */
[----:B------:R-:W4:Y:S06]  /*13d0*/  LDL R207, [R1+0x4c] ;  /* 0x00004c0001cf7983 */ /* 0x000f2c0000100800 */
[----:B------:R-:W0:Y:S01]  /*13e0*/  LDC.64 R220, c[0x0][0x2b8] ;  /* 0x0000ae00ffdc7b82 */ /* 0x000e220000000a00 */
[----:B------:R-:W-:Y:S01]  /*13f0*/  LEA.HI.SX32 R194, R57, R84, 0x1d ;  /* 0x0000005439c27211 */ /* 0x000fe200078feaff */
[----:B------:R-:W4:Y:S06]  /*1400*/  LDL R224, [R1+0x5c] ;  /* 0x00005c0001e07983 */ /* 0x000f2c0000100800 */
[----:B------:R-:W0:Y:S01]  /*1410*/  LDC.64 R54, c[0x0][0x258] ;  /* 0x00009600ff367b82 */ /* 0x000e220000000a00 */
[----:B------:R-:W-:Y:S01]  /*1420*/  IADD3 R188, R194, 0x20, RZ ;  /* 0x00000020c2bc7810 */ /* 0x000fe20007ffe0ff */
[----:B-1----:R-:W-:Y:S01]  /*1430*/  IMAD.WIDE R52, R171, 0x4, R52 ;  /* 0x00000004ab347825 */ /* 0x002fe200078e0234 */
[----:B------:R-:W4:Y:S03]  /*1440*/  LDL R222, [R1+0x38] ;  /* 0x0000380001de7983 */ /* 0x000f260000100800 */
[----:B0-----:R-:W-:Y:S01]  /*1450*/  IMAD.WIDE.U32 R96, R188, 0x10, R216 ;  /* 0x00000010bc607825 */ /* 0x001fe200078e00d8 */
[----:B------:R0:W2:Y:S01]  /*1460*/  LDG.E R198, desc[UR4][R52.64] ;  /* 0x0000000434c67981 */ /* 0x0000a2000c1e1900 */
[----:B------:R-:W1:Y:S02]  /*1470*/  LDC.U8 R197, c[0x0][0x2a0] ;  /* 0x0000a800ffc57b82 */ /* 0x000e640000000000 */
[----:B------:R-:W-:Y:S01]  /*1480*/  VIADD R199, R194, 0x20 ;  /* 0x00000020c2c77836 */ /* 0x000fe20000000000 */
[----:B------:R-:W4:Y:S03]  /*1490*/  LDL R215, [R1+0x3c] ;  /* 0x00003c0001d77983 */ /* 0x000f260000100800 */
[C---:B------:R-:W-:Y:S01]  /*14a0*/  IMAD.WIDE.U32 R100, R199.reuse, 0x10, R218 ;  /* 0x00000010c7647825 */ /* 0x040fe200078e00da */
[----:B------:R-:W3:Y:S01]  /*14b0*/  LDG.E.128 R96, desc[UR4][R96.64] ;  /* 0x0000000460607981 */ /* 0x000ee2000c1e1d00 */
[----:B------:R-:W1:Y:S02]  /*14c0*/  @P0 LDC.64 R156, c[0x0][0x2c8] ;  /* 0x0000b200ff9c0b82 */ /* 0x000e640000000a00 */
[----:B------:R-:W-:Y:S01]  /*14d0*/  IMAD.WIDE.U32 R104, R199, 0x10, R220 ;  /* 0x00000010c7687825 */ /* 0x000fe200078e00dc */
[----:B------:R-:W4:Y:S04]  /*14e0*/  LDL R214, [R1+0x60] ;  /* 0x0000600001d67983 */ /* 0x000f280000100800 */
[----:B------:R-:W4:Y:S01]  /*14f0*/  LDG.E.128 R100, desc[UR4][R100.64] ;  /* 0x0000000464647981 */ /* 0x000f22000c1e1d00 */
[----:B0-----:R-:W-:-:S03]  /*1500*/  IMAD.WIDE R52, R171, 0x4, R54 ;  /* 0x00000004ab347825 */ /* 0x001fc600078e0236 */
[----:B------:R-:W4:Y:S04]  /*1510*/  LDG.E.128 R104, desc[UR4][R104.64] ;  /* 0x0000000468687981 */ /* 0x000f28000c1e1d00 */
[----:B------:R-:W4:Y:S04]  /*1520*/  LDG.E R196, desc[UR4][R52.64] ;  /* 0x0000000434c47981 */ /* 0x000f28000c1e1900 */
[----:B------:R-:W4:Y:S01]  /*1530*/  LDL R213, [R1+0x64] ;  /* 0x0000640001d57983 */ /* 0x000f220000100800 */
[----:B-1----:R-:W-:-:S03]  /*1540*/  ISETP.NE.AND P1, PT, R197, RZ, PT ;  /* 0x000000ffc500720c */ /* 0x002fc60003f25270 */
[----:B------:R-:W4:Y:S01]  /*1550*/  LDL R233, [R1+0x88] ;  /* 0x0000880001e97983 */ /* 0x000f220000100800 */
[----:B------:R-:W-:-:S03]  /*1560*/  @P0 IMAD.WIDE.U32 R156, R199, 0x10, R156 ;  /* 0x00000010c79c0825 */ /* 0x000fc600078e009c */
[----:B------:R-:W4:Y:S01]  /*1570*/  LDL R226, [R1+0x8c] ;  /* 0x00008c0001e27983 */ /* 0x000f220000100800 */
[----:B------:R-:W-:-:S03]  /*1580*/  IMAD.WIDE.U32 R56, R194, 0x10, R216 ;  /* 0x00000010c2387825 */ /* 0x000fc600078e00d8 */
[----:B------:R-:W4:Y:S01]  /*1590*/  LDL R225, [R1+0x7c] ;  /* 0x00007c0001e17983 */ /* 0x000f220000100800 */
[----:B------:R-:W-:-:S03]  /*15a0*/  IMAD.WIDE.U32 R80, R194, 0x10, R218 ;  /* 0x00000010c2507825 */ /* 0x000fc600078e00da */
[----:B------:R-:W4:Y:S01]  /*15b0*/  LDG.E.128 R56, desc[UR4][R56.64] ;  /* 0x0000000438387981 */ /* 0x000f22000c1e1d00 */
[----:B------:R-:W-:-:S03]  /*15c0*/  IMAD.WIDE.U32 R76, R194, 0x10, R220 ;  /* 0x00000010c24c7825 */ /* 0x000fc600078e00dc */
[----:B------:R-:W4:Y:S04]  /*15d0*/  LDG.E.128 R80, desc[UR4][R80.64] ;  /* 0x0000000450507981 */ /* 0x000f28000c1e1d00 */
[----:B------:R-:W4:Y:S04]  /*15e0*/  LDG.E.128 R76, desc[UR4][R76.64] ;  /* 0x000000044c4c7981 */ /* 0x000f28000c1e1d00 */
[----:B------:R0:W5:Y:S04]  /*15f0*/  @P0 LDG.E.128 R64, desc[UR4][R156.64] ;  /* 0x000000049c400981 */ /* 0x000168000c1e1d00 */
[----:B------:R-:W4:Y:S04]  /*1600*/  LDL R234, [R1+0xa4] ;  /* 0x0000a40001ea7983 */ /* 0x000f280000100800 */
[----:B------:R-:W4:Y:S04]  /*1610*/  LDL R235, [R1+0x28] ;  /* 0x0000280001eb7983 */ /* 0x000f280000100800 */
[----:B------:R-:W4:Y:S04]  /*1620*/  LDL R236, [R1+0x10] ;  /* 0x0000100001ec7983 */ /* 0x000f280000100800 */
[----:B------:R-:W4:Y:S01]  /*1630*/  LDL R240, [R1+0x24] ;  /* 0x0000240001f07983 */ /* 0x000f220000100800 */
[----:B--2---:R-:W-:-:S02]  /*1640*/  FSEL R198, R198, RZ, !P1 ;  /* 0x000000ffc6c67208 */ /* 0x004fc40004800000 */
[----:B---3--:R-:W-:-:S05]  /*1650*/  SHF.L.U32 R197, R96, 0x10, RZ ;  /* 0x0000001060c57819 */ /* 0x008fca00000006ff */
[----:B------:R-:W-:Y:S01]  /*1660*/  FADD.FTZ R197, -R198, R197 ;  /* 0x000000c5c6c57221 */ /* 0x000fe20000010100 */
[----:B----4-:R-:W-:Y:S01]  /*1670*/  SHF.L.U32 R204, R100, 0x10, RZ ;  /* 0x0000001064cc7819 */ /* 0x010fe200000006ff */
[----:B------:R-:W-:-:S04]  /*1680*/  IMAD.U32 R203, R104, 0x10000, RZ ;  /* 0x0001000068cb7824 */ /* 0x000fc800078e00ff */
[----:B------:R-:W-:Y:S01]  /*1690*/  FMUL.FTZ R200, R200, R204 ;  /* 0x000000ccc8c87220 */ /* 0x000fe20000410000 */
[----:B------:R-:W-:Y:S01]  /*16a0*/  FMUL.FTZ R197, R196, R197 ;  /* 0x000000c5c4c57220 */ /* 0x000fe20000410000 */
[----:B------:R-:W-:-:S03]  /*16b0*/  FADD.FTZ R127, R203, R127 ;  /* 0x0000007fcb7f7221 */ /* 0x000fc60000010000 */
[-C--:B------:R-:W-:Y:S01]  /*16c0*/  FFMA.FTZ R161, R197, R203.reuse, R161 ;  /* 0x000000cbc5a17223 */ /* 0x080fe200000100a1 */
[----:B------:R-:W-:Y:S01]  /*16d0*/  FFMA.FTZ R203, R201, R203, R200 ;  /* 0x000000cbc9cb7223 */ /* 0x000fe200000100c8 */
[----:B------:R-:W-:Y:S02]  /*16e0*/  SHF.L.U32 R201, R98, 0x10, RZ ;  /* 0x0000001062c97819 */ /* 0x000fe400000006ff */
[----:B------:R-:W-:-:S03]  /*16f0*/  SHF.L.U32 R208, R102, 0x10, RZ ;  /* 0x0000001066d07819 */ /* 0x000fc600000006ff */
[----:B------:R-:W-:Y:S01]  /*1700*/  FADD.FTZ R201, -R198, R201 ;  /* 0x000000c9c6c97221 */ /* 0x000fe20000010100 */
[----:B------:R-:W-:Y:S02]  /*1710*/  SHF.L.U32 R202, R97, 0x10, RZ ;  /* 0x0000001061ca7819 */ /* 0x000fe400000006ff */
[----:B------:R-:W-:Y:S01]  /*1720*/  SHF.L.U32 R199, R106, 0x10, RZ ;  /* 0x000000106ac77819 */ /* 0x000fe200000006ff */
[----:B------:R-:W-:Y:S01]  /*1730*/  FMUL.FTZ R201, R196, R201 ;  /* 0x000000c9c4c97220 */ /* 0x000fe20000410000 */
[----:B------:R-:W-:Y:S01]  /*1740*/  FMUL.FTZ R205, R205, R208 ;  /* 0x000000d0cdcd7220 */ /* 0x000fe20000410000 */
[----:B------:R-:W-:Y:S01]  /*1750*/  FADD.FTZ R202, -R198, R202 ;  /* 0x000000cac6ca7221 */ /* 0x000fe20000010100 */
[----:B------:R-:W-:Y:S02]  /*1760*/  IMAD.U32 R209, R101, 0x10000, RZ ;  /* 0x0001000065d17824 */ /* 0x000fe400078e00ff */
[----:B------:R-:W-:Y:S01]  /*1770*/  FADD.FTZ R123, R199, R123 ;  /* 0x0000007bc77b7221 */ /* 0x000fe20000010000 */
[-C--:B------:R-:W-:Y:S01]  /*1780*/  FFMA.FTZ R155, R201, R199.reuse, R155 ;  /* 0x000000c7c99b7223 */ /* 0x080fe2000001009b */
[----:B------:R-:W-:Y:S01]  /*1790*/  FFMA.FTZ R199, R207, R199, R205 ;  /* 0x000000c7cfc77223 */ /* 0x000fe200000100cd */
[----:B------:R-:W-:Y:S01]  /*17a0*/  SHF.L.U32 R207, R99, 0x10, RZ ;  /* 0x0000001063cf7819 */ /* 0x000fe200000006ff */
[----:B------:R-:W-:Y:S01]  /*17b0*/  FMUL.FTZ R202, R196, R202 ;  /* 0x000000cac4ca7220 */ /* 0x000fe20000410000 */
[----:B------:R-:W-:Y:S01]  /*17c0*/  SHF.L.U32 R200, R105, 0x10, RZ ;  /* 0x0000001069c87819 */ /* 0x000fe200000006ff */
[----:B------:R-:W-:Y:S01]  /*17d0*/  FADD.FTZ R177, R204, R177 ;  /* 0x000000b1ccb17221 */ /* 0x000fe20000010000 */
[----:B------:R-:W-:Y:S01]  /*17e0*/  PRMT R205, R96, 0x7632, R205 ;  /* 0x0000763260cd7816 */ /* 0x000fe200000000cd */
[----:B------:R-:W-:Y:S01]  /*17f0*/  FFMA.FTZ R35, R197, R204, R35 ;  /* 0x000000ccc5237223 */ /* 0x000fe20000010023 */
[----:B------:R-:W-:Y:S01]  /*1800*/  FMUL.FTZ R206, R206, R209 ;  /* 0x000000d1cece7220 */ /* 0x000fe20000410000 */
[----:B------:R-:W-:Y:S01]  /*1810*/  PRMT R204, R104, 0x7632, R204 ;  /* 0x0000763268cc7816 */ /* 0x000fe200000000cc */
[----:B------:R-:W-:Y:S01]  /*1820*/  FADD.FTZ R207, -R198, R207 ;  /* 0x000000cfc6cf7221 */ /* 0x000fe20000010100 */
[----:B------:R-:W-:Y:S01]  /*1830*/  PRMT R104, R100, 0x7632, R104 ;  /* 0x0000763264687816 */ /* 0x000fe20000000068 */
[----:B------:R-:W-:Y:S01]  /*1840*/  FADD.FTZ R125, R200, R125 ;  /* 0x0000007dc87d7221 */ /* 0x000fe20000010000 */
[----:B------:R-:W-:Y:S01]  /*1850*/  SHF.L.U32 R100, R103, 0x10, RZ ;  /* 0x0000001067647819 */ /* 0x000fe200000006ff */
[----:B------:R-:W-:Y:S01]  /*1860*/  FFMA.FTZ R159, R202, R200, R159 ;  /* 0x000000c8ca9f7223 */ /* 0x000fe2000001009f */
[----:B------:R-:W-:-:S02]  /*1870*/  IMAD.U32 R205, R205, 0x10000, RZ ;  /* 0x00010000cdcd7824 */ /* 0x000fc400078e00ff */
[----:B------:R-:W-:Y:S01]  /*1880*/  FFMA.FTZ R200, R224, R200, R206 ;  /* 0x000000c8e0c87223 */ /* 0x000fe200000100ce */
[----:B------:R-:W-:Y:S01]  /*1890*/  SHF.L.U32 R206, R107, 0x10, RZ ;  /* 0x000000106bce7819 */ /* 0x000fe200000006ff */
[----:B------:R-:W-:Y:S01]  /*18a0*/  FMUL.FTZ R207, R196, R207 ;  /* 0x000000cfc4cf7220 */ /* 0x000fe20000410000 */
[----:B------:R-:W-:Y:S01]  /*18b0*/  SHF.L.U32 R104, R104, 0x10, RZ ;  /* 0x0000001068687819 */ /* 0x000fe200000006ff */
[----:B------:R-:W-:Y:S01]  /*18c0*/  FMUL.FTZ R96, R222, R100 ;  /* 0x00000064de607220 */ /* 0x000fe20000410000 */
[----:B------:R-:W-:Y:S01]  /*18d0*/  FADD.FTZ R205, -R198, R205 ;  /* 0x000000cdc6cd7221 */ /* 0x000fe20000010100 */
[----:B------:R-:W-:Y:S01]  /*18e0*/  SHF.L.U32 R204, R204, 0x10, RZ ;  /* 0x00000010cccc7819 */ /* 0x000fe200000006ff */
[----:B------:R-:W-:Y:S01]  /*18f0*/  FADD.FTZ R121, R206, R121 ;  /* 0x00000079ce797221 */ /* 0x000fe20000010000 */
[-C--:B------:R-:W-:Y:S01]  /*1900*/  FFMA.FTZ R153, R207, R206.reuse, R153 ;  /* 0x000000cecf997223 */ /* 0x080fe20000010099 */
[----:B------:R-:W-:Y:S01]  /*1910*/  FFMA.FTZ R206, R215, R206, R96 ;  /* 0x000000ced7ce7223 */ /* 0x000fe20000010060 */
[----:B------:R-:W-:Y:S01]  /*1920*/  FMUL.FTZ R205, R196, R205 ;  /* 0x000000cdc4cd7220 */ /* 0x000fe20000410000 */
[----:B------:R-:W-:Y:S01]  /*1930*/  FMUL.FTZ R96, R214, R104 ;  /* 0x00000068d6607220 */ /* 0x000fe20000410000 */
[----:B------:R-:W2:Y:S01]  /*1940*/  LDL R215, [R1+0x40] ;  /* 0x0000400001d77983 */ /* 0x000ea20000100800 */
[----:B------:R-:W-:Y:S01]  /*1950*/  FADD.FTZ R128, R204, R128 ;  /* 0x00000080cc807221 */ /* 0x000fe20000010000 */
[-C--:B------:R-:W-:Y:S01]  /*1960*/  FFMA.FTZ R162, R205, R204.reuse, R162 ;  /* 0x000000cccda27223 */ /* 0x080fe200000100a2 */
[----:B------:R-:W-:Y:S01]  /*1970*/  FFMA.FTZ R204, R213, R204, R96 ;  /* 0x000000ccd5cc7223 */ /* 0x000fe20000010060 */
[----:B------:R-:W3:Y:S04]  /*1980*/  LDL R214, [R1+0x30] ;  /* 0x0000300001d67983 */ /* 0x000ee80000100800 */
[----:B------:R-:W4:Y:S01]  /*1990*/  LDL R213, [R1+0x44] ;  /* 0x0000440001d57983 */ /* 0x000f220000100800 */
[----:B------:R-:W-:-:S03]  /*19a0*/  PRMT R210, R105, 0x7632, R210 ;  /* 0x0000763269d27816 */ /* 0x000fc600000000d2 */
[----:B------:R-:W4:Y:S04]  /*19b0*/  LDL R105, [R1+0x34] ;  /* 0x0000340001697983 */ /* 0x000f280000100800 */
[----:B------:R-:W4:Y:S04]  /*19c0*/  LDL R224, [R1+0x50] ;  /* 0x0000500001e07983 */ /* 0x000f280000100800 */
[----:B------:R-:W4:Y:S01]  /*19d0*/  LDL R222, [R1+0x54] ;  /* 0x0000540001de7983 */ /* 0x000f220000100800 */
[----:B------:R-:W-:Y:S02]  /*19e0*/  PRMT R102, R102, 0x7632, R102 ;  /* 0x0000763266667816 */ /* 0x000fe40000000066 */
[----:B------:R-:W-:-:S02]  /*19f0*/  PRMT R99, R99, 0x7632, R99 ;  /* 0x0000763263637816 */ /* 0x000fc40000000063 */
[----:B------:R-:W-:Y:S02]  /*1a00*/  PRMT R96, R98, 0x7632, R96 ;  /* 0x0000763262607816 */ /* 0x000fe40000000060 */
[----:B------:R-:W-:Y:S02]  /*1a10*/  PRMT R98, R106, 0x7632, R98 ;  /* 0x000076326a627816 */ /* 0x000fe40000000062 */
[----:B------:R-:W-:Y:S02]  /*1a20*/  SHF.L.U32 R102, R102, 0x10, RZ ;  /* 0x0000001066667819 */ /* 0x000fe400000006ff */
[----:B------:R-:W-:Y:S01]  /*1a30*/  PRMT R103, R103, 0x7632, R103 ;  /* 0x0000763267677816 */ /* 0x000fe20000000067 */
[----:B------:R-:W-:Y:S01]  /*1a40*/  FADD.FTZ R181, R208, R181 ;  /* 0x000000b5d0b57221 */ /* 0x000fe20000010000 */
[----:B------:R-:W-:Y:S01]  /*1a50*/  SHF.L.U32 R99, R99, 0x10, RZ ;  /* 0x0000001063637819 */ /* 0x000fe200000006ff */
[----:B------:R-:W-:Y:S01]  /*1a60*/  FFMA.FTZ R31, R201, R208, R31 ;  /* 0x000000d0c91f7223 */ /* 0x000fe2000001001f */
[----:B------:R-:W-:Y:S01]  /*1a70*/  SHF.L.U32 R98, R98, 0x10, RZ ;  /* 0x0000001062627819 */ /* 0x000fe200000006ff */
[----:B------:R-:W-:Y:S01]  /*1a80*/  FADD.FTZ R183, R100, R183 ;  /* 0x000000b764b77221 */ /* 0x000fe20000010000 */
[----:B------:R-:W-:Y:S01]  /*1a90*/  PRMT R212, R107, 0x7632, R212 ;  /* 0x000076326bd47816 */ /* 0x000fe200000000d4 */
[----:B------:R-:W-:Y:S01]  /*1aa0*/  FFMA.FTZ R29, R207, R100, R29 ;  /* 0x00000064cf1d7223 */ /* 0x000fe2000001001d */
[----:B------:R-:W-:Y:S01]  /*1ab0*/  FADD.FTZ R99, -R198, R99 ;  /* 0x00000063c6637221 */ /* 0x000fe20000010100 */
[----:B------:R-:W-:Y:S01]  /*1ac0*/  IMAD.U32 R100, R103, 0x10000, RZ ;  /* 0x0001000067647824 */ /* 0x000fe200078e00ff */
[----:B------:R-:W-:Y:S01]  /*1ad0*/  SHF.L.U32 R212, R212, 0x10, RZ ;  /* 0x00000010d4d47819 */ /* 0x000fe200000006ff */
[----:B------:R-:W4:Y:S04]  /*1ae0*/  LDL R106, [R1+0xac] ;  /* 0x0000ac00016a7983 */ /* 0x000f280000100800 */
[----:B------:R-:W-:Y:S01]  /*1af0*/  FADD.FTZ R122, R212, R122 ;  /* 0x0000007ad47a7221 */ /* 0x000fe20000010000 */
[----:B------:R-:W-:Y:S01]  /*1b00*/  FADD.FTZ R176, R104, R176 ;  /* 0x000000b068b07221 */ /* 0x000fe20000010000 */
[----:B------:R-:W-:-:S02]  /*1b10*/  FFMA.FTZ R36, R205, R104, R36 ;  /* 0x00000068cd247223 */ /* 0x000fc40000010024 */
[----:B------:R-:W4:Y:S01]  /*1b20*/  LDL R104, [R1+0x9c] ;  /* 0x00009c0001687983 */ /* 0x000f220000100800 */
[----:B--2---:R-:W-:-:S03]  /*1b30*/  FMUL.FTZ R208, R215, R102 ;  /* 0x00000066d7d07220 */ /* 0x004fc60000410000 */
[----:B------:R-:W2:Y:S01]  /*1b40*/  LDL R215, [R1+0xa8] ;  /* 0x0000a80001d77983 */ /* 0x000ea20000100800 */
[----:B---3--:R-:W-:Y:S01]  /*1b50*/  FMUL.FTZ R103, R214, R100 ;  /* 0x00000064d6677220 */ /* 0x008fe20000410000 */
[----:B----4-:R-:W-:Y:S01]  /*1b60*/  FFMA.FTZ R208, R213, R98, R208 ;  /* 0x00000062d5d07223 */ /* 0x010fe200000100d0 */
[----:B------:R-:W-:-:S04]  /*1b70*/  FMUL.FTZ R213, R196, R99 ;  /* 0x00000063c4d57220 */ /* 0x000fc80000410000 */
[-C--:B------:R-:W-:Y:S01]  /*1b80*/  FFMA.FTZ R154, R213, R212.reuse, R154 ;  /* 0x000000d4d59a7223 */ /* 0x080fe2000001009a */
[----:B------:R-:W-:Y:S02]  /*1b90*/  FFMA.FTZ R212, R105, R212, R103 ;  /* 0x000000d469d47223 */ /* 0x000fe40000010067 */
[----:B------:R-:W3:Y:S01]  /*1ba0*/  LDL R105, [R1+0x98] ;  /* 0x0000980001697983 */ /* 0x000ee20000100800 */
[----:B------:R-:W-:Y:S02]  /*1bb0*/  PRMT R211, R97, 0x7632, R211 ;  /* 0x0000763261d37816 */ /* 0x000fe400000000d3 */
[----:B------:R-:W-:Y:S02]  /*1bc0*/  PRMT R101, R101, 0x7632, R101 ;  /* 0x0000763265657816 */ /* 0x000fe40000000065 */
[----:B------:R-:W-:Y:S02]  /*1bd0*/  SHF.L.U32 R211, R211, 0x10, RZ ;  /* 0x00000010d3d37819 */ /* 0x000fe400000006ff */
[----:B------:R-:W-:-:S02]  /*1be0*/  SHF.L.U32 R101, R101, 0x10, RZ ;  /* 0x0000001065657819 */ /* 0x000fc400000006ff */
[----:B------:R-:W-:Y:S01]  /*1bf0*/  SHF.L.U32 R96, R96, 0x10, RZ ;  /* 0x0000001060607819 */ /* 0x000fe200000006ff */
[----:B------:R-:W-:Y:S01]  /*1c00*/  FADD.FTZ R211, -R198, R211 ;  /* 0x000000d3c6d37221 */ /* 0x000fe20000010100 */
[----:B------:R-:W-:Y:S02]  /*1c10*/  IMAD.U32 R210, R210, 0x10000, RZ ;  /* 0x00010000d2d27824 */ /* 0x000fe400078e00ff */
[----:B------:R-:W-:Y:S01]  /*1c20*/  FMUL.FTZ R97, R224, R101 ;  /* 0x00000065e0617220 */ /* 0x000fe20000410000 */
[----:B------:R-:W-:Y:S01]  /*1c30*/  FMUL.FTZ R211, R196, R211 ;  /* 0x000000d3c4d37220 */ /* 0x000fe20000410000 */
[----:B------:R-:W-:Y:S01]  /*1c40*/  FADD.FTZ R96, -R198, R96 ;  /* 0x00000060c6607221 */ /* 0x000fe20000010100 */
[----:B------:R-:W-:Y:S01]  /*1c50*/  FADD.FTZ R179, R209, R179 ;  /* 0x000000b3d1b37221 */ /* 0x000fe20000010000 */
[----:B------:R-:W-:Y:S01]  /*1c60*/  FFMA.FTZ R33, R202, R209, R33 ;  /* 0x000000d1ca217223 */ /* 0x000fe20000010021 */
[----:B------:R-:W-:Y:S01]  /*1c70*/  FADD.FTZ R126, R210, R126 ;  /* 0x0000007ed27e7221 */ /* 0x000fe20000010000 */
[-C--:B------:R-:W-:Y:S01]  /*1c80*/  FFMA.FTZ R160, R211, R210.reuse, R160 ;  /* 0x000000d2d3a07223 */ /* 0x080fe200000100a0 */
[----:B------:R-:W-:Y:S01]  /*1c90*/  FFMA.FTZ R210, R222, R210, R97 ;  /* 0x000000d2ded27223 */ /* 0x000fe20000010061 */
[----:B------:R-:W-:Y:S01]  /*1ca0*/  FMUL.FTZ R209, R196, R96 ;  /* 0x00000060c4d17220 */ /* 0x000fe20000410000 */
[----:B------:R-:W-:Y:S01]  /*1cb0*/  FADD.FTZ R124, R98, R124 ;  /* 0x0000007c627c7221 */ /* 0x000fe20000010000 */
[----:B------:R-:W1:Y:S01]  /*1cc0*/  @P0 LDC.64 R96, c[0x0][0x2c8] ;  /* 0x0000b200ff600b82 */ /* 0x000e620000000a00 */
[----:B------:R-:W4:Y:S01]  /*1cd0*/  LDL R222, [R1+0x78] ;  /* 0x0000780001de7983 */ /* 0x000f220000100800 */
[----:B------:R-:W-:Y:S01]  /*1ce0*/  FFMA.FTZ R158, R209, R98, R158 ;  /* 0x00000062d19e7223 */ /* 0x000fe2000001009e */
[----:B------:R-:W-:Y:S01]  /*1cf0*/  FADD.FTZ R178, R101, R178 ;  /* 0x000000b265b27221 */ /* 0x000fe20000010000 */
[----:B------:R-:W-:Y:S01]  /*1d00*/  FADD.FTZ R180, R102, R180 ;  /* 0x000000b466b47221 */ /* 0x000fe20000010000 */
[----:B------:R-:W-:Y:S01]  /*1d10*/  SHF.L.U32 R214, R76, 0x10, RZ ;  /* 0x000000104cd67819 */ /* 0x000fe200000006ff */
[----:B------:R-:W4:Y:S02]  /*1d20*/  LDL R224, [R1+0xa0] ;  /* 0x0000a00001e07983 */ /* 0x000f240000100800 */
[----:B------:R-:W2:Y:S01]  /*1d30*/  @P0 LDC.64 R98, c[0x0][0x2c8] ;  /* 0x0000b200ff620b82 */ /* 0x000ea20000000a00 */
[----:B------:R-:W-:Y:S01]  /*1d40*/  FFMA.FTZ R34, R211, R101, R34 ;  /* 0x00000065d3227223 */ /* 0x000fe20000010022 */
[----:B------:R-:W-:Y:S01]  /*1d50*/  SHF.L.U32 R101, R56, 0x10, RZ ;  /* 0x0000001038657819 */ /* 0x000fe200000006ff */
[----:B------:R-:W-:Y:S01]  /*1d60*/  FFMA.FTZ R32, R209, R102, R32 ;  /* 0x00000066d1207223 */ /* 0x000fe20000010020 */
[----:B------:R-:W-:-:S03]  /*1d70*/  SHF.L.U32 R102, R80, 0x10, RZ ;  /* 0x0000001050667819 */ /* 0x000fc600000006ff */
[----:B0-----:R-:W-:Y:S01]  /*1d80*/  FADD.FTZ R156, R101, -R198 ;  /* 0x800000c6659c7221 */ /* 0x001fe20000010000 */
[----:B------:R-:W-:-:S03]  /*1d90*/  SHF.L.U32 R103, R57, 0x10, RZ ;  /* 0x0000001039677819 */ /* 0x000fc600000006ff */
[----:B------:R-:W-:Y:S01]  /*1da0*/  FMUL.FTZ R156, R196, R156 ;  /* 0x0000009cc49c7220 */ /* 0x000fe20000410000 */
[C---:B-1----:R-:W-:Y:S01]  /*1db0*/  @P0 IMAD.WIDE.U32 R96, R194.reuse, 0x10, R96 ;  /* 0x00000010c2600825 */ /* 0x042fe200078e0060 */
[----:B------:R-:W-:-:S03]  /*1dc0*/  IADD3 R190, R194, 0x40, RZ ;  /* 0x00000040c2be7810 */ /* 0x000fc60007ffe0ff */
[----:B------:R-:W-:Y:S01]  /*1dd0*/  FADD.FTZ R11, R102, R11 ;  /* 0x0000000b660b7221 */ /* 0x000fe20000010000 */
[C---:B------:R-:W-:Y:S01]  /*1de0*/  IADD3 R195, R194.reuse, 0x40, RZ ;  /* 0x00000040c2c37810 */ /* 0x040fe20007ffe0ff */
[----:B------:R2:W5:Y:S01]  /*1df0*/  @P0 LDG.E.128 R68, desc[UR4][R96.64] ;  /* 0x0000000460440981 */ /* 0x000562000c1e1d00 */
[----:B------:R-:W-:Y:S02]  /*1e00*/  VIADD R157, R194, 0x60 ;  /* 0x00000060c29d7836 */ /* 0x000fe40000000000 */
[----:B------:R-:W-:Y:S01]  /*1e10*/  FFMA.FTZ R43, R156, R102, R43 ;  /* 0x000000669c2b7223 */ /* 0x000fe2000001002b */
[----:B------:R-:W-:Y:S01]  /*1e20*/  FADD.FTZ R135, R214, R135 ;  /* 0x00000087d6877221 */ /* 0x000fe20000010000 */
[----:B------:R-:W-:Y:S01]  /*1e30*/  FFMA.FTZ R169, R156, R214, R169 ;  /* 0x000000d69ca97223 */ /* 0x000fe200000100a9 */
[----:B------:R-:W-:Y:S01]  /*1e40*/  FADD.FTZ R103, -R198, R103 ;  /* 0x00000067c6677221 */ /* 0x000fe20000010100 */
[----:B------:R-:W-:-:S04]  /*1e50*/  IMAD.WIDE.U32 R52, R195, 0x10, R216 ;  /* 0x00000010c3347825 */ /* 0x000fc800078e00d8 */
[----:B------:R-:W-:Y:S01]  /*1e60*/  IMAD.WIDE.U32 R88, R190, 0x10, R218 ;  /* 0x00000010be587825 */ /* 0x000fe200078e00da */
[----:B------:R-:W-:Y:S01]  /*1e70*/  PRMT R56, R56, 0x7632, R56 ;  /* 0x0000763238387816 */ /* 0x000fe20000000038 */
[----:B------:R-:W4:Y:S02]  /*1e80*/  LDG.E.128 R52, desc[UR4][R52.64] ;  /* 0x0000000434347981 */ /* 0x000f24000c1e1d00 */
[----:B--2---:R-:W-:Y:S01]  /*1e90*/  FMUL.FTZ R96, R215, R102 ;  /* 0x00000066d7607220 */ /* 0x004fe20000410000 */
[----:B------:R-:W-:Y:S01]  /*1ea0*/  SHF.L.U32 R102, R81, 0x10, RZ ;  /* 0x0000001051667819 */ /* 0x000fe200000006ff */
[----:B------:R-:W-:Y:S01]  /*1eb0*/  IMAD.WIDE.U32 R84, R190, 0x10, R220 ;  /* 0x00000010be547825 */ /* 0x000fe200078e00dc */
[----:B------:R-:W-:-:S03]  /*1ec0*/  PRMT R80, R80, 0x7632, R80 ;  /* 0x0000763250507816 */ /* 0x000fc60000000050 */
[----:B------:R-:W-:Y:S01]  /*1ed0*/  FFMA.FTZ R214, R106, R214, R96 ;  /* 0x000000d66ad67223 */ /* 0x000fe20000010060 */
[----:B------:R-:W-:Y:S01]  /*1ee0*/  SHF.L.U32 R215, R77, 0x10, RZ ;  /* 0x000000104dd77819 */ /* 0x000fe200000006ff */
[----:B------:R-:W-:-:S04]  /*1ef0*/  @P0 IMAD.WIDE.U32 R96, R190, 0x10, R98 ;  /* 0x00000010be600825 */ /* 0x000fc800078e0062 */
[----:B------:R-:W-:Y:S01]  /*1f00*/  FADD.FTZ R9, R102, R9 ;  /* 0x0000000966097221 */ /* 0x000fe20000010000 */
[----:B------:R-:W-:Y:S01]  /*1f10*/  PRMT R57, R76, 0x7632, R57 ;  /* 0x000076324c397816 */ /* 0x000fe20000000039 */
[----:B------:R-:W2:Y:S01]  /*1f20*/  LDG.E.128 R88, desc[UR4][R88.64] ;  /* 0x0000000458587981 */ /* 0x000ea2000c1e1d00 */
[----:B------:R-:W-:-:S04]  /*1f30*/  IMAD.WIDE.U32 R98, R157, 0x10, R216 ;  /* 0x000000109d627825 */ /* 0x000fc800078e00d8 */
[----:B------:R-:W-:Y:S01]  /*1f40*/  FMUL.FTZ R216, R196, R103 ;  /* 0x00000067c4d87220 */ /* 0x000fe20000410000 */
[----:B------:R-:W-:Y:S01]  /*1f50*/  FADD.FTZ R133, R215, R133 ;  /* 0x00000085d7857221 */ /* 0x000fe20000010000 */
[----:B------:R-:W-:Y:S02]  /*1f60*/  IMAD.U32 R56, R56, 0x10000, RZ ;  /* 0x0001000038387824 */ /* 0x000fe400078e00ff */
[-C--:B---3--:R-:W-:Y:S01]  /*1f70*/  FMUL.FTZ R103, R105, R102.reuse ;  /* 0x0000006669677220 */ /* 0x088fe20000410000 */
[----:B------:R-:W-:Y:S02]  /*1f80*/  IMAD.U32 R217, R82, 0x10000, RZ ;  /* 0x0001000052d97824 */ /* 0x000fe400078e00ff */
[CC--:B------:R-:W-:Y:S01]  /*1f90*/  FFMA.FTZ R167, R216.reuse, R215.reuse, R167 ;  /* 0x000000d7d8a77223 */ /* 0x0c0fe200000100a7 */
[----:B------:R-:W-:Y:S01]  /*1fa0*/  FFMA.FTZ R41, R216, R102, R41 ;  /* 0x00000066d8297223 */ /* 0x000fe20000010029 */
[----:B------:R-:W-:Y:S01]  /*1fb0*/  FFMA.FTZ R215, R104, R215, R103 ;  /* 0x000000d768d77223 */ /* 0x000fe20000010067 */
[----:B------:R-:W-:-:S04]  /*1fc0*/  IMAD.WIDE.U32 R102, R157, 0x10, R218 ;  /* 0x000000109d667825 */ /* 0x000fc800078e00da */
[----:B------:R-:W-:Y:S01]  /*1fd0*/  FMUL.FTZ R218, R233, R217 ;  /* 0x000000d9e9da7220 */ /* 0x000fe20000410000 */
[----:B------:R-:W-:Y:S01]  /*1fe0*/  SHF.L.U32 R80, R80, 0x10, RZ ;  /* 0x0000001050507819 */ /* 0x000fe200000006ff */
[----:B------:R-:W3:Y:S01]  /*1ff0*/  LDL R233, [R1+0x90] ;  /* 0x0000900001e97983 */ /* 0x000ee20000100800 */
[----:B------:R-:W-:Y:S01]  /*2000*/  IMAD.WIDE.U32 R104, R157, 0x10, R220 ;  /* 0x000000109d687825 */ /* 0x000fe200078e00dc */
[----:B------:R-:W-:Y:S02]  /*2010*/  SHF.L.U32 R220, R58, 0x10, RZ ;  /* 0x000000103adc7819 */ /* 0x000fe400000006ff */
[----:B------:R-:W-:Y:S01]  /*2020*/  SHF.L.U32 R219, R78, 0x10, RZ ;  /* 0x000000104edb7819 */ /* 0x000fe200000006ff */
[----:B------:R-:W2:Y:S02]  /*2030*/  LDG.E.128 R84, desc[UR4][R84.64] ;  /* 0x0000000454547981 */ /* 0x000ea4000c1e1d00 */
[C---:B------:R-:W-:Y:S01]  /*2040*/  FADD.FTZ R220, -R198.reuse, R220 ;  /* 0x000000dcc6dc7221 */ /* 0x040fe20000010100 */
[----:B------:R-:W-:Y:S01]  /*2050*/  SHF.L.U32 R221, R83, 0x10, RZ ;  /* 0x0000001053dd7819 */ /* 0x000fe200000006ff */
[----:B------:R-:W-:Y:S01]  /*2060*/  FADD.FTZ R173, R217, R173 ;  /* 0x000000add9ad7221 */ /* 0x000fe20000010000 */
[----:B------:R-:W-:Y:S01]  /*2070*/  FADD.FTZ R76, -R198, R56 ;  /* 0x00000038c64c7221 */ /* 0x000fe20000010100 */
[----:B------:R-:W-:Y:S01]  /*2080*/  FMUL.FTZ R220, R196, R220 ;  /* 0x000000dcc4dc7220 */ /* 0x000fe20000410000 */
[----:B------:R-:W-:Y:S01]  /*2090*/  FADD.FTZ R131, R219, R131 ;  /* 0x00000083db837221 */ /* 0x000fe20000010000 */
[----:B------:R-:W-:Y:S01]  /*20a0*/  FADD.FTZ R12, R80, R12 ;  /* 0x0000000c500c7221 */ /* 0x000fe20000010000 */
[----:B------:R-:W-:Y:S01]  /*20b0*/  PRMT R223, R79, 0x7632, R223 ;  /* 0x000076324fdf7816 */ /* 0x000fe200000000df */
[-C--:B------:R-:W-:Y:S01]  /*20c0*/  FFMA.FTZ R165, R220, R219.reuse, R165 ;  /* 0x000000dbdca57223 */ /* 0x080fe200000100a5 */
[----:B------:R-:W-:Y:S01]  /*20d0*/  FFMA.FTZ R219, R226, R219, R218 ;  /* 0x000000dbe2db7223 */ /* 0x000fe200000100da */
[----:B------:R-:W-:Y:S01]  /*20e0*/  SHF.L.U32 R218, R59, 0x10, RZ ;  /* 0x000000103bda7819 */ /* 0x000fe200000006ff */
[----:B------:R-:W-:Y:S01]  /*20f0*/  FFMA.FTZ R39, R220, R217, R39 ;  /* 0x000000d9dc277223 */ /* 0x000fe20000010027 */
[----:B------:R-:W-:Y:S01]  /*2100*/  SHF.L.U32 R217, R79, 0x10, RZ ;  /* 0x000000104fd97819 */ /* 0x000fe200000006ff */
[----:B----4-:R-:W-:Y:S01]  /*2110*/  FMUL.FTZ R222, R222, R221 ;  /* 0x000000dddede7220 */ /* 0x010fe20000410000 */
[----:B------:R-:W4:Y:S01]  /*2120*/  LDL R226, [R1+0x94] ;  /* 0x0000940001e27983 */ /* 0x000f220000100800 */
[----:B------:R-:W-:Y:S01]  /*2130*/  FADD.FTZ R218, -R198, R218 ;  /* 0x000000dac6da7221 */ /* 0x000fe20000010100 */
[----:B------:R-:W-:Y:S01]  /*2140*/  FADD.FTZ R182, R100, R182 ;  /* 0x000000b664b67221 */ /* 0x000fe20000010000 */
[----:B------:R-:W-:Y:S01]  /*2150*/  FFMA.FTZ R30, R213, R100, R30 ;  /* 0x00000064d51e7223 */ /* 0x000fe2000001001e */
[----:B------:R0:W5:Y:S01]  /*2160*/  @P0 LDG.E.128 R72, desc[UR4][R96.64] ;  /* 0x0000000460480981 */ /* 0x000162000c1e1d00 */
[----:B------:R-:W-:Y:S01]  /*2170*/  FMUL.FTZ R218, R196, R218 ;  /* 0x000000dac4da7220 */ /* 0x000fe20000410000 */
[----:B------:R-:W-:Y:S01]  /*2180*/  FADD.FTZ R129, R217, R129 ;  /* 0x00000081d9817221 */ /* 0x000fe20000010000 */
[----:B------:R-:W-:Y:S01]  /*2190*/  SHF.L.U32 R56, R57, 0x10, RZ ;  /* 0x0000001039387819 */ /* 0x000fe200000006ff */
[----:B------:R-:W-:Y:S01]  /*21a0*/  FADD.FTZ R175, R221, R175 ;  /* 0x000000afddaf7221 */ /* 0x000fe20000010000 */
[-C--:B------:R-:W-:Y:S01]  /*21b0*/  FFMA.FTZ R163, R218, R217.reuse, R163 ;  /* 0x000000d9daa37223 */ /* 0x080fe200000100a3 */
[----:B------:R-:W-:Y:S01]  /*21c0*/  FFMA.FTZ R217, R225, R217, R222 ;  /* 0x000000d9e1d97223 */ /* 0x000fe200000100de */
[----:B------:R-:W-:Y:S01]  /*21d0*/  FMUL.FTZ R76, R196, R76 ;  /* 0x0000004cc44c7220 */ /* 0x000fe20000410000 */
[----:B------:R-:W2:Y:S01]  /*21e0*/  LDL R225, [R1+0x80] ;  /* 0x0000800001e17983 */ /* 0x000ea20000100800 */
[----:B------:R-:W-:Y:S01]  /*21f0*/  PRMT R57, R57, 0x7632, R57 ;  /* 0x0000763239397816 */ /* 0x000fe20000000039 */
[----:B------:R-:W-:Y:S01]  /*2200*/  FFMA.FTZ R37, R218, R221, R37 ;  /* 0x000000ddda257223 */ /* 0x000fe20000010025 */
[-C--:B------:R-:W-:Y:S01]  /*2210*/  FMUL.FTZ R221, R224, R80.reuse ;  /* 0x00000050e0dd7220 */ /* 0x080fe20000410000 */
[----:B------:R-:W2:Y:S01]  /*2220*/  LDL R222, [R1+0x70] ;  /* 0x0000700001de7983 */ /* 0x000ea20000100800 */
[----:B------:R-:W-:Y:S01]  /*2230*/  SHF.L.U32 R57, R57, 0x10, RZ ;  /* 0x0000001039397819 */ /* 0x000fe200000006ff */
[----:B------:R-:W1:Y:S02]  /*2240*/  @P0 LDC.64 R100, c[0x0][0x2c8] ;  /* 0x0000b200ff640b82 */ /* 0x000e640000000a00 */
[----:B------:R-:W2:Y:S01]  /*2250*/  LDL R224, [R1+0x84] ;  /* 0x0000840001e07983 */ /* 0x000ea20000100800 */
[----:B------:R-:W-:Y:S01]  /*2260*/  FFMA.FTZ R44, R76, R80, R44 ;  /* 0x000000504c2c7223 */ /* 0x000fe2000001002c */
[----:B------:R-:W-:-:S02]  /*2270*/  PRMT R80, R81, 0x7632, R80 ;  /* 0x0000763251507816 */ /* 0x000fc40000000050 */
[----:B------:R-:W-:Y:S01]  /*2280*/  PRMT R58, R77, 0x7632, R58 ;  /* 0x000076324d3a7816 */ /* 0x000fe2000000003a */
[----:B------:R-:W-:Y:S01]  /*2290*/  FADD.FTZ R77, -R198, R57 ;  /* 0x00000039c64d7221 */ /* 0x000fe20000010100 */
[----:B------:R-:W-:Y:S01]  /*22a0*/  FADD.FTZ R136, R56, R136 ;  /* 0x0000008838887221 */ /* 0x000fe20000010000 */
[-C--:B------:R-:W-:Y:S01]  /*22b0*/  FFMA.FTZ R170, R76, R56.reuse, R170 ;  /* 0x000000384caa7223 */ /* 0x080fe200000100aa */
[----:B------:R-:W-:Y:S01]  /*22c0*/  FFMA.FTZ R56, R234, R56, R221 ;  /* 0x00000038ea387223 */ /* 0x000fe200000100dd */
[----:B------:R-:W-:Y:S01]  /*22d0*/  SHF.L.U32 R80, R80, 0x10, RZ ;  /* 0x0000001050507819 */ /* 0x000fe200000006ff */
[----:B------:R-:W2:Y:S01]  /*22e0*/  LDL R221, [R1+0x74] ;  /* 0x0000740001dd7983 */ /* 0x000ea20000100800 */
[----:B------:R-:W-:-:S03]  /*22f0*/  FMUL.FTZ R77, R196, R77 ;  /* 0x0000004dc44d7220 */ /* 0x000fc60000410000 */
[----:B------:R-:W-:Y:S01]  /*2300*/  FADD.FTZ R10, R80, R10 ;  /* 0x0000000a500a7221 */ /* 0x000fe20000010000 */
[-C--:B------:R-:W-:Y:S01]  /*2310*/  FFMA.FTZ R42, R77, R80.reuse, R42 ;  /* 0x000000504d2a7223 */ /* 0x080fe2000001002a */
[----:B------:R-:W2:Y:S01]  /*2320*/  LDL R234, [R1+0x18] ;  /* 0x0000180001ea7983 */ /* 0x000ea20000100800 */
[----:B------:R-:W-:Y:S02]  /*2330*/  PRMT R78, R78, 0x7632, R78 ;  /* 0x000076324e4e7816 */ /* 0x000fe4000000004e */
[----:B------:R-:W-:Y:S01]  /*2340*/  SHF.L.U32 R223, R223, 0x10, RZ ;  /* 0x00000010dfdf7819 */ /* 0x000fe200000006ff */
[----:B------:R-:W2:Y:S04]  /*2350*/  LDG.E.128 R96, desc[UR4][R98.64] ;  /* 0x0000000462607981 */ /* 0x000ea8000c1e1d00 */
[----:B------:R-:W2:Y:S01]  /*2360*/  LDG.E.128 R104, desc[UR4][R104.64] ;  /* 0x0000000468687981 */ /* 0x000ea2000c1e1d00 */
[----:B---3--:R-:W-:Y:S01]  /*2370*/  FMUL.FTZ R81, R233, R80 ;  /* 0x00000050e9517220 */ /* 0x008fe20000410000 */
[----:B------:R-:W-:-:S02]  /*2380*/  PRMT R80, R82, 0x7632, R80 ;  /* 0x0000763252507816 */ /* 0x000fc40000000050 */
[----:B------:R-:W3:Y:S04]  /*2390*/  LDL R233, [R1+0x1c] ;  /* 0x00001c0001e97983 */ /* 0x000ee80000100800 */
[----:B------:R-:W3:Y:S01]  /*23a0*/  LDL R82, [R1+0x2c] ;  /* 0x00002c0001527983 */ /* 0x000ee20000100800 */
[C---:B------:R-:W-:Y:S01]  /*23b0*/  IMAD.U32 R57, R58.reuse, 0x10000, RZ ;  /* 0x000100003a397824 */ /* 0x040fe200078e00ff */
[----:B------:R-:W-:-:S04]  /*23c0*/  PRMT R58, R58, 0x7632, R58 ;  /* 0x000076323a3a7816 */ /* 0x000fc8000000003a */
[----:B------:R-:W-:Y:S02]  /*23d0*/  SHF.L.U32 R58, R58, 0x10, RZ ;  /* 0x000000103a3a7819 */ /* 0x000fe400000006ff */
[----:B------:R-:W-:-:S03]  /*23e0*/  SHF.L.U32 R80, R80, 0x10, RZ ;  /* 0x0000001050507819 */ /* 0x000fc600000006ff */
[----:B------:R-:W-:Y:S01]  /*23f0*/  FADD.FTZ R58, -R198, R58 ;  /* 0x0000003ac63a7221 */ /* 0x000fe20000010100 */
[----:B------:R-:W-:Y:S01]  /*2400*/  FADD.FTZ R134, R57, R134 ;  /* 0x0000008639867221 */ /* 0x000fe20000010000 */
[-C--:B------:R-:W-:Y:S02]  /*2410*/  FFMA.FTZ R168, R77, R57.reuse, R168 ;  /* 0x000000394da87223 */ /* 0x080fe400000100a8 */
[----:B------:R-:W-:Y:S01]  /*2420*/  FMUL.FTZ R58, R196, R58 ;  /* 0x0000003ac43a7220 */ /* 0x000fe20000410000 */
[----:B----4-:R-:W-:Y:S01]  /*2430*/  FFMA.FTZ R57, R226, R57, R81 ;  /* 0x00000039e2397223 */ /* 0x010fe20000010051 */
[----:B------:R-:W-:Y:S01]  /*2440*/  FADD.FTZ R172, R80, R172 ;  /* 0x000000ac50ac7221 */ /* 0x000fe20000010000 */
[----:B------:R-:W-:Y:S01]  /*2450*/  SHF.L.U32 R78, R78, 0x10, RZ ;  /* 0x000000104e4e7819 */ /* 0x000fe200000006ff */
[-C--:B------:R-:W-:Y:S01]  /*2460*/  FFMA.FTZ R40, R58, R80.reuse, R40 ;  /* 0x000000503a287223 */ /* 0x080fe20000010028 */
[----:B------:R-:W4:Y:S01]  /*2470*/  LDL R226, [R1+0x8] ;  /* 0x0000080001e27983 */ /* 0x000f220000100800 */
[----:B--2---:R-:W-:Y:S01]  /*2480*/  FMUL.FTZ R81, R225, R80 ;  /* 0x00000050e1517220 */ /* 0x004fe20000410000 */
[----:B------:R-:W-:Y:S01]  /*2490*/  PRMT R80, R59, 0x7632, R80 ;  /* 0x000076323b507816 */ /* 0x000fe20000000050 */
[----:B------:R-:W-:Y:S01]  /*24a0*/  FADD.FTZ R132, R78, R132 ;  /* 0x000000844e847221 */ /* 0x000fe20000010000 */
[----:B------:R-:W-:Y:S01]  /*24b0*/  PRMT R59, R83, 0x7632, R59 ;  /* 0x00007632533b7816 */ /* 0x000fe2000000003b */
[----:B------:R-:W-:Y:S01]  /*24c0*/  FFMA.FTZ R166, R58, R78, R166 ;  /* 0x0000004e3aa67223 */ /* 0x000fe200000100a6 */
[----:B------:R-:W-:Y:S01]  /*24d0*/  SHF.L.U32 R80, R80, 0x10, RZ ;  /* 0x0000001050507819 */ /* 0x000fe200000006ff */
[----:B------:R-:W-:Y:S01]  /*24e0*/  FADD.FTZ R130, R223, R130 ;  /* 0x00000082df827221 */ /* 0x000fe20000010000 */
[----:B------:R-:W2:Y:S01]  /*24f0*/  LDL R225, [R1+0xc] ;  /* 0x00000c0001e17983 */ /* 0x000ea20000100800 */
[----:B------:R-:W-:-:S02]  /*2500*/  IMAD.U32 R59, R59, 0x10000, RZ ;  /* 0x000100003b3b7824 */ /* 0x000fc400078e00ff */
[----:B------:R-:W-:Y:S02]  /*2510*/  FADD.FTZ R80, -R198, R80 ;  /* 0x00000050c6507221 */ /* 0x000fe40000010100 */
[-C--:B------:R-:W-:Y:S01]  /*2520*/  FMUL.FTZ R79, R222, R59.reuse ;  /* 0x0000003bde4f7220 */ /* 0x080fe20000410000 */
[----:B------:R-:W-:Y:S01]  /*2530*/  SHF.L.U32 R222, R52, 0x10, RZ ;  /* 0x0000001034de7819 */ /* 0x000fe200000006ff */
[----:B------:R-:W-:Y:S01]  /*2540*/  FFMA.FTZ R78, R224, R78, R81 ;  /* 0x0000004ee04e7223 */ /* 0x000fe20000010051 */
[----:B------:R-:W-:Y:S01]  /*2550*/  FMUL.FTZ R224, R196, R80 ;  /* 0x00000050c4e07220 */ /* 0x000fe20000410000 */
[----:B------:R-:W-:Y:S02]  /*2560*/  FADD.FTZ R174, R59, R174 ;  /* 0x000000ae3bae7221 */ /* 0x000fe40000010000 */
[----:B------:R-:W-:Y:S01]  /*2570*/  FADD.FTZ R222, -R198, R222 ;  /* 0x000000dec6de7221 */ /* 0x000fe20000010100 */
[----:B------:R-:W-:Y:S01]  /*2580*/  FFMA.FTZ R38, R224, R59, R38 ;  /* 0x0000003be0267223 */ /* 0x000fe20000010026 */
[----:B------:R-:W-:Y:S01]  /*2590*/  SHF.L.U32 R59, R88, 0x10, RZ ;  /* 0x00000010583b7819 */ /* 0x000fe200000006ff */
[-C--:B------:R-:W-:Y:S01]  /*25a0*/  FFMA.FTZ R164, R224, R223.reuse, R164 ;  /* 0x000000dfe0a47223 */ /* 0x080fe200000100a4 */
[----:B------:R-:W-:Y:S01]  /*25b0*/  FFMA.FTZ R223, R221, R223, R79 ;  /* 0x000000dfdddf7223 */ /* 0x000fe2000001004f */
[----:B------:R-:W-:Y:S01]  /*25c0*/  FMUL.FTZ R222, R196, R222 ;  /* 0x000000dec4de7220 */ /* 0x000fe20000410000 */
[----:B------:R-:W-:Y:S01]  /*25d0*/  SHF.L.U32 R221, R84, 0x10, RZ ;  /* 0x0000001054dd7819 */ /* 0x000fe200000006ff */
[----:B------:R-:W-:-:S02]  /*25e0*/  IMAD.U32 R83, R53, 0x10000, RZ ;  /* 0x0001000035537824 */ /* 0x000fc400078e00ff */
[-C--:B------:R-:W-:Y:S01]  /*25f0*/  FMUL.FTZ R79, R235, R59.reuse ;  /* 0x0000003beb4f7220 */ /* 0x080fe20000410000 */
[----:B------:R-:W-:Y:S01]  /*2600*/  FADD.FTZ R185, R59, R185 ;  /* 0x000000b93bb97221 */ /* 0x000fe20000010000 */
[----:B------:R-:W-:Y:S01]  /*2610*/  FFMA.FTZ R27, R222, R59, R27 ;  /* 0x0000003bde1b7223 */ /* 0x000fe2000001001b */
[----:B------:R-:W-:Y:S01]  /*2620*/  FADD.FTZ R83, -R198, R83 ;  /* 0x00000053c6537221 */ /* 0x000fe20000010100 */
[----:B------:R-:W-:Y:S01]  /*2630*/  SHF.L.U32 R59, R89, 0x10, RZ ;  /* 0x00000010593b7819 */ /* 0x000fe200000006ff */
[----:B------:R-:W-:Y:S01]  /*2640*/  FADD.FTZ R119, R221, R119 ;  /* 0x00000077dd777221 */ /* 0x000fe20000010000 */
[----:B------:R-:W-:Y:S01]  /*2650*/  FFMA.FTZ R151, R222, R221, R151 ;  /* 0x000000ddde977223 */ /* 0x000fe20000010097 */
[----:B------:R-:W-:Y:S01]  /*2660*/  FMUL.FTZ R83, R196, R83 ;  /* 0x00000053c4537220 */ /* 0x000fe20000410000 */
[----:B------:R-:W-:Y:S01]  /*2670*/  SHF.L.U32 R81, R54, 0x10, RZ ;  /* 0x0000001036517819 */ /* 0x000fe200000006ff */
[----:B------:R-:W-:Y:S01]  /*2680*/  IMAD.U32 R80, R86, 0x10000, RZ ;  /* 0x0001000056507824 */ /* 0x000fe200078e00ff */
[----:B------:R-:W-:Y:S01]  /*2690*/  PRMT R84, R88, 0x7632, R84 ;  /* 0x0000763258547816 */ /* 0x000fe20000000054 */
[----:B------:R-:W2:Y:S01]  /*26a0*/  LDL R235, [R1+0x14] ;  /* 0x0000140001eb7983 */ /* 0x000ea20000100800 */
[----:B---3--:R-:W-:Y:S01]  /*26b0*/  FFMA.FTZ R221, R82, R221, R79 ;  /* 0x000000dd52dd7223 */ /* 0x008fe2000001004f */
[----:B------:R-:W-:Y:S01]  /*26c0*/  SHF.L.U32 R82, R85, 0x10, RZ ;  /* 0x0000001055527819 */ /* 0x000fe200000006ff */
[-C--:B------:R-:W-:Y:S01]  /*26d0*/  FMUL.FTZ R79, R234, R59.reuse ;  /* 0x0000003bea4f7220 */ /* 0x080fe20000410000 */
[----:B------:R-:W-:Y:S01]  /*26e0*/  FADD.FTZ R187, R59, R187 ;  /* 0x000000bb3bbb7221 */ /* 0x000fe20000010000 */
[----:B------:R-:W-:-:S02]  /*26f0*/  FFMA.FTZ R25, R83, R59, R25 ;  /* 0x0000003b53197223 */ /* 0x000fc40000010019 */
[----:B------:R-:W-:Y:S01]  /*2700*/  FADD.FTZ R117, R82, R117 ;  /* 0x0000007552757221 */ /* 0x000fe20000010000 */
[-C--:B------:R-:W-:Y:S01]  /*2710*/  FFMA.FTZ R149, R83, R82.reuse, R149 ;  /* 0x0000005253957223 */ /* 0x080fe20000010095 */
[----:B------:R-:W-:Y:S01]  /*2720*/  FFMA.FTZ R82, R233, R82, R79 ;  /* 0x00000052e9527223 */ /* 0x000fe2000001004f */
[----:B------:R-:W-:Y:S01]  /*2730*/  FADD.FTZ R81, -R198, R81 ;  /* 0x00000051c6517221 */ /* 0x000fe20000010100 */
[----:B------:R-:W3:Y:S01]  /*2740*/  LDL R233, [R1+0x20] ;  /* 0x0000200001e97983 */ /* 0x000ee20000100800 */
[----:B------:R-:W-:Y:S02]  /*2750*/  SHF.L.U32 R59, R90, 0x10, RZ ;  /* 0x000000105a3b7819 */ /* 0x000fe400000006ff */
[----:B------:R-:W-:Y:S01]  /*2760*/  FMUL.FTZ R81, R196, R81 ;  /* 0x00000051c4517220 */ /* 0x000fe20000410000 */
[----:B------:R-:W-:Y:S01]  /*2770*/  FADD.FTZ R115, R80, R115 ;  /* 0x0000007350737221 */ /* 0x000fe20000010000 */
[----:B------:R-:W-:Y:S01]  /*2780*/  PRMT R53, R84, 0x7632, R53 ;  /* 0x0000763254357816 */ /* 0x000fe20000000035 */
[----:B------:R-:W3:Y:S01]  /*2790*/  LDL R234, [R1] ;  /* 0x0000000001ea7983 */ /* 0x000ee20000100800 */
[----:B------:R-:W-:Y:S01]  /*27a0*/  FFMA.FTZ R147, R81, R80, R147 ;  /* 0x0000005051937223 */ /* 0x000fe20000010093 */
[----:B----4-:R-:W-:Y:S01]  /*27b0*/  FMUL.FTZ R79, R226, R59 ;  /* 0x0000003be24f7220 */ /* 0x010fe20000410000 */
[----:B------:R-:W-:-:S03]  /*27c0*/  IMAD.U32 R84, R84, 0x10000, RZ ;  /* 0x0001000054547824 */ /* 0x000fc600078e00ff */
[----:B--2---:R-:W-:Y:S01]  /*27d0*/  FFMA.FTZ R80, R225, R80, R79 ;  /* 0x00000050e1507223 */ /* 0x004fe2000001004f */
[----:B------:R-:W-:Y:S02]  /*27e0*/  SHF.L.U32 R79, R55, 0x10, RZ ;  /* 0x00000010374f7819 */ /* 0x000fe400000006ff */
[----:B------:R-:W-:-:S03]  /*27f0*/  SHF.L.U32 R225, R91, 0x10, RZ ;  /* 0x000000105be17819 */ /* 0x000fc600000006ff */
[----:B------:R-:W-:-:S04]  /*2800*/  FADD.FTZ R79, -R198, R79 ;  /* 0x0000004fc64f7221 */ /* 0x000fc80000010100 */
[----:B------:R-:W-:Y:S01]  /*2810*/  FMUL.FTZ R79, R196, R79 ;  /* 0x0000004fc44f7220 */ /* 0x000fe20000410000 */
[-C--:B------:R-:W-:Y:S01]  /*2820*/  FMUL.FTZ R226, R251, R225.reuse ;  /* 0x000000e1fbe27220 */ /* 0x080fe20000410000 */
[----:B------:R-:W-:Y:S02]  /*2830*/  FADD.FTZ R193, R225, R193 ;  /* 0x000000c1e1c17221 */ /* 0x000fe40000010000 */
[----:B------:R-:W-:Y:S01]  /*2840*/  FFMA.FTZ R21, R79, R225, R21 ;  /* 0x000000e14f157223 */ /* 0x000fe20000010015 */
[----:B-1----:R-:W-:-:S05]  /*2850*/  @P0 IMAD.WIDE.U32 R100, R157, 0x10, R100 ;  /* 0x000000109d640825 */ /* 0x002fca00078e0064 */
[----:B------:R1:W5:Y:S04]  /*2860*/  @P0 LDG.E.128 R48, desc[UR4][R100.64] ;  /* 0x0000000464300981 */ /* 0x000368000c1e1d00 */
[----:B------:R-:W2:Y:S01]  /*2870*/  LDG.E.128 R100, desc[UR4][R102.64] ;  /* 0x0000000466647981 */ /* 0x000ea2000c1e1d00 */
[----:B---3--:R-:W-:-:S03]  /*2880*/  FMUL.FTZ R225, R233, R84 ;  /* 0x00000054e9e17220 */ /* 0x008fc60000410000 */
[----:B------:R-:W3:Y:S01]  /*2890*/  LDL R233, [R1+0x4] ;  /* 0x0000040001e97983 */ /* 0x000ee20000100800 */
[----:B------:R-:W-:-:S04]  /*28a0*/  PRMT R52, R52, 0x7632, R52 ;  /* 0x0000763234347816 */ /* 0x000fc80000000034 */
[----:B------:R-:W-:-:S05]  /*28b0*/  SHF.L.U32 R52, R52, 0x10, RZ ;  /* 0x0000001034347819 */ /* 0x000fca00000006ff */
[----:B------:R-:W-:Y:S01]  /*28c0*/  FADD.FTZ R88, -R198, R52 ;  /* 0x00000034c6587221 */ /* 0x000fe20000010100 */
[C---:B------:R-:W-:Y:S02]  /*28d0*/  SHF.L.U32 R52, R53.reuse, 0x10, RZ ;  /* 0x0000001035347819 */ /* 0x040fe400000006ff */
[----:B------:R-:W-:Y:S01]  /*28e0*/  PRMT R53, R53, 0x7632, R53 ;  /* 0x0000763235357816 */ /* 0x000fe20000000035 */
[----:B------:R-:W-:-:S03]  /*28f0*/  FMUL.FTZ R88, R196, R88 ;  /* 0x00000058c4587220 */ /* 0x000fc60000410000 */
[----:B------:R-:W-:Y:S01]  /*2900*/  SHF.L.U32 R53, R53, 0x10, RZ ;  /* 0x0000001035357819 */ /* 0x000fe200000006ff */
[----:B------:R-:W-:Y:S01]  /*2910*/  FADD.FTZ R184, R84, R184 ;  /* 0x000000b854b87221 */ /* 0x000fe20000010000 */
[----:B------:R-:W-:Y:S01]  /*2920*/  FFMA.FTZ R28, R88, R84, R28 ;  /* 0x00000054581c7223 */ /* 0x000fe2000001001c */
[----:B------:R-:W-:Y:S02]  /*2930*/  PRMT R54, R85, 0x7632, R54 ;  /* 0x0000763255367816 */ /* 0x000fe40000000036 */
[----:B------:R-:W-:Y:S01]  /*2940*/  PRMT R84, R89, 0x7632, R84 ;  /* 0x0000763259547816 */ /* 0x000fe20000000054 */
[----:B------:R-:W-:Y:S01]  /*2950*/  FADD.FTZ R85, -R198, R53 ;  /* 0x00000035c6557221 */ /* 0x000fe20000010100 */
[----:B------:R-:W-:Y:S02]  /*2960*/  SHF.L.U32 R53, R54, 0x10, RZ ;  /* 0x0000001036357819 */ /* 0x000fe400000006ff */
[----:B------:R-:W-:Y:S01]  /*2970*/  SHF.L.U32 R84, R84, 0x10, RZ ;  /* 0x0000001054547819 */ /* 0x000fe200000006ff */
[----:B------:R-:W-:Y:S01]  /*2980*/  FMUL.FTZ R85, R196, R85 ;  /* 0x00000055c4557220 */ /* 0x000fe20000410000 */
[----:B------:R-:W-:-:S02]  /*2990*/  PRMT R54, R54, 0x7632, R54 ;  /* 0x0000763236367816 */ /* 0x000fc40000000036 */
[----:B------:R-:W-:Y:S01]  /*29a0*/  PRMT R55, R86, 0x7632, R55 ;  /* 0x0000763256377816 */ /* 0x000fe20000000037 */
[-C--:B------:R-:W-:Y:S01]  /*29b0*/  FMUL.FTZ R89, R236, R84.reuse ;  /* 0x00000054ec597220 */ /* 0x080fe20000410000 */
[----:B------:R-:W-:Y:S01]  /*29c0*/  FADD.FTZ R186, R84, R186 ;  /* 0x000000ba54ba7221 */ /* 0x000fe20000010000 */
[----:B------:R-:W-:Y:S01]  /*29d0*/  FFMA.FTZ R26, R85, R84, R26 ;  /* 0x00000054551a7223 */ /* 0x000fe2000001001a */
[----:B------:R-:W-:Y:S01]  /*29e0*/  IMAD.U32 R54, R54, 0x10000, RZ ;  /* 0x0001000036367824 */ /* 0x000fe200078e00ff */
[----:B------:R-:W-:-:S03]  /*29f0*/  PRMT R84, R90, 0x7632, R84 ;  /* 0x000076325a547816 */ /* 0x000fc60000000054 */
[----:B------:R-:W-:Y:S01]  /*2a00*/  FADD.FTZ R86, -R198, R54 ;  /* 0x00000036c6567221 */ /* 0x000fe20000010100 */
[----:B------:R-:W-:Y:S02]  /*2a10*/  SHF.L.U32 R84, R84, 0x10, RZ ;  /* 0x0000001054547819 */ /* 0x000fe400000006ff */
[C---:B------:R-:W-:Y:S02]  /*2a20*/  SHF.L.U32 R54, R55.reuse, 0x10, RZ ;  /* 0x0000001037367819 */ /* 0x040fe400000006ff */
[----:B------:R-:W-:Y:S01]  /*2a30*/  PRMT R55, R55, 0x7632, R55 ;  /* 0x0000763237377816 */ /* 0x000fe20000000037 */
[----:B------:R-:W-:Y:S01]  /*2a40*/  FADD.FTZ R118, R53, R118 ;  /* 0x0000007635767221 */ /* 0x000fe20000010000 */
[-C--:B------:R-:W-:Y:S01]  /*2a50*/  FFMA.FTZ R150, R85, R53.reuse, R150 ;  /* 0x0000003555967223 */ /* 0x080fe20000010096 */
[----:B------:R-:W-:Y:S01]  /*2a60*/  FFMA.FTZ R53, R235, R53, R89 ;  /* 0x00000035eb357223 */ /* 0x000fe20000010059 */
[----:B------:R-:W-:Y:S01]  /*2a70*/  FMUL.FTZ R86, R196, R86 ;  /* 0x00000056c4567220 */ /* 0x000fe20000410000 */
[----:B------:R-:W-:Y:S01]  /*2a80*/  FMUL.FTZ R89, R234, R84 ;  /* 0x00000054ea597220 */ /* 0x000fe20000410000 */
[----:B------:R-:W-:Y:S01]  /*2a90*/  SHF.L.U32 R55, R55, 0x10, RZ ;  /* 0x0000001037377819 */ /* 0x000fe200000006ff */
[----:B------:R-:W-:Y:S01]  /*2aa0*/  FADD.FTZ R191, R59, R191 ;  /* 0x000000bf3bbf7221 */ /* 0x000fe20000010000 */
[----:B------:R-:W-:Y:S01]  /*2ab0*/  FFMA.FTZ R23, R81, R59, R23 ;  /* 0x0000003b51177223 */ /* 0x000fe20000010017 */
[C---:B------:R-:W-:Y:S01]  /*2ac0*/  SHF.L.U32 R59, R87.reuse, 0x10, RZ ;  /* 0x00000010573b7819 */ /* 0x040fe200000006ff */
[----:B------:R-:W-:Y:S01]  /*2ad0*/  FADD.FTZ R116, R54, R116 ;  /* 0x0000007436747221 */ /* 0x000fe20000010000 */
[----:B------:R-:W-:Y:S01]  /*2ae0*/  FFMA.FTZ R148, R86, R54, R148 ;  /* 0x0000003656947223 */ /* 0x000fe20000010094 */
[----:B------:R-:W-:Y:S01]  /*2af0*/  FADD.FTZ R189, R84, R189 ;  /* 0x000000bd54bd7221 */ /* 0x000fe20000010000 */
[----:B------:R-:W-:Y:S01]  /*2b00*/  FFMA.FTZ R24, R86, R84, R24 ;  /* 0x0000005456187223 */ /* 0x000fe20000010018 */
[----:B------:R-:W-:-:S02]  /*2b10*/  PRMT R87, R87, 0x7632, R87 ;  /* 0x0000763257577816 */ /* 0x000fc40000000057 */
[----:B------:R-:W-:-:S04]  /*2b20*/  PRMT R84, R91, 0x7632, R84 ;  /* 0x000076325b547816 */ /* 0x000fc80000000054 */
[----:B------:R-:W-:Y:S01]  /*2b30*/  SHF.L.U32 R84, R84, 0x10, RZ ;  /* 0x0000001054547819 */ /* 0x000fe200000006ff */
[----:B------:R-:W-:Y:S01]  /*2b40*/  FADD.FTZ R113, R59, R113 ;  /* 0x000000713b717221 */ /* 0x000fe20000010000 */
[-C--:B------:R-:W-:Y:S01]  /*2b50*/  FFMA.FTZ R145, R79, R59.reuse, R145 ;  /* 0x0000003b4f917223 */ /* 0x080fe20000010091 */
[----:B------:R-:W-:Y:S01]  /*2b60*/  FADD.FTZ R120, R52, R120 ;  /* 0x0000007834787221 */ /* 0x000fe20000010000 */
[-C--:B------:R-:W-:Y:S01]  /*2b70*/  FFMA.FTZ R152, R88, R52.reuse, R152 ;  /* 0x0000003458987223 */ /* 0x080fe20000010098 */
[----:B------:R-:W-:Y:S01]  /*2b80*/  FFMA.FTZ R59, R252, R59, R226 ;  /* 0x0000003bfc3b7223 */ /* 0x000fe200000100e2 */
[----:B------:R-:W-:Y:S01]  /*2b90*/  FFMA.FTZ R52, R240, R52, R225 ;  /* 0x00000034f0347223 */ /* 0x000fe200000100e1 */
[----:B------:R-:W-:Y:S01]  /*2ba0*/  FADD.FTZ R192, R84, R192 ;  /* 0x000000c054c07221 */ /* 0x000fe20000010000 */
[----:B------:R-:W-:Y:S02]  /*2bb0*/  PRMT R232, R96, 0x7632, R232 ;  /* 0x0000763260e87816 */ /* 0x000fe400000000e8 */
[----:B------:R-:W-:-:S02]  /*2bc0*/  PRMT R226, R97, 0x7632, R226 ;  /* 0x0000763261e27816 */ /* 0x000fc400000000e2 */
[----:B------:R-:W-:Y:S02]  /*2bd0*/  PRMT R225, R98, 0x7632, R225 ;  /* 0x0000763262e17816 */ /* 0x000fe400000000e1 */
[----:B------:R-:W-:Y:S01]  /*2be0*/  SHF.L.U32 R91, R96, 0x10, RZ ;  /* 0x00000010605b7819 */ /* 0x000fe200000006ff */
[----:B------:R-:W-:Y:S01]  /*2bf0*/  IMAD.U32 R232, R232, 0x10000, RZ ;  /* 0x00010000e8e87824 */ /* 0x000fe200078e00ff */
[----:B0-----:R-:W-:Y:S02]  /*2c00*/  SHF.L.U32 R97, R97, 0x10, RZ ;  /* 0x0000001061617819 */ /* 0x001fe400000006ff */
[----:B------:R-:W-:Y:S02]  /*2c10*/  SHF.L.U32 R96, R98, 0x10, RZ ;  /* 0x0000001062607819 */ /* 0x000fe400000006ff */
[----:B------:R-:W-:Y:S02]  /*2c20*/  SHF.L.U32 R90, R99, 0x10, RZ ;  /* 0x00000010635a7819 */ /* 0x000fe400000006ff */
[----:B------:R-:W-:-:S02]  /*2c30*/  SHF.L.U32 R226, R226, 0x10, RZ ;  /* 0x00000010e2e27819 */ /* 0x000fc400000006ff */
[----:B------:R-:W-:Y:S01]  /*2c40*/  SHF.L.U32 R225, R225, 0x10, RZ ;  /* 0x00000010e1e17819 */ /* 0x000fe200000006ff */
[C---:B------:R-:W-:Y:S01]  /*2c50*/  FADD.FTZ R91, -R198.reuse, R91 ;  /* 0x0000005bc65b7221 */ /* 0x040fe20000010100 */
[C---:B------:R-:W-:Y:S01]  /*2c60*/  FADD.FTZ R98, -R198.reuse, R97 ;  /* 0x00000061c6627221 */ /* 0x040fe20000010100 */
[C---:B------:R-:W-:Y:S01]  /*2c70*/  FADD.FTZ R96, -R198.reuse, R96 ;  /* 0x00000060c6607221 */ /* 0x040fe20000010100 */
[C---:B------:R-:W-:Y:S01]  /*2c80*/  FADD.FTZ R90, -R198.reuse, R90 ;  /* 0x0000005ac65a7221 */ /* 0x040fe20000010100 */
[C---:B------:R-:W-:Y:S01]  /*2c90*/  FADD.FTZ R232, -R198.reuse, R232 ;  /* 0x000000e8c6e87221 */ /* 0x040fe20000010100 */
[C---:B------:R-:W-:Y:S01]  /*2ca0*/  FADD.FTZ R226, -R198.reuse, R226 ;  /* 0x000000e2c6e27221 */ /* 0x040fe20000010100 */
[----:B------:R-:W-:Y:S01]  /*2cb0*/  FADD.FTZ R225, -R198, R225 ;  /* 0x000000e1c6e17221 */ /* 0x000fe20000010100 */
[C---:B------:R-:W-:Y:S01]  /*2cc0*/  FMUL.FTZ R98, R196.reuse, R98 ;  /* 0x00000062c4627220 */ /* 0x040fe20000410000 */
[----:B------:R-:W-:Y:S01]  /*2cd0*/  SHF.L.U32 R97, R105, 0x10, RZ ;  /* 0x0000001069617819 */ /* 0x000fe200000006ff */
[----:B------:R-:W-:-:S04]  /*2ce0*/  FMUL.FTZ R96, R196, R96 ;  /* 0x00000060c4607220 */ /* 0x000fc80000410000 */
[----:B------:R-:W-:Y:S01]  /*2cf0*/  FADD.FTZ R109, R97, R109 ;  /* 0x0000006d616d7221 */ /* 0x000fe20000010000 */
[----:B------:R-:W-:Y:S01]  /*2d00*/  FFMA.FTZ R141, R98, R97, R141 ;  /* 0x00000061628d7223 */ /* 0x000fe2000001008d */
[----:B------:R-:W-:Y:S01]  /*2d10*/  FMUL.FTZ R90, R196, R90 ;  /* 0x0000005ac45a7220 */ /* 0x000fe20000410000 */
[----:B------:R-:W0:Y:S01]  /*2d20*/  S2R R235, SR_TID.X ;  /* 0x0000000000eb7919 */ /* 0x000e220000002100 */
[----:B---3--:R-:W-:Y:S01]  /*2d30*/  FFMA.FTZ R54, R233, R54, R89 ;  /* 0x00000036e9367223 */ /* 0x008fe20000010059 */
[----:B------:R-:W-:Y:S01]  /*2d40*/  FADD.FTZ R89, -R198, R55 ;  /* 0x00000037c6597221 */ /* 0x000fe20000010100 */
[----:B------:R-:W-:-:S03]  /*2d50*/  IMAD.U32 R55, R87, 0x10000, RZ ;  /* 0x0001000057377824 */ /* 0x000fc600078e00ff */
[----:B------:R-:W-:Y:S01]  /*2d60*/  FMUL.FTZ R87, R196, R89 ;  /* 0x00000059c4577220 */ /* 0x000fe20000410000 */
[----:B------:R-:W-:-:S03]  /*2d70*/  FMUL.FTZ R89, R249, R84 ;  /* 0x00000054f9597220 */ /* 0x000fc60000410000 */
[----:B------:R-:W-:Y:S01]  /*2d80*/  FFMA.FTZ R22, R87, R84, R22 ;  /* 0x0000005457167223 */ /* 0x000fe20000010016 */
[----:B------:R-:W-:Y:S01]  /*2d90*/  PRMT R84, R99, 0x7632, R84 ;  /* 0x0000763263547816 */ /* 0x000fe20000000054 */
[----:B------:R-:W-:-:S03]  /*2da0*/  FADD.FTZ R114, R55, R114 ;  /* 0x0000007237727221 */ /* 0x000fc60000010000 */
[----:B------:R-:W-:Y:S01]  /*2db0*/  SHF.L.U32 R84, R84, 0x10, RZ ;  /* 0x0000001054547819 */ /* 0x000fe200000006ff */
[-C--:B------:R-:W-:Y:S01]  /*2dc0*/  FFMA.FTZ R146, R87, R55.reuse, R146 ;  /* 0x0000003757927223 */ /* 0x080fe20000010092 */
[----:B------:R-:W-:Y:S01]  /*2dd0*/  FFMA.FTZ R55, R250, R55, R89 ;  /* 0x00000037fa377223 */ /* 0x000fe20000010059 */
[----:B--2---:R-:W-:Y:S02]  /*2de0*/  SHF.L.U32 R89, R100, 0x10, RZ ;  /* 0x0000001064597819 */ /* 0x004fe400000006ff */
[----:B------:R-:W-:Y:S01]  /*2df0*/  FADD.FTZ R84, -R198, R84 ;  /* 0x00000054c6547221 */ /* 0x000fe20000010100 */
[----:B------:R-:W-:Y:S01]  /*2e00*/  FMUL.FTZ R198, R196, R91 ;  /* 0x0000005bc4c67220 */ /* 0x000fe20000410000 */
[----:B------:R-:W-:Y:S02]  /*2e10*/  IMAD.U32 R99, R104, 0x10000, RZ ;  /* 0x0001000068637824 */ /* 0x000fe400078e00ff */
[-C--:B------:R-:W-:Y:S01]  /*2e20*/  FMUL.FTZ R91, R247, R89.reuse ;  /* 0x00000059f75b7220 */ /* 0x080fe20000410000 */
[----:B------:R-:W-:Y:S01]  /*2e30*/  FADD.FTZ R7, R89, R7 ;  /* 0x0000000759077221 */ /* 0x000fe20000010000 */
[C---:B------:R-:W-:Y:S01]  /*2e40*/  FFMA.FTZ R19, R198.reuse, R89, R19 ;  /* 0x00000059c6137223 */ /* 0x040fe20000010013 */
[----:B------:R-:W-:Y:S01]  /*2e50*/  SHF.L.U32 R89, R101, 0x10, RZ ;  /* 0x0000001065597819 */ /* 0x000fe200000006ff */
[----:B------:R-:W-:Y:S01]  /*2e60*/  FADD.FTZ R111, R99, R111 ;  /* 0x0000006f636f7221 */ /* 0x000fe20000010000 */
[-C--:B------:R-:W-:Y:S01]  /*2e70*/  FFMA.FTZ R143, R198, R99.reuse, R143 ;  /* 0x00000063c68f7223 */ /* 0x080fe2000001008f */
[----:B------:R-:W-:-:S02]  /*2e80*/  FFMA.FTZ R99, R248, R99, R91 ;  /* 0x00000063f8637223 */ /* 0x000fc4000001005b */
[-C--:B------:R-:W-:Y:S01]  /*2e90*/  FMUL.FTZ R91, R243, R89.reuse ;  /* 0x00000059f35b7220 */ /* 0x080fe20000410000 */
[----:B------:R-:W-:Y:S01]  /*2ea0*/  FADD.FTZ R5, R89, R5 ;  /* 0x0000000559057221 */ /* 0x000fe20000010000 */
[----:B------:R-:W-:Y:S01]  /*2eb0*/  FFMA.FTZ R17, R98, R89, R17 ;  /* 0x0000005962117223 */ /* 0x000fe20000010011 */
[----:B------:R-:W-:Y:S01]  /*2ec0*/  SHF.L.U32 R89, R102, 0x10, RZ ;  /* 0x0000001066597819 */ /* 0x000fe200000006ff */
[----:B------:R-:W-:Y:S01]  /*2ed0*/  FFMA.FTZ R97, R244, R97, R91 ;  /* 0x00000061f4617223 */ /* 0x000fe2000001005b */
[----:B------:R-:W-:-:S03]  /*2ee0*/  SHF.L.U32 R91, R106, 0x10, RZ ;  /* 0x000000106a5b7819 */ /* 0x000fc600000006ff */
[----:B------:R-:W-:Y:S02]  /*2ef0*/  FMUL.FTZ R233, R238, R89 ;  /* 0x00000059eee97220 */ /* 0x000fe40000410000 */
[----:B------:R-:W-:Y:S01]  /*2f00*/  FADD.FTZ R47, R91, R47 ;  /* 0x0000002f5b2f7221 */ /* 0x000fe20000010000 */
[-C--:B------:R-:W-:Y:S01]  /*2f10*/  FFMA.FTZ R139, R96, R91.reuse, R139 ;  /* 0x0000005b608b7223 */ /* 0x080fe2000001008b */
[----:B------:R-:W-:Y:S01]  /*2f20*/  FFMA.FTZ R91, R239, R91, R233 ;  /* 0x0000005bef5b7223 */ /* 0x000fe200000100e9 */
[----:B------:R-:W-:-:S04]  /*2f30*/  IMAD.U32 R233, R103, 0x10000, RZ ;  /* 0x0001000067e97824 */ /* 0x000fc800078e00ff */
[-C--:B------:R-:W-:Y:S01]  /*2f40*/  FMUL.FTZ R234, R229, R233.reuse ;  /* 0x000000e9e5ea7220 */ /* 0x080fe20000410000 */
[----:B------:R-:W-:Y:S01]  /*2f50*/  FADD.FTZ R0, R233, R0 ;  /* 0x00000000e9007221 */ /* 0x000fe20000010000 */
[----:B------:R-:W-:Y:S01]  /*2f60*/  FFMA.FTZ R13, R90, R233, R13 ;  /* 0x000000e95a0d7223 */ /* 0x000fe2000001000d */
[----:B------:R-:W-:Y:S02]  /*2f70*/  PRMT R233, R100, 0x7632, R233 ;  /* 0x0000763264e97816 */ /* 0x000fe400000000e9 */
[----:B-1----:R-:W-:Y:S02]  /*2f80*/  PRMT R100, R104, 0x7632, R100 ;  /* 0x0000763268647816 */ /* 0x002fe40000000064 */
[----:B------:R-:W-:Y:S01]  /*2f90*/  SHF.L.U32 R233, R233, 0x10, RZ ;  /* 0x00000010e9e97819 */ /* 0x000fe200000006ff */
[----:B------:R-:W-:Y:S01]  /*2fa0*/  FMUL.FTZ R104, R196, R232 ;  /* 0x000000e8c4687220 */ /* 0x000fe20000410000 */
[----:B------:R-:W-:-:S03]  /*2fb0*/  SHF.L.U32 R100, R100, 0x10, RZ ;  /* 0x0000001064647819 */ /* 0x000fc600000006ff */
[----:B------:R-:W-:Y:S02]  /*2fc0*/  FMUL.FTZ R232, R245, R233 ;  /* 0x000000e9f5e87220 */ /* 0x000fe40000410000 */
[----:B------:R-:W-:Y:S01]  /*2fd0*/  FADD.FTZ R112, R100, R112 ;  /* 0x0000007064707221 */ /* 0x000fe20000010000 */
[-C--:B------:R-:W-:Y:S01]  /*2fe0*/  FFMA.FTZ R144, R104, R100.reuse, R144 ;  /* 0x0000006468907223 */ /* 0x080fe20000010090 */
[--C-:B------:R-:W-:Y:S01]  /*2ff0*/  FFMA.FTZ R100, R246, R100, R232.reuse ;  /* 0x00000064f6647223 */ /* 0x100fe200000100e8 */
[----:B------:R-:W-:Y:S02]  /*3000*/  PRMT R232, R101, 0x7632, R232 ;  /* 0x0000763265e87816 */ /* 0x000fe400000000e8 */
[----:B------:R-:W-:Y:S02]  /*3010*/  PRMT R101, R105, 0x7632, R101 ;  /* 0x0000763269657816 */ /* 0x000fe40000000065 */
[----:B------:R-:W-:Y:S01]  /*3020*/  SHF.L.U32 R232, R232, 0x10, RZ ;  /* 0x00000010e8e87819 */ /* 0x000fe200000006ff */
[----:B------:R-:W-:-:S02]  /*3030*/  FMUL.FTZ R105, R196, R226 ;  /* 0x000000e2c4697220 */ /* 0x000fc40000410000 */
[----:B------:R-:W-:Y:S02]  /*3040*/  IMAD.U32 R101, R101, 0x10000, RZ ;  /* 0x0001000065657824 */ /* 0x000fe400078e00ff */
[----:B------:R-:W-:Y:S02]  /*3050*/  FMUL.FTZ R226, R241, R232 ;  /* 0x000000e8f1e27220 */ /* 0x000fe40000410000 */
[----:B------:R-:W-:Y:S01]  /*3060*/  FADD.FTZ R110, R101, R110 ;  /* 0x0000006e656e7221 */ /* 0x000fe20000010000 */
[-C--:B------:R-:W-:Y:S01]  /*3070*/  FFMA.FTZ R142, R105, R101.reuse, R142 ;  /* 0x00000065698e7223 */ /* 0x080fe2000001008e */
[--C-:B------:R-:W-:Y:S01]  /*3080*/  FFMA.FTZ R101, R242, R101, R226.reuse ;  /* 0x00000065f2657223 */ /* 0x100fe200000100e2 */
[----:B------:R-:W-:Y:S02]  /*3090*/  PRMT R226, R102, 0x7632, R226 ;  /* 0x0000763266e27816 */ /* 0x000fe400000000e2 */
[----:B------:R-:W-:Y:S02]  /*30a0*/  PRMT R102, R106, 0x7632, R102 ;  /* 0x000076326a667816 */ /* 0x000fe40000000066 */
[----:B------:R-:W-:Y:S01]  /*30b0*/  SHF.L.U32 R226, R226, 0x10, RZ ;  /* 0x00000010e2e27819 */ /* 0x000fe200000006ff */
[----:B------:R-:W-:Y:S01]  /*30c0*/  FMUL.FTZ R106, R196, R225 ;  /* 0x000000e1c46a7220 */ /* 0x000fe20000410000 */
[----:B------:R-:W-:-:S03]  /*30d0*/  SHF.L.U32 R102, R102, 0x10, RZ ;  /* 0x0000001066667819 */ /* 0x000fc600000006ff */
[----:B------:R-:W-:Y:S02]  /*30e0*/  FMUL.FTZ R225, R231, R226 ;  /* 0x000000e2e7e17220 */ /* 0x000fe40000410000 */
[----:B------:R-:W-:Y:S01]  /*30f0*/  FADD.FTZ R108, R102, R108 ;  /* 0x0000006c666c7221 */ /* 0x000fe20000010000 */
[-C--:B------:R-:W-:Y:S01]  /*3100*/  FFMA.FTZ R140, R106, R102.reuse, R140 ;  /* 0x000000666a8c7223 */ /* 0x080fe2000001008c */
[--C-:B------:R-:W-:Y:S01]  /*3110*/  FFMA.FTZ R102, R237, R102, R225.reuse ;  /* 0x00000066ed667223 */ /* 0x100fe200000100e1 */
[----:B------:R-:W-:Y:S01]  /*3120*/  PRMT R225, R103, 0x7632, R225 ;  /* 0x0000763267e17816 */ /* 0x000fe200000000e1 */
[----:B------:R-:W-:-:S03]  /*3130*/  FMUL.FTZ R103, R196, R84 ;  /* 0x00000054c4677220 */ /* 0x000fc60000410000 */
[----:B------:R-:W-:Y:S01]  /*3140*/  SHF.L.U32 R225, R225, 0x10, RZ ;  /* 0x00000010e1e17819 */ /* 0x000fe200000006ff */
[----:B------:R-:W-:Y:S01]  /*3150*/  FADD.FTZ R4, R226, R4 ;  /* 0x00000004e2047221 */ /* 0x000fe20000010000 */
[----:B------:R-:W-:Y:S01]  /*3160*/  FFMA.FTZ R16, R106, R226, R16 ;  /* 0x000000e26a107223 */ /* 0x000fe20000010010 */
[----:B------:R-:W-:Y:S02]  /*3170*/  FFMA.FTZ R226, R156, R214, RZ ;  /* 0x000000d69ce27223 */ /* 0x000fe400000100ff */
[-C--:B------:R-:W-:Y:S01]  /*3180*/  FMUL.FTZ R84, R227, R225.reuse ;  /* 0x000000e1e3547220 */ /* 0x080fe20000410000 */
[----:B------:R-:W-:Y:S01]  /*3190*/  FADD.FTZ R2, R225, R2 ;  /* 0x00000002e1027221 */ /* 0x000fe20000010000 */
[----:B------:R-:W-:Y:S01]  /*31a0*/  FFMA.FTZ R14, R103, R225, R14 ;  /* 0x000000e1670e7223 */ /* 0x000fe2000001000e */
[----:B------:R-:W-:Y:S01]  /*31b0*/  FADD.FTZ R225, RZ, R214 ;  /* 0x000000d6ffe17221 */ /* 0x000fe20000010000 */
[----:B------:R-:W-:-:S03]  /*31c0*/  FFMA.FTZ R226, R76, R56, R226 ;  /* 0x000000384ce27223 */ /* 0x000fc600000100e2 */
[----:B------:R-:W-:Y:S01]  /*31d0*/  FADD.FTZ R225, R56, R225 ;  /* 0x000000e138e17221 */ /* 0x000fe20000010000 */
        /* <DEDUP_REMOVED lines=50> */
[----:B------:R-:W-:Y:S01]  /*3500*/  FADD.FTZ R3, R89, R3 ;  /* 0x0000000359037221 */ /* 0x000fe20000010000 */
[C---:B------:R-:W-:Y:S01]  /*3510*/  FFMA.FTZ R15, R96.reuse, R89, R15 ;  /* 0x00000059600f7223 */ /* 0x040fe2000001000f */
[----:B------:R-:W-:Y:S01]  /*3520*/  FFMA.FTZ R226, R105, R101, R226 ;  /* 0x0000006569e27223 */ /* 0x000fe200000100e2 */
[----:B------:R-:W-:Y:S01]  /*3530*/  FADD.FTZ R225, R225, R101 ;  /* 0x00000065e1e17221 */ /* 0x000fe20000010000 */
[C---:B------:R-:W-:Y:S02]  /*3540*/  SHF.L.U32 R89, R107.reuse, 0x10, RZ ;  /* 0x000000106b597819 */ /* 0x040fe400000006ff */
[----:B------:R-:W-:Y:S01]  /*3550*/  PRMT R107, R107, 0x7632, R107 ;  /* 0x000076326b6b7816 */ /* 0x000fe2000000006b */
[----:B------:R-:W-:Y:S01]  /*3560*/  FFMA.FTZ R226, R96, R91, R226 ;  /* 0x0000005b60e27223 */ /* 0x000fe200000100e2 */
[----:B------:R-:W-:Y:S01]  /*3570*/  FADD.FTZ R225, R225, R91 ;  /* 0x0000005be1e17221 */ /* 0x000fe20000010000 */
[----:B------:R-:W-:Y:S01]  /*3580*/  FADD.FTZ R45, R89, R45 ;  /* 0x0000002d592d7221 */ /* 0x000fe20000010000 */
[----:B------:R-:W-:Y:S01]  /*3590*/  SHF.L.U32 R107, R107, 0x10, RZ ;  /* 0x000000106b6b7819 */ /* 0x000fe200000006ff */
[-C--:B------:R-:W-:Y:S01]  /*35a0*/  FFMA.FTZ R137, R90, R89.reuse, R137 ;  /* 0x000000595a897223 */ /* 0x080fe20000010089 */
[----:B------:R-:W-:Y:S01]  /*35b0*/  FFMA.FTZ R89, R230, R89, R234 ;  /* 0x00000059e6597223 */ /* 0x000fe200000100ea */
[----:B------:R-:W-:Y:S01]  /*35c0*/  FFMA.FTZ R226, R106, R102, R226 ;  /* 0x000000666ae27223 */ /* 0x000fe200000100e2 */
[----:B------:R-:W-:Y:S01]  /*35d0*/  FADD.FTZ R225, R225, R102 ;  /* 0x00000066e1e17221 */ /* 0x000fe20000010000 */
[----:B------:R-:W-:Y:S01]  /*35e0*/  FADD.FTZ R46, R107, R46 ;  /* 0x0000002e6b2e7221 */ /* 0x000fe20000010000 */
[-C--:B------:R-:W-:Y:S01]  /*35f0*/  FFMA.FTZ R138, R103, R107.reuse, R138 ;  /* 0x0000006b678a7223 */ /* 0x080fe2000001008a */
[----:B------:R-:W-:Y:S01]  /*3600*/  UMOV UR6, 0xffffffff ;  /* 0xffffffff00067882 */ /* 0x000fe20000000000 */
[----:B------:R-:W-:Y:S01]  /*3610*/  FFMA.FTZ R107, R228, R107, R84 ;  /* 0x0000006be46b7223 */ /* 0x000fe20000010054 */
[----:B------:R-:W-:Y:S01]  /*3620*/  FFMA.FTZ R226, R90, R89, R226 ;  /* 0x000000595ae27223 */ /* 0x000fe200000100e2 */
[----:B------:R-:W-:Y:S01]  /*3630*/  FADD.FTZ R225, R225, R89 ;  /* 0x00000059e1e17221 */ /* 0x000fe20000010000 */
[----:B------:R-:W-:Y:S01]  /*3640*/  FADD.FTZ R8, R233, R8 ;  /* 0x00000008e9087221 */ /* 0x000fe20000010000 */
[----:B------:R-:W-:Y:S01]  /*3650*/  FFMA.FTZ R20, R104, R233, R20 ;  /* 0x000000e968147223 */ /* 0x000fe20000010014 */
[----:B------:R-:W-:Y:S01]  /*3660*/  FADD.FTZ R6, R232, R6 ;  /* 0x00000006e8067221 */ /* 0x000fe20000010000 */
[----:B------:R-:W-:Y:S01]  /*3670*/  FFMA.FTZ R18, R105, R232, R18 ;  /* 0x000000e869127223 */ /* 0x000fe20000010012 */
[----:B------:R-:W-:Y:S01]  /*3680*/  FFMA.FTZ R226, R103, R107, R226 ;  /* 0x0000006b67e27223 */ /* 0x000fe200000100e2 */
[----:B------:R-:W-:Y:S01]  /*3690*/  FADD.FTZ R225, R225, R107 ;  /* 0x0000006be1e17221 */ /* 0x000fe20000010000 */
[----:B0-----:R-:W-:Y:S01]  /*36a0*/  LOP3.LUT R84, R235, 0x1f, RZ, 0xc0, !PT ;  /* 0x0000001feb547812 */ /* 0x001fe200078ec0ff */
[----:B------:R-:W-:Y:S06]  /*36b0*/  BRA.DIV UR6, `(.L_x_51) ;  /* 0x00000036069c7947 */ /* 0x000fec000b800000 */
        /* <DEDUP_REMOVED lines=15> */
[----:B------:R1:W2:Y:S01]  /*37b0*/  SHFL.BFLY PT, R236, R225, 0x10, 0x1f ;  /* 0x0e001f00e1ec7f89 */ /* 0x0002a200000e0000 */
[----:B0-----:R-:W-:-:S05]  /*37c0*/  FADD.FTZ R226, R226, R240 ;  /* 0x000000f0e2e27221 */ /* 0x001fca0000010000 */
[----:B--2---:R1:W0:Y:S02]  /*37d0*/  SHFL.BFLY PT, R232, R226, 0x10, 0x1f ;  /* 0x0e001f00e2e87f89 */ /* 0x00422400000e0000 */
.L_x_64:
[----:B------:R-:W-:Y:S01]  /*37e0*/  FADD.FTZ R236, R225, R236 ;  /* 0x000000ece1ec7221 */ /* 0x000fe20000010000 */
[----:B0-----:R-:W-:Y:S01]  /*37f0*/  FADD.FTZ R232, R226, R232 ;  /* 0x000000e8e2e87221 */ /* 0x001fe20000010000 */
[----:B------:R-:W-:Y:S02]  /*3800*/  ISETP.NE.U32.AND P2, PT, RZ, UR12, PT ;  /* 0x0000000cff007c0c */ /* 0x000fe4000bf45070 */
[----:B-1----:R-:W-:Y:S01]  /*3810*/  FMUL.FTZ R225, R236, UR9 ;  /* 0x00000009ece17c20 */ /* 0x002fe20008410000 */
[----:B------:R-:W-:Y:S01]  /*3820*/  FMUL.FTZ R232, R232, UR9 ;  /* 0x00000009e8e87c20 */ /* 0x000fe20008410000 */
[----:B------:R-:W-:-:S03]  /*3830*/  ISETP.NE.AND.EX P2, PT, RZ, UR13, PT, P2 ;  /* 0x0000000dff007c0c */ /* 0x000fc6000bf45320 */
[----:B------:R-:W-:Y:S02]  /*3840*/  FSEL R225, R225, RZ, !P1 ;  /* 0x000000ffe1e17208 */ /* 0x000fe40004800000 */
[----:B------:R-:W-:-:S03]  /*3850*/  ISETP.NE.U32.AND P1, PT, RZ, UR10, PT ;  /* 0x0000000aff007c0c */ /* 0x000fc6000bf25070 */
[-CC-:B------:R-:W-:Y:S01]  /*3860*/  FFMA.FTZ R88, R88, R232.reuse, R225.reuse ;  /* 0x000000e858587223 */ /* 0x180fe200000100e1 */
[-CC-:B------:R-:W-:Y:S01]  /*3870*/  FFMA.FTZ R90, R90, R232.reuse, R225.reuse ;  /* 0x000000e85a5a7223 */ /* 0x180fe200000100e1 */
[-CC-:B------:R-:W-:Y:S01]  /*3880*/  FFMA.FTZ R218, R218, R232.reuse, R225.reuse ;  /* 0x000000e8dada7223 */ /* 0x180fe200000100e1 */
[-CC-:B------:R-:W-:Y:S01]  /*3890*/  FFMA.FTZ R98, R98, R232.reuse, R225.reuse ;  /* 0x000000e862627223 */ /* 0x180fe200000100e1 */
[----:B------:R-:W-:Y:S01]  /*38a0*/  FADD.FTZ R88, R52, -R88 ;  /* 0x8000005834587221 */ /* 0x000fe20000010000 */
[----:B------:R-:W-:Y:S01]  /*38b0*/  FADD.FTZ R52, R89, -R90 ;  /* 0x8000005a59347221 */ /* 0x000fe20000010000 */
[-CC-:B------:R-:W-:Y:S01]  /*38c0*/  FFMA.FTZ R85, R85, R232.reuse, R225.reuse ;  /* 0x000000e855557223 */ /* 0x180fe200000100e1 */
[-CC-:B------:R-:W-:Y:S01]  /*38d0*/  FFMA.FTZ R86, R86, R232.reuse, R225.reuse ;  /* 0x000000e856567223 */ /* 0x180fe200000100e1 */
[-CC-:B------:R-:W-:Y:S01]  /*38e0*/  FFMA.FTZ R87, R87, R232.reuse, R225.reuse ;  /* 0x000000e857577223 */ /* 0x180fe200000100e1 */
[-CC-:B------:R-:W-:Y:S01]  /*38f0*/  FFMA.FTZ R58, R58, R232.reuse, R225.reuse ;  /* 0x000000e83a3a7223 */ /* 0x180fe200000100e1 */
[----:B------:R-:W-:Y:S01]  /*3900*/  FADD.FTZ R218, R217, -R218 ;  /* 0x800000dad9da7221 */ /* 0x000fe20000010000 */
[-CC-:B------:R-:W-:Y:S01]  /*3910*/  FFMA.FTZ R224, R224, R232.reuse, R225.reuse ;  /* 0x000000e8e0e07223 */ /* 0x180fe200000100e1 */
[----:B------:R-:W-:Y:S01]  /*3920*/  FADD.FTZ R98, R97, -R98 ;  /* 0x8000006261627221 */ /* 0x000fe20000010000 */
[-CC-:B------:R-:W-:Y:S01]  /*3930*/  FFMA.FTZ R76, R76, R232.reuse, R225.reuse ;  /* 0x000000e84c4c7223 */ /* 0x180fe200000100e1 */
[----:B------:R-:W-:Y:S01]  /*3940*/  FFMA.FTZ R220, R220, R232, R225 ;  /* 0x000000e8dcdc7223 */ /* 0x000fe200000100e1 */
[----:B------:R-:W-:Y:S01]  /*3950*/  FMUL.FTZ R97, R196, R52 ;  /* 0x00000034c4617220 */ /* 0x000fe20000410000 */
[----:B------:R-:W-:Y:S01]  /*3960*/  FADD.FTZ R85, R53, -R85 ;  /* 0x8000005535557221 */ /* 0x000fe20000010000 */
[----:B------:R-:W-:Y:S01]  /*3970*/  FADD.FTZ R86, R54, -R86 ;  /* 0x8000005636567221 */ /* 0x000fe20000010000 */
[----:B------:R-:W-:Y:S01]  /*3980*/  FADD.FTZ R87, R55, -R87 ;  /* 0x8000005737577221 */ /* 0x000fe20000010000 */
[----:B-----5:R-:W-:Y:S01]  /*3990*/  @P0 PRMT R52, R70, 0x7632, R52 ;  /* 0x0000763246340816 */ /* 0x020fe20000000034 */
[--C-:B------:R-:W-:Y:S01]  /*39a0*/  FFMA.FTZ R77, R77, R232, R225.reuse ;  /* 0x000000e84d4d7223 */ /* 0x100fe200000100e1 */
[----:B------:R-:W-:Y:S01]  /*39b0*/  FADD.FTZ R58, R78, -R58 ;  /* 0x8000003a4e3a7221 */ /* 0x000fe20000010000 */
[C---:B------:R-:W-:Y:S01]  /*39c0*/  @P0 IMAD.U32 R53, R71.reuse, 0x10000, RZ ;  /* 0x0001000047350824 */ /* 0x040fe200078e00ff */
[----:B------:R-:W-:Y:S01]  /*39d0*/  @P0 PRMT R54, R71, 0x7632, R54 ;  /* 0x0000763247360816 */ /* 0x000fe20000000036 */
[----:B------:R-:W-:Y:S01]  /*39e0*/  FMUL.FTZ R55, R196, R218 ;  /* 0x000000dac4377220 */ /* 0x000fe20000410000 */
[----:B------:R-:W-:Y:S01]  /*39f0*/  FADD.FTZ R224, R223, -R224 ;  /* 0x800000e0dfe07221 */ /* 0x000fe20000010000 */
[-CC-:B------:R-:W-:Y:S01]  /*3a00*/  FFMA.FTZ R156, R156, R232.reuse, R225.reuse ;  /* 0x000000e89c9c7223 */ /* 0x180fe200000100e1 */
[----:B------:R-:W-:Y:S01]  /*3a10*/  FADD.FTZ R76, R56, -R76 ;  /* 0x8000004c384c7221 */ /* 0x000fe20000010000 */
[----:B------:R-:W-:Y:S01]  /*3a20*/  FADD.FTZ R220, R219, -R220 ;  /* 0x800000dcdbdc7221 */ /* 0x000fe20000010000 */
[----:B------:R-:W-:Y:S01]  /*3a30*/  FFMA.FTZ R216, R216, R232, R225 ;  /* 0x000000e8d8d87223 */ /* 0x000fe200000100e1 */
[----:B------:R-:W-:Y:S01]  /*3a40*/  @P0 PRMT R56, R69, 0x7632, R56 ;  /* 0x0000763245380816 */ /* 0x000fe20000000038 */
[----:B------:R-:W-:Y:S01]  /*3a50*/  FADD.FTZ R77, R57, -R77 ;  /* 0x8000004d394d7221 */ /* 0x000fe20000010000 */
[----:B------:R-:W-:Y:S01]  /*3a60*/  @P0 SHF.L.U32 R52, R52, 0x10, RZ ;  /* 0x0000001034340819 */ /* 0x000fe200000006ff */
[----:B------:R-:W-:Y:S01]  /*3a70*/  FMUL.FTZ R58, R196, R58 ;  /* 0x0000003ac43a7220 */ /* 0x000fe20000410000 */
[----:B------:R-:W-:Y:S01]  /*3a80*/  @P0 SHF.L.U32 R54, R54, 0x10, RZ ;  /* 0x0000001036360819 */ /* 0x000fe200000006ff */
[----:B------:R-:W-:Y:S01]  /*3a90*/  @P0 FADD.FTZ R55, R55, R53 ;  /* 0x0000003537370221 */ /* 0x000fe20000010000 */
[----:B------:R-:W-:Y:S01]  /*3aa0*/  FFMA.FTZ R201, R201, R232, R225 ;  /* 0x000000e8c9c97223 */ /* 0x000fe200000100e1 */
[----:B------:R-:W-:Y:S01]  /*3ab0*/  FMUL.FTZ R224, R196, R224 ;  /* 0x000000e0c4e07220 */ /* 0x000fe20000410000 */
[----:B------:R-:W-:Y:S01]  /*3ac0*/  @P0 SHF.L.U32 R53, R70, 0x10, RZ ;  /* 0x0000001046350819 */ /* 0x000fe200000006ff */
[----:B------:R-:W-:Y:S01]  /*3ad0*/  FADD.FTZ R156, R214, -R156 ;  /* 0x8000009cd69c7221 */ /* 0x000fe20000010000 */
[C---:B------:R-:W-:Y:S01]  /*3ae0*/  FMUL.FTZ R220, R196.reuse, R220 ;  /* 0x000000dcc4dc7220 */ /* 0x040fe20000410000 */
[----:B------:R-:W-:Y:S01]  /*3af0*/  FADD.FTZ R216, R215, -R216 ;  /* 0x800000d8d7d87221 */ /* 0x000fe20000010000 */
[----:B------:R-:W-:Y:S01]  /*3b00*/  FMUL.FTZ R77, R196, R77 ;  /* 0x0000004dc44d7220 */ /* 0x000fe20000410000 */
[----:B------:R-:W-:-:S02]  /*3b10*/  @P0 IMAD.U32 R56, R56, 0x10000, RZ ;  /* 0x0001000038380824 */ /* 0x000fc400078e00ff */
[----:B------:R-:W-:Y:S01]  /*3b20*/  @P0 FADD.FTZ R58, R58, R52 ;  /* 0x000000343a3a0221 */ /* 0x000fe20000010000 */
[----:B------:R-:W-:Y:S01]  /*3b30*/  FADD.FTZ R201, R199, -R201 ;  /* 0x800000c9c7c97221 */ /* 0x000fe20000010000 */
[----:B------:R-:W-:Y:S01]  /*3b40*/  @P0 FADD.FTZ R224, R224, R54 ;  /* 0x00000036e0e00221 */ /* 0x000fe20000010000 */
[----:B------:R-:W-:Y:S01]  /*3b50*/  @P0 SHF.L.U32 R52, R68, 0x10, RZ ;  /* 0x0000001044340819 */ /* 0x000fe200000006ff */
[----:B------:R-:W-:Y:S01]  /*3b60*/  FMUL.FTZ R156, R196, R156 ;  /* 0x0000009cc49c7220 */ /* 0x000fe20000410000 */
[----:B------:R-:W-:Y:S01]  /*3b70*/  @P0 SHF.L.U32 R54, R69, 0x10, RZ ;  /* 0x0000001045360819 */ /* 0x000fe200000006ff */
[----:B------:R-:W-:Y:S01]  /*3b80*/  @P0 FADD.FTZ R220, R220, R53 ;  /* 0x00000035dcdc0221 */ /* 0x000fe20000010000 */
[----:B------:R-:W-:Y:S01]  /*3b90*/  FFMA.FTZ R207, R207, R232, R225 ;  /* 0x000000e8cfcf7223 */ /* 0x000fe200000100e1 */
[----:B------:R-:W-:Y:S01]  /*3ba0*/  FMUL.FTZ R216, R196, R216 ;  /* 0x000000d8c4d87220 */ /* 0x000fe20000410000 */
[----:B------:R-:W-:Y:S01]  /*3bb0*/  @P0 PRMT R53, R68, 0x7632, R53 ;  /* 0x0000763244350816 */ /* 0x000fe20000000035 */
[----:B------:R-:W-:Y:S01]  /*3bc0*/  @P0 FADD.FTZ R77, R77, R56 ;  /* 0x000000384d4d0221 */ /* 0x000fe20000010000 */
[----:B------:R-:W-:Y:S01]  /*3bd0*/  FFMA.FTZ R213, R213, R232, R225 ;  /* 0x000000e8d5d57223 */ /* 0x000fe200000100e1 */
[----:B------:R-:W-:Y:S01]  /*3be0*/  FMUL.FTZ R201, R196, R201 ;  /* 0x000000c9c4c97220 */ /* 0x000fe20000410000 */
[----:B------:R-:W-:-:S02]  /*3bf0*/  @P0 IMAD.U32 R56, R66, 0x10000, RZ ;  /* 0x0001000042380824 */ /* 0x000fc400078e00ff */
[----:B------:R-:W-:Y:S01]  /*3c00*/  @P0 FADD.FTZ R156, R156, R52 ;  /* 0x000000349c9c0221 */ /* 0x000fe20000010000 */
[----:B------:R-:W-:Y:S01]  /*3c10*/  FFMA.FTZ R205, R205, R232, R225 ;  /* 0x000000e8cdcd7223 */ /* 0x000fe200000100e1 */
[----:B------:R-:W-:Y:S01]  /*3c20*/  FADD.FTZ R207, R206, -R207 ;  /* 0x800000cfcecf7221 */ /* 0x000fe20000010000 */
[--C-:B------:R-:W-:Y:S01]  /*3c30*/  @P0 FADD.FTZ R216, R216, R54.reuse ;  /* 0x00000036d8d80221 */ /* 0x100fe20000010000 */
[----:B------:R-:W-:Y:S01]  /*3c40*/  @P0 SHF.L.U32 R52, R53, 0x10, RZ ;  /* 0x0000001035340819 */ /* 0x000fe200000006ff */
[----:B------:R-:W-:Y:S01]  /*3c50*/  FMUL.FTZ R76, R196, R76 ;  /* 0x0000004cc44c7220 */ /* 0x000fe20000410000 */
[----:B------:R-:W-:Y:S01]  /*3c60*/  @P0 PRMT R54, R67, 0x7632, R54 ;  /* 0x0000763243360816 */ /* 0x000fe20000000036 */
[-C--:B------:R-:W-:Y:S01]  /*3c70*/  FFMA.FTZ R197, R197, R232.reuse, R225 ;  /* 0x000000e8c5c57223 */ /* 0x080fe200000100e1 */
[----:B------:R-:W-:Y:S01]  /*3c80*/  FADD.FTZ R213, R212, -R213 ;  /* 0x800000d5d4d57221 */ /* 0x000fe20000010000 */
[--C-:B------:R-:W-:Y:S01]  /*3c90*/  @P0 FADD.FTZ R201, R201, R56.reuse ;  /* 0x00000038c9c90221 */ /* 0x100fe20000010000 */
[-CC-:B------:R-:W-:Y:S01]  /*3ca0*/  FFMA.FTZ R211, R211, R232.reuse, R225.reuse ;  /* 0x000000e8d3d37223 */ /* 0x180fe200000100e1 */
[----:B------:R-:W-:Y:S01]  /*3cb0*/  @P0 SHF.L.U32 R53, R67, 0x10, RZ ;  /* 0x0000001043350819 */ /* 0x000fe200000006ff */
[-C--:B------:R-:W-:Y:S01]  /*3cc0*/  FFMA.FTZ R202, R202, R232.reuse, R225 ;  /* 0x000000e8caca7223 */ /* 0x080fe200000100e1 */
[----:B------:R-:W-:Y:S01]  /*3cd0*/  @P0 PRMT R56, R64, 0x7632, R56 ;  /* 0x0000763240380816 */ /* 0x000fe20000000038 */
[----:B------:R-:W-:Y:S01]  /*3ce0*/  FADD.FTZ R205, R204, -R205 ;  /* 0x800000cdcccd7221 */ /* 0x000fe20000010000 */
[----:B------:R-:W-:Y:S01]  /*3cf0*/  FMUL.FTZ R207, R196, R207 ;  /* 0x000000cfc4cf7220 */ /* 0x000fe20000410000 */
[----:B------:R-:W-:Y:S01]  /*3d00*/  @P0 SHF.L.U32 R54, R54, 0x10, RZ ;  /* 0x0000001036360819 */ /* 0x000fe200000006ff */
[--C-:B------:R-:W-:Y:S01]  /*3d10*/  @P0 FADD.FTZ R76, R76, R52.reuse ;  /* 0x000000344c4c0221 */ /* 0x100fe20000010000 */
[----:B------:R-:W-:Y:S01]  /*3d20*/  FADD.FTZ R197, R203, -R197 ;  /* 0x800000c5cbc57221 */ /* 0x000fe20000010000 */
[----:B------:R-:W-:Y:S01]  /*3d30*/  FMUL.FTZ R213, R196, R213 ;  /* 0x000000d5c4d57220 */ /* 0x000fe20000410000 */
[----:B------:R-:W-:Y:S01]  /*3d40*/  @P0 PRMT R52, R65, 0x7632, R52 ;  /* 0x0000763241340816 */ /* 0x000fe20000000034 */
[----:B------:R-:W-:Y:S01]  /*3d50*/  FADD.FTZ R211, R210, -R211 ;  /* 0x800000d3d2d37221 */ /* 0x000fe20000010000 */
[-C--:B------:R-:W-:Y:S01]  /*3d60*/  FFMA.FTZ R83, R83, R232.reuse, R225 ;  /* 0x000000e853537223 */ /* 0x080fe200000100e1 */
[----:B------:R-:W-:Y:S01]  /*3d70*/  FADD.FTZ R202, R200, -R202 ;  /* 0x800000cac8ca7221 */ /* 0x000fe20000010000 */
[----:B------:R-:W-:Y:S01]  /*3d80*/  FMUL.FTZ R205, R196, R205 ;  /* 0x000000cdc4cd7220 */ /* 0x000fe20000410000 */
[----:B------:R-:W-:Y:S01]  /*3d90*/  @P0 FADD.FTZ R207, R207, R53 ;  /* 0x00000035cfcf0221 */ /* 0x000fe20000010000 */
[----:B------:R-:W-:Y:S01]  /*3da0*/  @P0 IMAD.U32 R56, R56, 0x10000, RZ ;  /* 0x0001000038380824 */ /* 0x000fe200078e00ff */
[----:B------:R-:W-:Y:S01]  /*3db0*/  @P0 SHF.L.U32 R53, R64, 0x10, RZ ;  /* 0x0000001040350819 */ /* 0x000fe200000006ff */
[-CC-:B------:R-:W-:Y:S01]  /*3dc0*/  FFMA.FTZ R79, R79, R232.reuse, R225.reuse ;  /* 0x000000e84f4f7223 */ /* 0x180fe200000100e1 */
[----:B------:R-:W-:Y:S01]  /*3dd0*/  FMUL.FTZ R197, R196, R197 ;  /* 0x000000c5c4c57220 */ /* 0x000fe20000410000 */
[----:B------:R-:W-:Y:S01]  /*3de0*/  @P0 FADD.FTZ R213, R213, R54 ;  /* 0x00000036d5d50221 */ /* 0x000fe20000010000 */
[----:B------:R-:W-:Y:S01]  /*3df0*/  @P0 SHF.L.U32 R52, R52, 0x10, RZ ;  /* 0x0000001034340819 */ /* 0x000fe200000006ff */
[----:B------:R-:W-:Y:S01]  /*3e00*/  FMUL.FTZ R211, R196, R211 ;  /* 0x000000d3c4d37220 */ /* 0x000fe20000410000 */
[----:B------:R-:W-:Y:S01]  /*3e10*/  @P0 SHF.L.U32 R54, R65, 0x10, RZ ;  /* 0x0000001041360819 */ /* 0x000fe200000006ff */
[----:B------:R-:W-:Y:S01]  /*3e20*/  FFMA.FTZ R209, R209, R232, R225 ;  /* 0x000000e8d1d17223 */ /* 0x000fe200000100e1 */
[----:B------:R-:W-:Y:S01]  /*3e30*/  FADD.FTZ R83, R82, -R83 ;  /* 0x8000005352537221 */ /* 0x000fe20000010000 */
[----:B------:R-:W-:Y:S01]  /*3e40*/  FMUL.FTZ R202, R196, R202 ;  /* 0x000000cac4ca7220 */ /* 0x000fe20000410000 */
[--C-:B------:R-:W-:Y:S01]  /*3e50*/  @P0 FADD.FTZ R205, R205, R56.reuse ;  /* 0x00000038cdcd0221 */ /* 0x100fe20000010000 */
[----:B------:R-:W-:Y:S01]  /*3e60*/  ISETP.NE.AND.EX P1, PT, RZ, UR11, PT, P1 ;  /* 0x0000000bff007c0c */ /* 0x000fe2000bf25310 */
[-C--:B------:R-:W-:Y:S01]  /*3e70*/  FFMA.FTZ R96, R96, R232.reuse, R225 ;  /* 0x000000e860607223 */ /* 0x080fe200000100e1 */
[----:B------:R-:W-:Y:S01]  /*3e80*/  @P0 PRMT R56, R75, 0x7632, R56 ;  /* 0x000076324b380816 */ /* 0x000fe20000000038 */
[----:B------:R-:W-:Y:S01]  /*3e90*/  FADD.FTZ R79, R59, -R79 ;  /* 0x8000004f3b4f7221 */ /* 0x000fe20000010000 */
[----:B------:R-:W-:Y:S01]  /*3ea0*/  @P0 FADD.FTZ R197, R197, R53 ;  /* 0x00000035c5c50221 */ /* 0x000fe20000010000 */
[-C--:B------:R-:W-:Y:S01]  /*3eb0*/  FFMA.FTZ R81, R81, R232.reuse, R225 ;  /* 0x000000e851517223 */ /* 0x080fe200000100e1 */
[----:B------:R-:W-:Y:S01]  /*3ec0*/  @P0 PRMT R57, R66, 0x7632, R57 ;  /* 0x0000763242390816 */ /* 0x000fe20000000039 */
[----:B------:R-:W-:Y:S01]  /*3ed0*/  @P0 FADD.FTZ R211, R211, R52 ;  /* 0x00000034d3d30221 */ /* 0x000fe20000010000 */
[----:B------:R-:W-:Y:S01]  /*3ee0*/  @P0 PRMT R53, R74, 0x7632, R53 ;  /* 0x000076324a350816 */ /* 0x000fe20000000035 */
[----:B------:R-:W-:Y:S01]  /*3ef0*/  FFMA.FTZ R222, R222, R232, R225 ;  /* 0x000000e8dede7223 */ /* 0x000fe200000100e1 */
[----:B------:R-:W-:Y:S01]  /*3f00*/  FADD.FTZ R209, R208, -R209 ;  /* 0x800000d1d0d17221 */ /* 0x000fe20000010000 */
[----:B------:R-:W-:Y:S01]  /*3f10*/  FMUL.FTZ R89, R196, R83 ;  /* 0x00000053c4597220 */ /* 0x000fe20000410000 */
[----:B------:R-:W-:Y:S01]  /*3f20*/  @P0 FADD.FTZ R202, R202, R54 ;  /* 0x00000036caca0221 */ /* 0x000fe20000010000 */
[----:B------:R-:W-:-:S02]  /*3f30*/  @P0 IMAD.U32 R52, R73, 0x10000, RZ ;  /* 0x0001000049340824 */ /* 0x000fc400078e00ff */
[----:B------:R-:W-:Y:S01]  /*3f40*/  FADD.FTZ R96, R91, -R96 ;  /* 0x800000605b607221 */ /* 0x000fe20000010000 */
[----:B------:R-:W-:Y:S01]  /*3f50*/  @P0 SHF.L.U32 R54, R75, 0x10, RZ ;  /* 0x000000104b360819 */ /* 0x000fe200000006ff */
[----:B------:R-:W-:Y:S01]  /*3f60*/  FFMA.FTZ R103, R103, R232, R225 ;  /* 0x000000e867677223 */ /* 0x000fe200000100e1 */
[----:B------:R-:W-:Y:S01]  /*3f70*/  @P0 SHF.L.U32 R56, R56, 0x10, RZ ;  /* 0x0000001038380819 */ /* 0x000fe200000006ff */
[C---:B------:R-:W-:Y:S01]  /*3f80*/  FMUL.FTZ R91, R196.reuse, R79 ;  /* 0x0000004fc45b7220 */ /* 0x040fe20000410000 */
[----:B------:R-:W-:Y:S01]  /*3f90*/  FMUL.FTZ R87, R196, R87 ;  /* 0x00000057c4577220 */ /* 0x000fe20000410000 */
[----:B------:R-:W-:Y:S01]  /*3fa0*/  FADD.FTZ R81, R80, -R81 ;  /* 0x8000005150517221 */ /* 0x000fe20000010000 */
[----:B------:R-:W-:Y:S01]  /*3fb0*/  @P0 SHF.L.U32 R57, R57, 0x10, RZ ;  /* 0x0000001039390819 */ /* 0x000fe200000006ff */
[----:B------:R-:W-:Y:S01]  /*3fc0*/  FADD.FTZ R222, R221, -R222 ;  /* 0x800000deddde7221 */ /* 0x000fe20000010000 */
[----:B------:R-:W-:Y:S01]  /*3fd0*/  @P0 SHF.L.U32 R53, R53, 0x10, RZ ;  /* 0x0000001035350819 */ /* 0x000fe200000006ff */
[C---:B------:R-:W-:Y:S01]  /*3fe0*/  FMUL.FTZ R209, R196.reuse, R209 ;  /* 0x000000d1c4d17220 */ /* 0x040fe20000410000 */
[----:B------:R-:W-:Y:S01]  /*3ff0*/  FMUL.FTZ R86, R196, R86 ;  /* 0x00000056c4567220 */ /* 0x000fe20000410000 */
[--C-:B------:R-:W-:Y:S01]  /*4000*/  @P0 FADD.FTZ R89, R89, R52.reuse ;  /* 0x0000003459590221 */ /* 0x100fe20000010000 */
[----:B------:R-:W-:Y:S01]  /*4010*/  @P0 PRMT R52, R51, 0x7632, R52 ;  /* 0x0000763233340816 */ /* 0x000fe20000000034 */
[----:B------:R-:W-:Y:S01]  /*4020*/  FADD.FTZ R103, R107, -R103 ;  /* 0x800000676b677221 */ /* 0x000fe20000010000 */
[----:B------:R-:W-:Y:S01]  /*4030*/  @P0 FADD.FTZ R91, R91, R54 ;  /* 0x000000365b5b0221 */ /* 0x000fe20000010000 */
[----:B------:R-:W-:Y:S01]  /*4040*/  @P0 FADD.FTZ R87, R87, R56 ;  /* 0x0000003857570221 */ /* 0x000fe20000010000 */
[----:B------:R-:W-:Y:S01]  /*4050*/  @P0 SHF.L.U32 R54, R74, 0x10, RZ ;  /* 0x000000104a360819 */ /* 0x000fe200000006ff */
[----:B------:R-:W-:Y:S01]  /*4060*/  FMUL.FTZ R222, R196, R222 ;  /* 0x000000dec4de7220 */ /* 0x000fe20000410000 */
[----:B------:R-:W-:Y:S01]  /*4070*/  @P0 SHF.L.U32 R56, R72, 0x10, RZ ;  /* 0x0000001048380819 */ /* 0x000fe200000006ff */
[----:B------:R-:W-:Y:S01]  /*4080*/  FMUL.FTZ R90, R196, R81 ;  /* 0x00000051c45a7220 */ /* 0x000fe20000410000 */
[----:B------:R-:W-:Y:S01]  /*4090*/  @P0 FADD.FTZ R209, R209, R57 ;  /* 0x00000039d1d10221 */ /* 0x000fe20000010000 */
[----:B------:R-:W-:Y:S01]  /*40a0*/  @P0 FADD.FTZ R86, R86, R53 ;  /* 0x0000003556560221 */ /* 0x000fe20000010000 */
[----:B------:R-:W-:Y:S01]  /*40b0*/  @P0 PRMT R57, R73, 0x7632, R57 ;  /* 0x0000763249390816 */ /* 0x000fe20000000039 */
[----:B------:R-:W0:Y:S01]  /*40c0*/  @P1 LDC.64 R80, c[0x0][0x308] ;  /* 0x0000c200ff501b82 */ /* 0x000e220000000a00 */
[----:B------:R-:W-:Y:S01]  /*40d0*/  @P0 SHF.L.U32 R53, R51, 0x10, RZ ;  /* 0x0000001033350819 */ /* 0x000fe200000006ff */
[----:B------:R-:W-:Y:S01]  /*40e0*/  FMUL.FTZ R103, R196, R103 ;  /* 0x00000067c4677220 */ /* 0x000fe20000410000 */
[----:B------:R-:W-:-:S02]  /*40f0*/  @P0 IMAD.U32 R52, R52, 0x10000, RZ ;  /* 0x0001000034340824 */ /* 0x000fc400078e00ff */
[-CC-:B------:R-:W-:Y:S01]  /*4100*/  FFMA.FTZ R198, R198, R232.reuse, R225.reuse ;  /* 0x000000e8c6c67223 */ /* 0x180fe200000100e1 */
[----:B------:R-:W-:Y:S01]  /*4110*/  FFMA.FTZ R105, R105, R232, R225 ;  /* 0x000000e869697223 */ /* 0x000fe200000100e1 */
[----:B------:R-:W-:Y:S01]  /*4120*/  @P0 FADD.FTZ R90, R90, R54 ;  /* 0x000000365a5a0221 */ /* 0x000fe20000010000 */
[----:B------:R-:W-:Y:S01]  /*4130*/  @P0 FADD.FTZ R222, R222, R56 ;  /* 0x00000038dede0221 */ /* 0x000fe20000010000 */
[----:B------:R-:W-:Y:S01]  /*4140*/  @P0 SHF.L.U32 R57, R57, 0x10, RZ ;  /* 0x0000001039390819 */ /* 0x000fe200000006ff */
[----:B------:R-:W-:Y:S01]  /*4150*/  FMUL.FTZ R85, R196, R85 ;  /* 0x00000055c4557220 */ /* 0x000fe20000410000 */
[----:B------:R-:W-:Y:S01]  /*4160*/  @P0 PRMT R54, R72, 0x7632, R54 ;  /* 0x0000763248360816 */ /* 0x000fe20000000036 */
[----:B------:R-:W-:Y:S01]  /*4170*/  FMUL.FTZ R96, R196, R96 ;  /* 0x00000060c4607220 */ /* 0x000fe20000410000 */
[C---:B------:R-:W-:Y:S01]  /*4180*/  @P0 SHF.L.U32 R56, R50.reuse, 0x10, RZ ;  /* 0x0000001032380819 */ /* 0x040fe200000006ff */
[----:B------:R-:W-:Y:S01]  /*4190*/  @P0 FADD.FTZ R97, R97, R53 ;  /* 0x0000003561610221 */ /* 0x000fe20000010000 */
[--C-:B------:R-:W-:Y:S01]  /*41a0*/  @P0 FADD.FTZ R103, R103, R52.reuse ;  /* 0x0000003467670221 */ /* 0x100fe20000010000 */
[----:B------:R-:W-:Y:S01]  /*41b0*/  @P0 PRMT R52, R50, 0x7632, R52 ;  /* 0x0000763232340816 */ /* 0x000fe20000000034 */
[-C--:B------:R-:W-:Y:S01]  /*41c0*/  FFMA.FTZ R104, R104, R232.reuse, R225 ;  /* 0x000000e868687223 */ /* 0x080fe200000100e1 */
[----:B------:R-:W-:Y:S01]  /*41d0*/  @P0 PRMT R53, R49, 0x7632, R53 ;  /* 0x0000763231350816 */ /* 0x000fe20000000035 */
[----:B------:R-:W-:Y:S01]  /*41e0*/  FFMA.FTZ R106, R106, R232, R225 ;  /* 0x000000e86a6a7223 */ /* 0x000fe200000100e1 */
[----:B------:R-:W-:Y:S01]  /*41f0*/  FADD.FTZ R198, R99, -R198 ;  /* 0x800000c663c67221 */ /* 0x000fe20000010000 */
[----:B------:R-:W-:Y:S01]  /*4200*/  FADD.FTZ R105, R101, -R105 ;  /* 0x8000006965697221 */ /* 0x000fe20000010000 */
[----:B------:R-:W-:Y:S01]  /*4210*/  @P0 SHF.L.U32 R54, R54, 0x10, RZ ;  /* 0x0000001036360819 */ /* 0x000fe200000006ff */
[----:B------:R-:W1:Y:S01]  /*4220*/  LDC.64 R214, c[0x0][0x2f8] ;  /* 0x0000be00ffd67b82 */ /* 0x000e620000000a00 */
[----:B------:R-:W-:Y:S01]  /*4230*/  FMUL.FTZ R88, R196, R88 ;  /* 0x00000058c4587220 */ /* 0x000fe20000410000 */
[--C-:B------:R-:W-:Y:S01]  /*4240*/  @P0 FADD.FTZ R85, R85, R57.reuse ;  /* 0x0000003955550221 */ /* 0x100fe20000010000 */
[----:B------:R-:W-:Y:S01]  /*4250*/  @P0 FADD.FTZ R96, R96, R56 ;  /* 0x0000003860600221 */ /* 0x000fe20000010000 */
[----:B------:R-:W-:Y:S01]  /*4260*/  @P0 PRMT R57, R48, 0x7632, R57 ;  /* 0x0000763230390816 */ /* 0x000fe20000000039 */
[----:B------:R-:W-:Y:S01]  /*4270*/  FADD.FTZ R104, R100, -R104 ;  /* 0x8000006864687221 */ /* 0x000fe20000010000 */
[----:B------:R-:W-:Y:S01]  /*4280*/  @P0 SHF.L.U32 R56, R52, 0x10, RZ ;  /* 0x0000001034380819 */ /* 0x000fe200000006ff */
[----:B------:R-:W-:Y:S01]  /*4290*/  FADD.FTZ R106, R102, -R106 ;  /* 0x8000006a666a7221 */ /* 0x000fe20000010000 */
[----:B------:R-:W2:Y:S01]  /*42a0*/  @P2 LDC.64 R218, c[0x0][0x300] ;  /* 0x0000c000ffda2b82 */ /* 0x000ea20000000a00 */
[----:B------:R-:W-:Y:S01]  /*42b0*/  @P0 SHF.L.U32 R53, R53, 0x10, RZ ;  /* 0x0000001035350819 */ /* 0x000fe200000006ff */
[C---:B------:R-:W-:Y:S01]  /*42c0*/  FMUL.FTZ R198, R196.reuse, R198 ;  /* 0x000000c6c4c67220 */ /* 0x040fe20000410000 */
[----:B------:R-:W-:Y:S01]  /*42d0*/  FMUL.FTZ R105, R196, R105 ;  /* 0x00000069c4697220 */ /* 0x000fe20000410000 */
[----:B------:R-:W-:-:S02]  /*42e0*/  @P0 IMAD.U32 R52, R48, 0x10000, RZ ;  /* 0x0001000030340824 */ /* 0x000fc400078e00ff */
[----:B------:R-:W-:Y:S01]  /*42f0*/  @P0 FADD.FTZ R88, R88, R54 ;  /* 0x0000003658580221 */ /* 0x000fe20000010000 */
[----:B------:R-:W-:Y:S01]  /*4300*/  @P0 SHF.L.U32 R54, R49, 0x10, RZ ;  /* 0x0000001031360819 */ /* 0x000fe200000006ff */
[C---:B------:R-:W-:Y:S01]  /*4310*/  FMUL.FTZ R104, R196.reuse, R104 ;  /* 0x00000068c4687220 */ /* 0x040fe20000410000 */
[----:B------:R-:W3:Y:S01]  /*4320*/  @P1 LDC.64 R232, c[0x0][0x308] ;  /* 0x0000c200ffe81b82 */ /* 0x000ee20000000a00 */
[----:B------:R-:W-:Y:S01]  /*4330*/  @P0 SHF.L.U32 R57, R57, 0x10, RZ ;  /* 0x0000001039390819 */ /* 0x000fe200000006ff */
[C---:B------:R-:W-:Y:S01]  /*4340*/  FMUL.FTZ R98, R196.reuse, R98 ;  /* 0x00000062c4627220 */ /* 0x040fe20000410000 */
[----:B------:R-:W-:Y:S01]  /*4350*/  @P1 F2FP.BF16.F32.PACK_AB R79, RZ, R156 ;  /* 0x0000009cff4f123e */ /* 0x000fe200000010ff */
[----:B------:R-:W-:Y:S01]  /*4360*/  FMUL.FTZ R106, R196, R106 ;  /* 0x0000006ac46a7220 */ /* 0x000fe20000410000 */
[----:B------:R-:W-:Y:S01]  /*4370*/  @P0 FADD.FTZ R105, R105, R53 ;  /* 0x0000003569690221 */ /* 0x000fe20000010000 */
[----:B------:R-:W-:Y:S01]  /*4380*/  @P0 FADD.FTZ R198, R198, R52 ;  /* 0x00000034c6c60221 */ /* 0x000fe20000010000 */
[----:B------:R-:W-:Y:S01]  /*4390*/  @P1 F2FP.BF16.F32.PACK_AB R52, RZ, R55 ;  /* 0x00000037ff34123e */ /* 0x000fe200000010ff */
[----:B------:R-:W-:Y:S01]  /*43a0*/  @P0 FADD.FTZ R106, R106, R56 ;  /* 0x000000386a6a0221 */ /* 0x000fe20000010000 */
[----:B------:R-:W-:Y:S01]  /*43b0*/  @P1 F2FP.BF16.F32.PACK_AB R53, RZ, R220 ;  /* 0x000000dcff35123e */ /* 0x000fe200000010ff */
[----:B------:R-:W-:Y:S01]  /*43c0*/  @P0 FADD.FTZ R98, R98, R54 ;  /* 0x0000003662620221 */ /* 0x000fe20000010000 */
[----:B------:R-:W-:Y:S01]  /*43d0*/  @P1 F2FP.BF16.F32.PACK_AB R78, RZ, R216 ;  /* 0x000000d8ff4e123e */ /* 0x000fe200000010ff */
[----:B------:R-:W-:Y:S01]  /*43e0*/  @P0 FADD.FTZ R104, R104, R57 ;  /* 0x0000003968680221 */ /* 0x000fe20000010000 */
[----:B------:R-:W-:-:S02]  /*43f0*/  @P1 F2FP.BF16.F32.PACK_AB R59, RZ, R76 ;  /* 0x0000004cff3b123e */ /* 0x000fc400000010ff */
[----:B------:R-:W-:Y:S02]  /*4400*/  @P1 PRMT R92, R79, 0x7610, R92 ;  /* 0x000076104f5c1816 */ /* 0x000fe4000000005c */
[----:B------:R-:W-:Y:S02]  /*4410*/  @P1 F2FP.BF16.F32.PACK_AB R54, RZ, R224 ;  /* 0x000000e0ff36123e */ /* 0x000fe400000010ff */
[----:B------:R-:W-:Y:S02]  /*4420*/  @P1 F2FP.BF16.F32.PACK_AB R56, RZ, R58 ;  /* 0x0000003aff38123e */ /* 0x000fe400000010ff */
[----:B------:R-:W-:Y:S02]  /*4430*/  @P1 F2FP.BF16.F32.PACK_AB R57, RZ, R77 ;  /* 0x0000004dff39123e */ /* 0x000fe400000010ff */
[----:B------:R-:W-:Y:S02]  /*4440*/  @P1 PRMT R95, R52, 0x7610, R95 ;  /* 0x00007610345f1816 */ /* 0x000fe4000000005f */
[----:B------:R-:W-:Y:S01]  /*4450*/  @P1 PRMT R94, R53, 0x7610, R94 ;  /* 0x00007610355e1816 */ /* 0x000fe2000000005e */
[----:B0-----:R-:W-:Y:S01]  /*4460*/  @P1 IMAD.WIDE.U32 R52, R194, 0x10, R80 ;  /* 0x00000010c2341825 */ /* 0x001fe200078e0050 */
[----:B------:R-:W-:-:S02]  /*4470*/  @P1 PRMT R93, R78, 0x7610, R93 ;  /* 0x000076104e5d1816 */ /* 0x000fc4000000005d */
[----:B------:R-:W-:Y:S02]  /*4480*/  @P1 PRMT R92, R92, 0x5410, R59 ;  /* 0x000054105c5c1816 */ /* 0x000fe4000000003b */
[----:B------:R-:W-:Y:S02]  /*4490*/  @P2 F2FP.BF16.F32.PACK_AB R59, RZ, R220 ;  /* 0x000000dcff3b223e */ /* 0x000fe400000010ff */
[----:B------:R-:W-:Y:S02]  /*44a0*/  @P1 PRMT R95, R95, 0x5410, R54 ;  /* 0x000054105f5f1816 */ /* 0x000fe40000000036 */
[----:B------:R-:W-:Y:S02]  /*44b0*/  @P1 PRMT R94, R94, 0x5410, R56 ;  /* 0x000054105e5e1816 */ /* 0x000fe40000000038 */
[----:B------:R-:W-:Y:S02]  /*44c0*/  @P1 PRMT R93, R93, 0x5410, R57 ;  /* 0x000054105d5d1816 */ /* 0x000fe40000000039 */
[----:B------:R-:W-:-:S02]  /*44d0*/  @P2 F2FP.BF16.F32.PACK_AB R56, RZ, R55 ;  /* 0x00000037ff38223e */ /* 0x000fc400000010ff */
[----:B------:R-:W-:Y:S01]  /*44e0*/  @P2 F2FP.BF16.F32.PACK_AB R79, RZ, R216 ;  /* 0x000000d8ff4f223e */ /* 0x000fe200000010ff */
[----:B------:R0:W-:Y:S01]  /*44f0*/  @P1 STG.E.128 desc[UR4][R52.64], R92 ;  /* 0x0000005c34001986 */ /* 0x0001e2000c101d04 */
[----:B------:R-:W-:Y:S02]  /*4500*/  @P2 F2FP.BF16.F32.PACK_AB R81, RZ, R156 ;  /* 0x0000009cff51223e */ /* 0x000fe400000010ff */
[----:B------:R-:W-:Y:S02]  /*4510*/  @P1 F2FP.BF16.F32.PACK_AB R83, RZ, R207 ;  /* 0x000000cfff53123e */ /* 0x000fe400000010ff */
[----:B------:R-:W-:Y:S02]  /*4520*/  @P1 F2FP.BF16.F32.PACK_AB R101, RZ, R201 ;  /* 0x000000c9ff65123e */ /* 0x000fe400000010ff */
[----:B------:R-:W-:Y:S02]  /*4530*/  @P1 F2FP.BF16.F32.PACK_AB R107, RZ, R202 ;  /* 0x000000caff6b123e */ /* 0x000fe400000010ff */
[----:B------:R-:W-:-:S02]  /*4540*/  @P1 F2FP.BF16.F32.PACK_AB R199, RZ, R197 ;  /* 0x000000c5ffc7123e */ /* 0x000fc400000010ff */
[----:B------:R-:W-:Y:S02]  /*4550*/  @P2 F2FP.BF16.F32.PACK_AB R78, RZ, R58 ;  /* 0x0000003aff4e223e */ /* 0x000fe400000010ff */
[----:B------:R-:W-:Y:S02]  /*4560*/  @P2 PRMT R62, R59, 0x7610, R62 ;  /* 0x000076103b3e2816 */ /* 0x000fe4000000003e */
[----:B------:R-:W-:Y:S02]  /*4570*/  @P2 F2FP.BF16.F32.PACK_AB R57, RZ, R224 ;  /* 0x000000e0ff39223e */ /* 0x000fe400000010ff */
[----:B------:R-:W-:Y:S02]  /*4580*/  @P2 F2FP.BF16.F32.PACK_AB R80, RZ, R77 ;  /* 0x0000004dff50223e */ /* 0x000fe400000010ff */
[----:B------:R-:W-:Y:S02]  /*4590*/  @P2 F2FP.BF16.F32.PACK_AB R82, RZ, R76 ;  /* 0x0000004cff52223e */ /* 0x000fe400000010ff */
[----:B------:R-:W-:-:S02]  /*45a0*/  @P2 PRMT R63, R56, 0x7610, R63 ;  /* 0x00007610383f2816 */ /* 0x000fc4000000003f */
[----:B------:R-:W-:Y:S02]  /*45b0*/  @P2 PRMT R61, R79, 0x7610, R61 ;  /* 0x000076104f3d2816 */ /* 0x000fe4000000003d */
[----:B------:R-:W-:Y:S02]  /*45c0*/  @P2 PRMT R60, R81, 0x7610, R60 ;  /* 0x00007610513c2816 */ /* 0x000fe4000000003c */
[----:B------:R-:W-:Y:S02]  /*45d0*/  @P1 F2FP.BF16.F32.PACK_AB R100, RZ, R213 ;  /* 0x000000d5ff64123e */ /* 0x000fe400000010ff */
[----:B------:R-:W-:Y:S02]  /*45e0*/  @P1 F2FP.BF16.F32.PACK_AB R102, RZ, R209 ;  /* 0x000000d1ff66123e */ /* 0x000fe400000010ff */
[----:B------:R-:W-:Y:S02]  /*45f0*/  @P1 F2FP.BF16.F32.PACK_AB R196, RZ, R211 ;  /* 0x000000d3ffc4123e */ /* 0x000fe400000010ff */
[----:B------:R-:W-:-:S02]  /*4600*/  @P1 F2FP.BF16.F32.PACK_AB R99, RZ, R205 ;  /* 0x000000cdff63123e */ /* 0x000fc400000010ff */
[----:B0-----:R-:W-:Y:S02]  /*4610*/  @P1 PRMT R95, R83, 0x7610, R95 ;  /* 0x00007610535f1816 */ /* 0x001fe4000000005f */
[----:B------:R-:W-:Y:S02]  /*4620*/  @P1 PRMT R94, R101, 0x7610, R94 ;  /* 0x00007610655e1816 */ /* 0x000fe4000000005e */
[----:B------:R-:W-:Y:S02]  /*4630*/  @P1 PRMT R93, R107, 0x7610, R93 ;  /* 0x000076106b5d1816 */ /* 0x000fe4000000005d */
[----:B------:R-:W-:Y:S02]  /*4640*/  @P1 PRMT R92, R199, 0x7610, R92 ;  /* 0x00007610c75c1816 */ /* 0x000fe4000000005c */
[----:B------:R-:W-:Y:S01]  /*4650*/  @P2 PRMT R62, R62, 0x5410, R78 ;  /* 0x000054103e3e2816 */ /* 0x000fe2000000004e */
[----:B-1----:R-:W-:Y:S01]  /*4660*/  IMAD.WIDE.U32 R78, R194, 0x10, R214 ;  /* 0x00000010c24e7825 */ /* 0x002fe200078e00d6 */
[----:B------:R-:W-:-:S02]  /*4670*/  F2FP.BF16.F32.PACK_AB R55, R224, R55 ;  /* 0x00000037e037723e */ /* 0x000fc400000010ff */
[----:B------:R-:W-:Y:S02]  /*4680*/  F2FP.BF16.F32.PACK_AB R54, R58, R220 ;  /* 0x000000dc3a36723e */ /* 0x000fe400000010ff */
[----:B------:R-:W-:Y:S02]  /*4690*/  F2FP.BF16.F32.PACK_AB R53, R77, R216 ;  /* 0x000000d84d35723e */ /* 0x000fe400000010ff */
[----:B------:R-:W-:Y:S01]  /*46a0*/  F2FP.BF16.F32.PACK_AB R52, R76, R156 ;  /* 0x0000009c4c34723e */ /* 0x000fe200000010ff */
[----:B--2---:R-:W-:Y:S01]  /*46b0*/  @P2 IMAD.WIDE.U32 R76, R194, 0x10, R218 ;  /* 0x00000010c24c2825 */ /* 0x004fe200078e00da */
[----:B------:R-:W-:Y:S02]  /*46c0*/  @P2 PRMT R63, R63, 0x5410, R57 ;  /* 0x000054103f3f2816 */ /* 0x000fe40000000039 */
[----:B------:R-:W-:Y:S01]  /*46d0*/  @P2 PRMT R61, R61, 0x5410, R80 ;  /* 0x000054103d3d2816 */ /* 0x000fe20000000050 */
[----:B------:R-:W-:Y:S01]  /*46e0*/  IMAD.WIDE.U32 R80, R188, 0x10, R214 ;  /* 0x00000010bc507825 */ /* 0x000fe200078e00d6 */
[----:B------:R-:W-:Y:S01]  /*46f0*/  @P2 PRMT R60, R60, 0x5410, R82 ;  /* 0x000054103c3c2816 */ /* 0x000fe20000000052 */
[----:B------:R0:W-:Y:S01]  /*4700*/  STG.E.128 desc[UR4][R78.64], R52 ;  /* 0x000000344e007986 */ /* 0x0001e2000c101d04 */
[----:B------:R-:W-:Y:S01]  /*4710*/  @P1 PRMT R95, R95, 0x5410, R100 ;  /* 0x000054105f5f1816 */ /* 0x000fe20000000064 */
[----:B---3--:R-:W-:Y:S01]  /*4720*/  @P1 IMAD.WIDE.U32 R82, R188, 0x10, R232 ;  /* 0x00000010bc521825 */ /* 0x008fe200078e00e8 */
[----:B------:R-:W-:Y:S01]  /*4730*/  @P1 PRMT R94, R94, 0x5410, R102 ;  /* 0x000054105e5e1816 */ /* 0x000fe20000000066 */
[----:B------:R1:W-:Y:S01]  /*4740*/  @P2 STG.E.128 desc[UR4][R76.64], R60 ;  /* 0x0000003c4c002986 */ /* 0x0003e2000c101d04 */
[----:B------:R-:W-:-:S02]  /*4750*/  @P1 PRMT R93, R93, 0x5410, R196 ;  /* 0x000054105d5d1816 */ /* 0x000fc400000000c4 */
[----:B------:R-:W-:Y:S02]  /*4760*/  @P1 PRMT R92, R92, 0x5410, R99 ;  /* 0x000054105c5c1816 */ /* 0x000fe40000000063 */
[----:B------:R-:W-:Y:S02]  /*4770*/  F2FP.BF16.F32.PACK_AB R59, R213, R207 ;  /* 0x000000cfd53b723e */ /* 0x000fe400000010ff */
[----:B------:R-:W-:Y:S01]  /*4780*/  F2FP.BF16.F32.PACK_AB R58, R209, R201 ;  /* 0x000000c9d13a723e */ /* 0x000fe200000010ff */
[----:B------:R2:W-:Y:S01]  /*4790*/  @P1 STG.E.128 desc[UR4][R82.64], R92 ;  /* 0x0000005c52001986 */ /* 0x0005e2000c101d04 */
[----:B------:R-:W-:Y:S02]  /*47a0*/  F2FP.BF16.F32.PACK_AB R57, R211, R202 ;  /* 0x000000cad339723e */ /* 0x000fe400000010ff */
[----:B------:R-:W-:Y:S02]  /*47b0*/  F2FP.BF16.F32.PACK_AB R56, R205, R197 ;  /* 0x000000c5cd38723e */ /* 0x000fe400000010ff */
[----:B------:R-:W-:-:S02]  /*47c0*/  @P2 F2FP.BF16.F32.PACK_AB R207, RZ, R207 ;  /* 0x000000cfffcf223e */ /* 0x000fc400000010ff */
[----:B0-----:R-:W-:Y:S01]  /*47d0*/  @P1 F2FP.BF16.F32.PACK_AB R54, RZ, R90 ;  /* 0x0000005aff36123e */ /* 0x001fe200000010ff */
[----:B------:R0:W-:Y:S01]  /*47e0*/  STG.E.128 desc[UR4][R80.64], R56 ;  /* 0x0000003850007986 */ /* 0x0001e2000c101d04 */
[----:B------:R-:W-:Y:S01]  /*47f0*/  @P2 F2FP.BF16.F32.PACK_AB R201, RZ, R201 ;  /* 0x000000c9ffc9223e */ /* 0x000fe200000010ff */
[----:B-1----:R-:W1:Y:S01]  /*4800*/  @P1 LDC.64 R76, c[0x0][0x308] ;  /* 0x0000c200ff4c1b82 */ /* 0x002e620000000a00 */
[----:B------:R-:W-:Y:S02]  /*4810*/  @P2 F2FP.BF16.F32.PACK_AB R202, RZ, R202 ;  /* 0x000000caffca223e */ /* 0x000fe400000010ff */
[----:B------:R-:W-:Y:S02]  /*4820*/  @P2 F2FP.BF16.F32.PACK_AB R197, RZ, R197 ;  /* 0x000000c5ffc5223e */ /* 0x000fe400000010ff */
[----:B------:R-:W-:Y:S02]  /*4830*/  @P1 F2FP.BF16.F32.PACK_AB R52, RZ, R91 ;  /* 0x0000005bff34123e */ /* 0x000fe400000010ff */
[----:B------:R-:W-:-:S02]  /*4840*/  @P1 F2FP.BF16.F32.PACK_AB R55, RZ, R86 ;  /* 0x00000056ff37123e */ /* 0x000fc400000010ff */
[----:B--2---:R-:W-:Y:S02]  /*4850*/  @P1 PRMT R94, R54, 0x7610, R94 ;  /* 0x00007610365e1816 */ /* 0x004fe4000000005e */
[----:B------:R-:W-:Y:S02]  /*4860*/  @P2 F2FP.BF16.F32.PACK_AB R213, RZ, R213 ;  /* 0x000000d5ffd5223e */ /* 0x000fe400000010ff */
[----:B------:R-:W-:Y:S02]  /*4870*/  @P2 F2FP.BF16.F32.PACK_AB R209, RZ, R209 ;  /* 0x000000d1ffd1223e */ /* 0x000fe400000010ff */
[----:B------:R-:W-:Y:S01]  /*4880*/  @P2 F2FP.BF16.F32.PACK_AB R211, RZ, R211 ;  /* 0x000000d3ffd3223e */ /* 0x000fe200000010ff */
[----:B0-----:R-:W0:Y:S01]  /*4890*/  @P2 LDC.64 R58, c[0x0][0x300] ;  /* 0x0000c000ff3a2b82 */ /* 0x001e220000000a00 */
[----:B------:R-:W-:Y:S02]  /*48a0*/  @P1 F2FP.BF16.F32.PACK_AB R56, RZ, R89 ;  /* 0x00000059ff38123e */ /* 0x000fe400000010ff */
[----:B------:R-:W-:-:S02]  /*48b0*/  @P1 F2FP.BF16.F32.PACK_AB R57, RZ, R222 ;  /* 0x000000deff39123e */ /* 0x000fc400000010ff */
[----:B------:R-:W-:Y:S02]  /*48c0*/  @P1 PRMT R93, R56, 0x7610, R93 ;  /* 0x00007610385d1816 */ /* 0x000fe4000000005d */
[----:B------:R-:W-:Y:S01]  /*48d0*/  @P1 PRMT R92, R57, 0x7610, R92 ;  /* 0x00007610395c1816 */ /* 0x000fe2000000005c */
[----:B-1----:R-:W-:Y:S01]  /*48e0*/  @P1 IMAD.WIDE.U32 R76, R190, 0x10, R76 ;  /* 0x00000010be4c1825 */ /* 0x002fe200078e004c */
[----:B------:R-:W-:Y:S02]  /*48f0*/  @P2 F2FP.BF16.F32.PACK_AB R205, RZ, R205 ;  /* 0x000000cdffcd223e */ /* 0x000fe400000010ff */
[----:B------:R-:W-:Y:S02]  /*4900*/  @P2 PRMT R63, R207, 0x7610, R63 ;  /* 0x00007610cf3f2816 */ /* 0x000fe4000000003f */
[----:B------:R-:W-:Y:S02]  /*4910*/  @P2 PRMT R62, R201, 0x7610, R62 ;  /* 0x00007610c93e2816 */ /* 0x000fe4000000003e */
[----:B------:R-:W-:-:S02]  /*4920*/  @P2 PRMT R61, R202, 0x7610, R61 ;  /* 0x00007610ca3d2816 */ /* 0x000fc4000000003d */
[----:B------:R-:W-:Y:S02]  /*4930*/  @P2 PRMT R60, R197, 0x7610, R60 ;  /* 0x00007610c53c2816 */ /* 0x000fe4000000003c */
[----:B------:R-:W-:Y:S02]  /*4940*/  @P1 F2FP.BF16.F32.PACK_AB R53, RZ, R87 ;  /* 0x00000057ff35123e */ /* 0x000fe400000010ff */
[----:B------:R-:W-:Y:S02]  /*4950*/  @P1 F2FP.BF16.F32.PACK_AB R78, RZ, R85 ;  /* 0x00000055ff4e123e */ /* 0x000fe400000010ff */
[----:B------:R-:W-:Y:S01]  /*4960*/  @P1 F2FP.BF16.F32.PACK_AB R79, RZ, R88 ;  /* 0x00000058ff4f123e */ /* 0x000fe200000010ff */
[----:B0-----:R-:W-:Y:S01]  /*4970*/  @P2 IMAD.WIDE.U32 R56, R188, 0x10, R58 ;  /* 0x00000010bc382825 */ /* 0x001fe200078e003a */
[----:B------:R-:W-:Y:S02]  /*4980*/  @P1 PRMT R95, R52, 0x7610, R95 ;  /* 0x00007610345f1816 */ /* 0x000fe4000000005f */
[----:B------:R-:W-:Y:S01]  /*4990*/  @P1 PRMT R94, R94, 0x5410, R55 ;  /* 0x000054105e5e1816 */ /* 0x000fe20000000037 */
[----:B------:R-:W-:Y:S01]  /*49a0*/  IMAD.WIDE.U32 R58, R195, 0x10, R214 ;  /* 0x00000010c33a7825 */ /* 0x000fe200078e00d6 */
[----:B------:R-:W-:Y:S01]  /*49b0*/  @P2 PRMT R63, R63, 0x5410, R213 ;  /* 0x000054103f3f2816 */ /* 0x000fe200000000d5 */
[----:B------:R-:W0:Y:S01]  /*49c0*/  @P2 LDC.64 R194, c[0x0][0x300] ;  /* 0x0000c000ffc22b82 */ /* 0x000e220000000a00 */
[----:B------:R-:W-:-:S02]  /*49d0*/  @P2 PRMT R62, R62, 0x5410, R209 ;  /* 0x000054103e3e2816 */ /* 0x000fc400000000d1 */
[----:B------:R-:W-:Y:S02]  /*49e0*/  @P2 PRMT R61, R61, 0x5410, R211 ;  /* 0x000054103d3d2816 */ /* 0x000fe400000000d3 */
[----:B------:R-:W-:Y:S02]  /*49f0*/  @P2 PRMT R60, R60, 0x5410, R205 ;  /* 0x000054103c3c2816 */ /* 0x000fe400000000cd */
[----:B------:R-:W-:Y:S02]  /*4a00*/  F2FP.BF16.F32.PACK_AB R55, R87, R91 ;  /* 0x0000005b5737723e */ /* 0x000fe400000010ff */
[----:B------:R-:W-:Y:S01]  /*4a10*/  F2FP.BF16.F32.PACK_AB R54, R86, R90 ;  /* 0x0000005a5636723e */ /* 0x000fe200000010ff */
[----:B------:R1:W-:Y:S01]  /*4a20*/  @P2 STG.E.128 desc[UR4][R56.64], R60 ;  /* 0x0000003c38002986 */ /* 0x0003e2000c101d04 */
[----:B------:R-:W-:Y:S02]  /*4a30*/  @P1 PRMT R95, R95, 0x5410, R53 ;  /* 0x000054105f5f1816 */ /* 0x000fe40000000035 */
[----:B------:R-:W-:-:S02]  /*4a40*/  @P1 PRMT R93, R93, 0x5410, R78 ;  /* 0x000054105d5d1816 */ /* 0x000fc4000000004e */
[----:B------:R-:W-:Y:S02]  /*4a50*/  @P1 PRMT R92, R92, 0x5410, R79 ;  /* 0x000054105c5c1816 */ /* 0x000fe4000000004f */
[----:B------:R-:W-:Y:S02]  /*4a60*/  @P2 F2FP.BF16.F32.PACK_AB R91, RZ, R91 ;  /* 0x0000005bff5b223e */ /* 0x000fe400000010ff */
[----:B------:R-:W-:Y:S01]  /*4a70*/  @P2 F2FP.BF16.F32.PACK_AB R90, RZ, R90 ;  /* 0x0000005aff5a223e */ /* 0x000fe200000010ff */
[----:B------:R2:W-:Y:S01]  /*4a80*/  @P1 STG.E.128 desc[UR4][R76.64], R92 ;  /* 0x0000005c4c001986 */ /* 0x0005e2000c101d04 */
[-C--:B------:R-:W-:Y:S02]  /*4a90*/  F2FP.BF16.F32.PACK_AB R53, R85, R89.reuse ;  /* 0x000000595535723e */ /* 0x080fe400000010ff */
[----:B------:R-:W-:Y:S02]  /*4aa0*/  F2FP.BF16.F32.PACK_AB R52, R88, R222 ;  /* 0x000000de5834723e */ /* 0x000fe400000010ff */
[----:B------:R-:W-:-:S02]  /*4ab0*/  @P2 F2FP.BF16.F32.PACK_AB R89, RZ, R89 ;  /* 0x00000059ff59223e */ /* 0x000fc400000010ff */
[-C--:B------:R-:W-:Y:S01]  /*4ac0*/  @P1 F2FP.BF16.F32.PACK_AB R100, RZ, R96.reuse ;  /* 0x00000060ff64123e */ /* 0x080fe200000010ff */
[----:B------:R3:W-:Y:S01]  /*4ad0*/  STG.E.128 desc[UR4][R58.64], R52 ;  /* 0x000000343a007986 */ /* 0x0007e2000c101d04 */
[----:B-1----:R-:W-:Y:S02]  /*4ae0*/  @P2 PRMT R63, R91, 0x7610, R63 ;  /* 0x000076105b3f2816 */ /* 0x002fe4000000003f */
[----:B------:R-:W-:Y:S02]  /*4af0*/  @P2 PRMT R62, R90, 0x7610, R62 ;  /* 0x000076105a3e2816 */ /* 0x000fe4000000003e */
[----:B------:R-:W1:Y:S01]  /*4b00*/  @P1 LDC.64 R90, c[0x0][0x308] ;  /* 0x0000c200ff5a1b82 */ /* 0x000e620000000a00 */
[----:B------:R-:W-:Y:S02]  /*4b10*/  @P2 F2FP.BF16.F32.PACK_AB R78, RZ, R96 ;  /* 0x00000060ff4e223e */ /* 0x000fe400000010ff */
[----:B------:R-:W-:Y:S02]  /*4b20*/  @P2 F2FP.BF16.F32.PACK_AB R57, RZ, R85 ;  /* 0x00000055ff39223e */ /* 0x000fe400000010ff */
[----:B--2---:R-:W-:-:S02]  /*4b30*/  @P2 F2FP.BF16.F32.PACK_AB R76, RZ, R97 ;  /* 0x00000061ff4c223e */ /* 0x004fc400000010ff */
[----:B------:R-:W-:Y:S02]  /*4b40*/  @P1 F2FP.BF16.F32.PACK_AB R56, RZ, R106 ;  /* 0x0000006aff38123e */ /* 0x000fe400000010ff */
[----:B------:R-:W-:Y:S02]  /*4b50*/  @P2 PRMT R61, R89, 0x7610, R61 ;  /* 0x00007610593d2816 */ /* 0x000fe4000000003d */
[----:B------:R-:W-:Y:S02]  /*4b60*/  @P1 PRMT R94, R100, 0x7610, R94 ;  /* 0x00007610645e1816 */ /* 0x000fe4000000005e */
[-C--:B---3--:R-:W-:Y:S02]  /*4b70*/  @P1 F2FP.BF16.F32.PACK_AB R59, RZ, R97.reuse ;  /* 0x00000061ff3b123e */ /* 0x088fe400000010ff */
[----:B------:R-:W-:Y:S02]  /*4b80*/  F2FP.BF16.F32.PACK_AB R55, R103, R97 ;  /* 0x000000616737723e */ /* 0x000fe400000010ff */
[----:B------:R-:W-:-:S02]  /*4b90*/  F2FP.BF16.F32.PACK_AB R54, R106, R96 ;  /* 0x000000606a36723e */ /* 0x000fc400000010ff */
[----:B------:R-:W2:Y:S01]  /*4ba0*/  @P2 LDC.64 R96, c[0x0][0x300] ;  /* 0x0000c000ff602b82 */ /* 0x000ea20000000a00 */
[----:B------:R-:W-:Y:S02]  /*4bb0*/  @P2 F2FP.BF16.F32.PACK_AB R222, RZ, R222 ;  /* 0x000000deffde223e */ /* 0x000fe400000010ff */
[----:B------:R-:W-:Y:S02]  /*4bc0*/  @P2 PRMT R61, R61, 0x5410, R57 ;  /* 0x000054103d3d2816 */ /* 0x000fe40000000039 */
[----:B------:R-:W-:Y:S02]  /*4bd0*/  @P1 PRMT R94, R94, 0x5410, R56 ;  /* 0x000054105e5e1816 */ /* 0x000fe40000000038 */
[----:B------:R-:W-:Y:S01]  /*4be0*/  @P2 F2FP.BF16.F32.PACK_AB R58, RZ, R88 ;  /* 0x00000058ff3a223e */ /* 0x000fe200000010ff */
[----:B------:R-:W3:Y:S01]  /*4bf0*/  LDC.64 R56, c[0x0][0x210] ;  /* 0x00008400ff387b82 */ /* 0x000ee20000000a00 */
[----:B------:R-:W-:Y:S02]  /*4c00*/  @P2 PRMT R60, R222, 0x7610, R60 ;  /* 0x00007610de3c2816 */ /* 0x000fe4000000003c */
[----:B------:R-:W-:-:S02]  /*4c10*/  @P2 F2FP.BF16.F32.PACK_AB R87, RZ, R87 ;  /* 0x00000057ff57223e */ /* 0x000fc400000010ff */
[----:B------:R-:W-:Y:S02]  /*4c20*/  @P2 F2FP.BF16.F32.PACK_AB R86, RZ, R86 ;  /* 0x00000056ff56223e */ /* 0x000fe400000010ff */
[----:B------:R-:W-:Y:S02]  /*4c30*/  @P2 PRMT R60, R60, 0x5410, R58 ;  /* 0x000054103c3c2816 */ /* 0x000fe4000000003a */
[----:B------:R-:W-:Y:S01]  /*4c40*/  @P1 PRMT R95, R59, 0x7610, R95 ;  /* 0x000076103b5f1816 */ /* 0x000fe2000000005f */
[----:B0-----:R-:W-:Y:S01]  /*4c50*/  @P2 IMAD.WIDE.U32 R58, R190, 0x10, R194 ;  /* 0x00000010be3a2825 */ /* 0x001fe200078e00c2 */
[----:B------:R-:W-:Y:S02]  /*4c60*/  @P2 PRMT R63, R63, 0x5410, R87 ;  /* 0x000054103f3f2816 */ /* 0x000fe40000000057 */
[----:B------:R-:W-:Y:S02]  /*4c70*/  @P2 PRMT R62, R62, 0x5410, R86 ;  /* 0x000054103e3e2816 */ /* 0x000fe40000000056 */
[----:B------:R-:W-:-:S02]  /*4c80*/  @P1 F2FP.BF16.F32.PACK_AB R101, RZ, R98 ;  /* 0x00000062ff65123e */ /* 0x000fc400000010ff */
[----:B------:R-:W-:Y:S01]  /*4c90*/  @P1 F2FP.BF16.F32.PACK_AB R102, RZ, R198 ;  /* 0x000000c6ff66123e */ /* 0x000fe200000010ff */
[----:B------:R1:W-:Y:S01]  /*4ca0*/  @P2 STG.E.128 desc[UR4][R58.64], R60 ;  /* 0x0000003c3a002986 */ /* 0x0003e2000c101d04 */
[----:B------:R-:W-:Y:S02]  /*4cb0*/  @P2 F2FP.BF16.F32.PACK_AB R82, RZ, R98 ;  /* 0x00000062ff52223e */ /* 0x000fe400000010ff */
[----:B------:R-:W-:Y:S02]  /*4cc0*/  @P2 F2FP.BF16.F32.PACK_AB R85, RZ, R198 ;  /* 0x000000c6ff55223e */ /* 0x000fe400000010ff */
[-C--:B------:R-:W-:Y:S02]  /*4cd0*/  @P1 F2FP.BF16.F32.PACK_AB R99, RZ, R103.reuse ;  /* 0x00000067ff63123e */ /* 0x080fe400000010ff */
[----:B------:R-:W-:Y:S02]  /*4ce0*/  @P2 F2FP.BF16.F32.PACK_AB R77, RZ, R103 ;  /* 0x00000067ff4d223e */ /* 0x000fe400000010ff */
[----:B------:R-:W-:-:S02]  /*4cf0*/  @P1 F2FP.BF16.F32.PACK_AB R83, RZ, R105 ;  /* 0x00000069ff53123e */ /* 0x000fc400000010ff */
[----:B------:R-:W-:Y:S02]  /*4d00*/  @P1 F2FP.BF16.F32.PACK_AB R88, RZ, R104 ;  /* 0x00000068ff58123e */ /* 0x000fe400000010ff */
[----:B------:R-:W-:Y:S02]  /*4d10*/  @P1 PRMT R93, R101, 0x7610, R93 ;  /* 0x00007610655d1816 */ /* 0x000fe4000000005d */
[----:B------:R-:W-:Y:S02]  /*4d20*/  @P1 PRMT R92, R102, 0x7610, R92 ;  /* 0x00007610665c1816 */ /* 0x000fe4000000005c */
[----:B------:R-:W-:Y:S01]  /*4d30*/  @P2 F2FP.BF16.F32.PACK_AB R79, RZ, R106 ;  /* 0x0000006aff4f223e */ /* 0x000fe200000010ff */
[----:B-1----:R-:W-:Y:S01]  /*4d40*/  @P1 IMAD.WIDE.U32 R58, R157, 0x10, R90 ;  /* 0x000000109d3a1825 */ /* 0x002fe200078e005a */
[----:B------:R-:W-:Y:S02]  /*4d50*/  @P2 PRMT R63, R76, 0x7610, R63 ;  /* 0x000076104c3f2816 */ /* 0x000fe4000000003f */
[----:B------:R-:W-:-:S02]  /*4d60*/  @P2 PRMT R62, R78, 0x7610, R62 ;  /* 0x000076104e3e2816 */ /* 0x000fc4000000003e */
[----:B------:R-:W-:Y:S02]  /*4d70*/  @P2 F2FP.BF16.F32.PACK_AB R80, RZ, R105 ;  /* 0x00000069ff50223e */ /* 0x000fe400000010ff */
[----:B------:R-:W-:Y:S02]  /*4d80*/  @P2 F2FP.BF16.F32.PACK_AB R81, RZ, R104 ;  /* 0x00000068ff51223e */ /* 0x000fe400000010ff */
[----:B------:R-:W-:Y:S02]  /*4d90*/  @P2 PRMT R61, R82, 0x7610, R61 ;  /* 0x00007610523d2816 */ /* 0x000fe4000000003d */
[----:B------:R-:W-:Y:S02]  /*4da0*/  @P2 PRMT R60, R85, 0x7610, R60 ;  /* 0x00007610553c2816 */ /* 0x000fe4000000003c */
[----:B------:R-:W-:Y:S02]  /*4db0*/  @P1 PRMT R95, R95, 0x5410, R99 ;  /* 0x000054105f5f1816 */ /* 0x000fe40000000063 */
[----:B------:R-:W-:-:S02]  /*4dc0*/  @P1 PRMT R93, R93, 0x5410, R83 ;  /* 0x000054105d5d1816 */ /* 0x000fc40000000053 */
[----:B------:R-:W-:Y:S02]  /*4dd0*/  @P1 PRMT R92, R92, 0x5410, R88 ;  /* 0x000054105c5c1816 */ /* 0x000fe40000000058 */
[----:B------:R-:W-:Y:S01]  /*4de0*/  @P2 PRMT R63, R63, 0x5410, R77 ;  /* 0x000054103f3f2816 */ /* 0x000fe2000000004d */
[----:B------:R-:W-:Y:S01]  /*4df0*/  IMAD.WIDE.U32 R76, R157, 0x10, R214 ;  /* 0x000000109d4c7825 */ /* 0x000fe200078e00d6 */
[----:B------:R-:W-:Y:S01]  /*4e00*/  F2FP.BF16.F32.PACK_AB R53, R105, R98 ;  /* 0x000000626935723e */ /* 0x000fe200000010ff */
[----:B------:R0:W-:Y:S01]  /*4e10*/  @P1 STG.E.128 desc[UR4][R58.64], R92 ;  /* 0x0000005c3a001986 */ /* 0x0001e2000c101d04 */
[----:B------:R-:W-:Y:S02]  /*4e20*/  F2FP.BF16.F32.PACK_AB R52, R104, R198 ;  /* 0x000000c66834723e */ /* 0x000fe400000010ff */
[----:B------:R-:W-:Y:S01]  /*4e30*/  @P2 PRMT R62, R62, 0x5410, R79 ;  /* 0x000054103e3e2816 */ /* 0x000fe2000000004f */
[----:B--2---:R-:W-:Y:S01]  /*4e40*/  @P2 IMAD.WIDE.U32 R78, R157, 0x10, R96 ;  /* 0x000000109d4e2825 */ /* 0x004fe200078e0060 */
[----:B------:R-:W-:Y:S01]  /*4e50*/  @P2 PRMT R61, R61, 0x5410, R80 ;  /* 0x000054103d3d2816 */ /* 0x000fe20000000050 */
[----:B------:R0:W-:Y:S01]  /*4e60*/  STG.E.128 desc[UR4][R76.64], R52 ;  /* 0x000000344c007986 */ /* 0x0001e2000c101d04 */
[----:B------:R-:W-:-:S02]  /*4e70*/  @P2 PRMT R60, R60, 0x5410, R81 ;  /* 0x000054103c3c2816 */ /* 0x000fc40000000051 */
[----:B---3--:R-:W-:-:S03]  /*4e80*/  LEA R171, R56, R171, 0x2 ;  /* 0x000000ab38ab7211 */ /* 0x008fc600078e10ff */
[----:B------:R0:W-:Y:S01]  /*4e90*/  @P2 STG.E.128 desc[UR4][R78.64], R60 ;  /* 0x0000003c4e002986 */ /* 0x0001e2000c101d04 */
[----:B------:R-:W-:-:S13]  /*4ea0*/  ISETP.GE.AND P1, PT, R171, R57, PT ;  /* 0x00000039ab00720c */ /* 0x000fda0003f26270 */
[----:B------:R-:W-:Y:S05]  /*4eb0*/  @!P1 BRA `(.L_x_52) ;  /* 0xffffffc4001c9947 */ /* 0x000fea000383ffff */
[----:B------:R-:W-:Y:S05]  /*4ec0*/  BSYNC B1 ;  /* 0x0000000000017941 */ /* 0x000fea0003800000 */
.L_x_50:
[----:B------:R-:W-:Y:S01]  /*4ed0*/  MOV R203, R42 ;  /* 0x0000002a00cb7202 */ /* 0x000fe20000000f00 */
[----:B------:R-:W-:Y:S01]  /*4ee0*/  IMAD.MOV.U32 R200, RZ, RZ, R43 ;  /* 0x000000ffffc87224 */ /* 0x000fe200078e002b */
[----:B------:R-:W-:Y:S01]  /*4ef0*/  MOV R202, R41 ;  /* 0x0000002900ca7202 */ /* 0x000fe20000000f00 */
[----:B------:R-:W-:Y:S01]  /*4f00*/  IMAD.MOV.U32 R89, RZ, RZ, R40 ;  /* 0x000000ffff597224 */ /* 0x000fe200078e0028 */
[----:B0-----:R-:W-:Y:S01]  /*4f10*/  MOV R78, R125 ;  /* 0x0000007d004e7202 */ /* 0x001fe20000000f00 */
[----:B------:R-:W-:Y:S01]  /*4f20*/  IMAD.MOV.U32 R72, RZ, RZ, R35 ;  /* 0x000000ffff487224 */ /* 0x000fe200078e0023 */
[----:B------:R-:W-:Y:S01]  /*4f30*/  MOV R74, R33 ;  /* 0x00000021004a7202 */ /* 0x000fe20000000f00 */
        /* <DEDUP_REMOVED lines=33> */
[----:B------:R-:W-:-:S02]  /*5150*/  MOV R56, R31 ;  /* 0x0000001f00387202 */ /* 0x000fc40000000f00 */
[----:B------:R-:W-:Y:S02]  /*5160*/  MOV R61, R124 ;  /* 0x0000007c003d7202 */ /* 0x000fe40000000f00 */
[----:B------:R-:W-:Y:S02]  /*5170*/  MOV R63, R122 ;  /* 0x0000007a003f7202 */ /* 0x000fe40000000f00 */
[----:B------:R-:W-:Y:S02]  /*5180*/  MOV R59, R30 ;  /* 0x0000001e003b7202 */ /* 0x000fe40000000f00 */
[----:B------:R-:W-:Y:S02]  /*5190*/  MOV R40, R119 ;  /* 0x0000007700287202 */ /* 0x000fe40000000f00 */
[----:B------:R-:W-:Y:S02]  /*51a0*/  MOV R32, R27 ;  /* 0x0000001b00207202 */ /* 0x000fe40000000f00 */
[----:B------:R-:W-:-:S02]  /*51b0*/  MOV R41, R120 ;  /* 0x0000007800297202 */ /* 0x000fc40000000f00 */
[----:B------:R-:W-:Y:S02]  /*51c0*/  MOV R34, R25 ;  /* 0x0000001900227202 */ /* 0x000fe40000000f00 */
[----:B------:R-:W-:Y:S02]  /*51d0*/  MOV R43, R118 ;  /* 0x00000076002b7202 */ /* 0x000fe40000000f00 */
[----:B------:R-:W-:Y:S02]  /*51e0*/  MOV R35, R26 ;  /* 0x0000001a00237202 */ /* 0x000fe40000000f00 */
[----:B------:R-:W-:Y:S02]  /*51f0*/  MOV R92, R115 ;  /* 0x00000073005c7202 */ /* 0x000fe40000000f00 */
[----:B------:R-:W-:Y:S01]  /*5200*/  MOV R188, R191 ;  /* 0x000000bf00bc7202 */ /* 0x000fe20000000f00 */
[----:B------:R-:W-:Y:S01]  /*5210*/  IMAD.MOV.U32 R191, RZ, RZ, R192 ;  /* 0x000000ffffbf7224 */ /* 0x000fe200078e00c0 */
[----:B------:R-:W-:-:S02]  /*5220*/  MOV R93, R116 ;  /* 0x00000074005d7202 */ /* 0x000fc40000000f00 */
[----:B------:R-:W-:Y:S02]  /*5230*/  MOV R97, R24 ;  /* 0x0000001800617202 */ /* 0x000fe40000000f00 */
[----:B------:R-:W-:Y:S01]  /*5240*/  MOV R98, R21 ;  /* 0x0000001500627202 */ /* 0x000fe20000000f00 */
[----:B------:R-:W-:Y:S01]  /*5250*/  IMAD.MOV.U32 R21, RZ, RZ, R4 ;  /* 0x000000ffff157224 */ /* 0x000fe200078e0004 */
        /* <DEDUP_REMOVED lines=69> */
[----:B------:R-:W-:-:S07]  /*56b0*/  MOV R23, R2 ;  /* 0x0000000200177202 */ /* 0x000fce0000000f00 */
.L_x_49:
[----:B------:R-:W-:Y:S05]  /*56c0*/  BSYNC B0 ;  /* 0x0000000000007941 */ /* 0x000fea0003800000 */
.L_x_47:
[----:B------:R-:W0:Y:S01]  /*56d0*/  S2R R108, SR_TID.X ;  /* 0x00000000006c7919 */ /* 0x000e220000002100 */
[----:B------:R-:W-:Y:S01]  /*56e0*/  MOV R0, 0x400 ;  /* 0x0000040000007802 */ /* 0x000fe20000000f00 */
[----:B------:R-:W-:Y:S05]  /*56f0*/  WARPSYNC.ALL ;  /* 0x0000000000007948 */ /* 0x000fea0003800000 */
[----:B------:R-:W1:Y:S01]  /*5700*/  S2R R3, SR_CgaCtaId ;  /* 0x0000000000037919 */ /* 0x000e620000008800 */
[----:B------:R-:W-:Y:S01]  /*5710*/  ULDC UR6, c[0x0][0x218] ;  /* 0x0000860000067ab9 */ /* 0x000fe20000000800 */
[----:B------:R-:W-:Y:S01]  /*5720*/  ULDC.64 UR14, c[0x0][0x2e0] ;  /* 0x0000b800000e7ab9 */ /* 0x000fe20000000a00 */
[----:B0-----:R-:W-:-:S02]  /*5730*/  SHF.R.U32.HI R2, RZ, 0x5, R108 ;  /* 0x00000005ff027819 */ /* 0x001fc4000001166c */
[----:B------:R-:W-:Y:S02]  /*5740*/  LOP3.LUT R4, R108, 0x1f, RZ, 0xc0, !PT ;  /* 0x0000001f6c047812 */ /* 0x000fe400078ec0ff */
[----:B------:R-:W-:Y:S02]  /*5750*/  SHF.L.U32 R5, R2, 0x7, RZ ;  /* 0x0000000702057819 */ /* 0x000fe400000006ff */
[----:B-1----:R-:W-:Y:S02]  /*5760*/  LEA R3, R3, R0, 0x18 ;  /* 0x0000000003037211 */ /* 0x002fe400078ec0ff */
[----:B------:R-:W-:Y:S02]  /*5770*/  LOP3.LUT R0, R5, 0xffffff80, R4, 0xe2, !PT ;  /* 0xffffff8005007812 */ /* 0x000fe400078ee204 */
[-C--:B------:R-:W-:Y:S02]  /*5780*/  LEA R2, R108, R3.reuse, 0x2 ;  /* 0x000000036c027211 */ /* 0x080fe400078e10ff */
[----:B------:R-:W-:-:S02]  /*5790*/  LEA R0, R0, R3, 0x5 ;  /* 0x0000000300007211 */ /* 0x000fc400078e28ff */
[----:B------:R-:W0:Y:S03]  /*57a0*/  S2R R3, SR_CTAID.X ;  /* 0x0000000000037919 */ /* 0x000e260000002500 */
        /* <DEDUP_REMOVED lines=8> */
[----:B0-----:R-:W-:Y:S01]  /*5830*/  IMAD R3, R3, UR6, RZ ;  /* 0x0000000603037c24 */ /* 0x001fe2000f8e02ff */
[----:B------:R-:W-:Y:S01]  /*5840*/  ULDC.64 UR6, c[0x0][0x2d8] ;  /* 0x0000b60000067ab9 */ /* 0x000fe20000000a00 */
[----:B------:R-:W-:Y:S03]  /*5850*/  BAR.SYNC.DEFER_BLOCKING 0x0 ;  /* 0x0000000000007b1d */ /* 0x000fe60000010000 */
[----:B------:R-:W-:-:S03]  /*5860*/  IADD3 R3, P0, R3, R108, RZ ;  /* 0x0000006c03037210 */ /* 0x000fc60007f1e0ff */
[----:B------:R-:W0:Y:S04]  /*5870*/  LDS R12, [R2+0x800] ;  /* 0x00080000020c7984 */ /* 0x000e280000000800 */
[----:B------:R-:W1:Y:S04]  /*5880*/  LDS R14, [R2+0xc00] ;  /* 0x000c0000020e7984 */ /* 0x000e680000000800 */
[----:B------:R-:W2:Y:S04]  /*5890*/  LDS R41, [R2+0x1800] ;  /* 0x0018000002297984 */ /* 0x000ea80000000800 */
[----:B------:R-:W3:Y:S04]  /*58a0*/  LDS R43, [R2+0x1c00] ;  /* 0x001c0000022b7984 */ /* 0x000ee80000000800 */
[----:B------:R-:W4:Y:S04]  /*58b0*/  LDS R4, [R2] ;  /* 0x0000000002047984 */ /* 0x000f280000000800 */
[----:B------:R-:W5:Y:S04]  /*58c0*/  LDS R5, [R2+0x200] ;  /* 0x0002000002057984 */ /* 0x000f680000000800 */
[----:B------:R-:W5:Y:S04]  /*58d0*/  LDS R6, [R2+0x400] ;  /* 0x0004000002067984 */ /* 0x000f680000000800 */
[----:B------:R-:W5:Y:S04]  /*58e0*/  LDS R7, [R2+0x600] ;  /* 0x0006000002077984 */ /* 0x000f680000000800 */
[----:B------:R-:W5:Y:S04]  /*58f0*/  LDS R13, [R2+0xa00] ;  /* 0x000a0000020d7984 */ /* 0x000f680000000800 */
[----:B------:R-:W5:Y:S04]  /*5900*/  LDS R15, [R2+0xe00] ;  /* 0x000e0000020f7984 */ /* 0x000f680000000800 */
[----:B------:R-:W5:Y:S01]  /*5910*/  LDS R17, [R2+0x1000] ;  /* 0x0010000002117984 */ /* 0x000f620000000800 */
[----:B0-----:R-:W-:-:S03]  /*5920*/  FADD.FTZ R12, RZ, R12 ;  /* 0x0000000cff0c7221 */ /* 0x001fc60000010000 */
[----:B------:R-:W0:Y:S01]  /*5930*/  LDS R16, [R2+0x1200] ;  /* 0x0012000002107984 */ /* 0x000e220000000800 */
[----:B-1----:R-:W-:-:S03]  /*5940*/  FADD.FTZ R14, RZ, R14 ;  /* 0x0000000eff0e7221 */ /* 0x002fc60000010000 */
[----:B------:R-:W1:Y:S01]  /*5950*/  LDS R19, [R2+0x1400] ;  /* 0x0014000002137984 */ /* 0x000e620000000800 */
[----:B--2---:R-:W-:-:S03]  /*5960*/  FADD.FTZ R12, R12, R41 ;  /* 0x000000290c0c7221 */ /* 0x004fc60000010000 */
[----:B------:R-:W2:Y:S01]  /*5970*/  LDS R18, [R2+0x1600] ;  /* 0x0016000002127984 */ /* 0x000ea20000000800 */
[----:B---3--:R-:W-:-:S03]  /*5980*/  FADD.FTZ R14, R14, R43 ;  /* 0x0000002b0e0e7221 */ /* 0x008fc60000010000 */
[----:B------:R-:W3:Y:S01]  /*5990*/  LDS R40, [R2+0x1a00] ;  /* 0x001a000002287984 */ /* 0x000ee20000000800 */
[----:B----4-:R-:W-:-:S03]  /*59a0*/  FADD.FTZ R4, RZ, R4 ;  /* 0x00000004ff047221 */ /* 0x010fc60000010000 */
[----:B------:R-:W4:Y:S01]  /*59b0*/  LDS R42, [R2+0x1e00] ;  /* 0x001e0000022a7984 */ /* 0x000f220000000800 */
[----:B-----5:R-:W-:-:S03]  /*59c0*/  FADD.FTZ R5, RZ, R5 ;  /* 0x00000005ff057221 */ /* 0x020fc60000010000 */
[----:B------:R-:W5:Y:S01]  /*59d0*/  LDS R61, [R2+0x2800] ;  /* 0x00280000023d7984 */ /* 0x000f620000000800 */
[----:B------:R-:W-:-:S03]  /*59e0*/  FADD.FTZ R6, RZ, R6 ;  /* 0x00000006ff067221 */ /* 0x000fc60000010000 */
[----:B------:R-:W5:Y:S01]  /*59f0*/  LDS R63, [R2+0x2c00] ;  /* 0x002c0000023f7984 */ /* 0x000f620000000800 */
[----:B------:R-:W-:Y:S01]  /*5a00*/  FADD.FTZ R7, RZ, R7 ;  /* 0x00000007ff077221 */ /* 0x000fe20000010000 */
[----:B------:R-:W-:Y:S02]  /*5a10*/  FADD.FTZ R13, RZ, R13 ;  /* 0x0000000dff0d7221 */ /* 0x000fe40000010000 */
[----:B------:R-:W5:Y:S01]  /*5a20*/  LDS R45, [R2+0x2000] ;  /* 0x00200000022d7984 */ /* 0x000f620000000800 */
[----:B------:R-:W-:-:S03]  /*5a30*/  FADD.FTZ R15, RZ, R15 ;  /* 0x0000000fff0f7221 */ /* 0x000fc60000010000 */
[----:B------:R-:W5:Y:S01]  /*5a40*/  LDS R44, [R2+0x2200] ;  /* 0x00220000022c7984 */ /* 0x000f620000000800 */
[----:B------:R-:W-:-:S03]  /*5a50*/  FADD.FTZ R4, R4, R17 ;  /* 0x0000001104047221 */ /* 0x000fc60000010000 */
[----:B------:R-:W5:Y:S01]  /*5a60*/  LDS R47, [R2+0x2400] ;  /* 0x00240000022f7984 */ /* 0x000f620000000800 */
[----:B0-----:R-:W-:-:S03]  /*5a70*/  FADD.FTZ R5, R5, R16 ;  /* 0x0000001005057221 */ /* 0x001fc60000010000 */
[----:B------:R-:W0:Y:S01]  /*5a80*/  LDS R46, [R2+0x2600] ;  /* 0x00260000022e7984 */ /* 0x000e220000000800 */
[----:B-1----:R-:W-:-:S03]  /*5a90*/  FADD.FTZ R6, R6, R19 ;  /* 0x0000001306067221 */ /* 0x002fc60000010000 */
[----:B------:R-:W1:Y:S01]  /*5aa0*/  LDS R60, [R2+0x2a00] ;  /* 0x002a0000023c7984 */ /* 0x000e620000000800 */
[----:B--2---:R-:W-:-:S03]  /*5ab0*/  FADD.FTZ R7, R7, R18 ;  /* 0x0000001207077221 */ /* 0x004fc60000010000 */
[----:B------:R-:W2:Y:S01]  /*5ac0*/  LDS R62, [R2+0x2e00] ;  /* 0x002e0000023e7984 */ /* 0x000ea20000000800 */
[----:B---3--:R-:W-:-:S03]  /*5ad0*/  FADD.FTZ R13, R13, R40 ;  /* 0x000000280d0d7221 */ /* 0x008fc60000010000 */
[----:B------:R-:W-:Y:S01]  /*5ae0*/  LDS R17, [R2+0x3000] ;  /* 0x0030000002117984 */ /* 0x000fe20000000800 */
[----:B----4-:R-:W-:-:S03]  /*5af0*/  FADD.FTZ R15, R15, R42 ;  /* 0x0000002a0f0f7221 */ /* 0x010fc60000010000 */
[----:B------:R-:W-:Y:S01]  /*5b00*/  LDS R19, [R2+0x3400] ;  /* 0x0034000002137984 */ /* 0x000fe20000000800 */
[----:B-----5:R-:W-:-:S03]  /*5b10*/  FADD.FTZ R61, R12, R61 ;  /* 0x0000003d0c3d7221 */ /* 0x020fc60000010000 */
[----:B------:R-:W-:Y:S01]  /*5b20*/  LDS R16, [R2+0x3800] ;  /* 0x0038000002107984 */ /* 0x000fe20000000800 */
[----:B------:R-:W-:-:S03]  /*5b30*/  FADD.FTZ R63, R14, R63 ;  /* 0x0000003f0e3f7221 */ /* 0x000fc60000010000 */
[----:B------:R-:W3:Y:S04]  /*5b40*/  LDS R12, [R2+0x3600] ;  /* 0x00360000020c7984 */ /* 0x000ee80000000800 */
[----:B------:R-:W4:Y:S01]  /*5b50*/  LDS R14, [R2+0x3200] ;  /* 0x00320000020e7984 */ /* 0x000f220000000800 */
[----:B------:R-:W-:-:S03]  /*5b60*/  FADD.FTZ R4, R4, R45 ;  /* 0x0000002d04047221 */ /* 0x000fc60000010000 */
[----:B------:R-:W-:Y:S01]  /*5b70*/  LDS R18, [R2+0x3a00] ;  /* 0x003a000002127984 */ /* 0x000fe20000000800 */
[----:B------:R-:W-:-:S03]  /*5b80*/  FADD.FTZ R5, R5, R44 ;  /* 0x0000002c05057221 */ /* 0x000fc60000010000 */
[----:B------:R-:W5:Y:S01]  /*5b90*/  LDS R40, [R2+0x3c00] ;  /* 0x003c000002287984 */ /* 0x000f620000000800 */
[----:B------:R-:W-:-:S03]  /*5ba0*/  FADD.FTZ R6, R6, R47 ;  /* 0x0000002f06067221 */ /* 0x000fc60000010000 */
[----:B------:R-:W5:Y:S01]  /*5bb0*/  LDS R42, [R2+0x3e00] ;  /* 0x003e0000022a7984 */ /* 0x000f620000000800 */
[----:B0-----:R-:W-:Y:S01]  /*5bc0*/  FADD.FTZ R7, R7, R46 ;  /* 0x0000002e07077221 */ /* 0x001fe20000010000 */
[----:B------:R-:W-:Y:S01]  /*5bd0*/  BAR.SYNC.DEFER_BLOCKING 0x0 ;  /* 0x0000000000007b1d */ /* 0x000fe20000010000 */
[----:B-1----:R-:W-:Y:S01]  /*5be0*/  FADD.FTZ R13, R13, R60 ;  /* 0x0000003c0d0d7221 */ /* 0x002fe20000010000 */
[----:B--2---:R-:W-:Y:S01]  /*5bf0*/  FADD.FTZ R15, R15, R62 ;  /* 0x0000003e0f0f7221 */ /* 0x004fe20000010000 */
[----:B---3--:R-:W-:Y:S01]  /*5c00*/  FADD.FTZ R12, R7, R12 ;  /* 0x0000000c070c7221 */ /* 0x008fe20000010000 */
[----:B------:R-:W-:Y:S02]  /*5c10*/  FADD.FTZ R7, R61, R16 ;  /* 0x000000103d077221 */ /* 0x000fe40000010000 */
[----:B------:R-:W-:Y:S01]  /*5c20*/  STS.128 [R0], R208 ;  /* 0x000000d000007388 */ /* 0x000fe20000000c00 */
[----:B----4-:R-:W-:Y:S01]  /*5c30*/  FADD.FTZ R14, R5, R14 ;  /* 0x0000000e050e7221 */ /* 0x010fe20000010000 */
[----:B------:R-:W-:-:S02]  /*5c40*/  FADD.FTZ R5, R6, R19 ;  /* 0x0000001306057221 */ /* 0x000fc40000010000 */
[----:B------:R-:W-:Y:S04]  /*5c50*/  STS.128 [R0+0x10], R104 ;  /* 0x0000106800007388 */ /* 0x000fe80000000c00 */
[----:B------:R-:W-:Y:S01]  /*5c60*/  STS.128 [R0+0x400], R80 ;  /* 0x0004005000007388 */ /* 0x000fe20000000c00 */
[----:B-----5:R-:W-:-:S03]  /*5c70*/  FADD.FTZ R6, R63, R40 ;  /* 0x000000283f067221 */ /* 0x020fc60000010000 */
[----:B------:R-:W-:Y:S04]  /*5c80*/  STS.128 [R0+0x410], R64 ;  /* 0x0004104000007388 */ /* 0x000fe80000000c00 */
[----:B------:R-:W-:Y:S04]  /*5c90*/  STS.128 [R0+0x800], R48 ;  /* 0x0008003000007388 */ /* 0x000fe80000000c00 */
[----:B------:R-:W-:Y:S04]  /*5ca0*/  STS.128 [R0+0x810], R28 ;  /* 0x0008101c00007388 */ /* 0x000fe80000000c00 */
[----:B------:R0:W-:Y:S04]  /*5cb0*/  STS.128 [R0+0xc00], R24 ;  /* 0x000c001800007388 */ /* 0x0001e80000000c00 */
[----:B------:R-:W-:Y:S01]  /*5cc0*/  STS.128 [R0+0xc10], R112 ;  /* 0x000c107000007388 */ /* 0x000fe20000000c00 */
[----:B------:R-:W-:Y:S01]  /*5cd0*/  BAR.SYNC.DEFER_BLOCKING 0x0 ;  /* 0x0000000000007b1d */ /* 0x000fe20000010000 */
[----:B0-----:R-:W-:Y:S01]  /*5ce0*/  FADD.FTZ R25, R4, R17 ;  /* 0x0000001104197221 */ /* 0x001fe20000010000 */
[----:B------:R-:W-:Y:S01]  /*5cf0*/  FADD.FTZ R4, R13, R18 ;  /* 0x000000120d047221 */ /* 0x000fe20000010000 */
[----:B------:R-:W-:-:S03]  /*5d00*/  FADD.FTZ R13, R15, R42 ;  /* 0x0000002a0f0d7221 */ /* 0x000fc60000010000 */
[----:B------:R-:W0:Y:S04]  /*5d10*/  LDS R44, [R2+0x400] ;  /* 0x00040000022c7984 */ /* 0x000e280000000800 */
[----:B------:R-:W1:Y:S04]  /*5d20*/  LDS R45, [R2+0x600] ;  /* 0x00060000022d7984 */ /* 0x000e680000000800 */
[----:B------:R-:W2:Y:S04]  /*5d30*/  LDS R24, [R2+0x800] ;  /* 0x0008000002187984 */ /* 0x000ea80000000800 */
[----:B------:R-:W3:Y:S04]  /*5d40*/  LDS R26, [R2+0xa00] ;  /* 0x000a0000021a7984 */ /* 0x000ee80000000800 */
[----:B------:R-:W4:Y:S04]  /*5d50*/  LDS R28, [R2+0xe00] ;  /* 0x000e0000021c7984 */ /* 0x000f280000000800 */
[----:B------:R-:W5:Y:S04]  /*5d60*/  LDS R41, [R2] ;  /* 0x0000000002297984 */ /* 0x000f680000000800 */
        /* <DEDUP_REMOVED lines=9> */
[----:B--2---:R-:W-:-:S03]  /*5e00*/  FADD.FTZ R24, RZ, R24 ;  /* 0x00000018ff187221 */ /* 0x004fc60000010000 */
[----:B------:R-:W2:Y:S01]  /*5e10*/  LDS R31, [R2+0x1a00] ;  /* 0x001a0000021f7984 */ /* 0x000ea20000000800 */
[----:B---3--:R-:W-:-:S03]  /*5e20*/  FADD.FTZ R26, RZ, R26 ;  /* 0x0000001aff1a7221 */ /* 0x008fc60000010000 */
[----:B------:R-:W3:Y:S01]  /*5e30*/  LDS R48, [R2+0x1c00] ;  /* 0x001c000002307984 */ /* 0x000ee20000000800 */
[----:B----4-:R-:W-:-:S03]  /*5e40*/  FADD.FTZ R28, RZ, R28 ;  /* 0x0000001cff1c7221 */ /* 0x010fc60000010000 */
[----:B------:R-:W4:Y:S01]  /*5e50*/  LDS R49, [R2+0x1e00] ;  /* 0x001e000002317984 */ /* 0x000f220000000800 */
[----:B-----5:R-:W-:-:S03]  /*5e60*/  FADD.FTZ R41, RZ, R41 ;  /* 0x00000029ff297221 */ /* 0x020fc60000010000 */
[----:B------:R-:W5:Y:S01]  /*5e70*/  LDS R50, [R2+0x2000] ;  /* 0x0020000002327984 */ /* 0x000f620000000800 */
[----:B------:R-:W-:-:S03]  /*5e80*/  FADD.FTZ R43, RZ, R43 ;  /* 0x0000002bff2b7221 */ /* 0x000fc60000010000 */
[----:B------:R-:W5:Y:S01]  /*5e90*/  LDS R62, [R2+0x2200] ;  /* 0x00220000023e7984 */ /* 0x000f620000000800 */
[----:B------:R-:W-:-:S03]  /*5ea0*/  FADD.FTZ R41, R41, R46 ;  /* 0x0000002e29297221 */ /* 0x000fc60000010000 */
[----:B------:R-:W5:Y:S01]  /*5eb0*/  LDS R51, [R2+0x2400] ;  /* 0x0024000002337984 */ /* 0x000f620000000800 */
[----:B------:R-:W-:-:S03]  /*5ec0*/  FADD.FTZ R43, R43, R60 ;  /* 0x0000003c2b2b7221 */ /* 0x000fc60000010000 */
[----:B------:R-:W5:Y:S01]  /*5ed0*/  LDS R65, [R2+0x2600] ;  /* 0x0026000002417984 */ /* 0x000f620000000800 */
[----:B------:R-:W-:-:S03]  /*5ee0*/  FADD.FTZ R44, R44, R47 ;  /* 0x0000002f2c2c7221 */ /* 0x000fc60000010000 */
[----:B------:R-:W5:Y:S01]  /*5ef0*/  LDS R67, [R2+0x2800] ;  /* 0x0028000002437984 */ /* 0x000f620000000800 */
[----:B------:R-:W-:-:S03]  /*5f00*/  FADD.FTZ R30, R45, R30 ;  /* 0x0000001e2d1e7221 */ /* 0x000fc60000010000 */
[----:B------:R-:W5:Y:S01]  /*5f10*/  LDS R77, [R2+0x2a00] ;  /* 0x002a0000024d7984 */ /* 0x000f620000000800 */
[----:B0-----:R-:W-:-:S03]  /*5f20*/  FADD.FTZ R27, RZ, R27 ;  /* 0x0000001bff1b7221 */ /* 0x001fc60000010000 */
[----:B------:R-:W0:Y:S01]  /*5f30*/  LDS R64, [R2+0x2c00] ;  /* 0x002c000002407984 */ /* 0x000e220000000800 */
[----:B-1----:R-:W-:-:S03]  /*5f40*/  FADD.FTZ R24, R24, R29 ;  /* 0x0000001d18187221 */ /* 0x002fc60000010000 */
[----:B------:R-:W1:Y:S01]  /*5f50*/  LDS R79, [R2+0x2e00] ;  /* 0x002e0000024f7984 */ /* 0x000e620000000800 */
[----:B--2---:R-:W-:-:S03]  /*5f60*/  FADD.FTZ R26, R26, R31 ;  /* 0x0000001f1a1a7221 */ /* 0x004fc60000010000 */
[----:B------:R-:W2:Y:S01]  /*5f70*/  LDS R66, [R2+0x3000] ;  /* 0x0030000002427984 */ /* 0x000ea20000000800 */
[----:B---3--:R-:W-:-:S03]  /*5f80*/  FADD.FTZ R27, R27, R48 ;  /* 0x000000301b1b7221 */ /* 0x008fc60000010000 */
[----:B------:R-:W3:Y:S01]  /*5f90*/  LDS R76, [R2+0x3200] ;  /* 0x00320000024c7984 */ /* 0x000ee20000000800 */
[----:B----4-:R-:W-:-:S03]  /*5fa0*/  FADD.FTZ R28, R28, R49 ;  /* 0x000000311c1c7221 */ /* 0x010fc60000010000 */
[----:B------:R-:W4:Y:S01]  /*5fb0*/  LDS R81, [R2+0x3400] ;  /* 0x0034000002517984 */ /* 0x000f220000000800 */
[----:B-----5:R-:W-:-:S03]  /*5fc0*/  FADD.FTZ R41, R41, R50 ;  /* 0x0000003229297221 */ /* 0x020fc60000010000 */
        /* <DEDUP_REMOVED lines=9> */
[----:B------:R-:W-:Y:S01]  /*6060*/  FADD.FTZ R26, R26, R77 ;  /* 0x0000004d1a1a7221 */ /* 0x000fe20000010000 */
[----:B------:R-:W-:Y:S01]  /*6070*/  BAR.SYNC.DEFER_BLOCKING 0x0 ;  /* 0x0000000000007b1d */ /* 0x000fe20000010000 */
[----:B0-----:R-:W-:Y:S01]  /*6080*/  FADD.FTZ R27, R27, R64 ;  /* 0x000000401b1b7221 */ /* 0x001fe20000010000 */
[----:B-1----:R-:W-:Y:S01]  /*6090*/  FADD.FTZ R28, R28, R79 ;  /* 0x0000004f1c1c7221 */ /* 0x002fe20000010000 */
[----:B--2---:R-:W-:Y:S01]  /*60a0*/  FADD.FTZ R41, R41, R66 ;  /* 0x0000004229297221 */ /* 0x004fe20000010000 */
[----:B---3--:R-:W-:Y:S01]  /*60b0*/  FADD.FTZ R43, R43, R76 ;  /* 0x0000004c2b2b7221 */ /* 0x008fe20000010000 */
[----:B----4-:R-:W-:Y:S01]  /*60c0*/  FADD.FTZ R81, R44, R81 ;  /* 0x000000512c517221 */ /* 0x010fe20000010000 */
[----:B-----5:R-:W-:Y:S01]  /*60d0*/  FADD.FTZ R83, R30, R83 ;  /* 0x000000531e537221 */ /* 0x020fe20000010000 */
[----:B------:R-:W-:Y:S01]  /*60e0*/  STS.128 [R0], R196 ;  /* 0x000000c400007388 */ /* 0x000fe20000000c00 */
[----:B------:R-:W-:-:S03]  /*60f0*/  FADD.FTZ R93, R24, R93 ;  /* 0x0000005d185d7221 */ /* 0x000fc60000010000 */
[----:B------:R-:W-:Y:S01]  /*6100*/  STS.128 [R0+0x10], R84 ;  /* 0x0000105400007388 */ /* 0x000fe20000000c00 */
[----:B------:R-:W-:-:S03]  /*6110*/  FADD.FTZ R95, R26, R95 ;  /* 0x0000005f1a5f7221 */ /* 0x000fc60000010000 */
[----:B------:R-:W-:Y:S01]  /*6120*/  STS.128 [R0+0x400], R68 ;  /* 0x0004004400007388 */ /* 0x000fe20000000c00 */
[----:B------:R-:W-:-:S03]  /*6130*/  FADD.FTZ R27, R27, R78 ;  /* 0x0000004e1b1b7221 */ /* 0x000fc60000010000 */
[----:B------:R-:W-:Y:S01]  /*6140*/  STS.128 [R0+0x410], R52 ;  /* 0x0004103400007388 */ /* 0x000fe20000000c00 */
[----:B------:R-:W-:-:S03]  /*6150*/  FADD.FTZ R15, R28, R15 ;  /* 0x0000000f1c0f7221 */ /* 0x000fc60000010000 */
[----:B------:R-:W-:Y:S04]  /*6160*/  STS.128 [R0+0x800], R36 ;  /* 0x0008002400007388 */ /* 0x000fe80000000c00 */
[----:B------:R-:W-:Y:S04]  /*6170*/  STS.128 [R0+0x810], R188 ;  /* 0x000810bc00007388 */ /* 0x000fe80000000c00 */
[----:B------:R-:W-:Y:S04]  /*6180*/  STS.128 [R0+0xc00], R124 ;  /* 0x000c007c00007388 */ /* 0x000fe80000000c00 */
[----:B------:R-:W-:Y:S01]  /*6190*/  STS.128 [R0+0xc10], R20 ;  /* 0x000c101400007388 */ /* 0x000fe20000000c00 */
[----:B------:R-:W-:Y:S06]  /*61a0*/  BAR.SYNC.DEFER_BLOCKING 0x0 ;  /* 0x0000000000007b1d */ /* 0x000fec0000010000 */
[----:B------:R-:W0:Y:S04]  /*61b0*/  LDS R16, [R2] ;  /* 0x0000000002107984 */ /* 0x000e280000000800 */
[----:B------:R-:W1:Y:S04]  /*61c0*/  LDS R29, [R2+0x1000] ;  /* 0x00100000021d7984 */ /* 0x000e680000000800 */
[----:B------:R-:W2:Y:S04]  /*61d0*/  LDS R17, [R2+0x200] ;  /* 0x0002000002117984 */ /* 0x000ea80000000800 */
[----:B------:R-:W3:Y:S04]  /*61e0*/  LDS R24, [R2+0x1200] ;  /* 0x0012000002187984 */ /* 0x000ee80000000800 */
[----:B------:R-:W4:Y:S04]  /*61f0*/  LDS R18, [R2+0x400] ;  /* 0x0004000002127984 */ /* 0x000f280000000800 */
        /* <DEDUP_REMOVED lines=8> */
[----:B-1----:R-:W-:-:S03]  /*6280*/  FADD.FTZ R16, R16, R29 ;  /* 0x0000001d10107221 */ /* 0x002fc60000010000 */
[----:B------:R-:W1:Y:S01]  /*6290*/  LDS R22, [R2+0xc00] ;  /* 0x000c000002167984 */ /* 0x000e620000000800 */
[----:B--2---:R-:W-:-:S03]  /*62a0*/  FADD.FTZ R17, RZ, R17 ;  /* 0x00000011ff117221 */ /* 0x004fc60000010000 */
[----:B------:R-:W2:Y:S01]  /*62b0*/  LDS R39, [R2+0x1c00] ;  /* 0x001c000002277984 */ /* 0x000ea20000000800 */
[----:B---3--:R-:W-:-:S03]  /*62c0*/  FADD.FTZ R17, R17, R24 ;  /* 0x0000001811117221 */ /* 0x008fc60000010000 */
[----:B------:R-:W3:Y:S01]  /*62d0*/  LDS R23, [R2+0xe00] ;  /* 0x000e000002177984 */ /* 0x000ee20000000800 */
[----:B----4-:R-:W-:-:S03]  /*62e0*/  FADD.FTZ R18, RZ, R18 ;  /* 0x00000012ff127221 */ /* 0x010fc60000010000 */
[----:B------:R-:W4:Y:S01]  /*62f0*/  LDS R30, [R2+0x1e00] ;  /* 0x001e0000021e7984 */ /* 0x000f220000000800 */
[----:B-----5:R-:W-:-:S03]  /*6300*/  FADD.FTZ R18, R18, R31 ;  /* 0x0000001f12127221 */ /* 0x020fc60000010000 */
[----:B------:R-:W5:Y:S01]  /*6310*/  LDS R45, [R2+0x2000] ;  /* 0x00200000022d7984 */ /* 0x000f620000000800 */
[----:B------:R-:W-:-:S03]  /*6320*/  FADD.FTZ R19, RZ, R19 ;  /* 0x00000013ff137221 */ /* 0x000fc60000010000 */
[----:B------:R-:W5:Y:S01]  /*6330*/  LDS R36, [R2+0x2200] ;  /* 0x0022000002247984 */ /* 0x000f620000000800 */
[----:B------:R-:W-:Y:S01]  /*6340*/  FADD.FTZ R19, R19, R26 ;  /* 0x0000001a13137221 */ /* 0x000fe20000010000 */
[----:B------:R-:W-:Y:S02]  /*6350*/  IMAD.X R26, RZ, RZ, RZ, P0 ;  /* 0x000000ffff1a7224 */ /* 0x000fe400000e06ff */
[----:B------:R-:W5:Y:S01]  /*6360*/  LDS R47, [R2+0x2400] ;  /* 0x00240000022f7984 */ /* 0x000f620000000800 */
[----:B------:R-:W-:Y:S02]  /*6370*/  FADD.FTZ R20, RZ, R20 ;  /* 0x00000014ff147221 */ /* 0x000fe40000010000 */
[----:B------:R-:W-:Y:S01]  /*6380*/  SHF.L.U64.HI R26, R3, 0x2, R26 ;  /* 0x00000002031a7819 */ /* 0x000fe2000001021a */
[----:B------:R-:W5:Y:S01]  /*6390*/  LDS R38, [R2+0x2600] ;  /* 0x0026000002267984 */ /* 0x000f620000000800 */
[----:B------:R-:W-:-:S03]  /*63a0*/  FADD.FTZ R20, R20, R37 ;  /* 0x0000002514147221 */ /* 0x000fc60000010000 */
[----:B------:R-:W5:Y:S01]  /*63b0*/  LDS R49, [R2+0x2800] ;  /* 0x0028000002317984 */ /* 0x000f620000000800 */
[----:B------:R-:W-:-:S03]  /*63c0*/  FADD.FTZ R21, RZ, R21 ;  /* 0x00000015ff157221 */ /* 0x000fc60000010000 */
[----:B------:R-:W5:Y:S01]  /*63d0*/  LDS R40, [R2+0x2a00] ;  /* 0x002a000002287984 */ /* 0x000f620000000800 */
[----:B0-----:R-:W-:-:S03]  /*63e0*/  FADD.FTZ R21, R21, R28 ;  /* 0x0000001c15157221 */ /* 0x001fc60000010000 */
[----:B------:R-:W0:Y:S01]  /*63f0*/  LDS R51, [R2+0x2c00] ;  /* 0x002c000002337984 */ /* 0x000e220000000800 */
[----:B-1----:R-:W-:-:S03]  /*6400*/  FADD.FTZ R22, RZ, R22 ;  /* 0x00000016ff167221 */ /* 0x002fc60000010000 */
[----:B------:R-:W1:Y:S01]  /*6410*/  LDS R42, [R2+0x2e00] ;  /* 0x002e0000022a7984 */ /* 0x000e620000000800 */
[----:B--2---:R-:W-:-:S03]  /*6420*/  FADD.FTZ R22, R22, R39 ;  /* 0x0000002716167221 */ /* 0x004fc60000010000 */
[----:B------:R-:W2:Y:S01]  /*6430*/  LDS R53, [R2+0x3000] ;  /* 0x0030000002357984 */ /* 0x000ea20000000800 */
[----:B---3--:R-:W-:-:S03]  /*6440*/  FADD.FTZ R23, RZ, R23 ;  /* 0x00000017ff177221 */ /* 0x008fc60000010000 */
        /* <DEDUP_REMOVED lines=19> */
[----:B------:R-:W-:Y:S01]  /*6580*/  SHF.L.U32 R17, R3, 0x2, RZ ;  /* 0x0000000203117819 */ /* 0x000fe200000006ff */
[----:B----4-:R-:W-:-:S03]  /*6590*/  FADD.FTZ R55, R18, R55 ;  /* 0x0000003712377221 */ /* 0x010fc60000010000 */
[----:B------:R-:W-:Y:S01]  /*65a0*/  IADD3 R18, P1, R17, UR14, RZ ;  /* 0x0000000e11127c10 */ /* 0x000fe2000ff3e0ff */
[----:B-----5:R-:W-:-:S03]  /*65b0*/  FADD.FTZ R3, R19, R46 ;  /* 0x0000002e13037221 */ /* 0x020fc60000010000 */
[----:B------:R-:W-:Y:S01]  /*65c0*/  IADD3.X R19, R26, UR15, RZ, P1, !PT ;  /* 0x0000000f1a137c10 */ /* 0x000fe20008ffe4ff */
        /* <DEDUP_REMOVED lines=11> */
[----:B------:R0:W-:Y:S01]  /*6680*/  STS.128 [R0+0xc10], R8 ;  /* 0x000c100800007388 */ /* 0x0001e20000000c00 */
[----:B------:R-:W-:Y:S01]  /*6690*/  BAR.SYNC.DEFER_BLOCKING 0x0 ;  /* 0x0000000000007b1d */ /* 0x000fe20000010000 */
[----:B0-----:R-:W-:-:S04]  /*66a0*/  IADD3 R8, P0, R17, UR6, RZ ;  /* 0x0000000611087c10 */ /* 0x001fc8000ff1e0ff */
[----:B------:R-:W-:Y:S01]  /*66b0*/  IADD3.X R9, R26, UR7, RZ, P0, !PT ;  /* 0x000000071a097c10 */ /* 0x000fe200087fe4ff */
[----:B------:R-:W-:Y:S02]  /*66c0*/  ULDC.64 UR6, c[0x0][0x2d0] ;  /* 0x0000b40000067ab9 */ /* 0x000fe40000000a00 */
[----:B------:R-:W-:Y:S01]  /*66d0*/  IADD3 R10, P0, R17, UR6, RZ ;  /* 0x00000006110a7c10 */ /* 0x000fe2000ff1e0ff */
        /* <DEDUP_REMOVED lines=9> */
[----:B------:R-:W5:Y:S01]  /*6770*/  LDS R22, [R2+0x600] ;  /* 0x0006000002167984 */ /* 0x000f620000000800 */
[----:B0-----:R-:W-:-:S03]  /*6780*/  FADD.FTZ R52, RZ, R52 ;  /* 0x00000034ff347221 */ /* 0x001fc60000010000 */
[----:B------:R-:W-:Y:S01]  /*6790*/  STG.E desc[UR4][R8.64], R41 ;  /* 0x0000002908007986 */ /* 0x000fe2000c101904 */
[----:B-1----:R-:W-:-:S03]  /*67a0*/  FADD.FTZ R52, R52, R57 ;  /* 0x0000003934347221 */ /* 0x002fc60000010000 */
[----:B------:R-:W0:Y:S01]  /*67b0*/  LDS R41, [R2+0x2400] ;  /* 0x0024000002297984 */ /* 0x000e220000000800 */
[----:B--2---:R-:W-:-:S03]  /*67c0*/  FADD.FTZ R11, R52, R11 ;  /* 0x0000000b340b7221 */ /* 0x004fc60000010000 */
[----:B------:R-:W1:Y:S01]  /*67d0*/  LDS R57, [R2+0x3200] ;  /* 0x0032000002397984 */ /* 0x000e620000000800 */
[----:B---3--:R-:W-:Y:S01]  /*67e0*/  FADD.FTZ R51, R11, R24 ;  /* 0x000000180b337221 */ /* 0x008fe20000010000 */
[C---:B------:R-:W-:Y:S01]  /*67f0*/  IADD3.X R11, R26.reuse, UR7, RZ, P0, !PT ;  /* 0x000000071a0b7c10 */ /* 0x040fe200087fe4ff */
[----:B------:R-:W-:Y:S01]  /*6800*/  ULDC.64 UR6, c[0x0][0x2e8] ;  /* 0x0000ba0000067ab9 */ /* 0x000fe20000000a00 */
[----:B------:R-:W2:Y:S01]  /*6810*/  LDS R35, [R2+0x1600] ;  /* 0x0016000002237984 */ /* 0x000ea20000000800 */
[----:B------:R-:W-:Y:S01]  /*6820*/  IADD3 R16, P0, R17, UR6, RZ ;  /* 0x0000000611107c10 */ /* 0x000fe2000ff1e0ff */
[----:B----4-:R-:W-:Y:S02]  /*6830*/  FADD.FTZ R0, RZ, R0 ;  /* 0x00000000ff007221 */ /* 0x010fe40000010000 */
[----:B------:R-:W3:Y:S01]  /*6840*/  LDS R24, [R2+0x800] ;  /* 0x0008000002187984 */ /* 0x000ee20000000800 */
[----:B------:R-:W-:Y:S01]  /*6850*/  IADD3.X R17, R26, UR7, RZ, P0, !PT ;  /* 0x000000071a117c10 */ /* 0x000fe200087fe4ff */
[----:B-----5:R-:W-:-:S02]  /*6860*/  FADD.FTZ R31, R0, R31 ;  /* 0x0000001f001f7221 */ /* 0x020fc40000010000 */
[----:B------:R-:W4:Y:S02]  /*6870*/  LDS R59, [R2+0x3400] ;  /* 0x00340000023b7984 */ /* 0x000f240000000800 */
[----:B------:R-:W-:Y:S02]  /*6880*/  FADD.FTZ R30, R31, R28 ;  /* 0x0000001c1f1e7221 */ /* 0x000fe40000010000 */
[----:B------:R-:W5:Y:S01]  /*6890*/  LDS R45, [R2+0x2600] ;  /* 0x00260000022d7984 */ /* 0x000f620000000800 */
[----:B------:R-:W-:-:S03]  /*68a0*/  FADD.FTZ R20, RZ, R20 ;  /* 0x00000014ff147221 */ /* 0x000fc60000010000 */
[----:B------:R-:W5:Y:S01]  /*68b0*/  LDS R37, [R2+0x1800] ;  /* 0x0018000002257984 */ /* 0x000f620000000800 */
[----:B------:R-:W-:-:S03]  /*68c0*/  FADD.FTZ R20, R20, R33 ;  /* 0x0000002114147221 */ /* 0x000fc60000010000 */
[----:B------:R-:W5:Y:S01]  /*68d0*/  LDS R26, [R2+0xa00] ;  /* 0x000a0000021a7984 */ /* 0x000f620000000800 */
[----:B------:R-:W-:-:S03]  /*68e0*/  FADD.FTZ R22, RZ, R22 ;  /* 0x00000016ff167221 */ /* 0x000fc60000010000 */
[----:B------:R-:W5:Y:S04]  /*68f0*/  LDS R65, [R2+0x3600] ;  /* 0x0036000002417984 */ /* 0x000f680000000800 */
[----:B------:R-:W5:Y:S01]  /*6900*/  LDS R47, [R2+0x2800] ;  /* 0x00280000022f7984 */ /* 0x000f620000000800 */
[----:B0-----:R-:W-:-:S03]  /*6910*/  FADD.FTZ R20, R20, R41 ;  /* 0x0000002914147221 */ /* 0x001fc60000010000 */
[----:B------:R-:W0:Y:S01]  /*6920*/  LDS R39, [R2+0x1a00] ;  /* 0x001a000002277984 */ /* 0x000e220000000800 */
[----:B-1----:R-:W-:-:S03]  /*6930*/  FADD.FTZ R57, R30, R57 ;  /* 0x000000391e397221 */ /* 0x002fc60000010000 */
[----:B------:R-:W1:Y:S04]  /*6940*/  LDS R0, [R2+0xc00] ;  /* 0x000c000002007984 */ /* 0x000e680000000800 */
[----:B------:R-:W-:Y:S01]  /*6950*/  STG.E desc[UR4][R10.64], R25 ;  /* 0x000000190a007986 */ /* 0x000fe2000c101904 */
        /* <DEDUP_REMOVED lines=9> */
[----:B------:R-:W-:Y:S01]  /*69f0*/  STG.E desc[UR4][R16.64], R51 ;  /* 0x0000003310007986 */ /* 0x000fe2000c101904 */
[----:B------:R-:W-:-:S03]  /*6a00*/  FADD.FTZ R26, RZ, R26 ;  /* 0x0000001aff1a7221 */ /* 0x000fc60000010000 */
[----:B------:R-:W5:Y:S01]  /*6a10*/  LDS R69, [R2+0x3a00] ;  /* 0x003a000002457984 */ /* 0x000f620000000800 */
[----:B------:R-:W-:-:S03]  /*6a20*/  FADD.FTZ R65, R22, R65 ;  /* 0x0000004116417221 */ /* 0x000fc60000010000 */
[----:B------:R-:W5:Y:S01]  /*6a30*/  LDS R51, [R2+0x2c00] ;  /* 0x002c000002337984 */ /* 0x000f620000000800 */
[----:B------:R-:W-:-:S03]  /*6a40*/  FADD.FTZ R24, R24, R47 ;  /* 0x0000002f18187221 */ /* 0x000fc60000010000 */
[----:B------:R-:W5:Y:S01]  /*6a50*/  LDS R28, [R2+0x1e00] ;  /* 0x001e0000021c7984 */ /* 0x000f620000000800 */
[----:B0-----:R-:W-:-:S03]  /*6a60*/  FADD.FTZ R26, R26, R39 ;  /* 0x000000271a1a7221 */ /* 0x001fc60000010000 */
[----:B------:R-:W0:Y:S01]  /*6a70*/  LDS R33, [R2+0x3c00] ;  /* 0x003c000002217984 */ /* 0x000e220000000800 */
[----:B-1----:R-:W-:-:S03]  /*6a80*/  FADD.FTZ R0, RZ, R0 ;  /* 0x00000000ff007221 */ /* 0x002fc60000010000 */
[----:B------:R-:W1:Y:S04]  /*6a90*/  LDS R30, [R2+0x2e00] ;  /* 0x002e0000021e7984 */ /* 0x000e680000000800 */
[----:B------:R-:W1:Y:S01]  /*6aa0*/  LDS R32, [R2+0x3e00] ;  /* 0x003e000002207984 */ /* 0x000e620000000800 */
[----:B--2---:R-:W-:-:S03]  /*6ab0*/  FADD.FTZ R67, R24, R67 ;  /* 0x0000004318437221 */ /* 0x004fc60000010000 */
[----:B------:R-:W-:Y:S01]  /*6ac0*/  STG.E desc[UR4][R18.64], R53 ;  /* 0x0000003512007986 */ /* 0x000fe2000c101904 */
[----:B---3--:R-:W-:-:S03]  /*6ad0*/  FADD.FTZ R26, R26, R49 ;  /* 0x000000311a1a7221 */ /* 0x008fc60000010000 */
[----:B------:R-:W-:Y:S01]  /*6ae0*/  STG.E desc[UR4][R8.64+0x200], R43 ;  /* 0x0002002b08007986 */ /* 0x000fe2000c101904 */
[----:B----4-:R-:W-:-:S03]  /*6af0*/  FADD.FTZ R0, R0, R31 ;  /* 0x0000001f00007221 */ /* 0x010fc60000010000 */
[----:B------:R-:W-:Y:S01]  /*6b00*/  STG.E desc[UR4][R10.64+0x200], R14 ;  /* 0x0002000e0a007986 */ /* 0x000fe2000c101904 */
[----:B-----5:R-:W-:-:S03]  /*6b10*/  FADD.FTZ R25, RZ, R25 ;  /* 0x00000019ff197221 */ /* 0x020fc60000010000 */
[----:B------:R-:W-:Y:S04]  /*6b20*/  STG.E desc[UR4][R16.64+0x200], R57 ;  /* 0x0002003910007986 */ /* 0x000fe8000c101904 */
[----:B------:R-:W-:Y:S01]  /*6b30*/  STG.E desc[UR4][R18.64+0x200], R29 ;  /* 0x0002001d12007986 */ /* 0x000fe2000c101904 */
[----:B------:R-:W-:-:S03]  /*6b40*/  FADD.FTZ R69, R26, R69 ;  /* 0x000000451a457221 */ /* 0x000fc60000010000 */
[----:B------:R-:W-:Y:S01]  /*6b50*/  STG.E desc[UR4][R8.64+0x400], R81 ;  /* 0x0004005108007986 */ /* 0x000fe2000c101904 */
[----:B------:R-:W-:-:S03]  /*6b60*/  FADD.FTZ R0, R0, R51 ;  /* 0x0000003300007221 */ /* 0x000fc60000010000 */
[----:B------:R-:W-:Y:S01]  /*6b70*/  STG.E desc[UR4][R10.64+0x400], R5 ;  /* 0x000400050a007986 */ /* 0x000fe2000c101904 */
[----:B------:R-:W-:-:S03]  /*6b80*/  FADD.FTZ R25, R25, R28 ;  /* 0x0000001c19197221 */ /* 0x000fc60000010000 */
[----:B------:R-:W-:Y:S01]  /*6b90*/  STG.E desc[UR4][R16.64+0x400], R59 ;  /* 0x0004003b10007986 */ /* 0x000fe2000c101904 */
[----:B0-----:R-:W-:-:S03]  /*6ba0*/  FADD.FTZ R33, R0, R33 ;  /* 0x0000002100217221 */ /* 0x001fc60000010000 */
[----:B------:R-:W-:Y:S01]  /*6bb0*/  STG.E desc[UR4][R18.64+0x400], R55 ;  /* 0x0004003712007986 */ /* 0x000fe2000c101904 */
[----:B-1----:R-:W-:-:S03]  /*6bc0*/  FADD.FTZ R25, R25, R30 ;  /* 0x0000001e19197221 */ /* 0x002fc60000010000 */
[----:B------:R-:W-:Y:S01]  /*6bd0*/  STG.E desc[UR4][R8.64+0x600], R83 ;  /* 0x0006005308007986 */ /* 0x000fe2000c101904 */
[----:B------:R-:W-:-:S03]  /*6be0*/  FADD.FTZ R25, R25, R32 ;  /* 0x0000002019197221 */ /* 0x000fc60000010000 */
[----:B------:R-:W-:Y:S04]  /*6bf0*/  STG.E desc[UR4][R10.64+0x600], R12 ;  /* 0x0006000c0a007986 */ /* 0x000fe8000c101904 */
        /* <DEDUP_REMOVED lines=17> */
[----:B------:R-:W-:Y:S01]  /*6d10*/  STG.E desc[UR4][R18.64+0xe00], R23 ;  /* 0x000e001712007986 */ /* 0x000fe2000c101904 */
[----:B------:R-:W-:Y:S05]  /*6d20*/  EXIT ;  /* 0x000000000000794d */ /* 0x000fea0003800000 */
.L_x_51:
[----:B------:R-:W-:Y:S01]  /*6d30*/  HFMA2.MMA R233, -RZ, RZ, 0, 5.9604644775390625e-08 ;  /* 0x00000001ffe97435 */ /* 0x000fe200000001ff */
[----:B------:R-:W-:Y:S01]  /*6d40*/  BSSY B2, `(.L_x_53) ;  /* 0x0000007000027945 */ /* 0x000fe20003800000 */
[----:B------:R-:W-:Y:S02]  /*6d50*/  MOV R232, R225 ;  /* 0x000000e100e87202 */ /* 0x000fe40000000f00 */
[----:B------:R-:W-:Y:S02]  /*6d60*/  MOV R234, 0x1f ;  /* 0x0000001f00ea7802 */ /* 0x000fe40000000f00 */
[----:B------:R-:W-:-:S07]  /*6d70*/  MOV R235, 0xffffffff ;  /* 0xffffffff00eb7802 */ /* 0x000fce0000000f00 */
[----:B-----5:R-:W-:Y:S05]  /*6d80*/  WARPSYNC.COLLECTIVE R235, `(.L_x_54) ;  /* 0x00000000eb087348 */ /* 0x020fea0003c00000 */
[----:B------:R0:W1:Y:S02]  /*6d90*/  SHFL.BFLY P2, R240, R232, R233, R234 ;  /* 0x0c0000e9e8f07389 */ /* 0x00006400000400ea */
[----:B01---5:R-:W-:Y:S01]  /*6da0*/  ENDCOLLECTIVE ;  /* 0x000000000000791b */ /* 0x023fe20003800000 */
.L_x_54:
[----:B------:R-:W-:Y:S05]  /*6db0*/  BSYNC B2 ;  /* 0x0000000000027941 */ /* 0x000fea0003800000 */
.L_x_53:
[----:B------:R-:W-:Y:S01]  /*6dc0*/  HFMA2.MMA R233, -RZ, RZ, 0, 5.9604644775390625e-08 ;  /* 0x00000001ffe97435 */ /* 0x000fe200000001ff */
[----:B------:R-:W-:Y:S01]  /*6dd0*/  IMAD.MOV.U32 R232, RZ, RZ, R226 ;  /* 0x000000ffffe87224 */ /* 0x000fe200078e00e2 */
[----:B------:R-:W-:Y:S01]  /*6de0*/  MOV R234, 0x1f ;  /* 0x0000001f00ea7802 */ /* 0x000fe20000000f00 */
[----:B------:R-:W-:Y:S01]  /*6df0*/  FADD.FTZ R225, R225, R240 ;  /* 0x000000f0e1e17221 */ /* 0x000fe20000010000 */
[----:B------:R-:W-:-:S07]  /*6e00*/  MOV R235, 0xffffffff ;  /* 0xffffffff00eb7802 */ /* 0x000fce0000000f00 */
[----:B------:R-:W-:Y:S05]  /*6e10*/  WARPSYNC.COLLECTIVE R235, `(.L_x_55) ;  /* 0x00000000eb087348 */ /* 0x000fea0003c00000 */
[----:B------:R0:W1:Y:S02]  /*6e20*/  SHFL.BFLY P2, R240, R232, R233, R234 ;  /* 0x0c0000e9e8f07389 */ /* 0x00006400000400ea */
[----:B01----:R-:W-:Y:S01]  /*6e30*/  ENDCOLLECTIVE ;  /* 0x000000000000791b */ /* 0x003fe20003800000 */
.L_x_55:
[----:B------:R-:W-:Y:S01]  /*6e40*/  HFMA2.MMA R233, -RZ, RZ, 0, 1.1920928955078125e-07 ;  /* 0x00000002ffe97435 */ /* 0x000fe200000001ff */
[----:B------:R-:W-:Y:S01]  /*6e50*/  MOV R232, R225 ;  /* 0x000000e100e87202 */ /* 0x000fe20000000f00 */
[----:B------:R-:W-:-:S09]  /*6e60*/  FADD.FTZ R226, R226, R240 ;  /* 0x000000f0e2e27221 */ /* 0x000fd20000010000 */
[----:B------:R-:W-:Y:S05]  /*6e70*/  WARPSYNC.COLLECTIVE R235, `(.L_x_56) ;  /* 0x00000000eb087348 */ /* 0x000fea0003c00000 */
[----:B------:R0:W1:Y:S02]  /*6e80*/  SHFL.BFLY P2, R240, R232, R233, R234 ;  /* 0x0c0000e9e8f07389 */ /* 0x00006400000400ea */
[----:B01----:R-:W-:Y:S01]  /*6e90*/  ENDCOLLECTIVE ;  /* 0x000000000000791b */ /* 0x003fe20003800000 */
.L_x_56:
[----:B------:R-:W-:Y:S02]  /*6ea0*/  IMAD.MOV.U32 R232, RZ, RZ, R226 ;  /* 0x000000ffffe87224 */ /* 0x000fe400078e00e2 */
[----:B------:R-:W-:-:S07]  /*6eb0*/  FADD.FTZ R225, R225, R240 ;  /* 0x000000f0e1e17221 */ /* 0x000fce0000010000 */
[----:B------:R-:W-:Y:S05]  /*6ec0*/  WARPSYNC.COLLECTIVE R235, `(.L_x_57) ;  /* 0x00000000eb087348 */ /* 0x000fea0003c00000 */
[----:B------:R0:W1:Y:S02]  /*6ed0*/  SHFL.BFLY P2, R240, R232, R233, R234 ;  /* 0x0c0000e9e8f07389 */ /* 0x00006400000400ea */
[----:B01----:R-:W-:Y:S01]  /*6ee0*/  ENDCOLLECTIVE ;  /* 0x000000000000791b */ /* 0x003fe20003800000 */
.L_x_57:
[----:B------:R-:W-:Y:S01]  /*6ef0*/  HFMA2.MMA R233, -RZ, RZ, 0, 2.384185791015625e-07 ;  /* 0x00000004ffe97435 */ /* 0x000fe200000001ff */
[----:B------:R-:W-:Y:S01]  /*6f00*/  MOV R232, R225 ;  /* 0x000000e100e87202 */ /* 0x000fe20000000f00 */
[----:B------:R-:W-:-:S09]  /*6f10*/  FADD.FTZ R226, R226, R240 ;  /* 0x000000f0e2e27221 */ /* 0x000fd20000010000 */
[----:B------:R-:W-:Y:S05]  /*6f20*/  WARPSYNC.COLLECTIVE R235, `(.L_x_58) ;  /* 0x00000000eb087348 */ /* 0x000fea0003c00000 */
[----:B------:R0:W1:Y:S02]  /*6f30*/  SHFL.BFLY P2, R240, R232, R233, R234 ;  /* 0x0c0000e9e8f07389 */ /* 0x00006400000400ea */
[----:B01----:R-:W-:Y:S01]  /*6f40*/  ENDCOLLECTIVE ;  /* 0x000000000000791b */ /* 0x003fe20003800000 */
.L_x_58:
[----:B------:R-:W-:Y:S01]  /*6f50*/  MOV R232, R226 ;  /* 0x000000e200e87202 */ /* 0x000fe20000000f00 */
[----:B------:R-:W-:-:S07]  /*6f60*/  FADD.FTZ R225, R225, R240 ;  /* 0x000000f0e1e17221 */ /* 0x000fce0000010000 */
[----:B------:R-:W-:Y:S05]  /*6f70*/  WARPSYNC.COLLECTIVE R235, `(.L_x_59) ;  /* 0x00000000eb087348 */ /* 0x000fea0003c00000 */
[----:B------:R0:W1:Y:S02]  /*6f80*/  SHFL.BFLY P2, R240, R232, R233, R234 ;  /* 0x0c0000e9e8f07389 */ /* 0x00006400000400ea */
[----:B01----:R-:W-:Y:S01]  /*6f90*/  ENDCOLLECTIVE ;  /* 0x000000000000791b */ /* 0x003fe20003800000 */
.L_x_59:
[----:B------:R-:W-:Y:S01]  /*6fa0*/  HFMA2.MMA R233, -RZ, RZ, 0, 4.76837158203125e-07 ;  /* 0x00000008ffe97435 */ /* 0x000fe200000001ff */
[----:B------:R-:W-:Y:S01]  /*6fb0*/  MOV R232, R225 ;  /* 0x000000e100e87202 */ /* 0x000fe20000000f00 */
[----:B------:R-:W-:-:S09]  /*6fc0*/  FADD.FTZ R226, R226, R240 ;  /* 0x000000f0e2e27221 */ /* 0x000fd20000010000 */
[----:B------:R-:W-:Y:S05]  /*6fd0*/  WARPSYNC.COLLECTIVE R235, `(.L_x_60) ;  /* 0x00000000eb087348 */ /* 0x000fea0003c00000 */
[----:B------:R0:W1:Y:S02]  /*6fe0*/  SHFL.BFLY P2, R240, R232, R233, R234 ;  /* 0x0c0000e9e8f07389 */ /* 0x00006400000400ea */
[----:B01----:R-:W-:Y:S01]  /*6ff0*/  ENDCOLLECTIVE ;  /* 0x000000000000791b */ /* 0x003fe20003800000 */
.L_x_60:
[----:B------:R-:W-:Y:S02]  /*7000*/  IMAD.MOV.U32 R232, RZ, RZ, R226 ;  /* 0x000000ffffe87224 */ /* 0x000fe400078e00e2 */
[----:B------:R-:W-:-:S07]  /*7010*/  FADD.FTZ R225, R225, R240 ;  /* 0x000000f0e1e17221 */ /* 0x000fce0000010000 */
[----:B------:R-:W-:Y:S05]  /*7020*/  WARPSYNC.COLLECTIVE R235, `(.L_x_61) ;  /* 0x00000000eb087348 */ /* 0x000fea0003c00000 */
[----:B------:R0:W1:Y:S02]  /*7030*/  SHFL.BFLY P2, R240, R232, R233, R234 ;  /* 0x0c0000e9e8f07389 */ /* 0x00006400000400ea */
[----:B01----:R-:W-:Y:S01]  /*7040*/  ENDCOLLECTIVE ;  /* 0x000000000000791b */ /* 0x003fe20003800000 */
.L_x_61:
[----:B------:R-:W-:Y:S01]  /*7050*/  HFMA2.MMA R233, -RZ, RZ, 0, 9.5367431640625e-07 ;  /* 0x00000010ffe97435 */ /* 0x000fe200000001ff */
[----:B------:R-:W-:Y:S01]  /*7060*/  MOV R232, R225 ;  /* 0x000000e100e87202 */ /* 0x000fe20000000f00 */
[----:B------:R-:W-:-:S09]  /*7070*/  FADD.FTZ R226, R226, R240 ;  /* 0x000000f0e2e27221 */ /* 0x000fd20000010000 */
[----:B------:R-:W-:Y:S05]  /*7080*/  WARPSYNC.COLLECTIVE R235, `(.L_x_62) ;  /* 0x00000000eb087348 */ /* 0x000fea0003c00000 */
[----:B------:R0:W1:Y:S02]  /*7090*/  SHFL.BFLY P2, R240, R232, R233, R234 ;  /* 0x0c0000e9e8f07389 */ /* 0x00006400000400ea */
[----:B01----:R-:W-:Y:S01]  /*70a0*/  ENDCOLLECTIVE ;  /* 0x000000000000791b */ /* 0x003fe20003800000 */
.L_x_62:
[----:B------:R-:W-:Y:S02]  /*70b0*/  MOV R232, R226 ;  /* 0x000000e200e87202 */ /* 0x000fe40000000f00 */
[----:B------:R-:W-:-:S07]  /*70c0*/  MOV R236, R240 ;  /* 0x000000f000ec7202 */ /* 0x000fce0000000f00 */
[----:B------:R-:W-:Y:S05]  /*70d0*/  WARPSYNC.COLLECTIVE R235, `(.L_x_63) ;  /* 0x00000000eb087348 */ /* 0x000fea0003c00000 */
[----:B------:R0:W1:Y:S02]  /*70e0*/  SHFL.BFLY P2, R240, R232, R233, R234 ;  /* 0x0c0000e9e8f07389 */ /* 0x00006400000400ea */
[----:B01----:R-:W-:Y:S01]  /*70f0*/  ENDCOLLECTIVE ;  /* 0x000000000000791b */ /* 0x003fe20003800000 */
.L_x_63:
[----:B------:R-:W-:Y:S01]  /*7100*/  MOV R232, R240 ;  /* 0x000000f000e87202 */ /* 0x000fe20000000f00 */
[----:B------:R-:W-:Y:S06]  /*7110*/  BRA `(.L_x_64) ;  /* 0xffffffc400b07947 */ /* 0x000fec000383ffff */
.L_x_65:
        /* <DEDUP_REMOVED lines=14> */
.L_x_3719:


//--------------------- .text._ZN10layer_norm31ln_parallel_residual_bwd_kernelINS_13Kernel_traitsI13__nv_bfloat16S2_S2_S2_fjLj1024ELj1ELj4ELj1ELj16ENS_18Kernel_traits_baseILj1024ES2_S2_S2_S2_fjLj128EEEEELb0ELb1ELb0EEEvNS_9BwdParamsE --------------------------
	.section	.text._ZN10layer_norm31ln_parallel_residual_bwd_kernelINS_13Kernel_traitsI13__nv_bfloat16S2_S2_S2_fjLj1024ELj1ELj4ELj1ELj16ENS_18Kernel_traits_baseILj1024ES2_S2_S2_S2_fjLj128EEEEELb0ELb1ELb0EEEvNS_9BwdParamsE,"ax",@progbits
	.align	128
        .global         _ZN10layer_norm31ln_parallel_residual_bwd_kernelINS_13Kernel_traitsI13__nv_bfloat16S2_S2_S2_fjLj1024ELj1ELj4ELj1ELj16ENS_18Kernel_traits_baseILj1024ES2_S2_S2_S2_fjLj128EEEEELb0ELb1ELb0EEEvNS_9BwdParamsE
        .type           _ZN10layer_norm31ln_parallel_residual_bwd_kernelINS_13Kernel_traitsI13__nv_bfloat16S2_S2_S2_fjLj1024ELj1ELj4ELj1ELj16ENS_18Kernel_traits_baseILj1024ES2_S2_S2_S2_fjLj128EEEEELb0ELb1ELb0EEEvNS_9BwdParamsE,@function
        .size           _ZN10layer_norm31ln_parallel_residual_bwd_kernelINS_13Kernel_traitsI13__nv_bfloat16S2_S2_S2_fjLj1024ELj1ELj4ELj1ELj16ENS_18Kernel_traits_baseILj1024ES2_S2_S2_S2_fjLj128EEEEELb0ELb1ELb0EEEvNS_9BwdParamsE,(.L_x_3720 - _ZN10layer_norm31ln_parallel_residual_bwd_kernelINS_13Kernel_traitsI13__nv_bfloat16S2_S2_S2_fjLj1024ELj1ELj4ELj1ELj16ENS_18Kernel_traits_baseILj1024ES2_S2_S2_S2_fjLj128EEEEELb0ELb1ELb0EEEvNS_9BwdParamsE)
        .other          _ZN10layer_norm31ln_parallel_residual_bwd_kernelINS_13Kernel_traitsI13__nv_bfloat16S2_S2_S2_fjLj1024ELj1ELj4ELj1ELj16ENS_18Kernel_traits_baseILj1024ES2_S2_S2_S2_fjLj128EEEEELb0ELb1ELb0EEEvNS_9BwdParamsE,@"STO_CUDA_ENTRY STV_DEFAULT"
_ZN10layer_norm31ln_parallel_residual_bwd_kernelINS_13Kernel_traitsI13__nv_bfloat16S2_S2_S2_fjLj1024ELj1ELj4ELj1ELj16ENS_18Kernel_traits_baseILj1024ES2_S2_S2_S2_fjLj128EEEEELb0ELb1ELb0EEEvNS_9BwdParamsE:
.text._ZN10layer_norm31ln_parallel_residual_bwd_kernelINS_13Kernel_traitsI13__nv_bfloat16S2_S2_S2_fjLj1024ELj1ELj4ELj1ELj16ENS_18Kernel_traits_baseILj1024ES2_S2_S2_S2_fjLj128EEEEELb0ELb1ELb0EEEvNS_9BwdParamsE:
[----:B------:R-:W-:Y:S01]  /*0000*/  LDC R1, c[0x0][0x28] ;  /* 0x00000a00ff017b82 */ /* 0x000fe20000000800 */
[----:B------:R-:W0:Y:S01]  /*0010*/  S2R R12, SR_TID.X ;  /* 0x00000000000c7919 */ /* 0x000e220000002100 */
        /* <DEDUP_REMOVED lines=12> */
[----:B0-----:R-:W-:-:S02]  /*00e0*/  LOP3.LUT R3, R12, 0x1f, RZ, 0xc, !PT ;  /* 0x0000001f0c037812 */ /* 0x001fc400078e0cff */
[----:B------:R-:W-:Y:S02]  /*00f0*/  LOP3.LUT R35, R12, 0x1f, RZ, 0xc0, !PT ;  /* 0x0000001f0c237812 */ /* 0x000fe400078ec0ff */
[----:B------:R-:W-:Y:S02]  /*0100*/  LEA.HI.SX32 R0, R0, R3, 0x1d ;  /* 0x0000000300007211 */ /* 0x000fe400078feaff */
[----:B------:R-:W-:Y:S02]  /*0110*/  MOV R13, R35 ;  /* 0x00000023000d7202 */ /* 0x000fe40000000f00 */
[C---:B------:R-:W-:Y:S02]  /*0120*/  LOP3.LUT P1, RZ, R0.reuse, 0xffffffe0, RZ, 0xc0, !PT ;  /* 0xffffffe000ff7812 */ /* 0x040fe4000782c0ff */
[C---:B------:R-:W-:Y:S02]  /*0130*/  ISETP.GE.U32.AND P2, PT, R0.reuse, 0x40, PT ;  /* 0x000000400000780c */ /* 0x040fe40003f46070 */
[----:B------:R-:W-:-:S02]  /*0140*/  ISETP.GE.U32.AND P3, PT, R0, 0x60, PT ;  /* 0x000000600000780c */ /* 0x000fc40003f66070 */
[----:B------:R-:W-:-:S07]  /*0150*/  ISETP.GE.U32.AND P4, PT, R0, 0x80, PT ;  /* 0x000000800000780c */ /* 0x000fce0003f86070 */
[----:B------:R-:W0:Y:S08]  /*0160*/  @P1 LDC.64 R2, c[0x0][0x260] ;  /* 0x00009800ff021b82 */ /* 0x000e300000000a00 */
[----:B------:R-:W1:Y:S08]  /*0170*/  @P2 LDC.64 R4, c[0x0][0x260] ;  /* 0x00009800ff042b82 */ /* 0x000e700000000a00 */
[----:B------:R-:W2:Y:S08]  /*0180*/  @P3 LDC.64 R8, c[0x0][0x260] ;  /* 0x00009800ff083b82 */ /* 0x000eb00000000a00 */
[----:B------:R-:W3:Y:S01]  /*0190*/  @P4 LDC.64 R10, c[0x0][0x260] ;  /* 0x00009800ff0a4b82 */ /* 0x000ee20000000a00 */
[C---:B0-----:R-:W-:Y:S01]  /*01a0*/  @P1 IMAD.WIDE.U32 R2, R13.reuse, 0x10, R2 ;  /* 0x000000100d021825 */ /* 0x041fe200078e0002 */
[----:B------:R-:W-:-:S04]  /*01b0*/  @P1 LOP3.LUT R13, R13, 0x20, RZ, 0xfc, !PT ;  /* 0x000000200d0d1812 */ /* 0x000fc800078efcff */
[----:B------:R0:W5:Y:S01]  /*01c0*/  @P1 LDG.E.128 R28, desc[UR4][R2.64] ;  /* 0x00000004021c1981 */ /* 0x000162000c1e1d00 */
[----:B-1----:R-:W-:-:S04]  /*01d0*/  @P2 IMAD.WIDE.U32 R6, R13, 0x10, R4 ;  /* 0x000000100d062825 */ /* 0x002fc800078e0004 */
[----:B------:R-:W-:Y:S01]  /*01e0*/  @P2 VIADD R13, R13, 0x20 ;  /* 0x000000200d0d2836 */ /* 0x000fe20000000000 */
[----:B------:R0:W5:Y:S03]  /*01f0*/  @P2 LDG.E.128 R24, desc[UR4][R6.64] ;  /* 0x0000000406182981 */ /* 0x000166000c1e1d00 */
[C---:B--2---:R-:W-:Y:S01]  /*0200*/  @P3 IMAD.WIDE.U32 R8, R13.reuse, 0x10, R8 ;  /* 0x000000100d083825 */ /* 0x044fe200078e0008 */
[----:B------:R-:W-:-:S04]  /*0210*/  @P3 IADD3 R13, R13, 0x20, RZ ;  /* 0x000000200d0d3810 */ /* 0x000fc80007ffe0ff */
[----:B------:R0:W5:Y:S01]  /*0220*/  @P3 LDG.E.128 R20, desc[UR4][R8.64] ;  /* 0x0000000408143981 */ /* 0x000162000c1e1d00 */
[----:B---3--:R-:W-:-:S05]  /*0230*/  @P4 IMAD.WIDE.U32 R4, R13, 0x10, R10 ;  /* 0x000000100d044825 */ /* 0x008fca00078e000a */
[----:B------:R0:W5:Y:S01]  /*0240*/  @P4 LDG.E.128 R16, desc[UR4][R4.64] ;  /* 0x0000000404104981 */ /* 0x000162000c1e1d00 */
[----:B------:R-:W1:Y:S01]  /*0250*/  S2R R11, SR_CTAID.X ;  /* 0x00000000000b7919 */ /* 0x000e620000002500 */
[----:B------:R-:W-:Y:S01]  /*0260*/  SHF.R.U32.HI R0, RZ, 0x5, R12 ;  /* 0x00000005ff007819 */ /* 0x000fe2000001160c */
[----:B------:R-:W-:Y:S01]  /*0270*/  BSSY B0, `(.L_x_66) ;  /* 0x0000391000007945 */ /* 0x000fe20003800000 */
        /* <DEDUP_REMOVED lines=11> */
[----:B-1----:R-:W-:-:S04]  /*0330*/  LEA R38, R11, R0, 0x2 ;  /* 0x000000000b267211 */ /* 0x002fc800078e10ff */
[----:B------:R-:W-:Y:S02]  /*0340*/  ISETP.GE.AND P0, PT, R38, UR6, PT ;  /* 0x0000000626007c0c */ /* 0x000fe4000bf06270 */
        /* <DEDUP_REMOVED lines=21> */
[----:B0-----:R-:W-:Y:S06]  /*04a0*/  @P0 BRA `(.L_x_67) ;  /* 0x0000003400b40947 */ /* 0x001fec0003800000 */
[C---:B-----5:R-:W-:Y:S01]  /*04b0*/  @P1 PRMT R0, R28.reuse, 0x7632, R0 ;  /* 0x000076321c001816 */ /* 0x060fe20000000000 */
[----:B------:R-:W-:Y:S01]  /*04c0*/  IMAD.U32 R34, R28, 0x10000, RZ ;  /* 0x000100001c227824 */ /* 0x000fe200078e00ff */
[C---:B------:R-:W-:Y:S01]  /*04d0*/  @P1 PRMT R2, R29.reuse, 0x7632, R2 ;  /* 0x000076321d021816 */ /* 0x040fe20000000002 */
[----:B------:R-:W-:Y:S01]  /*04e0*/  IMAD.U32 R28, R26, 0x10000, RZ ;  /* 0x000100001a1c7824 */ /* 0x000fe200078e00ff */
[----:B------:R-:W-:Y:S01]  /*04f0*/  SHF.L.U32 R33, R29, 0x10, RZ ;  /* 0x000000101d217819 */ /* 0x000fe200000006ff */
[----:B------:R-:W-:Y:S01]  /*0500*/  ULDC.U8 UR6, c[0x0][0x2a0] ;  /* 0x0000a80000067ab9 */ /* 0x000fe20000000000 */
[C---:B------:R-:W-:Y:S01]  /*0510*/  @P1 PRMT R15, R30.reuse, 0x7632, R15 ;  /* 0x000076321e0f1816 */ /* 0x040fe2000000000f */
[----:B------:R-:W-:Y:S01]  /*0520*/  HFMA2.MMA R45, -RZ, RZ, 0, 0 ;  /* 0x00000000ff2d7435 */ /* 0x000fe200000001ff */
[----:B------:R-:W-:Y:S02]  /*0530*/  SHF.L.U32 R32, R30, 0x10, RZ ;  /* 0x000000101e207819 */ /* 0x000fe400000006ff */
[C---:B------:R-:W-:Y:S01]  /*0540*/  @P1 PRMT R14, R31.reuse, 0x7632, R14 ;  /* 0x000076321f0e1816 */ /* 0x040fe2000000000e */
[----:B------:R-:W-:Y:S01]  /*0550*/  IMAD.U32 R31, R31, 0x10000, RZ ;  /* 0x000100001f1f7824 */ /* 0x000fe200078e00ff */
[----:B------:R-:W-:-:S02]  /*0560*/  @P2 PRMT R11, R26, 0x7632, R11 ;  /* 0x000076321a0b2816 */ /* 0x000fc4000000000b */
[----:B------:R-:W-:Y:S01]  /*0570*/  @P3 PRMT R8, R21, 0x7632, R8 ;  /* 0x0000763215083816 */ /* 0x000fe20000000008 */
[----:B------:R-:W-:Y:S01]  /*0580*/  IMAD.U32 R14, R14, 0x10000, RZ ;  /* 0x000100000e0e7824 */ /* 0x000fe200078e00ff */
[----:B------:R-:W-:Y:S01]  /*0590*/  @P4 PRMT R5, R16, 0x7632, R5 ;  /* 0x0000763210054816 */ /* 0x000fe20000000005 */
[----:B------:R-:W-:Y:S01]  /*05a0*/  IMAD.U32 R11, R11, 0x10000, RZ ;  /* 0x000100000b0b7824 */ /* 0x000fe200078e00ff */
[C---:B------:R-:W-:Y:S01]  /*05b0*/  @P4 PRMT R36, R19.reuse, 0x7632, R36 ;  /* 0x0000763213244816 */ /* 0x040fe20000000024 */
[----:B------:R-:W-:Y:S01]  /*05c0*/  IMAD.U32 R19, R19, 0x10000, RZ ;  /* 0x0001000013137824 */ /* 0x000fe200078e00ff */
[----:B------:R-:W-:Y:S01]  /*05d0*/  @P2 PRMT R13, R24, 0x7632, R13 ;  /* 0x00007632180d2816 */ /* 0x000fe2000000000d */
[----:B------:R-:W-:Y:S01]  /*05e0*/  IMAD.U32 R8, R8, 0x10000, RZ ;  /* 0x0001000008087824 */ /* 0x000fe200078e00ff */
[----:B------:R-:W-:Y:S01]  /*05f0*/  SHF.L.U32 R30, R24, 0x10, RZ ;  /* 0x00000010181e7819 */ /* 0x000fe200000006ff */
[----:B------:R-:W-:Y:S01]  /*0600*/  IMAD.U32 R5, R5, 0x10000, RZ ;  /* 0x0001000005057824 */ /* 0x000fe200078e00ff */
[----:B------:R-:W-:-:S02]  /*0610*/  @P2 PRMT R12, R25, 0x7632, R12 ;  /* 0x00007632190c2816 */ /* 0x000fc4000000000c */
[----:B------:R-:W-:Y:S01]  /*0620*/  SHF.L.U32 R29, R25, 0x10, RZ ;  /* 0x00000010191d7819 */ /* 0x000fe200000006ff */
[----:B------:R-:W-:Y:S01]  /*0630*/  IMAD.U32 R25, R21, 0x10000, RZ ;  /* 0x0001000015197824 */ /* 0x000fe200078e00ff */
[----:B------:R-:W-:Y:S02]  /*0640*/  @P2 PRMT R10, R27, 0x7632, R10 ;  /* 0x000076321b0a2816 */ /* 0x000fe4000000000a */
[----:B------:R-:W-:Y:S02]  /*0650*/  @P3 PRMT R9, R20, 0x7632, R9 ;  /* 0x0000763214093816 */ /* 0x000fe40000000009 */
[----:B------:R-:W-:Y:S02]  /*0660*/  @P3 PRMT R7, R22, 0x7632, R7 ;  /* 0x0000763216073816 */ /* 0x000fe40000000007 */
[----:B------:R-:W-:Y:S02]  /*0670*/  @P3 PRMT R6, R23, 0x7632, R6 ;  /* 0x0000763217063816 */ /* 0x000fe40000000006 */
[----:B------:R-:W-:-:S02]  /*0680*/  @P4 PRMT R4, R17, 0x7632, R4 ;  /* 0x0000763211044816 */ /* 0x000fc40000000004 */
[----:B------:R-:W-:Y:S02]  /*0690*/  @P4 PRMT R3, R18, 0x7632, R3 ;  /* 0x0000763212034816 */ /* 0x000fe40000000003 */
[----:B------:R-:W-:Y:S01]  /*06a0*/  SHF.L.U32 R24, R22, 0x10, RZ ;  /* 0x0000001016187819 */ /* 0x000fe200000006ff */
[----:B------:R-:W-:Y:S01]  /*06b0*/  IMAD.U32 R22, R16, 0x10000, RZ ;  /* 0x0001000010167824 */ /* 0x000fe200078e00ff */
[----:B------:R-:W-:Y:S02]  /*06c0*/  SHF.L.U32 R26, R20, 0x10, RZ ;  /* 0x00000010141a7819 */ /* 0x000fe400000006ff */
[----:B------:R-:W-:Y:S01]  /*06d0*/  SHF.L.U32 R21, R17, 0x10, RZ ;  /* 0x0000001011157819 */ /* 0x000fe200000006ff */
[----:B------:R-:W-:Y:S01]  /*06e0*/  IMAD.U32 R17, R0, 0x10000, RZ ;  /* 0x0001000000117824 */ /* 0x000fe200078e00ff */
[----:B------:R-:W-:Y:S01]  /*06f0*/  SHF.L.U32 R20, R18, 0x10, RZ ;  /* 0x0000001012147819 */ /* 0x000fe200000006ff */
[----:B------:R-:W-:Y:S01]  /*0700*/  IMAD.U32 R0, R36, 0x10000, RZ ;  /* 0x0001000024007824 */ /* 0x000fe200078e00ff */
[----:B------:R-:W-:-:S02]  /*0710*/  SHF.L.U32 R16, R2, 0x10, RZ ;  /* 0x0000001002107819 */ /* 0x000fc400000006ff */
[----:B------:R-:W-:Y:S02]  /*0720*/  SHF.L.U32 R27, R27, 0x10, RZ ;  /* 0x000000101b1b7819 */ /* 0x000fe400000006ff */
[----:B------:R-:W-:Y:S02]  /*0730*/  SHF.L.U32 R23, R23, 0x10, RZ ;  /* 0x0000001017177819 */ /* 0x000fe400000006ff */
[----:B------:R-:W-:Y:S02]  /*0740*/  MOV R18, R38 ;  /* 0x0000002600127202 */ /* 0x000fe40000000f00 */
[----:B------:R-:W-:Y:S02]  /*0750*/  SHF.L.U32 R15, R15, 0x10, RZ ;  /* 0x000000100f0f7819 */ /* 0x000fe400000006ff */
[----:B------:R-:W-:Y:S02]  /*0760*/  SHF.L.U32 R13, R13, 0x10, RZ ;  /* 0x000000100d0d7819 */ /* 0x000fe400000006ff */
[----:B------:R-:W-:-:S02]  /*0770*/  SHF.L.U32 R12, R12, 0x10, RZ ;  /* 0x000000100c0c7819 */ /* 0x000fc400000006ff */
[----:B------:R-:W-:Y:S02]  /*0780*/  SHF.L.U32 R10, R10, 0x10, RZ ;  /* 0x000000100a0a7819 */ /* 0x000fe400000006ff */
[----:B------:R-:W-:Y:S02]  /*0790*/  SHF.L.U32 R9, R9, 0x10, RZ ;  /* 0x0000001009097819 */ /* 0x000fe400000006ff */
[----:B------:R-:W-:Y:S02]  /*07a0*/  ISETP.NE.AND P5, PT, RZ, UR6, PT ;  /* 0x00000006ff007c0c */ /* 0x000fe4000bfa5270 */
[----:B------:R-:W-:Y:S02]  /*07b0*/  SHF.L.U32 R7, R7, 0x10, RZ ;  /* 0x0000001007077819 */ /* 0x000fe400000006ff */
[----:B------:R-:W-:Y:S02]  /*07c0*/  SHF.L.U32 R6, R6, 0x10, RZ ;  /* 0x0000001006067819 */ /* 0x000fe400000006ff */
[----:B------:R-:W-:-:S02]  /*07d0*/  SHF.L.U32 R4, R4, 0x10, RZ ;  /* 0x0000001004047819 */ /* 0x000fc400000006ff */
[----:B------:R-:W-:-:S07]  /*07e0*/  SHF.L.U32 R2, R3, 0x10, RZ ;  /* 0x0000001003027819 */ /* 0x000fce00000006ff */
.L_x_85:
[----:B0-----:R-:W0:Y:S02]  /*07f0*/  LDC.64 R36, c[0x0][0x250] ;  /* 0x00009400ff247b82 */ /* 0x001e240000000a00 */
[----:B0-----:R-:W-:-:S06]  /*0800*/  IMAD.WIDE R130, R18, 0x4, R36 ;  /* 0x0000000412827825 */ /* 0x001fcc00078e0224 */
[----:B------:R-:W0:Y:S01]  /*0810*/  LDC.64 R36, c[0x0][0x258] ;  /* 0x00009600ff247b82 */ /* 0x000e220000000a00 */
[----:B------:R-:W2:Y:S01]  /*0820*/  LDG.E R130, desc[UR4][R130.64] ;  /* 0x0000000482827981 */ /* 0x000ea2000c1e1900 */
[----:B0-----:R-:W-:-:S05]  /*0830*/  IMAD.WIDE R128, R18, 0x4, R36 ;  /* 0x0000000412807825 */ /* 0x001fca00078e0224 */
[----:B-----5:R0:W5:Y:S01]  /*0840*/  LDG.E R195, desc[UR4][R128.64] ;  /* 0x0000000480c37981 */ /* 0x020162000c1e1900 */
[----:B------:R-:W-:Y:S01]  /*0850*/  MOV R37, UR20 ;  /* 0x0000001400257c02 */ /* 0x000fe20008000f00 */
[----:B------:R-:W-:Y:S01]  /*0860*/  BSSY B1, `(.L_x_68) ;  /* 0x0000065000017945 */ /* 0x000fe20003800000 */
[----:B------:R-:W-:-:S03]  /*0870*/  CS2R R200, SRZ ;  /* 0x0000000000c87805 */ /* 0x000fc6000001ff00 */
[----:B------:R-:W-:-:S05]  /*0880*/  IMAD R36, R18, R37, RZ ;  /* 0x0000002512247224 */ /* 0x000fca00078e02ff */
[----:B------:R-:W-:-:S04]  /*0890*/  SHF.R.S32.HI R133, RZ, 0x1f, R36 ;  /* 0x0000001fff857819 */ /* 0x000fc80000011424 */
[----:B------:R-:W-:-:S04]  /*08a0*/  LEA.HI R36, R133, R36, RZ, 0x3 ;  /* 0x0000002485247211 */ /* 0x000fc800078f18ff */
[----:B------:R-:W-:-:S04]  /*08b0*/  LEA.HI.SX32 R36, R36, R35, 0x1d ;  /* 0x0000002324247211 */ /* 0x000fc800078feaff */
[----:B------:R-:W-:Y:S02]  /*08c0*/  MOV R199, R36 ;  /* 0x0000002400c77202 */ /* 0x000fe40000000f00 */
[----:B--2---:R-:W-:Y:S01]  /*08d0*/  FSEL R197, R130, RZ, !P5 ;  /* 0x000000ff82c57208 */ /* 0x004fe20006800000 */
[----:B0-----:R-:W-:Y:S06]  /*08e0*/  @!P1 BRA `(.L_x_69) ;  /* 0x0000000400709947 */ /* 0x001fec0003800000 */
[----:B------:R-:W0:Y:S01]  /*08f0*/  LDC.64 R38, c[0x0][0x2b8] ;  /* 0x0000ae00ff267b82 */ /* 0x000e220000000a00 */
[----:B------:R-:W-:-:S04]  /*0900*/  LEA R128, P0, R36, UR10, 0x4 ;  /* 0x0000000a24807c11 */ /* 0x000fc8000f8020ff */
[----:B------:R-:W-:-:S06]  /*0910*/  LEA.HI.X R129, R36, UR11, RZ, 0x4, P0 ;  /* 0x0000000b24817c11 */ /* 0x000fcc00080f24ff */
[----:B------:R-:W2:Y:S01]  /*0920*/  LDG.E.128 R128, desc[UR4][R128.64] ;  /* 0x0000000480807981 */ /* 0x000ea2000c1e1d00 */
[----:B0-----:R-:W-:-:S06]  /*0930*/  IMAD.WIDE.U32 R132, R36, 0x10, R38 ;  /* 0x0000001024847825 */ /* 0x001fcc00078e0026 */
[----:B------:R-:W3:Y:S01]  /*0940*/  LDG.E.128 R132, desc[UR4][R132.64] ;  /* 0x0000000484847981 */ /* 0x000ee2000c1e1d00 */
[----:B------:R-:W-:-:S04]  /*0950*/  ISETP.NE.U32.AND P0, PT, RZ, UR8, PT ;  /* 0x00000008ff007c0c */ /* 0x000fc8000bf05070 */
[----:B------:R-:W-:-:S13]  /*0960*/  ISETP.NE.AND.EX P0, PT, RZ, UR9, PT, P0 ;  /* 0x00000009ff007c0c */ /* 0x000fda000bf05300 */
[----:B------:R-:W-:-:S04]  /*0970*/  @P0 LEA R38, P6, R36, UR8, 0x4 ;  /* 0x0000000824260c11 */ /* 0x000fc8000f8c20ff */
[----:B------:R-:W-:-:S05]  /*0980*/  @P0 LEA.HI.X R39, R36, UR9, RZ, 0x4, P6 ;  /* 0x0000000924270c11 */ /* 0x000fca000b0f24ff */
[----:B------:R0:W5:Y:S01]  /*0990*/  @P0 LDG.E.128 R104, desc[UR4][R38.64] ;  /* 0x0000000426680981 */ /* 0x000162000c1e1d00 */
[----:B------:R-:W-:Y:S02]  /*09a0*/  IADD3 R199, R36, 0x20, RZ ;  /* 0x0000002024c77810 */ /* 0x000fe40007ffe0ff */
[C---:B--2---:R-:W-:Y:S01]  /*09b0*/  PRMT R138, R128.reuse, 0x7632, R138 ;  /* 0x00007632808a7816 */ /* 0x044fe2000000008a */
[----:B------:R-:W-:Y:S01]  /*09c0*/  IMAD.U32 R136, R128, 0x10000, RZ ;  /* 0x0001000080887824 */ /* 0x000fe200078e00ff */
[----:B------:R-:W-:Y:S01]  /*09d0*/  PRMT R141, R129, 0x7632, R141 ;  /* 0x00007632818d7816 */ /* 0x000fe2000000008d */
[----:B------:R-:W-:Y:S01]  /*09e0*/  IMAD.U32 R146, R131, 0x10000, RZ ;  /* 0x0001000083927824 */ /* 0x000fe200078e00ff */
[----:B------:R-:W-:Y:S01]  /*09f0*/  SHF.L.U32 R140, R129, 0x10, RZ ;  /* 0x00000010818c7819 */ /* 0x000fe200000006ff */
[C---:B------:R-:W-:Y:S01]  /*0a00*/  FADD.FTZ R136, -R197.reuse, R136 ;  /* 0x00000088c5887221 */ /* 0x040fe20000010100 */
[C---:B------:R-:W-:Y:S01]  /*0a10*/  PRMT R144, R130.reuse, 0x7632, R144 ;  /* 0x0000763282907816 */ /* 0x040fe20000000090 */
[C---:B------:R-:W-:Y:S01]  /*0a20*/  FADD.FTZ R146, -R197.reuse, R146 ;  /* 0x00000092c5927221 */ /* 0x040fe20000010100 */
[----:B------:R-:W-:Y:S01]  /*0a30*/  SHF.L.U32 R142, R130, 0x10, RZ ;  /* 0x00000010828e7819 */ /* 0x000fe200000006ff */
[----:B------:R-:W-:Y:S01]  /*0a40*/  FADD.FTZ R140, -R197, R140 ;  /* 0x0000008cc58c7221 */ /* 0x000fe20000010100 */
[----:B------:R-:W-:Y:S01]  /*0a50*/  PRMT R145, R131, 0x7632, R145 ;  /* 0x0000763283917816 */ /* 0x000fe20000000091 */
[----:B-----5:R-:W-:-:S02]  /*0a60*/  FMUL.FTZ R3, R195, R136 ;  /* 0x00000088c3037220 */ /* 0x020fc40000410000 */
[----:B------:R-:W-:Y:S01]  /*0a70*/  FADD.FTZ R142, -R197, R142 ;  /* 0x0000008ec58e7221 */ /* 0x000fe20000010100 */
[----:B0-----:R-:W-:Y:S01]  /*0a80*/  FMUL.FTZ R39, R195, R140 ;  /* 0x0000008cc3277220 */ /* 0x001fe20000410000 */
[----:B------:R-:W-:Y:S02]  /*0a90*/  IMAD.U32 R200, R145, 0x10000, RZ ;  /* 0x0001000091c87824 */ /* 0x000fe400078e00ff */
[----:B------:R-:W-:Y:S01]  /*0aa0*/  FMUL.FTZ R137, R195, R142 ;  /* 0x0000008ec3897220 */ /* 0x000fe20000410000 */
[----:B---3--:R-:W-:Y:S01]  /*0ab0*/  PRMT R128, R132, 0x7632, R128 ;  /* 0x0000763284807816 */ /* 0x008fe20000000080 */
[----:B------:R-:W-:Y:S01]  /*0ac0*/  IMAD.U32 R139, R134, 0x10000, RZ ;  /* 0x00010000868b7824 */ /* 0x000fe200078e00ff */
[----:B------:R-:W-:Y:S02]  /*0ad0*/  SHF.L.U32 R129, R132, 0x10, RZ ;  /* 0x0000001084817819 */ /* 0x000fe400000006ff */
[----:B------:R-:W-:Y:S01]  /*0ae0*/  SHF.L.U32 R130, R128, 0x10, RZ ;  /* 0x0000001080827819 */ /* 0x000fe200000006ff */
[----:B------:R-:W-:Y:S01]  /*0af0*/  FADD.FTZ R76, R76, R139 ;  /* 0x0000008b4c4c7221 */ /* 0x000fe20000010000 */
[----:B------:R-:W-:Y:S01]  /*0b00*/  PRMT R132, R134, 0x7632, R132 ;  /* 0x0000763286847816 */ /* 0x000fe20000000084 */
[-C--:B------:R-:W-:Y:S01]  /*0b10*/  FMUL.FTZ R38, R34, R129.reuse ;  /* 0x0000008122267220 */ /* 0x080fe20000410000 */
[----:B------:R-:W-:Y:S01]  /*0b20*/  SHF.L.U32 R128, R138, 0x10, RZ ;  /* 0x000000108a807819 */ /* 0x000fe200000006ff */
[----:B------:R-:W-:Y:S01]  /*0b30*/  FADD.FTZ R72, R72, R129 ;  /* 0x0000008148487221 */ /* 0x000fe20000010000 */
[----:B------:R-:W-:Y:S01]  /*0b40*/  SHF.L.U32 R148, R132, 0x10, RZ ;  /* 0x0000001084947819 */ /* 0x000fe200000006ff */
[----:B------:R-:W-:Y:S01]  /*0b50*/  FFMA.FTZ R44, R3, R129, R44 ;  /* 0x00000081032c7223 */ /* 0x000fe2000001002c */
[----:B------:R-:W-:Y:S01]  /*0b60*/  PRMT R131, R133, 0x7632, R131 ;  /* 0x0000763285837816 */ /* 0x000fe20000000083 */
[----:B------:R-:W-:Y:S01]  /*0b70*/  FADD.FTZ R128, -R197, R128 ;  /* 0x00000080c5807221 */ /* 0x000fe20000010100 */
[----:B------:R-:W-:Y:S01]  /*0b80*/  SHF.L.U32 R132, R141, 0x10, RZ ;  /* 0x000000108d847819 */ /* 0x000fe200000006ff */
[----:B------:R-:W-:Y:S01]  /*0b90*/  FMUL.FTZ R141, R17, R130 ;  /* 0x00000082118d7220 */ /* 0x000fe20000410000 */
[----:B------:R-:W-:Y:S01]  /*0ba0*/  SHF.L.U32 R133, R133, 0x10, RZ ;  /* 0x0000001085857819 */ /* 0x000fe200000006ff */
[----:B------:R-:W-:Y:S01]  /*0bb0*/  FMUL.FTZ R142, R195, R128 ;  /* 0x00000080c38e7220 */ /* 0x000fe20000410000 */
[----:B------:R-:W-:Y:S01]  /*0bc0*/  PRMT R134, R135, 0x7632, R134 ;  /* 0x0000763287867816 */ /* 0x000fe20000000086 */
[----:B------:R-:W-:Y:S01]  /*0bd0*/  FADD.FTZ R132, -R197, R132 ;  /* 0x00000084c5847221 */ /* 0x000fe20000010100 */
[----:B------:R-:W-:Y:S01]  /*0be0*/  FADD.FTZ R128, RZ, R38 ;  /* 0x00000026ff807221 */ /* 0x000fe20000010000 */
[----:B------:R-:W-:Y:S01]  /*0bf0*/  FADD.FTZ R74, R74, R133 ;  /* 0x000000854a4a7221 */ /* 0x000fe20000010000 */
[-C--:B------:R-:W-:Y:S01]  /*0c00*/  FFMA.FTZ R46, R39, R133.reuse, R46 ;  /* 0x00000085272e7223 */ /* 0x080fe2000001002e */
[----:B------:R-:W-:Y:S01]  /*0c10*/  FMUL.FTZ R136, R33, R133 ;  /* 0x0000008521887220 */ /* 0x000fe20000410000 */
[----:B------:R-:W-:Y:S01]  /*0c20*/  FFMA.FTZ R129, R3, R38, RZ ;  /* 0x0000002603817223 */ /* 0x000fe200000100ff */
[----:B------:R-:W-:Y:S01]  /*0c30*/  IMAD.U32 R133, R134, 0x10000, RZ ;  /* 0x0001000086857824 */ /* 0x000fe200078e00ff */
[----:B------:R-:W-:Y:S01]  /*0c40*/  SHF.L.U32 R134, R144, 0x10, RZ ;  /* 0x0000001090867819 */ /* 0x000fe200000006ff */
[----:B------:R-:W-:-:S02]  /*0c50*/  IMAD.U32 R143, R131, 0x10000, RZ ;  /* 0x00010000838f7824 */ /* 0x000fc400078e00ff */
[----:B------:R-:W-:Y:S01]  /*0c60*/  FMUL.FTZ R144, R195, R132 ;  /* 0x00000084c3907220 */ /* 0x000fe20000410000 */
[----:B------:R-:W-:Y:S01]  /*0c70*/  FADD.FTZ R131, R128, R141 ;  /* 0x0000008d80837221 */ /* 0x000fe20000010000 */
[C---:B------:R-:W-:Y:S01]  /*0c80*/  FFMA.FTZ R128, R142.reuse, R141, R129 ;  /* 0x0000008d8e807223 */ /* 0x040fe20000010081 */
[----:B------:R-:W-:Y:S01]  /*0c90*/  FADD.FTZ R73, R73, R130 ;  /* 0x0000008249497221 */ /* 0x000fe20000010000 */
[----:B------:R-:W-:Y:S01]  /*0ca0*/  FFMA.FTZ R45, R142, R130, R45 ;  /* 0x000000828e2d7223 */ /* 0x000fe2000001002d */
[----:B------:R-:W-:Y:S01]  /*0cb0*/  FADD.FTZ R75, R75, R143 ;  /* 0x0000008f4b4b7221 */ /* 0x000fe20000010000 */
[-C--:B------:R-:W-:Y:S01]  /*0cc0*/  FFMA.FTZ R47, R144, R143.reuse, R47 ;  /* 0x0000008f902f7223 */ /* 0x080fe2000001002f */
[----:B------:R-:W-:Y:S01]  /*0cd0*/  FMUL.FTZ R143, R16, R143 ;  /* 0x0000008f108f7220 */ /* 0x000fe20000410000 */
[----:B------:R-:W-:Y:S01]  /*0ce0*/  FADD.FTZ R130, R131, R136 ;  /* 0x0000008883827221 */ /* 0x000fe20000010000 */
[----:B------:R-:W-:Y:S01]  /*0cf0*/  FFMA.FTZ R129, R39, R136, R128 ;  /* 0x0000008827817223 */ /* 0x000fe20000010080 */
[----:B------:R-:W-:Y:S01]  /*0d00*/  FADD.FTZ R134, -R197, R134 ;  /* 0x00000086c5867221 */ /* 0x000fe20000010100 */
[----:B------:R-:W-:Y:S01]  /*0d10*/  FMUL.FTZ R138, R32, R139 ;  /* 0x0000008b208a7220 */ /* 0x000fe20000410000 */
[----:B------:R-:W-:Y:S01]  /*0d20*/  FADD.FTZ R131, R130, R143 ;  /* 0x0000008f82837221 */ /* 0x000fe20000010000 */
[----:B------:R-:W-:Y:S01]  /*0d30*/  FFMA.FTZ R128, R144, R143, R129 ;  /* 0x0000008f90807223 */ /* 0x000fe20000010081 */
[----:B------:R-:W-:Y:S01]  /*0d40*/  FFMA.FTZ R48, R137, R139, R48 ;  /* 0x0000008b89307223 */ /* 0x000fe20000010030 */
[----:B------:R-:W-:Y:S01]  /*0d50*/  FMUL.FTZ R139, R195, R146 ;  /* 0x00000092c38b7220 */ /* 0x000fe20000410000 */
[----:B------:R-:W-:Y:S01]  /*0d60*/  SHF.L.U32 R135, R135, 0x10, RZ ;  /* 0x0000001087877819 */ /* 0x000fe200000006ff */
[----:B------:R-:W-:Y:S01]  /*0d70*/  FMUL.FTZ R146, R195, R134 ;  /* 0x00000086c3927220 */ /* 0x000fe20000410000 */
[----:B------:R-:W-:Y:S01]  /*0d80*/  FMUL.FTZ R145, R15, R148 ;  /* 0x000000940f917220 */ /* 0x000fe20000410000 */
[----:B------:R-:W-:Y:S01]  /*0d90*/  FADD.FTZ R130, R131, R138 ;  /* 0x0000008a83827221 */ /* 0x000fe20000010000 */
[----:B------:R-:W-:Y:S01]  /*0da0*/  FFMA.FTZ R129, R137, R138, R128 ;  /* 0x0000008a89817223 */ /* 0x000fe20000010080 */
[----:B------:R-:W-:Y:S01]  /*0db0*/  FADD.FTZ R77, R77, R148 ;  /* 0x000000944d4d7221 */ /* 0x000fe20000010000 */
[----:B------:R-:W-:Y:S01]  /*0dc0*/  FFMA.FTZ R49, R146, R148, R49 ;  /* 0x0000009492317223 */ /* 0x000fe20000010031 */
[----:B------:R-:W-:Y:S01]  /*0dd0*/  FMUL.FTZ R140, R31, R135 ;  /* 0x000000871f8c7220 */ /* 0x000fe20000410000 */
[----:B------:R-:W-:Y:S01]  /*0de0*/  FADD.FTZ R148, -R197, R200 ;  /* 0x000000c8c5947221 */ /* 0x000fe20000010100 */
[----:B------:R-:W-:Y:S01]  /*0df0*/  FADD.FTZ R131, R130, R145 ;  /* 0x0000009182837221 */ /* 0x000fe20000010000 */
[----:B------:R-:W-:Y:S01]  /*0e00*/  FFMA.FTZ R128, R146, R145, R129 ;  /* 0x0000009192807223 */ /* 0x000fe20000010081 */
[----:B------:R-:W-:Y:S01]  /*0e10*/  FMUL.FTZ R147, R14, R133 ;  /* 0x000000850e937220 */ /* 0x000fe20000410000 */
[----:B------:R-:W-:Y:S01]  /*0e20*/  FMUL.FTZ R148, R195, R148 ;  /* 0x00000094c3947220 */ /* 0x000fe20000410000 */
[----:B------:R-:W-:Y:S01]  /*0e30*/  FADD.FTZ R130, R131, R140 ;  /* 0x0000008c83827221 */ /* 0x000fe20000010000 */
[C---:B------:R-:W-:Y:S01]  /*0e40*/  FFMA.FTZ R128, R139.reuse, R140, R128 ;  /* 0x0000008c8b807223 */ /* 0x040fe20000010080 */
[----:B------:R-:W-:Y:S01]  /*0e50*/  FADD.FTZ R78, R78, R135 ;  /* 0x000000874e4e7221 */ /* 0x000fe20000010000 */
[----:B------:R-:W-:Y:S01]  /*0e60*/  FFMA.FTZ R50, R139, R135, R50 ;  /* 0x000000878b327223 */ /* 0x000fe20000010032 */
[----:B------:R-:W-:Y:S01]  /*0e70*/  FADD.FTZ R79, R79, R133 ;  /* 0x000000854f4f7221 */ /* 0x000fe20000010000 */
[----:B------:R-:W-:Y:S01]  /*0e80*/  FFMA.FTZ R51, R148, R133, R51 ;  /* 0x0000008594337223 */ /* 0x000fe20000010033 */
[----:B------:R-:W-:Y:S01]  /*0e90*/  FADD.FTZ R201, R130, R147 ;  /* 0x0000009382c97221 */ /* 0x000fe20000010000 */
[----:B------:R-:W-:-:S07]  /*0ea0*/  FFMA.FTZ R200, R148, R147, R128 ;  /* 0x0000009394c87223 */ /* 0x000fce0000010080 */
.L_x_69:
[----:B------:R-:W-:Y:S05]  /*0eb0*/  BSYNC B1 ;  /* 0x0000000000017941 */ /* 0x000fea0003800000 */
.L_x_68:
[----:B------:R-:W-:Y:S04]  /*0ec0*/  BSSY B1, `(.L_x_70) ;  /* 0x000005e000017945 */ /* 0x000fe80003800000 */
[----:B------:R-:W-:Y:S05]  /*0ed0*/  @!P2 BRA `(.L_x_71) ;  /* 0x000000040070a947 */ /* 0x000fea0003800000 */
        /* <DEDUP_REMOVED lines=11> */
[----:B------:R-:W-:Y:S01]  /*0f90*/  VIADD R199, R199, 0x20 ;  /* 0x00000020c7c77836 */ /* 0x000fe20000000000 */
[C---:B--2---:R-:W-:Y:S01]  /*0fa0*/  PRMT R156, R128.reuse, 0x7632, R156 ;  /* 0x00007632809c7816 */ /* 0x044fe2000000009c */
[C---:B------:R-:W-:Y:S01]  /*0fb0*/  IMAD.U32 R154, R129.reuse, 0x10000, RZ ;  /* 0x00010000819a7824 */ /* 0x040fe200078e00ff */
[----:B------:R-:W-:Y:S02]  /*0fc0*/  SHF.L.U32 R152, R128, 0x10, RZ ;  /* 0x0000001080987819 */ /* 0x000fe400000006ff */
[----:B------:R-:W-:Y:S01]  /*0fd0*/  PRMT R158, R129, 0x7632, R158 ;  /* 0x00007632819e7816 */ /* 0x000fe2000000009e */
[C---:B------:R-:W-:Y:S01]  /*0fe0*/  FADD.FTZ R154, -R197.reuse, R154 ;  /* 0x0000009ac59a7221 */ /* 0x040fe20000010100 */
[C---:B------:R-:W-:Y:S01]  /*0ff0*/  PRMT R159, R130.reuse, 0x7632, R159 ;  /* 0x00007632829f7816 */ /* 0x040fe2000000009f */
[----:B------:R-:W-:Y:S01]  /*1000*/  FADD.FTZ R152, -R197, R152 ;  /* 0x00000098c5987221 */ /* 0x000fe20000010100 */
[----:B------:R-:W-:Y:S01]  /*1010*/  SHF.L.U32 R160, R130, 0x10, RZ ;  /* 0x0000001082a07819 */ /* 0x000fe200000006ff */
[----:B-----5:R-:W-:Y:S01]  /*1020*/  FMUL.FTZ R153, R195, R154 ;  /* 0x0000009ac3997220 */ /* 0x020fe20000410000 */
[----:B------:R-:W-:Y:S01]  /*1030*/  PRMT R162, R131, 0x7632, R162 ;  /* 0x0000763283a27816 */ /* 0x000fe200000000a2 */
[----:B0-----:R-:W-:Y:S01]  /*1040*/  FMUL.FTZ R151, R195, R152 ;  /* 0x00000098c3977220 */ /* 0x001fe20000410000 */
[----:B------:R-:W-:Y:S01]  /*1050*/  SHF.L.U32 R166, R131, 0x10, RZ ;  /* 0x0000001083a67819 */ /* 0x000fe200000006ff */
[----:B------:R-:W-:-:S04]  /*1060*/  FADD.FTZ R160, -R197, R160 ;  /* 0x000000a0c5a07221 */ /* 0x000fc80000010100 */
[----:B------:R-:W-:Y:S01]  /*1070*/  FMUL.FTZ R155, R195, R160 ;  /* 0x000000a0c39b7220 */ /* 0x000fe20000410000 */
[----:B------:R-:W-:Y:S01]  /*1080*/  FADD.FTZ R166, -R197, R166 ;  /* 0x000000a6c5a67221 */ /* 0x000fe20000010100 */
[C---:B---3--:R-:W-:Y:S01]  /*1090*/  PRMT R128, R132.reuse, 0x7632, R128 ;  /* 0x0000763284807816 */ /* 0x048fe20000000080 */
[----:B------:R-:W-:Y:S01]  /*10a0*/  IMAD.U32 R129, R132, 0x10000, RZ ;  /* 0x0001000084817824 */ /* 0x000fe200078e00ff */
[----:B------:R-:W-:Y:S02]  /*10b0*/  PRMT R132, R134, 0x7632, R132 ;  /* 0x0000763286847816 */ /* 0x000fe40000000084 */
[----:B------:R-:W-:Y:S01]  /*10c0*/  SHF.L.U32 R130, R128, 0x10, RZ ;  /* 0x0000001080827819 */ /* 0x000fe200000006ff */
[----:B------:R-:W-:Y:S01]  /*10d0*/  FMUL.FTZ R150, R30, R129 ;  /* 0x000000811e967220 */ /* 0x000fe20000410000 */
[----:B------:R-:W-:Y:S01]  /*10e0*/  SHF.L.U32 R128, R156, 0x10, RZ ;  /* 0x000000109c807819 */ /* 0x000fe200000006ff */
[----:B------:R-:W-:Y:S01]  /*10f0*/  IMAD.U32 R164, R132, 0x10000, RZ ;  /* 0x0001000084a47824 */ /* 0x000fe200078e00ff */
[C---:B------:R-:W-:Y:S01]  /*1100*/  PRMT R131, R133.reuse, 0x7632, R131 ;  /* 0x0000763285837816 */ /* 0x040fe20000000083 */
[----:B------:R-:W-:Y:S01]  /*1110*/  IMAD.U32 R132, R158, 0x10000, RZ ;  /* 0x000100009e847824 */ /* 0x000fe200078e00ff */
[----:B------:R-:W-:Y:S01]  /*1120*/  SHF.L.U32 R133, R133, 0x10, RZ ;  /* 0x0000001085857819 */ /* 0x000fe200000006ff */
[----:B------:R-:W-:Y:S01]  /*1130*/  FADD.FTZ R128, -R197, R128 ;  /* 0x00000080c5807221 */ /* 0x000fe20000010100 */
[----:B------:R-:W-:Y:S01]  /*1140*/  SHF.L.U32 R157, R134, 0x10, RZ ;  /* 0x00000010869d7819 */ /* 0x000fe200000006ff */
[----:B------:R-:W-:Y:S01]  /*1150*/  FADD.FTZ R80, R80, R129 ;  /* 0x0000008150507221 */ /* 0x000fe20000010000 */
[----:B------:R-:W-:Y:S01]  /*1160*/  PRMT R134, R135, 0x7632, R134 ;  /* 0x0000763287867816 */ /* 0x000fe20000000086 */
[----:B------:R-:W-:Y:S01]  /*1170*/  FADD.FTZ R82, R82, R133 ;  /* 0x0000008552527221 */ /* 0x000fe20000010000 */
[-C--:B------:R-:W-:Y:S01]  /*1180*/  FFMA.FTZ R54, R153, R133.reuse, R54 ;  /* 0x0000008599367223 */ /* 0x080fe20000010036 */
[----:B------:R-:W-:Y:S01]  /*1190*/  FMUL.FTZ R152, R29, R133 ;  /* 0x000000851d987220 */ /* 0x000fe20000410000 */
[----:B------:R-:W-:Y:S01]  /*11a0*/  SHF.L.U32 R133, R134, 0x10, RZ ;  /* 0x0000001086857819 */ /* 0x000fe200000006ff */
[----:B------:R-:W-:Y:S01]  /*11b0*/  FMUL.FTZ R158, R195, R128 ;  /* 0x00000080c39e7220 */ /* 0x000fe20000410000 */
[----:B------:R-:W-:Y:S01]  /*11c0*/  SHF.L.U32 R134, R159, 0x10, RZ ;  /* 0x000000109f867819 */ /* 0x000fe200000006ff */
[----:B------:R-:W-:Y:S01]  /*11d0*/  FFMA.FTZ R52, R151, R129, R52 ;  /* 0x0000008197347223 */ /* 0x000fe20000010034 */
[----:B------:R-:W-:Y:S01]  /*11e0*/  FADD.FTZ R128, R201, R150 ;  /* 0x00000096c9807221 */ /* 0x000fe20000010000 */
[----:B------:R-:W-:Y:S01]  /*11f0*/  FADD.FTZ R132, -R197, R132 ;  /* 0x00000084c5847221 */ /* 0x000fe20000010100 */
[----:B------:R-:W-:Y:S01]  /*1200*/  FMUL.FTZ R159, R13, R130 ;  /* 0x000000820d9f7220 */ /* 0x000fe20000410000 */
[----:B------:R-:W-:Y:S01]  /*1210*/  FFMA.FTZ R129, R151, R150, R200 ;  /* 0x0000009697817223 */ /* 0x000fe200000100c8 */
[----:B------:R-:W-:Y:S01]  /*1220*/  SHF.L.U32 R161, R131, 0x10, RZ ;  /* 0x0000001083a17819 */ /* 0x000fe200000006ff */
        /* <DEDUP_REMOVED lines=10> */
[----:B------:R-:W-:Y:S01]  /*12d0*/  FMUL.FTZ R154, R28, R157 ;  /* 0x0000009d1c9a7220 */ /* 0x000fe20000410000 */
[----:B------:R-:W-:Y:S01]  /*12e0*/  FADD.FTZ R134, -R197, R134 ;  /* 0x00000086c5867221 */ /* 0x000fe20000010100 */
[----:B------:R-:W-:Y:S01]  /*12f0*/  FADD.FTZ R131, R130, R161 ;  /* 0x000000a182837221 */ /* 0x000fe20000010000 */
[----:B------:R-:W-:Y:S01]  /*1300*/  FFMA.FTZ R128, R160, R161, R129 ;  /* 0x000000a1a0807223 */ /* 0x000fe20000010081 */
[----:B------:R-:W-:Y:S01]  /*1310*/  FADD.FTZ R84, R84, R157 ;  /* 0x0000009d54547221 */ /* 0x000fe20000010000 */
[----:B------:R-:W-:Y:S01]  /*1320*/  FFMA.FTZ R56, R155, R157, R56 ;  /* 0x0000009d9b387223 */ /* 0x000fe20000010038 */
[----:B------:R-:W-:Y:S01]  /*1330*/  FMUL.FTZ R157, R195, R166 ;  /* 0x000000a6c39d7220 */ /* 0x000fe20000410000 */
[----:B------:R-:W-:Y:S01]  /*1340*/  SHF.L.U32 R166, R162, 0x10, RZ ;  /* 0x00000010a2a67819 */ /* 0x000fe200000006ff */
[----:B------:R-:W-:-:S02]  /*1350*/  IMAD.U32 R135, R135, 0x10000, RZ ;  /* 0x0001000087877824 */ /* 0x000fc400078e00ff */
[----:B------:R-:W-:Y:S01]  /*1360*/  FMUL.FTZ R162, R195, R134 ;  /* 0x00000086c3a27220 */ /* 0x000fe20000410000 */
[----:B------:R-:W-:Y:S01]  /*1370*/  FMUL.FTZ R163, R11, R164 ;  /* 0x000000a40ba37220 */ /* 0x000fe20000410000 */
[----:B------:R-:W-:Y:S01]  /*1380*/  FADD.FTZ R130, R131, R154 ;  /* 0x0000009a83827221 */ /* 0x000fe20000010000 */
[----:B------:R-:W-:Y:S01]  /*1390*/  FFMA.FTZ R129, R155, R154, R128 ;  /* 0x0000009a9b817223 */ /* 0x000fe20000010080 */
[----:B------:R-:W-:Y:S01]  /*13a0*/  FMUL.FTZ R156, R27, R135 ;  /* 0x000000871b9c7220 */ /* 0x000fe20000410000 */
[----:B------:R-:W-:Y:S01]  /*13b0*/  FADD.FTZ R166, -R197, R166 ;  /* 0x000000a6c5a67221 */ /* 0x000fe20000010100 */
[----:B------:R-:W-:Y:S01]  /*13c0*/  FADD.FTZ R131, R130, R163 ;  /* 0x000000a382837221 */ /* 0x000fe20000010000 */
[C---:B------:R-:W-:Y:S01]  /*13d0*/  FFMA.FTZ R128, R162.reuse, R163, R129 ;  /* 0x000000a3a2807223 */ /* 0x040fe20000010081 */
        /* <DEDUP_REMOVED lines=9> */
[C---:B------:R-:W-:Y:S01]  /*1470*/  FFMA.FTZ R59, R166.reuse, R133, R59 ;  /* 0x00000085a63b7223 */ /* 0x040fe2000001003b */
[----:B------:R-:W-:Y:S01]  /*1480*/  FADD.FTZ R201, R131, R164 ;  /* 0x000000a483c97221 */ /* 0x000fe20000010000 */
[----:B------:R-:W-:-:S07]  /*1490*/  FFMA.FTZ R200, R166, R164, R129 ;  /* 0x000000a4a6c87223 */ /* 0x000fce0000010081 */
.L_x_71:
[----:B------:R-:W-:Y:S05]  /*14a0*/  BSYNC B1 ;  /* 0x0000000000017941 */ /* 0x000fea0003800000 */
.L_x_70:
        /* <DEDUP_REMOVED lines=14> */
[----:B--2---:R-:W-:Y:S01]  /*1590*/  PRMT R173, R128, 0x7632, R173 ;  /* 0x0000763280ad7816 */ /* 0x004fe200000000ad */
[----:B------:R-:W-:Y:S01]  /*15a0*/  IMAD.U32 R174, R130, 0x10000, RZ ;  /* 0x0001000082ae7824 */ /* 0x000fe200078e00ff */
[----:B------:R-:W-:Y:S02]  /*15b0*/  SHF.L.U32 R170, R128, 0x10, RZ ;  /* 0x0000001080aa7819 */ /* 0x000fe400000006ff */
[----:B------:R-:W-:Y:S01]  /*15c0*/  PRMT R176, R130, 0x7632, R176 ;  /* 0x0000763282b07816 */ /* 0x000fe200000000b0 */
[----:B------:R-:W-:Y:S01]  /*15d0*/  FADD.FTZ R174, -R197, R174 ;  /* 0x000000aec5ae7221 */ /* 0x000fe20000010100 */
[----:B------:R-:W-:Y:S01]  /*15e0*/  PRMT R175, R129, 0x7632, R175 ;  /* 0x0000763281af7816 */ /* 0x000fe200000000af */
[----:B------:R-:W-:Y:S01]  /*15f0*/  FADD.FTZ R170, -R197, R170 ;  /* 0x000000aac5aa7221 */ /* 0x000fe20000010100 */
[----:B------:R-:W-:Y:S01]  /*1600*/  SHF.L.U32 R172, R129, 0x10, RZ ;  /* 0x0000001081ac7819 */ /* 0x000fe200000006ff */
[----:B------:R-:W-:Y:S01]  /*1610*/  IMAD.U32 R180, R176, 0x10000, RZ ;  /* 0x00010000b0b47824 */ /* 0x000fe200078e00ff */
[----:B------:R-:W-:Y:S01]  /*1620*/  PRMT R177, R131, 0x7632, R177 ;  /* 0x0000763283b17816 */ /* 0x000fe200000000b1 */
[----:B-----5:R-:W-:Y:S01]  /*1630*/  FMUL.FTZ R165, R195, R170 ;  /* 0x000000aac3a57220 */ /* 0x020fe20000410000 */
[----:B------:R-:W-:Y:S01]  /*1640*/  SHF.L.U32 R178, R131, 0x10, RZ ;  /* 0x0000001083b27819 */ /* 0x000fe200000006ff */
[----:B------:R-:W-:Y:S01]  /*1650*/  FADD.FTZ R172, -R197, R172 ;  /* 0x000000acc5ac7221 */ /* 0x000fe20000010100 */
[----:B0-----:R-:W-:Y:S01]  /*1660*/  FMUL.FTZ R169, R195, R174 ;  /* 0x000000aec3a97220 */ /* 0x001fe20000410000 */
[----:B------:R-:W-:Y:S01]  /*1670*/  FADD.FTZ R180, -R197, R180 ;  /* 0x000000b4c5b47221 */ /* 0x000fe20000010100 */
[----:B------:R-:W-:Y:S01]  /*1680*/  SHF.L.U32 R202, R177, 0x10, RZ ;  /* 0x00000010b1ca7819 */ /* 0x000fe200000006ff */
[----:B------:R-:W-:Y:S01]  /*1690*/  FADD.FTZ R178, -R197, R178 ;  /* 0x000000b2c5b27221 */ /* 0x000fe20000010100 */
[C---:B------:R-:W-:Y:S01]  /*16a0*/  FMUL.FTZ R167, R195.reuse, R172 ;  /* 0x000000acc3a77220 */ /* 0x040fe20000410000 */
[C---:B---3--:R-:W-:Y:S01]  /*16b0*/  PRMT R128, R132.reuse, 0x7632, R128 ;  /* 0x0000763284807816 */ /* 0x048fe20000000080 */
[----:B------:R-:W-:Y:S01]  /*16c0*/  FMUL.FTZ R180, R195, R180 ;  /* 0x000000b4c3b47220 */ /* 0x000fe20000410000 */
[----:B------:R-:W-:-:S02]  /*16d0*/  SHF.L.U32 R129, R132, 0x10, RZ ;  /* 0x0000001084817819 */ /* 0x000fc400000006ff */
[----:B------:R-:W-:Y:S01]  /*16e0*/  PRMT R132, R134, 0x7632, R132 ;  /* 0x0000763286847816 */ /* 0x000fe20000000084 */
[----:B------:R-:W-:Y:S01]  /*16f0*/  IMAD.U32 R130, R128, 0x10000, RZ ;  /* 0x0001000080827824 */ /* 0x000fe200078e00ff */
[----:B------:R-:W-:Y:S01]  /*1700*/  PRMT R131, R133, 0x7632, R131 ;  /* 0x0000763285837816 */ /* 0x000fe20000000083 */
[----:B------:R-:W-:Y:S02]  /*1710*/  IMAD.U32 R128, R173, 0x10000, RZ ;  /* 0x00010000ad807824 */ /* 0x000fe400078e00ff */
[-C--:B------:R-:W-:Y:S01]  /*1720*/  FMUL.FTZ R168, R26, R129.reuse ;  /* 0x000000811aa87220 */ /* 0x080fe20000410000 */
[----:B------:R-:W-:Y:S01]  /*1730*/  SHF.L.U32 R182, R132, 0x10, RZ ;  /* 0x0000001084b67819 */ /* 0x000fe200000006ff */
[----:B------:R-:W-:Y:S01]  /*1740*/  FADD.FTZ R112, R112, R129 ;  /* 0x0000008170707221 */ /* 0x000fe20000010000 */
[----:B------:R-:W-:Y:S01]  /*1750*/  FADD.FTZ R128, -R197, R128 ;  /* 0x00000080c5807221 */ /* 0x000fe20000010100 */
[----:B------:R-:W-:Y:S01]  /*1760*/  FFMA.FTZ R88, R165, R129, R88 ;  /* 0x00000081a5587223 */ /* 0x000fe20000010058 */
[----:B------:R-:W-:Y:S01]  /*1770*/  SHF.L.U32 R132, R175, 0x10, RZ ;  /* 0x00000010af847819 */ /* 0x000fe200000006ff */
[----:B------:R-:W-:Y:S01]  /*1780*/  FMUL.FTZ R173, R9, R130 ;  /* 0x0000008209ad7220 */ /* 0x000fe20000410000 */
[----:B------:R-:W-:Y:S01]  /*1790*/  FMUL.FTZ R176, R195, R128 ;  /* 0x00000080c3b07220 */ /* 0x000fe20000410000 */
[----:B------:R-:W-:Y:S01]  /*17a0*/  FADD.FTZ R128, R201, R168 ;  /* 0x000000a8c9807221 */ /* 0x000fe20000010000 */
[----:B------:R-:W-:-:S02]  /*17b0*/  IMAD.U32 R133, R133, 0x10000, RZ ;  /* 0x0001000085857824 */ /* 0x000fc400078e00ff */
[----:B------:R-:W-:Y:S01]  /*17c0*/  FFMA.FTZ R129, R165, R168, R200 ;  /* 0x000000a8a5817223 */ /* 0x000fe200000100c8 */
[----:B------:R-:W-:Y:S01]  /*17d0*/  SHF.L.U32 R171, R134, 0x10, RZ ;  /* 0x0000001086ab7819 */ /* 0x000fe200000006ff */
[----:B------:R-:W-:Y:S01]  /*17e0*/  FADD.FTZ R132, -R197, R132 ;  /* 0x00000084c5847221 */ /* 0x000fe20000010100 */
[----:B------:R-:W-:Y:S01]  /*17f0*/  SHF.L.U32 R134, R131, 0x10, RZ ;  /* 0x0000001083867819 */ /* 0x000fe200000006ff */
[----:B------:R-:W-:Y:S01]  /*1800*/  FADD.FTZ R131, R128, R173 ;  /* 0x000000ad80837221 */ /* 0x000fe20000010000 */
[----:B------:R-:W-:Y:S01]  /*1810*/  FMUL.FTZ R170, R25, R133 ;  /* 0x0000008519aa7220 */ /* 0x000fe20000410000 */
[----:B------:R-:W-:Y:S01]  /*1820*/  FFMA.FTZ R128, R176, R173, R129 ;  /* 0x000000adb0807223 */ /* 0x000fe20000010081 */
[----:B------:R-:W-:Y:S01]  /*1830*/  FADD.FTZ R120, R120, R171 ;  /* 0x000000ab78787221 */ /* 0x000fe20000010000 */
[-C--:B------:R-:W-:Y:S01]  /*1840*/  FFMA.FTZ R92, R169, R171.reuse, R92 ;  /* 0x000000aba95c7223 */ /* 0x080fe2000001005c */
[----:B------:R-:W-:Y:S01]  /*1850*/  FMUL.FTZ R172, R24, R171 ;  /* 0x000000ab18ac7220 */ /* 0x000fe20000410000 */
[----:B------:R-:W-:Y:S01]  /*1860*/  FMUL.FTZ R171, R195, R178 ;  /* 0x000000b2c3ab7220 */ /* 0x000fe20000410000 */
[----:B------:R-:W-:Y:S01]  /*1870*/  FADD.FTZ R113, R113, R130 ;  /* 0x0000008271717221 */ /* 0x000fe20000010000 */
[----:B------:R-:W-:Y:S01]  /*1880*/  FFMA.FTZ R89, R176, R130, R89 ;  /* 0x00000082b0597223 */ /* 0x000fe20000010059 */
[----:B------:R-:W-:Y:S01]  /*1890*/  FMUL.FTZ R178, R195, R132 ;  /* 0x00000084c3b27220 */ /* 0x000fe20000410000 */
[----:B------:R-:W-:Y:S01]  /*18a0*/  FMUL.FTZ R175, R8, R134 ;  /* 0x0000008608af7220 */ /* 0x000fe20000410000 */
[----:B------:R-:W-:Y:S01]  /*18b0*/  FADD.FTZ R130, R131, R170 ;  /* 0x000000aa83827221 */ /* 0x000fe20000010000 */
[----:B------:R-:W-:Y:S01]  /*18c0*/  FFMA.FTZ R129, R167, R170, R128 ;  /* 0x000000aaa7817223 */ /* 0x000fe20000010080 */
[----:B------:R-:W-:Y:S01]  /*18d0*/  PRMT R179, R135, 0x7632, R179 ;  /* 0x0000763287b37816 */ /* 0x000fe200000000b3 */
[----:B------:R-:W-:Y:S01]  /*18e0*/  FMUL.FTZ R177, R7, R182 ;  /* 0x000000b607b17220 */ /* 0x000fe20000410000 */
[----:B------:R-:W-:Y:S01]  /*18f0*/  FADD.FTZ R131, R130, R175 ;  /* 0x000000af82837221 */ /* 0x000fe20000010000 */
[----:B------:R-:W-:Y:S01]  /*1900*/  FFMA.FTZ R128, R178, R175, R129 ;  /* 0x000000afb2807223 */ /* 0x000fe20000010081 */
[----:B------:R-:W-:Y:S01]  /*1910*/  SHF.L.U32 R135, R135, 0x10, RZ ;  /* 0x0000001087877819 */ /* 0x000fe200000006ff */
[----:B------:R-:W-:Y:S01]  /*1920*/  FADD.FTZ R114, R114, R133 ;  /* 0x0000008572727221 */ /* 0x000fe20000010000 */
[----:B------:R-:W-:Y:S01]  /*1930*/  FADD.FTZ R130, R131, R172 ;  /* 0x000000ac83827221 */ /* 0x000fe20000010000 */
[----:B------:R-:W-:Y:S01]  /*1940*/  FFMA.FTZ R129, R169, R172, R128 ;  /* 0x000000aca9817223 */ /* 0x000fe20000010080 */
[----:B------:R-:W-:Y:S01]  /*1950*/  FFMA.FTZ R90, R167, R133, R90 ;  /* 0x00000085a75a7223 */ /* 0x000fe2000001005a */
[----:B------:R-:W-:Y:S01]  /*1960*/  SHF.L.U32 R133, R179, 0x10, RZ ;  /* 0x00000010b3857819 */ /* 0x000fe200000006ff */
        /* <DEDUP_REMOVED lines=15> */
[----:B------:R-:W-:Y:S01]  /*1a60*/  FFMA.FTZ R95, R182, R133, R95 ;  /* 0x00000085b65f7223 */ /* 0x000fe2000001005f */
[----:B------:R-:W-:Y:S01]  /*1a70*/  FADD.FTZ R201, R130, R179 ;  /* 0x000000b382c97221 */ /* 0x000fe20000010000 */
[----:B------:R-:W-:-:S07]  /*1a80*/  FFMA.FTZ R200, R182, R179, R128 ;  /* 0x000000b3b6c87223 */ /* 0x000fce0000010080 */
.L_x_73:
[----:B------:R-:W-:Y:S05]  /*1a90*/  BSYNC B1 ;  /* 0x0000000000017941 */ /* 0x000fea0003800000 */
.L_x_72:
        /* <DEDUP_REMOVED lines=13> */
[C---:B--2---:R-:W-:Y:S01]  /*1b70*/  PRMT R149, R128.reuse, 0x7632, R149 ;  /* 0x0000763280957816 */ /* 0x044fe20000000095 */
[----:B------:R-:W-:Y:S01]  /*1b80*/  IMAD.U32 R188, R129, 0x10000, RZ ;  /* 0x0001000081bc7824 */ /* 0x000fe200078e00ff */
[----:B------:R-:W-:Y:S02]  /*1b90*/  SHF.L.U32 R186, R128, 0x10, RZ ;  /* 0x0000001080ba7819 */ /* 0x000fe400000006ff */
[C---:B------:R-:W-:Y:S01]  /*1ba0*/  SHF.L.U32 R190, R130.reuse, 0x10, RZ ;  /* 0x0000001082be7819 */ /* 0x040fe200000006ff */
[----:B------:R-:W-:Y:S01]  /*1bb0*/  FADD.FTZ R188, -R197, R188 ;  /* 0x000000bcc5bc7221 */ /* 0x000fe20000010100 */
[----:B------:R-:W-:Y:S01]  /*1bc0*/  PRMT R181, R129, 0x7632, R181 ;  /* 0x0000763281b57816 */ /* 0x000fe200000000b5 */
[----:B------:R-:W-:Y:S01]  /*1bd0*/  FADD.FTZ R186, -R197, R186 ;  /* 0x000000bac5ba7221 */ /* 0x000fe20000010100 */
[----:B------:R-:W-:Y:S01]  /*1be0*/  SHF.L.U32 R128, R149, 0x10, RZ ;  /* 0x0000001095807819 */ /* 0x000fe200000006ff */
[----:B------:R-:W-:Y:S01]  /*1bf0*/  FADD.FTZ R194, -R197, R190 ;  /* 0x000000bec5c27221 */ /* 0x000fe20000010100 */
[----:B------:R-:W-:Y:S01]  /*1c00*/  PRMT R129, R130, 0x7632, R129 ;  /* 0x0000763282817816 */ /* 0x000fe20000000081 */
[----:B------:R-:W-:Y:S01]  /*1c10*/  IMAD.U32 R130, R181, 0x10000, RZ ;  /* 0x00010000b5827824 */ /* 0x000fe200078e00ff */
[----:B------:R-:W-:Y:S01]  /*1c20*/  SHF.L.U32 R192, R131, 0x10, RZ ;  /* 0x0000001083c07819 */ /* 0x000fe200000006ff */
[----:B------:R-:W-:Y:S01]  /*1c30*/  FADD.FTZ R190, -R197, R128 ;  /* 0x00000080c5be7221 */ /* 0x000fe20000010100 */
[----:B------:R-:W-:Y:S01]  /*1c40*/  PRMT R183, R131, 0x7632, R183 ;  /* 0x0000763283b77816 */ /* 0x000fe200000000b7 */
[----:B-----5:R-:W-:Y:S01]  /*1c50*/  FMUL.FTZ R149, R195, R186 ;  /* 0x000000bac3957220 */ /* 0x020fe20000410000 */
[----:B0-----:R-:W-:Y:S01]  /*1c60*/  SHF.L.U32 R184, R129, 0x10, RZ ;  /* 0x0000001081b87819 */ /* 0x001fe200000006ff */
[----:B------:R-:W-:Y:S01]  /*1c70*/  FADD.FTZ R198, -R197, R192 ;  /* 0x000000c0c5c67221 */ /* 0x000fe20000010100 */
[----:B------:R-:W-:Y:S01]  /*1c80*/  SHF.L.U32 R202, R183, 0x10, RZ ;  /* 0x00000010b7ca7819 */ /* 0x000fe200000006ff */
[C---:B------:R-:W-:Y:S01]  /*1c90*/  FADD.FTZ R192, -R197.reuse, R130 ;  /* 0x00000082c5c07221 */ /* 0x040fe20000010100 */
[C---:B---3--:R-:W-:Y:S01]  /*1ca0*/  PRMT R128, R132.reuse, 0x7632, R128 ;  /* 0x0000763284807816 */ /* 0x048fe20000000080 */
[----:B------:R-:W-:Y:S01]  /*1cb0*/  FADD.FTZ R196, -R197, R184 ;  /* 0x000000b8c5c47221 */ /* 0x000fe20000010100 */
[----:B------:R-:W-:Y:S01]  /*1cc0*/  SHF.L.U32 R129, R132, 0x10, RZ ;  /* 0x0000001084817819 */ /* 0x000fe200000006ff */
[C---:B------:R-:W-:Y:S01]  /*1cd0*/  FMUL.FTZ R183, R195.reuse, R194 ;  /* 0x000000c2c3b77220 */ /* 0x040fe20000410000 */
[----:B------:R-:W-:Y:S01]  /*1ce0*/  SHF.L.U32 R185, R134, 0x10, RZ ;  /* 0x0000001086b97819 */ /* 0x000fe200000006ff */
[----:B------:R-:W-:Y:S01]  /*1cf0*/  FMUL.FTZ R181, R195, R188 ;  /* 0x000000bcc3b57220 */ /* 0x000fe20000410000 */
[----:B------:R-:W-:Y:S01]  /*1d00*/  SHF.L.U32 R130, R128, 0x10, RZ ;  /* 0x0000001080827819 */ /* 0x000fe200000006ff */
[----:B------:R-:W-:Y:S01]  /*1d10*/  FMUL.FTZ R184, R22, R129 ;  /* 0x0000008116b87220 */ /* 0x000fe20000410000 */
[----:B------:R-:W-:Y:S01]  /*1d20*/  PRMT R131, R133, 0x7632, R131 ;  /* 0x0000763285837816 */ /* 0x000fe20000000083 */
[----:B------:R-:W-:Y:S01]  /*1d30*/  FADD.FTZ R100, R100, R185 ;  /* 0x000000b964647221 */ /* 0x000fe20000010000 */
[-C--:B------:R-:W-:Y:S01]  /*1d40*/  FFMA.FTZ R68, R183, R185.reuse, R68 ;  /* 0x000000b9b7447223 */ /* 0x080fe20000010044 */
[----:B------:R-:W-:Y:S01]  /*1d50*/  FMUL.FTZ R188, R20, R185 ;  /* 0x000000b914bc7220 */ /* 0x000fe20000410000 */
[----:B------:R-:W-:Y:S01]  /*1d60*/  FADD.FTZ R96, R96, R129 ;  /* 0x0000008160607221 */ /* 0x000fe20000010000 */
[----:B------:R-:W-:Y:S01]  /*1d70*/  FFMA.FTZ R64, R149, R129, R64 ;  /* 0x0000008195407223 */ /* 0x000fe20000010040 */
[----:B------:R-:W-:Y:S01]  /*1d80*/  FADD.FTZ R128, R201, R184 ;  /* 0x000000b8c9807221 */ /* 0x000fe20000010000 */
[----:B------:R-:W-:Y:S01]  /*1d90*/  FMUL.FTZ R185, R5, R130 ;  /* 0x0000008205b97220 */ /* 0x000fe20000410000 */
[----:B------:R-:W-:-:S02]  /*1da0*/  IMAD.U32 R133, R133, 0x10000, RZ ;  /* 0x0001000085857824 */ /* 0x000fc400078e00ff */
[----:B------:R-:W-:Y:S01]  /*1db0*/  FMUL.FTZ R190, R195, R190 ;  /* 0x000000bec3be7220 */ /* 0x000fe20000410000 */
[----:B------:R-:W-:Y:S01]  /*1dc0*/  FFMA.FTZ R129, R149, R184, R200 ;  /* 0x000000b895817223 */ /* 0x000fe200000100c8 */
[----:B------:R-:W-:Y:S02]  /*1dd0*/  IMAD.U32 R187, R131, 0x10000, RZ ;  /* 0x0001000083bb7824 */ /* 0x000fe400078e00ff */
[----:B------:R-:W-:Y:S01]  /*1de0*/  FMUL.FTZ R192, R195, R192 ;  /* 0x000000c0c3c07220 */ /* 0x000fe20000410000 */
[----:B------:R-:W-:Y:S01]  /*1df0*/  FADD.FTZ R131, R128, R185 ;  /* 0x000000b980837221 */ /* 0x000fe20000010000 */
[----:B------:R-:W-:Y:S01]  /*1e00*/  FMUL.FTZ R186, R21, R133 ;  /* 0x0000008515ba7220 */ /* 0x000fe20000410000 */
[----:B------:R-:W-:Y:S01]  /*1e10*/  FFMA.FTZ R128, R190, R185, R129 ;  /* 0x000000b9be807223 */ /* 0x000fe20000010081 */
[----:B------:R-:W-:Y:S01]  /*1e20*/  PRMT R132, R134, 0x7632, R132 ;  /* 0x0000763286847816 */ /* 0x000fe20000000084 */
[----:B------:R-:W-:Y:S01]  /*1e30*/  FADD.FTZ R97, R97, R130 ;  /* 0x0000008261617221 */ /* 0x000fe20000010000 */
[----:B------:R-:W-:Y:S01]  /*1e40*/  FFMA.FTZ R65, R190, R130, R65 ;  /* 0x00000082be417223 */ /* 0x000fe20000010041 */
[----:B------:R-:W-:Y:S01]  /*1e50*/  FADD.FTZ R99, R99, R187 ;  /* 0x000000bb63637221 */ /* 0x000fe20000010000 */
[-C--:B------:R-:W-:Y:S01]  /*1e60*/  FFMA.FTZ R67, R192, R187.reuse, R67 ;  /* 0x000000bbc0437223 */ /* 0x080fe20000010043 */
[----:B------:R-:W-:Y:S01]  /*1e70*/  FMUL.FTZ R187, R4, R187 ;  /* 0x000000bb04bb7220 */ /* 0x000fe20000410000 */
[----:B------:R-:W-:Y:S01]  /*1e80*/  FADD.FTZ R130, R131, R186 ;  /* 0x000000ba83827221 */ /* 0x000fe20000010000 */
[----:B------:R-:W-:Y:S01]  /*1e90*/  FFMA.FTZ R129, R181, R186, R128 ;  /* 0x000000bab5817223 */ /* 0x000fe20000010080 */
[----:B------:R-:W-:Y:S01]  /*1ea0*/  SHF.L.U32 R132, R132, 0x10, RZ ;  /* 0x0000001084847819 */ /* 0x000fe200000006ff */
[----:B------:R-:W-:Y:S01]  /*1eb0*/  FMUL.FTZ R194, R195, R196 ;  /* 0x000000c4c3c27220 */ /* 0x000fe20000410000 */
[----:B------:R-:W-:Y:S01]  /*1ec0*/  FADD.FTZ R131, R130, R187 ;  /* 0x000000bb82837221 */ /* 0x000fe20000010000 */
[----:B------:R-:W-:Y:S01]  /*1ed0*/  FFMA.FTZ R128, R192, R187, R129 ;  /* 0x000000bbc0807223 */ /* 0x000fe20000010081 */
[C---:B------:R-:W-:Y:S01]  /*1ee0*/  PRMT R134, R135.reuse, 0x7632, R134 ;  /* 0x0000763287867816 */ /* 0x040fe20000000086 */
[----:B------:R-:W-:Y:S01]  /*1ef0*/  FMUL.FTZ R191, R2, R132 ;  /* 0x0000008402bf7220 */ /* 0x000fe20000410000 */
[----:B------:R-:W-:Y:S01]  /*1f00*/  SHF.L.U32 R135, R135, 0x10, RZ ;  /* 0x0000001087877819 */ /* 0x000fe200000006ff */
[----:B------:R-:W-:Y:S01]  /*1f10*/  FADD.FTZ R130, R131, R188 ;  /* 0x000000bc83827221 */ /* 0x000fe20000010000 */
[----:B------:R-:W-:Y:S01]  /*1f20*/  FFMA.FTZ R129, R183, R188, R128 ;  /* 0x000000bcb7817223 */ /* 0x000fe20000010080 */
[----:B------:R-:W-:Y:S01]  /*1f30*/  SHF.L.U32 R134, R134, 0x10, RZ ;  /* 0x0000001086867819 */ /* 0x000fe200000006ff */
[----:B------:R-:W-:Y:S01]  /*1f40*/  FADD.FTZ R202, -R197, R202 ;  /* 0x000000cac5ca7221 */ /* 0x000fe20000010100 */
        /* <DEDUP_REMOVED lines=8> */
[----:B------:R-:W-:Y:S01]  /*1fd0*/  FADD.FTZ R98, R98, R133 ;  /* 0x0000008562627221 */ /* 0x000fe20000010000 */
[----:B------:R-:W-:Y:S01]  /*1fe0*/  FFMA.FTZ R66, R181, R133, R66 ;  /* 0x00000085b5427223 */ /* 0x000fe20000010042 */
[----:B------:R-:W-:Y:S01]  /*1ff0*/  FADD.FTZ R102, R102, R135 ;  /* 0x0000008766667221 */ /* 0x000fe20000010000 */
[----:B------:R-:W-:Y:S01]  /*2000*/  FADD.FTZ R101, R101, R132 ;  /* 0x0000008465657221 */ /* 0x000fe20000010000 */
[----:B------:R-:W-:Y:S01]  /*2010*/  FFMA.FTZ R69, R194, R132, R69 ;  /* 0x00000084c2457223 */ /* 0x000fe20000010045 */
[----:B------:R-:W-:Y:S01]  /*2020*/  FFMA.FTZ R70, R189, R135, R70 ;  /* 0x00000087bd467223 */ /* 0x000fe20000010046 */
[----:B------:R-:W-:Y:S01]  /*2030*/  FADD.FTZ R103, R103, R134 ;  /* 0x0000008667677221 */ /* 0x000fe20000010000 */
[----:B------:R-:W-:Y:S01]  /*2040*/  FFMA.FTZ R71, R198, R134, R71 ;  /* 0x00000086c6477223 */ /* 0x000fe20000010047 */
[----:B------:R-:W-:Y:S01]  /*2050*/  FADD.FTZ R201, R130, R193 ;  /* 0x000000c182c97221 */ /* 0x000fe20000010000 */
[----:B------:R-:W-:-:S07]  /*2060*/  FFMA.FTZ R200, R198, R193, R128 ;  /* 0x000000c1c6c87223 */ /* 0x000fce0000010080 */
.L_x_75:
[----:B------:R-:W-:Y:S05]  /*2070*/  BSYNC B1 ;  /* 0x0000000000017941 */ /* 0x000fea0003800000 */
.L_x_74:
[----:B------:R-:W-:-:S03]  /*2080*/  UMOV UR6, 0xffffffff ;  /* 0xffffffff00067882 */ /* 0x000fc60000000000 */
[----:B------:R-:W-:Y:S05]  /*2090*/  BRA.DIV UR6, `(.L_x_76) ;  /* 0x0000002a06c07947 */ /* 0x000fea000b800000 */
[----:B------:R-:W0:Y:S04]  /*20a0*/  SHFL.BFLY PT, R128, R201, 0x1, 0x1f ;  /* 0x0c201f00c9807f89 */ /* 0x000e2800000e0000 */
[----:B------:R-:W1:Y:S01]  /*20b0*/  SHFL.BFLY PT, R129, R200, 0x1, 0x1f ;  /* 0x0c201f00c8817f89 */ /* 0x000e6200000e0000 */
[----:B0-----:R-:W-:Y:S01]  /*20c0*/  FADD.FTZ R128, R128, R201 ;  /* 0x000000c980807221 */ /* 0x001fe20000010000 */
[----:B-1----:R-:W-:-:S04]  /*20d0*/  FADD.FTZ R129, R129, R200 ;  /* 0x000000c881817221 */ /* 0x002fc80000010000 */
        /* <DEDUP_REMOVED lines=12> */
[----:B------:R0:W1:Y:S04]  /*21a0*/  SHFL.BFLY PT, R128, R135, 0x10, 0x1f ;  /* 0x0e001f0087807f89 */ /* 0x00006800000e0000 */
[----:B------:R0:W2:Y:S02]  /*21b0*/  SHFL.BFLY PT, R129, R134, 0x10, 0x1f ;  /* 0x0e001f0086817f89 */ /* 0x0000a400000e0000 */
.L_x_97:
[----:B-1----:R-:W-:Y:S01]  /*21c0*/  FADD.FTZ R128, R135, R128 ;  /* 0x0000008087807221 */ /* 0x002fe20000010000 */
[----:B--2---:R-:W-:Y:S01]  /*21d0*/  FADD.FTZ R129, R134, R129 ;  /* 0x0000008186817221 */ /* 0x004fe20000010000 */
[----:B------:R-:W-:Y:S02]  /*21e0*/  BSSY B1, `(.L_x_77) ;  /* 0x0000067000017945 */ /* 0x000fe40003800000 */
[----:B------:R-:W-:Y:S01]  /*21f0*/  FMUL.FTZ R128, R128, UR7 ;  /* 0x0000000780807c20 */ /* 0x000fe20008410000 */
[----:B------:R-:W-:-:S04]  /*2200*/  FMUL.FTZ R197, R129, UR7 ;  /* 0x0000000781c57c20 */ /* 0x000fc80008410000 */
[----:B------:R-:W-:Y:S01]  /*2210*/  FSEL R200, R128, RZ, !P5 ;  /* 0x000000ff80c87208 */ /* 0x000fe20006800000 */
[----:B------:R-:W-:Y:S06]  /*2220*/  @!P1 BRA `(.L_x_78) ;  /* 0x0000000400889947 */ /* 0x000fec0003800000 */
[----:B------:R-:W-:Y:S01]  /*2230*/  ISETP.NE.U32.AND P6, PT, RZ, UR8, PT ;  /* 0x00000008ff007c0c */ /* 0x000fe2000bfc5070 */
[-CC-:B------:R-:W-:Y:S01]  /*2240*/  FFMA.FTZ R129, R3, R197.reuse, R200.reuse ;  /* 0x000000c503817223 */ /* 0x180fe200000100c8 */
[-CC-:B------:R-:W-:Y:S01]  /*2250*/  FFMA.FTZ R131, R39, R197.reuse, R200.reuse ;  /* 0x000000c527837223 */ /* 0x180fe200000100c8 */
[-CC-:B------:R-:W-:Y:S01]  /*2260*/  FFMA.FTZ R133, R137, R197.reuse, R200.reuse ;  /* 0x000000c589857223 */ /* 0x180fe200000100c8 */
[----:B------:R-:W-:Y:S01]  /*2270*/  ISETP.NE.AND.EX P6, PT, RZ, UR9, PT, P6 ;  /* 0x00000009ff007c0c */ /* 0x000fe2000bfc5360 */
[----:B------:R-:W-:Y:S01]  /*2280*/  FADD.FTZ R128, R38, -R129 ;  /* 0x8000008126807221 */ /* 0x000fe20000010000 */
[----:B------:R-:W-:Y:S01]  /*2290*/  FADD.FTZ R132, R136, -R131 ;  /* 0x8000008388847221 */ /* 0x000fe20000010000 */
[----:B0-----:R-:W-:Y:S01]  /*22a0*/  FADD.FTZ R134, R138, -R133 ;  /* 0x800000858a867221 */ /* 0x001fe20000010000 */
[----:B------:R-:W-:Y:S01]  /*22b0*/  ISETP.NE.U32.AND P0, PT, RZ, UR12, PT ;  /* 0x0000000cff007c0c */ /* 0x000fe2000bf05070 */
[C---:B-----5:R-:W-:Y:S01]  /*22c0*/  FMUL.FTZ R130, R195.reuse, R128 ;  /* 0x00000080c3827220 */ /* 0x060fe20000410000 */
[----:B------:R-:W-:Y:S01]  /*22d0*/  FFMA.FTZ R128, R142, R197, R200 ;  /* 0x000000c58e807223 */ /* 0x000fe200000100c8 */
[C---:B------:R-:W-:Y:S01]  /*22e0*/  FMUL.FTZ R199, R195.reuse, R132 ;  /* 0x00000084c3c77220 */ /* 0x040fe20000410000 */
[----:B------:R-:W-:Y:S01]  /*22f0*/  FMUL.FTZ R201, R195, R134 ;  /* 0x00000086c3c97220 */ /* 0x000fe20000410000 */
[----:B------:R-:W-:Y:S01]  /*2300*/  ISETP.NE.AND.EX P0, PT, RZ, UR13, PT, P0 ;  /* 0x0000000dff007c0c */ /* 0x000fe2000bf05300 */
[----:B------:R-:W-:-:S03]  /*2310*/  FADD.FTZ R128, R141, -R128 ;  /* 0x800000808d807221 */ /* 0x000fc60000010000 */
[----:B------:R-:W-:Y:S01]  /*2320*/  @P6 SHF.L.U32 R129, R104, 0x10, RZ ;  /* 0x0000001068816819 */ /* 0x000fe200000006ff */
[----:B------:R-:W-:Y:S01]  /*2330*/  FMUL.FTZ R131, R195, R128 ;  /* 0x00000080c3837220 */ /* 0x000fe20000410000 */
[-CC-:B------:R-:W-:Y:S01]  /*2340*/  FFMA.FTZ R128, R144, R197.reuse, R200.reuse ;  /* 0x000000c590807223 */ /* 0x180fe200000100c8 */
[----:B------:R-:W-:Y:S01]  /*2350*/  @P6 IMAD.U32 R134, R105, 0x10000, RZ ;  /* 0x0001000069866824 */ /* 0x000fe200078e00ff */
[----:B------:R-:W-:Y:S01]  /*2360*/  @P6 SHF.L.U32 R204, R107, 0x10, RZ ;  /* 0x000000106bcc6819 */ /* 0x000fe200000006ff */
[----:B------:R-:W-:Y:S01]  /*2370*/  @P6 FADD.FTZ R130, R130, R129 ;  /* 0x0000008182826221 */ /* 0x000fe20000010000 */
[-C--:B------:R-:W-:Y:S01]  /*2380*/  FFMA.FTZ R129, R139, R197.reuse, R200 ;  /* 0x000000c58b817223 */ /* 0x080fe200000100c8 */
[----:B------:R-:W-:Y:S01]  /*2390*/  FADD.FTZ R128, R143, -R128 ;  /* 0x800000808f807221 */ /* 0x000fe20000010000 */
[----:B------:R-:W-:Y:S01]  /*23a0*/  @P6 FADD.FTZ R199, R199, R134 ;  /* 0x00000086c7c76221 */ /* 0x000fe20000010000 */
[----:B------:R-:W-:Y:S01]  /*23b0*/  FFMA.FTZ R134, R148, R197, R200 ;  /* 0x000000c594867223 */ /* 0x000fe200000100c8 */
[--C-:B------:R-:W-:Y:S01]  /*23c0*/  FADD.FTZ R202, R140, -R129.reuse ;  /* 0x800000818cca7221 */ /* 0x100fe20000010000 */
[----:B------:R-:W-:-:S02]  /*23d0*/  @P6 PRMT R129, R104, 0x7632, R129 ;  /* 0x0000763268816816 */ /* 0x000fc40000000081 */
[----:B------:R-:W-:Y:S01]  /*23e0*/  @P6 PRMT R135, R107, 0x7632, R135 ;  /* 0x000076326b876816 */ /* 0x000fe20000000087 */
[----:B------:R-:W-:Y:S01]  /*23f0*/  FMUL.FTZ R203, R195, R202 ;  /* 0x000000cac3cb7220 */ /* 0x000fe20000410000 */
[----:B------:R-:W-:Y:S01]  /*2400*/  @P6 SHF.L.U32 R132, R129, 0x10, RZ ;  /* 0x0000001081846819 */ /* 0x000fe200000006ff */
[----:B------:R-:W-:Y:S01]  /*2410*/  FADD.FTZ R134, R147, -R134 ;  /* 0x8000008693867221 */ /* 0x000fe20000010000 */
[----:B------:R-:W-:Y:S01]  /*2420*/  @P6 SHF.L.U32 R202, R106, 0x10, RZ ;  /* 0x000000106aca6819 */ /* 0x000fe200000006ff */
[----:B------:R-:W-:Y:S01]  /*2430*/  @P6 FADD.FTZ R203, R203, R204 ;  /* 0x000000cccbcb6221 */ /* 0x000fe20000010000 */
[----:B------:R-:W-:Y:S01]  /*2440*/  @P6 PRMT R129, R105, 0x7632, R129 ;  /* 0x0000763269816816 */ /* 0x000fe20000000081 */
[----:B------:R-:W-:Y:S01]  /*2450*/  @P6 FADD.FTZ R131, R131, R132 ;  /* 0x0000008483836221 */ /* 0x000fe20000010000 */
[----:B------:R-:W-:Y:S01]  /*2460*/  FFMA.FTZ R132, R146, R197, R200 ;  /* 0x000000c592847223 */ /* 0x000fe200000100c8 */
[----:B------:R-:W-:Y:S01]  /*2470*/  @P6 FADD.FTZ R201, R201, R202 ;  /* 0x000000cac9c96221 */ /* 0x000fe20000010000 */
[----:B------:R-:W-:Y:S01]  /*2480*/  FMUL.FTZ R202, R195, R128 ;  /* 0x00000080c3ca7220 */ /* 0x000fe20000410000 */
[----:B------:R-:W-:Y:S01]  /*2490*/  @P6 PRMT R128, R106, 0x7632, R128 ;  /* 0x000076326a806816 */ /* 0x000fe20000000080 */
[----:B------:R-:W-:Y:S01]  /*24a0*/  FADD.FTZ R132, R145, -R132 ;  /* 0x8000008491847221 */ /* 0x000fe20000010000 */
[----:B------:R-:W-:Y:S01]  /*24b0*/  @P6 SHF.L.U32 R135, R135, 0x10, RZ ;  /* 0x0000001087876819 */ /* 0x000fe200000006ff */
[----:B------:R-:W-:Y:S01]  /*24c0*/  @P6 IMAD.U32 R129, R129, 0x10000, RZ ;  /* 0x0001000081816824 */ /* 0x000fe200078e00ff */
[----:B------:R-:W-:Y:S01]  /*24d0*/  @P6 SHF.L.U32 R133, R128, 0x10, RZ ;  /* 0x0000001080856819 */ /* 0x000fe200000006ff */
[C---:B------:R-:W-:Y:S01]  /*24e0*/  FMUL.FTZ R204, R195.reuse, R132 ;  /* 0x00000084c3cc7220 */ /* 0x040fe20000410000 */
[----:B------:R-:W-:Y:S01]  /*24f0*/  FMUL.FTZ R206, R195, R134 ;  /* 0x00000086c3ce7220 */ /* 0x000fe20000410000 */
[----:B------:R-:W-:Y:S01]  /*2500*/  @P6 FADD.FTZ R202, R202, R129 ;  /* 0x00000081caca6221 */ /* 0x000fe20000010000 */
[----:B------:R-:W-:Y:S01]  /*2510*/  @P0 F2FP.BF16.F32.PACK_AB R128, RZ, R130 ;  /* 0x00000082ff80023e */ /* 0x000fe200000010ff */
[----:B------:R-:W-:Y:S01]  /*2520*/  @P6 FADD.FTZ R204, R204, R133 ;  /* 0x00000085cccc6221 */ /* 0x000fe20000010000 */
[----:B------:R-:W-:Y:S01]  /*2530*/  @P6 FADD.FTZ R206, R206, R135 ;  /* 0x00000087cece6221 */ /* 0x000fe20000010000 */
[----:B------:R-:W-:-:S02]  /*2540*/  ISETP.NE.U32.AND P6, PT, RZ, UR12, PT ;  /* 0x0000000cff007c0c */ /* 0x000fc4000bfc5070 */
[----:B------:R-:W-:Y:S02]  /*2550*/  @P0 F2FP.BF16.F32.PACK_AB R133, RZ, R199 ;  /* 0x000000c7ff85023e */ /* 0x000fe400000010ff */
[----:B------:R-:W-:Y:S02]  /*2560*/  ISETP.NE.AND.EX P6, PT, RZ, UR13, PT, P6 ;  /* 0x0000000dff007c0c */ /* 0x000fe4000bfc5360 */
[----:B------:R-:W-:Y:S02]  /*2570*/  @P0 F2FP.BF16.F32.PACK_AB R134, RZ, R201 ;  /* 0x000000c9ff86023e */ /* 0x000fe400000010ff */
[----:B------:R-:W-:Y:S02]  /*2580*/  @P0 PRMT R116, R128, 0x7610, R116 ;  /* 0x0000761080740816 */ /* 0x000fe40000000074 */
[----:B------:R-:W-:Y:S02]  /*2590*/  @P0 F2FP.BF16.F32.PACK_AB R135, RZ, R203 ;  /* 0x000000cbff87023e */ /* 0x000fe400000010ff */
[----:B------:R-:W-:-:S02]  /*25a0*/  @P0 PRMT R117, R133, 0x7610, R117 ;  /* 0x0000761085750816 */ /* 0x000fc40000000075 */
[----:B------:R-:W-:Y:S02]  /*25b0*/  @P0 PRMT R118, R134, 0x7610, R118 ;  /* 0x0000761086760816 */ /* 0x000fe40000000076 */
[----:B------:R-:W-:Y:S01]  /*25c0*/  @P0 F2FP.BF16.F32.PACK_AB R132, RZ, R131 ;  /* 0x00000083ff84023e */ /* 0x000fe200000010ff */
[----:B------:R-:W0:Y:S01]  /*25d0*/  @P6 LDC.64 R128, c[0x0][0x308] ;  /* 0x0000c200ff806b82 */ /* 0x000e220000000a00 */
[----:B------:R-:W-:Y:S02]  /*25e0*/  @P0 F2FP.BF16.F32.PACK_AB R133, RZ, R202 ;  /* 0x000000caff85023e */ /* 0x000fe400000010ff */
[----:B------:R-:W-:Y:S02]  /*25f0*/  @P0 F2FP.BF16.F32.PACK_AB R134, RZ, R204 ;  /* 0x000000ccff86023e */ /* 0x000fe400000010ff */
[----:B------:R-:W-:Y:S02]  /*2600*/  @P0 F2FP.BF16.F32.PACK_AB R205, RZ, R206 ;  /* 0x000000ceffcd023e */ /* 0x000fe400000010ff */
[----:B------:R-:W-:-:S02]  /*2610*/  @P0 PRMT R119, R135, 0x7610, R119 ;  /* 0x0000761087770816 */ /* 0x000fc40000000077 */
[----:B------:R-:W-:Y:S02]  /*2620*/  @P0 PRMT R116, R116, 0x5410, R132 ;  /* 0x0000541074740816 */ /* 0x000fe40000000084 */
[----:B------:R-:W-:Y:S02]  /*2630*/  @P0 PRMT R117, R117, 0x5410, R133 ;  /* 0x0000541075750816 */ /* 0x000fe40000000085 */
[----:B------:R-:W-:Y:S01]  /*2640*/  @P0 PRMT R118, R118, 0x5410, R134 ;  /* 0x0000541076760816 */ /* 0x000fe20000000086 */
[----:B------:R-:W1:Y:S01]  /*2650*/  LDC.64 R132, c[0x0][0x2f8] ;  /* 0x0000be00ff847b82 */ /* 0x000e620000000a00 */
[----:B------:R-:W-:Y:S02]  /*2660*/  @P0 PRMT R119, R119, 0x5410, R205 ;  /* 0x0000541077770816 */ /* 0x000fe400000000cd */
[----:B------:R-:W-:-:S04]  /*2670*/  ISETP.NE.U32.AND P0, PT, RZ, UR14, PT ;  /* 0x0000000eff007c0c */ /* 0x000fc8000bf05070 */
[----:B------:R-:W-:Y:S01]  /*2680*/  ISETP.NE.AND.EX P0, PT, RZ, UR15, PT, P0 ;  /* 0x0000000fff007c0c */ /* 0x000fe2000bf05300 */
[----:B0-----:R-:W-:Y:S01]  /*2690*/  @P6 IMAD.WIDE.U32 R134, R36, 0x10, R128 ;  /* 0x0000001024866825 */ /* 0x001fe200078e0080 */
[-C--:B------:R-:W-:Y:S02]  /*26a0*/  F2FP.BF16.F32.PACK_AB R128, R131, R130.reuse ;  /* 0x000000828380723e */ /* 0x080fe400000010ff */
[----:B------:R-:W-:Y:S02]  /*26b0*/  F2FP.BF16.F32.PACK_AB R129, R202, R199 ;  /* 0x000000c7ca81723e */ /* 0x000fe400000010ff */
[----:B------:R0:W-:Y:S07]  /*26c0*/  @P6 STG.E.128 desc[UR4][R134.64], R116 ;  /* 0x0000007486006986 */ /* 0x0001ee000c101d04 */
[----:B------:R-:W-:-:S02]  /*26d0*/  @P0 F2FP.BF16.F32.PACK_AB R205, RZ, R130 ;  /* 0x00000082ffcd023e */ /* 0x000fc400000010ff */
[----:B------:R-:W-:Y:S02]  /*26e0*/  @P0 F2FP.BF16.F32.PACK_AB R207, RZ, R199 ;  /* 0x000000c7ffcf023e */ /* 0x000fe400000010ff */
[----:B------:R-:W-:Y:S01]  /*26f0*/  @P0 F2FP.BF16.F32.PACK_AB R209, RZ, R201 ;  /* 0x000000c9ffd1023e */ /* 0x000fe200000010ff */
[----:B-1----:R-:W-:Y:S01]  /*2700*/  IMAD.WIDE.U32 R132, R36, 0x10, R132 ;  /* 0x0000001024847825 */ /* 0x002fe200078e0084 */
[----:B------:R-:W-:Y:S02]  /*2710*/  @P0 F2FP.BF16.F32.PACK_AB R211, RZ, R203 ;  /* 0x000000cbffd3023e */ /* 0x000fe400000010ff */
[----:B------:R-:W-:Y:S02]  /*2720*/  @P0 PRMT R60, R205, 0x7610, R60 ;  /* 0x00007610cd3c0816 */ /* 0x000fe4000000003c */
[----:B------:R-:W-:Y:S02]  /*2730*/  @P0 F2FP.BF16.F32.PACK_AB R208, RZ, R202 ;  /* 0x000000caffd0023e */ /* 0x000fe400000010ff */
[----:B------:R-:W-:-:S02]  /*2740*/  @P0 F2FP.BF16.F32.PACK_AB R210, RZ, R204 ;  /* 0x000000ccffd2023e */ /* 0x000fc400000010ff */
[----:B0-----:R-:W-:Y:S02]  /*2750*/  @P0 F2FP.BF16.F32.PACK_AB R135, RZ, R131 ;  /* 0x00000083ff87023e */ /* 0x001fe400000010ff */
[----:B------:R-:W-:Y:S02]  /*2760*/  @P0 F2FP.BF16.F32.PACK_AB R212, RZ, R206 ;  /* 0x000000ceffd4023e */ /* 0x000fe400000010ff */
[----:B------:R-:W-:Y:S02]  /*2770*/  @P0 PRMT R61, R207, 0x7610, R61 ;  /* 0x00007610cf3d0816 */ /* 0x000fe4000000003d */
[----:B------:R-:W-:Y:S02]  /*2780*/  @P0 PRMT R62, R209, 0x7610, R62 ;  /* 0x00007610d13e0816 */ /* 0x000fe4000000003e */
[----:B------:R-:W-:Y:S02]  /*2790*/  @P0 LEA R134, P6, R36, UR14, 0x4 ;  /* 0x0000000e24860c11 */ /* 0x000fe4000f8c20ff */
[----:B------:R-:W-:-:S02]  /*27a0*/  @P0 PRMT R63, R211, 0x7610, R63 ;  /* 0x00007610d33f0816 */ /* 0x000fc4000000003f */
[----:B------:R-:W-:Y:S02]  /*27b0*/  F2FP.BF16.F32.PACK_AB R130, R204, R201 ;  /* 0x000000c9cc82723e */ /* 0x000fe400000010ff */
[----:B------:R-:W-:Y:S02]  /*27c0*/  F2FP.BF16.F32.PACK_AB R131, R206, R203 ;  /* 0x000000cbce83723e */ /* 0x000fe400000010ff */
[----:B------:R-:W-:Y:S02]  /*27d0*/  @P0 PRMT R60, R60, 0x5410, R135 ;  /* 0x000054103c3c0816 */ /* 0x000fe40000000087 */
[----:B------:R-:W-:Y:S01]  /*27e0*/  @P0 LEA.HI.X R135, R36, UR15, RZ, 0x4, P6 ;  /* 0x0000000f24870c11 */ /* 0x000fe2000b0f24ff */
[----:B------:R1:W-:Y:S01]  /*27f0*/  STG.E.128 desc[UR4][R132.64], R128 ;  /* 0x0000008084007986 */ /* 0x0003e2000c101d04 */
[----:B------:R-:W-:Y:S02]  /*2800*/  @P0 PRMT R61, R61, 0x5410, R208 ;  /* 0x000054103d3d0816 */ /* 0x000fe400000000d0 */
[----:B------:R-:W-:-:S02]  /*2810*/  @P0 PRMT R62, R62, 0x5410, R210 ;  /* 0x000054103e3e0816 */ /* 0x000fc400000000d2 */
[----:B------:R-:W-:Y:S02]  /*2820*/  @P0 PRMT R63, R63, 0x5410, R212 ;  /* 0x000054103f3f0816 */ /* 0x000fe400000000d4 */
[----:B------:R-:W-:-:S03]  /*2830*/  IADD3 R36, R36, 0x20, RZ ;  /* 0x0000002024247810 */ /* 0x000fc60007ffe0ff */
[----:B------:R1:W-:Y:S04]  /*2840*/  @P0 STG.E.128 desc[UR4][R134.64], R60 ;  /* 0x0000003c86000986 */ /* 0x0003e8000c101d04 */
.L_x_78:
[----:B------:R-:W-:Y:S05]  /*2850*/  BSYNC B1 ;  /* 0x0000000000017941 */ /* 0x000fea0003800000 */
.L_x_77:
[----:B------:R-:W-:Y:S04]  /*2860*/  BSSY B1, `(.L_x_79) ;  /* 0x0000064000017945 */ /* 0x000fe80003800000 */
[----:B------:R-:W-:Y:S05]  /*2870*/  @!P2 BRA `(.L_x_80) ;  /* 0x000000040088a947 */ /* 0x000fea0003800000 */
[----:B------:R-:W-:Y:S01]  /*2880*/  ISETP.NE.U32.AND P6, PT, RZ, UR8, PT ;  /* 0x00000008ff007c0c */ /* 0x000fe2000bfc5070 */
[-CC-:B-1----:R-:W-:Y:S01]  /*2890*/  FFMA.FTZ R129, R151, R197.reuse, R200.reuse ;  /* 0x000000c597817223 */ /* 0x182fe200000100c8 */
[-CC-:B------:R-:W-:Y:S01]  /*28a0*/  FFMA.FTZ R130, R158, R197.reuse, R200.reuse ;  /* 0x000000c59e827223 */ /* 0x180fe200000100c8 */
[-CC-:B------:R-:W-:Y:S01]  /*28b0*/  FFMA.FTZ R131, R153, R197.reuse, R200.reuse ;  /* 0x000000c599837223 */ /* 0x180fe200000100c8 */
[----:B------:R-:W-:Y:S01]  /*28c0*/  ISETP.NE.AND.EX P6, PT, RZ, UR9, PT, P6 ;  /* 0x00000009ff007c0c */ /* 0x000fe2000bfc5360 */
[----:B------:R-:W-:Y:S01]  /*28d0*/  FADD.FTZ R128, R150, -R129 ;  /* 0x8000008196807221 */ /* 0x000fe20000010000 */
[-C--:B------:R-:W-:Y:S01]  /*28e0*/  FFMA.FTZ R133, R155, R197.reuse, R200 ;  /* 0x000000c59b857223 */ /* 0x080fe200000100c8 */
[----:B------:R-:W-:Y:S01]  /*28f0*/  FADD.FTZ R130, R159, -R130 ;  /* 0x800000829f827221 */ /* 0x000fe20000010000 */
[----:B------:R-:W-:Y:S01]  /*2900*/  FADD.FTZ R132, R152, -R131 ;  /* 0x8000008398847221 */ /* 0x000fe20000010000 */
[C---:B-----5:R-:W-:Y:S01]  /*2910*/  FMUL.FTZ R128, R195.reuse, R128 ;  /* 0x00000080c3807220 */ /* 0x060fe20000410000 */
[----:B0-----:R-:W-:Y:S01]  /*2920*/  FADD.FTZ R134, R154, -R133 ;  /* 0x800000859a867221 */ /* 0x001fe20000010000 */
[C---:B------:R-:W-:Y:S01]  /*2930*/  FMUL.FTZ R131, R195.reuse, R130 ;  /* 0x00000082c3837220 */ /* 0x040fe20000410000 */
[C---:B------:R-:W-:Y:S01]  /*2940*/  FMUL.FTZ R199, R195.reuse, R132 ;  /* 0x00000084c3c77220 */ /* 0x040fe20000410000 */
[----:B------:R-:W-:Y:S01]  /*2950*/  FFMA.FTZ R130, R160, R197, R200 ;  /* 0x000000c5a0827223 */ /* 0x000fe200000100c8 */
[----:B------:R-:W-:Y:S01]  /*2960*/  FMUL.FTZ R201, R195, R134 ;  /* 0x00000086c3c97220 */ /* 0x000fe20000410000 */
[----:B------:R-:W-:-:S02]  /*2970*/  ISETP.NE.U32.AND P0, PT, RZ, UR12, PT ;  /* 0x0000000cff007c0c */ /* 0x000fc4000bf05070 */
[----:B------:R-:W-:Y:S01]  /*2980*/  @P6 IMAD.U32 R129, R108, 0x10000, RZ ;  /* 0x000100006c816824 */ /* 0x000fe200078e00ff */
[----:B------:R-:W-:Y:S01]  /*2990*/  @P6 SHF.L.U32 R134, R109, 0x10, RZ ;  /* 0x000000106d866819 */ /* 0x000fe200000006ff */
[----:B------:R-:W-:Y:S01]  /*29a0*/  FADD.FTZ R130, R161, -R130 ;  /* 0x80000082a1827221 */ /* 0x000fe20000010000 */
[----:B------:R-:W-:Y:S01]  /*29b0*/  @P6 SHF.L.U32 R204, R111, 0x10, RZ ;  /* 0x000000106fcc6819 */ /* 0x000fe200000006ff */
[----:B------:R-:W-:Y:S01]  /*29c0*/  @P6 FADD.FTZ R128, R128, R129 ;  /* 0x0000008180806221 */ /* 0x000fe20000010000 */
[----:B------:R-:W-:Y:S01]  /*29d0*/  FFMA.FTZ R129, R157, R197, R200 ;  /* 0x000000c59d817223 */ /* 0x000fe200000100c8 */
[----:B------:R-:W-:Y:S01]  /*29e0*/  @P6 FADD.FTZ R199, R199, R134 ;  /* 0x00000086c7c76221 */ /* 0x000fe20000010000 */
[----:B------:R-:W-:Y:S02]  /*29f0*/  @P6 PRMT R135, R111, 0x7632, R135 ;  /* 0x000076326f876816 */ /* 0x000fe40000000087 */
[--C-:B------:R-:W-:Y:S01]  /*2a00*/  FADD.FTZ R202, R156, -R129.reuse ;  /* 0x800000819cca7221 */ /* 0x100fe20000010000 */
[----:B------:R-:W-:-:S02]  /*2a10*/  @P6 PRMT R129, R108, 0x7632, R129 ;  /* 0x000076326c816816 */ /* 0x000fc40000000081 */
[----:B------:R-:W-:Y:S01]  /*2a20*/  @P6 SHF.L.U32 R135, R135, 0x10, RZ ;  /* 0x0000001087876819 */ /* 0x000fe200000006ff */
[----:B------:R-:W-:Y:S01]  /*2a30*/  FMUL.FTZ R203, R195, R202 ;  /* 0x000000cac3cb7220 */ /* 0x000fe20000410000 */
[----:B------:R-:W-:Y:S01]  /*2a40*/  @P6 SHF.L.U32 R202, R110, 0x10, RZ ;  /* 0x000000106eca6819 */ /* 0x000fe200000006ff */
[----:B------:R-:W-:Y:S02]  /*2a50*/  @P6 IMAD.U32 R132, R129, 0x10000, RZ ;  /* 0x0001000081846824 */ /* 0x000fe400078e00ff */
[-C--:B------:R-:W-:Y:S01]  /*2a60*/  FFMA.FTZ R129, R166, R197.reuse, R200 ;  /* 0x000000c5a6817223 */ /* 0x080fe200000100c8 */
[----:B------:R-:W-:Y:S01]  /*2a70*/  @P6 FADD.FTZ R203, R203, R204 ;  /* 0x000000cccbcb6221 */ /* 0x000fe20000010000 */
[----:B------:R-:W-:Y:S01]  /*2a80*/  ISETP.NE.AND.EX P0, PT, RZ, UR13, PT, P0 ;  /* 0x0000000dff007c0c */ /* 0x000fe2000bf05300 */
[----:B------:R-:W-:Y:S01]  /*2a90*/  @P6 FADD.FTZ R131, R131, R132 ;  /* 0x0000008483836221 */ /* 0x000fe20000010000 */
[----:B------:R-:W-:Y:S01]  /*2aa0*/  FFMA.FTZ R132, R162, R197, R200 ;  /* 0x000000c5a2847223 */ /* 0x000fe200000100c8 */
[----:B------:R-:W-:Y:S01]  /*2ab0*/  @P6 FADD.FTZ R201, R201, R202 ;  /* 0x000000cac9c96221 */ /* 0x000fe20000010000 */
[--C-:B------:R-:W-:Y:S01]  /*2ac0*/  FADD.FTZ R134, R164, -R129.reuse ;  /* 0x80000081a4867221 */ /* 0x100fe20000010000 */
[----:B------:R-:W-:Y:S01]  /*2ad0*/  FMUL.FTZ R202, R195, R130 ;  /* 0x00000082c3ca7220 */ /* 0x000fe20000410000 */
[----:B------:R-:W-:Y:S01]  /*2ae0*/  @P6 PRMT R129, R109, 0x7632, R129 ;  /* 0x000076326d816816 */ /* 0x000fe20000000081 */
[----:B------:R-:W-:Y:S01]  /*2af0*/  FADD.FTZ R132, R163, -R132 ;  /* 0x80000084a3847221 */ /* 0x000fe20000010000 */
[----:B------:R-:W-:Y:S01]  /*2b00*/  @P6 PRMT R130, R110, 0x7632, R130 ;  /* 0x000076326e826816 */ /* 0x000fe20000000082 */
[----:B------:R-:W-:Y:S01]  /*2b10*/  FMUL.FTZ R206, R195, R134 ;  /* 0x00000086c3ce7220 */ /* 0x000fe20000410000 */
[----:B------:R-:W-:Y:S01]  /*2b20*/  @P6 SHF.L.U32 R129, R129, 0x10, RZ ;  /* 0x0000001081816819 */ /* 0x000fe200000006ff */
[----:B------:R-:W-:Y:S01]  /*2b30*/  FMUL.FTZ R204, R195, R132 ;  /* 0x00000084c3cc7220 */ /* 0x000fe20000410000 */
[----:B------:R-:W-:Y:S01]  /*2b40*/  @P6 SHF.L.U32 R133, R130, 0x10, RZ ;  /* 0x0000001082856819 */ /* 0x000fe200000006ff */
[----:B------:R-:W-:Y:S01]  /*2b50*/  @P6 FADD.FTZ R206, R206, R135 ;  /* 0x00000087cece6221 */ /* 0x000fe20000010000 */
[----:B------:R-:W-:Y:S01]  /*2b60*/  @P0 F2FP.BF16.F32.PACK_AB R130, RZ, R199 ;  /* 0x000000c7ff82023e */ /* 0x000fe200000010ff */
[----:B------:R-:W-:Y:S01]  /*2b70*/  @P6 FADD.FTZ R202, R202, R129 ;  /* 0x00000081caca6221 */ /* 0x000fe20000010000 */
[----:B------:R-:W-:Y:S01]  /*2b80*/  @P0 F2FP.BF16.F32.PACK_AB R129, RZ, R128 ;  /* 0x00000080ff81023e */ /* 0x000fe200000010ff */
[----:B------:R-:W-:Y:S01]  /*2b90*/  @P6 FADD.FTZ R204, R204, R133 ;  /* 0x00000085cccc6221 */ /* 0x000fe20000010000 */
[----:B------:R-:W-:-:S02]  /*2ba0*/  ISETP.NE.U32.AND P6, PT, RZ, UR12, PT ;  /* 0x0000000cff007c0c */ /* 0x000fc4000bfc5070 */
[----:B------:R-:W-:Y:S02]  /*2bb0*/  @P0 F2FP.BF16.F32.PACK_AB R134, RZ, R201 ;  /* 0x000000c9ff86023e */ /* 0x000fe400000010ff */
[----:B------:R-:W-:Y:S02]  /*2bc0*/  ISETP.NE.AND.EX P6, PT, RZ, UR13, PT, P6 ;  /* 0x0000000dff007c0c */ /* 0x000fe4000bfc5360 */
[----:B------:R-:W-:Y:S02]  /*2bd0*/  @P0 F2FP.BF16.F32.PACK_AB R135, RZ, R203 ;  /* 0x000000cbff87023e */ /* 0x000fe400000010ff */
[----:B------:R-:W-:Y:S02]  /*2be0*/  @P0 PRMT R116, R129, 0x7610, R116 ;  /* 0x0000761081740816 */ /* 0x000fe40000000074 */
[----:B------:R-:W-:Y:S02]  /*2bf0*/  @P0 PRMT R117, R130, 0x7610, R117 ;  /* 0x0000761082750816 */ /* 0x000fe40000000075 */
[----:B------:R-:W-:-:S02]  /*2c00*/  @P0 PRMT R118, R134, 0x7610, R118 ;  /* 0x0000761086760816 */ /* 0x000fc40000000076 */
[----:B------:R-:W-:Y:S02]  /*2c10*/  @P0 F2FP.BF16.F32.PACK_AB R129, RZ, R131 ;  /* 0x00000083ff81023e */ /* 0x000fe400000010ff */
[----:B------:R-:W-:Y:S01]  /*2c20*/  @P0 F2FP.BF16.F32.PACK_AB R130, RZ, R202 ;  /* 0x000000caff82023e */ /* 0x000fe200000010ff */
[----:B------:R-:W0:Y:S01]  /*2c30*/  @P6 LDC.64 R132, c[0x0][0x308] ;  /* 0x0000c200ff846b82 */ /* 0x000e220000000a00 */
[----:B------:R-:W-:Y:S02]  /*2c40*/  @P0 F2FP.BF16.F32.PACK_AB R134, RZ, R204 ;  /* 0x000000ccff86023e */ /* 0x000fe400000010ff */
[----:B------:R-:W-:Y:S02]  /*2c50*/  @P0 F2FP.BF16.F32.PACK_AB R205, RZ, R206 ;  /* 0x000000ceffcd023e */ /* 0x000fe400000010ff */
[----:B------:R-:W-:Y:S02]  /*2c60*/  @P0 PRMT R119, R135, 0x7610, R119 ;  /* 0x0000761087770816 */ /* 0x000fe40000000077 */
[----:B------:R-:W-:-:S02]  /*2c70*/  @P0 PRMT R116, R116, 0x5410, R129 ;  /* 0x0000541074740816 */ /* 0x000fc40000000081 */
[----:B------:R-:W-:Y:S02]  /*2c80*/  @P0 PRMT R117, R117, 0x5410, R130 ;  /* 0x0000541075750816 */ /* 0x000fe40000000082 */
[----:B------:R-:W-:Y:S02]  /*2c90*/  @P0 PRMT R118, R118, 0x5410, R134 ;  /* 0x0000541076760816 */ /* 0x000fe40000000086 */
[----:B------:R-:W-:Y:S01]  /*2ca0*/  @P0 PRMT R119, R119, 0x5410, R205 ;  /* 0x0000541077770816 */ /* 0x000fe200000000cd */
[----:B------:R-:W1:Y:S01]  /*2cb0*/  LDC.64 R134, c[0x0][0x2f8] ;  /* 0x0000be00ff867b82 */ /* 0x000e620000000a00 */
[----:B------:R-:W-:Y:S02]  /*2cc0*/  ISETP.NE.U32.AND P0, PT, RZ, UR14, PT ;  /* 0x0000000eff007c0c */ /* 0x000fe4000bf05070 */
[----:B------:R-:W-:Y:S02]  /*2cd0*/  F2FP.BF16.F32.PACK_AB R129, R202, R199 ;  /* 0x000000c7ca81723e */ /* 0x000fe400000010ff */
[----:B------:R-:W-:-:S02]  /*2ce0*/  ISETP.NE.AND.EX P0, PT, RZ, UR15, PT, P0 ;  /* 0x0000000fff007c0c */ /* 0x000fc4000bf05300 */
[----:B------:R-:W-:Y:S01]  /*2cf0*/  F2FP.BF16.F32.PACK_AB R130, R204, R201 ;  /* 0x000000c9cc82723e */ /* 0x000fe200000010ff */
[----:B0-----:R-:W-:-:S05]  /*2d00*/  @P6 IMAD.WIDE.U32 R132, R36, 0x10, R132 ;  /* 0x0000001024846825 */ /* 0x001fca00078e0084 */
[----:B------:R0:W-:Y:S05]  /*2d10*/  @P6 STG.E.128 desc[UR4][R132.64], R116 ;  /* 0x0000007484006986 */ /* 0x0001ea000c101d04 */
[----:B------:R-:W-:Y:S02]  /*2d20*/  @P0 F2FP.BF16.F32.PACK_AB R205, RZ, R128 ;  /* 0x00000080ffcd023e */ /* 0x000fe400000010ff */
[----:B------:R-:W-:Y:S02]  /*2d30*/  @P0 F2FP.BF16.F32.PACK_AB R207, RZ, R199 ;  /* 0x000000c7ffcf023e */ /* 0x000fe400000010ff */
[----:B------:R-:W-:Y:S02]  /*2d40*/  @P0 F2FP.BF16.F32.PACK_AB R209, RZ, R201 ;  /* 0x000000c9ffd1023e */ /* 0x000fe400000010ff */
[----:B------:R-:W-:Y:S01]  /*2d50*/  @P0 F2FP.BF16.F32.PACK_AB R211, RZ, R203 ;  /* 0x000000cbffd3023e */ /* 0x000fe200000010ff */
[----:B-1----:R-:W-:Y:S01]  /*2d60*/  IMAD.WIDE.U32 R134, R36, 0x10, R134 ;  /* 0x0000001024867825 */ /* 0x002fe200078e0086 */
[----:B------:R-:W-:-:S02]  /*2d70*/  @P0 PRMT R60, R205, 0x7610, R60 ;  /* 0x00007610cd3c0816 */ /* 0x000fc4000000003c */
[----:B------:R-:W-:Y:S02]  /*2d80*/  @P0 F2FP.BF16.F32.PACK_AB R208, RZ, R202 ;  /* 0x000000caffd0023e */ /* 0x000fe400000010ff */
[----:B------:R-:W-:Y:S02]  /*2d90*/  @P0 F2FP.BF16.F32.PACK_AB R210, RZ, R204 ;  /* 0x000000ccffd2023e */ /* 0x000fe400000010ff */
[----:B------:R-:W-:Y:S02]  /*2da0*/  @P0 F2FP.BF16.F32.PACK_AB R212, RZ, R206 ;  /* 0x000000ceffd4023e */ /* 0x000fe400000010ff */
[----:B0-----:R-:W-:Y:S02]  /*2db0*/  @P0 F2FP.BF16.F32.PACK_AB R133, RZ, R131 ;  /* 0x00000083ff85023e */ /* 0x001fe400000010ff */
[----:B------:R-:W-:Y:S02]  /*2dc0*/  @P0 PRMT R61, R207, 0x7610, R61 ;  /* 0x00007610cf3d0816 */ /* 0x000fe4000000003d */
[----:B------:R-:W-:-:S02]  /*2dd0*/  @P0 PRMT R62, R209, 0x7610, R62 ;  /* 0x00007610d13e0816 */ /* 0x000fc4000000003e */
[----:B------:R-:W-:Y:S02]  /*2de0*/  @P0 LEA R132, P6, R36, UR14, 0x4 ;  /* 0x0000000e24840c11 */ /* 0x000fe4000f8c20ff */
[----:B------:R-:W-:Y:S02]  /*2df0*/  @P0 PRMT R63, R211, 0x7610, R63 ;  /* 0x00007610d33f0816 */ /* 0x000fe4000000003f */
[----:B------:R-:W-:Y:S02]  /*2e00*/  F2FP.BF16.F32.PACK_AB R128, R131, R128 ;  /* 0x000000808380723e */ /* 0x000fe400000010ff */
[----:B------:R-:W-:Y:S02]  /*2e10*/  F2FP.BF16.F32.PACK_AB R131, R206, R203 ;  /* 0x000000cbce83723e */ /* 0x000fe400000010ff */
[----:B------:R-:W-:Y:S02]  /*2e20*/  @P0 PRMT R60, R60, 0x5410, R133 ;  /* 0x000054103c3c0816 */ /* 0x000fe40000000085 */
[C---:B------:R-:W-:Y:S01]  /*2e30*/  @P0 LEA.HI.X R133, R36.reuse, UR15, RZ, 0x4, P6 ;  /* 0x0000000f24850c11 */ /* 0x040fe2000b0f24ff */
[----:B------:R2:W-:Y:S01]  /*2e40*/  STG.E.128 desc[UR4][R134.64], R128 ;  /* 0x0000008086007986 */ /* 0x0005e2000c101d04 */
[----:B------:R-:W-:Y:S01]  /*2e50*/  @P0 PRMT R61, R61, 0x5410, R208 ;  /* 0x000054103d3d0816 */ /* 0x000fe200000000d0 */
[----:B------:R-:W-:Y:S01]  /*2e60*/  VIADD R36, R36, 0x20 ;  /* 0x0000002024247836 */ /* 0x000fe20000000000 */
[----:B------:R-:W-:-:S02]  /*2e70*/  @P0 PRMT R62, R62, 0x5410, R210 ;  /* 0x000054103e3e0816 */ /* 0x000fc400000000d2 */
[----:B------:R-:W-:-:S05]  /*2e80*/  @P0 PRMT R63, R63, 0x5410, R212 ;  /* 0x000054103f3f0816 */ /* 0x000fca00000000d4 */
[----:B------:R2:W-:Y:S02]  /*2e90*/  @P0 STG.E.128 desc[UR4][R132.64], R60 ;  /* 0x0000003c84000986 */ /* 0x0005e4000c101d04 */
.L_x_80:
[----:B------:R-:W-:Y:S05]  /*2ea0*/  BSYNC B1 ;  /* 0x0000000000017941 */ /* 0x000fea0003800000 */
.L_x_79:
[----:B------:R-:W-:Y:S04]  /*2eb0*/  BSSY B1, `(.L_x_81) ;  /* 0x0000064000017945 */ /* 0x000fe80003800000 */
[----:B------:R-:W-:Y:S05]  /*2ec0*/  @!P3 BRA `(.L_x_82) ;  /* 0x000000040088b947 */ /* 0x000fea0003800000 */
[----:B------:R-:W-:Y:S01]  /*2ed0*/  ISETP.NE.U32.AND P6, PT, RZ, UR8, PT ;  /* 0x00000008ff007c0c */ /* 0x000fe2000bfc5070 */
[-CC-:B-12---:R-:W-:Y:S01]  /*2ee0*/  FFMA.FTZ R129, R165, R197.reuse, R200.reuse ;  /* 0x000000c5a5817223 */ /* 0x186fe200000100c8 */
[-CC-:B------:R-:W-:Y:S01]  /*2ef0*/  FFMA.FTZ R131, R167, R197.reuse, R200.reuse ;  /* 0x000000c5a7837223 */ /* 0x180fe200000100c8 */
[-CC-:B------:R-:W-:Y:S01]  /*2f00*/  FFMA.FTZ R133, R169, R197.reuse, R200.reuse ;  /* 0x000000c5a9857223 */ /* 0x180fe200000100c8 */
[----:B------:R-:W-:Y:S01]  /*2f10*/  ISETP.NE.AND.EX P6, PT, RZ, UR9, PT, P6 ;  /* 0x00000009ff007c0c */ /* 0x000fe2000bfc5360 */
[----:B------:R-:W-:Y:S01]  /*2f20*/  FADD.FTZ R128, R168, -R129 ;  /* 0x80000081a8807221 */ /* 0x000fe20000010000 */
[-C--:B------:R-:W-:Y:S01]  /*2f30*/  FFMA.FTZ R130, R176, R197.reuse, R200 ;  /* 0x000000c5b0827223 */ /* 0x080fe200000100c8 */
[----:B------:R-:W-:Y:S01]  /*2f40*/  FADD.FTZ R132, R170, -R131 ;  /* 0x80000083aa847221 */ /* 0x000fe20000010000 */
[----:B0-----:R-:W-:Y:S01]  /*2f50*/  FADD.FTZ R134, R172, -R133 ;  /* 0x80000085ac867221 */ /* 0x001fe20000010000 */
[----:B-----5:R-:W-:Y:S01]  /*2f60*/  FMUL.FTZ R128, R195, R128 ;  /* 0x00000080c3807220 */ /* 0x020fe20000410000 */
[----:B------:R-:W-:Y:S01]  /*2f70*/  FADD.FTZ R130, R173, -R130 ;  /* 0x80000082ad827221 */ /* 0x000fe20000010000 */
[C---:B------:R-:W-:Y:S01]  /*2f80*/  FMUL.FTZ R199, R195.reuse, R132 ;  /* 0x00000084c3c77220 */ /* 0x040fe20000410000 */
[C---:B------:R-:W-:Y:S01]  /*2f90*/  FMUL.FTZ R201, R195.reuse, R134 ;  /* 0x00000086c3c97220 */ /* 0x040fe20000410000 */
[----:B------:R-:W-:Y:S01]  /*2fa0*/  ISETP.NE.U32.AND P0, PT, RZ, UR12, PT ;  /* 0x0000000cff007c0c */ /* 0x000fe2000bf05070 */
[----:B------:R-:W-:Y:S01]  /*2fb0*/  FMUL.FTZ R131, R195, R130 ;  /* 0x00000082c3837220 */ /* 0x000fe20000410000 */
[----:B------:R-:W-:-:S02]  /*2fc0*/  FFMA.FTZ R130, R178, R197, R200 ;  /* 0x000000c5b2827223 */ /* 0x000fc400000100c8 */
[----:B------:R-:W-:Y:S01]  /*2fd0*/  @P6 SHF.L.U32 R129, R40, 0x10, RZ ;  /* 0x0000001028816819 */ /* 0x000fe200000006ff */
[----:B------:R-:W-:Y:S01]  /*2fe0*/  @P6 IMAD.U32 R204, R43, 0x10000, RZ ;  /* 0x000100002bcc6824 */ /* 0x000fe200078e00ff */
[----:B------:R-:W-:Y:S01]  /*2ff0*/  @P6 SHF.L.U32 R134, R41, 0x10, RZ ;  /* 0x0000001029866819 */ /* 0x000fe200000006ff */
[----:B------:R-:W-:Y:S01]  /*3000*/  FADD.FTZ R130, R175, -R130 ;  /* 0x80000082af827221 */ /* 0x000fe20000010000 */
[----:B------:R-:W-:Y:S01]  /*3010*/  @P6 PRMT R135, R43, 0x7632, R135 ;  /* 0x000076322b876816 */ /* 0x000fe20000000087 */
[----:B------:R-:W-:Y:S01]  /*3020*/  @P6 FADD.FTZ R128, R128, R129 ;  /* 0x0000008180806221 */ /* 0x000fe20000010000 */
[-C--:B------:R-:W-:Y:S01]  /*3030*/  FFMA.FTZ R129, R171, R197.reuse, R200 ;  /* 0x000000c5ab817223 */ /* 0x080fe200000100c8 */
[----:B------:R-:W-:Y:S01]  /*3040*/  @P6 FADD.FTZ R199, R199, R134 ;  /* 0x00000086c7c76221 */ /* 0x000fe20000010000 */
[-C--:B------:R-:W-:Y:S01]  /*3050*/  FFMA.FTZ R134, R182, R197.reuse, R200 ;  /* 0x000000c5b6867223 */ /* 0x080fe200000100c8 */
[----:B------:R-:W-:Y:S02]  /*3060*/  @P6 IMAD.U32 R135, R135, 0x10000, RZ ;  /* 0x0001000087876824 */ /* 0x000fe400078e00ff */
[--C-:B------:R-:W-:Y:S01]  /*3070*/  FADD.FTZ R202, R174, -R129.reuse ;  /* 0x80000081aeca7221 */ /* 0x100fe20000010000 */
[----:B------:R-:W-:Y:S01]  /*3080*/  @P6 PRMT R129, R40, 0x7632, R129 ;  /* 0x0000763228816816 */ /* 0x000fe20000000081 */
[----:B------:R-:W-:Y:S01]  /*3090*/  FADD.FTZ R134, R179, -R134 ;  /* 0x80000086b3867221 */ /* 0x000fe20000010000 */
[----:B------:R-:W-:Y:S01]  /*30a0*/  ISETP.NE.AND.EX P0, PT, RZ, UR13, PT, P0 ;  /* 0x0000000dff007c0c */ /* 0x000fe2000bf05300 */
[----:B------:R-:W-:Y:S01]  /*30b0*/  FMUL.FTZ R203, R195, R202 ;  /* 0x000000cac3cb7220 */ /* 0x000fe20000410000 */
[----:B------:R-:W-:Y:S01]  /*30c0*/  @P6 SHF.L.U32 R132, R129, 0x10, RZ ;  /* 0x0000001081846819 */ /* 0x000fe200000006ff */
[----:B------:R-:W-:Y:S01]  /*30d0*/  FMUL.FTZ R206, R195, R134 ;  /* 0x00000086c3ce7220 */ /* 0x000fe20000410000 */
        /* <DEDUP_REMOVED lines=10> */
[----:B------:R-:W-:Y:S01]  /*3180*/  @P6 FADD.FTZ R206, R206, R135 ;  /* 0x00000087cece6221 */ /* 0x000fe20000010000 */
[----:B------:R-:W-:Y:S01]  /*3190*/  @P6 SHF.L.U32 R133, R130, 0x10, RZ ;  /* 0x0000001082856819 */ /* 0x000fe200000006ff */
[----:B------:R-:W-:Y:S01]  /*31a0*/  FMUL.FTZ R204, R195, R132 ;  /* 0x00000084c3cc7220 */ /* 0x000fe20000410000 */
        /* <DEDUP_REMOVED lines=45> */
[----:B------:R-:W-:Y:S01]  /*3480*/  @P0 LEA.HI.X R133, R36, UR15, RZ, 0x4, P6 ;  /* 0x0000000f24850c11 */ /* 0x000fe2000b0f24ff */
[----:B------:R3:W-:Y:S01]  /*3490*/  STG.E.128 desc[UR4][R134.64], R128 ;  /* 0x0000008086007986 */ /* 0x0007e2000c101d04 */
[----:B------:R-:W-:-:S02]  /*34a0*/  @P0 PRMT R61, R61, 0x5410, R208 ;  /* 0x000054103d3d0816 */ /* 0x000fc400000000d0 */
[----:B------:R-:W-:Y:S02]  /*34b0*/  @P0 PRMT R62, R62, 0x5410, R210 ;  /* 0x000054103e3e0816 */ /* 0x000fe400000000d2 */
[----:B------:R-:W-:Y:S02]  /*34c0*/  @P0 PRMT R63, R63, 0x5410, R212 ;  /* 0x000054103f3f0816 */ /* 0x000fe400000000d4 */
[----:B------:R-:W-:-:S03]  /*34d0*/  IADD3 R36, R36, 0x20, RZ ;  /* 0x0000002024247810 */ /* 0x000fc60007ffe0ff */
[----:B------:R3:W-:Y:S04]  /*34e0*/  @P0 STG.E.128 desc[UR4][R132.64], R60 ;  /* 0x0000003c84000986 */ /* 0x0007e8000c101d04 */
.L_x_82:
[----:B------:R-:W-:Y:S05]  /*34f0*/  BSYNC B1 ;  /* 0x0000000000017941 */ /* 0x000fea0003800000 */
.L_x_81:
[----:B------:R-:W-:Y:S04]  /*3500*/  BSSY B1, `(.L_x_83) ;  /* 0x0000063000017945 */ /* 0x000fe80003800000 */
[----:B------:R-:W-:Y:S05]  /*3510*/  @!P4 BRA `(.L_x_84) ;  /* 0x000000040084c947 */ /* 0x000fea0003800000 */
[----:B------:R-:W-:Y:S01]  /*3520*/  ISETP.NE.U32.AND P6, PT, RZ, UR8, PT ;  /* 0x00000008ff007c0c */ /* 0x000fe2000bfc5070 */
[-CC-:B-123--:R-:W-:Y:S01]  /*3530*/  FFMA.FTZ R129, R149, R197.reuse, R200.reuse ;  /* 0x000000c595817223 */ /* 0x18efe200000100c8 */
[-CC-:B------:R-:W-:Y:S01]  /*3540*/  FFMA.FTZ R131, R181, R197.reuse, R200.reuse ;  /* 0x000000c5b5837223 */ /* 0x180fe200000100c8 */
[-CC-:B------:R-:W-:Y:S01]  /*3550*/  FFMA.FTZ R133, R183, R197.reuse, R200.reuse ;  /* 0x000000c5b7857223 */ /* 0x180fe200000100c8 */
[----:B------:R-:W-:Y:S01]  /*3560*/  ISETP.NE.AND.EX P6, PT, RZ, UR9, PT, P6 ;  /* 0x00000009ff007c0c */ /* 0x000fe2000bfc5360 */
[-CC-:B------:R-:W-:Y:S01]  /*3570*/  FFMA.FTZ R130, R190, R197.reuse, R200.reuse ;  /* 0x000000c5be827223 */ /* 0x180fe200000100c8 */
[----:B------:R-:W-:Y:S01]  /*3580*/  FADD.FTZ R128, R184, -R129 ;  /* 0x80000081b8807221 */ /* 0x000fe20000010000 */
[-CC-:B------:R-:W-:Y:S01]  /*3590*/  FFMA.FTZ R202, R192, R197.reuse, R200.reuse ;  /* 0x000000c5c0ca7223 */ /* 0x180fe200000100c8 */
[-CC-:B------:R-:W-:Y:S01]  /*35a0*/  FFMA.FTZ R204, R194, R197.reuse, R200.reuse ;  /* 0x000000c5c2cc7223 */ /* 0x180fe200000100c8 */
[-CC-:B0-----:R-:W-:Y:S01]  /*35b0*/  FFMA.FTZ R135, R189, R197.reuse, R200.reuse ;  /* 0x000000c5bd877223 */ /* 0x181fe200000100c8 */
[----:B------:R-:W-:Y:S01]  /*35c0*/  FFMA.FTZ R208, R198, R197, R200 ;  /* 0x000000c5c6d07223 */ /* 0x000fe200000100c8 */
[----:B------:R-:W-:Y:S01]  /*35d0*/  FADD.FTZ R134, R186, -R131 ;  /* 0x80000083ba867221 */ /* 0x000fe20000010000 */
[----:B------:R-:W-:Y:S01]  /*35e0*/  FADD.FTZ R200, R188, -R133 ;  /* 0x80000085bcc87221 */ /* 0x000fe20000010000 */
[----:B------:R-:W-:Y:S01]  /*35f0*/  FADD.FTZ R132, R185, -R130 ;  /* 0x80000082b9847221 */ /* 0x000fe20000010000 */
[C---:B-----5:R-:W-:Y:S01]  /*3600*/  FMUL.FTZ R130, R195.reuse, R128 ;  /* 0x00000080c3827220 */ /* 0x060fe20000410000 */
[C---:B------:R-:W-:Y:S01]  /*3610*/  FMUL.FTZ R197, R195.reuse, R134 ;  /* 0x00000086c3c57220 */ /* 0x040fe20000410000 */
[----:B------:R-:W-:Y:S01]  /*3620*/  FMUL.FTZ R200, R195, R200 ;  /* 0x000000c8c3c87220 */ /* 0x000fe20000410000 */
[----:B------:R-:W-:Y:S01]  /*3630*/  @P6 SHF.L.U32 R129, R124, 0x10, RZ ;  /* 0x000000107c816819 */ /* 0x000fe200000006ff */
[----:B------:R-:W-:Y:S01]  /*3640*/  @P6 IMAD.U32 R133, R126, 0x10000, RZ ;  /* 0x000100007e856824 */ /* 0x000fe200078e00ff */
[----:B------:R-:W-:Y:S01]  /*3650*/  @P6 SHF.L.U32 R128, R125, 0x10, RZ ;  /* 0x000000107d806819 */ /* 0x000fe200000006ff */
[----:B------:R-:W-:Y:S01]  /*3660*/  FMUL.FTZ R131, R195, R132 ;  /* 0x00000084c3837220 */ /* 0x000fe20000410000 */
[----:B------:R-:W-:Y:S01]  /*3670*/  FADD.FTZ R202, R187, -R202 ;  /* 0x800000cabbca7221 */ /* 0x000fe20000010000 */
[----:B------:R-:W-:Y:S01]  /*3680*/  @P6 FADD.FTZ R130, R130, R129 ;  /* 0x0000008182826221 */ /* 0x000fe20000010000 */
[----:B------:R-:W-:Y:S01]  /*3690*/  @P6 FADD.FTZ R200, R200, R133 ;  /* 0x00000085c8c86221 */ /* 0x000fe20000010000 */
[----:B------:R-:W-:Y:S01]  /*36a0*/  @P6 FADD.FTZ R197, R197, R128 ;  /* 0x00000080c5c56221 */ /* 0x000fe20000010000 */
[----:B------:R-:W-:Y:S01]  /*36b0*/  FADD.FTZ R204, R191, -R204 ;  /* 0x800000ccbfcc7221 */ /* 0x000fe20000010000 */
[----:B------:R-:W-:Y:S01]  /*36c0*/  FADD.FTZ R206, R196, -R135 ;  /* 0x80000087c4ce7221 */ /* 0x000fe20000010000 */
[----:B------:R-:W-:Y:S01]  /*36d0*/  @P6 PRMT R128, R124, 0x7632, R128 ;  /* 0x000076327c806816 */ /* 0x000fe20000000080 */
[----:B------:R-:W-:Y:S01]  /*36e0*/  FADD.FTZ R208, R193, -R208 ;  /* 0x800000d0c1d07221 */ /* 0x000fe20000010000 */
[----:B------:R-:W-:Y:S01]  /*36f0*/  @P6 PRMT R129, R125, 0x7632, R129 ;  /* 0x000076327d816816 */ /* 0x000fe20000000081 */
[C---:B------:R-:W-:Y:S01]  /*3700*/  FMUL.FTZ R202, R195.reuse, R202 ;  /* 0x000000cac3ca7220 */ /* 0x040fe20000410000 */
[----:B------:R-:W-:Y:S01]  /*3710*/  @P6 PRMT R132, R126, 0x7632, R132 ;  /* 0x000076327e846816 */ /* 0x000fe20000000084 */
[----:B------:R-:W-:Y:S01]  /*3720*/  FMUL.FTZ R199, R195, R204 ;  /* 0x000000ccc3c77220 */ /* 0x000fe20000410000 */
[----:B------:R-:W-:Y:S01]  /*3730*/  @P6 PRMT R133, R127, 0x7632, R133 ;  /* 0x000076327f856816 */ /* 0x000fe20000000085 */
[----:B------:R-:W-:Y:S01]  /*3740*/  FMUL.FTZ R206, R195, R206 ;  /* 0x000000cec3ce7220 */ /* 0x000fe20000410000 */
[----:B------:R-:W-:Y:S01]  /*3750*/  @P6 SHF.L.U32 R135, R127, 0x10, RZ ;  /* 0x000000107f876819 */ /* 0x000fe200000006ff */
[----:B------:R-:W-:Y:S01]  /*3760*/  FMUL.FTZ R195, R195, R208 ;  /* 0x000000d0c3c37220 */ /* 0x000fe20000410000 */
[----:B------:R-:W-:Y:S01]  /*3770*/  @P6 SHF.L.U32 R128, R128, 0x10, RZ ;  /* 0x0000001080806819 */ /* 0x000fe200000006ff */
[----:B------:R-:W-:Y:S01]  /*3780*/  @P6 IMAD.U32 R132, R132, 0x10000, RZ ;  /* 0x0001000084846824 */ /* 0x000fe200078e00ff */
[----:B------:R-:W-:Y:S01]  /*3790*/  @P6 SHF.L.U32 R129, R129, 0x10, RZ ;  /* 0x0000001081816819 */ /* 0x000fe200000006ff */
[----:B------:R-:W-:Y:S01]  /*37a0*/  @P6 FADD.FTZ R206, R206, R135 ;  /* 0x00000087cece6221 */ /* 0x000fe20000010000 */
[----:B------:R-:W-:Y:S01]  /*37b0*/  ISETP.NE.U32.AND P0, PT, RZ, UR12, PT ;  /* 0x0000000cff007c0c */ /* 0x000fe2000bf05070 */
[----:B------:R-:W-:Y:S01]  /*37c0*/  @P6 FADD.FTZ R131, R131, R128 ;  /* 0x0000008083836221 */ /* 0x000fe20000010000 */
[----:B------:R-:W-:Y:S01]  /*37d0*/  @P6 SHF.L.U32 R134, R133, 0x10, RZ ;  /* 0x0000001085866819 */ /* 0x000fe200000006ff */
[----:B------:R-:W-:Y:S01]  /*37e0*/  @P6 FADD.FTZ R202, R202, R129 ;  /* 0x00000081caca6221 */ /* 0x000fe20000010000 */
[----:B------:R-:W-:Y:S01]  /*37f0*/  ISETP.NE.AND.EX P0, PT, RZ, UR13, PT, P0 ;  /* 0x0000000dff007c0c */ /* 0x000fe2000bf05300 */
[----:B------:R-:W-:-:S02]  /*3800*/  @P6 FADD.FTZ R199, R199, R132 ;  /* 0x00000084c7c76221 */ /* 0x000fc40000010000 */
[----:B------:R-:W-:Y:S01]  /*3810*/  @P6 FADD.FTZ R195, R195, R134 ;  /* 0x00000086c3c36221 */ /* 0x000fe20000010000 */
[----:B------:R-:W-:-:S04]  /*3820*/  ISETP.NE.U32.AND P6, PT, RZ, UR12, PT ;  /* 0x0000000cff007c0c */ /* 0x000fc8000bfc5070 */
[----:B------:R-:W-:-:S05]  /*3830*/  ISETP.NE.AND.EX P6, PT, RZ, UR13, PT, P6 ;  /* 0x0000000dff007c0c */ /* 0x000fca000bfc5360 */
[----:B------:R-:W-:Y:S02]  /*3840*/  @P0 F2FP.BF16.F32.PACK_AB R128, RZ, R130 ;  /* 0x00000082ff80023e */ /* 0x000fe400000010ff */
[----:B------:R-:W-:Y:S02]  /*3850*/  @P0 F2FP.BF16.F32.PACK_AB R133, RZ, R197 ;  /* 0x000000c5ff85023e */ /* 0x000fe400000010ff */
[----:B------:R-:W-:Y:S02]  /*3860*/  @P0 F2FP.BF16.F32.PACK_AB R134, RZ, R200 ;  /* 0x000000c8ff86023e */ /* 0x000fe400000010ff */
[----:B------:R-:W-:Y:S02]  /*3870*/  @P0 PRMT R116, R128, 0x7610, R116 ;  /* 0x0000761080740816 */ /* 0x000fe40000000074 */
[----:B------:R-:W-:Y:S01]  /*3880*/  @P0 F2FP.BF16.F32.PACK_AB R135, RZ, R206 ;  /* 0x000000ceff87023e */ /* 0x000fe200000010ff */
[----:B------:R-:W0:Y:S01]  /*3890*/  @P6 LDC.64 R128, c[0x0][0x308] ;  /* 0x0000c200ff806b82 */ /* 0x000e220000000a00 */
[----:B------:R-:W-:-:S02]  /*38a0*/  @P0 PRMT R117, R133, 0x7610, R117 ;  /* 0x0000761085750816 */ /* 0x000fc40000000075 */
[----:B------:R-:W-:Y:S02]  /*38b0*/  @P0 PRMT R118, R134, 0x7610, R118 ;  /* 0x0000761086760816 */ /* 0x000fe40000000076 */
[----:B------:R-:W-:Y:S02]  /*38c0*/  @P0 F2FP.BF16.F32.PACK_AB R132, RZ, R131 ;  /* 0x00000083ff84023e */ /* 0x000fe400000010ff */
[----:B------:R-:W-:Y:S02]  /*38d0*/  @P0 F2FP.BF16.F32.PACK_AB R133, RZ, R202 ;  /* 0x000000caff85023e */ /* 0x000fe400000010ff */
[----:B------:R-:W-:Y:S02]  /*38e0*/  @P0 F2FP.BF16.F32.PACK_AB R134, RZ, R199 ;  /* 0x000000c7ff86023e */ /* 0x000fe400000010ff */
[----:B------:R-:W-:Y:S02]  /*38f0*/  @P0 F2FP.BF16.F32.PACK_AB R201, RZ, R195 ;  /* 0x000000c3ffc9023e */ /* 0x000fe400000010ff */
[----:B------:R-:W-:-:S02]  /*3900*/  @P0 PRMT R119, R135, 0x7610, R119 ;  /* 0x0000761087770816 */ /* 0x000fc40000000077 */
[----:B------:R-:W-:Y:S02]  /*3910*/  @P0 PRMT R116, R116, 0x5410, R132 ;  /* 0x0000541074740816 */ /* 0x000fe40000000084 */
[----:B------:R-:W-:Y:S02]  /*3920*/  @P0 PRMT R117, R117, 0x5410, R133 ;  /* 0x0000541075750816 */ /* 0x000fe40000000085 */
[----:B------:R-:W-:Y:S02]  /*3930*/  @P0 PRMT R118, R118, 0x5410, R134 ;  /* 0x0000541076760816 */ /* 0x000fe40000000086 */
[----:B------:R-:W-:Y:S01]  /*3940*/  @P0 PRMT R119, R119, 0x5410, R201 ;  /* 0x0000541077770816 */ /* 0x000fe200000000c9 */
[----:B------:R-:W1:Y:S01]  /*3950*/  LDC.64 R134, c[0x0][0x2f8] ;  /* 0x0000be00ff867b82 */ /* 0x000e620000000a00 */
[----:B------:R-:W-:Y:S01]  /*3960*/  ISETP.NE.U32.AND P0, PT, RZ, UR14, PT ;  /* 0x0000000eff007c0c */ /* 0x000fe2000bf05070 */
[----:B0-----:R-:W-:Y:S01]  /*3970*/  @P6 IMAD.WIDE.U32 R132, R36, 0x10, R128 ;  /* 0x0000001024846825 */ /* 0x001fe200078e0080 */
[----:B------:R-:W-:-:S02]  /*3980*/  F2FP.BF16.F32.PACK_AB R128, R131, R130 ;  /* 0x000000828380723e */ /* 0x000fc400000010ff */
[----:B------:R-:W-:Y:S02]  /*3990*/  ISETP.NE.AND.EX P0, PT, RZ, UR15, PT, P0 ;  /* 0x0000000fff007c0c */ /* 0x000fe4000bf05300 */
[----:B------:R0:W-:Y:S01]  /*39a0*/  @P6 STG.E.128 desc[UR4][R132.64], R116 ;  /* 0x0000007484006986 */ /* 0x0001e2000c101d04 */
[----:B------:R-:W-:-:S10]  /*39b0*/  F2FP.BF16.F32.PACK_AB R129, R202, R197 ;  /* 0x000000c5ca81723e */ /* 0x000fd400000010ff */
[----:B------:R-:W-:Y:S02]  /*39c0*/  @P0 F2FP.BF16.F32.PACK_AB R201, RZ, R130 ;  /* 0x00000082ffc9023e */ /* 0x000fe400000010ff */
[----:B------:R-:W-:Y:S02]  /*39d0*/  @P0 F2FP.BF16.F32.PACK_AB R203, RZ, R197 ;  /* 0x000000c5ffcb023e */ /* 0x000fe400000010ff */
[----:B------:R-:W-:Y:S02]  /*39e0*/  @P0 F2FP.BF16.F32.PACK_AB R205, RZ, R200 ;  /* 0x000000c8ffcd023e */ /* 0x000fe400000010ff */
[----:B------:R-:W-:Y:S01]  /*39f0*/  @P0 F2FP.BF16.F32.PACK_AB R208, RZ, R206 ;  /* 0x000000ceffd0023e */ /* 0x000fe200000010ff */
[----:B-1----:R-:W-:Y:S01]  /*3a00*/  IMAD.WIDE.U32 R134, R36, 0x10, R134 ;  /* 0x0000001024867825 */ /* 0x002fe200078e0086 */
[----:B0-----:R-:W-:Y:S02]  /*3a10*/  @P0 F2FP.BF16.F32.PACK_AB R133, RZ, R131 ;  /* 0x00000083ff85023e */ /* 0x001fe400000010ff */
[----:B------:R-:W-:-:S02]  /*3a20*/  @P0 PRMT R60, R201, 0x7610, R60 ;  /* 0x00007610c93c0816 */ /* 0x000fc4000000003c */
[----:B------:R-:W-:Y:S02]  /*3a30*/  @P0 F2FP.BF16.F32.PACK_AB R204, RZ, R202 ;  /* 0x000000caffcc023e */ /* 0x000fe400000010ff */
[----:B------:R-:W-:Y:S02]  /*3a40*/  @P0 F2FP.BF16.F32.PACK_AB R207, RZ, R199 ;  /* 0x000000c7ffcf023e */ /* 0x000fe400000010ff */
[----:B------:R-:W-:Y:S02]  /*3a50*/  @P0 F2FP.BF16.F32.PACK_AB R209, RZ, R195 ;  /* 0x000000c3ffd1023e */ /* 0x000fe400000010ff */
[----:B------:R-:W-:Y:S02]  /*3a60*/  @P0 PRMT R61, R203, 0x7610, R61 ;  /* 0x00007610cb3d0816 */ /* 0x000fe4000000003d */
[----:B------:R-:W-:Y:S02]  /*3a70*/  @P0 PRMT R62, R205, 0x7610, R62 ;  /* 0x00007610cd3e0816 */ /* 0x000fe4000000003e */
[----:B------:R-:W-:-:S02]  /*3a80*/  @P0 LEA R132, P6, R36, UR14, 0x4 ;  /* 0x0000000e24840c11 */ /* 0x000fc4000f8c20ff */
        /* <DEDUP_REMOVED lines=8> */
[----:B------:R-:W-:-:S05]  /*3b10*/  @P0 PRMT R63, R63, 0x5410, R209 ;  /* 0x000054103f3f0816 */ /* 0x000fca00000000d1 */
[----:B------:R4:W-:Y:S02]  /*3b20*/  @P0 STG.E.128 desc[UR4][R132.64], R60 ;  /* 0x0000003c84000986 */ /* 0x0009e4000c101d04 */
.L_x_84:
[----:B------:R-:W-:Y:S05]  /*3b30*/  BSYNC B1 ;  /* 0x0000000000017941 */ /* 0x000fea0003800000 */
.L_x_83:
[----:B-1234-:R-:W1:Y:S02]  /*3b40*/  LDC.64 R128, c[0x0][0x210] ;  /* 0x00008400ff807b82 */ /* 0x01ee640000000a00 */
[----:B-1----:R-:W-:-:S04]  /*3b50*/  LEA R18, R128, R18, 0x2 ;  /* 0x0000001280127211 */ /* 0x002fc800078e10ff */
[----:B------:R-:W-:-:S13]  /*3b60*/  ISETP.GE.AND P0, PT, R18, R129, PT ;  /* 0x000000811200720c */ /* 0x000fda0003f06270 */
[----:B------:R-:W-:Y:S05]  /*3b70*/  @!P0 BRA `(.L_x_85) ;  /* 0xffffffcc001c8947 */ /* 0x000fea000383ffff */
.L_x_67:
[----:B------:R-:W-:Y:S05]  /*3b80*/  BSYNC B0 ;  /* 0x0000000000007941 */ /* 0x000fea0003800000 */
.L_x_66:
[----:B------:R-:W1:Y:S01]  /*3b90*/  S2R R40, SR_TID.X ;  /* 0x0000000000287919 */ /* 0x000e620000002100 */
[----:B------:R-:W-:Y:S01]  /*3ba0*/  MOV R0, 0x400 ;  /* 0x0000040000007802 */ /* 0x000fe20000000f00 */
[----:B------:R-:W-:Y:S05]  /*3bb0*/  WARPSYNC.ALL ;  /* 0x0000000000007948 */ /* 0x000fea0003800000 */
[----:B------:R-:W2:Y:S01]  /*3bc0*/  S2R R3, SR_CgaCtaId ;  /* 0x0000000000037919 */ /* 0x000ea20000008800 */
[----:B------:R-:W-:Y:S01]  /*3bd0*/  ULDC.64 UR16, c[0x0][0x2d8] ;  /* 0x0000b60000107ab9 */ /* 0x000fe20000000a00 */
[----:B------:R-:W-:Y:S01]  /*3be0*/  ULDC.64 UR18, c[0x0][0x2d0] ;  /* 0x0000b40000127ab9 */ /* 0x000fe20000000a00 */
[----:B------:R-:W3:Y:S01]  /*3bf0*/  S2R R38, SR_CTAID.X ;  /* 0x0000000000267919 */ /* 0x000ee20000002500 */
[----:B-1----:R-:W-:-:S02]  /*3c00*/  SHF.R.U32.HI R2, RZ, 0x5, R40 ;  /* 0x00000005ff027819 */ /* 0x002fc40000011628 */
[----:B------:R-:W-:Y:S02]  /*3c10*/  LOP3.LUT R4, R40, 0x1f, RZ, 0xc0, !PT ;  /* 0x0000001f28047812 */ /* 0x000fe400078ec0ff */
[----:B------:R-:W-:Y:S02]  /*3c20*/  SHF.L.U32 R5, R2, 0x7, RZ ;  /* 0x0000000702057819 */ /* 0x000fe400000006ff */
[----:B--2---:R-:W-:Y:S02]  /*3c30*/  LEA R3, R3, R0, 0x18 ;  /* 0x0000000003037211 */ /* 0x004fe400078ec0ff */
[----:B------:R-:W-:Y:S02]  /*3c40*/  LOP3.LUT R0, R5, 0xffffff80, R4, 0xe2, !PT ;  /* 0xffffff8005007812 */ /* 0x000fe400078ee204 */
[----:B------:R-:W-:Y:S01]  /*3c50*/  LEA R6, R40, R3, 0x2 ;  /* 0x0000000328067211 */ /* 0x000fe200078e10ff */
[----:B---3--:R-:W-:Y:S01]  /*3c60*/  IMAD R43, R38, R37, RZ ;  /* 0x00000025262b7224 */ /* 0x008fe200078e02ff */
[----:B------:R-:W-:Y:S01]  /*3c70*/  IADD3 R38, R37, 0x7f, -R40 ;  /* 0x0000007f25267810 */ /* 0x000fe20007ffe828 */
[----:B------:R-:W-:-:S03]  /*3c80*/  IMAD R0, R0, 0x20, R3 ;  /* 0x0000002000007824 */ /* 0x000fc600078e0203 */
[----:B------:R-:W-:Y:S02]  /*3c90*/  IADD3 R43, P0, R43, R40, RZ ;  /* 0x000000282b2b7210 */ /* 0x000fe40007f1e0ff */
[----:B------:R-:W-:Y:S01]  /*3ca0*/  STS.128 [R0], R72 ;  /* 0x0000004800007388 */ /* 0x000fe20000000c00 */
[C---:B------:R-:W-:Y:S02]  /*3cb0*/  LOP3.LUT P5, RZ, R38.reuse, 0xffffff80, RZ, 0xc0, !PT ;  /* 0xffffff8026ff7812 */ /* 0x040fe400078ac0ff */
[C---:B------:R-:W-:Y:S01]  /*3cc0*/  ISETP.GE.U32.AND P4, PT, R38.reuse, 0x180, PT ;  /* 0x000001802600780c */ /* 0x040fe20003f86070 */
[----:B------:R-:W-:Y:S01]  /*3cd0*/  STS.128 [R0+0x10], R76 ;  /* 0x0000104c00007388 */ /* 0x000fe20000000c00 */
[C---:B------:R-:W-:Y:S02]  /*3ce0*/  ISETP.GE.U32.AND P3, PT, R38.reuse, 0x200, PT ;  /* 0x000002002600780c */ /* 0x040fe40003f66070 */
[----:B------:R-:W-:Y:S01]  /*3cf0*/  ISETP.GE.U32.AND P2, PT, R38, 0x280, PT ;  /* 0x000002802600780c */ /* 0x000fe20003f46070 */
[----:B------:R-:W-:Y:S04]  /*3d00*/  STS.128 [R0+0x400], R80 ;  /* 0x0004005000007388 */ /* 0x000fe80000000c00 */
[----:B------:R-:W-:Y:S04]  /*3d10*/  STS.128 [R0+0x410], R84 ;  /* 0x0004105400007388 */ /* 0x000fe80000000c00 */
[----:B------:R-:W-:Y:S04]  /*3d20*/  STS.128 [R0+0x800], R112 ;  /* 0x0008007000007388 */ /* 0x000fe80000000c00 */
[----:B------:R-:W-:Y:S04]  /*3d30*/  STS.128 [R0+0x810], R120 ;  /* 0x0008107800007388 */ /* 0x000fe80000000c00 */
[----:B------:R-:W-:Y:S04]  /*3d40*/  STS.128 [R0+0xc00], R96 ;  /* 0x000c006000007388 */ /* 0x000fe80000000c00 */
[----:B------:R-:W-:Y:S01]  /*3d50*/  STS.128 [R0+0xc10], R100 ;  /* 0x000c106400007388 */ /* 0x000fe20000000c00 */
[----:B------:R-:W-:Y:S06]  /*3d60*/  BAR.SYNC.DEFER_BLOCKING 0x0 ;  /* 0x0000000000007b1d */ /* 0x000fec0000010000 */
[----:B------:R-:W1:Y:S04]  /*3d70*/  LDS R2, [R6] ;  /* 0x0000000006027984 */ /* 0x000e680000000800 */
[----:B------:R-:W2:Y:S04]  /*3d80*/  LDS R3, [R6+0x1000] ;  /* 0x0010000006037984 */ /* 0x000ea80000000800 */
[----:B------:R-:W3:Y:S04]  /*3d90*/  LDS R7, [R6+0x200] ;  /* 0x0002000006077984 */ /* 0x000ee80000000800 */
[----:B------:R-:W4:Y:S04]  /*3da0*/  LDS R14, [R6+0x1200] ;  /* 0x00120000060e7984 */ /* 0x000f280000000800 */
[----:B------:R-:W0:Y:S04]  /*3db0*/  LDS R8, [R6+0x400] ;  /* 0x0004000006087984 */ /* 0x000e280000000800 */
[----:B------:R-:W0:Y:S04]  /*3dc0*/  LDS R15, [R6+0x1400] ;  /* 0x00140000060f7984 */ /* 0x000e280000000800 */
[----:B------:R-:W0:Y:S04]  /*3dd0*/  LDS R9, [R6+0x600] ;  /* 0x0006000006097984 */ /* 0x000e280000000800 */
[----:B-----5:R-:W0:Y:S04]  /*3de0*/  LDS R16, [R6+0x1600] ;  /* 0x0016000006107984 */ /* 0x020e280000000800 */
[----:B------:R-:W0:Y:S04]  /*3df0*/  LDS R10, [R6+0x800] ;  /* 0x00080000060a7984 */ /* 0x000e280000000800 */
[----:B------:R-:W0:Y:S04]  /*3e00*/  LDS R17, [R6+0x1800] ;  /* 0x0018000006117984 */ /* 0x000e280000000800 */
        /* <DEDUP_REMOVED lines=9> */
[----:B0-----:R-:W-:-:S03]  /*3ea0*/  FADD.FTZ R8, RZ, R8 ;  /* 0x00000008ff087221 */ /* 0x001fc60000010000 */
[----:B------:R-:W0:Y:S01]  /*3eb0*/  LDS R20, [R6+0x1e00] ;  /* 0x001e000006147984 */ /* 0x000e220000000800 */
[----:B------:R-:W-:-:S03]  /*3ec0*/  FADD.FTZ R8, R8, R15 ;  /* 0x0000000f08087221 */ /* 0x000fc60000010000 */
[----:B------:R-:W0:Y:S01]  /*3ed0*/  LDS R5, [R6+0x2000] ;  /* 0x0020000006057984 */ /* 0x000e220000000800 */
[----:B------:R-:W-:-:S03]  /*3ee0*/  FADD.FTZ R9, RZ, R9 ;  /* 0x00000009ff097221 */ /* 0x000fc60000010000 */
        /* <DEDUP_REMOVED lines=17> */
[----:B0-----:R-:W-:-:S03]  /*4000*/  FADD.FTZ R13, R13, R20 ;  /* 0x000000140d0d7221 */ /* 0x001fc60000010000 */
[----:B------:R-:W0:Y:S01]  /*4010*/  LDS R29, [R6+0x3400] ;  /* 0x00340000061d7984 */ /* 0x000e220000000800 */
[----:B------:R-:W-:-:S03]  /*4020*/  FADD.FTZ R2, R2, R5 ;  /* 0x0000000502027221 */ /* 0x000fc60000010000 */
        /* <DEDUP_REMOVED lines=9> */
[----:B------:R-:W-:Y:S01]  /*40c0*/  FADD.FTZ R11, R11, R26 ;  /* 0x0000001a0b0b7221 */ /* 0x000fe20000010000 */
[----:B------:R-:W-:Y:S01]  /*40d0*/  BAR.SYNC.DEFER_BLOCKING 0x0 ;  /* 0x0000000000007b1d */ /* 0x000fe20000010000 */
[----:B-1----:R-:W-:Y:S01]  /*40e0*/  FADD.FTZ R12, R12, R25 ;  /* 0x000000190c0c7221 */ /* 0x002fe20000010000 */
[----:B--2---:R-:W-:Y:S01]  /*40f0*/  FADD.FTZ R13, R13, R28 ;  /* 0x0000001c0d0d7221 */ /* 0x004fe20000010000 */
[----:B---3--:R-:W-:Y:S01]  /*4100*/  FADD.FTZ R27, R2, R27 ;  /* 0x0000001b021b7221 */ /* 0x008fe20000010000 */
[----:B----4-:R-:W-:Y:S01]  /*4110*/  FADD.FTZ R7, R7, R30 ;  /* 0x0000001e07077221 */ /* 0x010fe20000010000 */
[----:B0-----:R-:W-:Y:S01]  /*4120*/  FADD.FTZ R29, R8, R29 ;  /* 0x0000001d081d7221 */ /* 0x001fe20000010000 */
[----:B------:R-:W-:Y:S01]  /*4130*/  FADD.FTZ R9, R9, R32 ;  /* 0x0000002009097221 */ /* 0x000fe20000010000 */
[----:B------:R0:W-:Y:S01]  /*4140*/  STS.128 [R0], R44 ;  /* 0x0000002c00007388 */ /* 0x0001e20000000c00 */
[----:B------:R-:W-:-:S03]  /*4150*/  FADD.FTZ R31, R10, R31 ;  /* 0x0000001f0a1f7221 */ /* 0x000fc60000010000 */
[----:B------:R-:W-:Y:S01]  /*4160*/  STS.128 [R0+0x10], R48 ;  /* 0x0000103000007388 */ /* 0x000fe20000000c00 */
[----:B------:R-:W-:-:S03]  /*4170*/  FADD.FTZ R11, R11, R34 ;  /* 0x000000220b0b7221 */ /* 0x000fc60000010000 */
[----:B------:R-:W-:Y:S01]  /*4180*/  STS.128 [R0+0x400], R52 ;  /* 0x0004003400007388 */ /* 0x000fe20000000c00 */
[----:B------:R-:W-:-:S03]  /*4190*/  FADD.FTZ R33, R12, R33 ;  /* 0x000000210c217221 */ /* 0x000fc60000010000 */
[----:B------:R-:W-:Y:S01]  /*41a0*/  STS.128 [R0+0x410], R56 ;  /* 0x0004103800007388 */ /* 0x000fe20000000c00 */
[----:B------:R-:W-:-:S03]  /*41b0*/  FADD.FTZ R13, R13, R36 ;  /* 0x000000240d0d7221 */ /* 0x000fc60000010000 */
[----:B------:R-:W-:Y:S01]  /*41c0*/  STS.128 [R0+0x800], R88 ;  /* 0x0008005800007388 */ /* 0x000fe20000000c00 */
[----:B0-----:R-:W-:-:S03]  /*41d0*/  IADD3.X R44, RZ, RZ, RZ, P0, !PT ;  /* 0x000000ffff2c7210 */ /* 0x001fc600007fe4ff */
[----:B------:R-:W-:Y:S01]  /*41e0*/  STS.128 [R0+0x810], R92 ;  /* 0x0008105c00007388 */ /* 0x000fe20000000c00 */
[C---:B------:R-:W-:Y:S02]  /*41f0*/  SHF.L.U64.HI R44, R43.reuse, 0x2, R44 ;  /* 0x000000022b2c7819 */ /* 0x040fe4000001022c */
[----:B------:R-:W-:Y:S01]  /*4200*/  SHF.L.U32 R43, R43, 0x2, RZ ;  /* 0x000000022b2b7819 */ /* 0x000fe200000006ff */
[----:B------:R-:W-:Y:S03]  /*4210*/  STS.128 [R0+0xc00], R64 ;  /* 0x000c004000007388 */ /* 0x000fe60000000c00 */
[C---:B------:R-:W-:Y:S01]  /*4220*/  IADD3 R45, P0, R43.reuse, UR16, RZ ;  /* 0x000000102b2d7c10 */ /* 0x040fe2000ff1e0ff */
[----:B------:R-:W-:Y:S01]  /*4230*/  STS.128 [R0+0xc10], R68 ;  /* 0x000c104400007388 */ /* 0x000fe20000000c00 */
[----:B------:R-:W-:Y:S02]  /*4240*/  BAR.SYNC.DEFER_BLOCKING 0x0 ;  /* 0x0000000000007b1d */ /* 0x000fe40000010000 */
[----:B------:R-:W-:Y:S01]  /*4250*/  IADD3.X R46, R44, UR17, RZ, P0, !PT ;  /* 0x000000112c2e7c10 */ /* 0x000fe200087fe4ff */
[----:B------:R-:W-:Y:S01]  /*4260*/  @P5 IMAD.MOV.U32 R2, RZ, RZ, R45 ;  /* 0x000000ffff025224 */ /* 0x000fe200078e002d */
[----:B------:R-:W-:-:S02]  /*4270*/  IADD3 R43, P1, R43, UR18, RZ ;  /* 0x000000122b2b7c10 */ /* 0x000fc4000ff3e0ff */
[----:B------:R-:W-:Y:S02]  /*4280*/  ISETP.GE.U32.AND P0, PT, R38, 0x100, PT ;  /* 0x000001002600780c */ /* 0x000fe40003f06070 */
[----:B------:R-:W-:Y:S02]  /*4290*/  @P5 MOV R3, R46 ;  /* 0x0000002e00035202 */ /* 0x000fe40000000f00 */
[----:B------:R-:W-:Y:S02]  /*42a0*/  IADD3.X R44, R44, UR19, RZ, P1, !PT ;  /* 0x000000132c2c7c10 */ /* 0x000fe40008ffe4ff */
[----:B------:R-:W-:-:S05]  /*42b0*/  @P5 IADD3 R45, P1, R45, 0x200, RZ ;  /* 0x000002002d2d5810 */ /* 0x000fca0007f3e0ff */
[----:B------:R-:W-:Y:S01]  /*42c0*/  @P5 IMAD.X R46, RZ, RZ, R46, P1 ;  /* 0x000000ffff2e5224 */ /* 0x000fe200008e062e */
[----:B------:R-:W-:Y:S01]  /*42d0*/  ISETP.GE.U32.AND P1, PT, R38, 0x300, PT ;  /* 0x000003002600780c */ /* 0x000fe20003f26070 */
[----:B------:R-:W0:Y:S04]  /*42e0*/  LDS R4, [R6] ;  /* 0x0000000006047984 */ /* 0x000e280000000800 */
[----:B------:R-:W1:Y:S04]  /*42f0*/  LDS R35, [R6+0x1000] ;  /* 0x0010000006237984 */ /* 0x000e680000000800 */
[----:B------:R-:W2:Y:S04]  /*4300*/  LDS R39, [R6+0x2000] ;  /* 0x0020000006277984 */ /* 0x000ea80000000800 */
[----:B------:R-:W3:Y:S04]  /*4310*/  LDS R41, [R6+0x3000] ;  /* 0x0030000006297984 */ /* 0x000ee80000000800 */
[----:B------:R-:W4:Y:S04]  /*4320*/  LDS R0, [R6+0x200] ;  /* 0x0002000006007984 */ /* 0x000f280000000800 */
[----:B------:R-:W-:Y:S04]  /*4330*/  LDS R37, [R6+0x2200] ;  /* 0x0022000006257984 */ /* 0x000fe80000000800 */
[----:B------:R-:W4:Y:S04]  /*4340*/  LDS R14, [R6+0x600] ;  /* 0x00060000060e7984 */ /* 0x000f280000000800 */
[----:B------:R-:W-:Y:S04]  /*4350*/  LDS R40, [R6+0x2400] ;  /* 0x0024000006287984 */ /* 0x000fe80000000800 */
[----:B------:R-:W4:Y:S04]  /*4360*/  LDS R17, [R6+0x1600] ;  /* 0x0016000006117984 */ /* 0x000f280000000800 */
[----:B------:R-:W-:Y:S01]  /*4370*/  LDS R42, [R6+0x3400] ;  /* 0x00340000062a7984 */ /* 0x000fe20000000800 */
        /* <DEDUP_REMOVED lines=8> */
[----:B----4-:R-:W-:-:S03]  /*4400*/  FADD.FTZ R0, RZ, R0 ;  /* 0x00000000ff007221 */ /* 0x010fc60000010000 */
[----:B------:R4:W-:Y:S04]  /*4410*/  @P5 STG.E desc[UR4][R2.64], R41 ;  /* 0x0000002902005986 */ /* 0x0009e8000c101904 */
[----:B------:R-:W3:Y:S01]  /*4420*/  LDS R41, [R6+0x3600] ;  /* 0x0036000006297984 */ /* 0x000ee20000000800 */
[----:B------:R-:W-:-:S03]  /*4430*/  FADD.FTZ R14, RZ, R14 ;  /* 0x0000000eff0e7221 */ /* 0x000fc60000010000 */
[----:B------:R-:W3:Y:S01]  /*4440*/  LDS R16, [R6+0x1800] ;  /* 0x0018000006107984 */ /* 0x000ee20000000800 */
[----:B----4-:R-:W-:-:S03]  /*4450*/  @P5 MOV R2, R43 ;  /* 0x0000002b00025202 */ /* 0x010fc60000000f00 */
[----:B------:R-:W4:Y:S01]  /*4460*/  LDS R18, [R6+0x2800] ;  /* 0x0028000006127984 */ /* 0x000f220000000800 */
[-C--:B------:R-:W-:Y:S01]  /*4470*/  @P5 MOV R3, R44.reuse ;  /* 0x0000002c00035202 */ /* 0x080fe20000000f00 */
[----:B------:R-:W-:Y:S01]  /*4480*/  FADD.FTZ R14, R14, R17 ;  /* 0x000000110e0e7221 */ /* 0x000fe20000010000 */
[----:B------:R-:W-:Y:S01]  /*4490*/  @P5 IADD3 R43, P6, R43, 0x200, RZ ;  /* 0x000002002b2b5810 */ /* 0x000fe20007fde0ff */
[----:B------:R-:W4:Y:S03]  /*44a0*/  LDS R20, [R6+0x3800] ;  /* 0x0038000006147984 */ /* 0x000f260000000800 */
[----:B------:R-:W-:Y:S01]  /*44b0*/  @P5 IADD3.X R44, RZ, R44, RZ, P6, !PT ;  /* 0x0000002cff2c5210 */ /* 0x000fe200037fe4ff */
[----:B------:R2:W-:Y:S01]  /*44c0*/  @P5 STG.E desc[UR4][R2.64], R27 ;  /* 0x0000001b02005986 */ /* 0x0005e2000c101904 */
[----:B------:R-:W-:Y:S01]  /*44d0*/  @P0 IMAD.MOV.U32 R4, RZ, RZ, R43 ;  /* 0x000000ffff040224 */ /* 0x000fe200078e002b */
[----:B------:R-:W-:Y:S01]  /*44e0*/  ISETP.GE.U32.AND P5, PT, R38, 0x380, PT ;  /* 0x000003802600780c */ /* 0x000fe20003fa6070 */
[----:B0-----:R-:W-:Y:S01]  /*44f0*/  FADD.FTZ R14, R14, R21 ;  /* 0x000000150e0e7221 */ /* 0x001fe20000010000 */
[----:B------:R-:W0:Y:S01]  /*4500*/  LDS R27, [R6+0x400] ;  /* 0x00040000061b7984 */ /* 0x000e220000000800 */
[----:B------:R-:W-:Y:S01]  /*4510*/  @P0 MOV R5, R44 ;  /* 0x0000002c00050202 */ /* 0x000fe20000000f00 */
[----:B-1----:R-:W-:-:S02]  /*4520*/  FADD.FTZ R15, RZ, R15 ;  /* 0x0000000fff0f7221 */ /* 0x002fc40000010000 */
[----:B------:R-:W-:Y:S01]  /*4530*/  LDS R19, [R6+0x1a00] ;  /* 0x001a000006137984 */ /* 0x000fe20000000800 */
[----:B--2---:R-:W-:Y:S01]  /*4540*/  FADD.FTZ R0, R0, R35 ;  /* 0x0000002300007221 */ /* 0x004fe20000010000 */
[----:B------:R-:W-:Y:S02]  /*4550*/  @P0 MOV R2, R45 ;  /* 0x0000002d00020202 */ /* 0x000fe40000000f00 */
[----:B------:R-:W-:Y:S01]  /*4560*/  LDS R23, [R6+0x2a00] ;  /* 0x002a000006177984 */ /* 0x000fe20000000800 */
[----:B------:R-:W-:Y:S01]  /*4570*/  @P0 IADD3 R45, P6, R45, 0x200, RZ ;  /* 0x000002002d2d0810 */ /* 0x000fe20007fde0ff */
[----:B------:R-:W-:Y:S01]  /*4580*/  FADD.FTZ R0, R0, R37 ;  /* 0x0000002500007221 */ /* 0x000fe20000010000 */
[-C--:B------:R-:W-:Y:S01]  /*4590*/  @P0 MOV R3, R46.reuse ;  /* 0x0000002e00030202 */ /* 0x080fe20000000f00 */
[----:B------:R-:W1:Y:S01]  /*45a0*/  LDS R8, [R6+0xc00] ;  /* 0x000c000006087984 */ /* 0x000e620000000800 */
[----:B------:R-:W-:Y:S01]  /*45b0*/  @P0 IADD3.X R46, RZ, R46, RZ, P6, !PT ;  /* 0x0000002eff2e0210 */ /* 0x000fe200037fe4ff */
[----:B---3--:R-:W-:Y:S01]  /*45c0*/  FADD.FTZ R39, R0, R39 ;  /* 0x0000002700277221 */ /* 0x008fe20000010000 */
[----:B------:R-:W-:Y:S01]  /*45d0*/  @P0 IADD3 R43, P6, R43, 0x200, RZ ;  /* 0x000002002b2b0810 */ /* 0x000fe20007fde0ff */
[----:B------:R-:W2:Y:S01]  /*45e0*/  LDS R0, [R6+0xa00] ;  /* 0x000a000006007984 */ /* 0x000ea20000000800 */
[----:B------:R-:W-:-:S02]  /*45f0*/  FADD.FTZ R41, R14, R41 ;  /* 0x000000290e297221 */ /* 0x000fc40000010000 */
[----:B------:R-:W-:Y:S01]  /*4600*/  @P0 IADD3.X R44, RZ, R44, RZ, P6, !PT ;  /* 0x0000002cff2c0210 */ /* 0x000fe200037fe4ff */
[----:B------:R-:W-:Y:S01]  /*4610*/  LDS R35, [R6+0x3a00] ;  /* 0x003a000006237984 */ /* 0x000fe20000000800 */
[----:B------:R-:W-:Y:S01]  /*4620*/  ISETP.GE.U32.AND P6, PT, R38, 0x400, PT ;  /* 0x000004002600780c */ /* 0x000fe20003fc6070 */
[----:B------:R-:W-:Y:S02]  /*4630*/  FADD.FTZ R15, R15, R16 ;  /* 0x000000100f0f7221 */ /* 0x000fe40000010000 */
[----:B------:R-:W3:Y:S02]  /*4640*/  LDS R38, [R6+0x1400] ;  /* 0x0014000006267984 */ /* 0x000ee40000000800 */
[----:B----4-:R-:W-:Y:S02]  /*4650*/  FADD.FTZ R15, R15, R18 ;  /* 0x000000120f0f7221 */ /* 0x010fe40000010000 */
[----:B------:R-:W4:Y:S02]  /*4660*/  LDS R17, [R6+0x1c00] ;  /* 0x001c000006117984 */ /* 0x000f240000000800 */
[----:B------:R-:W-:-:S02]  /*4670*/  FADD.FTZ R15, R15, R20 ;  /* 0x000000140f0f7221 */ /* 0x000fc40000010000 */
[----:B------:R0:W-:Y:S04]  /*4680*/  @P0 STG.E desc[UR4][R2.64], R39 ;  /* 0x0000002702000986 */ /* 0x0001e8000c101904 */
[----:B------:R-:W-:Y:S01]  /*4690*/  @P0 STG.E desc[UR4][R4.64], R7 ;  /* 0x0000000704000986 */ /* 0x000fe2000c101904 */
[----:B0-----:R-:W-:-:S03]  /*46a0*/  FADD.FTZ R27, RZ, R27 ;  /* 0x0000001bff1b7221 */ /* 0x001fc60000010000 */
[----:B------:R-:W0:Y:S01]  /*46b0*/  LDS R21, [R6+0x2c00] ;  /* 0x002c000006157984 */ /* 0x000e220000000800 */
[----:B------:R-:W-:Y:S01]  /*46c0*/  @P4 IMAD.MOV.U32 R2, RZ, RZ, R45 ;  /* 0x000000ffff024224 */ /* 0x000fe200078e002d */
[----:B------:R-:W-:Y:S02]  /*46d0*/  @P4 MOV R3, R46 ;  /* 0x0000002e00034202 */ /* 0x000fe40000000f00 */
[----:B------:R-:W0:Y:S01]  /*46e0*/  LDS R7, [R6+0xe00] ;  /* 0x000e000006077984 */ /* 0x000e220000000800 */
[----:B------:R-:W-:-:S03]  /*46f0*/  @P4 IADD3 R45, P0, R45, 0x200, RZ ;  /* 0x000002002d2d4810 */ /* 0x000fc60007f1e0ff */
[----:B------:R-:W0:Y:S02]  /*4700*/  LDS R10, [R6+0x1e00] ;  /* 0x001e0000060a7984 */ /* 0x000e240000000800 */
[----:B------:R-:W-:Y:S02]  /*4710*/  @P4 IMAD.X R46, RZ, RZ, R46, P0 ;  /* 0x000000ffff2e4224 */ /* 0x000fe400000e062e */
[----:B-1----:R-:W-:Y:S01]  /*4720*/  FADD.FTZ R8, RZ, R8 ;  /* 0x00000008ff087221 */ /* 0x002fe20000010000 */
[----:B------:R-:W1:Y:S01]  /*4730*/  LDS R25, [R6+0x2e00] ;  /* 0x002e000006197984 */ /* 0x000e620000000800 */
[----:B--2---:R-:W-:-:S04]  /*4740*/  FADD.FTZ R0, RZ, R0 ;  /* 0x00000000ff007221 */ /* 0x004fc80000010000 */
[----:B------:R-:W-:Y:S01]  /*4750*/  FADD.FTZ R0, R0, R19 ;  /* 0x0000001300007221 */ /* 0x000fe20000010000 */
[----:B---3--:R-:W-:-:S03]  /*4760*/  FADD.FTZ R27, R27, R38 ;  /* 0x000000261b1b7221 */ /* 0x008fc60000010000 */
[----:B------:R-:W-:Y:S01]  /*4770*/  FADD.FTZ R0, R0, R23 ;  /* 0x0000001700007221 */ /* 0x000fe20000010000 */
[----:B------:R-:W-:-:S03]  /*4780*/  FADD.FTZ R27, R27, R40 ;  /* 0x000000281b1b7221 */ /* 0x000fc60000010000 */
[----:B------:R-:W-:Y:S01]  /*4790*/  FADD.FTZ R35, R0, R35 ;  /* 0x0000002300237221 */ /* 0x000fe20000010000 */
[----:B----4-:R-:W-:Y:S01]  /*47a0*/  FADD.FTZ R8, R8, R17 ;  /* 0x0000001108087221 */ /* 0x010fe20000010000 */
[----:B------:R-:W-:-:S05]  /*47b0*/  FADD.FTZ R27, R27, R42 ;  /* 0x0000002a1b1b7221 */ /* 0x000fca0000010000 */
[----:B------:R2:W-:Y:S01]  /*47c0*/  @P4 STG.E desc[UR4][R2.64], R27 ;  /* 0x0000001b02004986 */ /* 0x0005e2000c101904 */
[----:B0-----:R-:W-:-:S03]  /*47d0*/  FADD.FTZ R8, R8, R21 ;  /* 0x0000001508087221 */ /* 0x001fc60000010000 */
[----:B------:R-:W0:Y:S01]  /*47e0*/  LDS R27, [R6+0x3c00] ;  /* 0x003c0000061b7984 */ /* 0x000e220000000800 */
[----:B------:R-:W-:Y:S01]  /*47f0*/  FADD.FTZ R7, RZ, R7 ;  /* 0x00000007ff077221 */ /* 0x000fe20000010000 */
[----:B--2---:R-:W-:-:S03]  /*4800*/  @P4 MOV R2, R43 ;  /* 0x0000002b00024202 */ /* 0x004fc60000000f00 */
[----:B------:R-:W-:Y:S01]  /*4810*/  FADD.FTZ R10, R7, R10 ;  /* 0x0000000a070a7221 */ /* 0x000fe20000010000 */
[-C--:B------:R-:W-:Y:S02]  /*4820*/  @P4 MOV R3, R44.reuse ;  /* 0x0000002c00034202 */ /* 0x080fe40000000f00 */
[----:B------:R-:W-:Y:S01]  /*4830*/  @P4 IADD3 R43, P0, R43, 0x200, RZ ;  /* 0x000002002b2b4810 */ /* 0x000fe20007f1e0ff */
[----:B-1----:R-:W-:Y:S02]  /*4840*/  FADD.FTZ R10, R10, R25 ;  /* 0x000000190a0a7221 */ /* 0x002fe40000010000 */
[----:B------:R1:W-:Y:S01]  /*4850*/  @P4 STG.E desc[UR4][R2.64], R29 ;  /* 0x0000001d02004986 */ /* 0x0003e2000c101904 */
[----:B------:R-:W-:-:S03]  /*4860*/  @P4 IADD3.X R44, RZ, R44, RZ, P0, !PT ;  /* 0x0000002cff2c4210 */ /* 0x000fc600007fe4ff */
[----:B------:R-:W2:Y:S01]  /*4870*/  LDS R29, [R6+0x3e00] ;  /* 0x003e0000061d7984 */ /* 0x000ea20000000800 */
[----:B-1----:R-:W-:Y:S02]  /*4880*/  @P3 MOV R2, R45 ;  /* 0x0000002d00023202 */ /* 0x002fe40000000f00 */
[----:B------:R-:W-:Y:S02]  /*4890*/  @P3 MOV R3, R46 ;  /* 0x0000002e00033202 */ /* 0x000fe40000000f00 */
[----:B------:R-:W-:-:S03]  /*48a0*/  @P3 IADD3 R45, P0, R45, 0x200, RZ ;  /* 0x000002002d2d3810 */ /* 0x000fc60007f1e0ff */
[----:B------:R1:W-:Y:S01]  /*48b0*/  @P3 STG.E desc[UR4][R2.64], R41 ;  /* 0x0000002902003986 */ /* 0x0003e2000c101904 */
[----:B------:R-:W-:Y:S01]  /*48c0*/  @P3 IADD3.X R46, RZ, R46, RZ, P0, !PT ;  /* 0x0000002eff2e3210 */ /* 0x000fe200007fe4ff */
[----:B0-----:R-:W-:Y:S01]  /*48d0*/  FADD.FTZ R27, R8, R27 ;  /* 0x0000001b081b7221 */ /* 0x001fe20000010000 */
[----:B-1----:R-:W-:Y:S01]  /*48e0*/  @P3 IMAD.MOV.U32 R2, RZ, RZ, R43 ;  /* 0x000000ffff023224 */ /* 0x002fe200078e002b */
[----:B------:R-:W-:Y:S02]  /*48f0*/  @P3 MOV R3, R44 ;  /* 0x0000002c00033202 */ /* 0x000fe40000000f00 */
[----:B------:R-:W-:-:S03]  /*4900*/  @P3 IADD3 R43, P4, R43, 0x200, RZ ;  /* 0x000002002b2b3810 */ /* 0x000fc60007f9e0ff */
[----:B------:R0:W-:Y:S01]  /*4910*/  @P3 STG.E desc[UR4][R2.64], R9 ;  /* 0x0000000902003986 */ /* 0x0001e2000c101904 */
[----:B------:R-:W-:Y:S01]  /*4920*/  @P3 IADD3.X R44, RZ, R44, RZ, P4, !PT ;  /* 0x0000002cff2c3210 */ /* 0x000fe200027fe4ff */
[----:B--2---:R-:W-:Y:S01]  /*4930*/  FADD.FTZ R29, R10, R29 ;  /* 0x0000001d0a1d7221 */ /* 0x004fe20000010000 */
[----:B0-----:R-:W-:Y:S01]  /*4940*/  @P2 IMAD.MOV.U32 R2, RZ, RZ, R45 ;  /* 0x000000ffff022224 */ /* 0x001fe200078e002d */
[----:B------:R-:W-:Y:S02]  /*4950*/  @P2 MOV R3, R46 ;  /* 0x0000002e00032202 */ /* 0x000fe40000000f00 */
[----:B------:R-:W-:-:S03]  /*4960*/  @P2 IADD3 R45, P0, R45, 0x200, RZ ;  /* 0x000002002d2d2810 */ /* 0x000fc60007f1e0ff */
[----:B------:R0:W-:Y:S02]  /*4970*/  @P2 STG.E desc[UR4][R2.64], R15 ;  /* 0x0000000f02002986 */ /* 0x0001e4000c101904 */
[----:B------:R-:W-:Y:S01]  /*4980*/  @P2 IMAD.X R46, RZ, RZ, R46, P0 ;  /* 0x000000ffff2e2224 */ /* 0x000fe200000e062e */
[----:B0-----:R-:W-:Y:S02]  /*4990*/  @P2 MOV R2, R43 ;  /* 0x0000002b00022202 */ /* 0x001fe40000000f00 */
[----:B------:R-:W-:Y:S02]  /*49a0*/  @P2 MOV R3, R44 ;  /* 0x0000002c00032202 */ /* 0x000fe40000000f00 */
[----:B------:R-:W-:-:S03]  /*49b0*/  @P2 IADD3 R43, P3, R43, 0x200, RZ ;  /* 0x000002002b2b2810 */ /* 0x000fc60007f7e0ff */
[----:B------:R0:W-:Y:S01]  /*49c0*/  @P2 STG.E desc[UR4][R2.64], R31 ;  /* 0x0000001f02002986 */ /* 0x0001e2000c101904 */
[----:B------:R-:W-:Y:S01]  /*49d0*/  @P2 IADD3.X R44, RZ, R44, RZ, P3, !PT ;  /* 0x0000002cff2c2210 */ /* 0x000fe20001ffe4ff */
[----:B------:R-:W-:Y:S01]  /*49e0*/  @P1 IMAD.MOV.U32 R4, RZ, RZ, R43 ;  /* 0x000000ffff041224 */ /* 0x000fe200078e002b */
[----:B------:R-:W-:Y:S02]  /*49f0*/  @P1 IADD3 R43, P2, R43, 0x200, RZ ;  /* 0x000002002b2b1810 */ /* 0x000fe40007f5e0ff */
[-C--:B------:R-:W-:Y:S02]  /*4a00*/  @P1 MOV R5, R44.reuse ;  /* 0x0000002c00051202 */ /* 0x080fe40000000f00 */
[----:B------:R-:W-:Y:S02]  /*4a10*/  @P1 IADD3.X R44, RZ, R44, RZ, P2, !PT ;  /* 0x0000002cff2c1210 */ /* 0x000fe400017fe4ff */
[----:B------:R-:W-:Y:S02]  /*4a20*/  @P5 MOV R6, R43 ;  /* 0x0000002b00065202 */ /* 0x000fe40000000f00 */
[----:B------:R-:W-:-:S02]  /*4a30*/  @P5 MOV R7, R44 ;  /* 0x0000002c00075202 */ /* 0x000fc40000000f00 */
[----:B0-----:R-:W-:Y:S02]  /*4a40*/  @P1 MOV R2, R45 ;  /* 0x0000002d00021202 */ /* 0x001fe40000000f00 */
[-C--:B------:R-:W-:Y:S02]  /*4a50*/  @P1 MOV R3, R46.reuse ;  /* 0x0000002e00031202 */ /* 0x080fe40000000f00 */
[----:B------:R-:W-:Y:S02]  /*4a60*/  @P1 IADD3 R45, P0, R45, 0x200, RZ ;  /* 0x000002002d2d1810 */ /* 0x000fe40007f1e0ff */
[----:B------:R-:W-:Y:S01]  /*4a70*/  @P5 IADD3 R43, P2, R43, 0x200, RZ ;  /* 0x000002002b2b5810 */ /* 0x000fe20007f5e0ff */
[----:B------:R0:W-:Y:S01]  /*4a80*/  @P1 STG.E desc[UR4][R2.64], R35 ;  /* 0x0000002302001986 */ /* 0x0001e2000c101904 */
[----:B------:R-:W-:Y:S02]  /*4a90*/  @P1 IADD3.X R46, RZ, R46, RZ, P0, !PT ;  /* 0x0000002eff2e1210 */ /* 0x000fe400007fe4ff */
[----:B------:R-:W-:Y:S01]  /*4aa0*/  @P5 IADD3.X R44, RZ, R44, RZ, P2, !PT ;  /* 0x0000002cff2c5210 */ /* 0x000fe200017fe4ff */
[----:B------:R1:W-:Y:S01]  /*4ab0*/  @P1 STG.E desc[UR4][R4.64], R11 ;  /* 0x0000000b04001986 */ /* 0x0003e2000c101904 */
[----:B0-----:R-:W-:Y:S01]  /*4ac0*/  @P5 IMAD.MOV.U32 R2, RZ, RZ, R45 ;  /* 0x000000ffff025224 */ /* 0x001fe200078e002d */
[----:B------:R-:W-:-:S02]  /*4ad0*/  @P5 IADD3 R45, P0, R45, 0x200, RZ ;  /* 0x000002002d2d5810 */ /* 0x000fc40007f1e0ff */
[----:B------:R-:W-:Y:S01]  /*4ae0*/  @P5 MOV R3, R46 ;  /* 0x0000002e00035202 */ /* 0x000fe20000000f00 */
[----:B-1----:R-:W-:Y:S01]  /*4af0*/  IMAD.MOV.U32 R4, RZ, RZ, R43 ;  /* 0x000000ffff047224 */ /* 0x002fe200078e002b */
[----:B------:R-:W-:Y:S01]  /*4b00*/  MOV R5, R44 ;  /* 0x0000002c00057202 */ /* 0x000fe20000000f00 */
[----:B------:R-:W-:Y:S02]  /*4b10*/  @P5 IMAD.X R46, RZ, RZ, R46, P0 ;  /* 0x000000ffff2e5224 */ /* 0x000fe400000e062e */
[----:B------:R0:W-:Y:S04]  /*4b20*/  @P5 STG.E desc[UR4][R2.64], R27 ;  /* 0x0000001b02005986 */ /* 0x0001e8000c101904 */
[----:B------:R1:W-:Y:S01]  /*4b30*/  @P5 STG.E desc[UR4][R6.64], R33 ;  /* 0x0000002106005986 */ /* 0x0003e2000c101904 */
[----:B0-----:R-:W-:-:S02]  /*4b40*/  MOV R2, R45 ;  /* 0x0000002d00027202 */ /* 0x001fc40000000f00 */
[----:B------:R-:W-:Y:S01]  /*4b50*/  MOV R3, R46 ;  /* 0x0000002e00037202 */ /* 0x000fe20000000f00 */
[----:B------:R-:W-:Y:S06]  /*4b60*/  @!P6 EXIT ;  /* 0x000000000000e94d */ /* 0x000fec0003800000 */
[----:B------:R-:W-:Y:S04]  /*4b70*/  STG.E desc[UR4][R2.64], R29 ;  /* 0x0000001d02007986 */ /* 0x000fe8000c101904 */
[----:B------:R-:W-:Y:S01]  /*4b80*/  STG.E desc[UR4][R4.64], R13 ;  /* 0x0000000d04007986 */ /* 0x000fe2000c101904 */
[----:B------:R-:W-:Y:S05]  /*4b90*/  EXIT ;  /* 0x000000000000794d */ /* 0x000fea0003800000 */
.L_x_76:
[----:B------:R-:W-:Y:S01]  /*4ba0*/  HFMA2.MMA R203, -RZ, RZ, 0, 5.9604644775390625e-08 ;  /* 0x00000001ffcb7435 */ /* 0x000fe200000001ff */
[----:B------:R-:W-:Y:S01]  /*4bb0*/  BSSY B1, `(.L_x_86) ;  /* 0x0000007000017945 */ /* 0x000fe20003800000 */
[----:B------:R-:W-:Y:S01]  /*4bc0*/  MOV R202, R201 ;  /* 0x000000c900ca7202 */ /* 0x000fe20000000f00 */
[----:B------:R-:W-:Y:S01]  /*4bd0*/  IMAD.MOV.U32 R204, RZ, RZ, 0x1f ;  /* 0x0000001fffcc7424 */ /* 0x000fe200078e00ff */
[----:B------:R-:W-:-:S07]  /*4be0*/  MOV R197, 0xffffffff ;  /* 0xffffffff00c57802 */ /* 0x000fce0000000f00 */
[----:B-----5:R-:W-:Y:S05]  /*4bf0*/  WARPSYNC.COLLECTIVE R197, `(.L_x_87) ;  /* 0x00000000c5087348 */ /* 0x020fea0003c00000 */
[----:B------:R0:W1:Y:S02]  /*4c00*/  SHFL.BFLY P0, R199, R202, R203, R204 ;  /* 0x0c0000cbcac77389 */ /* 0x00006400000000cc */
[----:B01---5:R-:W-:Y:S01]  /*4c10*/  ENDCOLLECTIVE ;  /* 0x000000000000791b */ /* 0x023fe20003800000 */
.L_x_87:
[----:B------:R-:W-:Y:S05]  /*4c20*/  BSYNC B1 ;  /* 0x0000000000017941 */ /* 0x000fea0003800000 */
.L_x_86:
[----:B------:R-:W-:Y:S01]  /*4c30*/  HFMA2.MMA R204, -RZ, RZ, 0, 1.847743988037109375e-06 ;  /* 0x0000001fffcc7435 */ /* 0x000fe200000001ff */
[----:B------:R-:W-:Y:S01]  /*4c40*/  MOV R202, R200 ;  /* 0x000000c800ca7202 */ /* 0x000fe20000000f00 */
[----:B------:R-:W-:Y:S01]  /*4c50*/  IMAD.MOV.U32 R203, RZ, RZ, 0x1 ;  /* 0x00000001ffcb7424 */ /* 0x000fe200078e00ff */
[----:B------:R-:W-:Y:S02]  /*4c60*/  MOV R197, 0xffffffff ;  /* 0xffffffff00c57802 */ /* 0x000fe40000000f00 */
[----:B------:R-:W-:-:S07]  /*4c70*/  MOV R128, R199 ;  /* 0x000000c700807202 */ /* 0x000fce0000000f00 */
[----:B------:R-:W-:Y:S05]  /*4c80*/  WARPSYNC.COLLECTIVE R197, `(.L_x_88) ;  /* 0x00000000c5087348 */ /* 0x000fea0003c00000 */
[----:B------:R0:W1:Y:S02]  /*4c90*/  SHFL.BFLY P0, R199, R202, R203, R204 ;  /* 0x0c0000cbcac77389 */ /* 0x00006400000000cc */
[----:B01----:R-:W-:Y:S01]  /*4ca0*/  ENDCOLLECTIVE ;  /* 0x000000000000791b */ /* 0x003fe20003800000 */
.L_x_88:
[----:B------:R-:W-:Y:S01]  /*4cb0*/  FADD.FTZ R128, R128, R201 ;  /* 0x000000c980807221 */ /* 0x000fe20000010000 */
[----:B------:R-:W-:-:S03]  /*4cc0*/  HFMA2.MMA R203, -RZ, RZ, 0, 1.1920928955078125e-07 ;  /* 0x00000002ffcb7435 */ /* 0x000fc600000001ff */
[----:B------:R-:W-:Y:S01]  /*4cd0*/  IMAD.MOV.U32 R202, RZ, RZ, R128 ;  /* 0x000000ffffca7224 */ /* 0x000fe200078e0080 */
[----:B------:R-:W-:-:S07]  /*4ce0*/  MOV R129, R199 ;  /* 0x000000c700817202 */ /* 0x000fce0000000f00 */
[----:B------:R-:W-:Y:S05]  /*4cf0*/  WARPSYNC.COLLECTIVE R197, `(.L_x_89) ;  /* 0x00000000c5087348 */ /* 0x000fea0003c00000 */
[----:B------:R0:W1:Y:S02]  /*4d00*/  SHFL.BFLY P0, R199, R202, R203, R204 ;  /* 0x0c0000cbcac77389 */ /* 0x00006400000000cc */
[----:B01----:R-:W-:Y:S01]  /*4d10*/  ENDCOLLECTIVE ;  /* 0x000000000000791b */ /* 0x003fe20003800000 */
.L_x_89:
[----:B------:R-:W-:-:S05]  /*4d20*/  FADD.FTZ R129, R129, R200 ;  /* 0x000000c881817221 */ /* 0x000fca0000010000 */
[----:B------:R-:W-:Y:S02]  /*4d30*/  MOV R202, R129 ;  /* 0x0000008100ca7202 */ /* 0x000fe40000000f00 */
[----:B------:R-:W-:-:S07]  /*4d40*/  MOV R131, R199 ;  /* 0x000000c700837202 */ /* 0x000fce0000000f00 */
[----:B------:R-:W-:Y:S05]  /*4d50*/  WARPSYNC.COLLECTIVE R197, `(.L_x_90) ;  /* 0x00000000c5087348 */ /* 0x000fea0003c00000 */
[----:B------:R0:W1:Y:S02]  /*4d60*/  SHFL.BFLY P0, R199, R202, R203, R204 ;  /* 0x0c0000cbcac77389 */ /* 0x00006400000000cc */
[----:B01----:R-:W-:Y:S01]  /*4d70*/  ENDCOLLECTIVE ;  /* 0x000000000000791b */ /* 0x003fe20003800000 */
.L_x_90:
[----:B------:R-:W-:Y:S01]  /*4d80*/  FADD.FTZ R131, R128, R131 ;  /* 0x0000008380837221 */ /* 0x000fe20000010000 */
[----:B------:R-:W-:-:S04]  /*4d90*/  HFMA2.MMA R203, -RZ, RZ, 0, 2.384185791015625e-07 ;  /* 0x00000004ffcb7435 */ /* 0x000fc800000001ff */
[----:B------:R-:W-:Y:S01]  /*4da0*/  MOV R202, R131 ;  /* 0x0000008300ca7202 */ /* 0x000fe20000000f00 */
[----:B------:R-:W-:-:S07]  /*4db0*/  IMAD.MOV.U32 R130, RZ, RZ, R199 ;  /* 0x000000ffff827224 */ /* 0x000fce00078e00c7 */
[----:B------:R-:W-:Y:S05]  /*4dc0*/  WARPSYNC.COLLECTIVE R197, `(.L_x_91) ;  /* 0x00000000c5087348 */ /* 0x000fea0003c00000 */
[----:B------:R0:W1:Y:S02]  /*4dd0*/  SHFL.BFLY P0, R199, R202, R203, R204 ;  /* 0x0c0000cbcac77389 */ /* 0x00006400000000cc */
[----:B01----:R-:W-:Y:S01]  /*4de0*/  ENDCOLLECTIVE ;  /* 0x000000000000791b */ /* 0x003fe20003800000 */
.L_x_91:
[----:B------:R-:W-:-:S04]  /*4df0*/  FADD.FTZ R130, R129, R130 ;  /* 0x0000008281827221 */ /* 0x000fc80000010000 */
[----:B------:R-:W-:Y:S01]  /*4e00*/  IMAD.MOV.U32 R202, RZ, RZ, R130 ;  /* 0x000000ffffca7224 */ /* 0x000fe200078e0082 */
[----:B------:R-:W-:-:S07]  /*4e10*/  MOV R132, R199 ;  /* 0x000000c700847202 */ /* 0x000fce0000000f00 */
[----:B------:R-:W-:Y:S05]  /*4e20*/  WARPSYNC.COLLECTIVE R197, `(.L_x_92) ;  /* 0x00000000c5087348 */ /* 0x000fea0003c00000 */
[----:B------:R0:W1:Y:S02]  /*4e30*/  SHFL.BFLY P0, R199, R202, R203, R204 ;  /* 0x0c0000cbcac77389 */ /* 0x00006400000000cc */
[----:B01----:R-:W-:Y:S01]  /*4e40*/  ENDCOLLECTIVE ;  /* 0x000000000000791b */ /* 0x003fe20003800000 */
.L_x_92:
[----:B------:R-:W-:Y:S01]  /*4e50*/  FADD.FTZ R132, R131, R132 ;  /* 0x0000008483847221 */ /* 0x000fe20000010000 */
[----:B------:R-:W-:-:S04]  /*4e60*/  HFMA2.MMA R203, -RZ, RZ, 0, 4.76837158203125e-07 ;  /* 0x00000008ffcb7435 */ /* 0x000fc800000001ff */
[----:B------:R-:W-:Y:S02]  /*4e70*/  MOV R202, R132 ;  /* 0x0000008400ca7202 */ /* 0x000fe40000000f00 */
[----:B------:R-:W-:-:S07]  /*4e80*/  MOV R133, R199 ;  /* 0x000000c700857202 */ /* 0x000fce0000000f00 */
[----:B------:R-:W-:Y:S05]  /*4e90*/  WARPSYNC.COLLECTIVE R197, `(.L_x_93) ;  /* 0x00000000c5087348 */ /* 0x000fea0003c00000 */
[----:B------:R0:W1:Y:S02]  /*4ea0*/  SHFL.BFLY P0, R199, R202, R203, R204 ;  /* 0x0c0000cbcac77389 */ /* 0x00006400000000cc */
[----:B01----:R-:W-:Y:S01]  /*4eb0*/  ENDCOLLECTIVE ;  /* 0x000000000000791b */ /* 0x003fe20003800000 */
.L_x_93:
[----:B------:R-:W-:-:S05]  /*4ec0*/  FADD.FTZ R133, R130, R133 ;  /* 0x0000008582857221 */ /* 0x000fca0000010000 */
[----:B------:R-:W-:Y:S01]  /*4ed0*/  MOV R202, R133 ;  /* 0x0000008500ca7202 */ /* 0x000fe20000000f00 */
[----:B------:R-:W-:-:S07]  /*4ee0*/  IMAD.MOV.U32 R135, RZ, RZ, R199 ;  /* 0x000000ffff877224 */ /* 0x000fce00078e00c7 */
[----:B------:R-:W-:Y:S05]  /*4ef0*/  WARPSYNC.COLLECTIVE R197, `(.L_x_94) ;  /* 0x00000000c5087348 */ /* 0x000fea0003c00000 */
[----:B------:R0:W1:Y:S02]  /*4f00*/  SHFL.BFLY P0, R199, R202, R203, R204 ;  /* 0x0c0000cbcac77389 */ /* 0x00006400000000cc */
[----:B01----:R-:W-:Y:S01]  /*4f10*/  ENDCOLLECTIVE ;  /* 0x000000000000791b */ /* 0x003fe20003800000 */
.L_x_94:
[----:B------:R-:W-:-:S05]  /*4f20*/  FADD.FTZ R135, R132, R135 ;  /* 0x0000008784877221 */ /* 0x000fca0000010000 */
[----:B------:R-:W-:Y:S01]  /*4f30*/  MOV R202, R135 ;  /* 0x0000008700ca7202 */ /* 0x000fe20000000f00 */
[----:B------:R-:W-:Y:S01]  /*4f40*/  IMAD.MOV.U32 R203, RZ, RZ, 0x10 ;  /* 0x00000010ffcb7424 */ /* 0x000fe200078e00ff */
[----:B------:R-:W-:-:S07]  /*4f50*/  MOV R134, R199 ;  /* 0x000000c700867202 */ /* 0x000fce0000000f00 */
[----:B------:R-:W-:Y:S05]  /*4f60*/  WARPSYNC.COLLECTIVE R197, `(.L_x_95) ;  /* 0x00000000c5087348 */ /* 0x000fea0003c00000 */
[----:B------:R0:W1:Y:S02]  /*4f70*/  SHFL.BFLY P0, R199, R202, R203, R204 ;  /* 0x0c0000cbcac77389 */ /* 0x00006400000000cc */
[----:B01----:R-:W-:Y:S01]  /*4f80*/  ENDCOLLECTIVE ;  /* 0x000000000000791b */ /* 0x003fe20003800000 */
.L_x_95:
[----:B------:R-:W-:-:S05]  /*4f90*/  FADD.FTZ R134, R133, R134 ;  /* 0x0000008685867221 */ /* 0x000fca0000010000 */
[----:B------:R-:W-:Y:S02]  /*4fa0*/  MOV R202, R134 ;  /* 0x0000008600ca7202 */ /* 0x000fe40000000f00 */
[----:B------:R-:W-:-:S07]  /*4fb0*/  MOV R128, R199 ;  /* 0x000000c700807202 */ /* 0x000fce0000000f00 */
[----:B------:R-:W-:Y:S05]  /*4fc0*/  WARPSYNC.COLLECTIVE R197, `(.L_x_96) ;  /* 0x00000000c5087348 */ /* 0x000fea0003c00000 */
[----:B------:R0:W1:Y:S02]  /*4fd0*/  SHFL.BFLY P0, R199, R202, R203, R204 ;  /* 0x0c0000cbcac77389 */ /* 0x00006400000000cc */
[----:B01----:R-:W-:Y:S01]  /*4fe0*/  ENDCOLLECTIVE ;  /* 0x000000000000791b */ /* 0x003fe20003800000 */
.L_x_96:
[----:B------:R-:W-:Y:S01]  /*4ff0*/  MOV R129, R199 ;  /* 0x000000c700817202 */ /* 0x000fe20000000f00 */
[----:B------:R-:W-:Y:S06]  /*5000*/  BRA `(.L_x_97) ;  /* 0xffffffd0006c7947 */ /* 0x000fec000383ffff */
.L_x_98:
        /* <DEDUP_REMOVED lines=15> */
.L_x_3720:


//--------------------- .text._ZN10layer_norm31ln_parallel_residual_bwd_kernelINS_13Kernel_traitsI13__nv_bfloat16S2_S2_S2_fjLj1024ELj1ELj4ELj1ELj16ENS_18Kernel_traits_baseILj1024ES2_S2_S2_S2_fjLj128EEEEELb0ELb1ELb1EEEvNS_9BwdParamsE --------------------------
	.section	.text._ZN10layer_norm31ln_parallel_residual_bwd_kernelINS_13Kernel_traitsI13__nv_bfloat16S2_S2_S2_fjLj1024ELj1ELj4ELj1ELj16ENS_18Kernel_traits_baseILj1024ES2_S2_S2_S2_fjLj128EEEEELb0ELb1ELb1EEEvNS_9BwdParamsE,"ax",@progbits
	.align	128
        .global         _ZN10layer_norm31ln_parallel_residual_bwd_kernelINS_13Kernel_traitsI13__nv_bfloat16S2_S2_S2_fjLj1024ELj1ELj4ELj1ELj16ENS_18Kernel_traits_baseILj1024ES2_S2_S2_S2_fjLj128EEEEELb0ELb1ELb1EEEvNS_9BwdParamsE
        .type           _ZN10layer_norm31ln_parallel_residual_bwd_kernelINS_13Kernel_traitsI13__nv_bfloat16S2_S2_S2_fjLj1024ELj1ELj4ELj1ELj16ENS_18Kernel_traits_baseILj1024ES2_S2_S2_S2_fjLj128EEEEELb0ELb1ELb1EEEvNS_9BwdParamsE,@function
        .size           _ZN10layer_norm31ln_parallel_residual_bwd_kernelINS_13Kernel_traitsI13__nv_bfloat16S2_S2_S2_fjLj1024ELj1ELj4ELj1ELj16ENS_18Kernel_traits_baseILj1024ES2_S2_S2_S2_fjLj128EEEEELb0ELb1ELb1EEEvNS_9BwdParamsE,(.L_x_3721 - _ZN10layer_norm31ln_parallel_residual_bwd_kernelINS_13Kernel_traitsI13__nv_bfloat16S2_S2_S2_fjLj1024ELj1ELj4ELj1ELj16ENS_18Kernel_traits_baseILj1024ES2_S2_S2_S2_fjLj128EEEEELb0ELb1ELb1EEEvNS_9BwdParamsE)
        .other          _ZN10layer_norm31ln_parallel_residual_bwd_kernelINS_13Kernel_traitsI13__nv_bfloat16S2_S2_S2_fjLj1024ELj1ELj4ELj1ELj16ENS_18Kernel_traits_baseILj1024ES2_S2_S2_S2_fjLj128EEEEELb0ELb1ELb1EEEvNS_9BwdParamsE,@"STO_CUDA_ENTRY STV_DEFAULT"
_ZN10layer_norm31ln_parallel_residual_bwd_kernelINS_13Kernel_traitsI13__nv_bfloat16S2_S2_S2_fjLj1024ELj1ELj4ELj1ELj16ENS_18Kernel_traits_baseILj1024ES2_S2_S2_S2_fjLj128EEEEELb0ELb1ELb1EEEvNS_9BwdParamsE:
.text._ZN10layer_norm31ln_parallel_residual_bwd_kernelINS_13Kernel_traitsI13__nv_bfloat16S2_S2_S2_fjLj1024ELj1ELj4ELj1ELj16ENS_18Kernel_traits_baseILj1024ES2_S2_S2_S2_fjLj128EEEEELb0ELb1ELb1EEEvNS_9BwdParamsE:
[----:B------:R-:W-:Y:S01]  /*0000*/  LDC R1, c[0x0][0x28] ;  /* 0x00000a00ff017b82 */ /* 0x000fe20000000800 */
[----:B------:R-:W0:Y:S01]  /*0010*/  S2R R66, SR_TID.X ;  /* 0x0000000000427919 */ /* 0x000e220000002100 */
[----:B------:R-:W-:Y:S01]  /*0020*/  ULDC UR4, c[0x0][0x214] ;  /* 0x0000850000047ab9 */ /* 0x000fe20000000800 */
[----:B------:R-:W-:Y:S01]  /*0030*/  ULDC UR8, c[0x0][0x218] ;  /* 0x0000860000087ab9 */ /* 0x000fe20000000800 */
[----:B------:R-:W-:Y:S01]  /*0040*/  ULDC UR9, c[0x0][0x290] ;  /* 0x0000a40000097ab9 */ /* 0x000fe20000000800 */
[----:B------:R-:W1:Y:S01]  /*0050*/  S2R R0, SR_CTAID.X ;  /* 0x0000000000007919 */ /* 0x000e620000002500 */
[----:B------:R-:W-:Y:S01]  /*0060*/  ULDC.64 UR10, c[0x0][0x308] ;  /* 0x0000c200000a7ab9 */ /* 0x000fe20000000a00 */
[----:B------:R-:W-:Y:S01]  /*0070*/  ULDC.64 UR12, c[0x0][0x300] ;  /* 0x0000c000000c7ab9 */ /* 0x000fe20000000a00 */
[----:B------:R-:W-:Y:S01]  /*0080*/  BSSY B0, `(.L_x_99) ;  /* 0x00003be000007945 */ /* 0x000fe20003800000 */
[----:B0-----:R-:W-:-:S04]  /*0090*/  SHF.R.U32.HI R167, RZ, 0x5, R66 ;  /* 0x00000005ffa77819 */ /* 0x001fc80000011642 */
[----:B-1----:R-:W-:-:S04]  /*00a0*/  LEA R167, R0, R167, 0x2 ;  /* 0x000000a700a77211 */ /* 0x002fc800078e10ff */
        /* <DEDUP_REMOVED lines=34> */
[----:B------:R-:W-:Y:S01]  /*02d0*/  CS2R R4, SRZ ;  /* 0x0000000000047805 */ /* 0x000fe2000001ff00 */
[----:B------:R-:W-:Y:S06]  /*02e0*/  BRA `(.L_x_101) ;  /* 0x00000038005c7947 */ /* 0x000fec0003800000 */
.L_x_100:
[----:B------:R-:W-:Y:S01]  /*02f0*/  SHF.L.U32 R0, R66, 0x4, RZ ;  /* 0x0000000442007819 */ /* 0x000fe200000006ff */
[----:B------:R-:W-:-:S03]  /*0300*/  ULDC.64 UR6, c[0x0][0x260] ;  /* 0x0000980000067ab9 */ /* 0x000fc60000000a00 */
[----:B------:R-:W-:-:S04]  /*0310*/  LOP3.LUT R0, R0, 0x1f0, RZ, 0xc0, !PT ;  /* 0x000001f000007812 */ /* 0x000fc800078ec0ff */
[----:B------:R-:W-:-:S04]  /*0320*/  IADD3 R2, P0, R0, UR6, RZ ;  /* 0x0000000600027c10 */ /* 0x000fc8000ff1e0ff */
[----:B------:R-:W-:Y:S01]  /*0330*/  IADD3.X R3, RZ, UR7, RZ, P0, !PT ;  /* 0x00000007ff037c10 */ /* 0x000fe200087fe4ff */
[----:B------:R-:W-:-:S04]  /*0340*/  ULDC.64 UR6, c[0x0][0x2c8] ;  /* 0x0000b20000067ab9 */ /* 0x000fc80000000a00 */
[----:B------:R-:W2:Y:S04]  /*0350*/  LDG.E.128 R4, desc[UR4][R2.64] ;  /* 0x0000000402047981 */ /* 0x000ea8000c1e1d00 */
[----:B------:R-:W3:Y:S04]  /*0360*/  LDG.E.128 R8, desc[UR4][R2.64+0x200] ;  /* 0x0002000402087981 */ /* 0x000ee8000c1e1d00 */
[----:B------:R-:W4:Y:S04]  /*0370*/  LDG.E.128 R16, desc[UR4][R2.64+0x600] ;  /* 0x0006000402107981 */ /* 0x000f28000c1e1d00 */
[----:B------:R-:W5:Y:S01]  /*0380*/  LDG.E.128 R12, desc[UR4][R2.64+0x400] ;  /* 0x00040004020c7981 */ /* 0x000f62000c1e1d00 */
[----:B------:R-:W-:Y:S01]  /*0390*/  ISETP.NE.U32.AND P0, PT, RZ, UR6, PT ;  /* 0x00000006ff007c0c */ /* 0x000fe2000bf05070 */
[----:B------:R-:W-:Y:S01]  /*03a0*/  ULDC.U8 UR6, c[0x0][0x2a0] ;  /* 0x0000a80000067ab9 */ /* 0x000fe20000000000 */
[----:B------:R-:W-:Y:S01]  /*03b0*/  HFMA2.MMA R67, -RZ, RZ, 0, 0 ;  /* 0x00000000ff437435 */ /* 0x000fe200000001ff */
[----:B------:R-:W-:Y:S01]  /*03c0*/  BSSY B1, `(.L_x_102) ;  /* 0x0000349000017945 */ /* 0x000fe20003800000 */
[----:B------:R-:W-:Y:S01]  /*03d0*/  HFMA2.MMA R132, -RZ, RZ, 0, 0 ;  /* 0x00000000ff847435 */ /* 0x000fe200000001ff */
[----:B------:R-:W-:-:S02]  /*03e0*/  ISETP.NE.AND.EX P0, PT, RZ, UR7, PT, P0 ;  /* 0x00000007ff007c0c */ /* 0x000fc4000bf05300 */
        /* <DEDUP_REMOVED lines=16> */
[----:B------:R-:W-:Y:S01]  /*04f0*/  IMAD.MOV.U32 R149, RZ, RZ, RZ ;  /* 0x000000ffff957224 */ /* 0x000fe200078e00ff */
        /* <DEDUP_REMOVED lines=14> */
[----:B------:R-:W-:Y:S02]  /*05e0*/  MOV R151, RZ ;  /* 0x000000ff00977202 */ /* 0x000fe40000000f00 */
[----:B------:R-:W-:Y:S02]  /*05f0*/  LOP3.LUT R40, R66, 0x1f, RZ, 0xc0, !PT ;  /* 0x0000001f42287812 */ /* 0x000fe400078ec0ff */
[----:B------:R-:W-:Y:S02]  /*0600*/  ISETP.NE.AND P3, PT, RZ, UR6, PT ;  /* 0x00000006ff007c0c */ /* 0x000fe4000bf65270 */
[----:B--2---:R-:W-:Y:S02]  /*0610*/  PRMT R153, R6, 0x7632, R153 ;  /* 0x0000763206997816 */ /* 0x004fe40000000099 */
[----:B------:R-:W-:Y:S02]  /*0620*/  PRMT R150, R4, 0x7632, R150 ;  /* 0x0000763204967816 */ /* 0x000fe40000000096 */
[----:B---3--:R-:W-:-:S02]  /*0630*/  PRMT R158, R11, 0x7632, R158 ;  /* 0x000076320b9e7816 */ /* 0x008fc4000000009e */
[----:B------:R-:W-:Y:S02]  /*0640*/  PRMT R152, R5, 0x7632, R152 ;  /* 0x0000763205987816 */ /* 0x000fe40000000098 */
[----:B----4-:R-:W-:Y:S02]  /*0650*/  PRMT R164, R17, 0x7632, R164 ;  /* 0x0000763211a47816 */ /* 0x010fe400000000a4 */
[----:B------:R-:W-:Y:S02]  /*0660*/  PRMT R154, R7, 0x7632, R154 ;  /* 0x00007632079a7816 */ /* 0x000fe4000000009a */
[----:B------:R-:W-:Y:S02]  /*0670*/  PRMT R155, R8, 0x7632, R155 ;  /* 0x00007632089b7816 */ /* 0x000fe4000000009b */
[----:B------:R-:W-:Y:S02]  /*0680*/  PRMT R156, R9, 0x7632, R156 ;  /* 0x00007632099c7816 */ /* 0x000fe4000000009c */
[----:B------:R-:W-:-:S02]  /*0690*/  PRMT R157, R10, 0x7632, R157 ;  /* 0x000076320a9d7816 */ /* 0x000fc4000000009d */
[----:B-----5:R-:W-:Y:S02]  /*06a0*/  PRMT R159, R12, 0x7632, R159 ;  /* 0x000076320c9f7816 */ /* 0x020fe4000000009f */
[----:B------:R-:W-:Y:S02]  /*06b0*/  PRMT R160, R13, 0x7632, R160 ;  /* 0x000076320da07816 */ /* 0x000fe400000000a0 */
[----:B------:R-:W-:Y:S02]  /*06c0*/  PRMT R161, R14, 0x7632, R161 ;  /* 0x000076320ea17816 */ /* 0x000fe400000000a1 */
[----:B------:R-:W-:Y:S02]  /*06d0*/  PRMT R162, R15, 0x7632, R162 ;  /* 0x000076320fa27816 */ /* 0x000fe400000000a2 */
[----:B------:R-:W-:Y:S02]  /*06e0*/  PRMT R163, R16, 0x7632, R163 ;  /* 0x0000763210a37816 */ /* 0x000fe400000000a3 */
[----:B------:R-:W-:-:S02]  /*06f0*/  PRMT R165, R18, 0x7632, R165 ;  /* 0x0000763212a57816 */ /* 0x000fc400000000a5 */
[----:B------:R-:W-:Y:S01]  /*0700*/  PRMT R166, R19, 0x7632, R166 ;  /* 0x0000763213a67816 */ /* 0x000fe200000000a6 */
[----:B------:R-:W-:Y:S01]  /*0710*/  IMAD.U32 R135, R6, 0x10000, RZ ;  /* 0x0001000006877824 */ /* 0x000fe200078e00ff */
[----:B------:R-:W-:Y:S01]  /*0720*/  SHF.L.U32 R133, R4, 0x10, RZ ;  /* 0x0000001004857819 */ /* 0x000fe200000006ff */
        /* <DEDUP_REMOVED lines=9> */
[----:B------:R-:W-:-:S02]  /*07c0*/  SHF.L.U32 R139, R10, 0x10, RZ ;  /* 0x000000100a8b7819 */ /* 0x000fc400000006ff */
[----:B------:R-:W-:Y:S02]  /*07d0*/  SHF.L.U32 R141, R12, 0x10, RZ ;  /* 0x000000100c8d7819 */ /* 0x000fe400000006ff */
[----:B------:R-:W-:Y:S02]  /*07e0*/  SHF.L.U32 R142, R13, 0x10, RZ ;  /* 0x000000100d8e7819 */ /* 0x000fe400000006ff */
[----:B------:R-:W-:Y:S02]  /*07f0*/  SHF.L.U32 R143, R14, 0x10, RZ ;  /* 0x000000100e8f7819 */ /* 0x000fe400000006ff */
[----:B------:R-:W-:Y:S02]  /*0800*/  SHF.L.U32 R144, R15, 0x10, RZ ;  /* 0x000000100f907819 */ /* 0x000fe400000006ff */
[----:B------:R-:W-:Y:S02]  /*0810*/  SHF.L.U32 R146, R17, 0x10, RZ ;  /* 0x0000001011927819 */ /* 0x000fe400000006ff */
        /* <DEDUP_REMOVED lines=14> */
[----:B------:R-:W-:-:S07]  /*0900*/  SHF.L.U32 R166, R166, 0x10, RZ ;  /* 0x00000010a6a67819 */ /* 0x000fce00000006ff */
.L_x_104:
[----:B0-----:R-:W0:Y:S01]  /*0910*/  LDC.64 R48, c[0x0][0x238] ;  /* 0x00008e00ff307b82 */ /* 0x001e220000000a00 */
[----:B------:R-:W-:-:S05]  /*0920*/  IMAD R0, R167, UR8, RZ ;  /* 0x00000008a7007c24 */ /* 0x000fca000f8e02ff */
[----:B------:R-:W-:Y:S02]  /*0930*/  SHF.R.S32.HI R25, RZ, 0x1f, R0 ;  /* 0x0000001fff197819 */ /* 0x000fe40000011400 */
[----:B------:R-:W1:Y:S02]  /*0940*/  LDC.64 R2, c[0x0][0x2b8] ;  /* 0x0000ae00ff027b82 */ /* 0x000e640000000a00 */
[----:B------:R-:W-:-:S04]  /*0950*/  LEA.HI R25, R25, R0, RZ, 0x3 ;  /* 0x0000000019197211 */ /* 0x000fc800078f18ff */
[----:B------:R-:W-:Y:S02]  /*0960*/  LEA.HI.SX32 R177, R25, R40, 0x1d ;  /* 0x0000002819b17211 */ /* 0x000fe400078feaff */
[----:B------:R-:W2:Y:S02]  /*0970*/  LDC.64 R50, c[0x0][0x250] ;  /* 0x00009400ff327b82 */ /* 0x000ea40000000a00 */
[----:B------:R-:W-:-:S06]  /*0980*/  IADD3 R175, R177, 0x20, RZ ;  /* 0x00000020b1af7810 */ /* 0x000fcc0007ffe0ff */
[----:B------:R-:W3:Y:S01]  /*0990*/  LDC.64 R56, c[0x0][0x258] ;  /* 0x00009600ff387b82 */ /* 0x000ee20000000a00 */
[C---:B------:R-:W-:Y:S01]  /*09a0*/  IADD3 R173, R177.reuse, 0x40, RZ ;  /* 0x00000040b1ad7810 */ /* 0x040fe20007ffe0ff */
[C---:B------:R-:W-:Y:S01]  /*09b0*/  VIADD R171, R177.reuse, 0x60 ;  /* 0x00000060b1ab7836 */ /* 0x040fe20000000000 */
[C---:B------:R-:W-:Y:S01]  /*09c0*/  IADD3 R169, R177.reuse, 0x40, RZ ;  /* 0x00000040b1a97810 */ /* 0x040fe20007ffe0ff */
[----:B0-----:R-:W-:-:S04]  /*09d0*/  IMAD.WIDE.U32 R40, R177, 0x10, R48 ;  /* 0x00000010b1287825 */ /* 0x001fc800078e0030 */
[C---:B------:R-:W-:Y:S01]  /*09e0*/  IMAD.WIDE.U32 R24, R175.reuse, 0x10, R48 ;  /* 0x00000010af187825 */ /* 0x040fe200078e0030 */
[----:B------:R-:W0:Y:S01]  /*09f0*/  @P0 LDC.64 R60, c[0x0][0x2c8] ;  /* 0x0000b200ff3c0b82 */ /* 0x000e220000000a00 */
[----:B------:R-:W4:Y:S02]  /*0a00*/  LDG.E.128 R40, desc[UR4][R40.64] ;  /* 0x0000000428287981 */ /* 0x000f24000c1e1d00 */
[----:B-1----:R-:W-:Y:S02]  /*0a10*/  IMAD.WIDE.U32 R28, R175, 0x10, R2 ;  /* 0x00000010af1c7825 */ /* 0x002fe400078e0002 */
[----:B------:R-:W4:Y:S02]  /*0a20*/  LDG.E.128 R24, desc[UR4][R24.64] ;  /* 0x0000000418187981 */ /* 0x000f24000c1e1d00 */
[--C-:B------:R-:W-:Y:S01]  /*0a30*/  IMAD.WIDE.U32 R32, R173, 0x10, R48.reuse ;  /* 0x00000010ad207825 */ /* 0x100fe200078e0030 */
[----:B------:R-:W1:Y:S01]  /*0a40*/  @P0 LDC.64 R58, c[0x0][0x2c8] ;  /* 0x0000b200ff3a0b82 */ /* 0x000e620000000a00 */
[----:B------:R-:W4:Y:S02]  /*0a50*/  LDG.E.128 R28, desc[UR4][R28.64] ;  /* 0x000000041c1c7981 */ /* 0x000f24000c1e1d00 */
[----:B------:R-:W-:-:S02]  /*0a60*/  IMAD.WIDE.U32 R48, R171, 0x10, R48 ;  /* 0x00000010ab307825 */ /* 0x000fc400078e0030 */
[----:B------:R-:W4:Y:S02]  /*0a70*/  LDG.E.128 R32, desc[UR4][R32.64] ;  /* 0x0000000420207981 */ /* 0x000f24000c1e1d00 */
[----:B------:R-:W-:-:S04]  /*0a80*/  IMAD.WIDE.U32 R44, R177, 0x10, R2 ;  /* 0x00000010b12c7825 */ /* 0x000fc800078e0002 */
[----:B------:R-:W-:Y:S02]  /*0a90*/  IMAD.WIDE.U32 R36, R169, 0x10, R2 ;  /* 0x00000010a9247825 */ /* 0x000fe400078e0002 */
[----:B------:R-:W4:Y:S02]  /*0aa0*/  LDG.E.128 R44, desc[UR4][R44.64] ;  /* 0x000000042c2c7981 */ /* 0x000f24000c1e1d00 */
[C---:B--2---:R-:W-:Y:S02]  /*0ab0*/  IMAD.WIDE R64, R167.reuse, 0x4, R50 ;  /* 0x00000004a7407825 */ /* 0x044fe400078e0232 */
[----:B------:R-:W2:Y:S04]  /*0ac0*/  LDG.E.128 R48, desc[UR4][R48.64] ;  /* 0x0000000430307981 */ /* 0x000ea8000c1e1d00 */
[----:B------:R-:W2:Y:S01]  /*0ad0*/  LDG.E.128 R36, desc[UR4][R36.64] ;  /* 0x0000000424247981 */ /* 0x000ea2000c1e1d00 */
[----:B---3--:R-:W-:-:S02]  /*0ae0*/  IMAD.WIDE R62, R167, 0x4, R56 ;  /* 0x00000004a73e7825 */ /* 0x008fc400078e0238 */
[----:B------:R-:W3:Y:S01]  /*0af0*/  @P0 LDC.64 R56, c[0x0][0x2c8] ;  /* 0x0000b200ff380b82 */ /* 0x000ee20000000a00 */
[----:B------:R-:W2:Y:S01]  /*0b00*/  LDG.E R65, desc[UR4][R64.64] ;  /* 0x0000000440417981 */ /* 0x000ea2000c1e1900 */
[----:B------:R-:W-:-:S03]  /*0b10*/  IMAD.WIDE.U32 R52, R171, 0x10, R2 ;  /* 0x00000010ab347825 */ /* 0x000fc600078e0002 */
[----:B------:R4:W2:Y:S03]  /*0b20*/  LDG.E R62, desc[UR4][R62.64] ;  /* 0x000000043e3e7981 */ /* 0x0008a6000c1e1900 */
[----:B------:R-:W1:Y:S01]  /*0b30*/  @P0 LDC.64 R2, c[0x0][0x2c8] ;  /* 0x0000b200ff020b82 */ /* 0x000e620000000a00 */
[----:B------:R-:W2:Y:S01]  /*0b40*/  LDG.E.128 R52, desc[UR4][R52.64] ;  /* 0x0000000434347981 */ /* 0x000ea2000c1e1d00 */
[----:B0-----:R-:W-:-:S05]  /*0b50*/  @P0 IMAD.WIDE.U32 R60, R177, 0x10, R60 ;  /* 0x00000010b13c0825 */ /* 0x001fca00078e003c */
[----:B------:R-:W5:Y:S01]  /*0b60*/  @P0 LDG.E.128 R92, desc[UR4][R60.64] ;  /* 0x000000043c5c0981 */ /* 0x000f62000c1e1d00 */
[----:B-1----:R-:W-:-:S05]  /*0b70*/  @P0 IMAD.WIDE.U32 R2, R171, 0x10, R2 ;  /* 0x00000010ab020825 */ /* 0x002fca00078e0002 */
[----:B------:R0:W5:Y:S01]  /*0b80*/  @P0 LDG.E.128 R12, desc[UR4][R2.64] ;  /* 0x00000004020c0981 */ /* 0x000162000c1e1d00 */
[----:B---3--:R-:W-:-:S05]  /*0b90*/  @P0 IMAD.WIDE.U32 R56, R169, 0x10, R56 ;  /* 0x00000010a9380825 */ /* 0x008fca00078e0038 */
[----:B------:R1:W5:Y:S01]  /*0ba0*/  @P0 LDG.E.128 R8, desc[UR4][R56.64] ;  /* 0x0000000438080981 */ /* 0x000362000c1e1d00 */
[----:B------:R-:W-:-:S05]  /*0bb0*/  @P0 IMAD.WIDE.U32 R58, R175, 0x10, R58 ;  /* 0x00000010af3a0825 */ /* 0x000fca00078e003a */
[----:B------:R3:W5:Y:S01]  /*0bc0*/  @P0 LDG.E.128 R4, desc[UR4][R58.64] ;  /* 0x000000043a040981 */ /* 0x000762000c1e1d00 */
[----:B------:R-:W-:Y:S01]  /*0bd0*/  UMOV UR6, 0xffffffff ;  /* 0xffffffff00067882 */ /* 0x000fe20000000000 */
[----:B----4-:R-:W-:Y:S02]  /*0be0*/  PRMT R181, R42, 0x7632, R181 ;  /* 0x000076322ab57816 */ /* 0x010fe400000000b5 */
[----:B------:R-:W-:Y:S02]  /*0bf0*/  PRMT R0, R40, 0x7632, R0 ;  /* 0x0000763228007816 */ /* 0x000fe40000000000 */
[----:B------:R-:W-:Y:S02]  /*0c00*/  PRMT R63, R43, 0x7632, R63 ;  /* 0x000076322b3f7816 */ /* 0x000fe4000000003f */
[C---:B------:R-:W-:Y:S02]  /*0c10*/  PRMT R185, R29.reuse, 0x7632, R185 ;  /* 0x000076321db97816 */ /* 0x040fe400000000b9 */
[----:B------:R-:W-:-:S02]  /*0c20*/  SHF.L.U32 R180, R29, 0x10, RZ ;  /* 0x000000101db47819 */ /* 0x000fc400000006ff */
[----:B0-----:R-:W-:Y:S01]  /*0c30*/  PRMT R3, R34, 0x7632, R3 ;  /* 0x0000763222037816 */ /* 0x001fe20000000003 */
[C---:B------:R-:W-:Y:S01]  /*0c40*/  IMAD.U32 R199, R33.reuse, 0x10000, RZ ;  /* 0x0001000021c77824 */ /* 0x040fe200078e00ff */
[----:B------:R-:W-:Y:S02]  /*0c50*/  PRMT R2, R33, 0x7632, R2 ;  /* 0x0000763221027816 */ /* 0x000fe40000000002 */
[----:B------:R-:W-:Y:S02]  /*0c60*/  SHF.L.U32 R191, R43, 0x10, RZ ;  /* 0x000000102bbf7819 */ /* 0x000fe400000006ff */
[----:B------:R-:W-:Y:S02]  /*0c70*/  SHF.L.U32 R40, R40, 0x10, RZ ;  /* 0x0000001028287819 */ /* 0x000fe400000006ff */
[C---:B------:R-:W-:Y:S01]  /*0c80*/  PRMT R176, R44.reuse, 0x7632, R176 ;  /* 0x000076322cb07816 */ /* 0x040fe200000000b0 */
[----:B------:R-:W-:Y:S01]  /*0c90*/  IMAD.U32 R43, R45, 0x10000, RZ ;  /* 0x000100002d2b7824 */ /* 0x000fe200078e00ff */
[----:B------:R-:W-:-:S02]  /*0ca0*/  SHF.L.U32 R178, R44, 0x10, RZ ;  /* 0x000000102cb27819 */ /* 0x000fc400000006ff */
[----:B--2---:R-:W-:Y:S02]  /*0cb0*/  PRMT R29, R48, 0x7632, R29 ;  /* 0x00007632301d7816 */ /* 0x004fe4000000001d */
[----:B------:R-:W-:Y:S02]  /*0cc0*/  PRMT R33, R51, 0x7632, R33 ;  /* 0x0000763233217816 */ /* 0x000fe40000000021 */
[C---:B------:R-:W-:Y:S02]  /*0cd0*/  PRMT R184, R36.reuse, 0x7632, R184 ;  /* 0x0000763224b87816 */ /* 0x040fe400000000b8 */
[----:B------:R-:W-:Y:S02]  /*0ce0*/  SHF.L.U32 R186, R36, 0x10, RZ ;  /* 0x0000001024ba7819 */ /* 0x000fe400000006ff */
[C---:B------:R-:W-:Y:S02]  /*0cf0*/  PRMT R172, R41.reuse, 0x7632, R172 ;  /* 0x0000763229ac7816 */ /* 0x040fe400000000ac */
[----:B------:R-:W-:-:S02]  /*0d00*/  SHF.L.U32 R179, R41, 0x10, RZ ;  /* 0x0000001029b37819 */ /* 0x000fc400000006ff */
[----:B------:R-:W-:Y:S02]  /*0d10*/  SHF.L.U32 R189, R42, 0x10, RZ ;  /* 0x000000102abd7819 */ /* 0x000fe400000006ff */
[----:B------:R-:W-:Y:S02]  /*0d20*/  PRMT R44, R45, 0x7632, R44 ;  /* 0x000076322d2c7816 */ /* 0x000fe4000000002c */
[----:B------:R-:W-:Y:S02]  /*0d30*/  FSEL R36, R65, RZ, !P3 ;  /* 0x000000ff41247208 */ /* 0x000fe40005800000 */
[----:B------:R-:W-:Y:S02]  /*0d40*/  SHF.L.U32 R3, R3, 0x10, RZ ;  /* 0x0000001003037819 */ /* 0x000fe400000006ff */
[C---:B------:R-:W-:Y:S02]  /*0d50*/  PRMT R41, R47.reuse, 0x7632, R41 ;  /* 0x000076322f297816 */ /* 0x040fe40000000029 */
[----:B------:R-:W-:-:S02]  /*0d60*/  SHF.L.U32 R45, R47, 0x10, RZ ;  /* 0x000000102f2d7819 */ /* 0x000fc400000006ff */
[----:B------:R-:W-:Y:S02]  /*0d70*/  SHF.L.U32 R29, R29, 0x10, RZ ;  /* 0x000000101d1d7819 */ /* 0x000fe400000006ff */
[----:B------:R-:W-:Y:S02]  /*0d80*/  PRMT R47, R24, 0x7632, R47 ;  /* 0x00007632182f7816 */ /* 0x000fe4000000002f */
[----:B------:R-:W-:Y:S02]  /*0d90*/  SHF.L.U32 R203, R32, 0x10, RZ ;  /* 0x0000001020cb7819 */ /* 0x000fe400000006ff */
[----:B------:R-:W-:Y:S02]  /*0da0*/  SHF.L.U32 R181, R181, 0x10, RZ ;  /* 0x00000010b5b57819 */ /* 0x000fe400000006ff */
[----:B------:R-:W-:Y:S02]  /*0db0*/  SHF.L.U32 R33, R33, 0x10, RZ ;  /* 0x0000001021217819 */ /* 0x000fe400000006ff */
[----:B------:R-:W-:-:S02]  /*0dc0*/  SHF.L.U32 R24, R24, 0x10, RZ ;  /* 0x0000001018187819 */ /* 0x000fc400000006ff */
[C---:B------:R-:W-:Y:S02]  /*0dd0*/  PRMT R174, R30.reuse, 0x7632, R174 ;  /* 0x000076321eae7816 */ /* 0x040fe400000000ae */
[----:B------:R-:W-:Y:S02]  /*0de0*/  SHF.L.U32 R182, R30, 0x10, RZ ;  /* 0x000000101eb67819 */ /* 0x000fe400000006ff */
[----:B------:R-:W-:Y:S01]  /*0df0*/  SHF.L.U32 R0, R0, 0x10, RZ ;  /* 0x0000001000007819 */ /* 0x000fe200000006ff */
[----:B-1----:R-:W-:Y:S01]  /*0e00*/  FADD.FTZ R57, -R36, R3 ;  /* 0x0000000324397221 */ /* 0x002fe20000010100 */
[C---:B------:R-:W-:Y:S02]  /*0e10*/  PRMT R192, R25.reuse, 0x7632, R192 ;  /* 0x0000763219c07816 */ /* 0x040fe400000000c0 */
[----:B------:R-:W-:Y:S02]  /*0e20*/  SHF.L.U32 R207, R25, 0x10, RZ ;  /* 0x0000001019cf7819 */ /* 0x000fe400000006ff */
[----:B------:R-:W-:-:S02]  /*0e30*/  PRMT R168, R31, 0x7632, R168 ;  /* 0x000076321fa87816 */ /* 0x000fc400000000a8 */
[----:B------:R-:W-:Y:S01]  /*0e40*/  SHF.L.U32 R183, R31, 0x10, RZ ;  /* 0x000000101fb77819 */ /* 0x000fe200000006ff */
[C---:B------:R-:W-:Y:S01]  /*0e50*/  FADD.FTZ R31, -R36.reuse, R40 ;  /* 0x00000028241f7221 */ /* 0x040fe20000010100 */
[C---:B------:R-:W-:Y:S02]  /*0e60*/  PRMT R30, R49.reuse, 0x7632, R30 ;  /* 0x00007632311e7816 */ /* 0x040fe4000000001e */
[----:B------:R-:W-:Y:S01]  /*0e70*/  SHF.L.U32 R197, R49, 0x10, RZ ;  /* 0x0000001031c57819 */ /* 0x000fe200000006ff */
[----:B------:R-:W-:Y:S01]  /*0e80*/  FADD.FTZ R49, -R36, R189 ;  /* 0x000000bd24317221 */ /* 0x000fe20000010100 */
[----:B------:R-:W-:Y:S01]  /*0e90*/  PRMT R25, R26, 0x7632, R25 ;  /* 0x000076321a197816 */ /* 0x000fe20000000019 */
[----:B------:R-:W-:Y:S01]  /*0ea0*/  FADD.FTZ R3, -R36, R29 ;  /* 0x0000001d24037221 */ /* 0x000fe20000010100 */
[----:B------:R-:W-:Y:S01]  /*0eb0*/  SHF.L.U32 R205, R26, 0x10, RZ ;  /* 0x000000101acd7819 */ /* 0x000fe200000006ff */
[C---:B------:R-:W-:Y:S01]  /*0ec0*/  FADD.FTZ R209, -R36.reuse, R181 ;  /* 0x000000b524d17221 */ /* 0x040fe20000010100 */
[----:B------:R-:W-:Y:S01]  /*0ed0*/  PRMT R26, R27, 0x7632, R26 ;  /* 0x000076321b1a7816 */ /* 0x000fe2000000001a */
[----:B------:R-:W-:Y:S01]  /*0ee0*/  FADD.FTZ R203, -R36, R203 ;  /* 0x000000cb24cb7221 */ /* 0x000fe20000010100 */
[----:B------:R-:W-:Y:S01]  /*0ef0*/  SHF.L.U32 R34, R34, 0x10, RZ ;  /* 0x0000001022227819 */ /* 0x000fe200000006ff */
[C---:B------:R-:W-:Y:S01]  /*0f00*/  FADD.FTZ R29, -R36.reuse, R33 ;  /* 0x00000021241d7221 */ /* 0x040fe20000010100 */
[----:B------:R-:W-:Y:S01]  /*0f10*/  PRMT R170, R37, 0x7632, R170 ;  /* 0x0000763225aa7816 */ /* 0x000fe200000000aa */
[----:B------:R-:W-:Y:S01]  /*0f20*/  IMAD.U32 R201, R27, 0x10000, RZ ;  /* 0x000100001bc97824 */ /* 0x000fe200078e00ff */
[----:B------:R-:W-:Y:S01]  /*0f30*/  SHF.L.U32 R187, R37, 0x10, RZ ;  /* 0x0000001025bb7819 */ /* 0x000fe200000006ff */
[----:B------:R-:W-:Y:S01]  /*0f40*/  FADD.FTZ R37, -R36, R0 ;  /* 0x0000000024257221 */ /* 0x000fe20000010100 */
[----:B------:R-:W-:Y:S01]  /*0f50*/  SHF.L.U32 R176, R176, 0x10, RZ ;  /* 0x00000010b0b07819 */ /* 0x000fe200000006ff */
[----:B------:R-:W-:Y:S01]  /*0f60*/  FADD.FTZ R215, -R36, R24 ;  /* 0x0000001824d77221 */ /* 0x000fe20000010100 */
[----:B------:R-:W-:Y:S01]  /*0f70*/  PRMT R60, R38, 0x7632, R60 ;  /* 0x00007632263c7816 */ /* 0x000fe2000000003c */
[----:B------:R-:W-:Y:S01]  /*0f80*/  FMUL.FTZ R33, R133, R178 ;  /* 0x000000b285217220 */ /* 0x000fe20000410000 */
[----:B------:R-:W-:Y:S01]  /*0f90*/  PRMT R188, R28, 0x7632, R188 ;  /* 0x000076321cbc7816 */ /* 0x000fe200000000bc */
[----:B------:R-:W-:Y:S01]  /*0fa0*/  FMUL.FTZ R0, R62, R31 ;  /* 0x0000001f3e007220 */ /* 0x000fe20000410000 */
[----:B------:R-:W-:Y:S01]  /*0fb0*/  SHF.L.U32 R190, R28, 0x10, RZ ;  /* 0x000000101cbe7819 */ /* 0x000fe200000006ff */
[----:B------:R-:W-:Y:S01]  /*0fc0*/  FMUL.FTZ R24, R62, R49 ;  /* 0x000000313e187220 */ /* 0x000fe20000410000 */
[----:B------:R-:W-:-:S02]  /*0fd0*/  PRMT R27, R32, 0x7632, R27 ;  /* 0x00007632201b7816 */ /* 0x000fc4000000001b */
[----:B------:R-:W-:Y:S01]  /*0fe0*/  SHF.L.U32 R63, R63, 0x10, RZ ;  /* 0x000000103f3f7819 */ /* 0x000fe200000006ff */
[----:B------:R-:W-:Y:S01]  /*0ff0*/  IMAD.U32 R26, R26, 0x10000, RZ ;  /* 0x000100001a1a7824 */ /* 0x000fe200078e00ff */
[----:B------:R-:W-:Y:S02]  /*1000*/  PRMT R28, R35, 0x7632, R28 ;  /* 0x00007632231c7816 */ /* 0x000fe4000000001c */
[----:B------:R-:W-:Y:S01]  /*1010*/  SHF.L.U32 R195, R48, 0x10, RZ ;  /* 0x0000001030c37819 */ /* 0x000fe200000006ff */
[----:B------:R-:W-:Y:S01]  /*1020*/  FMUL.FTZ R48, R62, R203 ;  /* 0x000000cb3e307220 */ /* 0x000fe20000410000 */
[----:B------:R-:W-:Y:S02]  /*1030*/  PRMT R32, R50, 0x7632, R32 ;  /* 0x0000763232207816 */ /* 0x000fe40000000020 */
[----:B------:R-:W-:Y:S01]  /*1040*/  SHF.L.U32 R49, R41, 0x10, RZ ;  /* 0x0000001029317819 */ /* 0x000fe200000006ff */
[----:B------:R-:W-:Y:S01]  /*1050*/  FMUL.FTZ R41, R62, R209 ;  /* 0x000000d13e297220 */ /* 0x000fe20000410000 */
[----:B------:R-:W-:Y:S01]  /*1060*/  SHF.L.U32 R193, R35, 0x10, RZ ;  /* 0x0000001023c17819 */ /* 0x000fe200000006ff */
[----:B------:R-:W-:Y:S01]  /*1070*/  FADD.FTZ R35, -R36, R179 ;  /* 0x000000b324237221 */ /* 0x000fe20000010100 */
[----:B------:R-:W-:Y:S01]  /*1080*/  SHF.L.U32 R64, R38, 0x10, RZ ;  /* 0x0000001026407819 */ /* 0x000fe200000006ff */
[----:B------:R-:W-:Y:S01]  /*1090*/  FADD.FTZ R189, -R36, R34 ;  /* 0x0000002224bd7221 */ /* 0x000fe20000010100 */
[----:B------:R-:W-:Y:S01]  /*10a0*/  FMUL.FTZ R38, R150, R176 ;  /* 0x000000b096267220 */ /* 0x000fe20000410000 */
[----:B------:R-:W-:Y:S01]  /*10b0*/  FADD.FTZ R209, RZ, R33 ;  /* 0x00000021ffd17221 */ /* 0x000fe20000010000 */
[----:B------:R-:W-:Y:S01]  /*10c0*/  SHF.L.U32 R203, R60, 0x10, RZ ;  /* 0x000000103ccb7819 */ /* 0x000fe200000006ff */
[----:B------:R-:W-:Y:S01]  /*10d0*/  IMAD.U32 R172, R172, 0x10000, RZ ;  /* 0x00010000acac7824 */ /* 0x000fe200078e00ff */
[----:B------:R-:W-:Y:S01]  /*10e0*/  SHF.L.U32 R51, R51, 0x10, RZ ;  /* 0x0000001033337819 */ /* 0x000fe200000006ff */
[----:B------:R-:W-:Y:S01]  /*10f0*/  FMUL.FTZ R37, R62, R37 ;  /* 0x000000253e257220 */ /* 0x000fe20000410000 */
[----:B------:R-:W-:Y:S01]  /*1100*/  SHF.L.U32 R25, R25, 0x10, RZ ;  /* 0x0000001019197819 */ /* 0x000fe200000006ff */
[----:B------:R-:W-:Y:S01]  /*1110*/  FFMA.FTZ R60, R0, R33, RZ ;  /* 0x00000021003c7223 */ /* 0x000fe200000100ff */
[----:B------:R-:W-:Y:S01]  /*1120*/  SHF.L.U32 R27, R27, 0x10, RZ ;  /* 0x000000101b1b7819 */ /* 0x000fe200000006ff */
[----:B------:R-:W-:Y:S01]  /*1130*/  FADD.FTZ R213, -R36, R63 ;  /* 0x0000003f24d57221 */ /* 0x000fe20000010100 */
[----:B------:R-:W-:Y:S01]  /*1140*/  SHF.L.U32 R50, R50, 0x10, RZ ;  /* 0x0000001032327819 */ /* 0x000fe200000006ff */
[----:B------:R-:W-:Y:S01]  /*1150*/  IMAD.U32 R30, R30, 0x10000, RZ ;  /* 0x000100001e1e7824 */ /* 0x000fe200078e00ff */
[----:B------:R-:W-:Y:S01]  /*1160*/  SHF.L.U32 R181, R47, 0x10, RZ ;  /* 0x000000102fb57819 */ /* 0x000fe200000006ff */
[----:B------:R-:W-:Y:S01]  /*1170*/  FADD.FTZ R63, -R36, R26 ;  /* 0x0000001a243f7221 */ /* 0x000fe20000010100 */
[----:B------:R-:W-:-:S02]  /*1180*/  SHF.L.U32 R179, R192, 0x10, RZ ;  /* 0x00000010c0b37819 */ /* 0x000fc400000006ff */
[----:B------:R-:W-:Y:S02]  /*1190*/  SHF.L.U32 R2, R2, 0x10, RZ ;  /* 0x0000001002027819 */ /* 0x000fe400000006ff */
[----:B------:R-:W-:Y:S02]  /*11a0*/  SHF.L.U32 R28, R28, 0x10, RZ ;  /* 0x000000101c1c7819 */ /* 0x000fe400000006ff */
[----:B------:R-:W-:Y:S01]  /*11b0*/  SHF.L.U32 R32, R32, 0x10, RZ ;  /* 0x0000001020207819 */ /* 0x000fe200000006ff */
[C---:B------:R-:W-:Y:S01]  /*11c0*/  IMAD.U32 R56, R39.reuse, 0x10000, RZ ;  /* 0x0001000027387824 */ /* 0x040fe200078e00ff */
[----:B------:R-:W-:Y:S01]  /*11d0*/  PRMT R192, R52, 0x7632, R192 ;  /* 0x0000763234c07816 */ /* 0x000fe200000000c0 */
[----:B------:R-:W-:Y:S01]  /*11e0*/  FMUL.FTZ R31, R62, R35 ;  /* 0x000000233e1f7220 */ /* 0x000fe20000410000 */
[----:B------:R-:W-:Y:S01]  /*11f0*/  SHF.L.U32 R194, R52, 0x10, RZ ;  /* 0x0000001034c27819 */ /* 0x000fe200000006ff */
[----:B------:R-:W-:Y:S01]  /*1200*/  FMUL.FTZ R26, R134, R43 ;  /* 0x0000002b861a7220 */ /* 0x000fe20000410000 */
[----:B------:R-:W-:Y:S01]  /*1210*/  SHF.L.U32 R44, R44, 0x10, RZ ;  /* 0x000000102c2c7819 */ /* 0x000fe200000006ff */
[----:B------:R-:W-:Y:S01]  /*1220*/  FMUL.FTZ R52, R62, R189 ;  /* 0x000000bd3e347220 */ /* 0x000fe20000410000 */
[----:B---3--:R-:W-:Y:S01]  /*1230*/  PRMT R58, R39, 0x7632, R58 ;  /* 0x00007632273a7816 */ /* 0x008fe2000000003a */
[----:B------:R-:W-:Y:S01]  /*1240*/  FADD.FTZ R209, R209, R38 ;  /* 0x00000026d1d17221 */ /* 0x000fe20000010000 */
[----:B------:R-:W-:Y:S01]  /*1250*/  FADD.FTZ R39, -R36, R172 ;  /* 0x000000ac24277221 */ /* 0x000fe20000010100 */
[----:B------:R-:W-:Y:S01]  /*1260*/  FFMA.FTZ R60, R37, R38, R60 ;  /* 0x00000026253c7223 */ /* 0x000fe2000001003c */
[----:B------:R-:W-:Y:S01]  /*1270*/  PRMT R42, R46, 0x7632, R42 ;  /* 0x000076322e2a7816 */ /* 0x000fe2000000002a */
[C---:B------:R-:W-:Y:S01]  /*1280*/  FADD.FTZ R211, -R36.reuse, R191 ;  /* 0x000000bf24d37221 */ /* 0x040fe20000010100 */
[C---:B------:R-:W-:Y:S01]  /*1290*/  FADD.FTZ R47, -R36.reuse, R51 ;  /* 0x00000033242f7221 */ /* 0x040fe20000010100 */
[C---:B------:R-:W-:Y:S01]  /*12a0*/  FADD.FTZ R65, -R36.reuse, R25 ;  /* 0x0000001924417221 */ /* 0x040fe20000010100 */
[----:B------:R-:W-:Y:S01]  /*12b0*/  FADD.FTZ R61, -R36, R27 ;  /* 0x0000001b243d7221 */ /* 0x000fe20000010100 */
[----:B------:R-:W-:Y:S01]  /*12c0*/  SHF.L.U32 R46, R46, 0x10, RZ ;  /* 0x000000102e2e7819 */ /* 0x000fe200000006ff */
[C---:B------:R-:W-:Y:S01]  /*12d0*/  FADD.FTZ R207, -R36.reuse, R207 ;  /* 0x000000cf24cf7221 */ /* 0x040fe20000010100 */
        /* <DEDUP_REMOVED lines=12> */
[----:B------:R-:W-:Y:S01]  /*13a0*/  FADD.FTZ R27, -R36, R32 ;  /* 0x00000020241b7221 */ /* 0x000fe20000010100 */
[----:B------:R-:W-:Y:S01]  /*13b0*/  FADD.FTZ R129, R43, R129 ;  /* 0x000000812b817221 */ /* 0x000fe20000010000 */
[----:B------:R-:W-:Y:S01]  /*13c0*/  FFMA.FTZ R130, R31, R43, R130 ;  /* 0x0000002b1f827223 */ /* 0x000fe20000010082 */
[----:B------:R-:W-:Y:S01]  /*13d0*/  FMUL.FTZ R36, R152, R44 ;  /* 0x0000002c98247220 */ /* 0x000fe20000410000 */
[----:B------:R-:W-:Y:S01]  /*13e0*/  FADD.FTZ R77, R64, R77 ;  /* 0x0000004d404d7221 */ /* 0x000fe20000010000 */
[-C--:B------:R-:W-:Y:S01]  /*13f0*/  FFMA.FTZ R109, R52, R64.reuse, R109 ;  /* 0x00000040346d7223 */ /* 0x080fe2000001006d */
[----:B------:R-:W-:Y:S01]  /*1400*/  FMUL.FTZ R189, R143, R64 ;  /* 0x000000408fbd7220 */ /* 0x000fe20000410000 */
[----:B------:R-:W-:Y:S01]  /*1410*/  FADD.FTZ R209, R209, R26 ;  /* 0x0000001ad1d17221 */ /* 0x000fe20000010000 */
[C---:B------:R-:W-:Y:S01]  /*1420*/  FMUL.FTZ R43, R62.reuse, R39 ;  /* 0x000000273e2b7220 */ /* 0x040fe20000410000 */
[----:B------:R-:W-:Y:S01]  /*1430*/  FFMA.FTZ R64, R31, R26, R60 ;  /* 0x0000001a1f407223 */ /* 0x000fe2000001003c */
[----:B------:R-:W-:Y:S01]  /*1440*/  FMUL.FTZ R30, R62, R215 ;  /* 0x000000d73e1e7220 */ /* 0x000fe20000410000 */
[----:B------:R-:W-:Y:S01]  /*1450*/  SHF.L.U32 R42, R42, 0x10, RZ ;  /* 0x000000102a2a7819 */ /* 0x000fe200000006ff */
[----:B------:R-:W-:Y:S01]  /*1460*/  FMUL.FTZ R35, R135, R46 ;  /* 0x0000002e87237220 */ /* 0x000fe20000410000 */
[----:B------:R-:W-:Y:S01]  /*1470*/  SHF.L.U32 R215, R168, 0x10, RZ ;  /* 0x00000010a8d77819 */ /* 0x000fe200000006ff */
[----:B------:R-:W-:Y:S01]  /*1480*/  FADD.FTZ R168, R209, R36 ;  /* 0x00000024d1a87221 */ /* 0x000fe20000010000 */
[----:B------:R-:W-:Y:S01]  /*1490*/  FFMA.FTZ R209, R43, R36, R64 ;  /* 0x000000242bd17223 */ /* 0x000fe20000010040 */
[----:B------:R-:W-:Y:S01]  /*14a0*/  PRMT R40, R55, 0x7632, R40 ;  /* 0x0000763237287816 */ /* 0x000fe20000000028 */
[----:B------:R-:W-:Y:S01]  /*14b0*/  FMUL.FTZ R28, R62, R211 ;  /* 0x000000d33e1c7220 */ /* 0x000fe20000410000 */
[----:B------:R-:W-:Y:S01]  /*14c0*/  FMUL.FTZ R34, R153, R42 ;  /* 0x0000002a99227220 */ /* 0x000fe20000410000 */
[----:B------:R-:W-:Y:S01]  /*14d0*/  FADD.FTZ R217, R168, R35 ;  /* 0x00000023a8d97221 */ /* 0x000fe20000010000 */
[----:B------:R-:W-:Y:S01]  /*14e0*/  FFMA.FTZ R64, R24, R35, R209 ;  /* 0x0000002318407223 */ /* 0x000fe200000100d1 */
[----:B------:R-:W-:Y:S01]  /*14f0*/  FADD.FTZ R91, R45, R91 ;  /* 0x0000005b2d5b7221 */ /* 0x000fe20000010000 */
[-C--:B------:R-:W-:Y:S01]  /*1500*/  FFMA.FTZ R123, R28, R45.reuse, R123 ;  /* 0x0000002d1c7b7223 */ /* 0x080fe2000001007b */
[----:B------:R-:W-:Y:S01]  /*1510*/  SHF.L.U32 R209, R40, 0x10, RZ ;  /* 0x0000001028d17819 */ /* 0x000fe200000006ff */
        /* <DEDUP_REMOVED lines=17> */
[C---:B------:R-:W-:Y:S01]  /*1630*/  PRMT R196, R53.reuse, 0x7632, R196 ;  /* 0x0000763235c47816 */ /* 0x040fe200000000c4 */
[----:B------:R-:W-:Y:S01]  /*1640*/  FADD.FTZ R98, R42, R98 ;  /* 0x000000622a627221 */ /* 0x000fe20000010000 */
[----:B------:R-:W-:Y:S01]  /*1650*/  SHF.L.U32 R198, R53, 0x10, RZ ;  /* 0x0000001035c67819 */ /* 0x000fe200000006ff */
[----:B------:R-:W-:Y:S01]  /*1660*/  FFMA.FTZ R126, R41, R42, R126 ;  /* 0x0000002a297e7223 */ /* 0x000fe2000001007e */
[----:B------:R-:W-:Y:S01]  /*1670*/  SHF.L.U32 R211, R170, 0x10, RZ ;  /* 0x00000010aad37819 */ /* 0x000fe200000006ff */
[----:B------:R-:W-:-:S02]  /*1680*/  IMAD.U32 R221, R185, 0x10000, RZ ;  /* 0x00010000b9dd7824 */ /* 0x000fc400078e00ff */
[----:B------:R-:W-:Y:S01]  /*1690*/  FMUL.FTZ R53, R138, R180 ;  /* 0x000000b48a357220 */ /* 0x000fe20000410000 */
[----:B------:R-:W-:Y:S01]  /*16a0*/  FADD.FTZ R170, R217, R64 ;  /* 0x00000040d9aa7221 */ /* 0x000fe20000010000 */
[----:B------:R-:W-:Y:S01]  /*16b0*/  FMUL.FTZ R42, R62, R207 ;  /* 0x000000cf3e2a7220 */ /* 0x000fe20000410000 */
[----:B------:R-:W-:Y:S01]  /*16c0*/  FFMA.FTZ R217, R181, R64, R40 ;  /* 0x00000040b5d97223 */ /* 0x000fe20000010028 */
[----:B------:R-:W-:Y:S01]  /*16d0*/  SHF.L.U32 R172, R54, 0x10, RZ ;  /* 0x0000001036ac7819 */ /* 0x000fe200000006ff */
[----:B------:R-:W-:Y:S01]  /*16e0*/  FMUL.FTZ R60, R62, R191 ;  /* 0x000000bf3e3c7220 */ /* 0x000fe20000410000 */
[----:B------:R-:W-:Y:S01]  /*16f0*/  FMUL.FTZ R168, R156, R221 ;  /* 0x000000dd9ca87220 */ /* 0x000fe20000410000 */
[----:B------:R-:W-:Y:S01]  /*1700*/  FADD.FTZ R219, R170, R53 ;  /* 0x00000035aadb7221 */ /* 0x000fe20000010000 */
[----:B------:R-:W-:Y:S01]  /*1710*/  FMUL.FTZ R179, R62, R179 ;  /* 0x000000b33eb37220 */ /* 0x000fe20000410000 */
[----:B------:R-:W-:Y:S01]  /*1720*/  FFMA.FTZ R40, R42, R53, R217 ;  /* 0x000000352a287223 */ /* 0x000fe200000100d9 */
[----:B------:R-:W-:Y:S01]  /*1730*/  IMAD.U32 R2, R55, 0x10000, RZ ;  /* 0x0001000037027824 */ /* 0x000fe200078e00ff */
[----:B------:R-:W-:Y:S01]  /*1740*/  SHF.L.U32 R174, R174, 0x10, RZ ;  /* 0x00000010aeae7819 */ /* 0x000fe200000006ff */
[----:B------:R-:W-:Y:S01]  /*1750*/  FADD.FTZ R69, R172, R69 ;  /* 0x00000045ac457221 */ /* 0x000fe20000010000 */
[-C--:B------:R-:W-:Y:S01]  /*1760*/  FFMA.FTZ R101, R60, R172.reuse, R101 ;  /* 0x000000ac3c657223 */ /* 0x080fe20000010065 */
[----:B------:R-:W-:Y:S01]  /*1770*/  FMUL.FTZ R191, R147, R172 ;  /* 0x000000ac93bf7220 */ /* 0x000fe20000410000 */
[----:B------:R-:W-:Y:S01]  /*1780*/  FADD.FTZ R127, R44, R127 ;  /* 0x0000007f2c7f7221 */ /* 0x000fe20000010000 */
[----:B------:R-:W-:Y:S01]  /*1790*/  FFMA.FTZ R128, R43, R44, R128 ;  /* 0x0000002c2b807223 */ /* 0x000fe20000010080 */
[----:B------:R-:W-:Y:S01]  /*17a0*/  FMUL.FTZ R55, R139, R182 ;  /* 0x000000b68b377220 */ /* 0x000fe20000410000 */
[----:B------:R-:W-:Y:S01]  /*17b0*/  FADD.FTZ R172, R219, R168 ;  /* 0x000000a8dbac7221 */ /* 0x000fe20000010000 */
[----:B------:R-:W-:Y:S01]  /*17c0*/  FMUL.FTZ R44, R62, R205 ;  /* 0x000000cd3e2c7220 */ /* 0x000fe20000410000 */
[----:B------:R-:W-:Y:S01]  /*17d0*/  FFMA.FTZ R217, R179, R168, R40 ;  /* 0x000000a8b3d97223 */ /* 0x000fe20000010028 */
[----:B------:R-:W-:Y:S01]  /*17e0*/  FADD.FTZ R97, R46, R97 ;  /* 0x000000612e617221 */ /* 0x000fe20000010000 */
[----:B------:R-:W-:Y:S01]  /*17f0*/  FFMA.FTZ R125, R24, R46, R125 ;  /* 0x0000002e187d7223 */ /* 0x000fe2000001007d */
[C---:B------:R-:W-:Y:S01]  /*1800*/  FMUL.FTZ R46, R62.reuse, R201 ;  /* 0x000000c93e2e7220 */ /* 0x040fe20000410000 */
[C---:B------:R-:W-:Y:S01]  /*1810*/  FMUL.FTZ R65, R62.reuse, R65 ;  /* 0x000000413e417220 */ /* 0x040fe20000410000 */
[-C--:B------:R-:W-:Y:S01]  /*1820*/  FMUL.FTZ R170, R157, R174.reuse ;  /* 0x000000ae9daa7220 */ /* 0x080fe20000410000 */
[----:B------:R-:W-:Y:S01]  /*1830*/  FMUL.FTZ R63, R62, R63 ;  /* 0x0000003f3e3f7220 */ /* 0x000fe20000410000 */
[----:B------:R-:W-:Y:S01]  /*1840*/  FADD.FTZ R219, R172, R55 ;  /* 0x00000037acdb7221 */ /* 0x000fe20000010000 */
[----:B------:R-:W-:Y:S01]  /*1850*/  FFMA.FTZ R40, R44, R55, R217 ;  /* 0x000000372c287223 */ /* 0x000fe200000100d9 */
[----:B------:R-:W-:Y:S01]  /*1860*/  FADD.FTZ R83, R183, R83 ;  /* 0x00000053b7537221 */ /* 0x000fe20000010000 */
[-C--:B------:R-:W-:Y:S01]  /*1870*/  FFMA.FTZ R115, R46, R183.reuse, R115 ;  /* 0x000000b72e737223 */ /* 0x080fe20000010073 */
[----:B------:R-:W-:Y:S01]  /*1880*/  FADD.FTZ R86, R174, R86 ;  /* 0x00000056ae567221 */ /* 0x000fe20000010000 */
[----:B------:R-:W-:Y:S01]  /*1890*/  FFMA.FTZ R118, R65, R174, R118 ;  /* 0x000000ae41767223 */ /* 0x000fe20000010076 */
[----:B------:R-:W-:Y:S01]  /*18a0*/  FMUL.FTZ R183, R140, R183 ;  /* 0x000000b78cb77220 */ /* 0x000fe20000410000 */
[----:B------:R-:W-:Y:S01]  /*18b0*/  FADD.FTZ R84, R215, R84 ;  /* 0x00000054d7547221 */ /* 0x000fe20000010000 */
[-C--:B------:R-:W-:Y:S01]  /*18c0*/  FFMA.FTZ R116, R63, R215.reuse, R116 ;  /* 0x000000d73f747223 */ /* 0x080fe20000010074 */
[----:B------:R-:W-:Y:S01]  /*18d0*/  FMUL.FTZ R172, R158, R215 ;  /* 0x000000d79eac7220 */ /* 0x000fe20000410000 */
[----:B------:R-:W-:Y:S01]  /*18e0*/  FADD.FTZ R174, R219, R170 ;  /* 0x000000aadbae7221 */ /* 0x000fe20000010000 */
[----:B------:R-:W-:Y:S01]  /*18f0*/  FFMA.FTZ R215, R65, R170, R40 ;  /* 0x000000aa41d77223 */ /* 0x000fe20000010028 */
[----:B------:R-:W-:-:S02]  /*1900*/  SHF.L.U32 R213, R184, 0x10, RZ ;  /* 0x00000010b8d57819 */ /* 0x000fc400000006ff */
[----:B------:R-:W-:Y:S01]  /*1910*/  FADD.FTZ R217, R174, R183 ;  /* 0x000000b7aed97221 */ /* 0x000fe20000010000 */
[----:B------:R-:W-:Y:S01]  /*1920*/  FFMA.FTZ R40, R46, R183, R215 ;  /* 0x000000b72e287223 */ /* 0x000fe200000100d7 */
[----:B------:R-:W-:Y:S01]  /*1930*/  FADD.FTZ R131, R176, R131 ;  /* 0x00000083b0837221 */ /* 0x000fe20000010000 */
[----:B------:R-:W-:Y:S01]  /*1940*/  FFMA.FTZ R132, R37, R176, R132 ;  /* 0x000000b025847223 */ /* 0x000fe20000010084 */
[C---:B------:R-:W-:Y:S01]  /*1950*/  FMUL.FTZ R61, R62.reuse, R61 ;  /* 0x0000003d3e3d7220 */ /* 0x040fe20000410000 */
[----:B------:R-:W-:Y:S01]  /*1960*/  FMUL.FTZ R185, R141, R186 ;  /* 0x000000ba8db97220 */ /* 0x000fe20000410000 */
[----:B------:R-:W-:Y:S01]  /*1970*/  FADD.FTZ R176, R217, R172 ;  /* 0x000000acd9b07221 */ /* 0x000fe20000010000 */
[----:B------:R-:W-:Y:S01]  /*1980*/  FFMA.FTZ R215, R63, R172, R40 ;  /* 0x000000ac3fd77223 */ /* 0x000fe20000010028 */
[C---:B------:R-:W-:Y:S01]  /*1990*/  FMUL.FTZ R50, R62.reuse, R199 ;  /* 0x000000c73e327220 */ /* 0x040fe20000410000 */
[----:B------:R-:W-:Y:S01]  /*19a0*/  FADD.FTZ R82, R213, R82 ;  /* 0x00000052d5527221 */ /* 0x000fe20000010000 */
[-C--:B------:R-:W-:Y:S01]  /*19b0*/  FFMA.FTZ R114, R61, R213.reuse, R114 ;  /* 0x000000d53d727223 */ /* 0x080fe20000010072 */
[----:B------:R-:W-:Y:S01]  /*19c0*/  FMUL.FTZ R174, R159, R213 ;  /* 0x000000d59fae7220 */ /* 0x000fe20000410000 */
[----:B------:R-:W-:Y:S01]  /*19d0*/  FMUL.FTZ R59, R62, R59 ;  /* 0x0000003b3e3b7220 */ /* 0x000fe20000410000 */
[----:B------:R-:W-:Y:S01]  /*19e0*/  FADD.FTZ R213, R176, R185 ;  /* 0x000000b9b0d57221 */ /* 0x000fe20000010000 */
[----:B------:R-:W-:Y:S01]  /*19f0*/  FFMA.FTZ R40, R48, R185, R215 ;  /* 0x000000b930287223 */ /* 0x000fe200000100d7 */
[----:B------:R-:W-:Y:S01]  /*1a00*/  FADD.FTZ R149, R178, R149 ;  /* 0x00000095b2957221 */ /* 0x000fe20000010000 */
[----:B------:R-:W-:Y:S01]  /*1a10*/  FFMA.FTZ R151, R0, R178, R151 ;  /* 0x000000b200977223 */ /* 0x000fe20000010097 */
[----:B------:R-:W-:Y:S01]  /*1a20*/  FADD.FTZ R79, R187, R79 ;  /* 0x0000004fbb4f7221 */ /* 0x000fe20000010000 */
[-C--:B------:R-:W-:Y:S01]  /*1a30*/  FFMA.FTZ R111, R50, R187.reuse, R111 ;  /* 0x000000bb326f7223 */ /* 0x080fe2000001006f */
[----:B------:R-:W-:Y:S01]  /*1a40*/  FMUL.FTZ R187, R142, R187 ;  /* 0x000000bb8ebb7220 */ /* 0x000fe20000410000 */
[----:B------:R-:W-:Y:S01]  /*1a50*/  FADD.FTZ R80, R211, R80 ;  /* 0x00000050d3507221 */ /* 0x000fe20000010000 */
[-C--:B------:R-:W-:Y:S01]  /*1a60*/  FFMA.FTZ R112, R59, R211.reuse, R112 ;  /* 0x000000d33b707223 */ /* 0x080fe20000010070 */
[----:B------:R-:W-:Y:S01]  /*1a70*/  FMUL.FTZ R176, R160, R211 ;  /* 0x000000d3a0b07220 */ /* 0x000fe20000410000 */
[----:B------:R-:W-:Y:S01]  /*1a80*/  FADD.FTZ R178, R213, R174 ;  /* 0x000000aed5b27221 */ /* 0x000fe20000010000 */
[----:B------:R-:W-:Y:S01]  /*1a90*/  FFMA.FTZ R211, R61, R174, R40 ;  /* 0x000000ae3dd37223 */ /* 0x000fe20000010028 */
[----:B------:R-:W-:-:S02]  /*1aa0*/  FMUL.FTZ R57, R62, R57 ;  /* 0x000000393e397220 */ /* 0x000fc40000410000 */
        /* <DEDUP_REMOVED lines=8> */
[----:B------:R-:W-:Y:S01]  /*1b30*/  FFMA.FTZ R203, R59, R176, R40 ;  /* 0x000000b03bcb7223 */ /* 0x000fe20000010028 */
[----:B------:R-:W-:Y:S02]  /*1b40*/  PRMT R200, R54, 0x7632, R200 ;  /* 0x0000763236c87816 */ /* 0x000fe400000000c8 */
[----:B------:R-:W-:Y:S01]  /*1b50*/  FADD.FTZ R211, R180, R189 ;  /* 0x000000bdb4d37221 */ /* 0x000fe20000010000 */
[----:B------:R-:W-:Y:S01]  /*1b60*/  FFMA.FTZ R40, R52, R189, R203 ;  /* 0x000000bd34287223 */ /* 0x000fe200000100cb */
[----:B------:R-:W-:Y:S01]  /*1b70*/  FMUL.FTZ R54, R62, R193 ;  /* 0x000000c13e367220 */ /* 0x000fe20000410000 */
[----:B------:R-:W-:-:S02]  /*1b80*/  IMAD.U32 R205, R58, 0x10000, RZ ;  /* 0x000100003acd7824 */ /* 0x000fc400078e00ff */
[----:B------:R-:W-:Y:S01]  /*1b90*/  FMUL.FTZ R193, R144, R56 ;  /* 0x0000003890c17220 */ /* 0x000fe20000410000 */
[----:B------:R-:W-:Y:S01]  /*1ba0*/  FADD.FTZ R184, R211, R178 ;  /* 0x000000b2d3b87221 */ /* 0x000fe20000010000 */
[----:B------:R-:W-:Y:S01]  /*1bb0*/  FFMA.FTZ R203, R57, R178, R40 ;  /* 0x000000b239cb7223 */ /* 0x000fe20000010028 */
[----:B------:R-:W-:Y:S01]  /*1bc0*/  FADD.FTZ R85, R182, R85 ;  /* 0x00000055b6557221 */ /* 0x000fe20000010000 */
[----:B------:R-:W-:Y:S01]  /*1bd0*/  FFMA.FTZ R117, R44, R182, R117 ;  /* 0x000000b62c757223 */ /* 0x000fe20000010075 */
[----:B------:R-:W-:Y:S01]  /*1be0*/  FMUL.FTZ R182, R62, R47 ;  /* 0x0000002f3eb67220 */ /* 0x000fe20000410000 */
[----:B------:R-:W-:Y:S01]  /*1bf0*/  FMUL.FTZ R180, R162, R205 ;  /* 0x000000cda2b47220 */ /* 0x000fe20000410000 */
[----:B------:R-:W-:Y:S01]  /*1c00*/  FADD.FTZ R47, R184, R193 ;  /* 0x000000c1b82f7221 */ /* 0x000fe20000010000 */
[----:B------:R-:W-:Y:S01]  /*1c10*/  FMUL.FTZ R51, R62, R51 ;  /* 0x000000333e337220 */ /* 0x000fe20000410000 */
[----:B------:R-:W-:Y:S01]  /*1c20*/  FFMA.FTZ R40, R54, R193, R203 ;  /* 0x000000c136287223 */ /* 0x000fe200000100cb */
[----:B------:R-:W-:Y:S01]  /*1c30*/  FADD.FTZ R81, R186, R81 ;  /* 0x00000051ba517221 */ /* 0x000fe20000010000 */
[----:B------:R-:W-:Y:S01]  /*1c40*/  FFMA.FTZ R113, R48, R186, R113 ;  /* 0x000000ba30717223 */ /* 0x000fe20000010071 */
[----:B------:R-:W-:Y:S01]  /*1c50*/  FMUL.FTZ R58, R62, R195 ;  /* 0x000000c33e3a7220 */ /* 0x000fe20000410000 */
[----:B------:R-:W-:Y:S01]  /*1c60*/  SHF.L.U32 R199, R192, 0x10, RZ ;  /* 0x00000010c0c77819 */ /* 0x000fe200000006ff */
[----:B------:R-:W-:Y:S01]  /*1c70*/  FMUL.FTZ R195, R145, R194 ;  /* 0x000000c291c37220 */ /* 0x000fe20000410000 */
[----:B------:R-:W-:Y:S01]  /*1c80*/  FADD.FTZ R186, R47, R180 ;  /* 0x000000b42fba7221 */ /* 0x000fe20000010000 */
[----:B------:R-:W-:Y:S01]  /*1c90*/  FFMA.FTZ R203, R51, R180, R40 ;  /* 0x000000b433cb7223 */ /* 0x000fe20000010028 */
[----:B------:R-:W-:Y:S01]  /*1ca0*/  SHF.L.U32 R201, R196, 0x10, RZ ;  /* 0x00000010c4c97819 */ /* 0x000fe200000006ff */
[----:B------:R-:W-:Y:S01]  /*1cb0*/  FMUL.FTZ R184, R163, R199 ;  /* 0x000000c7a3b87220 */ /* 0x000fe20000410000 */
[----:B------:R-:W-:Y:S01]  /*1cc0*/  FADD.FTZ R47, R186, R195 ;  /* 0x000000c3ba2f7221 */ /* 0x000fe20000010000 */
[----:B------:R-:W-:Y:S01]  /*1cd0*/  FMUL.FTZ R3, R62, R3 ;  /* 0x000000033e037220 */ /* 0x000fe20000410000 */
[----:B------:R-:W-:Y:S01]  /*1ce0*/  FFMA.FTZ R40, R58, R195, R203 ;  /* 0x000000c33a287223 */ /* 0x000fe200000100cb */
[----:B------:R-:W-:Y:S01]  /*1cf0*/  FADD.FTZ R89, R190, R89 ;  /* 0x00000059be597221 */ /* 0x000fe20000010000 */
[----:B------:R-:W-:Y:S01]  /*1d00*/  FFMA.FTZ R121, R30, R190, R121 ;  /* 0x000000be1e797223 */ /* 0x000fe20000010079 */
[----:B------:R-:W-:Y:S01]  /*1d10*/  FADD.FTZ R75, R56, R75 ;  /* 0x0000004b384b7221 */ /* 0x000fe20000010000 */
[----:B------:R-:W-:Y:S01]  /*1d20*/  FFMA.FTZ R107, R54, R56, R107 ;  /* 0x00000038366b7223 */ /* 0x000fe2000001006b */
[----:B------:R-:W-:Y:S01]  /*1d30*/  FMUL.FTZ R56, R62, R197 ;  /* 0x000000c53e387220 */ /* 0x000fe20000410000 */
[----:B------:R-:W-:Y:S01]  /*1d40*/  FADD.FTZ R190, R201, R72 ;  /* 0x00000048c9be7221 */ /* 0x000fe20000010000 */
[----:B------:R-:W-:Y:S01]  /*1d50*/  FMUL.FTZ R197, R146, R198 ;  /* 0x000000c692c57220 */ /* 0x000fe20000410000 */
[----:B------:R-:W-:Y:S01]  /*1d60*/  FADD.FTZ R72, R47, R184 ;  /* 0x000000b82f487221 */ /* 0x000fe20000010000 */
[----:B------:R-:W-:Y:S01]  /*1d70*/  FFMA.FTZ R47, R3, R184, R40 ;  /* 0x000000b8032f7223 */ /* 0x000fe20000010028 */
[----:B------:R-:W-:Y:S01]  /*1d80*/  SHF.L.U32 R207, R200, 0x10, RZ ;  /* 0x00000010c8cf7819 */ /* 0x000fe200000006ff */
[----:B------:R-:W-:Y:S01]  /*1d90*/  FADD.FTZ R74, R199, R74 ;  /* 0x0000004ac74a7221 */ /* 0x000fe20000010000 */
[----:B------:R-:W-:Y:S01]  /*1da0*/  FFMA.FTZ R106, R3, R199, R106 ;  /* 0x000000c7036a7223 */ /* 0x000fe2000001006a */
[----:B------:R-:W-:Y:S01]  /*1db0*/  FMUL.FTZ R186, R164, R201 ;  /* 0x000000c9a4ba7220 */ /* 0x000fe20000410000 */
[----:B------:R-:W-:Y:S01]  /*1dc0*/  FADD.FTZ R199, R72, R197 ;  /* 0x000000c548c77221 */ /* 0x000fe20000010000 */
[----:B------:R-:W-:Y:S01]  /*1dd0*/  FMUL.FTZ R25, R62, R25 ;  /* 0x000000193e197220 */ /* 0x000fe20000410000 */
[----:B------:R-:W-:Y:S01]  /*1de0*/  FFMA.FTZ R40, R56, R197, R47 ;  /* 0x000000c538287223 */ /* 0x000fe2000001002f */
[----:B------:R-:W-:Y:S01]  /*1df0*/  FADD.FTZ R192, R207, R70 ;  /* 0x00000046cfc07221 */ /* 0x000fe20000010000 */
[----:B------:R-:W-:Y:S01]  /*1e00*/  FADD.FTZ R70, R199, R186 ;  /* 0x000000bac7467221 */ /* 0x000fe20000010000 */
[----:B------:R-:W-:Y:S01]  /*1e10*/  FADD.FTZ R73, R194, R73 ;  /* 0x00000049c2497221 */ /* 0x000fe20000010000 */
[----:B------:R-:W-:Y:S01]  /*1e20*/  FFMA.FTZ R47, R25, R186, R40 ;  /* 0x000000ba192f7223 */ /* 0x000fe20000010028 */
[----:B------:R-:W-:Y:S01]  /*1e30*/  FFMA.FTZ R105, R58, R194, R105 ;  /* 0x000000c23a697223 */ /* 0x000fe20000010069 */
[----:B------:R-:W-:Y:S01]  /*1e40*/  FADD.FTZ R90, R188, R90 ;  /* 0x0000005abc5a7221 */ /* 0x000fe20000010000 */
[----:B------:R-:W-:Y:S01]  /*1e50*/  FFMA.FTZ R122, R181, R188, R122 ;  /* 0x000000bcb57a7223 */ /* 0x000fe2000001007a */
[-C--:B------:R-:W-:Y:S01]  /*1e60*/  FFMA.FTZ R194, R182, R2.reuse, R99 ;  /* 0x00000002b6c27223 */ /* 0x080fe20000010063 */
[----:B------:R-:W-:Y:S01]  /*1e70*/  FMUL.FTZ R188, R165, R207 ;  /* 0x000000cfa5bc7220 */ /* 0x000fe20000410000 */
[----:B------:R-:W-:Y:S01]  /*1e80*/  FADD.FTZ R99, R70, R191 ;  /* 0x000000bf46637221 */ /* 0x000fe20000010000 */
[----:B------:R-:W-:Y:S01]  /*1e90*/  FMUL.FTZ R27, R62, R27 ;  /* 0x0000001b3e1b7220 */ /* 0x000fe20000410000 */
[----:B------:R-:W-:Y:S01]  /*1ea0*/  FFMA.FTZ R40, R60, R191, R47 ;  /* 0x000000bf3c287223 */ /* 0x000fe2000001002f */
[----:B------:R-:W-:Y:S01]  /*1eb0*/  FADD.FTZ R196, R209, R68 ;  /* 0x00000044d1c47221 */ /* 0x000fe20000010000 */
[----:B------:R-:W-:Y:S01]  /*1ec0*/  FADD.FTZ R68, R99, R188 ;  /* 0x000000bc63447221 */ /* 0x000fe20000010000 */
[----:B------:R-:W-:Y:S01]  /*1ed0*/  FMUL.FTZ R47, R148, R2 ;  /* 0x00000002942f7220 */ /* 0x000fe20000410000 */
[----:B------:R-:W-:Y:S01]  /*1ee0*/  FFMA.FTZ R99, R27, R188, R40 ;  /* 0x000000bc1b637223 */ /* 0x000fe20000010028 */
[----:B------:R-:W-:Y:S01]  /*1ef0*/  FADD.FTZ R67, R2, R67 ;  /* 0x0000004302437221 */ /* 0x000fe20000010000 */
[----:B------:R-:W-:Y:S01]  /*1f00*/  FMUL.FTZ R29, R62, R29 ;  /* 0x0000001d3e1d7220 */ /* 0x000fe20000410000 */
[----:B------:R-:W-:Y:S01]  /*1f10*/  FMUL.FTZ R2, R166, R209 ;  /* 0x000000d1a6027220 */ /* 0x000fe20000410000 */
[----:B------:R-:W-:Y:S01]  /*1f20*/  FADD.FTZ R199, R68, R47 ;  /* 0x0000002f44c77221 */ /* 0x000fe20000010000 */
[----:B------:R-:W-:Y:S01]  /*1f30*/  FFMA.FTZ R99, R182, R47, R99 ;  /* 0x0000002fb6637223 */ /* 0x000fe20000010063 */
[----:B------:R-:W-:Y:S01]  /*1f40*/  FADD.FTZ R71, R198, R71 ;  /* 0x00000047c6477221 */ /* 0x000fe20000010000 */
[----:B------:R-:W-:Y:S01]  /*1f50*/  FFMA.FTZ R103, R56, R198, R103 ;  /* 0x000000c638677223 */ /* 0x000fe20000010067 */
[----:B------:R-:W-:Y:S01]  /*1f60*/  FADD.FTZ R88, R221, R88 ;  /* 0x00000058dd587221 */ /* 0x000fe20000010000 */
[----:B------:R-:W-:Y:S01]  /*1f70*/  FFMA.FTZ R120, R179, R221, R120 ;  /* 0x000000ddb3787223 */ /* 0x000fe20000010078 */
[----:B------:R-:W-:Y:S01]  /*1f80*/  FADD.FTZ R76, R205, R76 ;  /* 0x0000004ccd4c7221 */ /* 0x000fe20000010000 */
[----:B------:R-:W-:Y:S01]  /*1f90*/  FFMA.FTZ R108, R51, R205, R108 ;  /* 0x000000cd336c7223 */ /* 0x000fe2000001006c */
[----:B------:R-:W-:Y:S01]  /*1fa0*/  FFMA.FTZ R104, R25, R201, R104 ;  /* 0x000000c919687223 */ /* 0x000fe20000010068 */
[----:B------:R-:W-:Y:S01]  /*1fb0*/  FFMA.FTZ R102, R27, R207, R102 ;  /* 0x000000cf1b667223 */ /* 0x000fe20000010066 */
[----:B------:R-:W-:Y:S01]  /*1fc0*/  FFMA.FTZ R100, R29, R209, R100 ;  /* 0x000000d11d647223 */ /* 0x000fe20000010064 */
[----:B------:R-:W-:Y:S01]  /*1fd0*/  LOP3.LUT R40, R66, 0x1f, RZ, 0xc0, !PT ;  /* 0x0000001f42287812 */ /* 0x000fe200078ec0ff */
[----:B------:R-:W-:Y:S01]  /*1fe0*/  FADD.FTZ R199, R199, R2 ;  /* 0x00000002c7c77221 */ /* 0x000fe20000010000 */
[----:B------:R-:W-:Y:S01]  /*1ff0*/  FFMA.FTZ R99, R29, R2, R99 ;  /* 0x000000021d637223 */ /* 0x000fe20000010063 */
[----:B------:R-:W-:Y:S06]  /*2000*/  BRA.DIV UR6, `(.L_x_103) ;  /* 0x0000002a06047947 */ /* 0x000fec000b800000 */
[----:B------:R-:W0:Y:S04]  /*2010*/  SHFL.BFLY PT, R68, R199, 0x1, 0x1f ;  /* 0x0c201f00c7447f89 */ /* 0x000e2800000e0000 */
[----:B------:R-:W1:Y:S01]  /*2020*/  SHFL.BFLY PT, R70, R99, 0x1, 0x1f ;  /* 0x0c201f0063467f89 */ /* 0x000e6200000e0000 */
[----:B0-----:R-:W-:Y:S01]  /*2030*/  FADD.FTZ R68, R199, R68 ;  /* 0x00000044c7447221 */ /* 0x001fe20000010000 */
[----:B-1----:R-:W-:-:S04]  /*2040*/  FADD.FTZ R70, R99, R70 ;  /* 0x0000004663467221 */ /* 0x002fc80000010000 */
[----:B------:R-:W0:Y:S04]  /*2050*/  SHFL.BFLY PT, R201, R68, 0x2, 0x1f ;  /* 0x0c401f0044c97f89 */ /* 0x000e2800000e0000 */
[----:B------:R-:W1:Y:S01]  /*2060*/  SHFL.BFLY PT, R203, R70, 0x2, 0x1f ;  /* 0x0c401f0046cb7f89 */ /* 0x000e6200000e0000 */
[----:B0-----:R-:W-:Y:S01]  /*2070*/  FADD.FTZ R201, R68, R201 ;  /* 0x000000c944c97221 */ /* 0x001fe20000010000 */
[----:B------:R-:W-:Y:S01]  /*2080*/  MOV R68, R196 ;  /* 0x000000c400447202 */ /* 0x000fe20000000f00 */
[----:B-1----:R-:W-:-:S03]  /*2090*/  FADD.FTZ R203, R70, R203 ;  /* 0x000000cb46cb7221 */ /* 0x002fc60000010000 */
[----:B------:R-:W0:Y:S01]  /*20a0*/  SHFL.BFLY PT, R72, R201, 0x4, 0x1f ;  /* 0x0c801f00c9487f89 */ /* 0x000e2200000e0000 */
[----:B------:R-:W-:-:S03]  /*20b0*/  IMAD.MOV.U32 R70, RZ, RZ, R192 ;  /* 0x000000ffff467224 */ /* 0x000fc600078e00c0 */
[----:B------:R-:W1:Y:S01]  /*20c0*/  SHFL.BFLY PT, R198, R203, 0x4, 0x1f ;  /* 0x0c801f00cbc67f89 */ /* 0x000e6200000e0000 */
[----:B0-----:R-:W-:Y:S01]  /*20d0*/  FADD.FTZ R72, R201, R72 ;  /* 0x00000048c9487221 */ /* 0x001fe20000010000 */
[----:B-1----:R-:W-:-:S04]  /*20e0*/  FADD.FTZ R198, R203, R198 ;  /* 0x000000c6cbc67221 */ /* 0x002fc80000010000 */
[----:B------:R-:W0:Y:S04]  /*20f0*/  SHFL.BFLY PT, R99, R72, 0x8, 0x1f ;  /* 0x0d001f0048637f89 */ /* 0x000e2800000e0000 */
[----:B------:R-:W1:Y:S01]  /*2100*/  SHFL.BFLY PT, R199, R198, 0x8, 0x1f ;  /* 0x0d001f00c6c77f89 */ /* 0x000e6200000e0000 */
[----:B0-----:R-:W-:Y:S01]  /*2110*/  FADD.FTZ R200, R72, R99 ;  /* 0x0000006348c87221 */ /* 0x001fe20000010000 */
[----:B------:R-:W-:Y:S02]  /*2120*/  MOV R72, R190 ;  /* 0x000000be00487202 */ /* 0x000fe40000000f00 */
[----:B------:R-:W-:Y:S01]  /*2130*/  MOV R99, R194 ;  /* 0x000000c200637202 */ /* 0x000fe20000000f00 */
[----:B-1----:R-:W-:Y:S01]  /*2140*/  FADD.FTZ R199, R198, R199 ;  /* 0x000000c7c6c77221 */ /* 0x002fe20000010000 */
[----:B------:R0:W1:Y:S04]  /*2150*/  SHFL.BFLY PT, R205, R200, 0x10, 0x1f ;  /* 0x0e001f00c8cd7f89 */ /* 0x00006800000e0000 */
[----:B------:R0:W2:Y:S02]  /*2160*/  SHFL.BFLY PT, R202, R199, 0x10, 0x1f ;  /* 0x0e001f00c7ca7f89 */ /* 0x0000a400000e0000 */
.L_x_116:
[----:B-1----:R-:W-:Y:S01]  /*2170*/  FADD.FTZ R205, R200, R205 ;  /* 0x000000cdc8cd7221 */ /* 0x002fe20000010000 */
[----:B--2---:R-:W-:Y:S01]  /*2180*/  FADD.FTZ R202, R199, R202 ;  /* 0x000000cac7ca7221 */ /* 0x004fe20000010000 */
[----:B------:R-:W-:Y:S02]  /*2190*/  ISETP.NE.U32.AND P1, PT, RZ, UR10, PT ;  /* 0x0000000aff007c0c */ /* 0x000fe4000bf25070 */
[----:B------:R-:W-:Y:S01]  /*21a0*/  FMUL.FTZ R205, R205, UR9 ;  /* 0x00000009cdcd7c20 */ /* 0x000fe20008410000 */
[----:B------:R-:W-:Y:S01]  /*21b0*/  FMUL.FTZ R202, R202, UR9 ;  /* 0x00000009caca7c20 */ /* 0x000fe20008410000 */
[----:B------:R-:W-:Y:S02]  /*21c0*/  ISETP.NE.AND.EX P1, PT, RZ, UR11, PT, P1 ;  /* 0x0000000bff007c0c */ /* 0x000fe4000bf25310 */
[----:B------:R-:W-:Y:S02]  /*21d0*/  ISETP.NE.U32.AND P2, PT, RZ, UR12, PT ;  /* 0x0000000cff007c0c */ /* 0x000fe4000bf45070 */
[----:B------:R-:W-:-:S02]  /*21e0*/  FSEL R207, R205, RZ, !P3 ;  /* 0x000000ffcdcf7208 */ /* 0x000fc40005800000 */
[----:B------:R-:W-:-:S03]  /*21f0*/  ISETP.NE.AND.EX P2, PT, RZ, UR13, PT, P2 ;  /* 0x0000000dff007c0c */ /* 0x000fc6000bf45320 */
[-CC-:B------:R-:W-:Y:S01]  /*2200*/  FFMA.FTZ R28, R28, R202.reuse, R207.reuse ;  /* 0x000000ca1c1c7223 */ /* 0x180fe200000100cf */
        /* <DEDUP_REMOVED lines=22> */
[-CC-:B0-----:R-:W-:Y:S01]  /*2370*/  FFMA.FTZ R199, R51, R202.reuse, R207.reuse ;  /* 0x000000ca33c77223 */ /* 0x181fe200000100cf */
[-CC-:B------:R-:W-:Y:S01]  /*2380*/  FFMA.FTZ R58, R58, R202.reuse, R207.reuse ;  /* 0x000000ca3a3a7223 */ /* 0x180fe200000100cf */
[-CC-:B------:R-:W-:Y:S01]  /*2390*/  FFMA.FTZ R3, R3, R202.reuse, R207.reuse ;  /* 0x000000ca03037223 */ /* 0x180fe200000100cf */
[-CC-:B------:R-:W-:Y:S01]  /*23a0*/  FFMA.FTZ R56, R56, R202.reuse, R207.reuse ;  /* 0x000000ca38387223 */ /* 0x180fe200000100cf */
[-CC-:B------:R-:W-:Y:S01]  /*23b0*/  FFMA.FTZ R203, R25, R202.reuse, R207.reuse ;  /* 0x000000ca19cb7223 */ /* 0x180fe200000100cf */
[-CC-:B------:R-:W-:Y:S01]  /*23c0*/  FFMA.FTZ R60, R60, R202.reuse, R207.reuse ;  /* 0x000000ca3c3c7223 */ /* 0x180fe200000100cf */
[-CC-:B------:R-:W-:Y:S01]  /*23d0*/  FFMA.FTZ R205, R27, R202.reuse, R207.reuse ;  /* 0x000000ca1bcd7223 */ /* 0x180fe200000100cf */
[-CC-:B------:R-:W-:Y:S01]  /*23e0*/  FFMA.FTZ R182, R182, R202.reuse, R207.reuse ;  /* 0x000000cab6b67223 */ /* 0x180fe200000100cf */
[----:B------:R-:W-:Y:S01]  /*23f0*/  FFMA.FTZ R207, R29, R202, R207 ;  /* 0x000000ca1dcf7223 */ /* 0x000fe200000100cf */
[----:B------:R-:W-:Y:S01]  /*2400*/  FADD.FTZ R27, R45, -R28 ;  /* 0x8000001c2d1b7221 */ /* 0x000fe20000010000 */
[----:B-----5:R-:W-:Y:S01]  /*2410*/  @P0 SHF.L.U32 R28, R95, 0x10, RZ ;  /* 0x000000105f1c0819 */ /* 0x020fe200000006ff */
[----:B------:R-:W-:Y:S01]  /*2420*/  FADD.FTZ R25, R26, -R31 ;  /* 0x8000001f1a197221 */ /* 0x000fe20000010000 */
[----:B------:R-:W-:Y:S01]  /*2430*/  FADD.FTZ R207, R2, -R207 ;  /* 0x800000cf02cf7221 */ /* 0x000fe20000010000 */
[----:B------:R-:W-:Y:S01]  /*2440*/  FMUL.FTZ R27, R62, R27 ;  /* 0x0000001b3e1b7220 */ /* 0x000fe20000410000 */
[----:B------:R-:W-:Y:S01]  /*2450*/  @P0 PRMT R2, R94, 0x7632, R2 ;  /* 0x000076325e020816 */ /* 0x000fe20000000002 */
[----:B------:R-:W-:Y:S01]  /*2460*/  FADD.FTZ R49, R49, -R30 ;  /* 0x8000001e31317221 */ /* 0x000fe20000010000 */
[----:B------:R-:W-:Y:S01]  /*2470*/  FADD.FTZ R29, R174, -R61 ;  /* 0x8000003dae1d7221 */ /* 0x000fe20000010000 */
[----:B------:R-:W-:Y:S01]  /*2480*/  @P0 FADD.FTZ R27, R27, R28 ;  /* 0x0000001c1b1b0221 */ /* 0x000fe20000010000 */
[----:B------:R-:W-:Y:S01]  /*2490*/  FADD.FTZ R33, R33, -R0 ;  /* 0x8000000021217221 */ /* 0x000fe20000010000 */
[----:B------:R-:W-:Y:S01]  /*24a0*/  @P0 IMAD.U32 R28, R2, 0x10000, RZ ;  /* 0x00010000021c0824 */ /* 0x000fe200078e00ff */
[----:B------:R-:W-:Y:S01]  /*24b0*/  @P0 SHF.L.U32 R2, R93, 0x10, RZ ;  /* 0x000000105d020819 */ /* 0x000fe200000006ff */
[--C-:B------:R-:W-:Y:S01]  /*24c0*/  FADD.FTZ R201, R184, -R3.reuse ;  /* 0x80000003b8c97221 */ /* 0x100fe20000010000 */
[----:B------:R-:W-:Y:S01]  /*24d0*/  FMUL.FTZ R25, R62, R25 ;  /* 0x000000193e197220 */ /* 0x000fe20000410000 */
[----:B------:R-:W-:Y:S01]  /*24e0*/  FADD.FTZ R35, R35, -R24 ;  /* 0x8000001823237221 */ /* 0x000fe20000010000 */
[----:B------:R-:W-:Y:S01]  /*24f0*/  FADD.FTZ R193, R193, -R54 ;  /* 0x80000036c1c17221 */ /* 0x000fe20000010000 */
[----:B------:R-:W-:Y:S01]  /*2500*/  @P0 PRMT R3, R95, 0x7632, R3 ;  /* 0x000076325f030816 */ /* 0x000fe20000000003 */
[----:B------:R-:W-:Y:S01]  /*2510*/  FADD.FTZ R41, R34, -R41 ;  /* 0x8000002922297221 */ /* 0x000fe20000010000 */
[C---:B------:R-:W-:Y:S01]  /*2520*/  FMUL.FTZ R54, R62.reuse, R49 ;  /* 0x000000313e367220 */ /* 0x040fe20000410000 */
[C---:B------:R-:W-:Y:S01]  /*2530*/  FMUL.FTZ R49, R62.reuse, R29 ;  /* 0x0000001d3e317220 */ /* 0x040fe20000410000 */
[----:B------:R-:W-:Y:S01]  /*2540*/  FMUL.FTZ R24, R62, R33 ;  /* 0x000000213e187220 */ /* 0x000fe20000410000 */
[----:B------:R-:W-:Y:S01]  /*2550*/  @P0 SHF.L.U32 R29, R94, 0x10, RZ ;  /* 0x000000105e1d0819 */ /* 0x000fe200000006ff */
[--C-:B------:R-:W-:Y:S01]  /*2560*/  @P0 FADD.FTZ R25, R25, R2.reuse ;  /* 0x0000000219190221 */ /* 0x100fe20000010000 */
[----:B------:R-:W-:Y:S01]  /*2570*/  FMUL.FTZ R26, R62, R35 ;  /* 0x000000233e1a7220 */ /* 0x000fe20000410000 */
[----:B------:R-:W-:Y:S01]  /*2580*/  @P0 SHF.L.U32 R33, R3, 0x10, RZ ;  /* 0x0000001003210819 */ /* 0x000fe200000006ff */
[----:B------:R-:W-:Y:S01]  /*2590*/  FADD.FTZ R37, R38, -R37 ;  /* 0x8000002526257221 */ /* 0x000fe20000010000 */
[----:B------:R-:W-:Y:S01]  /*25a0*/  @P0 PRMT R2, R92, 0x7632, R2 ;  /* 0x000076325c020816 */ /* 0x000fe20000000002 */
[----:B------:R-:W-:Y:S01]  /*25b0*/  FMUL.FTZ R35, R62, R41 ;  /* 0x000000293e237220 */ /* 0x000fe20000410000 */
[----:B------:R-:W-:Y:S01]  /*25c0*/  @P0 PRMT R3, R93, 0x7632, R3 ;  /* 0x000076325d030816 */ /* 0x000fe20000000003 */
[----:B------:R-:W-:Y:S01]  /*25d0*/  @P0 FADD.FTZ R26, R26, R29 ;  /* 0x0000001d1a1a0221 */ /* 0x000fe20000010000 */
[----:B------:R-:W-:Y:S01]  /*25e0*/  @P0 SHF.L.U32 R2, R2, 0x10, RZ ;  /* 0x0000001002020819 */ /* 0x000fe200000006ff */
[----:B------:R-:W-:Y:S01]  /*25f0*/  FMUL.FTZ R31, R62, R37 ;  /* 0x000000253e1f7220 */ /* 0x000fe20000410000 */
[----:B------:R-:W-:Y:S01]  /*2600*/  @P0 SHF.L.U32 R29, R3, 0x10, RZ ;  /* 0x00000010031d0819 */ /* 0x000fe200000006ff */
[----:B------:R-:W-:Y:S01]  /*2610*/  @P0 FADD.FTZ R35, R35, R28 ;  /* 0x0000001c23230221 */ /* 0x000fe20000010000 */
[----:B------:R-:W-:Y:S01]  /*2620*/  @P0 SHF.L.U32 R3, R92, 0x10, RZ ;  /* 0x000000105c030819 */ /* 0x000fe200000006ff */
[----:B------:R-:W-:Y:S01]  /*2630*/  FADD.FTZ R55, R55, -R44 ;  /* 0x8000002c37377221 */ /* 0x000fe20000010000 */
[----:B------:R-:W-:Y:S01]  /*2640*/  @P0 PRMT R28, R7, 0x7632, R28 ;  /* 0x00007632071c0816 */ /* 0x000fe2000000001c */
[--C-:B------:R-:W-:Y:S01]  /*2650*/  @P0 FADD.FTZ R31, R31, R2.reuse ;  /* 0x000000021f1f0221 */ /* 0x100fe20000010000 */
[----:B------:R-:W-:Y:S01]  /*2660*/  FADD.FTZ R39, R32, -R39 ;  /* 0x8000002720277221 */ /* 0x000fe20000010000 */
[----:B------:R-:W-:Y:S01]  /*2670*/  @P0 PRMT R2, R4, 0x7632, R2 ;  /* 0x0000763204020816 */ /* 0x000fe20000000002 */
[----:B------:R-:W-:Y:S01]  /*2680*/  FADD.FTZ R181, R64, -R181 ;  /* 0x800000b540b57221 */ /* 0x000fe20000010000 */
[----:B------:R-:W-:Y:S01]  /*2690*/  @P0 FADD.FTZ R24, R24, R3 ;  /* 0x0000000318180221 */ /* 0x000fe20000010000 */
[----:B------:R-:W-:-:S02]  /*26a0*/  @P0 IMAD.U32 R32, R28, 0x10000, RZ ;  /* 0x000100001c200824 */ /* 0x000fc400078e00ff */
[----:B------:R-:W-:Y:S01]  /*26b0*/  FADD.FTZ R43, R36, -R43 ;  /* 0x8000002b242b7221 */ /* 0x000fe20000010000 */
[----:B------:R-:W-:Y:S01]  /*26c0*/  FADD.FTZ R195, R195, -R58 ;  /* 0x8000003ac3c37221 */ /* 0x000fe20000010000 */
[----:B------:R-:W-:Y:S01]  /*26d0*/  @P0 SHF.L.U32 R3, R6, 0x10, RZ ;  /* 0x0000001006030819 */ /* 0x000fe200000006ff */
[----:B------:R-:W-:Y:S01]  /*26e0*/  FADD.FTZ R65, R170, -R65 ;  /* 0x80000041aa417221 */ /* 0x000fe20000010000 */
[----:B------:R-:W-:Y:S01]  /*26f0*/  @P0 PRMT R28, R6, 0x7632, R28 ;  /* 0x00007632061c0816 */ /* 0x000fe2000000001c */
[----:B------:R-:W-:Y:S01]  /*2700*/  FMUL.FTZ R58, R62, R55 ;  /* 0x000000373e3a7220 */ /* 0x000fe20000410000 */
[----:B------:R-:W-:Y:S01]  /*2710*/  FADD.FTZ R45, R178, -R57 ;  /* 0x80000039b22d7221 */ /* 0x000fe20000010000 */
[----:B------:R-:W-:Y:S01]  /*2720*/  FMUL.FTZ R57, R62, R181 ;  /* 0x000000b53e397220 */ /* 0x000fe20000410000 */
[----:B------:R-:W-:Y:S02]  /*2730*/  @P0 IMAD.U32 R2, R2, 0x10000, RZ ;  /* 0x0001000002020824 */ /* 0x000fe400078e00ff */
[----:B------:R-:W-:Y:S01]  /*2740*/  FMUL.FTZ R30, R62, R43 ;  /* 0x0000002b3e1e7220 */ /* 0x000fe20000410000 */
[----:B------:R-:W-:Y:S01]  /*2750*/  @P0 SHF.L.U32 R28, R28, 0x10, RZ ;  /* 0x000000101c1c0819 */ /* 0x000fe200000006ff */
[----:B------:R-:W-:Y:S01]  /*2760*/  FMUL.FTZ R61, R62, R65 ;  /* 0x000000413e3d7220 */ /* 0x000fe20000410000 */
[--C-:B------:R-:W-:Y:S01]  /*2770*/  @P0 FADD.FTZ R58, R58, R3.reuse ;  /* 0x000000033a3a0221 */ /* 0x100fe20000010000 */
[----:B------:R-:W-:Y:S01]  /*2780*/  FADD.FTZ R183, R183, -R46 ;  /* 0x8000002eb7b77221 */ /* 0x000fe20000010000 */
[----:B------:R-:W-:Y:S01]  /*2790*/  @P0 PRMT R3, R5, 0x7632, R3 ;  /* 0x0000763205030816 */ /* 0x000fe20000000003 */
[--C-:B------:R-:W-:Y:S01]  /*27a0*/  @P0 FADD.FTZ R57, R57, R2.reuse ;  /* 0x0000000239390221 */ /* 0x100fe20000010000 */
[----:B------:R-:W-:Y:S01]  /*27b0*/  FADD.FTZ R179, R168, -R179 ;  /* 0x800000b3a8b37221 */ /* 0x000fe20000010000 */
[----:B------:R-:W-:Y:S01]  /*27c0*/  @P0 FADD.FTZ R30, R30, R29 ;  /* 0x0000001d1e1e0221 */ /* 0x000fe20000010000 */
[----:B------:R-:W-:Y:S01]  /*27d0*/  @P0 PRMT R2, R9, 0x7632, R2 ;  /* 0x0000763209020816 */ /* 0x000fe20000000002 */
[----:B------:R-:W-:Y:S01]  /*27e0*/  FADD.FTZ R51, R176, -R59 ;  /* 0x8000003bb0337221 */ /* 0x000fe20000010000 */
[----:B------:R-:W-:Y:S01]  /*27f0*/  FADD.FTZ R191, R191, -R60 ;  /* 0x8000003cbfbf7221 */ /* 0x000fe20000010000 */
[----:B------:R-:W-:Y:S01]  /*2800*/  @P0 SHF.L.U32 R29, R7, 0x10, RZ ;  /* 0x00000010071d0819 */ /* 0x000fe200000006ff */
[----:B------:R-:W-:Y:S01]  /*2810*/  @P0 FADD.FTZ R61, R61, R28 ;  /* 0x0000001c3d3d0221 */ /* 0x000fe20000010000 */
[----:B------:R-:W-:Y:S01]  /*2820*/  FMUL.FTZ R60, R62, R183 ;  /* 0x000000b73e3c7220 */ /* 0x000fe20000410000 */
[----:B------:R-:W-:Y:S01]  /*2830*/  @P0 SHF.L.U32 R28, R3, 0x10, RZ ;  /* 0x00000010031c0819 */ /* 0x000fe200000006ff */
[----:B------:R-:W-:Y:S01]  /*2840*/  FADD.FTZ R53, R53, -R42 ;  /* 0x8000002a35357221 */ /* 0x000fe20000010000 */
[----:B------:R-:W-:Y:S01]  /*2850*/  @P0 SHF.L.U32 R3, R4, 0x10, RZ ;  /* 0x0000001004030819 */ /* 0x000fe200000006ff */
[C---:B------:R-:W-:Y:S01]  /*2860*/  FMUL.FTZ R59, R62.reuse, R179 ;  /* 0x000000b33e3b7220 */ /* 0x040fe20000410000 */
[----:B------:R-:W-:Y:S01]  /*2870*/  FMUL.FTZ R51, R62, R51 ;  /* 0x000000333e337220 */ /* 0x000fe20000410000 */
[----:B------:R-:W-:-:S02]  /*2880*/  @P0 IMAD.U32 R2, R2, 0x10000, RZ ;  /* 0x0001000002020824 */ /* 0x000fc400078e00ff */
[----:B------:R-:W-:Y:S01]  /*2890*/  @P0 FADD.FTZ R60, R60, R29 ;  /* 0x0000001d3c3c0221 */ /* 0x000fe20000010000 */
[----:B------:R-:W-:Y:S01]  /*28a0*/  FADD.FTZ R197, R197, -R56 ;  /* 0x80000038c5c57221 */ /* 0x000fe20000010000 */
[----:B------:R-:W-:Y:S01]  /*28b0*/  @P0 SHF.L.U32 R29, R5, 0x10, RZ ;  /* 0x00000010051d0819 */ /* 0x000fe200000006ff */
[C---:B------:R-:W-:Y:S01]  /*28c0*/  FMUL.FTZ R34, R62.reuse, R39 ;  /* 0x000000273e227220 */ /* 0x040fe20000410000 */
[----:B------:R-:W-:Y:S01]  /*28d0*/  FMUL.FTZ R56, R62, R53 ;  /* 0x000000353e387220 */ /* 0x000fe20000410000 */
[--C-:B------:R-:W-:Y:S01]  /*28e0*/  @P0 FADD.FTZ R59, R59, R28.reuse ;  /* 0x0000001c3b3b0221 */ /* 0x100fe20000010000 */
[--C-:B------:R-:W-:Y:S01]  /*28f0*/  @P0 FADD.FTZ R54, R54, R3.reuse ;  /* 0x0000000336360221 */ /* 0x100fe20000010000 */
[----:B------:R-:W-:Y:S01]  /*2900*/  @P0 PRMT R28, R11, 0x7632, R28 ;  /* 0x000076320b1c0816 */ /* 0x000fe2000000001c */
[----:B------:R-:W-:Y:S01]  /*2910*/  @P0 FADD.FTZ R51, R51, R2 ;  /* 0x0000000233330221 */ /* 0x000fe20000010000 */
[----:B------:R-:W-:Y:S01]  /*2920*/  @P0 PRMT R3, R10, 0x7632, R3 ;  /* 0x000076320a030816 */ /* 0x000fe20000000003 */
[----:B------:R-:W-:Y:S01]  /*2930*/  FADD.FTZ R187, R187, -R50 ;  /* 0x80000032bbbb7221 */ /* 0x000fe20000010000 */
[----:B------:R-:W-:Y:S01]  /*2940*/  @P0 PRMT R2, R8, 0x7632, R2 ;  /* 0x0000763208020816 */ /* 0x000fe20000000002 */
[----:B------:R-:W-:Y:S01]  /*2950*/  FADD.FTZ R189, R189, -R52 ;  /* 0x80000034bdbd7221 */ /* 0x000fe20000010000 */
[----:B------:R-:W-:Y:S01]  /*2960*/  @P0 FADD.FTZ R34, R34, R33 ;  /* 0x0000002122220221 */ /* 0x000fe20000010000 */
[----:B------:R-:W-:Y:S01]  /*2970*/  @P0 FADD.FTZ R56, R56, R29 ;  /* 0x0000001d38380221 */ /* 0x000fe20000010000 */
[----:B------:R-:W-:Y:S01]  /*2980*/  @P0 SHF.L.U32 R33, R28, 0x10, RZ ;  /* 0x000000101c210819 */ /* 0x000fe200000006ff */
[----:B------:R-:W-:Y:S01]  /*2990*/  FADD.FTZ R185, R185, -R48 ;  /* 0x80000030b9b97221 */ /* 0x000fe20000010000 */
[----:B------:R-:W-:Y:S01]  /*29a0*/  @P0 SHF.L.U32 R29, R3, 0x10, RZ ;  /* 0x00000010031d0819 */ /* 0x000fe200000006ff */
[----:B------:R-:W-:Y:S01]  /*29b0*/  FADD.FTZ R63, R172, -R63 ;  /* 0x8000003fac3f7221 */ /* 0x000fe20000010000 */
[----:B------:R-:W-:Y:S01]  /*29c0*/  @P0 SHF.L.U32 R28, R10, 0x10, RZ ;  /* 0x000000100a1c0819 */ /* 0x000fe200000006ff */
[C---:B------:R-:W-:Y:S01]  /*29d0*/  FMUL.FTZ R48, R62.reuse, R187 ;  /* 0x000000bb3e307220 */ /* 0x040fe20000410000 */
[----:B------:R-:W-:Y:S01]  /*29e0*/  @P0 SHF.L.U32 R3, R9, 0x10, RZ ;  /* 0x0000001009030819 */ /* 0x000fe200000006ff */
[----:B------:R-:W-:Y:S01]  /*29f0*/  FMUL.FTZ R53, R62, R189 ;  /* 0x000000bd3e357220 */ /* 0x000fe20000410000 */
[----:B------:R-:W-:Y:S01]  /*2a00*/  @P0 SHF.L.U32 R2, R2, 0x10, RZ ;  /* 0x0000001002020819 */ /* 0x000fe200000006ff */
[C---:B------:R-:W-:Y:S01]  /*2a10*/  FMUL.FTZ R63, R62.reuse, R63 ;  /* 0x0000003f3e3f7220 */ /* 0x040fe20000410000 */
[----:B------:R-:W-:Y:S01]  /*2a20*/  FMUL.FTZ R50, R62, R45 ;  /* 0x0000002d3e327220 */ /* 0x000fe20000410000 */
[----:B------:R-:W-:Y:S01]  /*2a30*/  @P0 FADD.FTZ R53, R53, R28 ;  /* 0x0000001c35350221 */ /* 0x000fe20000010000 */
[----:B------:R-:W-:Y:S01]  /*2a40*/  @P0 FADD.FTZ R48, R48, R3 ;  /* 0x0000000330300221 */ /* 0x000fe20000010000 */
[----:B------:R-:W-:Y:S01]  /*2a50*/  @P0 FADD.FTZ R49, R49, R2 ;  /* 0x0000000231310221 */ /* 0x000fe20000010000 */
[----:B------:R-:W-:Y:S01]  /*2a60*/  @P0 SHF.L.U32 R3, R8, 0x10, RZ ;  /* 0x0000001008030819 */ /* 0x000fe200000006ff */
[----:B------:R-:W-:Y:S01]  /*2a70*/  FMUL.FTZ R46, R62, R185 ;  /* 0x000000b93e2e7220 */ /* 0x000fe20000410000 */
[----:B------:R-:W-:Y:S01]  /*2a80*/  @P0 PRMT R28, R15, 0x7632, R28 ;  /* 0x000076320f1c0816 */ /* 0x000fe2000000001c */
[----:B------:R-:W-:Y:S01]  /*2a90*/  @P0 FADD.FTZ R63, R63, R32 ;  /* 0x000000203f3f0221 */ /* 0x000fe20000010000 */
[----:B------:R-:W-:Y:S01]  /*2aa0*/  @P0 PRMT R2, R14, 0x7632, R2 ;  /* 0x000076320e020816 */ /* 0x000fe20000000002 */
[----:B------:R-:W-:Y:S01]  /*2ab0*/  @P0 FADD.FTZ R50, R50, R29 ;  /* 0x0000001d32320221 */ /* 0x000fe20000010000 */
[----:B------:R-:W-:Y:S01]  /*2ac0*/  @P0 SHF.L.U32 R32, R11, 0x10, RZ ;  /* 0x000000100b200819 */ /* 0x000fe200000006ff */
[----:B------:R-:W-:Y:S01]  /*2ad0*/  FMUL.FTZ R55, R62, R193 ;  /* 0x000000c13e377220 */ /* 0x000fe20000410000 */
[----:B------:R-:W-:Y:S01]  /*2ae0*/  @P0 SHF.L.U32 R29, R28, 0x10, RZ ;  /* 0x000000101c1d0819 */ /* 0x000fe200000006ff */
[----:B------:R-:W-:Y:S01]  /*2af0*/  @P0 FADD.FTZ R46, R46, R3 ;  /* 0x000000032e2e0221 */ /* 0x000fe20000010000 */
[----:B------:R-:W-:Y:S01]  /*2b00*/  @P0 SHF.L.U32 R28, R14, 0x10, RZ ;  /* 0x000000100e1c0819 */ /* 0x000fe200000006ff */
[----:B------:R-:W-:-:S02]  /*2b10*/  @P0 IMAD.U32 R37, R2, 0x10000, RZ ;  /* 0x0001000002250824 */ /* 0x000fc400078e00ff */
[----:B------:R-:W-:Y:S01]  /*2b20*/  FADD.FTZ R199, R180, -R199 ;  /* 0x800000c7b4c77221 */ /* 0x000fe20000010000 */
[----:B------:R-:W-:Y:S01]  /*2b30*/  FADD.FTZ R203, R186, -R203 ;  /* 0x800000cbbacb7221 */ /* 0x000fe20000010000 */
[----:B------:R-:W-:Y:S01]  /*2b40*/  FADD.FTZ R205, R188, -R205 ;  /* 0x800000cdbccd7221 */ /* 0x000fe20000010000 */
[----:B------:R-:W-:Y:S01]  /*2b50*/  FADD.FTZ R47, R47, -R182 ;  /* 0x800000b62f2f7221 */ /* 0x000fe20000010000 */
[C---:B------:R-:W-:Y:S01]  /*2b60*/  FMUL.FTZ R45, R62.reuse, R191 ;  /* 0x000000bf3e2d7220 */ /* 0x040fe20000410000 */
[----:B------:R-:W0:Y:S01]  /*2b70*/  @P1 LDC.64 R2, c[0x0][0x308] ;  /* 0x0000c200ff021b82 */ /* 0x000e220000000a00 */
[----:B------:R-:W-:Y:S01]  /*2b80*/  @P0 FADD.FTZ R55, R55, R32 ;  /* 0x0000002037370221 */ /* 0x000fe20000010000 */
[C---:B------:R-:W-:Y:S01]  /*2b90*/  FMUL.FTZ R52, R62.reuse, R199 ;  /* 0x000000c73e347220 */ /* 0x040fe20000410000 */
[C---:B------:R-:W-:Y:S01]  /*2ba0*/  FMUL.FTZ R41, R62.reuse, R195 ;  /* 0x000000c33e297220 */ /* 0x040fe20000410000 */
[C---:B------:R-:W-:Y:S01]  /*2bb0*/  FMUL.FTZ R0, R62.reuse, R201 ;  /* 0x000000c93e007220 */ /* 0x040fe20000410000 */
[C---:B------:R-:W-:Y:S01]  /*2bc0*/  FMUL.FTZ R43, R62.reuse, R197 ;  /* 0x000000c53e2b7220 */ /* 0x040fe20000410000 */
[C---:B------:R-:W-:Y:S01]  /*2bd0*/  FMUL.FTZ R42, R62.reuse, R203 ;  /* 0x000000cb3e2a7220 */ /* 0x040fe20000410000 */
[C---:B------:R-:W-:Y:S01]  /*2be0*/  FMUL.FTZ R44, R62.reuse, R205 ;  /* 0x000000cd3e2c7220 */ /* 0x040fe20000410000 */
[C---:B------:R-:W-:Y:S01]  /*2bf0*/  FMUL.FTZ R47, R62.reuse, R47 ;  /* 0x0000002f3e2f7220 */ /* 0x040fe20000410000 */
[----:B------:R-:W-:Y:S01]  /*2c00*/  @P0 SHF.L.U32 R32, R15, 0x10, RZ ;  /* 0x000000100f200819 */ /* 0x000fe200000006ff */
[--C-:B------:R-:W-:Y:S01]  /*2c10*/  @P0 FADD.FTZ R45, R45, R28.reuse ;  /* 0x0000001c2d2d0221 */ /* 0x100fe20000010000 */
[----:B------:R-:W-:Y:S01]  /*2c20*/  FMUL.FTZ R62, R62, R207 ;  /* 0x000000cf3e3e7220 */ /* 0x000fe20000410000 */
[----:B------:R-:W-:Y:S01]  /*2c30*/  @P0 PRMT R28, R13, 0x7632, R28 ;  /* 0x000076320d1c0816 */ /* 0x000fe2000000001c */
[----:B------:R-:W-:Y:S01]  /*2c40*/  @P0 FADD.FTZ R52, R52, R33 ;  /* 0x0000002134340221 */ /* 0x000fe20000010000 */
[----:B------:R-:W-:Y:S01]  /*2c50*/  @P0 FADD.FTZ R47, R47, R32 ;  /* 0x000000202f2f0221 */ /* 0x000fe20000010000 */
[----:B------:R-:W-:Y:S01]  /*2c60*/  @P0 FADD.FTZ R62, R62, R29 ;  /* 0x0000001d3e3e0221 */ /* 0x000fe20000010000 */
[----:B------:R-:W-:Y:S01]  /*2c70*/  @P0 SHF.L.U32 R33, R28, 0x10, RZ ;  /* 0x000000101c210819 */ /* 0x000fe200000006ff */
[----:B------:R-:W-:Y:S01]  /*2c80*/  @P0 FADD.FTZ R44, R44, R37 ;  /* 0x000000252c2c0221 */ /* 0x000fe20000010000 */
[----:B------:R-:W-:-:S02]  /*2c90*/  @P0 PRMT R29, R12, 0x7632, R29 ;  /* 0x000076320c1d0816 */ /* 0x000fc4000000001d */
[----:B------:R-:W-:Y:S01]  /*2ca0*/  @P0 SHF.L.U32 R32, R13, 0x10, RZ ;  /* 0x000000100d200819 */ /* 0x000fe200000006ff */
[----:B------:R-:W-:Y:S01]  /*2cb0*/  @P0 FADD.FTZ R42, R42, R33 ;  /* 0x000000212a2a0221 */ /* 0x000fe20000010000 */
[----:B------:R-:W-:Y:S02]  /*2cc0*/  @P0 SHF.L.U32 R28, R12, 0x10, RZ ;  /* 0x000000100c1c0819 */ /* 0x000fe400000006ff */
[----:B------:R-:W-:Y:S01]  /*2cd0*/  @P0 SHF.L.U32 R29, R29, 0x10, RZ ;  /* 0x000000101d1d0819 */ /* 0x000fe200000006ff */
[----:B------:R-:W-:Y:S01]  /*2ce0*/  @P0 FADD.FTZ R43, R43, R32 ;  /* 0x000000202b2b0221 */ /* 0x000fe20000010000 */
[----:B------:R-:W-:Y:S01]  /*2cf0*/  @P1 F2FP.BF16.F32.PACK_AB R38, RZ, R27 ;  /* 0x0000001bff26123e */ /* 0x000fe200000010ff */
[----:B------:R-:W-:Y:S01]  /*2d00*/  @P0 FADD.FTZ R41, R41, R28 ;  /* 0x0000001c29290221 */ /* 0x000fe20000010000 */
[----:B------:R-:W-:Y:S01]  /*2d10*/  @P1 F2FP.BF16.F32.PACK_AB R36, RZ, R26 ;  /* 0x0000001aff24123e */ /* 0x000fe200000010ff */
[----:B------:R-:W-:Y:S01]  /*2d20*/  @P0 FADD.FTZ R0, R0, R29 ;  /* 0x0000001d00000221 */ /* 0x000fe20000010000 */
[----:B------:R-:W-:Y:S01]  /*2d30*/  @P1 F2FP.BF16.F32.PACK_AB R32, RZ, R25 ;  /* 0x00000019ff20123e */ /* 0x000fe200000010ff */
[----:B0-----:R-:W-:Y:S01]  /*2d40*/  @P1 IMAD.WIDE.U32 R2, R177, 0x10, R2 ;  /* 0x00000010b1021825 */ /* 0x001fe200078e0002 */
[----:B------:R-:W-:-:S02]  /*2d50*/  @P1 F2FP.BF16.F32.PACK_AB R28, RZ, R24 ;  /* 0x00000018ff1c123e */ /* 0x000fc400000010ff */
[----:B------:R-:W-:Y:S02]  /*2d60*/  @P1 F2FP.BF16.F32.PACK_AB R39, RZ, R34 ;  /* 0x00000022ff27123e */ /* 0x000fe400000010ff */
[----:B------:R-:W-:Y:S02]  /*2d70*/  @P1 F2FP.BF16.F32.PACK_AB R37, RZ, R35 ;  /* 0x00000023ff25123e */ /* 0x000fe400000010ff */
[----:B------:R-:W-:Y:S02]  /*2d80*/  @P1 F2FP.BF16.F32.PACK_AB R33, RZ, R30 ;  /* 0x0000001eff21123e */ /* 0x000fe400000010ff */
[----:B------:R-:W-:Y:S02]  /*2d90*/  @P1 F2FP.BF16.F32.PACK_AB R29, RZ, R31 ;  /* 0x0000001fff1d123e */ /* 0x000fe400000010ff */
[----:B------:R-:W-:Y:S02]  /*2da0*/  @P1 PRMT R19, R38, 0x7610, R19 ;  /* 0x0000761026131816 */ /* 0x000fe40000000013 */
[----:B------:R-:W-:-:S02]  /*2db0*/  @P1 PRMT R18, R36, 0x7610, R18 ;  /* 0x0000761024121816 */ /* 0x000fc40000000012 */
[----:B------:R-:W-:Y:S02]  /*2dc0*/  @P1 PRMT R17, R32, 0x7610, R17 ;  /* 0x0000761020111816 */ /* 0x000fe40000000011 */
[----:B------:R-:W-:Y:S02]  /*2dd0*/  @P1 PRMT R16, R28, 0x7610, R16 ;  /* 0x000076101c101816 */ /* 0x000fe40000000010 */
[----:B------:R-:W-:Y:S02]  /*2de0*/  @P1 PRMT R19, R19, 0x5410, R39 ;  /* 0x0000541013131816 */ /* 0x000fe40000000027 */
[----:B------:R-:W-:Y:S02]  /*2df0*/  @P1 PRMT R18, R18, 0x5410, R37 ;  /* 0x0000541012121816 */ /* 0x000fe40000000025 */
[----:B------:R-:W-:Y:S02]  /*2e00*/  @P1 PRMT R17, R17, 0x5410, R33 ;  /* 0x0000541011111816 */ /* 0x000fe40000000021 */
[----:B------:R-:W-:Y:S01]  /*2e10*/  @P1 PRMT R16, R16, 0x5410, R29 ;  /* 0x0000541010101816 */ /* 0x000fe2000000001d */
[----:B------:R-:W0:Y:S01]  /*2e20*/  @P2 LDC.64 R32, c[0x0][0x300] ;  /* 0x0000c000ff202b82 */ /* 0x000e220000000a00 */
[----:B------:R-:W-:-:S02]  /*2e30*/  @P2 F2FP.BF16.F32.PACK_AB R181, RZ, R27 ;  /* 0x0000001bffb5223e */ /* 0x000fc400000010ff */
[----:B------:R-:W-:Y:S01]  /*2e40*/  @P2 F2FP.BF16.F32.PACK_AB R179, RZ, R26 ;  /* 0x0000001affb3223e */ /* 0x000fe200000010ff */
[----:B------:R1:W-:Y:S01]  /*2e50*/  @P1 STG.E.128 desc[UR4][R2.64], R16 ;  /* 0x0000001002001986 */ /* 0x0003e2000c101d04 */
[----:B------:R-:W-:Y:S02]  /*2e60*/  @P2 F2FP.BF16.F32.PACK_AB R182, RZ, R34 ;  /* 0x00000022ffb6223e */ /* 0x000fe400000010ff */
[----:B------:R-:W-:Y:S01]  /*2e70*/  @P2 F2FP.BF16.F32.PACK_AB R180, RZ, R35 ;  /* 0x00000023ffb4223e */ /* 0x000fe200000010ff */
[----:B------:R-:W2:Y:S01]  /*2e80*/  @P1 LDC.64 R28, c[0x0][0x308] ;  /* 0x0000c200ff1c1b82 */ /* 0x000ea20000000a00 */
[----:B------:R-:W-:Y:S02]  /*2e90*/  @P2 F2FP.BF16.F32.PACK_AB R176, RZ, R25 ;  /* 0x00000019ffb0223e */ /* 0x000fe400000010ff */
[----:B------:R-:W-:Y:S02]  /*2ea0*/  @P2 F2FP.BF16.F32.PACK_AB R172, RZ, R24 ;  /* 0x00000018ffac223e */ /* 0x000fe400000010ff */
[----:B------:R-:W-:-:S02]  /*2eb0*/  F2FP.BF16.F32.PACK_AB R27, R34, R27 ;  /* 0x0000001b221b723e */ /* 0x000fc400000010ff */
[----:B------:R-:W-:Y:S02]  /*2ec0*/  F2FP.BF16.F32.PACK_AB R26, R35, R26 ;  /* 0x0000001a231a723e */ /* 0x000fe400000010ff */
[----:B------:R-:W-:Y:S02]  /*2ed0*/  F2FP.BF16.F32.PACK_AB R25, R30, R25 ;  /* 0x000000191e19723e */ /* 0x000fe400000010ff */
[----:B------:R-:W-:Y:S02]  /*2ee0*/  F2FP.BF16.F32.PACK_AB R24, R31, R24 ;  /* 0x000000181f18723e */ /* 0x000fe400000010ff */
[----:B------:R-:W-:Y:S01]  /*2ef0*/  @P1 F2FP.BF16.F32.PACK_AB R37, RZ, R56 ;  /* 0x00000038ff25123e */ /* 0x000fe200000010ff */
[----:B-1----:R-:W1:Y:S01]  /*2f00*/  LDC.64 R2, c[0x0][0x2f8] ;  /* 0x0000be00ff027b82 */ /* 0x002e620000000a00 */
        /* <DEDUP_REMOVED lines=12> */
[----:B------:R-:W-:Y:S01]  /*2fd0*/  @P1 F2FP.BF16.F32.PACK_AB R170, RZ, R63 ;  /* 0x0000003fffaa123e */ /* 0x000fe200000010ff */
[----:B-1----:R-:W-:Y:S01]  /*2fe0*/  IMAD.WIDE.U32 R34, R177, 0x10, R2 ;  /* 0x00000010b1227825 */ /* 0x002fe200078e0002 */
[----:B------:R-:W-:Y:S02]  /*2ff0*/  @P1 F2FP.BF16.F32.PACK_AB R65, RZ, R61 ;  /* 0x0000003dff41123e */ /* 0x000fe400000010ff */
[----:B------:R-:W-:-:S02]  /*3000*/  @P1 F2FP.BF16.F32.PACK_AB R64, RZ, R57 ;  /* 0x00000039ff40123e */ /* 0x000fc400000010ff */
[----:B------:R0:W-:Y:S01]  /*3010*/  STG.E.128 desc[UR4][R34.64], R24 ;  /* 0x0000001822007986 */ /* 0x0001e2000c101d04 */
[----:B------:R-:W-:Y:S02]  /*3020*/  @P1 PRMT R19, R168, 0x7610, R19 ;  /* 0x00007610a8131816 */ /* 0x000fe40000000013 */
[----:B------:R-:W-:Y:S02]  /*3030*/  @P1 PRMT R18, R39, 0x7610, R18 ;  /* 0x0000761027121816 */ /* 0x000fe40000000012 */
[----:B------:R-:W-:Y:S01]  /*3040*/  @P1 PRMT R16, R36, 0x7610, R16 ;  /* 0x0000761024101816 */ /* 0x000fe20000000010 */
[----:B------:R-:W-:Y:S01]  /*3050*/  IMAD.WIDE.U32 R36, R175, 0x10, R2 ;  /* 0x00000010af247825 */ /* 0x000fe200078e0002 */
[----:B------:R-:W-:Y:S02]  /*3060*/  @P2 PRMT R23, R23, 0x5410, R182 ;  /* 0x0000541017172816 */ /* 0x000fe400000000b6 */
[----:B------:R-:W-:Y:S02]  /*3070*/  @P2 PRMT R22, R22, 0x5410, R180 ;  /* 0x0000541016162816 */ /* 0x000fe400000000b4 */
[----:B------:R-:W-:-:S02]  /*3080*/  @P2 PRMT R21, R21, 0x5410, R178 ;  /* 0x0000541015152816 */ /* 0x000fc400000000b2 */
[----:B------:R-:W-:Y:S02]  /*3090*/  @P2 PRMT R20, R20, 0x5410, R174 ;  /* 0x0000541014142816 */ /* 0x000fe400000000ae */
[----:B------:R-:W-:Y:S01]  /*30a0*/  @P1 PRMT R17, R17, 0x5410, R38 ;  /* 0x0000541011111816 */ /* 0x000fe20000000026 */
[----:B--2---:R-:W-:Y:S01]  /*30b0*/  @P1 IMAD.WIDE.U32 R38, R175, 0x10, R28 ;  /* 0x00000010af261825 */ /* 0x004fe200078e001c */
[----:B------:R-:W-:Y:S01]  /*30c0*/  @P1 PRMT R19, R19, 0x5410, R170 ;  /* 0x0000541013131816 */ /* 0x000fe200000000aa */
[----:B0-----:R-:W0:Y:S01]  /*30d0*/  @P2 LDC.64 R26, c[0x0][0x300] ;  /* 0x0000c000ff1a2b82 */ /* 0x001e220000000a00 */
[----:B------:R-:W-:Y:S01]  /*30e0*/  @P1 PRMT R18, R18, 0x5410, R65 ;  /* 0x0000541012121816 */ /* 0x000fe20000000041 */
[----:B------:R1:W-:Y:S01]  /*30f0*/  @P2 STG.E.128 desc[UR4][R32.64], R20 ;  /* 0x0000001420002986 */ /* 0x0003e2000c101d04 */
[----:B------:R-:W-:Y:S02]  /*3100*/  @P1 PRMT R16, R16, 0x5410, R64 ;  /* 0x0000541010101816 */ /* 0x000fe40000000040 */
[----:B------:R-:W-:-:S02]  /*3110*/  F2FP.BF16.F32.PACK_AB R31, R63, R60 ;  /* 0x0000003c3f1f723e */ /* 0x000fc400000010ff */
[----:B------:R-:W-:Y:S01]  /*3120*/  F2FP.BF16.F32.PACK_AB R30, R61, R58 ;  /* 0x0000003a3d1e723e */ /* 0x000fe200000010ff */
[----:B------:R-:W2:Y:S01]  /*3130*/  @P1 LDC.64 R24, c[0x0][0x308] ;  /* 0x0000c200ff181b82 */ /* 0x000ea20000000a00 */
[----:B------:R-:W-:Y:S01]  /*3140*/  F2FP.BF16.F32.PACK_AB R29, R59, R56 ;  /* 0x000000383b1d723e */ /* 0x000fe200000010ff */
[----:B------:R-:W-:Y:S01]  /*3150*/  @P1 STG.E.128 desc[UR4][R38.64], R16 ;  /* 0x0000001026001986 */ /* 0x000fe2000c101d04 */
[----:B------:R-:W-:Y:S02]  /*3160*/  F2FP.BF16.F32.PACK_AB R28, R57, R54 ;  /* 0x00000036391c723e */ /* 0x000fe400000010ff */
[----:B------:R-:W-:Y:S02]  /*3170*/  @P2 F2FP.BF16.F32.PACK_AB R60, RZ, R60 ;  /* 0x0000003cff3c223e */ /* 0x000fe400000010ff */
[----:B------:R-:W-:Y:S01]  /*3180*/  @P2 F2FP.BF16.F32.PACK_AB R58, RZ, R58 ;  /* 0x0000003aff3a223e */ /* 0x000fe200000010ff */
[----:B------:R3:W-:Y:S01]  /*3190*/  STG.E.128 desc[UR4][R36.64], R28 ;  /* 0x0000001c24007986 */ /* 0x0007e2000c101d04 */
[----:B------:R-:W-:-:S02]  /*31a0*/  @P2 F2FP.BF16.F32.PACK_AB R56, RZ, R56 ;  /* 0x00000038ff38223e */ /* 0x000fc400000010ff */
[----:B------:R-:W-:Y:S02]  /*31b0*/  @P2 F2FP.BF16.F32.PACK_AB R54, RZ, R54 ;  /* 0x00000036ff36223e */ /* 0x000fe400000010ff */
[----:B------:R-:W-:Y:S02]  /*31c0*/  @P2 F2FP.BF16.F32.PACK_AB R63, RZ, R63 ;  /* 0x0000003fff3f223e */ /* 0x000fe400000010ff */
[----:B------:R-:W-:Y:S02]  /*31d0*/  @P2 F2FP.BF16.F32.PACK_AB R61, RZ, R61 ;  /* 0x0000003dff3d223e */ /* 0x000fe400000010ff */
[----:B------:R-:W-:Y:S02]  /*31e0*/  @P2 F2FP.BF16.F32.PACK_AB R59, RZ, R59 ;  /* 0x0000003bff3b223e */ /* 0x000fe400000010ff */
[----:B------:R-:W-:Y:S02]  /*31f0*/  @P2 F2FP.BF16.F32.PACK_AB R57, RZ, R57 ;  /* 0x00000039ff39223e */ /* 0x000fe400000010ff */
[----:B-1----:R-:W-:-:S02]  /*3200*/  @P2 PRMT R23, R60, 0x7610, R23 ;  /* 0x000076103c172816 */ /* 0x002fc40000000017 */
[----:B------:R-:W-:Y:S02]  /*3210*/  @P2 PRMT R22, R58, 0x7610, R22 ;  /* 0x000076103a162816 */ /* 0x000fe40000000016 */
[----:B------:R-:W-:Y:S02]  /*3220*/  @P2 PRMT R21, R56, 0x7610, R21 ;  /* 0x0000761038152816 */ /* 0x000fe40000000015 */
[----:B---3--:R-:W-:Y:S02]  /*3230*/  @P1 F2FP.BF16.F32.PACK_AB R29, RZ, R48 ;  /* 0x00000030ff1d123e */ /* 0x008fe400000010ff */
[----:B------:R-:W-:Y:S02]  /*3240*/  @P1 F2FP.BF16.F32.PACK_AB R28, RZ, R46 ;  /* 0x0000002eff1c123e */ /* 0x000fe400000010ff */
[----:B------:R-:W-:Y:S02]  /*3250*/  @P2 PRMT R20, R54, 0x7610, R20 ;  /* 0x0000761036142816 */ /* 0x000fe40000000014 */
[----:B------:R-:W-:-:S02]  /*3260*/  @P1 PRMT R17, R29, 0x7610, R17 ;  /* 0x000076101d111816 */ /* 0x000fc40000000011 */
[----:B------:R-:W-:Y:S01]  /*3270*/  @P1 PRMT R16, R28, 0x7610, R16 ;  /* 0x000076101c101816 */ /* 0x000fe20000000010 */
[----:B0-----:R-:W-:Y:S01]  /*3280*/  @P2 IMAD.WIDE.U32 R28, R175, 0x10, R26 ;  /* 0x00000010af1c2825 */ /* 0x001fe200078e001a */
[----:B------:R-:W-:Y:S02]  /*3290*/  @P2 PRMT R23, R23, 0x5410, R63 ;  /* 0x0000541017172816 */ /* 0x000fe4000000003f */
[----:B------:R-:W-:Y:S02]  /*32a0*/  @P2 PRMT R22, R22, 0x5410, R61 ;  /* 0x0000541016162816 */ /* 0x000fe4000000003d */
[----:B------:R-:W-:Y:S02]  /*32b0*/  @P2 PRMT R21, R21, 0x5410, R59 ;  /* 0x0000541015152816 */ /* 0x000fe4000000003b */
[----:B------:R-:W-:Y:S02]  /*32c0*/  @P2 PRMT R20, R20, 0x5410, R57 ;  /* 0x0000541014142816 */ /* 0x000fe40000000039 */
[----:B------:R-:W-:-:S02]  /*32d0*/  @P1 F2FP.BF16.F32.PACK_AB R32, RZ, R55 ;  /* 0x00000037ff20123e */ /* 0x000fc400000010ff */
[----:B------:R-:W-:Y:S01]  /*32e0*/  @P1 F2FP.BF16.F32.PACK_AB R30, RZ, R53 ;  /* 0x00000035ff1e123e */ /* 0x000fe200000010ff */
[----:B------:R0:W-:Y:S01]  /*32f0*/  @P2 STG.E.128 desc[UR4][R28.64], R20 ;  /* 0x000000141c002986 */ /* 0x0001e2000c101d04 */
[----:B------:R-:W-:Y:S02]  /*3300*/  @P1 F2FP.BF16.F32.PACK_AB R33, RZ, R52 ;  /* 0x00000034ff21123e */ /* 0x000fe400000010ff */
[----:B------:R-:W-:Y:S02]  /*3310*/  @P1 PRMT R19, R32, 0x7610, R19 ;  /* 0x0000761020131816 */ /* 0x000fe40000000013 */
[----:B------:R-:W-:Y:S02]  /*3320*/  @P1 F2FP.BF16.F32.PACK_AB R31, RZ, R50 ;  /* 0x00000032ff1f123e */ /* 0x000fe400000010ff */
[----:B------:R-:W-:Y:S02]  /*3330*/  @P1 F2FP.BF16.F32.PACK_AB R35, RZ, R51 ;  /* 0x00000033ff23123e */ /* 0x000fe400000010ff */
[----:B------:R-:W-:-:S02]  /*3340*/  @P1 F2FP.BF16.F32.PACK_AB R34, RZ, R49 ;  /* 0x00000031ff22123e */ /* 0x000fc400000010ff */
[----:B------:R-:W-:Y:S02]  /*3350*/  @P1 PRMT R18, R30, 0x7610, R18 ;  /* 0x000076101e121816 */ /* 0x000fe40000000012 */
[----:B------:R-:W-:Y:S01]  /*3360*/  @P1 PRMT R19, R19, 0x5410, R33 ;  /* 0x0000541013131816 */ /* 0x000fe20000000021 */
[----:B--2---:R-:W-:Y:S01]  /*3370*/  @P1 IMAD.WIDE.U32 R32, R169, 0x10, R24 ;  /* 0x00000010a9201825 */ /* 0x004fe200078e0018 */
[----:B------:R-:W-:Y:S02]  /*3380*/  @P1 PRMT R18, R18, 0x5410, R31 ;  /* 0x0000541012121816 */ /* 0x000fe4000000001f */
[----:B------:R-:W-:Y:S01]  /*3390*/  @P1 PRMT R17, R17, 0x5410, R35 ;  /* 0x0000541011111816 */ /* 0x000fe20000000023 */
[----:B0-----:R-:W0:Y:S01]  /*33a0*/  @P2 LDC.64 R28, c[0x0][0x300] ;  /* 0x0000c000ff1c2b82 */ /* 0x001e220000000a00 */
[----:B------:R-:W-:Y:S01]  /*33b0*/  @P1 PRMT R16, R16, 0x5410, R34 ;  /* 0x0000541010101816 */ /* 0x000fe20000000022 */
[----:B------:R-:W-:Y:S01]  /*33c0*/  IMAD.WIDE.U32 R30, R173, 0x10, R2 ;  /* 0x00000010ad1e7825 */ /* 0x000fe200078e0002 */
[----:B------:R-:W-:-:S02]  /*33d0*/  F2FP.BF16.F32.PACK_AB R27, R52, R55 ;  /* 0x00000037341b723e */ /* 0x000fc400000010ff */
[----:B------:R-:W-:Y:S01]  /*33e0*/  F2FP.BF16.F32.PACK_AB R26, R50, R53 ;  /* 0x00000035321a723e */ /* 0x000fe200000010ff */
[----:B------:R1:W-:Y:S01]  /*33f0*/  @P1 STG.E.128 desc[UR4][R32.64], R16 ;  /* 0x0000001020001986 */ /* 0x0003e2000c101d04 */
[----:B------:R-:W-:Y:S01]  /*3400*/  F2FP.BF16.F32.PACK_AB R25, R51, R48 ;  /* 0x000000303319723e */ /* 0x000fe200000010ff */
[----:B------:R-:W-:Y:S01]  /*3410*/  IMAD.WIDE.U32 R2, R171, 0x10, R2 ;  /* 0x00000010ab027825 */ /* 0x000fe200078e0002 */
        /* <DEDUP_REMOVED lines=9> */
[----:B-1----:R-:W-:Y:S02]  /*34b0*/  @P2 F2FP.BF16.F32.PACK_AB R33, RZ, R48 ;  /* 0x00000030ff21223e */ /* 0x002fe400000010ff */
[----:B------:R-:W-:-:S02]  /*34c0*/  @P1 PRMT R17, R35, 0x7610, R17 ;  /* 0x0000761023111816 */ /* 0x000fc40000000011 */
[----:B------:R-:W-:Y:S02]  /*34d0*/  @P2 PRMT R21, R33, 0x7610, R21 ;  /* 0x0000761021152816 */ /* 0x000fe40000000015 */
[----:B------:R-:W1:Y:S01]  /*34e0*/  @P1 LDC.64 R32, c[0x0][0x308] ;  /* 0x0000c200ff201b82 */ /* 0x000e620000000a00 */
[----:B--2---:R-:W-:Y:S02]  /*34f0*/  @P2 F2FP.BF16.F32.PACK_AB R31, RZ, R46 ;  /* 0x0000002eff1f223e */ /* 0x004fe400000010ff */
[----:B------:R-:W-:Y:S01]  /*3500*/  @P1 PRMT R16, R34, 0x7610, R16 ;  /* 0x0000761022101816 */ /* 0x000fe20000000010 */
[----:B0-----:R-:W-:Y:S01]  /*3510*/  @P2 IMAD.WIDE.U32 R34, R169, 0x10, R28 ;  /* 0x00000010a9222825 */ /* 0x001fe200078e001c */
[----:B------:R-:W-:Y:S02]  /*3520*/  @P2 PRMT R20, R31, 0x7610, R20 ;  /* 0x000076101f142816 */ /* 0x000fe40000000014 */
[----:B------:R-:W-:Y:S01]  /*3530*/  @P2 F2FP.BF16.F32.PACK_AB R49, RZ, R49 ;  /* 0x00000031ff31223e */ /* 0x000fe200000010ff */
[----:B------:R-:W0:Y:S01]  /*3540*/  @P2 LDC.64 R30, c[0x0][0x300] ;  /* 0x0000c000ff1e2b82 */ /* 0x000e220000000a00 */
[----:B------:R-:W-:-:S02]  /*3550*/  @P2 PRMT R23, R55, 0x7610, R23 ;  /* 0x0000761037172816 */ /* 0x000fc40000000017 */
[----:B------:R-:W-:Y:S02]  /*3560*/  @P2 PRMT R22, R53, 0x7610, R22 ;  /* 0x0000761035162816 */ /* 0x000fe40000000016 */
[----:B------:R-:W-:Y:S02]  /*3570*/  @P1 F2FP.BF16.F32.PACK_AB R46, RZ, R47 ;  /* 0x0000002fff2e123e */ /* 0x000fe400000010ff */
[----:B------:R-:W-:Y:S01]  /*3580*/  @P1 F2FP.BF16.F32.PACK_AB R38, RZ, R45 ;  /* 0x0000002dff26123e */ /* 0x000fe200000010ff */
[----:B------:R-:W2:Y:S01]  /*3590*/  LDC.64 R28, c[0x0][0x210] ;  /* 0x00008400ff1c7b82 */ /* 0x000ea20000000a00 */
[----:B------:R-:W-:Y:S02]  /*35a0*/  @P2 PRMT R23, R23, 0x5410, R52 ;  /* 0x0000541017172816 */ /* 0x000fe40000000034 */
[----:B------:R-:W-:Y:S02]  /*35b0*/  @P2 PRMT R22, R22, 0x5410, R50 ;  /* 0x0000541016162816 */ /* 0x000fe40000000032 */
[----:B------:R-:W-:-:S02]  /*35c0*/  @P2 PRMT R21, R21, 0x5410, R51 ;  /* 0x0000541015152816 */ /* 0x000fc40000000033 */
[----:B------:R-:W-:Y:S01]  /*35d0*/  @P2 PRMT R20, R20, 0x5410, R49 ;  /* 0x0000541014142816 */ /* 0x000fe20000000031 */
[C---:B-1----:R-:W-:Y:S01]  /*35e0*/  @P1 IMAD.WIDE.U32 R32, R171.reuse, 0x10, R32 ;  /* 0x00000010ab201825 */ /* 0x042fe200078e0020 */
[----:B------:R-:W-:Y:S02]  /*35f0*/  @P2 F2FP.BF16.F32.PACK_AB R61, RZ, R47 ;  /* 0x0000002fff3d223e */ /* 0x000fe400000010ff */
[----:B------:R-:W-:Y:S01]  /*3600*/  @P2 F2FP.BF16.F32.PACK_AB R59, RZ, R45 ;  /* 0x0000002dff3b223e */ /* 0x000fe200000010ff */
[----:B------:R1:W-:Y:S01]  /*3610*/  @P2 STG.E.128 desc[UR4][R34.64], R20 ;  /* 0x0000001422002986 */ /* 0x0003e2000c101d04 */
[----:B------:R-:W-:Y:S02]  /*3620*/  @P2 F2FP.BF16.F32.PACK_AB R57, RZ, R43 ;  /* 0x0000002bff39223e */ /* 0x000fe400000010ff */
[----:B------:R-:W-:Y:S01]  /*3630*/  @P2 F2FP.BF16.F32.PACK_AB R54, RZ, R41 ;  /* 0x00000029ff36223e */ /* 0x000fe200000010ff */
[----:B0-----:R-:W-:Y:S01]  /*3640*/  @P2 IMAD.WIDE.U32 R30, R171, 0x10, R30 ;  /* 0x00000010ab1e2825 */ /* 0x001fe200078e001e */
[----:B------:R-:W-:-:S02]  /*3650*/  @P1 F2FP.BF16.F32.PACK_AB R48, RZ, R62 ;  /* 0x0000003eff30123e */ /* 0x000fc400000010ff */
[----:B------:R-:W-:Y:S02]  /*3660*/  @P1 F2FP.BF16.F32.PACK_AB R39, RZ, R44 ;  /* 0x0000002cff27123e */ /* 0x000fe400000010ff */
[----:B------:R-:W-:Y:S02]  /*3670*/  @P1 F2FP.BF16.F32.PACK_AB R37, RZ, R42 ;  /* 0x0000002aff25123e */ /* 0x000fe400000010ff */
[----:B------:R-:W-:Y:S02]  /*3680*/  @P1 F2FP.BF16.F32.PACK_AB R36, RZ, R0 ;  /* 0x00000000ff24123e */ /* 0x000fe400000010ff */
[----:B------:R-:W-:Y:S02]  /*3690*/  @P1 PRMT R19, R46, 0x7610, R19 ;  /* 0x000076102e131816 */ /* 0x000fe40000000013 */
[----:B------:R-:W-:Y:S02]  /*36a0*/  @P1 PRMT R18, R38, 0x7610, R18 ;  /* 0x0000761026121816 */ /* 0x000fe40000000012 */
[----:B------:R-:W-:-:S02]  /*36b0*/  @P2 F2FP.BF16.F32.PACK_AB R63, RZ, R62 ;  /* 0x0000003eff3f223e */ /* 0x000fc400000010ff */
[----:B------:R-:W-:Y:S02]  /*36c0*/  @P2 F2FP.BF16.F32.PACK_AB R60, RZ, R44 ;  /* 0x0000002cff3c223e */ /* 0x000fe400000010ff */
[----:B------:R-:W-:Y:S02]  /*36d0*/  @P2 F2FP.BF16.F32.PACK_AB R58, RZ, R42 ;  /* 0x0000002aff3a223e */ /* 0x000fe400000010ff */
[----:B------:R-:W-:Y:S02]  /*36e0*/  @P2 F2FP.BF16.F32.PACK_AB R56, RZ, R0 ;  /* 0x00000000ff38223e */ /* 0x000fe400000010ff */
[----:B-1----:R-:W-:Y:S02]  /*36f0*/  @P2 PRMT R23, R61, 0x7610, R23 ;  /* 0x000076103d172816 */ /* 0x002fe40000000017 */
[----:B------:R-:W-:Y:S02]  /*3700*/  @P2 PRMT R22, R59, 0x7610, R22 ;  /* 0x000076103b162816 */ /* 0x000fe40000000016 */
[----:B------:R-:W-:-:S02]  /*3710*/  @P2 PRMT R21, R57, 0x7610, R21 ;  /* 0x0000761039152816 */ /* 0x000fc40000000015 */
[----:B------:R-:W-:Y:S02]  /*3720*/  @P2 PRMT R20, R54, 0x7610, R20 ;  /* 0x0000761036142816 */ /* 0x000fe40000000014 */
[----:B------:R-:W-:Y:S02]  /*3730*/  @P1 PRMT R19, R19, 0x5410, R48 ;  /* 0x0000541013131816 */ /* 0x000fe40000000030 */
[----:B------:R-:W-:Y:S02]  /*3740*/  @P1 PRMT R18, R18, 0x5410, R39 ;  /* 0x0000541012121816 */ /* 0x000fe40000000027 */
[----:B------:R-:W-:Y:S02]  /*3750*/  @P1 PRMT R17, R17, 0x5410, R37 ;  /* 0x0000541011111816 */ /* 0x000fe40000000025 */
[----:B------:R-:W-:Y:S02]  /*3760*/  @P1 PRMT R16, R16, 0x5410, R36 ;  /* 0x0000541010101816 */ /* 0x000fe40000000024 */
[----:B------:R-:W-:-:S02]  /*3770*/  F2FP.BF16.F32.PACK_AB R27, R62, R47 ;  /* 0x0000002f3e1b723e */ /* 0x000fc400000010ff */
[----:B------:R-:W-:Y:S01]  /*3780*/  F2FP.BF16.F32.PACK_AB R26, R44, R45 ;  /* 0x0000002d2c1a723e */ /* 0x000fe200000010ff */
[----:B------:R0:W-:Y:S01]  /*3790*/  @P1 STG.E.128 desc[UR4][R32.64], R16 ;  /* 0x0000001020001986 */ /* 0x0001e2000c101d04 */
[----:B------:R-:W-:Y:S02]  /*37a0*/  F2FP.BF16.F32.PACK_AB R25, R42, R43 ;  /* 0x0000002b2a19723e */ /* 0x000fe400000010ff */
[----:B------:R-:W-:Y:S02]  /*37b0*/  F2FP.BF16.F32.PACK_AB R24, R0, R41 ;  /* 0x000000290018723e */ /* 0x000fe400000010ff */
[----:B------:R-:W-:Y:S02]  /*37c0*/  @P2 PRMT R23, R23, 0x5410, R63 ;  /* 0x0000541017172816 */ /* 0x000fe4000000003f */
[----:B------:R-:W-:Y:S01]  /*37d0*/  @P2 PRMT R22, R22, 0x5410, R60 ;  /* 0x0000541016162816 */ /* 0x000fe2000000003c */
[----:B------:R0:W-:Y:S01]  /*37e0*/  STG.E.128 desc[UR4][R2.64], R24 ;  /* 0x0000001802007986 */ /* 0x0001e2000c101d04 */
[----:B------:R-:W-:-:S02]  /*37f0*/  @P2 PRMT R21, R21, 0x5410, R58 ;  /* 0x0000541015152816 */ /* 0x000fc4000000003a */
[----:B------:R-:W-:Y:S02]  /*3800*/  @P2 PRMT R20, R20, 0x5410, R56 ;  /* 0x0000541014142816 */ /* 0x000fe40000000038 */
[----:B--2---:R-:W-:-:S03]  /*3810*/  LEA R167, R28, R167, 0x2 ;  /* 0x000000a71ca77211 */ /* 0x004fc600078e10ff */
[----:B------:R0:W-:Y:S01]  /*3820*/  @P2 STG.E.128 desc[UR4][R30.64], R20 ;  /* 0x000000141e002986 */ /* 0x0001e2000c101d04 */
[----:B------:R-:W-:-:S13]  /*3830*/  ISETP.GE.AND P1, PT, R167, R29, PT ;  /* 0x0000001da700720c */ /* 0x000fda0003f26270 */
[----:B------:R-:W-:Y:S05]  /*3840*/  @!P1 BRA `(.L_x_104) ;  /* 0xffffffd000309947 */ /* 0x000fea000383ffff */
[----:B------:R-:W-:Y:S05]  /*3850*/  BSYNC B1 ;  /* 0x0000000000017941 */ /* 0x000fea0003800000 */
.L_x_102:
[----:B------:R-:W-:Y:S01]  /*3860*/  MOV R58, R75 ;  /* 0x0000004b003a7202 */ /* 0x000fe20000000f00 */
[----:B------:R-:W-:Y:S01]  /*3870*/  IMAD.MOV.U32 R4, RZ, RZ, R151 ;  /* 0x000000ffff047224 */ /* 0x000fe200078e0097 */
[----:B------:R-:W-:Y:S01]  /*3880*/  MOV R60, R73 ;  /* 0x00000049003c7202 */ /* 0x000fe20000000f00 */
[----:B------:R-:W-:Y:S01]  /*3890*/  IMAD.MOV.U32 R7, RZ, RZ, R128 ;  /* 0x000000ffff077224 */ /* 0x000fe200078e0080 */
[----:B------:R-:W-:Y:S01]  /*38a0*/  MOV R61, R74 ;  /* 0x0000004a003d7202 */ /* 0x000fe20000000f00 */
[----:B------:R-:W-:Y:S01]  /*38b0*/  IMAD.MOV.U32 R14, RZ, RZ, R123 ;  /* 0x000000ffff0e7224 */ /* 0x000fe200078e007b */
[----:B------:R-:W-:Y:S01]  /*38c0*/  MOV R63, R72 ;  /* 0x00000048003f7202 */ /* 0x000fe20000000f00 */
[----:B0-----:R-:W-:Y:S01]  /*38d0*/  IMAD.MOV.U32 R21, RZ, RZ, R122 ;  /* 0x000000ffff157224 */ /* 0x001fe200078e007a */
        /* <DEDUP_REMOVED lines=55> */
[----:B------:R-:W-:-:S07]  /*3c50*/  MOV R75, R68 ;  /* 0x00000044004b7202 */ /* 0x000fce0000000f00 */
.L_x_101:
[----:B------:R-:W-:Y:S05]  /*3c60*/  BSYNC B0 ;  /* 0x0000000000007941 */ /* 0x000fea0003800000 */
.L_x_99:
[----:B------:R-:W0:Y:S01]  /*3c70*/  S2R R3, SR_CgaCtaId ;  /* 0x0000000000037919 */ /* 0x000e220000008800 */
[----:B------:R-:W-:Y:S01]  /*3c80*/  SHF.R.U32.HI R2, RZ, 0x5, R66 ;  /* 0x00000005ff027819 */ /* 0x000fe20000011642 */
[----:B------:R-:W-:Y:S05]  /*3c90*/  WARPSYNC.ALL ;  /* 0x0000000000007948 */ /* 0x000fea0003800000 */
[----:B------:R-:W-:Y:S01]  /*3ca0*/  MOV R0, 0x400 ;  /* 0x0000040000007802 */ /* 0x000fe20000000f00 */
[----:B------:R-:W1:Y:S01]  /*3cb0*/  S2R R67, SR_CTAID.X ;  /* 0x0000000000437919 */ /* 0x000e620000002500 */
[----:B------:R-:W-:Y:S01]  /*3cc0*/  LOP3.LUT R64, R66, 0x1f, RZ, 0xc0, !PT ;  /* 0x0000001f42407812 */ /* 0x000fe200078ec0ff */
[----:B------:R-:W-:Y:S01]  /*3cd0*/  ULDC UR6, c[0x0][0x218] ;  /* 0x0000860000067ab9 */ /* 0x000fe20000000800 */
[----:B------:R-:W-:-:S02]  /*3ce0*/  SHF.L.U32 R65, R2, 0x7, RZ ;  /* 0x0000000702417819 */ /* 0x000fc400000006ff */
[----:B0-----:R-:W-:Y:S02]  /*3cf0*/  LEA R3, R3, R0, 0x18 ;  /* 0x0000000003037211 */ /* 0x001fe400078ec0ff */
[----:B------:R-:W-:-:S03]  /*3d00*/  LOP3.LUT R0, R65, 0xffffff80, R64, 0xe2, !PT ;  /* 0xffffff8041007812 */ /* 0x000fc600078ee240 */
[----:B------:R-:W-:Y:S01]  /*3d10*/  IMAD R64, R66, 0x4, R3 ;  /* 0x0000000442407824 */ /* 0x000fe200078e0203 */
[----:B------:R-:W-:Y:S01]  /*3d20*/  LEA R0, R0, R3, 0x5 ;  /* 0x0000000300007211 */ /* 0x000fe200078e28ff */
[----:B-1----:R-:W-:Y:S01]  /*3d30*/  IMAD R67, R67, UR6, RZ ;  /* 0x0000000643437c24 */ /* 0x002fe2000f8e02ff */
[----:B------:R-:W-:-:S03]  /*3d40*/  ULDC.64 UR6, c[0x0][0x2d8] ;  /* 0x0000b60000067ab9 */ /* 0x000fc60000000a00 */
[----:B------:R-:W-:Y:S01]  /*3d50*/  STS.128 [R0], R8 ;  /* 0x0000000800007388 */ /* 0x000fe20000000c00 */
[----:B------:R-:W-:-:S03]  /*3d60*/  IADD3 R66, P0, R67, R66, RZ ;  /* 0x0000004243427210 */ /* 0x000fc60007f1e0ff */
        /* <DEDUP_REMOVED lines=33> */
[----:B------:R-:W-:-:S03]  /*3f80*/  FADD.FTZ R9, R9, R24 ;  /* 0x0000001809097221 */ /* 0x000fc60000010000 */
[----:B------:R-:W5:Y:S01]  /*3f90*/  LDS R53, [R64+0x2400] ;  /* 0x0024000040357984 */ /* 0x000f620000000800 */
[----:B------:R-:W-:-:S03]  /*3fa0*/  FADD.FTZ R10, RZ, R10 ;  /* 0x0000000aff0a7221 */ /* 0x000fc60000010000 */
        /* <DEDUP_REMOVED lines=12> */
[----:B------:R-:W-:Y:S01]  /*4070*/  LDS R58, [R64+0x3200] ;  /* 0x00320000403a7984 */ /* 0x000fe20000000800 */
[----:B----4-:R-:W-:-:S03]  /*4080*/  FADD.FTZ R17, R17, R48 ;  /* 0x0000003011117221 */ /* 0x010fc60000010000 */
[----:B------:R-:W3:Y:S01]  /*4090*/  LDS R61, [R64+0x3400] ;  /* 0x00340000403d7984 */ /* 0x000ee20000000800 */
[----:B-----5:R-:W-:-:S03]  /*40a0*/  FADD.FTZ R2, R2, R51 ;  /* 0x0000003302027221 */ /* 0x020fc60000010000 */
[----:B------:R-:W4:Y:S01]  /*40b0*/  LDS R60, [R64+0x3600] ;  /* 0x00360000403c7984 */ /* 0x000f220000000800 */
        /* <DEDUP_REMOVED lines=15> */
[----:B------:R0:W-:Y:S01]  /*41b0*/  STS.128 [R0], R4 ;  /* 0x0000000400007388 */ /* 0x0001e20000000c00 */
[----:B-----5:R-:W-:-:S03]  /*41c0*/  FADD.FTZ R63, R10, R63 ;  /* 0x0000003f0a3f7221 */ /* 0x020fc60000010000 */
[----:B------:R-:W-:Y:S01]  /*41d0*/  STS.128 [R0+0x10], R12 ;  /* 0x0000100c00007388 */ /* 0x000fe20000000c00 */
[----:B------:R-:W-:-:S03]  /*41e0*/  FADD.FTZ R11, R11, R62 ;  /* 0x0000003e0b0b7221 */ /* 0x000fc60000010000 */
[----:B------:R-:W-:Y:S01]  /*41f0*/  STS.128 [R0+0x400], R20 ;  /* 0x0004001400007388 */ /* 0x000fe20000000c00 */
[----:B------:R-:W-:-:S03]  /*4200*/  FADD.FTZ R65, R16, R65 ;  /* 0x0000004110417221 */ /* 0x000fc60000010000 */
[----:B------:R-:W-:Y:S01]  /*4210*/  STS.128 [R0+0x410], R28 ;  /* 0x0004101c00007388 */ /* 0x000fe20000000c00 */
[----:B------:R-:W-:-:S03]  /*4220*/  FADD.FTZ R17, R17, R68 ;  /* 0x0000004411117221 */ /* 0x000fc60000010000 */
[----:B------:R-:W-:Y:S01]  /*4230*/  STS.128 [R0+0x800], R32 ;  /* 0x0008002000007388 */ /* 0x000fe20000000c00 */
[----:B0-----:R-:W-:Y:S01]  /*4240*/  FADD.FTZ R7, R3, R58 ;  /* 0x0000003a03077221 */ /* 0x001fe20000010000 */
[----:B------:R-:W-:Y:S02]  /*4250*/  IADD3.X R3, RZ, RZ, RZ, P0, !PT ;  /* 0x000000ffff037210 */ /* 0x000fe400007fe4ff */
[----:B------:R-:W-:Y:S02]  /*4260*/  STS.128 [R0+0x810], R36 ;  /* 0x0008102400007388 */ /* 0x000fe40000000c00 */
[----:B------:R-:W-:Y:S02]  /*4270*/  SHF.L.U64.HI R24, R66, 0x2, R3 ;  /* 0x0000000242187819 */ /* 0x000fe40000010203 */
        /* <DEDUP_REMOVED lines=21> */
[----:B----4-:R-:W-:-:S03]  /*43d0*/  FADD.FTZ R16, R4, R21 ;  /* 0x0000001504107221 */ /* 0x010fc60000010000 */
[----:B------:R-:W4:Y:S01]  /*43e0*/  LDS R12, [R64+0xc00] ;  /* 0x000c0000400c7984 */ /* 0x000f220000000800 */
[----:B------:R-:W-:Y:S01]  /*43f0*/  SHF.L.U32 R4, R66, 0x2, RZ ;  /* 0x0000000242047819 */ /* 0x000fe200000006ff */
[----:B-----5:R-:W-:Y:S02]  /*4400*/  FADD.FTZ R0, RZ, R0 ;  /* 0x00000000ff007221 */ /* 0x020fe40000010000 */
[----:B------:R-:W5:Y:S01]  /*4410*/  LDS R21, [R64+0x1800] ;  /* 0x0018000040157984 */ /* 0x000f620000000800 */
[----:B------:R-:W-:Y:S01]  /*4420*/  IADD3 R2, P0, R4, UR6, RZ ;  /* 0x0000000604027c10 */ /* 0x000fe2000ff1e0ff */
[----:B------:R-:W-:Y:S02]  /*4430*/  FADD.FTZ R6, RZ, R6 ;  /* 0x00000006ff067221 */ /* 0x000fe40000010000 */
[----:B------:R-:W5:Y:S01]  /*4440*/  LDS R39, [R64+0x3200] ;  /* 0x0032000040277984 */ /* 0x000f620000000800 */
[----:B------:R-:W-:Y:S01]  /*4450*/  IADD3.X R3, R24, UR7, RZ, P0, !PT ;  /* 0x0000000718037c10 */ /* 0x000fe200087fe4ff */
[----:B------:R-:W-:Y:S01]  /*4460*/  ULDC.64 UR6, c[0x0][0x2d0] ;  /* 0x0000b40000067ab9 */ /* 0x000fe20000000a00 */
[----:B------:R-:W-:Y:S01]  /*4470*/  FADD.FTZ R0, R0, R15 ;  /* 0x0000000f00007221 */ /* 0x000fe20000010000 */
[----:B------:R-:W5:Y:S01]  /*4480*/  LDS R29, [R64+0x2600] ;  /* 0x00260000401d7984 */ /* 0x000f620000000800 */
[----:B------:R-:W-:Y:S01]  /*4490*/  IADD3 R4, P0, R4, UR6, RZ ;  /* 0x0000000604047c10 */ /* 0x000fe2000ff1e0ff */
[----:B------:R-:W-:-:S02]  /*44a0*/  FADD.FTZ R8, RZ, R8 ;  /* 0x00000008ff087221 */ /* 0x000fc40000010000 */
[----:B------:R-:W5:Y:S01]  /*44b0*/  LDS R23, [R64+0x1a00] ;  /* 0x001a000040177984 */ /* 0x000f620000000800 */
[----:B------:R-:W-:-:S03]  /*44c0*/  FADD.FTZ R18, R5, R18 ;  /* 0x0000001205127221 */ /* 0x000fc60000010000 */
[----:B------:R-:W5:Y:S01]  /*44d0*/  LDS R13, [R64+0xe00] ;  /* 0x000e0000400d7984 */ /* 0x000f620000000800 */
[----:B------:R-:W-:-:S03]  /*44e0*/  IADD3.X R5, R24, UR7, RZ, P0, !PT ;  /* 0x0000000718057c10 */ /* 0x000fc600087fe4ff */
[----:B------:R-:W5:Y:S01]  /*44f0*/  LDS R41, [R64+0x3400] ;  /* 0x0034000040297984 */ /* 0x000f620000000800 */
[----:B0-----:R-:W-:-:S03]  /*4500*/  FADD.FTZ R6, R6, R19 ;  /* 0x0000001306067221 */ /* 0x001fc60000010000 */
        /* <DEDUP_REMOVED lines=17> */
[----:B------:R-:W-:-:S03]  /*4620*/  FADD.FTZ R13, RZ, R13 ;  /* 0x0000000dff0d7221 */ /* 0x000fc60000010000 */
[----:B------:R-:W5:Y:S01]  /*4630*/  LDS R49, [R64+0x3c00] ;  /* 0x003c000040317984 */ /* 0x000f620000000800 */
[----:B------:R-:W-:-:S03]  /*4640*/  FADD.FTZ R41, R0, R41 ;  /* 0x0000002900297221 */ /* 0x000fc60000010000 */
[----:B------:R-:W5:Y:S01]  /*4650*/  LDS R22, [R64+0x3e00] ;  /* 0x003e000040167984 */ /* 0x000f620000000800 */
[----:B0-----:R-:W-:Y:S01]  /*4660*/  FADD.FTZ R8, R8, R31 ;  /* 0x0000001f08087221 */ /* 0x001fe20000010000 */
[----:B-1----:R-:W-:Y:S02]  /*4670*/  FADD.FTZ R12, R12, R25 ;  /* 0x000000190c0c7221 */ /* 0x002fe40000010000 */
[----:B------:R-:W-:Y:S01]  /*4680*/  STG.E desc[UR4][R2.64], R37 ;  /* 0x0000002502007986 */ /* 0x000fe2000c101904 */
[----:B--2---:R-:W-:-:S03]  /*4690*/  FADD.FTZ R43, R6, R43 ;  /* 0x0000002b062b7221 */ /* 0x004fc60000010000 */
[----:B------:R-:W-:Y:S01]  /*46a0*/  STG.E desc[UR4][R4.64], R59 ;  /* 0x0000003b04007986 */ /* 0x000fe2000c101904 */
[----:B---3--:R-:W-:-:S03]  /*46b0*/  FADD.FTZ R10, R10, R33 ;  /* 0x000000210a0a7221 */ /* 0x008fc60000010000 */
[----:B------:R-:W-:Y:S01]  /*46c0*/  STG.E desc[UR4][R2.64+0x200], R39 ;  /* 0x0002002702007986 */ /* 0x000fe2000c101904 */
[----:B----4-:R-:W-:-:S03]  /*46d0*/  FADD.FTZ R13, R13, R14 ;  /* 0x0000000e0d0d7221 */ /* 0x010fc60000010000 */
[----:B------:R-:W-:Y:S01]  /*46e0*/  STG.E desc[UR4][R4.64+0x200], R7 ;  /* 0x0002000704007986 */ /* 0x000fe2000c101904 */
[----:B-----5:R-:W-:-:S03]  /*46f0*/  FADD.FTZ R45, R8, R45 ;  /* 0x0000002d082d7221 */ /* 0x020fc60000010000 */
[----:B------:R-:W-:Y:S01]  /*4700*/  STG.E desc[UR4][R2.64+0x400], R41 ;  /* 0x0004002902007986 */ /* 0x000fe2000c101904 */
[----:B------:R-:W-:-:S03]  /*4710*/  FADD.FTZ R12, R12, R35 ;  /* 0x000000230c0c7221 */ /* 0x000fc60000010000 */
        /* <DEDUP_REMOVED lines=16> */
.L_x_103:
[----:B------:R-:W-:Y:S01]  /*4820*/  HFMA2.MMA R206, -RZ, RZ, 0, 5.9604644775390625e-08 ;  /* 0x00000001ffce7435 */ /* 0x000fe200000001ff */
[----:B------:R-:W-:Y:S01]  /*4830*/  BSSY B2, `(.L_x_105) ;  /* 0x0000007000027945 */ /* 0x000fe20003800000 */
[----:B------:R-:W-:Y:S01]  /*4840*/  MOV R207, R199 ;  /* 0x000000c700cf7202 */ /* 0x000fe20000000f00 */
[----:B------:R-:W-:Y:S01]  /*4850*/  IMAD.MOV.U32 R204, RZ, RZ, -0x1 ;  /* 0xffffffffffcc7424 */ /* 0x000fe200078e00ff */
[----:B------:R-:W-:-:S07]  /*4860*/  MOV R209, 0x1f ;  /* 0x0000001f00d17802 */ /* 0x000fce0000000f00 */
[----:B-----5:R-:W-:Y:S05]  /*4870*/  WARPSYNC.COLLECTIVE R204, `(.L_x_106) ;  /* 0x00000000cc087348 */ /* 0x020fea0003c00000 */
[----:B------:R0:W1:Y:S02]  /*4880*/  SHFL.BFLY P1, R202, R207, R206, R209 ;  /* 0x0c0000cecfca7389 */ /* 0x00006400000200d1 */
[----:B01---5:R-:W-:Y:S01]  /*4890*/  ENDCOLLECTIVE ;  /* 0x000000000000791b */ /* 0x023fe20003800000 */
.L_x_106:
[----:B------:R-:W-:Y:S05]  /*48a0*/  BSYNC B2 ;  /* 0x0000000000027941 */ /* 0x000fea0003800000 */
.L_x_105:
[----:B------:R-:W-:Y:S01]  /*48b0*/  HFMA2.MMA R206, -RZ, RZ, 0, 5.9604644775390625e-08 ;  /* 0x00000001ffce7435 */ /* 0x000fe200000001ff */
[----:B------:R-:W-:Y:S02]  /*48c0*/  MOV R207, R99 ;  /* 0x0000006300cf7202 */ /* 0x000fe40000000f00 */
[----:B------:R-:W-:Y:S02]  /*48d0*/  MOV R209, 0x1f ;  /* 0x0000001f00d17802 */ /* 0x000fe40000000f00 */
[----:B------:R-:W-:Y:S02]  /*48e0*/  MOV R204, 0xffffffff ;  /* 0xffffffff00cc7802 */ /* 0x000fe40000000f00 */
[----:B------:R-:W-:-:S07]  /*48f0*/  MOV R68, R202 ;  /* 0x000000ca00447202 */ /* 0x000fce0000000f00 */
[----:B------:R-:W-:Y:S05]  /*4900*/  WARPSYNC.COLLECTIVE R204, `(.L_x_107) ;  /* 0x00000000cc087348 */ /* 0x000fea0003c00000 */
[----:B------:R0:W1:Y:S02]  /*4910*/  SHFL.BFLY P1, R202, R207, R206, R209 ;  /* 0x0c0000cecfca7389 */ /* 0x00006400000200d1 */
[----:B01----:R-:W-:Y:S01]  /*4920*/  ENDCOLLECTIVE ;  /* 0x000000000000791b */ /* 0x003fe20003800000 */
.L_x_107:
[----:B------:R-:W-:Y:S01]  /*4930*/  FADD.FTZ R68, R199, R68 ;  /* 0x00000044c7447221 */ /* 0x000fe20000010000 */
[----:B------:R-:W-:-:S04]  /*4940*/  HFMA2.MMA R206, -RZ, RZ, 0, 1.1920928955078125e-07 ;  /* 0x00000002ffce7435 */ /* 0x000fc800000001ff */
[----:B------:R-:W-:Y:S01]  /*4950*/  MOV R207, R68 ;  /* 0x0000004400cf7202 */ /* 0x000fe20000000f00 */
[----:B------:R-:W-:-:S07]  /*4960*/  IMAD.MOV.U32 R70, RZ, RZ, R202 ;  /* 0x000000ffff467224 */ /* 0x000fce00078e00ca */
[----:B------:R-:W-:Y:S05]  /*4970*/  WARPSYNC.COLLECTIVE R204, `(.L_x_108) ;  /* 0x00000000cc087348 */ /* 0x000fea0003c00000 */
[----:B------:R0:W1:Y:S02]  /*4980*/  SHFL.BFLY P1, R202, R207, R206, R209 ;  /* 0x0c0000cecfca7389 */ /* 0x00006400000200d1 */
[----:B01----:R-:W-:Y:S01]  /*4990*/  ENDCOLLECTIVE ;  /* 0x000000000000791b */ /* 0x003fe20003800000 */
.L_x_108:
[----:B------:R-:W-:-:S05]  /*49a0*/  FADD.FTZ R70, R99, R70 ;  /* 0x0000004663467221 */ /* 0x000fca0000010000 */
[----:B------:R-:W-:Y:S02]  /*49b0*/  MOV R207, R70 ;  /* 0x0000004600cf7202 */ /* 0x000fe40000000f00 */
[----:B------:R-:W-:-:S07]  /*49c0*/  MOV R201, R202 ;  /* 0x000000ca00c97202 */ /* 0x000fce0000000f00 */
[----:B------:R-:W-:Y:S05]  /*49d0*/  WARPSYNC.COLLECTIVE R204, `(.L_x_109) ;  /* 0x00000000cc087348 */ /* 0x000fea0003c00000 */
[----:B------:R0:W1:Y:S02]  /*49e0*/  SHFL.BFLY P1, R202, R207, R206, R209 ;  /* 0x0c0000cecfca7389 */ /* 0x00006400000200d1 */
[----:B01----:R-:W-:Y:S01]  /*49f0*/  ENDCOLLECTIVE ;  /* 0x000000000000791b */ /* 0x003fe20003800000 */
.L_x_109:
[----:B------:R-:W-:Y:S01]  /*4a00*/  FADD.FTZ R201, R68, R201 ;  /* 0x000000c944c97221 */ /* 0x000fe20000010000 */
[----:B------:R-:W-:Y:S01]  /*4a10*/  MOV R68, R196 ;  /* 0x000000c400447202 */ /* 0x000fe20000000f00 */
[----:B------:R-:W-:Y:S02]  /*4a20*/  HFMA2.MMA R206, -RZ, RZ, 0, 2.384185791015625e-07 ;  /* 0x00000004ffce7435 */ /* 0x000fe400000001ff */
[----:B------:R-:W-:Y:S01]  /*4a30*/  IMAD.MOV.U32 R207, RZ, RZ, R201 ;  /* 0x000000ffffcf7224 */ /* 0x000fe200078e00c9 */
[----:B------:R-:W-:-:S08]  /*4a40*/  MOV R203, R202 ;  /* 0x000000ca00cb7202 */ /* 0x000fd00000000f00 */
[----:B------:R-:W-:Y:S05]  /*4a50*/  WARPSYNC.COLLECTIVE R204, `(.L_x_110) ;  /* 0x00000000cc087348 */ /* 0x000fea0003c00000 */
[----:B------:R0:W1:Y:S02]  /*4a60*/  SHFL.BFLY P1, R202, R207, R206, R209 ;  /* 0x0c0000cecfca7389 */ /* 0x00006400000200d1 */
[----:B01----:R-:W-:Y:S01]  /*4a70*/  ENDCOLLECTIVE ;  /* 0x000000000000791b */ /* 0x003fe20003800000 */
.L_x_110:
[----:B------:R-:W-:Y:S01]  /*4a80*/  FADD.FTZ R203, R70, R203 ;  /* 0x000000cb46cb7221 */ /* 0x000fe20000010000 */
[----:B------:R-:W-:-:S04]  /*4a90*/  MOV R70, R192 ;  /* 0x000000c000467202 */ /* 0x000fc80000000f00 */
[----:B------:R-:W-:Y:S02]  /*4aa0*/  MOV R207, R203 ;  /* 0x000000cb00cf7202 */ /* 0x000fe40000000f00 */
[----:B------:R-:W-:-:S07]  /*4ab0*/  MOV R72, R202 ;  /* 0x000000ca00487202 */ /* 0x000fce0000000f00 */
[----:B------:R-:W-:Y:S05]  /*4ac0*/  WARPSYNC.COLLECTIVE R204, `(.L_x_111) ;  /* 0x00000000cc087348 */ /* 0x000fea0003c00000 */
[----:B------:R0:W1:Y:S02]  /*4ad0*/  SHFL.BFLY P1, R202, R207, R206, R209 ;  /* 0x0c0000cecfca7389 */ /* 0x00006400000200d1 */
[----:B01----:R-:W-:Y:S01]  /*4ae0*/  ENDCOLLECTIVE ;  /* 0x000000000000791b */ /* 0x003fe20003800000 */
.L_x_111:
[----:B------:R-:W-:-:S05]  /*4af0*/  FADD.FTZ R72, R201, R72 ;  /* 0x00000048c9487221 */ /* 0x000fca0000010000 */
[----:B------:R-:W-:Y:S01]  /*4b00*/  MOV R207, R72 ;  /* 0x0000004800cf7202 */ /* 0x000fe20000000f00 */
[----:B------:R-:W-:Y:S01]  /*4b10*/  IMAD.MOV.U32 R206, RZ, RZ, 0x8 ;  /* 0x00000008ffce7424 */ /* 0x000fe200078e00ff */
[----:B------:R-:W-:-:S07]  /*4b20*/  MOV R198, R202 ;  /* 0x000000ca00c67202 */ /* 0x000fce0000000f00 */
[----:B------:R-:W-:Y:S05]  /*4b30*/  WARPSYNC.COLLECTIVE R204, `(.L_x_112) ;  /* 0x00000000cc087348 */ /* 0x000fea0003c00000 */
[----:B------:R0:W1:Y:S02]  /*4b40*/  SHFL.BFLY P1, R202, R207, R206, R209 ;  /* 0x0c0000cecfca7389 */ /* 0x00006400000200d1 */
[----:B01----:R-:W-:Y:S01]  /*4b50*/  ENDCOLLECTIVE ;  /* 0x000000000000791b */ /* 0x003fe20003800000 */
.L_x_112:
[----:B------:R-:W-:-:S05]  /*4b60*/  FADD.FTZ R198, R203, R198 ;  /* 0x000000c6cbc67221 */ /* 0x000fca0000010000 */
[----:B------:R-:W-:Y:S02]  /*4b70*/  MOV R207, R198 ;  /* 0x000000c600cf7202 */ /* 0x000fe40000000f00 */
[----:B------:R-:W-:-:S07]  /*4b80*/  MOV R99, R202 ;  /* 0x000000ca00637202 */ /* 0x000fce0000000f00 */
[----:B------:R-:W-:Y:S05]  /*4b90*/  WARPSYNC.COLLECTIVE R204, `(.L_x_113) ;  /* 0x00000000cc087348 */ /* 0x000fea0003c00000 */
[----:B------:R0:W1:Y:S02]  /*4ba0*/  SHFL.BFLY P1, R202, R207, R206, R209 ;  /* 0x0c0000cecfca7389 */ /* 0x00006400000200d1 */
[----:B01----:R-:W-:Y:S01]  /*4bb0*/  ENDCOLLECTIVE ;  /* 0x000000000000791b */ /* 0x003fe20003800000 */
.L_x_113:
[----:B------:R-:W-:Y:S01]  /*4bc0*/  FADD.FTZ R200, R72, R99 ;  /* 0x0000006348c87221 */ /* 0x000fe20000010000 */
[----:B------:R-:W-:Y:S02]  /*4bd0*/  MOV R72, R190 ;  /* 0x000000be00487202 */ /* 0x000fe40000000f00 */
[----:B------:R-:W-:Y:S01]  /*4be0*/  MOV R99, R194 ;  /* 0x000000c200637202 */ /* 0x000fe20000000f00 */
[----:B------:R-:W-:Y:S01]  /*4bf0*/  HFMA2.MMA R206, -RZ, RZ, 0, 9.5367431640625e-07 ;  /* 0x00000010ffce7435 */ /* 0x000fe200000001ff */
[----:B------:R-:W-:Y:S02]  /*4c00*/  MOV R207, R200 ;  /* 0x000000c800cf7202 */ /* 0x000fe40000000f00 */
[----:B------:R-:W-:-:S08]  /*4c10*/  MOV R199, R202 ;  /* 0x000000ca00c77202 */ /* 0x000fd00000000f00 */
[----:B------:R-:W-:Y:S05]  /*4c20*/  WARPSYNC.COLLECTIVE R204, `(.L_x_114) ;  /* 0x00000000cc087348 */ /* 0x000fea0003c00000 */
[----:B------:R0:W1:Y:S02]  /*4c30*/  SHFL.BFLY P1, R202, R207, R206, R209 ;  /* 0x0c0000cecfca7389 */ /* 0x00006400000200d1 */
[----:B01----:R-:W-:Y:S01]  /*4c40*/  ENDCOLLECTIVE ;  /* 0x000000000000791b */ /* 0x003fe20003800000 */
.L_x_114:
[----:B------:R-:W-:-:S05]  /*4c50*/  FADD.FTZ R199, R198, R199 ;  /* 0x000000c7c6c77221 */ /* 0x000fca0000010000 */
[----:B------:R-:W-:Y:S01]  /*4c60*/  MOV R207, R199 ;  /* 0x000000c700cf7202 */ /* 0x000fe20000000f00 */
[----:B------:R-:W-:-:S07]  /*4c70*/  IMAD.MOV.U32 R205, RZ, RZ, R202 ;  /* 0x000000ffffcd7224 */ /* 0x000fce00078e00ca */
[----:B------:R-:W-:Y:S05]  /*4c80*/  WARPSYNC.COLLECTIVE R204, `(.L_x_115) ;  /* 0x00000000cc087348 */ /* 0x000fea0003c00000 */
[----:B------:R0:W1:Y:S02]  /*4c90*/  SHFL.BFLY P1, R202, R207, R206, R209 ;  /* 0x0c0000cecfca7389 */ /* 0x00006400000200d1 */
[----:B01----:R-:W-:Y:S01]  /*4ca0*/  ENDCOLLECTIVE ;  /* 0x000000000000791b */ /* 0x003fe20003800000 */
.L_x_115:
[----:B------:R-:W-:Y:S05]  /*4cb0*/  BRA `(.L_x_116) ;  /* 0xffffffd4002c7947 */ /* 0x000fea000383ffff */
.L_x_117:
        /* <DEDUP_REMOVED lines=12> */
.L_x_3721:


//--------------------- .text._ZN10layer_norm31ln_parallel_residual_bwd_kernelINS_13Kernel_traitsI13__nv_bfloat16S2_S2_S2_fjLj1024ELj1ELj4ELj1ELj16ENS_18Kernel_traits_baseILj1024ES2_S2_S2_S2_fjLj128EEEEELb1ELb0ELb0EEEvNS_9BwdParamsE --------------------------
	.section	.text._ZN10layer_norm31ln_parallel_residual_bwd_kernelINS_13Kernel_traitsI13__nv_bfloat16S2_S2_S2_fjLj1024ELj1ELj4ELj1ELj16ENS_18Kernel_traits_baseILj1024ES2_S2_S2_S2_fjLj128EEEEELb1ELb0ELb0EEEvNS_9BwdParamsE,"ax",@progbits
	.align	128
        .global         _ZN10layer_norm31ln_parallel_residual_bwd_kernelINS_13Kernel_traitsI13__nv_bfloat16S2_S2_S2_fjLj1024ELj1ELj4ELj1ELj16ENS_18Kernel_traits_baseILj1024ES2_S2_S2_S2_fjLj128EEEEELb1ELb0ELb0EEEvNS_9BwdParamsE
        .type           _ZN10layer_norm31ln_parallel_residual_bwd_kernelINS_13Kernel_traitsI13__nv_bfloat16S2_S2_S2_fjLj1024ELj1ELj4ELj1ELj16ENS_18Kernel_traits_baseILj1024ES2_S2_S2_S2_fjLj128EEEEELb1ELb0ELb0EEEvNS_9BwdParamsE,@function
        .size           _ZN10layer_norm31ln_parallel_residual_bwd_kernelINS_13Kernel_traitsI13__nv_bfloat16S2_S2_S2_fjLj1024ELj1ELj4ELj1ELj16ENS_18Kernel_traits_baseILj1024ES2_S2_S2_S2_fjLj128EEEEELb1ELb0ELb0EEEvNS_9BwdParamsE,(.L_x_3722 - _ZN10layer_norm31ln_parallel_residual_bwd_kernelINS_13Kernel_traitsI13__nv_bfloat16S2_S2_S2_fjLj1024ELj1ELj4ELj1ELj16ENS_18Kernel_traits_baseILj1024ES2_S2_S2_S2_fjLj128EEEEELb1ELb0ELb0EEEvNS_9BwdParamsE)
        .other          _ZN10layer_norm31ln_parallel_residual_bwd_kernelINS_13Kernel_traitsI13__nv_bfloat16S2_S2_S2_fjLj1024ELj1ELj4ELj1ELj16ENS_18Kernel_traits_baseILj1024ES2_S2_S2_S2_fjLj128EEEEELb1ELb0ELb0EEEvNS_9BwdParamsE,@"STO_CUDA_ENTRY STV_DEFAULT"
_ZN10layer_norm31ln_parallel_residual_bwd_kernelINS_13Kernel_traitsI13__nv_bfloat16S2_S2_S2_fjLj1024ELj1ELj4ELj1ELj16ENS_18Kernel_traits_baseILj1024ES2_S2_S2_S2_fjLj128EEEEELb1ELb0ELb0EEEvNS_9BwdParamsE:
.text._ZN10layer_norm31ln_parallel_residual_bwd_kernelINS_13Kernel_traitsI13__nv_bfloat16S2_S2_S2_fjLj1024ELj1ELj4ELj1ELj16ENS_18Kernel_traits_baseILj1024ES2_S2_S2_S2_fjLj128EEEEELb1ELb0ELb0EEEvNS_9BwdParamsE:
[----:B------:R-:W0:Y:S01]  /*0000*/  LDC R1, c[0x0][0x28] ;  /* 0x00000a00ff017b82 */ /* 0x000e220000000800 */
[----:B------:R-:W1:Y:S01]  /*0010*/  S2R R50, SR_TID.X ;  /* 0x0000000000327919 */ /* 0x000e620000002100 */
[----:B------:R-:W-:Y:S01]  /*0020*/  ULDC UR4, c[0x0][0x218] ;  /* 0x0000860000047ab9 */ /* 0x000fe20000000800 */
[----:B0-----:R-:W-:Y:S01]  /*0030*/  IADD3 R1, R1, -0x108, RZ ;  /* 0xfffffef801017810 */ /* 0x001fe20007ffe0ff */
[----:B------:R-:W-:Y:S01]  /*0040*/  IMAD.U32 R252, RZ, RZ, UR4 ;  /* 0x00000004fffc7e24 */ /* 0x000fe2000f8e00ff */
[----:B------:R-:W-:Y:S01]  /*0050*/  ULDC.64 UR4, c[0x0][0x208] ;  /* 0x0000820000047ab9 */ /* 0x000fe20000000a00 */
[----:B------:R-:W-:Y:S01]  /*0060*/  ULDC UR6, c[0x0][0x214] ;  /* 0x0000850000067ab9 */ /* 0x000fe20000000800 */
[----:B------:R-:W-:Y:S01]  /*0070*/  ULDC UR15, c[0x0][0x298] ;  /* 0x0000a600000f7ab9 */ /* 0x000fe20000000800 */
[----:B------:R-:W-:Y:S01]  /*0080*/  ULDC UR26, c[0x0][0x218] ;  /* 0x00008600001a7ab9 */ /* 0x000fe20000000800 */
[----:B------:R-:W-:Y:S01]  /*0090*/  SHF.R.S32.HI R3, RZ, 0x1f, R252 ;  /* 0x0000001fff037819 */ /* 0x000fe200000114fc */
[----:B------:R-:W-:Y:S01]  /*00a0*/  ULDC UR14, c[0x0][0x290] ;  /* 0x0000a400000e7ab9 */ /* 0x000fe20000000800 */
[----:B------:R-:W-:Y:S01]  /*00b0*/  ULDC.64 UR8, c[0x0][0x2c8] ;  /* 0x0000b20000087ab9 */ /* 0x000fe20000000a00 */
[----:B------:R-:W-:Y:S01]  /*00c0*/  ULDC.64 UR12, c[0x0][0x300] ;  /* 0x0000c000000c7ab9 */ /* 0x000fe20000000a00 */
[----:B------:R-:W-:Y:S01]  /*00d0*/  LEA.HI R3, R3, R252, RZ, 0x3 ;  /* 0x000000fc03037211 */ /* 0x000fe200078f18ff */
[----:B------:R-:W-:Y:S01]  /*00e0*/  ULDC.64 UR10, c[0x0][0x238] ;  /* 0x00008e00000a7ab9 */ /* 0x000fe20000000a00 */
[----:B------:R-:W-:Y:S01]  /*00f0*/  ULDC.64 UR16, c[0x0][0x308] ;  /* 0x0000c20000107ab9 */ /* 0x000fe20000000a00 */
[----:B-1----:R-:W-:-:S02]  /*0100*/  LOP3.LUT R0, R50, 0x1f, RZ, 0xc, !PT ;  /* 0x0000001f32007812 */ /* 0x002fc400078e0cff */
[----:B------:R-:W-:Y:S02]  /*0110*/  LOP3.LUT R38, R50, 0x1f, RZ, 0xc0, !PT ;  /* 0x0000001f32267812 */ /* 0x000fe400078ec0ff */
[----:B------:R-:W-:Y:S02]  /*0120*/  LEA.HI.SX32 R0, R3, R0, 0x1d ;  /* 0x0000000003007211 */ /* 0x000fe400078feaff */
[----:B------:R-:W-:Y:S02]  /*0130*/  MOV R51, R38 ;  /* 0x0000002600337202 */ /* 0x000fe40000000f00 */
[C---:B------:R-:W-:Y:S02]  /*0140*/  LOP3.LUT P4, RZ, R0.reuse, 0xffffffe0, RZ, 0xc0, !PT ;  /* 0xffffffe000ff7812 */ /* 0x040fe4000788c0ff */
[C---:B------:R-:W-:Y:S02]  /*0150*/  ISETP.GE.U32.AND P0, PT, R0.reuse, 0x40, PT ;  /* 0x000000400000780c */ /* 0x040fe40003f06070 */
[----:B------:R-:W-:-:S02]  /*0160*/  ISETP.GE.U32.AND P1, PT, R0, 0x60, PT ;  /* 0x000000600000780c */ /* 0x000fc40003f26070 */
[----:B------:R-:W-:Y:S02]  /*0170*/  P2R R34, PR, RZ, 0x10 ;  /* 0x00000010ff227803 */ /* 0x000fe40000000000 */
[----:B------:R-:W-:-:S03]  /*0180*/  ISETP.GE.U32.AND P3, PT, R0, 0x80, PT ;  /* 0x000000800000780c */ /* 0x000fc60003f66070 */
[----:B------:R0:W-:Y:S01]  /*0190*/  STL [R1+0x104], R34 ;  /* 0x0001042201007387 */ /* 0x0001e20000100800 */
[----:B------:R-:W-:Y:S01]  /*01a0*/  P2R R0, PR, RZ, 0x8 ;  /* 0x00000008ff007803 */ /* 0x000fe20000000000 */
[----:B------:R-:W1:Y:S04]  /*01b0*/  @P4 LDC.64 R2, c[0x0][0x260] ;  /* 0x00009800ff024b82 */ /* 0x000e680000000a00 */
[----:B------:R2:W-:Y:S04]  /*01c0*/  STL [R1], R0 ;  /* 0x0000000001007387 */ /* 0x0005e80000100800 */
[----:B------:R-:W3:Y:S08]  /*01d0*/  @P4 LDC.64 R32, c[0x0][0x268] ;  /* 0x00009a00ff204b82 */ /* 0x000ef00000000a00 */
[----:B0-----:R-:W0:Y:S08]  /*01e0*/  @P0 LDC.64 R34, c[0x0][0x260] ;  /* 0x00009800ff220b82 */ /* 0x001e300000000a00 */
[----:B------:R-:W4:Y:S01]  /*01f0*/  @P0 LDC.64 R36, c[0x0][0x268] ;  /* 0x00009a00ff240b82 */ /* 0x000f220000000a00 */
[----:B-1----:R-:W-:-:S07]  /*0200*/  @P4 IMAD.WIDE.U32 R2, R51, 0x10, R2 ;  /* 0x0000001033024825 */ /* 0x002fce00078e0002 */
[----:B------:R-:W1:Y:S01]  /*0210*/  @P1 LDC.64 R42, c[0x0][0x260] ;  /* 0x00009800ff2a1b82 */ /* 0x000e620000000a00 */
[C---:B---3--:R-:W-:Y:S01]  /*0220*/  @P4 IMAD.WIDE.U32 R32, R51.reuse, 0x10, R32 ;  /* 0x0000001033204825 */ /* 0x048fe200078e0020 */
[----:B------:R-:W-:Y:S01]  /*0230*/  @P4 LOP3.LUT R51, R51, 0x20, RZ, 0xfc, !PT ;  /* 0x0000002033334812 */ /* 0x000fe200078efcff */
[----:B------:R-:W5:Y:S05]  /*0240*/  @P4 LDG.E.128 R160, desc[UR4][R2.64] ;  /* 0x0000000402a04981 */ /* 0x000f6a000c1e1d00 */
[----:B------:R-:W3:Y:S01]  /*0250*/  @P1 LDC.64 R44, c[0x0][0x268] ;  /* 0x00009a00ff2c1b82 */ /* 0x000ee20000000a00 */
[----:B0-----:R-:W-:-:S07]  /*0260*/  @P0 IMAD.WIDE.U32 R38, R51, 0x10, R34 ;  /* 0x0000001033260825 */ /* 0x001fce00078e0022 */
[----:B------:R-:W0:Y:S01]  /*0270*/  @P3 LDC.64 R46, c[0x0][0x260] ;  /* 0x00009800ff2e3b82 */ /* 0x000e220000000a00 */
[C---:B----4-:R-:W-:Y:S01]  /*0280*/  @P0 IMAD.WIDE.U32 R40, R51.reuse, 0x10, R36 ;  /* 0x0000001033280825 */ /* 0x050fe200078e0024 */
[----:B--2---:R-:W-:Y:S01]  /*0290*/  SHF.R.U32.HI R0, RZ, 0x5, R50 ;  /* 0x00000005ff007819 */ /* 0x004fe20000011632 */
[----:B------:R-:W-:Y:S01]  /*02a0*/  BSSY B0, `(.L_x_118) ;  /* 0x00005fa000007945 */ /* 0x000fe20003800000 */
[----:B------:R-:W5:Y:S01]  /*02b0*/  @P4 LDG.E.128 R28, desc[UR4][R32.64] ;  /* 0x00000004201c4981 */ /* 0x000f62000c1e1d00 */
[----:B------:R-:W-:-:S03]  /*02c0*/  @P0 VIADD R51, R51, 0x20 ;  /* 0x0000002033330836 */ /* 0x000fc60000000000 */
[----:B------:R-:W2:Y:S01]  /*02d0*/  @P3 LDC.64 R48, c[0x0][0x268] ;  /* 0x00009a00ff303b82 */ /* 0x000ea20000000a00 */
[C---:B-1----:R-:W-:Y:S01]  /*02e0*/  @P1 IMAD.WIDE.U32 R42, R51.reuse, 0x10, R42 ;  /* 0x00000010332a1825 */ /* 0x042fe200078e002a */
[----:B------:R-:W5:Y:S01]  /*02f0*/  @P0 LDG.E.128 R24, desc[UR4][R38.64] ;  /* 0x0000000426180981 */ /* 0x000f62000c1e1d00 */
[----:B------:R-:W-:Y:S02]  /*0300*/  CS2R R64, SRZ ;  /* 0x0000000000407805 */ /* 0x000fe4000001ff00 */
[----:B------:R-:W-:Y:S02]  /*0310*/  CS2R R66, SRZ ;  /* 0x0000000000427805 */ /* 0x000fe4000001ff00 */
[----:B------:R-:W-:Y:S01]  /*0320*/  CS2R R68, SRZ ;  /* 0x0000000000447805 */ /* 0x000fe2000001ff00 */
[----:B------:R1:W5:Y:S01]  /*0330*/  @P0 LDG.E.128 R20, desc[UR4][R40.64] ;  /* 0x0000000428140981 */ /* 0x000362000c1e1d00 */
[C---:B---3--:R-:W-:Y:S01]  /*0340*/  @P1 IMAD.WIDE.U32 R44, R51.reuse, 0x10, R44 ;  /* 0x00000010332c1825 */ /* 0x048fe200078e002c */
[----:B------:R-:W-:-:S02]  /*0350*/  @P1 IADD3 R51, R51, 0x20, RZ ;  /* 0x0000002033331810 */ /* 0x000fc40007ffe0ff */
[----:B------:R3:W5:Y:S01]  /*0360*/  @P1 LDG.E.128 R16, desc[UR4][R42.64] ;  /* 0x000000042a101981 */ /* 0x000762000c1e1d00 */
[----:B------:R-:W-:Y:S02]  /*0370*/  CS2R R70, SRZ ;  /* 0x0000000000467805 */ /* 0x000fe4000001ff00 */
[----:B------:R-:W-:Y:S02]  /*0380*/  CS2R R52, SRZ ;  /* 0x0000000000347805 */ /* 0x000fe4000001ff00 */
[----:B------:R-:W-:Y:S01]  /*0390*/  CS2R R54, SRZ ;  /* 0x0000000000367805 */ /* 0x000fe2000001ff00 */
[----:B------:R4:W5:Y:S01]  /*03a0*/  @P1 LDG.E.128 R12, desc[UR4][R44.64] ;  /* 0x000000042c0c1981 */ /* 0x000962000c1e1d00 */
[C---:B0-----:R-:W-:Y:S02]  /*03b0*/  @P3 IMAD.WIDE.U32 R34, R51.reuse, 0x10, R46 ;  /* 0x0000001033223825 */ /* 0x041fe400078e002e */
[----:B------:R-:W0:Y:S02]  /*03c0*/  S2R R47, SR_CTAID.X ;  /* 0x00000000002f7919 */ /* 0x000e240000002500 */
[----:B--2---:R-:W-:Y:S01]  /*03d0*/  @P3 IMAD.WIDE.U32 R36, R51, 0x10, R48 ;  /* 0x0000001033243825 */ /* 0x004fe200078e0030 */
[----:B------:R2:W5:Y:S01]  /*03e0*/  @P3 LDG.E.128 R8, desc[UR4][R34.64] ;  /* 0x0000000422083981 */ /* 0x000562000c1e1d00 */
[----:B-1----:R-:W-:-:S02]  /*03f0*/  CS2R R40, SRZ ;  /* 0x0000000000287805 */ /* 0x002fc4000001ff00 */
[----:B---3--:R-:W-:Y:S02]  /*0400*/  CS2R R42, SRZ ;  /* 0x00000000002a7805 */ /* 0x008fe4000001ff00 */
[----:B----4-:R-:W-:Y:S01]  /*0410*/  CS2R R44, SRZ ;  /* 0x00000000002c7805 */ /* 0x010fe2000001ff00 */
[----:B------:R1:W5:Y:S01]  /*0420*/  @P3 LDG.E.128 R4, desc[UR4][R36.64] ;  /* 0x0000000424043981 */ /* 0x000362000c1e1d00 */
[----:B------:R-:W-:Y:S01]  /*0430*/  CS2R R48, SRZ ;  /* 0x0000000000307805 */ /* 0x000fe2000001ff00 */
[----:B0-----:R-:W-:-:S05]  /*0440*/  IMAD R3, R47, 0x4, R0 ;  /* 0x000000042f037824 */ /* 0x001fca00078e0200 */
[----:B------:R-:W-:Y:S01]  /*0450*/  ISETP.GE.AND P2, PT, R3, UR6, PT ;  /* 0x0000000603007c0c */ /* 0x000fe2000bf46270 */
[----:B------:R-:W-:Y:S01]  /*0460*/  ULDC.64 UR6, c[0x0][0x240] ;  /* 0x0000900000067ab9 */ /* 0x000fe20000000a00 */
[----:B------:R-:W-:Y:S02]  /*0470*/  CS2R R46, SRZ ;  /* 0x00000000002e7805 */ /* 0x000fe4000001ff00 */
[----:B------:R-:W-:Y:S02]  /*0480*/  CS2R R50, SRZ ;  /* 0x0000000000327805 */ /* 0x000fe4000001ff00 */
[----:B------:R-:W-:Y:S02]  /*0490*/  CS2R R56, SRZ ;  /* 0x0000000000387805 */ /* 0x000fe4000001ff00 */
[----:B------:R-:W-:Y:S02]  /*04a0*/  CS2R R58, SRZ ;  /* 0x00000000003a7805 */ /* 0x000fe4000001ff00 */
[----:B------:R-:W-:-:S02]  /*04b0*/  CS2R R60, SRZ ;  /* 0x00000000003c7805 */ /* 0x000fc4000001ff00 */
[----:B------:R-:W-:Y:S02]  /*04c0*/  CS2R R62, SRZ ;  /* 0x00000000003e7805 */ /* 0x000fe4000001ff00 */
[----:B------:R-:W-:Y:S02]  /*04d0*/  CS2R R32, SRZ ;  /* 0x0000000000207805 */ /* 0x000fe4000001ff00 */
[----:B--2---:R-:W-:Y:S02]  /*04e0*/  CS2R R34, SRZ ;  /* 0x0000000000227805 */ /* 0x004fe4000001ff00 */
[----:B-1----:R-:W-:Y:S02]  /*04f0*/  CS2R R36, SRZ ;  /* 0x0000000000247805 */ /* 0x002fe4000001ff00 */
        /* <DEDUP_REMOVED lines=48> */
[----:B------:R-:W-:Y:S02]  /*0800*/  @P4 PRMT R0, R160, 0x7632, R0 ;  /* 0x00007632a0004816 */ /* 0x000fe40000000000 */
[----:B------:R-:W-:Y:S01]  /*0810*/  @P4 PRMT R160, R161, 0x7632, R160 ;  /* 0x00007632a1a04816 */ /* 0x000fe200000000a0 */
[----:B------:R0:W-:Y:S01]  /*0820*/  STL [R1+0x100], R164 ;  /* 0x000100a401007387 */ /* 0x0001e20000100800 */
[----:B------:R-:W-:Y:S02]  /*0830*/  @P4 PRMT R161, R162, 0x7632, R161 ;  /* 0x00007632a2a14816 */ /* 0x000fe400000000a1 */
[----:B------:R-:W-:Y:S01]  /*0840*/  @P4 PRMT R2, R28, 0x7632, R2 ;  /* 0x000076321c024816 */ /* 0x000fe20000000002 */
[----:B------:R1:W-:Y:S01]  /*0850*/  STL [R1+0xf8], R65 ;  /* 0x0000f84101007387 */ /* 0x0003e20000100800 */
[----:B0-----:R-:W-:-:S02]  /*0860*/  SHF.L.U32 R164, R162, 0x10, RZ ;  /* 0x00000010a2a47819 */ /* 0x001fc400000006ff */
[C---:B------:R-:W-:Y:S01]  /*0870*/  @P4 PRMT R162, R163.reuse, 0x7632, R162 ;  /* 0x00007632a3a24816 */ /* 0x040fe200000000a2 */
[----:B-1----:R-:W-:Y:S02]  /*0880*/  IMAD.U32 R65, R163, 0x10000, RZ ;  /* 0x00010000a3417824 */ /* 0x002fe400078e00ff */
[----:B------:R0:W-:Y:S01]  /*0890*/  STL [R1+0xe0], R164 ;  /* 0x0000e0a401007387 */ /* 0x0001e20000100800 */
[----:B------:R-:W-:-:S03]  /*08a0*/  @P0 PRMT R163, R25, 0x7632, R163 ;  /* 0x0000763219a30816 */ /* 0x000fc600000000a3 */
[----:B------:R1:W-:Y:S01]  /*08b0*/  STL [R1+0xd0], R65 ;  /* 0x0000d04101007387 */ /* 0x0003e20000100800 */
[----:B0-----:R-:W-:Y:S02]  /*08c0*/  SHF.L.U32 R164, R28, 0x10, RZ ;  /* 0x000000101ca47819 */ /* 0x001fe400000006ff */
        /* <DEDUP_REMOVED lines=12> */
[----:B------:R-:W-:Y:S01]  /*0990*/  @P0 PRMT R24, R20, 0x7632, R24 ;  /* 0x0000763214180816 */ /* 0x000fe20000000018 */
        /* <DEDUP_REMOVED lines=54> */
[----:B-1----:R-:W-:Y:S01]  /*0d00*/  IMAD.U32 R65, R11, 0x10000, RZ ;  /* 0x000100000b417824 */ /* 0x002fe200078e00ff */
[----:B------:R-:W-:Y:S01]  /*0d10*/  SHF.L.U32 R11, R4, 0x10, RZ ;  /* 0x00000010040b7819 */ /* 0x000fe200000006ff */
[----:B------:R-:W-:Y:S01]  /*0d20*/  STL [R1+0x20], R164 ;  /* 0x000020a401007387 */ /* 0x000fe20000100800 */
[----:B------:R-:W-:-:S03]  /*0d30*/  @P3 PRMT R4, R5, 0x7632, R4 ;  /* 0x0000763205043816 */ /* 0x000fc60000000004 */
[----:B------:R0:W-:Y:S04]  /*0d40*/  STL [R1+0x10], R65 ;  /* 0x0000104101007387 */ /* 0x0001e80000100800 */
[----:B------:R1:W-:Y:S01]  /*0d50*/  STL [R1+0x3c], R11 ;  /* 0x00003c0b01007387 */ /* 0x0003e20000100800 */
[----:B0-----:R-:W-:Y:S01]  /*0d60*/  IMAD.U32 R65, R5, 0x10000, RZ ;  /* 0x0001000005417824 */ /* 0x001fe200078e00ff */
[C---:B------:R-:W-:Y:S02]  /*0d70*/  @P3 PRMT R5, R6.reuse, 0x7632, R5 ;  /* 0x0000763206053816 */ /* 0x040fe40000000005 */
[----:B-1----:R-:W-:Y:S02]  /*0d80*/  SHF.L.U32 R11, R6, 0x10, RZ ;  /* 0x00000010060b7819 */ /* 0x002fe400000006ff */
[----:B------:R0:W-:Y:S01]  /*0d90*/  STL [R1+0x2c], R65 ;  /* 0x00002c4101007387 */ /* 0x0001e20000100800 */
[C---:B------:R-:W-:Y:S01]  /*0da0*/  @P3 PRMT R6, R7.reuse, 0x7632, R6 ;  /* 0x0000763207063816 */ /* 0x040fe20000000006 */
[----:B------:R-:W-:-:S02]  /*0db0*/  IMAD.U32 R7, R7, 0x10000, RZ ;  /* 0x0001000007077824 */ /* 0x000fc400078e00ff */
[----:B------:R1:W-:Y:S04]  /*0dc0*/  STL [R1+0x1c], R11 ;  /* 0x00001c0b01007387 */ /* 0x0003e80000100800 */
[----:B------:R2:W-:Y:S01]  /*0dd0*/  STL [R1+0xc], R7 ;  /* 0x00000c0701007387 */ /* 0x0005e20000100800 */
[----:B0-----:R-:W-:Y:S01]  /*0de0*/  HFMA2.MMA R65, -RZ, RZ, 0, 0 ;  /* 0x00000000ff417435 */ /* 0x001fe200000001ff */
[----:B-1----:R-:W-:Y:S01]  /*0df0*/  IMAD.U32 R11, R0, 0x10000, RZ ;  /* 0x00010000000b7824 */ /* 0x002fe200078e00ff */
[----:B------:R-:W-:Y:S02]  /*0e00*/  SHF.L.U32 R0, R2, 0x10, RZ ;  /* 0x0000001002007819 */ /* 0x000fe400000006ff */
[----:B------:R-:W-:Y:S01]  /*0e10*/  SHF.L.U32 R2, R28, 0x10, RZ ;  /* 0x000000101c027819 */ /* 0x000fe200000006ff */
[----:B--2---:R-:W-:Y:S01]  /*0e20*/  IMAD.U32 R7, R160, 0x10000, RZ ;  /* 0x00010000a0077824 */ /* 0x004fe200078e00ff */
[----:B------:R-:W-:Y:S04]  /*0e30*/  STL [R1+0xf0], R11 ;  /* 0x0000f00b01007387 */ /* 0x000fe80000100800 */
[----:B------:R0:W-:Y:S04]  /*0e40*/  STL [R1+0xec], R0 ;  /* 0x0000ec0001007387 */ /* 0x0001e80000100800 */
[----:B------:R1:W-:Y:S04]  /*0e50*/  STL [R1+0xe8], R7 ;  /* 0x0000e80701007387 */ /* 0x0003e80000100800 */
[----:B------:R2:W-:Y:S01]  /*0e60*/  STL [R1+0xe4], R2 ;  /* 0x0000e40201007387 */ /* 0x0005e20000100800 */
[----:B0-----:R-:W-:Y:S01]  /*0e70*/  IMAD.U32 R0, R161, 0x10000, RZ ;  /* 0x00010000a1007824 */ /* 0x001fe200078e00ff */
[----:B-1----:R-:W-:-:S04]  /*0e80*/  SHF.L.U32 R7, R29, 0x10, RZ ;  /* 0x000000101d077819 */ /* 0x002fc800000006ff */
[----:B------:R0:W-:Y:S01]  /*0e90*/  STL [R1+0xd8], R0 ;  /* 0x0000d80001007387 */ /* 0x0001e20000100800 */
[----:B--2---:R-:W-:-:S03]  /*0ea0*/  IMAD.U32 R2, R162, 0x10000, RZ ;  /* 0x00010000a2027824 */ /* 0x004fc600078e00ff */
        /* <DEDUP_REMOVED lines=42> */
[----:B------:R-:W-:Y:S01]  /*1150*/  STL [R1+0x28], R7 ;  /* 0x0000280701007387 */ /* 0x000fe20000100800 */
[----:B------:R-:W-:-:S03]  /*1160*/  SHF.L.U32 R4, R5, 0x10, RZ ;  /* 0x0000001005047819 */ /* 0x000fc600000006ff */
[----:B------:R1:W-:Y:S01]  /*1170*/  STL [R1+0x24], R2 ;  /* 0x0000240201007387 */ /* 0x0003e20000100800 */
[----:B0-----:R-:W-:-:S05]  /*1180*/  IMAD.U32 R0, R9, 0x10000, RZ ;  /* 0x0001000009007824 */ /* 0x001fca00078e00ff */
[----:B------:R0:W-:Y:S01]  /*1190*/  STL [R1+0x18], R0 ;  /* 0x0000180001007387 */ /* 0x0001e20000100800 */
[----:B-1----:R-:W-:-:S03]  /*11a0*/  IMAD.U32 R2, R10, 0x10000, RZ ;  /* 0x000100000a027824 */ /* 0x002fc600078e00ff */
[----:B------:R1:W-:Y:S01]  /*11b0*/  STL [R1+0x14], R4 ;  /* 0x0000140401007387 */ /* 0x0003e20000100800 */
[----:B0-----:R-:W-:-:S05]  /*11c0*/  SHF.L.U32 R0, R6, 0x10, RZ ;  /* 0x0000001006007819 */ /* 0x001fca00000006ff */
[----:B------:R1:W-:Y:S04]  /*11d0*/  STL [R1+0x4], R0 ;  /* 0x0000040001007387 */ /* 0x0003e80000100800 */
[----:B------:R1:W-:Y:S02]  /*11e0*/  STL [R1+0x8], R2 ;  /* 0x0000080201007387 */ /* 0x0003e40000100800 */
.L_x_137:
[----:B------:R-:W0:Y:S01]  /*11f0*/  LDC.64 R186, c[0x0][0x250] ;  /* 0x00009400ffba7b82 */ /* 0x000e220000000a00 */
[----:B-12---:R-:W2:Y:S07]  /*1200*/  LDL R2, [R1+0x104] ;  /* 0x0001040001027983 */ /* 0x006eae0000100800 */
[----:B------:R-:W1:Y:S01]  /*1210*/  LDC.64 R184, c[0x0][0x258] ;  /* 0x00009600ffb87b82 */ /* 0x000e620000000a00 */
[----:B0-----:R-:W-:-:S05]  /*1220*/  IMAD.WIDE R186, R3, 0x4, R186 ;  /* 0x0000000403ba7825 */ /* 0x001fca00078e02ba */
[----:B-----5:R-:W5:Y:S01]  /*1230*/  LDG.E R216, desc[UR4][R186.64] ;  /* 0x00000004bad87981 */ /* 0x020f62000c1e1900 */
[----:B------:R-:W-:Y:S02]  /*1240*/  IMAD.U32 R252, RZ, RZ, UR26 ;  /* 0x0000001afffc7e24 */ /* 0x000fe4000f8e00ff */
[----:B-1----:R-:W-:Y:S01]  /*1250*/  IMAD.WIDE R184, R3, 0x4, R184 ;  /* 0x0000000403b87825 */ /* 0x002fe200078e02b8 */
[----:B------:R-:W0:Y:S04]  /*1260*/  S2R R188, SR_TID.X ;  /* 0x0000000000bc7919 */ /* 0x000e280000002100 */
[----:B------:R1:W5:Y:S01]  /*1270*/  LDG.E R9, desc[UR4][R184.64] ;  /* 0x00000004b8097981 */ /* 0x000362000c1e1900 */
[----:B------:R-:W-:Y:S01]  /*1280*/  BSSY B1, `(.L_x_120) ;  /* 0x00000ac000017945 */ /* 0x000fe20003800000 */
[----:B------:R-:W-:Y:S01]  /*1290*/  MOV R220, RZ ;  /* 0x000000ff00dc7202 */ /* 0x000fe20000000f00 */
[----:B------:R-:W-:Y:S01]  /*12a0*/  IMAD.MOV.U32 R222, RZ, RZ, RZ ;  /* 0x000000ffffde7224 */ /* 0x000fe200078e00ff */
[----:B0-----:R-:W-:-:S02]  /*12b0*/  LOP3.LUT R188, R188, 0x1f, RZ, 0xc0, !PT ;  /* 0x0000001fbcbc7812 */ /* 0x001fc400078ec0ff */
[----:B--2---:R-:W-:Y:S01]  /*12c0*/  ISETP.NE.AND P5, PT, R2, RZ, PT ;  /* 0x000000ff0200720c */ /* 0x004fe20003fa5270 */
[----:B------:R-:W-:-:S05]  /*12d0*/  IMAD R2, R3, R252, RZ ;  /* 0x000000fc03027224 */ /* 0x000fca00078e02ff */
[----:B-1----:R-:W-:-:S04]  /*12e0*/  SHF.R.S32.HI R184, RZ, 0x1f, R2 ;  /* 0x0000001fffb87819 */ /* 0x002fc80000011402 */
[----:B------:R-:W-:-:S04]  /*12f0*/  LEA.HI R2, R184, R2, RZ, 0x3 ;  /* 0x00000002b8027211 */ /* 0x000fc800078f18ff */
[----:B------:R-:W-:-:S04]  /*1300*/  LEA.HI.SX32 R2, R2, R188, 0x1d ;  /* 0x000000bc02027211 */ /* 0x000fc800078feaff */
[----:B------:R-:W-:Y:S01]  /*1310*/  MOV R221, R2 ;  /* 0x0000000200dd7202 */ /* 0x000fe20000000f00 */
[----:B------:R-:W-:Y:S06]  /*1320*/  @!P5 BRA `(.L_x_121) ;  /* 0x000000080084d947 */ /* 0x000fec0003800000 */
[C---:B------:R-:W-:Y:S01]  /*1330*/  LEA R192, P2, R2.reuse, UR10, 0x4 ;  /* 0x0000000a02c07c11 */ /* 0x040fe2000f8420ff */
[----:B------:R-:W0:Y:S01]  /*1340*/  LDC.64 R184, c[0x0][0x2c0] ;  /* 0x0000b000ffb87b82 */ /* 0x000e220000000a00 */
[----:B------:R-:W2:Y:S02]  /*1350*/  LDL R250, [R1+0xfc] ;  /* 0x0000fc0001fa7983 */ /* 0x000ea40000100800 */
[C---:B------:R-:W-:Y:S02]  /*1360*/  LEA.HI.X R193, R2.reuse, UR11, RZ, 0x4, P2 ;  /* 0x0000000b02c17c11 */ /* 0x040fe400090f24ff */
[----:B------:R-:W3:Y:S03]  /*1370*/  LDL R242, [R1+0x100] ;  /* 0x0001000001f27983 */ /* 0x000ee60000100800 */
[----:B------:R-:W1:Y:S01]  /*1380*/  LDC.64 R188, c[0x0][0x2b8] ;  /* 0x0000ae00ffbc7b82 */ /* 0x000e620000000a00 */
[----:B------:R-:W4:Y:S01]  /*1390*/  LDG.E.128 R192, desc[UR4][R192.64] ;  /* 0x00000004c0c07981 */ /* 0x000f22000c1e1d00 */
[----:B------:R-:W-:Y:S01]  /*13a0*/  ISETP.NE.U32.AND P2, PT, RZ, UR12, PT ;  /* 0x0000000cff007c0c */ /* 0x000fe2000bf45070 */
[C---:B------:R-:W-:Y:S01]  /*13b0*/  IMAD.SHL.U32 R199, R2.reuse, 0x8, RZ ;  /* 0x0000000802c77824 */ /* 0x040fe200078e00ff */
[----:B------:R-:W-:Y:S01]  /*13c0*/  SHF.L.U64.HI R198, R2, 0x3, RZ ;  /* 0x0000000302c67819 */ /* 0x000fe200000102ff */
[----:B------:R-:W3:Y:S01]  /*13d0*/  LDL R220, [R1+0xf4] ;  /* 0x0000f40001dc7983 */ /* 0x000ee20000100800 */
[----:B------:R-:W-:-:S02]  /*13e0*/  ISETP.NE.AND.EX P2, PT, RZ, UR13, PT, P2 ;  /* 0x0000000dff007c0c */ /* 0x000fc4000bf45320 */
[----:B------:R-:W1:Y:S01]  /*13f0*/  LDC.U8 R209, c[0x0][0x2a0] ;  /* 0x0000a800ffd17b82 */ /* 0x000e620000000000 */
[----:B------:R-:W3:Y:S04]  /*1400*/  LDL R221, [R1+0xec] ;  /* 0x0000ec0001dd7983 */ /* 0x000ee80000100800 */
[----:B------:R-:W3:Y:S01]  /*1410*/  LDL R222, [R1+0xe0] ;  /* 0x0000e00001de7983 */ /* 0x000ee20000100800 */
[----:B0-----:R-:W-:-:S05]  /*1420*/  IMAD.WIDE.U32 R184, R2, 0x10, R184 ;  /* 0x0000001002b87825 */ /* 0x001fca00078e00b8 */
[----:B------:R-:W0:Y:S01]  /*1430*/  @P2 LDC.64 R196, c[0x0][0x248] ;  /* 0x00009200ffc42b82 */ /* 0x000e220000000a00 */
[----:B------:R-:W2:Y:S01]  /*1440*/  LDG.E.128 R184, desc[UR4][R184.64] ;  /* 0x00000004b8b87981 */ /* 0x000ea2000c1e1d00 */
[----:B-1----:R-:W-:-:S06]  /*1450*/  IMAD.WIDE.U32 R188, R2, 0x10, R188 ;  /* 0x0000001002bc7825 */ /* 0x002fcc00078e00bc */
[----:B------:R-:W3:Y:S01]  /*1460*/  LDG.E.128 R188, desc[UR4][R188.64] ;  /* 0x00000004bcbc7981 */ /* 0x000ee2000c1e1d00 */
[----:B0-----:R-:W-:-:S04]  /*1470*/  @P2 IADD3 R196, P3, R199, R196, RZ ;  /* 0x000000c4c7c42210 */ /* 0x001fc80007f7e0ff */
[----:B------:R-:W-:-:S05]  /*1480*/  @P2 IADD3.X R197, R198, R197, RZ, P3, !PT ;  /* 0x000000c5c6c52210 */ /* 0x000fca0001ffe4ff */
[----:B------:R0:W5:Y:S04]  /*1490*/  @P2 LDG.E.64 R22, desc[UR4][R196.64] ;  /* 0x00000004c4162981 */ /* 0x000168000c1e1b00 */
[----:B------:R-:W3:Y:S01]  /*14a0*/  LDL R197, [R1+0xf8] ;  /* 0x0000f80001c57983 */ /* 0x000ee20000100800 */
[----:B------:R-:W-:-:S04]  /*14b0*/  ISETP.NE.AND P2, PT, R209, RZ, PT ;  /* 0x000000ffd100720c */ /* 0x000fc80003f45270 */
[----:B-----5:R-:W-:Y:S02]  /*14c0*/  FSEL R209, R216, RZ, !P2 ;  /* 0x000000ffd8d17208 */ /* 0x020fe40005000000 */
[C---:B----4-:R-:W-:Y:S01]  /*14d0*/  PRMT R0, R192.reuse, 0x7632, R0 ;  /* 0x00007632c0007816 */ /* 0x050fe20000000000 */
[----:B0-----:R-:W-:Y:S01]  /*14e0*/  IMAD.U32 R196, R192, 0x10000, RZ ;  /* 0x00010000c0c47824 */ /* 0x001fe200078e00ff */
[C---:B------:R-:W-:Y:S01]  /*14f0*/  PRMT R17, R193.reuse, 0x7632, R17 ;  /* 0x00007632c1117816 */ /* 0x040fe20000000011 */
[C---:B------:R-:W-:Y:S01]  /*1500*/  IMAD.U32 R214, R194.reuse, 0x10000, RZ ;  /* 0x00010000c2d67824 */ /* 0x040fe200078e00ff */
[----:B------:R-:W-:Y:S02]  /*1510*/  SHF.L.U32 R215, R193, 0x10, RZ ;  /* 0x00000010c1d77819 */ /* 0x000fe400000006ff */
[----:B------:R-:W-:Y:S01]  /*1520*/  PRMT R192, R194, 0x7632, R192 ;  /* 0x00007632c2c07816 */ /* 0x000fe200000000c0 */
[----:B------:R-:W-:Y:S01]  /*1530*/  IMAD.U32 R194, R0, 0x10000, RZ ;  /* 0x0001000000c27824 */ /* 0x000fe200078e00ff */
[C---:B------:R-:W-:Y:S01]  /*1540*/  PRMT R193, R195.reuse, 0x7632, R193 ;  /* 0x00007632c3c17816 */ /* 0x040fe200000000c1 */
[----:B------:R-:W-:Y:S01]  /*1550*/  FADD.FTZ R0, R196, -R209 ;  /* 0x800000d1c4007221 */ /* 0x000fe20000010000 */
[----:B------:R-:W-:-:S02]  /*1560*/  SHF.L.U32 R195, R195, 0x10, RZ ;  /* 0x00000010c3c37819 */ /* 0x000fc400000006ff */
[----:B------:R-:W-:-:S03]  /*1570*/  SHF.L.U32 R196, R17, 0x10, RZ ;  /* 0x0000001011c47819 */ /* 0x000fc600000006ff */
[C---:B------:R-:W-:Y:S02]  /*1580*/  FADD.FTZ R17, -R209.reuse, R195 ;  /* 0x000000c3d1117221 */ /* 0x040fe40000010100 */
[----:B------:R-:W-:Y:S02]  /*1590*/  FADD.FTZ R195, -R209, R196 ;  /* 0x000000c4d1c37221 */ /* 0x000fe40000010100 */
[----:B------:R-:W4:Y:S01]  /*15a0*/  LDL R196, [R1+0xdc] ;  /* 0x0000dc0001c47983 */ /* 0x000f220000100800 */
[----:B------:R-:W-:Y:S01]  /*15b0*/  IMAD.U32 R192, R192, 0x10000, RZ ;  /* 0x00010000c0c07824 */ /* 0x000fe200078e00ff */
[----:B------:R-:W-:Y:S01]  /*15c0*/  SHF.L.U32 R193, R193, 0x10, RZ ;  /* 0x00000010c1c17819 */ /* 0x000fe200000006ff */
[----:B------:R-:W-:Y:S02]  /*15d0*/  FMUL.FTZ R0, R9, R0 ;  /* 0x0000000009007220 */ /* 0x000fe40000410000 */
[----:B------:R-:W-:Y:S01]  /*15e0*/  FADD.FTZ R207, -R209, R192 ;  /* 0x000000c0d1cf7221 */ /* 0x000fe20000010100 */
[----:B--2---:R-:W-:-:S02]  /*15f0*/  IMAD.U32 R192, R184, 0x10000, RZ ;  /* 0x00010000b8c07824 */ /* 0x004fc400078e00ff */
[C---:B------:R-:W-:Y:S01]  /*1600*/  FADD.FTZ R215, -R209.reuse, R215 ;  /* 0x000000d7d1d77221 */ /* 0x040fe20000010100 */
[C---:B------:R-:W-:Y:S01]  /*1610*/  FADD.FTZ R214, -R209.reuse, R214 ;  /* 0x000000d6d1d67221 */ /* 0x040fe20000010100 */
[C---:B------:R-:W-:Y:S01]  /*1620*/  FADD.FTZ R194, -R209.reuse, R194 ;  /* 0x000000c2d1c27221 */ /* 0x040fe20000010100 */
[----:B---3--:R-:W-:Y:S01]  /*1630*/  SHF.L.U32 R230, R188, 0x10, RZ ;  /* 0x00000010bce67819 */ /* 0x008fe200000006ff */
[----:B------:R-:W-:Y:S01]  /*1640*/  FADD.FTZ R209, -R209, R193 ;  /* 0x000000c1d1d17221 */ /* 0x000fe20000010100 */
[-C--:B------:R-:W-:Y:S01]  /*1650*/  FMUL.FTZ R193, R250, R192.reuse ;  /* 0x000000c0fac17220 */ /* 0x080fe20000410000 */
[----:B------:R-:W-:Y:S01]  /*1660*/  FADD.FTZ R152, R152, R192 ;  /* 0x000000c098987221 */ /* 0x000fe20000010000 */
[----:B------:R-:W-:Y:S01]  /*1670*/  FFMA.FTZ R120, R0, R192, R120 ;  /* 0x000000c000787223 */ /* 0x000fe20000010078 */
[----:B------:R-:W-:Y:S02]  /*1680*/  IMAD.U32 R192, R185, 0x10000, RZ ;  /* 0x00010000b9c07824 */ /* 0x000fe400078e00ff */
[----:B------:R-:W-:Y:S01]  /*1690*/  FADD.FTZ R32, R32, R230 ;  /* 0x000000e620207221 */ /* 0x000fe20000010000 */
[-C--:B------:R-:W-:Y:S01]  /*16a0*/  FFMA.FTZ R64, R0, R230.reuse, R64 ;  /* 0x000000e600407223 */ /* 0x080fe20000010040 */
[----:B------:R-:W-:Y:S01]  /*16b0*/  FFMA.FTZ R230, R242, R230, R193 ;  /* 0x000000e6f2e67223 */ /* 0x000fe200000100c1 */
[----:B------:R-:W-:Y:S01]  /*16c0*/  SHF.L.U32 R251, R189, 0x10, RZ ;  /* 0x00000010bdfb7819 */ /* 0x000fe200000006ff */
[----:B------:R-:W-:Y:S01]  /*16d0*/  FMUL.FTZ R193, R220, R192 ;  /* 0x000000c0dcc17220 */ /* 0x000fe20000410000 */
[----:B------:R-:W-:Y:S01]  /*16e0*/  FMUL.FTZ R215, R9, R215 ;  /* 0x000000d709d77220 */ /* 0x000fe20000410000 */
[----:B------:R-:W2:Y:S02]  /*16f0*/  LDL R220, [R1+0xf0] ;  /* 0x0000f00001dc7983 */ /* 0x000ea40000100800 */
[----:B------:R-:W-:Y:S01]  /*1700*/  FADD.FTZ R34, R34, R251 ;  /* 0x000000fb22227221 */ /* 0x000fe20000010000 */
[-C--:B------:R-:W-:Y:S01]  /*1710*/  FFMA.FTZ R66, R215, R251.reuse, R66 ;  /* 0x000000fbd7427223 */ /* 0x080fe20000010042 */
[----:B------:R-:W-:-:S02]  /*1720*/  FFMA.FTZ R251, R197, R251, R193 ;  /* 0x000000fbc5fb7223 */ /* 0x000fc400000100c1 */
[----:B------:R-:W3:Y:S01]  /*1730*/  LDL R197, [R1+0xcc] ;  /* 0x0000cc0001c57983 */ /* 0x000ee20000100800 */
[----:B------:R-:W-:Y:S01]  /*1740*/  FADD.FTZ R154, R154, R192 ;  /* 0x000000c09a9a7221 */ /* 0x000fe20000010000 */
[----:B------:R-:W-:Y:S01]  /*1750*/  FFMA.FTZ R122, R215, R192, R122 ;  /* 0x000000c0d77a7223 */ /* 0x000fe2000001007a */
[----:B------:R-:W-:-:S04]  /*1760*/  IMAD.U32 R192, R186, 0x10000, RZ ;  /* 0x00010000bac07824 */ /* 0x000fc800078e00ff */
[----:B----4-:R-:W-:Y:S02]  /*1770*/  FMUL.FTZ R193, R196, R192 ;  /* 0x000000c0c4c17220 */ /* 0x010fe40000410000 */
[----:B------:R-:W4:Y:S01]  /*1780*/  LDL R196, [R1+0xd0] ;  /* 0x0000d00001c47983 */ /* 0x000f220000100800 */
[----:B------:R-:W-:Y:S02]  /*1790*/  PRMT R184, R184, 0x7632, R184 ;  /* 0x00007632b8b87816 */ /* 0x000fe400000000b8 */
[----:B------:R-:W-:-:S03]  /*17a0*/  PRMT R243, R188, 0x7632, R243 ;  /* 0x00007632bcf37816 */ /* 0x000fc600000000f3 */
[----:B------:R-:W-:Y:S01]  /*17b0*/  IMAD.U32 R184, R184, 0x10000, RZ ;  /* 0x00010000b8b87824 */ /* 0x000fe200078e00ff */
[----:B------:R-:W-:Y:S01]  /*17c0*/  SHF.L.U32 R243, R243, 0x10, RZ ;  /* 0x00000010f3f37819 */ /* 0x000fe200000006ff */
[----:B------:R-:W-:Y:S02]  /*17d0*/  FMUL.FTZ R194, R9, R194 ;  /* 0x000000c209c27220 */ /* 0x000fe40000410000 */
[----:B------:R-:W-:Y:S02]  /*17e0*/  FMUL.FTZ R188, R221, R184 ;  /* 0x000000b8ddbc7220 */ /* 0x000fe40000410000 */
[----:B------:R-:W-:Y:S01]  /*17f0*/  FADD.FTZ R33, R33, R243 ;  /* 0x000000f321217221 */ /* 0x000fe20000010000 */
[----:B------:R-:W-:Y:S01]  /*1800*/  FFMA.FTZ R65, R194, R243, R65 ;  /* 0x000000f3c2417223 */ /* 0x000fe20000010041 */
[C---:B------:R-:W-:Y:S01]  /*1810*/  FMUL.FTZ R214, R9.reuse, R214 ;  /* 0x000000d609d67220 */ /* 0x040fe20000410000 */
[----:B------:R-:W-:Y:S01]  /*1820*/  FMUL.FTZ R17, R9, R17 ;  /* 0x0000001109117220 */ /* 0x000fe20000410000 */
[----:B------:R-:W-:Y:S01]  /*1830*/  FADD.FTZ R156, R156, R192 ;  /* 0x000000c09c9c7221 */ /* 0x000fe20000010000 */
[----:B------:R-:W-:Y:S01]  /*1840*/  SHF.L.U32 R250, R190, 0x10, RZ ;  /* 0x00000010befa7819 */ /* 0x000fe200000006ff */
[----:B------:R-:W4:Y:S01]  /*1850*/  LDL R221, [R1+0xd4] ;  /* 0x0000d40001dd7983 */ /* 0x000f220000100800 */
[----:B--2---:R-:W-:Y:S01]  /*1860*/  FFMA.FTZ R243, R220, R243, R188 ;  /* 0x000000f3dcf37223 */ /* 0x004fe200000100bc */
[----:B------:R-:W-:-:S02]  /*1870*/  IMAD.U32 R188, R187, 0x10000, RZ ;  /* 0x00010000bbbc7824 */ /* 0x000fc400078e00ff */
[----:B------:R-:W-:Y:S01]  /*1880*/  FFMA.FTZ R124, R214, R192, R124 ;  /* 0x000000c0d67c7223 */ /* 0x000fe2000001007c */
[----:B------:R-:W-:Y:S01]  /*1890*/  FADD.FTZ R36, R36, R250 ;  /* 0x000000fa24247221 */ /* 0x000fe20000010000 */
[----:B------:R-:W-:Y:S01]  /*18a0*/  FFMA.FTZ R68, R214, R250, R68 ;  /* 0x000000fad6447223 */ /* 0x000fe20000010044 */
[----:B------:R-:W-:Y:S01]  /*18b0*/  FADD.FTZ R158, R158, R188 ;  /* 0x000000bc9e9e7221 */ /* 0x000fe20000010000 */
[----:B------:R-:W-:Y:S01]  /*18c0*/  FFMA.FTZ R126, R17, R188, R126 ;  /* 0x000000bc117e7223 */ /* 0x000fe2000001007e */
[----:B------:R-:W-:Y:S01]  /*18d0*/  FFMA.FTZ R250, R222, R250, R193 ;  /* 0x000000fadefa7223 */ /* 0x000fe200000100c1 */
[----:B------:R-:W-:Y:S01]  /*18e0*/  ISETP.NE.U32.AND P2, PT, RZ, UR8, PT ;  /* 0x00000008ff007c0c */ /* 0x000fe2000bf45070 */
[----:B------:R-:W2:Y:S04]  /*18f0*/  LDL R222, [R1+0xe8] ;  /* 0x0000e80001de7983 */ /* 0x000ea80000100800 */
[----:B------:R-:W2:Y:S01]  /*1900*/  LDL R220, [R1+0xd8] ;  /* 0x0000d80001dc7983 */ /* 0x000ea20000100800 */
[----:B---3--:R-:W-:-:S03]  /*1910*/  FMUL.FTZ R192, R197, R188 ;  /* 0x000000bcc5c07220 */ /* 0x008fc60000410000 */
[----:B------:R-:W3:Y:S01]  /*1920*/  LDL R188, [R1+0xe4] ;  /* 0x0000e40001bc7983 */ /* 0x000ee20000100800 */
[----:B------:R-:W-:Y:S02]  /*1930*/  ISETP.NE.AND.EX P2, PT, RZ, UR9, PT, P2 ;  /* 0x00000009ff007c0c */ /* 0x000fe4000bf45320 */
[----:B------:R-:W-:Y:S01]  /*1940*/  SHF.L.U32 R242, R191, 0x10, RZ ;  /* 0x00000010bff27819 */ /* 0x000fe200000006ff */
[----:B------:R-:W2:Y:S04]  /*1950*/  LDL R197, [R1+0xc4] ;  /* 0x0000c40001c57983 */ /* 0x000ea80000100800 */
[----:B------:R-:W-:Y:S01]  /*1960*/  FADD.FTZ R38, R38, R242 ;  /* 0x000000f226267221 */ /* 0x000fe20000010000 */
[-C--:B------:R-:W-:Y:S01]  /*1970*/  FFMA.FTZ R70, R17, R242.reuse, R70 ;  /* 0x000000f211467223 */ /* 0x080fe20000010046 */
[----:B----4-:R-:W-:-:S04]  /*1980*/  FFMA.FTZ R242, R196, R242, R192 ;  /* 0x000000f2c4f27223 */ /* 0x010fc800000100c0 */
[C---:B------:R-:W-:Y:S01]  /*1990*/  @P2 LEA R192, P3, R2.reuse, UR8, 0x4 ;  /* 0x0000000802c02c11 */ /* 0x040fe2000f8620ff */
[----:B------:R-:W4:Y:S03]  /*19a0*/  LDL R196, [R1+0xc8] ;  /* 0x0000c80001c47983 */ /* 0x000f260000100800 */
[----:B------:R-:W-:-:S05]  /*19b0*/  @P2 LEA.HI.X R193, R2, UR9, RZ, 0x4, P3 ;  /* 0x0000000902c12c11 */ /* 0x000fca00098f24ff */
[----:B------:R0:W5:Y:S02]  /*19c0*/  @P2 LDG.E.128 R168, desc[UR4][R192.64] ;  /* 0x00000004c0a82981 */ /* 0x000164000c1e1d00 */
[----:B0-----:R-:W-:-:S04]  /*19d0*/  IADD3 R192, P2, R199, UR6, RZ ;  /* 0x00000006c7c07c10 */ /* 0x001fc8000ff5e0ff */
[----:B------:R-:W-:-:S06]  /*19e0*/  IADD3.X R193, R198, UR7, RZ, P2, !PT ;  /* 0x00000007c6c17c10 */ /* 0x000fcc00097fe4ff */
[----:B------:R-:W5:Y:S01]  /*19f0*/  LDG.E.64 R192, desc[UR4][R192.64] ;  /* 0x00000004c0c07981 */ /* 0x000f62000c1e1b00 */
[--C-:B------:R-:W-:Y:S01]  /*1a00*/  FADD.FTZ R153, R153, R184.reuse ;  /* 0x000000b899997221 */ /* 0x100fe20000010000 */
[----:B------:R-:W-:Y:S01]  /*1a10*/  FFMA.FTZ R121, R194, R184, R121 ;  /* 0x000000b8c2797223 */ /* 0x000fe20000010079 */
[----:B------:R-:W-:Y:S01]  /*1a20*/  PRMT R184, R185, 0x7632, R184 ;  /* 0x00007632b9b87816 */ /* 0x000fe200000000b8 */
[----:B------:R-:W-:Y:S01]  /*1a30*/  FMUL.FTZ R195, R9, R195 ;  /* 0x000000c309c37220 */ /* 0x000fe20000410000 */
[----:B------:R-:W-:-:S03]  /*1a40*/  PRMT R233, R189, 0x7632, R233 ;  /* 0x00007632bde97816 */ /* 0x000fc600000000e9 */
[----:B------:R-:W-:Y:S01]  /*1a50*/  IMAD.U32 R184, R184, 0x10000, RZ ;  /* 0x00010000b8b87824 */ /* 0x000fe200078e00ff */
[----:B------:R-:W-:-:S03]  /*1a60*/  SHF.L.U32 R233, R233, 0x10, RZ ;  /* 0x00000010e9e97819 */ /* 0x000fc600000006ff */
[--C-:B------:R-:W-:Y:S01]  /*1a70*/  FADD.FTZ R155, R155, R184.reuse ;  /* 0x000000b89b9b7221 */ /* 0x100fe20000010000 */
[-C--:B------:R-:W-:Y:S01]  /*1a80*/  FFMA.FTZ R123, R195, R184.reuse, R123 ;  /* 0x000000b8c37b7223 */ /* 0x080fe2000001007b */
[----:B---3--:R-:W-:Y:S01]  /*1a90*/  FMUL.FTZ R185, R188, R184 ;  /* 0x000000b8bcb97220 */ /* 0x008fe20000410000 */
[----:B------:R-:W-:Y:S02]  /*1aa0*/  PRMT R184, R186, 0x7632, R184 ;  /* 0x00007632bab87816 */ /* 0x000fe400000000b8 */
[----:B------:R-:W-:Y:S01]  /*1ab0*/  PRMT R231, R190, 0x7632, R231 ;  /* 0x00007632bee77816 */ /* 0x000fe200000000e7 */
[----:B------:R-:W-:Y:S02]  /*1ac0*/  FADD.FTZ R35, R35, R233 ;  /* 0x000000e923237221 */ /* 0x000fe40000010000 */
[----:B------:R-:W-:Y:S02]  /*1ad0*/  IMAD.U32 R184, R184, 0x10000, RZ ;  /* 0x00010000b8b87824 */ /* 0x000fe400078e00ff */
[-C--:B------:R-:W-:Y:S01]  /*1ae0*/  FFMA.FTZ R67, R195, R233.reuse, R67 ;  /* 0x000000e9c3437223 */ /* 0x080fe20000010043 */
[----:B------:R-:W-:Y:S01]  /*1af0*/  SHF.L.U32 R231, R231, 0x10, RZ ;  /* 0x00000010e7e77819 */ /* 0x000fe200000006ff */
[----:B--2---:R-:W-:Y:S01]  /*1b00*/  FFMA.FTZ R233, R222, R233, R185 ;  /* 0x000000e9dee97223 */ /* 0x004fe200000100b9 */
[----:B------:R-:W-:Y:S01]  /*1b10*/  FMUL.FTZ R207, R9, R207 ;  /* 0x000000cf09cf7220 */ /* 0x000fe20000410000 */
[----:B------:R-:W-:-:S02]  /*1b20*/  FMUL.FTZ R185, R221, R184 ;  /* 0x000000b8ddb97220 */ /* 0x000fc40000410000 */
[----:B------:R-:W-:Y:S01]  /*1b30*/  FADD.FTZ R37, R37, R231 ;  /* 0x000000e725257221 */ /* 0x000fe20000010000 */
[-C--:B------:R-:W-:Y:S01]  /*1b40*/  FFMA.FTZ R69, R207, R231.reuse, R69 ;  /* 0x000000e7cf457223 */ /* 0x080fe20000010045 */
[----:B------:R-:W-:Y:S01]  /*1b50*/  FFMA.FTZ R231, R220, R231, R185 ;  /* 0x000000e7dce77223 */ /* 0x000fe200000100b9 */
[----:B------:R-:W-:Y:S01]  /*1b60*/  FADD.FTZ R220, RZ, R230 ;  /* 0x000000e6ffdc7221 */ /* 0x000fe20000010000 */
[----:B------:R-:W-:-:S03]  /*1b70*/  FFMA.FTZ R222, R0, R230, RZ ;  /* 0x000000e600de7223 */ /* 0x000fc600000100ff */
[----:B------:R-:W-:Y:S01]  /*1b80*/  FADD.FTZ R220, R220, R243 ;  /* 0x000000f3dcdc7221 */ /* 0x000fe20000010000 */
[----:B------:R-:W-:Y:S01]  /*1b90*/  FFMA.FTZ R222, R194, R243, R222 ;  /* 0x000000f3c2de7223 */ /* 0x000fe200000100de */
[----:B------:R-:W-:Y:S02]  /*1ba0*/  FADD.FTZ R157, R157, R184 ;  /* 0x000000b89d9d7221 */ /* 0x000fe40000010000 */
[----:B------:R-:W-:Y:S01]  /*1bb0*/  FADD.FTZ R220, R220, R251 ;  /* 0x000000fbdcdc7221 */ /* 0x000fe20000010000 */
[----:B------:R-:W-:Y:S01]  /*1bc0*/  FFMA.FTZ R222, R215, R251, R222 ;  /* 0x000000fbd7de7223 */ /* 0x000fe200000100de */
[----:B------:R-:W-:Y:S01]  /*1bd0*/  FFMA.FTZ R125, R207, R184, R125 ;  /* 0x000000b8cf7d7223 */ /* 0x000fe2000001007d */
[----:B------:R-:W-:Y:S01]  /*1be0*/  PRMT R184, R187, 0x7632, R184 ;  /* 0x00007632bbb87816 */ /* 0x000fe200000000b8 */
[----:B------:R-:W-:Y:S01]  /*1bf0*/  FADD.FTZ R220, R220, R233 ;  /* 0x000000e9dcdc7221 */ /* 0x000fe20000010000 */
[----:B------:R-:W-:Y:S01]  /*1c00*/  FFMA.FTZ R222, R195, R233, R222 ;  /* 0x000000e9c3de7223 */ /* 0x000fe200000100de */
[----:B------:R-:W-:-:S02]  /*1c10*/  PRMT R226, R191, 0x7632, R226 ;  /* 0x00007632bfe27816 */ /* 0x000fc400000000e2 */
[----:B------:R-:W-:Y:S02]  /*1c20*/  IMAD.U32 R184, R184, 0x10000, RZ ;  /* 0x00010000b8b87824 */ /* 0x000fe400078e00ff */
[----:B------:R-:W-:Y:S01]  /*1c30*/  FADD.FTZ R220, R220, R250 ;  /* 0x000000fadcdc7221 */ /* 0x000fe20000010000 */
[----:B------:R-:W-:Y:S01]  /*1c40*/  FFMA.FTZ R222, R214, R250, R222 ;  /* 0x000000fad6de7223 */ /* 0x000fe200000100de */
[----:B------:R-:W-:Y:S01]  /*1c50*/  SHF.L.U32 R226, R226, 0x10, RZ ;  /* 0x00000010e2e27819 */ /* 0x000fe200000006ff */
        /* <DEDUP_REMOVED lines=10> */
[----:B------:R-:W-:-:S02]  /*1d00*/  VIADD R221, R2, 0x20 ;  /* 0x0000002002dd7836 */ /* 0x000fc40000000000 */
[----:B----4-:R-:W-:-:S04]  /*1d10*/  FFMA.FTZ R226, R196, R226, R185 ;  /* 0x000000e2c4e27223 */ /* 0x010fc800000100b9 */
[----:B------:R-:W-:Y:S01]  /*1d20*/  FADD.FTZ R220, R220, R226 ;  /* 0x000000e2dcdc7221 */ /* 0x000fe20000010000 */
[----:B------:R-:W-:-:S07]  /*1d30*/  FFMA.FTZ R222, R209, R226, R222 ;  /* 0x000000e2d1de7223 */ /* 0x000fce00000100de */
.L_x_121:
[----:B------:R-:W-:Y:S05]  /*1d40*/  BSYNC B1 ;  /* 0x0000000000017941 */ /* 0x000fea0003800000 */
.L_x_120:
[----:B------:R-:W-:Y:S04]  /*1d50*/  BSSY B1, `(.L_x_122) ;  /* 0x00000a3000017945 */ /* 0x000fe80003800000 */
[----:B------:R-:W-:Y:S05]  /*1d60*/  @!P0 BRA `(.L_x_123) ;  /* 0x0000000800848947 */ /* 0x000fea0003800000 */
[C---:B------:R-:W-:Y:S01]  /*1d70*/  LEA R196, P2, R221.reuse, UR10, 0x4 ;  /* 0x0000000addc47c11 */ /* 0x040fe2000f8420ff */
[----:B------:R-:W0:Y:S08]  /*1d80*/  LDC.64 R184, c[0x0][0x2c0] ;  /* 0x0000b000ffb87b82 */ /* 0x000e300000000a00 */
[----:B------:R-:W1:Y:S01]  /*1d90*/  LDC.U8 R210, c[0x0][0x2a0] ;  /* 0x0000a800ffd27b82 */ /* 0x000e620000000000 */
[C---:B------:R-:W-:Y:S01]  /*1da0*/  LEA.HI.X R197, R221.reuse, UR11, RZ, 0x4, P2 ;  /* 0x0000000bddc57c11 */ /* 0x040fe200090f24ff */
[----:B------:R-:W2:Y:S01]  /*1db0*/  LDL R248, [R1+0xc0] ;  /* 0x0000c00001f87983 */ /* 0x000ea20000100800 */
[----:B------:R-:W-:-:S02]  /*1dc0*/  SHF.L.U32 R206, R221, 0x3, RZ ;  /* 0x00000003ddce7819 */ /* 0x000fc400000006ff */
[----:B------:R-:W-:Y:S01]  /*1dd0*/  SHF.L.U64.HI R202, R221, 0x3, RZ ;  /* 0x00000003ddca7819 */ /* 0x000fe200000102ff */
[----:B------:R-:W3:Y:S02]  /*1de0*/  LDL R247, [R1+0xac] ;  /* 0x0000ac0001f77983 */ /* 0x000ee40000100800 */
[----:B------:R-:W4:Y:S02]  /*1df0*/  LDC.64 R188, c[0x0][0x2b8] ;  /* 0x0000ae00ffbc7b82 */ /* 0x000f240000000a00 */
[----:B------:R-:W2:Y:S01]  /*1e00*/  LDG.E.128 R196, desc[UR4][R196.64] ;  /* 0x00000004c4c47981 */ /* 0x000ea2000c1e1d00 */
[----:B------:R-:W-:-:S03]  /*1e10*/  ISETP.NE.U32.AND P2, PT, RZ, UR12, PT ;  /* 0x0000000cff007c0c */ /* 0x000fc6000bf45070 */
[----:B------:R-:W3:Y:S01]  /*1e20*/  LDL R240, [R1+0xb0] ;  /* 0x0000b00001f07983 */ /* 0x000ee20000100800 */
[----:B------:R-:W-:Y:S01]  /*1e30*/  ISETP.NE.AND.EX P2, PT, RZ, UR13, PT, P2 ;  /* 0x0000000dff007c0c */ /* 0x000fe2000bf45320 */
[----:B0-----:R-:W-:-:S06]  /*1e40*/  IMAD.WIDE.U32 R184, R221, 0x10, R184 ;  /* 0x00000010ddb87825 */ /* 0x001fcc00078e00b8 */
[----:B------:R-:W3:Y:S06]  /*1e50*/  LDG.E.128 R184, desc[UR4][R184.64] ;  /* 0x00000004b8b87981 */ /* 0x000eec000c1e1d00 */
[----:B------:R-:W0:Y:S01]  /*1e60*/  @P2 LDC.64 R26, c[0x0][0x248] ;  /* 0x00009200ff1a2b82 */ /* 0x000e220000000a00 */
[----:B----4-:R-:W-:-:S06]  /*1e70*/  IMAD.WIDE.U32 R188, R221, 0x10, R188 ;  /* 0x00000010ddbc7825 */ /* 0x010fcc00078e00bc */
[----:B------:R-:W4:Y:S01]  /*1e80*/  LDG.E.128 R188, desc[UR4][R188.64] ;  /* 0x00000004bcbc7981 */ /* 0x000f22000c1e1d00 */
[----:B0-----:R-:W-:-:S05]  /*1e90*/  @P2 IADD3 R26, P3, R206, R26, RZ ;  /* 0x0000001ace1a2210 */ /* 0x001fca0007f7e0ff */
[----:B------:R-:W-:-:S05]  /*1ea0*/  @P2 IMAD.X R27, R202, 0x1, R27, P3 ;  /* 0x00000001ca1b2824 */ /* 0x000fca00018e061b */
[----:B------:R0:W5:Y:S01]  /*1eb0*/  @P2 LDG.E.64 R24, desc[UR4][R26.64] ;  /* 0x000000041a182981 */ /* 0x000162000c1e1b00 */
[----:B-1----:R-:W-:-:S04]  /*1ec0*/  ISETP.NE.AND P2, PT, R210, RZ, PT ;  /* 0x000000ffd200720c */ /* 0x002fc80003f45270 */
[----:B-----5:R-:W-:Y:S02]  /*1ed0*/  FSEL R210, R216, RZ, !P2 ;  /* 0x000000ffd8d27208 */ /* 0x020fe40005000000 */
[C---:B--2---:R-:W-:Y:S02]  /*1ee0*/  PRMT R7, R197.reuse, 0x7632, R7 ;  /* 0x00007632c5077816 */ /* 0x044fe40000000007 */
[C---:B------:R-:W-:Y:S02]  /*1ef0*/  PRMT R13, R198.reuse, 0x7632, R13 ;  /* 0x00007632c60d7816 */ /* 0x040fe4000000000d */
[----:B------:R-:W-:Y:S01]  /*1f00*/  SHF.L.U32 R198, R198, 0x10, RZ ;  /* 0x00000010c6c67819 */ /* 0x000fe200000006ff */
[----:B------:R-:W-:Y:S02]  /*1f10*/  IMAD.U32 R8, R197, 0x10000, RZ ;  /* 0x00010000c5087824 */ /* 0x000fe400078e00ff */
[----:B------:R-:W-:Y:S02]  /*1f20*/  IMAD.U32 R197, R7, 0x10000, RZ ;  /* 0x0001000007c57824 */ /* 0x000fe400078e00ff */
[----:B------:R-:W-:-:S02]  /*1f30*/  FADD.FTZ R7, -R210, R198 ;  /* 0x000000c6d2077221 */ /* 0x000fc40000010100 */
[----:B------:R-:W2:Y:S01]  /*1f40*/  LDL R198, [R1+0xbc] ;  /* 0x0000bc0001c67983 */ /* 0x000ea20000100800 */
[C---:B------:R-:W-:Y:S02]  /*1f50*/  SHF.L.U32 R213, R196.reuse, 0x10, RZ ;  /* 0x00000010c4d57819 */ /* 0x040fe400000006ff */
[----:B------:R-:W-:Y:S02]  /*1f60*/  PRMT R196, R196, 0x7632, R196 ;  /* 0x00007632c4c47816 */ /* 0x000fe400000000c4 */
[C---:B------:R-:W-:Y:S02]  /*1f70*/  PRMT R14, R199.reuse, 0x7632, R14 ;  /* 0x00007632c70e7816 */ /* 0x040fe4000000000e */
[----:B------:R-:W-:Y:S01]  /*1f80*/  SHF.L.U32 R196, R196, 0x10, RZ ;  /* 0x00000010c4c47819 */ /* 0x000fe200000006ff */
[----:B------:R-:W-:Y:S01]  /*1f90*/  IMAD.U32 R199, R199, 0x10000, RZ ;  /* 0x00010000c7c77824 */ /* 0x000fe200078e00ff */
[----:B0-----:R-:W-:Y:S01]  /*1fa0*/  SHF.L.U32 R26, R13, 0x10, RZ ;  /* 0x000000100d1a7819 */ /* 0x001fe200000006ff */
[----:B------:R-:W-:-:S02]  /*1fb0*/  IMAD.U32 R27, R14, 0x10000, RZ ;  /* 0x000100000e1b7824 */ /* 0x000fc400078e00ff */
[C---:B------:R-:W-:Y:S01]  /*1fc0*/  FADD.FTZ R13, -R210.reuse, R196 ;  /* 0x000000c4d20d7221 */ /* 0x040fe20000010100 */
[C---:B------:R-:W-:Y:S01]  /*1fd0*/  FADD.FTZ R14, -R210.reuse, R199 ;  /* 0x000000c7d20e7221 */ /* 0x040fe20000010100 */
[----:B------:R-:W-:Y:S01]  /*1fe0*/  FADD.FTZ R196, -R210, R26 ;  /* 0x0000001ad2c47221 */ /* 0x000fe20000010100 */
[----:B---3--:R-:W-:Y:S01]  /*1ff0*/  SHF.L.U32 R26, R184, 0x10, RZ ;  /* 0x00000010b81a7819 */ /* 0x008fe200000006ff */
[----:B------:R-:W3:Y:S01]  /*2000*/  LDL R199, [R1+0x9c] ;  /* 0x00009c0001c77983 */ /* 0x000ee20000100800 */
[C---:B------:R-:W-:Y:S01]  /*2010*/  FADD.FTZ R213, -R210.reuse, R213 ;  /* 0x000000d5d2d57221 */ /* 0x040fe20000010100 */
[C---:B------:R-:W-:Y:S01]  /*2020*/  FADD.FTZ R8, -R210.reuse, R8 ;  /* 0x00000008d2087221 */ /* 0x040fe20000010100 */
[C---:B------:R-:W-:Y:S01]  /*2030*/  FADD.FTZ R197, -R210.reuse, R197 ;  /* 0x000000c5d2c57221 */ /* 0x040fe20000010100 */
[----:B------:R-:W-:Y:S01]  /*2040*/  FADD.FTZ R210, -R210, R27 ;  /* 0x0000001bd2d27221 */ /* 0x000fe20000010100 */
[----:B--2---:R-:W-:Y:S02]  /*2050*/  FMUL.FTZ R27, R198, R26 ;  /* 0x0000001ac61b7220 */ /* 0x004fe40000410000 */
[----:B------:R-:W2:Y:S01]  /*2060*/  LDL R198, [R1+0xa0] ;  /* 0x0000a00001c67983 */ /* 0x000ea20000100800 */
[----:B------:R-:W-:Y:S01]  /*2070*/  FMUL.FTZ R213, R9, R213 ;  /* 0x000000d509d57220 */ /* 0x000fe20000410000 */
[----:B----4-:R-:W-:-:S02]  /*2080*/  IMAD.U32 R249, R188, 0x10000, RZ ;  /* 0x00010000bcf97824 */ /* 0x010fc400078e00ff */
[----:B------:R-:W-:Y:S01]  /*2090*/  FADD.FTZ R128, R128, R26 ;  /* 0x0000001a80807221 */ /* 0x000fe20000010000 */
[----:B------:R-:W-:Y:S01]  /*20a0*/  FFMA.FTZ R96, R213, R26, R96 ;  /* 0x0000001ad5607223 */ /* 0x000fe20000010060 */
[----:B------:R-:W-:Y:S01]  /*20b0*/  SHF.L.U32 R26, R185, 0x10, RZ ;  /* 0x00000010b91a7819 */ /* 0x000fe200000006ff */
[----:B------:R-:W-:Y:S01]  /*20c0*/  FMUL.FTZ R8, R9, R8 ;  /* 0x0000000809087220 */ /* 0x000fe20000410000 */
[----:B------:R-:W-:Y:S01]  /*20d0*/  FADD.FTZ R72, R72, R249 ;  /* 0x000000f948487221 */ /* 0x000fe20000010000 */
[-C--:B------:R-:W-:Y:S01]  /*20e0*/  FFMA.FTZ R40, R213, R249.reuse, R40 ;  /* 0x000000f9d5287223 */ /* 0x080fe20000010028 */
[----:B------:R-:W-:Y:S01]  /*20f0*/  FFMA.FTZ R249, R248, R249, R27 ;  /* 0x000000f9f8f97223 */ /* 0x000fe2000001001b */
[----:B------:R-:W-:Y:S02]  /*2100*/  IMAD.U32 R248, R189, 0x10000, RZ ;  /* 0x00010000bdf87824 */ /* 0x000fe400078e00ff */
[-C--:B------:R-:W-:Y:S01]  /*2110*/  FMUL.FTZ R27, R247, R26.reuse ;  /* 0x0000001af71b7220 */ /* 0x080fe20000410000 */
[----:B------:R-:W-:Y:S01]  /*2120*/  FADD.FTZ R130, R130, R26 ;  /* 0x0000001a82827221 */ /* 0x000fe20000010000 */
[----:B------:R-:W-:Y:S01]  /*2130*/  FFMA.FTZ R98, R8, R26, R98 ;  /* 0x0000001a08627223 */ /* 0x000fe20000010062 */
[----:B------:R-:W-:Y:S01]  /*2140*/  SHF.L.U32 R26, R186, 0x10, RZ ;  /* 0x00000010ba1a7819 */ /* 0x000fe200000006ff */
[----:B------:R-:W-:Y:S01]  /*2150*/  FADD.FTZ R74, R74, R248 ;  /* 0x000000f84a4a7221 */ /* 0x000fe20000010000 */
[-C--:B------:R-:W-:Y:S01]  /*2160*/  FFMA.FTZ R42, R8, R248.reuse, R42 ;  /* 0x000000f8082a7223 */ /* 0x080fe2000001002a */
[----:B------:R-:W-:Y:S01]  /*2170*/  FFMA.FTZ R248, R240, R248, R27 ;  /* 0x000000f8f0f87223 */ /* 0x000fe2000001001b */
[----:B------:R-:W-:-:S02]  /*2180*/  IMAD.U32 R247, R190, 0x10000, RZ ;  /* 0x00010000bef77824 */ /* 0x000fc400078e00ff */
[----:B------:R-:W-:Y:S01]  /*2190*/  FMUL.FTZ R7, R9, R7 ;  /* 0x0000000709077220 */ /* 0x000fe20000410000 */
[----:B---3--:R-:W-:Y:S01]  /*21a0*/  FMUL.FTZ R27, R199, R26 ;  /* 0x0000001ac71b7220 */ /* 0x008fe20000410000 */
[----:B------:R-:W3:Y:S01]  /*21b0*/  LDL R240, [R1+0xb8] ;  /* 0x0000b80001f07983 */ /* 0x000ee20000100800 */
[----:B------:R-:W-:Y:S01]  /*21c0*/  FADD.FTZ R76, R76, R247 ;  /* 0x000000f74c4c7221 */ /* 0x000fe20000010000 */
[----:B------:R-:W-:Y:S02]  /*21d0*/  FFMA.FTZ R44, R7, R247, R44 ;  /* 0x000000f7072c7223 */ /* 0x000fe4000001002c */
[----:B------:R-:W4:Y:S01]  /*21e0*/  LDL R199, [R1+0x8c] ;  /* 0x00008c0001c77983 */ /* 0x000f220000100800 */
[----:B------:R-:W-:-:S03]  /*21f0*/  PRMT R241, R188, 0x7632, R241 ;  /* 0x00007632bcf17816 */ /* 0x000fc600000000f1 */
[----:B------:R-:W4:Y:S01]  /*2200*/  LDL R188, [R1+0xa4] ;  /* 0x0000a40001bc7983 */ /* 0x000f220000100800 */
[----:B--2---:R-:W-:-:S03]  /*2210*/  FFMA.FTZ R247, R198, R247, R27 ;  /* 0x000000f7c6f77223 */ /* 0x004fc6000001001b */
[----:B------:R-:W2:Y:S04]  /*2220*/  LDL R27, [R1+0xb4] ;  /* 0x0000b400011b7983 */ /* 0x000ea80000100800 */
[----:B------:R-:W4:Y:S01]  /*2230*/  LDL R198, [R1+0x90] ;  /* 0x0000900001c67983 */ /* 0x000f220000100800 */
[----:B------:R-:W-:Y:S02]  /*2240*/  PRMT R184, R184, 0x7632, R184 ;  /* 0x00007632b8b87816 */ /* 0x000fe400000000b8 */
[----:B------:R-:W-:Y:S02]  /*2250*/  ISETP.NE.U32.AND P2, PT, RZ, UR8, PT ;  /* 0x00000008ff007c0c */ /* 0x000fe4000bf45070 */
[----:B------:R-:W-:Y:S01]  /*2260*/  SHF.L.U32 R184, R184, 0x10, RZ ;  /* 0x00000010b8b87819 */ /* 0x000fe200000006ff */
[----:B------:R-:W-:Y:S01]  /*2270*/  FADD.FTZ R132, R132, R26 ;  /* 0x0000001a84847221 */ /* 0x000fe20000010000 */
[----:B------:R-:W-:Y:S01]  /*2280*/  ISETP.NE.AND.EX P2, PT, RZ, UR9, PT, P2 ;  /* 0x00000009ff007c0c */ /* 0x000fe2000bf45320 */
[----:B------:R-:W-:Y:S01]  /*2290*/  FFMA.FTZ R100, R7, R26, R100 ;  /* 0x0000001a07647223 */ /* 0x000fe20000010064 */
[----:B------:R-:W-:-:S02]  /*22a0*/  IMAD.U32 R241, R241, 0x10000, RZ ;  /* 0x00010000f1f17824 */ /* 0x000fc400078e00ff */
[----:B------:R-:W-:Y:S02]  /*22b0*/  FMUL.FTZ R13, R9, R13 ;  /* 0x0000000d090d7220 */ /* 0x000fe40000410000 */
[----:B------:R-:W-:Y:S02]  /*22c0*/  FADD.FTZ R73, R73, R241 ;  /* 0x000000f149497221 */ /* 0x000fe40000010000 */
[----:B------:R-:W-:Y:S01]  /*22d0*/  FFMA.FTZ R41, R13, R241, R41 ;  /* 0x000000f10d297223 */ /* 0x000fe20000010029 */
[----:B------:R-:W-:Y:S01]  /*22e0*/  FMUL.FTZ R14, R9, R14 ;  /* 0x0000000e090e7220 */ /* 0x000fe20000410000 */
[----:B------:R-:W-:Y:S01]  /*22f0*/  FADD.FTZ R129, R129, R184 ;  /* 0x000000b881817221 */ /* 0x000fe20000010000 */
[-C--:B------:R-:W-:Y:S01]  /*2300*/  FFMA.FTZ R97, R13, R184.reuse, R97 ;  /* 0x000000b80d617223 */ /* 0x080fe20000010061 */
[----:B------:R-:W-:Y:S02]  /*2310*/  PRMT R229, R189, 0x7632, R229 ;  /* 0x00007632bde57816 */ /* 0x000fe400000000e5 */
[----:B------:R-:W4:Y:S01]  /*2320*/  LDL R189, [R1+0x84] ;  /* 0x0000840001bd7983 */ /* 0x000f220000100800 */
[----:B--2---:R-:W-:-:S04]  /*2330*/  FMUL.FTZ R26, R27, R184 ;  /* 0x000000b81b1a7220 */ /* 0x004fc80000410000 */
[----:B---3--:R-:W-:Y:S01]  /*2340*/  FFMA.FTZ R241, R240, R241, R26 ;  /* 0x000000f1f0f17223 */ /* 0x008fe2000001001a */
[----:B------:R-:W-:Y:S01]  /*2350*/  SHF.L.U32 R26, R187, 0x10, RZ ;  /* 0x00000010bb1a7819 */ /* 0x000fe200000006ff */
[----:B------:R-:W-:-:S04]  /*2360*/  IMAD.U32 R240, R191, 0x10000, RZ ;  /* 0x00010000bff07824 */ /* 0x000fc800078e00ff */
[-C--:B----4-:R-:W-:Y:S01]  /*2370*/  FMUL.FTZ R27, R199, R26.reuse ;  /* 0x0000001ac71b7220 */ /* 0x090fe20000410000 */
[----:B------:R-:W-:Y:S01]  /*2380*/  FADD.FTZ R134, R134, R26 ;  /* 0x0000001a86867221 */ /* 0x000fe20000010000 */
[----:B------:R-:W-:Y:S01]  /*2390*/  FFMA.FTZ R102, R14, R26, R102 ;  /* 0x0000001a0e667223 */ /* 0x000fe20000010066 */
[C---:B------:R-:W-:Y:S01]  /*23a0*/  @P2 LEA R26, P3, R221.reuse, UR8, 0x4 ;  /* 0x00000008dd1a2c11 */ /* 0x040fe2000f8620ff */
[----:B------:R-:W-:Y:S01]  /*23b0*/  FADD.FTZ R78, R78, R240 ;  /* 0x000000f04e4e7221 */ /* 0x000fe20000010000 */
[-C--:B------:R-:W-:Y:S01]  /*23c0*/  FFMA.FTZ R46, R14, R240.reuse, R46 ;  /* 0x000000f00e2e7223 */ /* 0x080fe2000001002e */
[----:B------:R-:W-:Y:S01]  /*23d0*/  FFMA.FTZ R240, R198, R240, R27 ;  /* 0x000000f0c6f07223 */ /* 0x000fe2000001001b */
[----:B------:R-:W-:Y:S01]  /*23e0*/  @P2 LEA.HI.X R27, R221, UR9, RZ, 0x4, P3 ;  /* 0x00000009dd1b2c11 */ /* 0x000fe200098f24ff */
[----:B------:R-:W2:Y:S04]  /*23f0*/  LDL R199, [R1+0x94] ;  /* 0x0000940001c77983 */ /* 0x000ea80000100800 */
[----:B------:R0:W5:Y:S01]  /*2400*/  @P2 LDG.E.128 R172, desc[UR4][R26.64] ;  /* 0x000000041aac2981 */ /* 0x000162000c1e1d00 */
[----:B------:R-:W-:-:S03]  /*2410*/  PRMT R184, R185, 0x7632, R184 ;  /* 0x00007632b9b87816 */ /* 0x000fc600000000b8 */
[----:B------:R-:W3:Y:S01]  /*2420*/  LDL R198, [R1+0x98] ;  /* 0x0000980001c67983 */ /* 0x000ee20000100800 */
[----:B0-----:R-:W-:-:S03]  /*2430*/  IADD3 R26, P2, R206, UR6, RZ ;  /* 0x00000006ce1a7c10 */ /* 0x001fc6000ff5e0ff */
[----:B------:R-:W4:Y:S01]  /*2440*/  LDL R206, [R1+0xa8] ;  /* 0x0000a80001ce7983 */ /* 0x000f220000100800 */
[----:B------:R-:W-:Y:S02]  /*2450*/  SHF.L.U32 R184, R184, 0x10, RZ ;  /* 0x00000010b8b87819 */ /* 0x000fe400000006ff */
[----:B------:R-:W-:-:S03]  /*2460*/  IADD3.X R27, R202, UR7, RZ, P2, !PT ;  /* 0x00000007ca1b7c10 */ /* 0x000fc600097fe4ff */
[-C--:B------:R-:W-:Y:S02]  /*2470*/  FMUL.FTZ R185, R188, R184.reuse ;  /* 0x000000b8bcb97220 */ /* 0x080fe40000410000 */
[----:B------:R-:W3:Y:S04]  /*2480*/  LDL R188, [R1+0x88] ;  /* 0x0000880001bc7983 */ /* 0x000ee80000100800 */
[----:B------:R-:W5:Y:S01]  /*2490*/  LDG.E.64 R26, desc[UR4][R26.64] ;  /* 0x000000041a1a7981 */ /* 0x000f62000c1e1b00 */
[----:B------:R-:W-:Y:S01]  /*24a0*/  FMUL.FTZ R202, R9, R197 ;  /* 0x000000c509ca7220 */ /* 0x000fe20000410000 */
[----:B------:R-:W-:Y:S02]  /*24b0*/  IMAD.U32 R229, R229, 0x10000, RZ ;  /* 0x00010000e5e57824 */ /* 0x000fe400078e00ff */
[----:B------:R-:W-:Y:S01]  /*24c0*/  FADD.FTZ R131, R131, R184 ;  /* 0x000000b883837221 */ /* 0x000fe20000010000 */
[----:B------:R-:W-:Y:S01]  /*24d0*/  FADD.FTZ R220, R220, R249 ;  /* 0x000000f9dcdc7221 */ /* 0x000fe20000010000 */
[----:B------:R-:W-:Y:S01]  /*24e0*/  FFMA.FTZ R99, R202, R184, R99 ;  /* 0x000000b8ca637223 */ /* 0x000fe20000010063 */
[----:B------:R-:W-:Y:S01]  /*24f0*/  FFMA.FTZ R222, R213, R249, R222 ;  /* 0x000000f9d5de7223 */ /* 0x000fe200000100de */
[----:B------:R-:W-:Y:S01]  /*2500*/  PRMT R184, R186, 0x7632, R184 ;  /* 0x00007632bab87816 */ /* 0x000fe200000000b8 */
[----:B------:R-:W-:Y:S01]  /*2510*/  FADD.FTZ R75, R75, R229 ;  /* 0x000000e54b4b7221 */ /* 0x000fe20000010000 */
[----:B------:R-:W-:Y:S01]  /*2520*/  FFMA.FTZ R43, R202, R229, R43 ;  /* 0x000000e5ca2b7223 */ /* 0x000fe2000001002b */
[----:B------:R-:W-:Y:S01]  /*2530*/  FADD.FTZ R220, R220, R241 ;  /* 0x000000f1dcdc7221 */ /* 0x000fe20000010000 */
[----:B------:R-:W-:Y:S01]  /*2540*/  FFMA.FTZ R222, R13, R241, R222 ;  /* 0x000000f10dde7223 */ /* 0x000fe200000100de */
[----:B------:R-:W-:-:S02]  /*2550*/  SHF.L.U32 R184, R184, 0x10, RZ ;  /* 0x00000010b8b87819 */ /* 0x000fc400000006ff */
[----:B------:R-:W-:Y:S01]  /*2560*/  PRMT R224, R190, 0x7632, R224 ;  /* 0x00007632bee07816 */ /* 0x000fe200000000e0 */
[----:B------:R-:W-:Y:S01]  /*2570*/  FADD.FTZ R220, R220, R248 ;  /* 0x000000f8dcdc7221 */ /* 0x000fe20000010000 */
[----:B------:R-:W-:Y:S01]  /*2580*/  FFMA.FTZ R222, R8, R248, R222 ;  /* 0x000000f808de7223 */ /* 0x000fe200000100de */
[----:B------:R-:W-:Y:S02]  /*2590*/  FADD.FTZ R133, R133, R184 ;  /* 0x000000b885857221 */ /* 0x000fe40000010000 */
[----:B------:R-:W-:Y:S01]  /*25a0*/  IMAD.U32 R224, R224, 0x10000, RZ ;  /* 0x00010000e0e07824 */ /* 0x000fe200078e00ff */
[----:B------:R-:W-:-:S03]  /*25b0*/  PRMT R218, R191, 0x7632, R218 ;  /* 0x00007632bfda7816 */ /* 0x000fc600000000da */
[----:B------:R-:W-:Y:S01]  /*25c0*/  FADD.FTZ R77, R77, R224 ;  /* 0x000000e04d4d7221 */ /* 0x000fe20000010000 */
[----:B------:R-:W-:Y:S01]  /*25d0*/  FMUL.FTZ R210, R9, R210 ;  /* 0x000000d209d27220 */ /* 0x000fe20000410000 */
[----:B------:R-:W-:-:S04]  /*25e0*/  IMAD.U32 R218, R218, 0x10000, RZ ;  /* 0x00010000dada7824 */ /* 0x000fc800078e00ff */
[----:B------:R-:W-:Y:S01]  /*25f0*/  FADD.FTZ R79, R79, R218 ;  /* 0x000000da4f4f7221 */ /* 0x000fe20000010000 */
[----:B------:R-:W-:Y:S01]  /*2600*/  FFMA.FTZ R47, R210, R218, R47 ;  /* 0x000000dad22f7223 */ /* 0x000fe2000001002f */
[----:B------:R-:W-:Y:S01]  /*2610*/  IADD3 R221, R221, 0x20, RZ ;  /* 0x00000020dddd7810 */ /* 0x000fe20007ffe0ff */
[----:B----4-:R-:W-:Y:S01]  /*2620*/  FFMA.FTZ R229, R206, R229, R185 ;  /* 0x000000e5cee57223 */ /* 0x010fe200000100b9 */
[----:B------:R-:W-:Y:S01]  /*2630*/  FMUL.FTZ R206, R9, R196 ;  /* 0x000000c409ce7220 */ /* 0x000fe20000410000 */
[----:B--2---:R-:W-:-:S03]  /*2640*/  FMUL.FTZ R185, R199, R184 ;  /* 0x000000b8c7b97220 */ /* 0x004fc60000410000 */
[----:B------:R-:W-:Y:S01]  /*2650*/  FFMA.FTZ R101, R206, R184, R101 ;  /* 0x000000b8ce657223 */ /* 0x000fe20000010065 */
[----:B------:R-:W-:Y:S01]  /*2660*/  PRMT R184, R187, 0x7632, R184 ;  /* 0x00007632bbb87816 */ /* 0x000fe200000000b8 */
[----:B------:R-:W-:Y:S01]  /*2670*/  FADD.FTZ R220, R220, R229 ;  /* 0x000000e5dcdc7221 */ /* 0x000fe20000010000 */
[----:B------:R-:W-:Y:S01]  /*2680*/  FFMA.FTZ R222, R202, R229, R222 ;  /* 0x000000e5cade7223 */ /* 0x000fe200000100de */
[-C--:B------:R-:W-:Y:S01]  /*2690*/  FFMA.FTZ R45, R206, R224.reuse, R45 ;  /* 0x000000e0ce2d7223 */ /* 0x080fe2000001002d */
[----:B------:R-:W-:Y:S01]  /*26a0*/  SHF.L.U32 R184, R184, 0x10, RZ ;  /* 0x00000010b8b87819 */ /* 0x000fe200000006ff */
[----:B---3--:R-:W-:Y:S01]  /*26b0*/  FFMA.FTZ R224, R198, R224, R185 ;  /* 0x000000e0c6e07223 */ /* 0x008fe200000100b9 */
[----:B------:R-:W-:Y:S01]  /*26c0*/  FADD.FTZ R220, R220, R247 ;  /* 0x000000f7dcdc7221 */ /* 0x000fe20000010000 */
[----:B------:R-:W-:Y:S02]  /*26d0*/  FFMA.FTZ R222, R7, R247, R222 ;  /* 0x000000f707de7223 */ /* 0x000fe400000100de */
[----:B------:R-:W-:Y:S01]  /*26e0*/  FMUL.FTZ R185, R189, R184 ;  /* 0x000000b8bdb97220 */ /* 0x000fe20000410000 */
[----:B------:R-:W-:Y:S01]  /*26f0*/  FADD.FTZ R220, R220, R224 ;  /* 0x000000e0dcdc7221 */ /* 0x000fe20000010000 */
[----:B------:R-:W-:-:S02]  /*2700*/  FFMA.FTZ R222, R206, R224, R222 ;  /* 0x000000e0cede7223 */ /* 0x000fc400000100de */
[----:B------:R-:W-:Y:S01]  /*2710*/  FFMA.FTZ R218, R188, R218, R185 ;  /* 0x000000dabcda7223 */ /* 0x000fe200000100b9 */
[----:B------:R-:W-:Y:S01]  /*2720*/  FADD.FTZ R220, R220, R240 ;  /* 0x000000f0dcdc7221 */ /* 0x000fe20000010000 */
[----:B------:R-:W-:Y:S01]  /*2730*/  FFMA.FTZ R222, R14, R240, R222 ;  /* 0x000000f00ede7223 */ /* 0x000fe200000100de */
[----:B------:R-:W-:Y:S01]  /*2740*/  FADD.FTZ R135, R135, R184 ;  /* 0x000000b887877221 */ /* 0x000fe20000010000 */
[----:B------:R-:W-:Y:S01]  /*2750*/  FFMA.FTZ R103, R210, R184, R103 ;  /* 0x000000b8d2677223 */ /* 0x000fe20000010067 */
[----:B------:R-:W-:Y:S01]  /*2760*/  FADD.FTZ R220, R220, R218 ;  /* 0x000000dadcdc7221 */ /* 0x000fe20000010000 */
[----:B------:R-:W-:-:S07]  /*2770*/  FFMA.FTZ R222, R210, R218, R222 ;  /* 0x000000dad2de7223 */ /* 0x000fce00000100de */
.L_x_123:
[----:B------:R-:W-:Y:S05]  /*2780*/  BSYNC B1 ;  /* 0x0000000000017941 */ /* 0x000fea0003800000 */
.L_x_122:
[----:B------:R-:W-:Y:S04]  /*2790*/  BSSY B1, `(.L_x_124) ;  /* 0x00000a3000017945 */ /* 0x000fe80003800000 */
[----:B------:R-:W-:Y:S05]  /*27a0*/  @!P1 BRA `(.L_x_125) ;  /* 0x0000000800849947 */ /* 0x000fea0003800000 */
[C---:B------:R-:W-:Y:S01]  /*27b0*/  LEA R196, P2, R221.reuse, UR10, 0x4 ;  /* 0x0000000addc47c11 */ /* 0x040fe2000f8420ff */
[----:B------:R-:W0:Y:S08]  /*27c0*/  LDC.64 R184, c[0x0][0x2c0] ;  /* 0x0000b000ffb87b82 */ /* 0x000e300000000a00 */
[----:B------:R-:W1:Y:S01]  /*27d0*/  LDC.U8 R211, c[0x0][0x2a0] ;  /* 0x0000a800ffd37b82 */ /* 0x000e620000000000 */
[C---:B------:R-:W-:Y:S01]  /*27e0*/  LEA.HI.X R197, R221.reuse, UR11, RZ, 0x4, P2 ;  /* 0x0000000bddc57c11 */ /* 0x040fe200090f24ff */
[C---:B------:R-:W-:Y:S01]  /*27f0*/  IMAD.SHL.U32 R205, R221.reuse, 0x8, RZ ;  /* 0x00000008ddcd7824 */ /* 0x040fe200078e00ff */
[----:B------:R-:W-:Y:S01]  /*2800*/  SHF.L.U64.HI R203, R221, 0x3, RZ ;  /* 0x00000003ddcb7819 */ /* 0x000fe200000102ff */
[----:B------:R-:W2:Y:S04]  /*2810*/  LDL R245, [R1+0x80] ;  /* 0x0000800001f57983 */ /* 0x000ea80000100800 */
[----:B------:R-:W3:Y:S01]  /*2820*/  LDG.E.128 R196, desc[UR4][R196.64] ;  /* 0x00000004c4c47981 */ /* 0x000ee2000c1e1d00 */
[----:B------:R-:W-:Y:S01]  /*2830*/  ISETP.NE.U32.AND P2, PT, RZ, UR12, PT ;  /* 0x0000000cff007c0c */ /* 0x000fe2000bf45070 */
[----:B------:R-:W4:Y:S02]  /*2840*/  LDC.64 R188, c[0x0][0x2b8] ;  /* 0x0000ae00ffbc7b82 */ /* 0x000f240000000a00 */
[----:B------:R-:W2:Y:S01]  /*2850*/  LDL R244, [R1+0x6c] ;  /* 0x00006c0001f47983 */ /* 0x000ea20000100800 */
[----:B------:R-:W-:-:S03]  /*2860*/  ISETP.NE.AND.EX P2, PT, RZ, UR13, PT, P2 ;  /* 0x0000000dff007c0c */ /* 0x000fc6000bf45320 */
[----:B------:R-:W2:Y:S10]  /*2870*/  LDL R238, [R1+0x70] ;  /* 0x0000700001ee7983 */ /* 0x000eb40000100800 */
[----:B------:R-:W1:Y:S01]  /*2880*/  @P2 LDC.64 R4, c[0x0][0x248] ;  /* 0x00009200ff042b82 */ /* 0x000e620000000a00 */
[----:B0-----:R-:W-:-:S06]  /*2890*/  IMAD.WIDE.U32 R184, R221, 0x10, R184 ;  /* 0x00000010ddb87825 */ /* 0x001fcc00078e00b8 */
[----:B------:R-:W2:Y:S01]  /*28a0*/  LDG.E.128 R184, desc[UR4][R184.64] ;  /* 0x00000004b8b87981 */ /* 0x000ea2000c1e1d00 */
[----:B-1----:R-:W-:-:S04]  /*28b0*/  @P2 IADD3 R4, P3, R205, R4, RZ ;  /* 0x00000004cd042210 */ /* 0x002fc80007f7e0ff */
[----:B------:R-:W-:-:S05]  /*28c0*/  @P2 IADD3.X R5, R203, R5, RZ, P3, !PT ;  /* 0x00000005cb052210 */ /* 0x000fca0001ffe4ff */
[----:B------:R0:W5:Y:S01]  /*28d0*/  @P2 LDG.E.64 R28, desc[UR4][R4.64] ;  /* 0x00000004041c2981 */ /* 0x000162000c1e1b00 */
[----:B------:R-:W-:-:S04]  /*28e0*/  ISETP.NE.AND P2, PT, R211, RZ, PT ;  /* 0x000000ffd300720c */ /* 0x000fc80003f45270 */
[----:B-----5:R-:W-:Y:S02]  /*28f0*/  FSEL R211, R216, RZ, !P2 ;  /* 0x000000ffd8d37208 */ /* 0x020fe40005000000 */
[C---:B---3--:R-:W-:Y:S01]  /*2900*/  PRMT R15, R198.reuse, 0x7632, R15 ;  /* 0x00007632c60f7816 */ /* 0x048fe2000000000f */
[----:B------:R-:W-:Y:S01]  /*2910*/  IMAD.U32 R198, R198, 0x10000, RZ ;  /* 0x00010000c6c67824 */ /* 0x000fe200078e00ff */
[C---:B0-----:R-:W-:Y:S02]  /*2920*/  PRMT R4, R197.reuse, 0x7632, R4 ;  /* 0x00007632c5047816 */ /* 0x041fe40000000004 */
[----:B------:R-:W-:Y:S02]  /*2930*/  SHF.L.U32 R5, R197, 0x10, RZ ;  /* 0x00000010c5057819 */ /* 0x000fe400000006ff */
[----:B------:R-:W-:Y:S01]  /*2940*/  SHF.L.U32 R197, R4, 0x10, RZ ;  /* 0x0000001004c57819 */ /* 0x000fe200000006ff */
[----:B------:R-:W-:Y:S02]  /*2950*/  FADD.FTZ R4, -R211, R198 ;  /* 0x000000c6d3047221 */ /* 0x000fe40000010100 */
[----:B------:R-:W3:Y:S01]  /*2960*/  LDL R198, [R1+0x7c] ;  /* 0x00007c0001c67983 */ /* 0x000ee20000100800 */
[----:B----4-:R-:W-:-:S04]  /*2970*/  IMAD.WIDE.U32 R188, R221, 0x10, R188 ;  /* 0x00000010ddbc7825 */ /* 0x010fc800078e00bc */
[C---:B------:R-:W-:Y:S02]  /*2980*/  IMAD.U32 R6, R196.reuse, 0x10000, RZ ;  /* 0x00010000c4067824 */ /* 0x040fe400078e00ff */
[----:B------:R-:W4:Y:S01]  /*2990*/  LDG.E.128 R188, desc[UR4][R188.64] ;  /* 0x00000004bcbc7981 */ /* 0x000f22000c1e1d00 */
[----:B------:R-:W-:Y:S02]  /*29a0*/  PRMT R196, R196, 0x7632, R196 ;  /* 0x00007632c4c47816 */ /* 0x000fe400000000c4 */
[----:B------:R-:W-:Y:S01]  /*29b0*/  PRMT R16, R199, 0x7632, R16 ;  /* 0x00007632c7107816 */ /* 0x000fe20000000010 */
[----:B------:R-:W-:Y:S01]  /*29c0*/  IMAD.U32 R30, R15, 0x10000, RZ ;  /* 0x000100000f1e7824 */ /* 0x000fe200078e00ff */
[----:B------:R-:W-:Y:S01]  /*29d0*/  SHF.L.U32 R199, R199, 0x10, RZ ;  /* 0x00000010c7c77819 */ /* 0x000fe200000006ff */
[----:B------:R-:W-:Y:S01]  /*29e0*/  IMAD.U32 R196, R196, 0x10000, RZ ;  /* 0x00010000c4c47824 */ /* 0x000fe200078e00ff */
[----:B------:R-:W-:-:S03]  /*29f0*/  SHF.L.U32 R31, R16, 0x10, RZ ;  /* 0x00000010101f7819 */ /* 0x000fc600000006ff */
[C---:B------:R-:W-:Y:S01]  /*2a00*/  FADD.FTZ R15, -R211.reuse, R196 ;  /* 0x000000c4d30f7221 */ /* 0x040fe20000010100 */
[C---:B------:R-:W-:Y:S01]  /*2a10*/  FADD.FTZ R16, -R211.reuse, R199 ;  /* 0x000000c7d3107221 */ /* 0x040fe20000010100 */
[C---:B------:R-:W-:Y:S01]  /*2a20*/  FADD.FTZ R196, -R211.reuse, R30 ;  /* 0x0000001ed3c47221 */ /* 0x040fe20000010100 */
[----:B--2---:R-:W-:Y:S01]  /*2a30*/  IMAD.U32 R30, R184, 0x10000, RZ ;  /* 0x00010000b81e7824 */ /* 0x004fe200078e00ff */
[----:B------:R-:W2:Y:S01]  /*2a40*/  LDL R199, [R1+0x5c] ;  /* 0x00005c0001c77983 */ /* 0x000ea20000100800 */
[C---:B------:R-:W-:Y:S01]  /*2a50*/  FADD.FTZ R6, -R211.reuse, R6 ;  /* 0x00000006d3067221 */ /* 0x040fe20000010100 */
[C---:B------:R-:W-:Y:S01]  /*2a60*/  FADD.FTZ R5, -R211.reuse, R5 ;  /* 0x00000005d3057221 */ /* 0x040fe20000010100 */
[C---:B------:R-:W-:Y:S01]  /*2a70*/  FADD.FTZ R197, -R211.reuse, R197 ;  /* 0x000000c5d3c57221 */ /* 0x040fe20000010100 */
[----:B------:R-:W-:Y:S01]  /*2a80*/  FADD.FTZ R211, -R211, R31 ;  /* 0x0000001fd3d37221 */ /* 0x000fe20000010100 */
[----:B---3--:R-:W-:Y:S02]  /*2a90*/  FMUL.FTZ R31, R198, R30 ;  /* 0x0000001ec61f7220 */ /* 0x008fe40000410000 */
[----:B------:R-:W3:Y:S01]  /*2aa0*/  LDL R198, [R1+0x60] ;  /* 0x0000600001c67983 */ /* 0x000ee20000100800 */
[----:B------:R-:W-:Y:S01]  /*2ab0*/  FMUL.FTZ R6, R9, R6 ;  /* 0x0000000609067220 */ /* 0x000fe20000410000 */
[----:B----4-:R-:W-:Y:S01]  /*2ac0*/  SHF.L.U32 R246, R188, 0x10, RZ ;  /* 0x00000010bcf67819 */ /* 0x010fe200000006ff */
[----:B------:R-:W-:-:S02]  /*2ad0*/  FADD.FTZ R136, R136, R30 ;  /* 0x0000001e88887221 */ /* 0x000fc40000010000 */
[----:B------:R-:W-:Y:S01]  /*2ae0*/  FFMA.FTZ R104, R6, R30, R104 ;  /* 0x0000001e06687223 */ /* 0x000fe20000010068 */
[----:B------:R-:W-:Y:S02]  /*2af0*/  IMAD.U32 R30, R185, 0x10000, RZ ;  /* 0x00010000b91e7824 */ /* 0x000fe400078e00ff */
[----:B------:R-:W-:Y:S01]  /*2b00*/  FMUL.FTZ R5, R9, R5 ;  /* 0x0000000509057220 */ /* 0x000fe20000410000 */
[----:B------:R-:W-:Y:S01]  /*2b10*/  FADD.FTZ R80, R80, R246 ;  /* 0x000000f650507221 */ /* 0x000fe20000010000 */
[-C--:B------:R-:W-:Y:S01]  /*2b20*/  FFMA.FTZ R48, R6, R246.reuse, R48 ;  /* 0x000000f606307223 */ /* 0x080fe20000010030 */
[----:B------:R-:W-:Y:S01]  /*2b30*/  FFMA.FTZ R246, R245, R246, R31 ;  /* 0x000000f6f5f67223 */ /* 0x000fe2000001001f */
[----:B------:R-:W-:Y:S01]  /*2b40*/  SHF.L.U32 R245, R189, 0x10, RZ ;  /* 0x00000010bdf57819 */ /* 0x000fe200000006ff */
[-C--:B------:R-:W-:Y:S01]  /*2b50*/  FMUL.FTZ R31, R244, R30.reuse ;  /* 0x0000001ef41f7220 */ /* 0x080fe20000410000 */
[----:B------:R-:W-:Y:S01]  /*2b60*/  FADD.FTZ R138, R138, R30 ;  /* 0x0000001e8a8a7221 */ /* 0x000fe20000010000 */
[----:B------:R-:W-:Y:S01]  /*2b70*/  FFMA.FTZ R106, R5, R30, R106 ;  /* 0x0000001e056a7223 */ /* 0x000fe2000001006a */
[----:B------:R-:W-:-:S02]  /*2b80*/  IMAD.U32 R30, R186, 0x10000, RZ ;  /* 0x00010000ba1e7824 */ /* 0x000fc400078e00ff */
[----:B------:R-:W-:Y:S01]  /*2b90*/  FADD.FTZ R82, R82, R245 ;  /* 0x000000f552527221 */ /* 0x000fe20000010000 */
[-C--:B------:R-:W-:Y:S01]  /*2ba0*/  FFMA.FTZ R50, R5, R245.reuse, R50 ;  /* 0x000000f505327223 */ /* 0x080fe20000010032 */
[----:B------:R-:W-:Y:S01]  /*2bb0*/  FFMA.FTZ R245, R238, R245, R31 ;  /* 0x000000f5eef57223 */ /* 0x000fe2000001001f */
[----:B------:R-:W-:Y:S01]  /*2bc0*/  SHF.L.U32 R244, R190, 0x10, RZ ;  /* 0x00000010bef47819 */ /* 0x000fe200000006ff */
[----:B------:R-:W-:Y:S01]  /*2bd0*/  FMUL.FTZ R4, R9, R4 ;  /* 0x0000000409047220 */ /* 0x000fe20000410000 */
[----:B--2---:R-:W-:Y:S01]  /*2be0*/  FMUL.FTZ R31, R199, R30 ;  /* 0x0000001ec71f7220 */ /* 0x004fe20000410000 */
[----:B------:R-:W2:Y:S02]  /*2bf0*/  LDL R238, [R1+0x78] ;  /* 0x0000780001ee7983 */ /* 0x000ea40000100800 */
[----:B------:R-:W-:Y:S01]  /*2c00*/  FADD.FTZ R84, R84, R244 ;  /* 0x000000f454547221 */ /* 0x000fe20000010000 */
[----:B------:R-:W-:Y:S01]  /*2c10*/  FFMA.FTZ R52, R4, R244, R52 ;  /* 0x000000f404347223 */ /* 0x000fe20000010034 */
[----:B------:R-:W4:Y:S01]  /*2c20*/  LDL R199, [R1+0x4c] ;  /* 0x00004c0001c77983 */ /* 0x000f220000100800 */
[----:B------:R-:W-:-:S03]  /*2c30*/  PRMT R239, R188, 0x7632, R239 ;  /* 0x00007632bcef7816 */ /* 0x000fc600000000ef */
[----:B------:R-:W4:Y:S01]  /*2c40*/  LDL R188, [R1+0x64] ;  /* 0x0000640001bc7983 */ /* 0x000f220000100800 */
[----:B---3--:R-:W-:-:S03]  /*2c50*/  FFMA.FTZ R244, R198, R244, R31 ;  /* 0x000000f4c6f47223 */ /* 0x008fc6000001001f */
[----:B------:R-:W3:Y:S04]  /*2c60*/  LDL R31, [R1+0x74] ;  /* 0x00007400011f7983 */ /* 0x000ee80000100800 */
[----:B------:R-:W4:Y:S01]  /*2c70*/  LDL R198, [R1+0x50] ;  /* 0x0000500001c67983 */ /* 0x000f220000100800 */
[----:B------:R-:W-:Y:S02]  /*2c80*/  PRMT R184, R184, 0x7632, R184 ;  /* 0x00007632b8b87816 */ /* 0x000fe400000000b8 */
[----:B------:R-:W-:-:S03]  /*2c90*/  ISETP.NE.U32.AND P2, PT, RZ, UR8, PT ;  /* 0x00000008ff007c0c */ /* 0x000fc6000bf45070 */
[----:B------:R-:W-:Y:S01]  /*2ca0*/  IMAD.U32 R184, R184, 0x10000, RZ ;  /* 0x00010000b8b87824 */ /* 0x000fe200078e00ff */
[----:B------:R-:W-:Y:S01]  /*2cb0*/  ISETP.NE.AND.EX P2, PT, RZ, UR9, PT, P2 ;  /* 0x00000009ff007c0c */ /* 0x000fe2000bf45320 */
[----:B------:R-:W-:Y:S01]  /*2cc0*/  FADD.FTZ R140, R140, R30 ;  /* 0x0000001e8c8c7221 */ /* 0x000fe20000010000 */
[----:B------:R-:W-:Y:S01]  /*2cd0*/  SHF.L.U32 R239, R239, 0x10, RZ ;  /* 0x00000010efef7819 */ /* 0x000fe200000006ff */
[----:B------:R-:W-:Y:S01]  /*2ce0*/  FFMA.FTZ R108, R4, R30, R108 ;  /* 0x0000001e046c7223 */ /* 0x000fe2000001006c */
[C---:B------:R-:W-:Y:S01]  /*2cf0*/  FMUL.FTZ R15, R9.reuse, R15 ;  /* 0x0000000f090f7220 */ /* 0x040fe20000410000 */
[----:B------:R-:W-:Y:S02]  /*2d00*/  FMUL.FTZ R16, R9, R16 ;  /* 0x0000001009107220 */ /* 0x000fe40000410000 */
[----:B------:R-:W-:Y:S01]  /*2d10*/  FADD.FTZ R81, R81, R239 ;  /* 0x000000ef51517221 */ /* 0x000fe20000010000 */
[----:B------:R-:W-:Y:S01]  /*2d20*/  FFMA.FTZ R49, R15, R239, R49 ;  /* 0x000000ef0f317223 */ /* 0x000fe20000010031 */
[----:B------:R-:W-:Y:S01]  /*2d30*/  FADD.FTZ R137, R137, R184 ;  /* 0x000000b889897221 */ /* 0x000fe20000010000 */
[----:B------:R-:W-:Y:S01]  /*2d40*/  FFMA.FTZ R105, R15, R184, R105 ;  /* 0x000000b80f697223 */ /* 0x000fe20000010069 */
[----:B------:R-:W-:-:S02]  /*2d50*/  PRMT R228, R189, 0x7632, R228 ;  /* 0x00007632bde47816 */ /* 0x000fc400000000e4 */
[----:B------:R-:W4:Y:S01]  /*2d60*/  LDL R189, [R1+0x44] ;  /* 0x0000440001bd7983 */ /* 0x000f220000100800 */
[----:B---3--:R-:W-:-:S04]  /*2d70*/  FMUL.FTZ R30, R31, R184 ;  /* 0x000000b81f1e7220 */ /* 0x008fc80000410000 */
[----:B--2---:R-:W-:Y:S01]  /*2d80*/  FFMA.FTZ R239, R238, R239, R30 ;  /* 0x000000efeeef7223 */ /* 0x004fe2000001001e */
[----:B------:R-:W-:Y:S01]  /*2d90*/  IMAD.U32 R30, R187, 0x10000, RZ ;  /* 0x00010000bb1e7824 */ /* 0x000fe200078e00ff */
[----:B------:R-:W-:-:S03]  /*2da0*/  SHF.L.U32 R238, R191, 0x10, RZ ;  /* 0x00000010bfee7819 */ /* 0x000fc600000006ff */
        /* <DEDUP_REMOVED lines=14> */
[----:B------:R-:W-:Y:S01]  /*2e90*/  IMAD.U32 R184, R184, 0x10000, RZ ;  /* 0x00010000b8b87824 */ /* 0x000fe200078e00ff */
[----:B------:R-:W-:-:S03]  /*2ea0*/  IADD3.X R31, R203, UR7, RZ, P2, !PT ;  /* 0x00000007cb1f7c10 */ /* 0x000fc600097fe4ff */
[-C--:B------:R-:W-:Y:S02]  /*2eb0*/  FMUL.FTZ R185, R188, R184.reuse ;  /* 0x000000b8bcb97220 */ /* 0x080fe40000410000 */
[----:B------:R-:W3:Y:S04]  /*2ec0*/  LDL R188, [R1+0x48] ;  /* 0x0000480001bc7983 */ /* 0x000ee80000100800 */
[----:B------:R-:W5:Y:S01]  /*2ed0*/  LDG.E.64 R30, desc[UR4][R30.64] ;  /* 0x000000041e1e7981 */ /* 0x000f62000c1e1b00 */
[----:B------:R-:W-:Y:S01]  /*2ee0*/  FMUL.FTZ R203, R9, R197 ;  /* 0x000000c509cb7220 */ /* 0x000fe20000410000 */
[----:B------:R-:W-:Y:S01]  /*2ef0*/  SHF.L.U32 R228, R228, 0x10, RZ ;  /* 0x00000010e4e47819 */ /* 0x000fe200000006ff */
        /* <DEDUP_REMOVED lines=9> */
[----:B------:R-:W-:Y:S01]  /*2f90*/  PRMT R219, R190, 0x7632, R219 ;  /* 0x00007632bedb7816 */ /* 0x000fe200000000db */
[----:B------:R-:W-:-:S02]  /*2fa0*/  IMAD.U32 R184, R184, 0x10000, RZ ;  /* 0x00010000b8b87824 */ /* 0x000fc400078e00ff */
[----:B------:R-:W-:Y:S01]  /*2fb0*/  FADD.FTZ R220, R220, R245 ;  /* 0x000000f5dcdc7221 */ /* 0x000fe20000010000 */
[----:B------:R-:W-:Y:S01]  /*2fc0*/  FFMA.FTZ R222, R5, R245, R222 ;  /* 0x000000f505de7223 */ /* 0x000fe200000100de */
[----:B------:R-:W-:Y:S01]  /*2fd0*/  SHF.L.U32 R219, R219, 0x10, RZ ;  /* 0x00000010dbdb7819 */ /* 0x000fe200000006ff */
[----:B------:R-:W-:Y:S01]  /*2fe0*/  FADD.FTZ R141, R141, R184 ;  /* 0x000000b88d8d7221 */ /* 0x000fe20000010000 */
[----:B------:R-:W-:-:S03]  /*2ff0*/  PRMT R217, R191, 0x7632, R217 ;  /* 0x00007632bfd97816 */ /* 0x000fc600000000d9 */
[----:B------:R-:W-:Y:S01]  /*3000*/  FADD.FTZ R85, R85, R219 ;  /* 0x000000db55557221 */ /* 0x000fe20000010000 */
[----:B------:R-:W-:Y:S01]  /*3010*/  SHF.L.U32 R217, R217, 0x10, RZ ;  /* 0x00000010d9d97819 */ /* 0x000fe200000006ff */
[----:B------:R-:W-:-:S04]  /*3020*/  FMUL.FTZ R211, R9, R211 ;  /* 0x000000d309d37220 */ /* 0x000fc80000410000 */
[----:B------:R-:W-:Y:S01]  /*3030*/  FADD.FTZ R87, R87, R217 ;  /* 0x000000d957577221 */ /* 0x000fe20000010000 */
[----:B------:R-:W-:Y:S01]  /*3040*/  FFMA.FTZ R55, R211, R217, R55 ;  /* 0x000000d9d3377223 */ /* 0x000fe20000010037 */
[----:B------:R-:W-:Y:S02]  /*3050*/  VIADD R221, R221, 0x20 ;  /* 0x00000020dddd7836 */ /* 0x000fe40000000000 */
        /* <DEDUP_REMOVED lines=8> */
[----:B---3--:R-:W-:Y:S01]  /*30e0*/  FFMA.FTZ R219, R198, R219, R185 ;  /* 0x000000dbc6db7223 */ /* 0x008fe200000100b9 */
[----:B------:R-:W-:Y:S02]  /*30f0*/  IMAD.U32 R184, R184, 0x10000, RZ ;  /* 0x00010000b8b87824 */ /* 0x000fe400078e00ff */
[----:B------:R-:W-:Y:S01]  /*3100*/  FADD.FTZ R220, R220, R244 ;  /* 0x000000f4dcdc7221 */ /* 0x000fe20000010000 */
[----:B------:R-:W-:Y:S01]  /*3110*/  FFMA.FTZ R222, R4, R244, R222 ;  /* 0x000000f404de7223 */ /* 0x000fe200000100de */
[----:B------:R-:W-:-:S02]  /*3120*/  FMUL.FTZ R185, R189, R184 ;  /* 0x000000b8bdb97220 */ /* 0x000fc40000410000 */
[----:B------:R-:W-:Y:S01]  /*3130*/  FADD.FTZ R220, R220, R219 ;  /* 0x000000dbdcdc7221 */ /* 0x000fe20000010000 */
[----:B------:R-:W-:Y:S01]  /*3140*/  FFMA.FTZ R222, R205, R219, R222 ;  /* 0x000000dbcdde7223 */ /* 0x000fe200000100de */
[----:B------:R-:W-:Y:S02]  /*3150*/  FFMA.FTZ R217, R188, R217, R185 ;  /* 0x000000d9bcd97223 */ /* 0x000fe400000100b9 */
[----:B------:R-:W-:Y:S01]  /*3160*/  FADD.FTZ R220, R220, R238 ;  /* 0x000000eedcdc7221 */ /* 0x000fe20000010000 */
[----:B------:R-:W-:Y:S01]  /*3170*/  FFMA.FTZ R222, R16, R238, R222 ;  /* 0x000000ee10de7223 */ /* 0x000fe200000100de */
[----:B------:R-:W-:Y:S01]  /*3180*/  FADD.FTZ R143, R143, R184 ;  /* 0x000000b88f8f7221 */ /* 0x000fe20000010000 */
[C---:B------:R-:W-:Y:S01]  /*3190*/  FFMA.FTZ R111, R211.reuse, R184, R111 ;  /* 0x000000b8d36f7223 */ /* 0x040fe2000001006f */
[----:B------:R-:W-:Y:S01]  /*31a0*/  FADD.FTZ R220, R220, R217 ;  /* 0x000000d9dcdc7221 */ /* 0x000fe20000010000 */
[----:B------:R-:W-:-:S07]  /*31b0*/  FFMA.FTZ R222, R211, R217, R222 ;  /* 0x000000d9d3de7223 */ /* 0x000fce00000100de */
.L_x_125:
[----:B------:R-:W-:Y:S05]  /*31c0*/  BSYNC B1 ;  /* 0x0000000000017941 */ /* 0x000fea0003800000 */
.L_x_124:
[----:B------:R-:W2:Y:S01]  /*31d0*/  LDL R184, [R1] ;  /* 0x0000000001b87983 */ /* 0x000ea20000100800 */
[----:B------:R-:W-:Y:S01]  /*31e0*/  BSSY B1, `(.L_x_126) ;  /* 0x00000a3000017945 */ /* 0x000fe20003800000 */
[----:B--2---:R-:W-:-:S13]  /*31f0*/  ISETP.NE.AND P2, PT, R184, RZ, PT ;  /* 0x000000ffb800720c */ /* 0x004fda0003f45270 */
[----:B------:R-:W-:Y:S05]  /*3200*/  @!P2 BRA `(.L_x_127) ;  /* 0x000000080080a947 */ /* 0x000fea0003800000 */
[C---:B------:R-:W-:Y:S01]  /*3210*/  LEA R196, P2, R221.reuse, UR10, 0x4 ;  /* 0x0000000addc47c11 */ /* 0x040fe2000f8420ff */
[----:B------:R-:W0:Y:S01]  /*3220*/  LDC.64 R184, c[0x0][0x2c0] ;  /* 0x0000b000ffb87b82 */ /* 0x000e220000000a00 */
[----:B------:R-:W-:Y:S01]  /*3230*/  ISETP.NE.U32.AND P3, PT, RZ, UR12, PT ;  /* 0x0000000cff007c0c */ /* 0x000fe2000bf65070 */
[----:B------:R-:W2:Y:S01]  /*3240*/  LDL R236, [R1+0x3c] ;  /* 0x00003c0001ec7983 */ /* 0x000ea20000100800 */
[----:B------:R-:W-:-:S05]  /*3250*/  LEA.HI.X R197, R221, UR11, RZ, 0x4, P2 ;  /* 0x0000000bddc57c11 */ /* 0x000fca00090f24ff */
[----:B------:R-:W1:Y:S01]  /*3260*/  LDC.64 R188, c[0x0][0x2b8] ;  /* 0x0000ae00ffbc7b82 */ /* 0x000e620000000a00 */
[----:B------:R-:W3:Y:S01]  /*3270*/  LDG.E.128 R196, desc[UR4][R196.64] ;  /* 0x00000004c4c47981 */ /* 0x000ee2000c1e1d00 */
[----:B------:R-:W-:Y:S02]  /*3280*/  ISETP.NE.AND.EX P3, PT, RZ, UR13, PT, P3 ;  /* 0x0000000dff007c0c */ /* 0x000fe4000bf65330 */
[C---:B------:R-:W-:Y:S01]  /*3290*/  SHF.L.U32 R18, R221.reuse, 0x3, RZ ;  /* 0x00000003dd127819 */ /* 0x040fe200000006ff */
[----:B------:R-:W4:Y:S01]  /*32a0*/  LDL R235, [R1+0x40] ;  /* 0x0000400001eb7983 */ /* 0x000f220000100800 */
[----:B------:R-:W-:Y:S02]  /*32b0*/  SHF.R.U32.HI R12, RZ, 0x1d, R221 ;  /* 0x0000001dff0c7819 */ /* 0x000fe400000116dd */
[----:B------:R-:W3:Y:S01]  /*32c0*/  LDC.U8 R212, c[0x0][0x2a0] ;  /* 0x0000a800ffd47b82 */ /* 0x000ee20000000000 */
[----:B------:R-:W4:Y:S07]  /*32d0*/  LDL R232, [R1+0x2c] ;  /* 0x00002c0001e87983 */ /* 0x000f2e0000100800 */
[----:B------:R-:W1:Y:S01]  /*32e0*/  @P3 LDC.64 R10, c[0x0][0x248] ;  /* 0x00009200ff0a3b82 */ /* 0x000e620000000a00 */
[----:B------:R-:W-:Y:S01]  /*32f0*/  ISETP.NE.U32.AND P2, PT, RZ, UR8, PT ;  /* 0x00000008ff007c0c */ /* 0x000fe2000bf45070 */
[----:B0-----:R-:W-:-:S03]  /*3300*/  IMAD.WIDE.U32 R184, R221, 0x10, R184 ;  /* 0x00000010ddb87825 */ /* 0x001fc600078e00b8 */
[----:B------:R-:W-:Y:S01]  /*3310*/  ISETP.NE.AND.EX P2, PT, RZ, UR9, PT, P2 ;  /* 0x00000009ff007c0c */ /* 0x000fe2000bf45320 */
[----:B-1----:R-:W-:Y:S02]  /*3320*/  IMAD.WIDE.U32 R188, R221, 0x10, R188 ;  /* 0x00000010ddbc7825 */ /* 0x002fe400078e00bc */
[----:B------:R-:W2:Y:S04]  /*3330*/  LDG.E.128 R184, desc[UR4][R184.64] ;  /* 0x00000004b8b87981 */ /* 0x000ea8000c1e1d00 */
[----:B------:R-:W4:Y:S01]  /*3340*/  LDG.E.128 R188, desc[UR4][R188.64] ;  /* 0x00000004bcbc7981 */ /* 0x000f22000c1e1d00 */
[----:B------:R-:W-:-:S05]  /*3350*/  @P3 IADD3 R10, P4, R18, R10, RZ ;  /* 0x0000000a120a3210 */ /* 0x000fca0007f9e0ff */
[----:B------:R-:W-:-:S05]  /*3360*/  @P3 IMAD.X R11, R12, 0x1, R11, P4 ;  /* 0x000000010c0b3824 */ /* 0x000fca00020e060b */
[----:B------:R0:W5:Y:S02]  /*3370*/  @P3 LDG.E.64 R20, desc[UR4][R10.64] ;  /* 0x000000040a143981 */ /* 0x000164000c1e1b00 */
[----:B0-----:R-:W-:-:S04]  /*3380*/  @P2 LEA R10, P3, R221, UR8, 0x4 ;  /* 0x00000008dd0a2c11 */ /* 0x001fc8000f8620ff */
[----:B------:R-:W-:Y:S02]  /*3390*/  @P2 LEA.HI.X R11, R221, UR9, RZ, 0x4, P3 ;  /* 0x00000009dd0b2c11 */ /* 0x000fe400098f24ff */
[----:B------:R-:W4:Y:S04]  /*33a0*/  LDL R221, [R1+0x30] ;  /* 0x0000300001dd7983 */ /* 0x000f280000100800 */
[----:B------:R0:W5:Y:S01]  /*33b0*/  @P2 LDG.E.128 R180, desc[UR4][R10.64] ;  /* 0x000000040ab42981 */ /* 0x000162000c1e1d00 */
[----:B------:R-:W-:-:S04]  /*33c0*/  IADD3 R18, P2, R18, UR6, RZ ;  /* 0x0000000612127c10 */ /* 0x000fc8000ff5e0ff */
[----:B------:R-:W-:Y:S02]  /*33d0*/  IADD3.X R19, R12, UR7, RZ, P2, !PT ;  /* 0x000000070c137c10 */ /* 0x000fe400097fe4ff */
[C---:B---3--:R-:W-:Y:S01]  /*33e0*/  PRMT R200, R196.reuse, 0x7632, R200 ;  /* 0x00007632c4c87816 */ /* 0x048fe200000000c8 */
[----:B------:R-:W-:Y:S01]  /*33f0*/  IMAD.U32 R201, R199, 0x10000, RZ ;  /* 0x00010000c7c97824 */ /* 0x000fe200078e00ff */
[----:B0-----:R-:W-:Y:S02]  /*3400*/  SHF.L.U32 R10, R196, 0x10, RZ ;  /* 0x00000010c40a7819 */ /* 0x001fe400000006ff */
[C---:B------:R-:W-:Y:S02]  /*3410*/  PRMT R208, R198.reuse, 0x7632, R208 ;  /* 0x00007632c6d07816 */ /* 0x040fe400000000d0 */
[C---:B------:R-:W-:Y:S01]  /*3420*/  PRMT R204, R197.reuse, 0x7632, R204 ;  /* 0x00007632c5cc7816 */ /* 0x040fe200000000cc */
[----:B------:R-:W-:Y:S01]  /*3430*/  IMAD.U32 R11, R197, 0x10000, RZ ;  /* 0x00010000c50b7824 */ /* 0x000fe200078e00ff */
[----:B------:R-:W-:Y:S01]  /*3440*/  PRMT R196, R199, 0x7632, R196 ;  /* 0x00007632c7c47816 */ /* 0x000fe200000000c4 */
[----:B------:R-:W5:Y:S01]  /*3450*/  LDG.E.64 R18, desc[UR4][R18.64] ;  /* 0x0000000412127981 */ /* 0x000f62000c1e1b00 */
[----:B------:R-:W-:-:S02]  /*3460*/  SHF.L.U32 R12, R198, 0x10, RZ ;  /* 0x00000010c60c7819 */ /* 0x000fc400000006ff */
[----:B------:R-:W-:Y:S01]  /*3470*/  ISETP.NE.AND P2, PT, R212, RZ, PT ;  /* 0x000000ffd400720c */ /* 0x000fe20003f45270 */
[----:B------:R-:W3:Y:S04]  /*3480*/  LDL R199, [R1+0x1c] ;  /* 0x00001c0001c77983 */ /* 0x000ee80000100800 */
[----:B------:R-:W3:Y:S01]  /*3490*/  LDL R198, [R1+0x20] ;  /* 0x0000200001c67983 */ /* 0x000ee20000100800 */
[----:B-----5:R-:W-:Y:S01]  /*34a0*/  FSEL R212, R216, RZ, !P2 ;  /* 0x000000ffd8d47208 */ /* 0x020fe20005000000 */
[----:B------:R-:W-:Y:S01]  /*34b0*/  IMAD.U32 R204, R204, 0x10000, RZ ;  /* 0x00010000cccc7824 */ /* 0x000fe200078e00ff */
[----:B------:R-:W-:Y:S02]  /*34c0*/  SHF.L.U32 R200, R200, 0x10, RZ ;  /* 0x00000010c8c87819 */ /* 0x000fe400000006ff */
[----:B------:R-:W-:Y:S01]  /*34d0*/  SHF.L.U32 R208, R208, 0x10, RZ ;  /* 0x00000010d0d07819 */ /* 0x000fe200000006ff */
[----:B------:R-:W-:-:S02]  /*34e0*/  IMAD.U32 R196, R196, 0x10000, RZ ;  /* 0x00010000c4c47824 */ /* 0x000fc400078e00ff */
        /* <DEDUP_REMOVED lines=8> */
[----:B--2---:R-:W-:Y:S01]  /*3570*/  SHF.L.U32 R196, R184, 0x10, RZ ;  /* 0x00000010b8c47819 */ /* 0x004fe200000006ff */
[----:B------:R-:W-:Y:S01]  /*3580*/  FMUL.FTZ R10, R9, R10 ;  /* 0x0000000a090a7220 */ /* 0x000fe20000410000 */
[----:B----4-:R-:W-:Y:S01]  /*3590*/  IMAD.U32 R237, R188, 0x10000, RZ ;  /* 0x00010000bced7824 */ /* 0x010fe200078e00ff */
[----:B------:R-:W2:Y:S02]  /*35a0*/  LDL R216, [R1+0x38] ;  /* 0x0000380001d87983 */ /* 0x000ea40000100800 */
        /* <DEDUP_REMOVED lines=9> */
[----:B------:R-:W-:Y:S01]  /*3640*/  FMUL.FTZ R197, R232, R196 ;  /* 0x000000c4e8c57220 */ /* 0x000fe20000410000 */
[----:B------:R-:W-:Y:S02]  /*3650*/  FADD.FTZ R90, R90, R236 ;  /* 0x000000ec5a5a7221 */ /* 0x000fe40000010000 */
[C---:B------:R-:W-:Y:S01]  /*3660*/  FFMA.FTZ R58, R11.reuse, R236, R58 ;  /* 0x000000ec0b3a7223 */ /* 0x040fe2000001003a */
[----:B------:R-:W-:Y:S01]  /*3670*/  FADD.FTZ R146, R146, R196 ;  /* 0x000000c492927221 */ /* 0x000fe20000010000 */
[----:B------:R-:W-:Y:S01]  /*3680*/  FFMA.FTZ R114, R11, R196, R114 ;  /* 0x000000c40b727223 */ /* 0x000fe20000010072 */
[----:B------:R-:W-:Y:S01]  /*3690*/  SHF.L.U32 R196, R186, 0x10, RZ ;  /* 0x00000010bac47819 */ /* 0x000fe200000006ff */
[----:B------:R-:W-:Y:S02]  /*36a0*/  IMAD.U32 R235, R190, 0x10000, RZ ;  /* 0x00010000beeb7824 */ /* 0x000fe400078e00ff */
[----:B------:R-:W-:Y:S01]  /*36b0*/  FMUL.FTZ R12, R9, R12 ;  /* 0x0000000c090c7220 */ /* 0x000fe20000410000 */
[----:B------:R-:W-:-:S02]  /*36c0*/  FFMA.FTZ R236, R221, R236, R197 ;  /* 0x000000ecddec7223 */ /* 0x000fc400000100c5 */
[----:B------:R-:W4:Y:S01]  /*36d0*/  LDL R221, [R1+0x34] ;  /* 0x0000340001dd7983 */ /* 0x000f220000100800 */
[----:B------:R-:W-:Y:S01]  /*36e0*/  FADD.FTZ R92, R92, R235 ;  /* 0x000000eb5c5c7221 */ /* 0x000fe20000010000 */
[-C--:B------:R-:W-:Y:S01]  /*36f0*/  FFMA.FTZ R60, R12, R235.reuse, R60 ;  /* 0x000000eb0c3c7223 */ /* 0x080fe2000001003c */
[----:B---3--:R-:W-:Y:S02]  /*3700*/  FMUL.FTZ R197, R199, R196 ;  /* 0x000000c4c7c57220 */ /* 0x008fe40000410000 */
[----:B------:R-:W3:Y:S02]  /*3710*/  LDL R199, [R1+0xc] ;  /* 0x00000c0001c77983 */ /* 0x000ee40000100800 */
[----:B------:R-:W-:Y:S02]  /*3720*/  FFMA.FTZ R235, R198, R235, R197 ;  /* 0x000000ebc6eb7223 */ /* 0x000fe400000100c5 */
[----:B------:R-:W3:Y:S01]  /*3730*/  LDL R198, [R1+0x10] ;  /* 0x0000100001c67983 */ /* 0x000ee20000100800 */
[----:B------:R-:W-:-:S02]  /*3740*/  PRMT R184, R184, 0x7632, R184 ;  /* 0x00007632b8b87816 */ /* 0x000fc400000000b8 */
[----:B------:R-:W-:Y:S01]  /*3750*/  PRMT R234, R188, 0x7632, R234 ;  /* 0x00007632bcea7816 */ /* 0x000fe200000000ea */
[C---:B------:R-:W-:Y:S01]  /*3760*/  FMUL.FTZ R200, R9.reuse, R200 ;  /* 0x000000c809c87220 */ /* 0x040fe20000410000 */
[----:B------:R-:W-:Y:S01]  /*3770*/  SHF.L.U32 R184, R184, 0x10, RZ ;  /* 0x00000010b8b87819 */ /* 0x000fe200000006ff */
[----:B------:R-:W-:Y:S01]  /*3780*/  FADD.FTZ R148, R148, R196 ;  /* 0x000000c494947221 */ /* 0x000fe20000010000 */
[----:B------:R-:W-:Y:S01]  /*3790*/  FFMA.FTZ R116, R12, R196, R116 ;  /* 0x000000c40c747223 */ /* 0x000fe20000010074 */
[----:B------:R-:W-:Y:S02]  /*37a0*/  IMAD.U32 R234, R234, 0x10000, RZ ;  /* 0x00010000eaea7824 */ /* 0x000fe400078e00ff */
[----:B------:R-:W-:Y:S01]  /*37b0*/  FMUL.FTZ R201, R9, R201 ;  /* 0x000000c909c97220 */ /* 0x000fe20000410000 */
[----:B------:R-:W-:Y:S01]  /*37c0*/  IMAD.U32 R232, R191, 0x10000, RZ ;  /* 0x00010000bfe87824 */ /* 0x000fe200078e00ff */
[----:B------:R-:W3:Y:S01]  /*37d0*/  LDL R197, [R1+0x8] ;  /* 0x0000080001c57983 */ /* 0x000ee20000100800 */
[----:B------:R-:W-:Y:S01]  /*37e0*/  FADD.FTZ R89, R89, R234 ;  /* 0x000000ea59597221 */ /* 0x000fe20000010000 */
[----:B------:R-:W-:Y:S01]  /*37f0*/  FFMA.FTZ R57, R200, R234, R57 ;  /* 0x000000eac8397223 */ /* 0x000fe20000010039 */
[----:B------:R-:W-:Y:S01]  /*3800*/  FADD.FTZ R94, R94, R232 ;  /* 0x000000e85e5e7221 */ /* 0x000fe20000010000 */
[----:B------:R-:W-:Y:S01]  /*3810*/  FFMA.FTZ R62, R201, R232, R62 ;  /* 0x000000e8c93e7223 */ /* 0x000fe2000001003e */
[----:B----4-:R-:W-:-:S02]  /*3820*/  FMUL.FTZ R188, R221, R184 ;  /* 0x000000b8ddbc7220 */ /* 0x010fc40000410000 */
[----:B------:R-:W4:Y:S02]  /*3830*/  LDL R221, [R1+0x28] ;  /* 0x0000280001dd7983 */ /* 0x000f240000100800 */
[----:B--2---:R-:W-:Y:S01]  /*3840*/  FFMA.FTZ R234, R216, R234, R188 ;  /* 0x000000ead8ea7223 */ /* 0x004fe200000100bc */
[----:B------:R-:W-:Y:S01]  /*3850*/  SHF.L.U32 R188, R187, 0x10, RZ ;  /* 0x00000010bbbc7819 */ /* 0x000fe200000006ff */
[----:B------:R-:W2:Y:S04]  /*3860*/  LDL R216, [R1+0x14] ;  /* 0x0000140001d87983 */ /* 0x000ea80000100800 */
[----:B---3--:R-:W-:Y:S02]  /*3870*/  FMUL.FTZ R196, R199, R188 ;  /* 0x000000bcc7c47220 */ /* 0x008fe40000410000 */
[----:B------:R-:W3:Y:S02]  /*3880*/  LDL R199, [R1+0x18] ;  /* 0x0000180001c77983 */ /* 0x000ee40000100800 */
[----:B------:R-:W-:-:S02]  /*3890*/  FFMA.FTZ R232, R198, R232, R196 ;  /* 0x000000e8c6e87223 */ /* 0x000fc400000100c4 */
[----:B------:R-:W4:Y:S04]  /*38a0*/  LDL R196, [R1+0x24] ;  /* 0x0000240001c47983 */ /* 0x000f280000100800 */
[----:B------:R-:W3:Y:S01]  /*38b0*/  LDL R198, [R1+0x4] ;  /* 0x0000040001c67983 */ /* 0x000ee20000100800 */
[--C-:B------:R-:W-:Y:S01]  /*38c0*/  FADD.FTZ R145, R145, R184.reuse ;  /* 0x000000b891917221 */ /* 0x100fe20000010000 */
[----:B------:R-:W-:Y:S01]  /*38d0*/  FFMA.FTZ R113, R200, R184, R113 ;  /* 0x000000b8c8717223 */ /* 0x000fe20000010071 */
[----:B------:R-:W-:Y:S01]  /*38e0*/  PRMT R184, R185, 0x7632, R184 ;  /* 0x00007632b9b87816 */ /* 0x000fe200000000b8 */
[----:B------:R-:W-:-:S03]  /*38f0*/  FMUL.FTZ R204, R9, R204 ;  /* 0x000000cc09cc7220 */ /* 0x000fc60000410000 */
[----:B------:R-:W-:Y:S02]  /*3900*/  SHF.L.U32 R184, R184, 0x10, RZ ;  /* 0x00000010b8b87819 */ /* 0x000fe400000006ff */
[----:B------:R-:W-:Y:S01]  /*3910*/  PRMT R227, R189, 0x7632, R227 ;  /* 0x00007632bde37816 */ /* 0x000fe200000000e3 */
[----:B------:R-:W-:Y:S01]  /*3920*/  FADD.FTZ R220, R220, R237 ;  /* 0x000000eddcdc7221 */ /* 0x000fe20000010000 */
[----:B------:R-:W-:Y:S01]  /*3930*/  FFMA.FTZ R222, R10, R237, R222 ;  /* 0x000000ed0ade7223 */ /* 0x000fe200000100de */
[----:B------:R-:W-:Y:S01]  /*3940*/  FADD.FTZ R147, R147, R184 ;  /* 0x000000b893937221 */ /* 0x000fe20000010000 */
[----:B------:R-:W-:Y:S01]  /*3950*/  FFMA.FTZ R115, R204, R184, R115 ;  /* 0x000000b8cc737223 */ /* 0x000fe20000010073 */
[----:B------:R-:W-:Y:S02]  /*3960*/  IMAD.U32 R227, R227, 0x10000, RZ ;  /* 0x00010000e3e37824 */ /* 0x000fe400078e00ff */
[----:B------:R-:W-:Y:S01]  /*3970*/  FADD.FTZ R220, R220, R234 ;  /* 0x000000eadcdc7221 */ /* 0x000fe20000010000 */
[----:B------:R-:W-:Y:S01]  /*3980*/  FFMA.FTZ R222, R200, R234, R222 ;  /* 0x000000eac8de7223 */ /* 0x000fe200000100de */
[----:B------:R-:W-:Y:S01]  /*3990*/  PRMT R225, R190, 0x7632, R225 ;  /* 0x00007632bee17816 */ /* 0x000fe200000000e1 */
[----:B------:R-:W-:Y:S01]  /*39a0*/  FMUL.FTZ R208, R9, R208 ;  /* 0x000000d009d07220 */ /* 0x000fe20000410000 */
[----:B------:R-:W-:Y:S01]  /*39b0*/  FADD.FTZ R91, R91, R227 ;  /* 0x000000e35b5b7221 */ /* 0x000fe20000010000 */
[----:B------:R-:W-:Y:S01]  /*39c0*/  FFMA.FTZ R59, R204, R227, R59 ;  /* 0x000000e3cc3b7223 */ /* 0x000fe2000001003b */
[----:B------:R-:W-:Y:S01]  /*39d0*/  FADD.FTZ R220, R220, R236 ;  /* 0x000000ecdcdc7221 */ /* 0x000fe20000010000 */
[----:B------:R-:W-:Y:S01]  /*39e0*/  FFMA.FTZ R222, R11, R236, R222 ;  /* 0x000000ec0bde7223 */ /* 0x000fe200000100de */
[----:B------:R-:W-:Y:S01]  /*39f0*/  IMAD.U32 R225, R225, 0x10000, RZ ;  /* 0x00010000e1e17824 */ /* 0x000fe200078e00ff */
[----:B------:R-:W-:-:S03]  /*3a00*/  PRMT R223, R191, 0x7632, R223 ;  /* 0x00007632bfdf7816 */ /* 0x000fc600000000df */
        /* <DEDUP_REMOVED lines=8> */
[----:B----4-:R-:W-:Y:S01]  /*3a90*/  FMUL.FTZ R185, R196, R184 ;  /* 0x000000b8c4b97220 */ /* 0x010fe20000410000 */
[----:B------:R-:W-:-:S04]  /*3aa0*/  PRMT R184, R186, 0x7632, R184 ;  /* 0x00007632bab87816 */ /* 0x000fc800000000b8 */
[----:B------:R-:W-:Y:S01]  /*3ab0*/  SHF.L.U32 R184, R184, 0x10, RZ ;  /* 0x00000010b8b87819 */ /* 0x000fe200000006ff */
[----:B------:R-:W-:-:S04]  /*3ac0*/  FFMA.FTZ R227, R221, R227, R185 ;  /* 0x000000e3dde37223 */ /* 0x000fc800000100b9 */
[-C--:B--2---:R-:W-:Y:S01]  /*3ad0*/  FMUL.FTZ R185, R216, R184.reuse ;  /* 0x000000b8d8b97220 */ /* 0x084fe20000410000 */
[--C-:B------:R-:W-:Y:S01]  /*3ae0*/  FADD.FTZ R149, R149, R184.reuse ;  /* 0x000000b895957221 */ /* 0x100fe20000010000 */
[----:B------:R-:W-:Y:S01]  /*3af0*/  FFMA.FTZ R117, R208, R184, R117 ;  /* 0x000000b8d0757223 */ /* 0x000fe20000010075 */
[----:B------:R-:W-:Y:S01]  /*3b00*/  PRMT R184, R187, 0x7632, R184 ;  /* 0x00007632bbb87816 */ /* 0x000fe200000000b8 */
[----:B------:R-:W-:Y:S01]  /*3b10*/  FADD.FTZ R220, R220, R227 ;  /* 0x000000e3dcdc7221 */ /* 0x000fe20000010000 */
[----:B------:R-:W-:Y:S01]  /*3b20*/  FFMA.FTZ R222, R204, R227, R222 ;  /* 0x000000e3ccde7223 */ /* 0x000fe200000100de */
[----:B---3--:R-:W-:Y:S01]  /*3b30*/  FFMA.FTZ R225, R199, R225, R185 ;  /* 0x000000e1c7e17223 */ /* 0x008fe200000100b9 */
[----:B------:R-:W-:Y:S01]  /*3b40*/  SHF.L.U32 R184, R184, 0x10, RZ ;  /* 0x00000010b8b87819 */ /* 0x000fe200000006ff */
[----:B------:R-:W-:Y:S01]  /*3b50*/  FADD.FTZ R220, R220, R235 ;  /* 0x000000ebdcdc7221 */ /* 0x000fe20000010000 */
[----:B------:R-:W-:-:S03]  /*3b60*/  FFMA.FTZ R222, R12, R235, R222 ;  /* 0x000000eb0cde7223 */ /* 0x000fc600000100de */
[----:B------:R-:W-:Y:S01]  /*3b70*/  FMUL.FTZ R185, R198, R184 ;  /* 0x000000b8c6b97220 */ /* 0x000fe20000410000 */
[----:B------:R-:W-:Y:S01]  /*3b80*/  FADD.FTZ R220, R220, R225 ;  /* 0x000000e1dcdc7221 */ /* 0x000fe20000010000 */
[----:B------:R-:W-:Y:S02]  /*3b90*/  FFMA.FTZ R222, R208, R225, R222 ;  /* 0x000000e1d0de7223 */ /* 0x000fe400000100de */
[----:B------:R-:W-:Y:S01]  /*3ba0*/  FFMA.FTZ R223, R197, R223, R185 ;  /* 0x000000dfc5df7223 */ /* 0x000fe200000100b9 */
[----:B------:R-:W-:Y:S01]  /*3bb0*/  FADD.FTZ R220, R220, R232 ;  /* 0x000000e8dcdc7221 */ /* 0x000fe20000010000 */
[----:B------:R-:W-:Y:S01]  /*3bc0*/  FFMA.FTZ R222, R201, R232, R222 ;  /* 0x000000e8c9de7223 */ /* 0x000fe200000100de */
[----:B------:R-:W-:Y:S01]  /*3bd0*/  FADD.FTZ R151, R151, R184 ;  /* 0x000000b897977221 */ /* 0x000fe20000010000 */
[----:B------:R-:W-:Y:S01]  /*3be0*/  FFMA.FTZ R119, R212, R184, R119 ;  /* 0x000000b8d4777223 */ /* 0x000fe20000010077 */
[----:B------:R-:W-:Y:S01]  /*3bf0*/  FADD.FTZ R220, R220, R223 ;  /* 0x000000dfdcdc7221 */ /* 0x000fe20000010000 */
[----:B------:R-:W-:-:S07]  /*3c00*/  FFMA.FTZ R222, R212, R223, R222 ;  /* 0x000000dfd4de7223 */ /* 0x000fce00000100de */
.L_x_127:
[----:B------:R-:W-:Y:S05]  /*3c10*/  BSYNC B1 ;  /* 0x0000000000017941 */ /* 0x000fea0003800000 */
.L_x_126:
        /* <DEDUP_REMOVED lines=20> */
.L_x_163:
[----:B------:R-:W2:Y:S01]  /*3d60*/  LDC.U8 R199, c[0x0][0x2a0] ;  /* 0x0000a800ffc77b82 */ /* 0x000ea20000000000 */
[----:B------:R-:W-:Y:S01]  /*3d70*/  FADD.FTZ R189, R220, R189 ;  /* 0x000000bddcbd7221 */ /* 0x000fe20000010000 */
[----:B0-----:R-:W-:Y:S01]  /*3d80*/  FADD.FTZ R184, R222, R184 ;  /* 0x000000b8deb87221 */ /* 0x001fe20000010000 */
[----:B------:R-:W-:Y:S02]  /*3d90*/  BSSY B1, `(.L_x_129) ;  /* 0x0000092000017945 */ /* 0x000fe40003800000 */
[----:B------:R-:W-:Y:S01]  /*3da0*/  FMUL.FTZ R190, R189, UR14 ;  /* 0x0000000ebdbe7c20 */ /* 0x000fe20008410000 */
[----:B------:R-:W-:Y:S01]  /*3db0*/  FMUL.FTZ R191, R184, UR14 ;  /* 0x0000000eb8bf7c20 */ /* 0x000fe20008410000 */
[----:B------:R-:W-:Y:S06]  /*3dc0*/  @!P5 BRA `(.L_x_130) ;  /* 0x000000080038d947 */ /* 0x000fec0003800000 */
[----:B--2---:R-:W-:Y:S02]  /*3dd0*/  ISETP.NE.AND P2, PT, R199, RZ, PT ;  /* 0x000000ffc700720c */ /* 0x004fe40003f45270 */
[----:B------:R-:W-:Y:S02]  /*3de0*/  ISETP.NE.U32.AND P5, PT, RZ, UR8, PT ;  /* 0x00000008ff007c0c */ /* 0x000fe4000bfa5070 */
[----:B------:R-:W-:Y:S02]  /*3df0*/  FSEL R198, R190, RZ, !P2 ;  /* 0x000000ffbec67208 */ /* 0x000fe40005000000 */
[----:B------:R-:W-:Y:S02]  /*3e00*/  ISETP.NE.AND.EX P5, PT, RZ, UR9, PT, P5 ;  /* 0x00000009ff007c0c */ /* 0x000fe4000bfa5350 */
[----:B------:R-:W-:Y:S01]  /*3e10*/  ISETP.NE.U32.AND P2, PT, RZ, UR12, PT ;  /* 0x0000000cff007c0c */ /* 0x000fe2000bf45070 */
[-CC-:B------:R-:W-:Y:S01]  /*3e20*/  FFMA.FTZ R184, R0, R191.reuse, R198.reuse ;  /* 0x000000bf00b87223 */ /* 0x180fe200000100c6 */
[----:B------:R-:W-:Y:S01]  /*3e30*/  ISETP.NE.U32.AND P4, PT, RZ, UR16, PT ;  /* 0x00000010ff007c0c */ /* 0x000fe2000bf85070 */
[-C--:B------:R-:W-:Y:S01]  /*3e40*/  FFMA.FTZ R187, R194, R191.reuse, R198 ;  /* 0x000000bfc2bb7223 */ /* 0x080fe200000100c6 */
[----:B------:R-:W-:Y:S01]  /*3e50*/  ISETP.NE.AND.EX P2, PT, RZ, UR13, PT, P2 ;  /* 0x0000000dff007c0c */ /* 0x000fe2000bf45320 */
[----:B------:R-:W-:Y:S01]  /*3e60*/  FADD.FTZ R184, R230, -R184 ;  /* 0x800000b8e6b87221 */ /* 0x000fe20000010000 */
[----:B------:R-:W-:Y:S01]  /*3e70*/  ISETP.NE.AND.EX P4, PT, RZ, UR17, PT, P4 ;  /* 0x00000011ff007c0c */ /* 0x000fe2000bf85340 */
[----:B------:R-:W-:Y:S01]  /*3e80*/  FADD.FTZ R187, R243, -R187 ;  /* 0x800000bbf3bb7221 */ /* 0x000fe20000010000 */
[----:B------:R-:W-:Y:S01]  /*3e90*/  FFMA.FTZ R196, R207, R191, R198 ;  /* 0x000000bfcfc47223 */ /* 0x000fe200000100c6 */
[----:B-----5:R-:W-:-:S02]  /*3ea0*/  FMUL.FTZ R185, R9, R184 ;  /* 0x000000b809b97220 */ /* 0x020fc40000410000 */
[C---:B------:R-:W-:Y:S01]  /*3eb0*/  @P5 SHF.L.U32 R184, R168.reuse, 0x10, RZ ;  /* 0x00000010a8b85819 */ /* 0x040fe200000006ff */
[----:B------:R-:W-:Y:S01]  /*3ec0*/  FMUL.FTZ R187, R9, R187 ;  /* 0x000000bb09bb7220 */ /* 0x000fe20000410000 */
[----:B------:R-:W-:Y:S01]  /*3ed0*/  @P5 PRMT R188, R168, 0x7632, R188 ;  /* 0x00007632a8bc5816 */ /* 0x000fe200000000bc */
[----:B------:R-:W-:Y:S02]  /*3ee0*/  FADD.FTZ R196, R231, -R196 ;  /* 0x800000c4e7c47221 */ /* 0x000fe40000010000 */
[----:B------:R-:W-:Y:S01]  /*3ef0*/  @P5 FADD.FTZ R185, R185, R184 ;  /* 0x000000b8b9b95221 */ /* 0x000fe20000010000 */
[----:B------:R-:W-:Y:S01]  /*3f00*/  @P2 IMAD.MOV.U32 R184, RZ, RZ, R22 ;  /* 0x000000ffffb82224 */ /* 0x000fe200078e0016 */
[----:B------:R-:W-:Y:S01]  /*3f10*/  @P5 SHF.L.U32 R188, R188, 0x10, RZ ;  /* 0x00000010bcbc5819 */ /* 0x000fe200000006ff */
[----:B------:R-:W-:Y:S01]  /*3f20*/  FMUL.FTZ R196, R9, R196 ;  /* 0x000000c409c47220 */ /* 0x000fe20000410000 */
[----:B------:R-:W-:Y:S02]  /*3f30*/  @P2 LOP3.LUT P6, RZ, R23, 0xff, RZ, 0xc0, !PT ;  /* 0x000000ff17ff2812 */ /* 0x000fe400078cc0ff */
[----:B------:R-:W-:Y:S01]  /*3f40*/  @P2 LOP3.LUT P3, RZ, R184, 0xff, RZ, 0xc0, !PT ;  /* 0x000000ffb8ff2812 */ /* 0x000fe2000786c0ff */
[----:B------:R-:W-:Y:S01]  /*3f50*/  @P5 FADD.FTZ R187, R187, R188 ;  /* 0x000000bcbbbb5221 */ /* 0x000fe20000010000 */
[----:B------:R-:W-:Y:S01]  /*3f60*/  FMUL.FTZ R184, R185, UR15 ;  /* 0x0000000fb9b87c20 */ /* 0x000fe20008410000 */
[----:B------:R-:W-:-:S03]  /*3f70*/  @P4 F2FP.BF16.F32.PACK_AB R185, RZ, R185 ;  /* 0x000000b9ffb9423e */ /* 0x000fc600000010ff */
[----:B------:R-:W-:Y:S01]  /*3f80*/  @P4 F2FP.BF16.F32.PACK_AB R189, RZ, R187 ;  /* 0x000000bbffbd423e */ /* 0x000fe200000010ff */
[----:B------:R-:W-:Y:S01]  /*3f90*/  FMUL.FTZ R187, R187, UR15 ;  /* 0x0000000fbbbb7c20 */ /* 0x000fe20008410000 */
[----:B------:R-:W-:Y:S02]  /*3fa0*/  @P2 FSEL R186, R184, RZ, P3 ;  /* 0x000000ffb8ba2208 */ /* 0x000fe40001800000 */
[----:B------:R-:W-:Y:S02]  /*3fb0*/  @P2 LOP3.LUT P3, RZ, R22, 0xff00, RZ, 0xc0, !PT ;  /* 0x0000ff0016ff2812 */ /* 0x000fe4000786c0ff */
[----:B------:R-:W-:Y:S02]  /*3fc0*/  @P2 F2FP.BF16.F32.PACK_AB R186, RZ, R186 ;  /* 0x000000baffba223e */ /* 0x000fe400000010ff */
[----:B------:R-:W-:Y:S02]  /*3fd0*/  @P2 FSEL R188, R187, RZ, P3 ;  /* 0x000000ffbbbc2208 */ /* 0x000fe40001800000 */
[----:B------:R-:W-:Y:S01]  /*3fe0*/  @P4 PRMT R160, R185, 0x7610, R160 ;  /* 0x00007610b9a04816 */ /* 0x000fe200000000a0 */
[----:B------:R-:W-:Y:S01]  /*3ff0*/  FFMA.FTZ R185, R215, R191, R198 ;  /* 0x000000bfd7b97223 */ /* 0x000fe200000100c6 */
[----:B------:R-:W-:-:S02]  /*4000*/  @P2 F2FP.BF16.F32.PACK_AB R188, RZ, R188 ;  /* 0x000000bcffbc223e */ /* 0x000fc400000010ff */
[----:B------:R-:W-:Y:S01]  /*4010*/  @P2 PRMT R164, R186, 0x7610, R164 ;  /* 0x00007610baa42816 */ /* 0x000fe200000000a4 */
[----:B------:R-:W-:Y:S01]  /*4020*/  FADD.FTZ R185, R251, -R185 ;  /* 0x800000b9fbb97221 */ /* 0x000fe20000010000 */
[----:B------:R-:W-:Y:S02]  /*4030*/  @P4 PRMT R160, R160, 0x5410, R189 ;  /* 0x00005410a0a04816 */ /* 0x000fe400000000bd */
[----:B------:R-:W-:Y:S01]  /*4040*/  @P2 PRMT R164, R164, 0x5410, R188 ;  /* 0x00005410a4a42816 */ /* 0x000fe200000000bc */
[----:B------:R-:W-:Y:S01]  /*4050*/  FFMA.FTZ R188, R195, R191, R198 ;  /* 0x000000bfc3bc7223 */ /* 0x000fe200000100c6 */
[----:B------:R-:W-:Y:S01]  /*4060*/  FMUL.FTZ R189, R9, R185 ;  /* 0x000000b909bd7220 */ /* 0x000fe20000410000 */
[C---:B------:R-:W-:Y:S01]  /*4070*/  @P5 IMAD.U32 R185, R169.reuse, 0x10000, RZ ;  /* 0x00010000a9b95824 */ /* 0x040fe200078e00ff */
[----:B------:R-:W-:Y:S01]  /*4080*/  @P5 PRMT R186, R169, 0x7632, R186 ;  /* 0x00007632a9ba5816 */ /* 0x000fe200000000ba */
[----:B------:R-:W-:Y:S01]  /*4090*/  FADD.FTZ R188, R233, -R188 ;  /* 0x800000bce9bc7221 */ /* 0x000fe20000010000 */
[----:B------:R-:W-:Y:S01]  /*40a0*/  @P2 LOP3.LUT P3, RZ, R22, 0xff0000, RZ, 0xc0, !PT ;  /* 0x00ff000016ff2812 */ /* 0x000fe2000786c0ff */
[----:B------:R-:W-:Y:S01]  /*40b0*/  @P5 FADD.FTZ R189, R189, R185 ;  /* 0x000000b9bdbd5221 */ /* 0x000fe20000010000 */
[----:B------:R-:W-:Y:S01]  /*40c0*/  @P5 SHF.L.U32 R186, R186, 0x10, RZ ;  /* 0x00000010baba5819 */ /* 0x000fe200000006ff */
[----:B------:R-:W-:-:S03]  /*40d0*/  FMUL.FTZ R188, R9, R188 ;  /* 0x000000bc09bc7220 */ /* 0x000fc60000410000 */
[----:B------:R-:W-:Y:S01]  /*40e0*/  @P4 F2FP.BF16.F32.PACK_AB R185, RZ, R189 ;  /* 0x000000bdffb9423e */ /* 0x000fe200000010ff */
[----:B------:R-:W-:-:S03]  /*40f0*/  @P5 FADD.FTZ R188, R188, R186 ;  /* 0x000000babcbc5221 */ /* 0x000fc60000010000 */
[----:B------:R-:W-:Y:S01]  /*4100*/  @P4 PRMT R161, R185, 0x7610, R161 ;  /* 0x00007610b9a14816 */ /* 0x000fe200000000a1 */
[----:B------:R-:W-:Y:S01]  /*4110*/  FMUL.FTZ R185, R189, UR15 ;  /* 0x0000000fbdb97c20 */ /* 0x000fe20008410000 */
[----:B------:R-:W-:-:S04]  /*4120*/  @P4 F2FP.BF16.F32.PACK_AB R186, RZ, R188 ;  /* 0x000000bcffba423e */ /* 0x000fc800000010ff */
[----:B------:R-:W-:Y:S01]  /*4130*/  @P4 PRMT R161, R161, 0x5410, R186 ;  /* 0x00005410a1a14816 */ /* 0x000fe200000000ba */
[----:B------:R-:W-:Y:S01]  /*4140*/  FMUL.FTZ R186, R188, UR15 ;  /* 0x0000000fbcba7c20 */ /* 0x000fe20008410000 */
[----:B------:R-:W-:Y:S02]  /*4150*/  @P2 FSEL R189, R185, RZ, P3 ;  /* 0x000000ffb9bd2208 */ /* 0x000fe40001800000 */
[----:B------:R-:W-:Y:S02]  /*4160*/  @P2 LOP3.LUT P3, RZ, R22, 0xff000000, RZ, 0xc0, !PT ;  /* 0xff00000016ff2812 */ /* 0x000fe4000786c0ff */
[----:B------:R-:W-:Y:S02]  /*4170*/  @P2 F2FP.BF16.F32.PACK_AB R189, RZ, R189 ;  /* 0x000000bdffbd223e */ /* 0x000fe400000010ff */
[----:B------:R-:W-:Y:S02]  /*4180*/  @P2 FSEL R188, R186, RZ, P3 ;  /* 0x000000ffbabc2208 */ /* 0x000fe40001800000 */
[----:B------:R-:W-:-:S02]  /*4190*/  @P2 PRMT R165, R189, 0x7610, R165 ;  /* 0x00007610bda52816 */ /* 0x000fc400000000a5 */
[----:B------:R-:W-:-:S04]  /*41a0*/  @P2 F2FP.BF16.F32.PACK_AB R188, RZ, R188 ;  /* 0x000000bcffbc223e */ /* 0x000fc800000010ff */
[----:B------:R-:W-:Y:S01]  /*41b0*/  @P2 PRMT R165, R165, 0x5410, R188 ;  /* 0x00005410a5a52816 */ /* 0x000fe200000000bc */
[----:B------:R-:W-:-:S05]  /*41c0*/  IMAD.MOV.U32 R188, RZ, RZ, R192 ;  /* 0x000000ffffbc7224 */ /* 0x000fca00078e00c0 */
[----:B------:R-:W-:Y:S01]  /*41d0*/  LOP3.LUT P3, RZ, R188, 0xff, RZ, 0xc0, !PT ;  /* 0x000000ffbcff7812 */ /* 0x000fe2000786c0ff */
[----:B------:R-:W-:-:S03]  /*41e0*/  FFMA.FTZ R188, R214, R191, R198 ;  /* 0x000000bfd6bc7223 */ /* 0x000fc600000100c6 */
[----:B------:R-:W-:Y:S01]  /*41f0*/  FSEL R184, R184, RZ, P3 ;  /* 0x000000ffb8b87208 */ /* 0x000fe20001800000 */
[----:B------:R-:W-:Y:S01]  /*4200*/  FADD.FTZ R188, R250, -R188 ;  /* 0x800000bcfabc7221 */ /* 0x000fe20000010000 */
[----:B------:R-:W-:-:S03]  /*4210*/  LOP3.LUT P3, RZ, R192, 0xff00, RZ, 0xc0, !PT ;  /* 0x0000ff00c0ff7812 */ /* 0x000fc6000786c0ff */
[----:B------:R-:W-:Y:S01]  /*4220*/  FMUL.FTZ R189, R9, R188 ;  /* 0x000000bc09bd7220 */ /* 0x000fe20000410000 */
[----:B------:R-:W-:-:S05]  /*4230*/  @P5 SHF.L.U32 R188, R170, 0x10, RZ ;  /* 0x00000010aabc5819 */ /* 0x000fca00000006ff */
[----:B------:R-:W-:-:S05]  /*4240*/  @P5 FADD.FTZ R189, R189, R188 ;  /* 0x000000bcbdbd5221 */ /* 0x000fca0000010000 */
[----:B------:R-:W-:-:S04]  /*4250*/  @P4 F2FP.BF16.F32.PACK_AB R188, RZ, R189 ;  /* 0x000000bdffbc423e */ /* 0x000fc800000010ff */
[----:B------:R-:W-:Y:S01]  /*4260*/  @P4 PRMT R162, R188, 0x7610, R162 ;  /* 0x00007610bca24816 */ /* 0x000fe200000000a2 */
[----:B------:R-:W-:-:S05]  /*4270*/  FMUL.FTZ R188, R189, UR15 ;  /* 0x0000000fbdbc7c20 */ /* 0x000fca0008410000 */
[----:B------:R-:W-:Y:S02]  /*4280*/  @P2 FSEL R189, R188, RZ, P6 ;  /* 0x000000ffbcbd2208 */ /* 0x000fe40003000000 */
[----:B------:R-:W-:Y:S02]  /*4290*/  @P2 LOP3.LUT P6, RZ, R23, 0xff00, RZ, 0xc0, !PT ;  /* 0x0000ff0017ff2812 */ /* 0x000fe400078cc0ff */
[----:B------:R-:W-:-:S04]  /*42a0*/  @P2 F2FP.BF16.F32.PACK_AB R189, RZ, R189 ;  /* 0x000000bdffbd223e */ /* 0x000fc800000010ff */
[----:B------:R-:W-:Y:S02]  /*42b0*/  @P2 PRMT R166, R189, 0x7610, R166 ;  /* 0x00007610bda62816 */ /* 0x000fe400000000a6 */
[----:B------:R-:W-:-:S05]  /*42c0*/  @P5 PRMT R189, R170, 0x7632, R189 ;  /* 0x00007632aabd5816 */ /* 0x000fca00000000bd */
[----:B------:R-:W-:-:S04]  /*42d0*/  @P5 IMAD.U32 R189, R189, 0x10000, RZ ;  /* 0x00010000bdbd5824 */ /* 0x000fc800078e00ff */
[----:B------:R-:W-:-:S05]  /*42e0*/  @P5 FADD.FTZ R196, R196, R189 ;  /* 0x000000bdc4c45221 */ /* 0x000fca0000010000 */
[----:B------:R-:W-:-:S04]  /*42f0*/  @P4 F2FP.BF16.F32.PACK_AB R189, RZ, R196 ;  /* 0x000000c4ffbd423e */ /* 0x000fc800000010ff */
[----:B------:R-:W-:Y:S01]  /*4300*/  @P4 PRMT R162, R162, 0x5410, R189 ;  /* 0x00005410a2a24816 */ /* 0x000fe200000000bd */
[----:B------:R-:W-:-:S05]  /*4310*/  FMUL.FTZ R189, R196, UR15 ;  /* 0x0000000fc4bd7c20 */ /* 0x000fca0008410000 */
[----:B------:R-:W-:Y:S02]  /*4320*/  @P2 FSEL R196, R189, RZ, P6 ;  /* 0x000000ffbdc42208 */ /* 0x000fe40003000000 */
[----:B------:R-:W-:Y:S02]  /*4330*/  @P2 LOP3.LUT P6, RZ, R23, 0xff0000, RZ, 0xc0, !PT ;  /* 0x00ff000017ff2812 */ /* 0x000fe400078cc0ff */
[----:B------:R-:W-:-:S04]  /*4340*/  @P2 F2FP.BF16.F32.PACK_AB R196, RZ, R196 ;  /* 0x000000c4ffc4223e */ /* 0x000fc800000010ff */
[----:B------:R-:W-:Y:S01]  /*4350*/  @P2 PRMT R166, R166, 0x5410, R196 ;  /* 0x00005410a6a62816 */ /* 0x000fe200000000c4 */
[----:B------:R-:W-:-:S04]  /*4360*/  FFMA.FTZ R196, R17, R191, R198 ;  /* 0x000000bf11c47223 */ /* 0x000fc800000100c6 */
[----:B------:R-:W-:-:S04]  /*4370*/  FADD.FTZ R196, R242, -R196 ;  /* 0x800000c4f2c47221 */ /* 0x000fc80000010000 */
[----:B------:R-:W-:Y:S01]  /*4380*/  FMUL.FTZ R197, R9, R196 ;  /* 0x000000c409c57220 */ /* 0x000fe20000410000 */
[----:B------:R-:W-:-:S05]  /*4390*/  @P5 SHF.L.U32 R196, R171, 0x10, RZ ;  /* 0x00000010abc45819 */ /* 0x000fca00000006ff */
[----:B------:R-:W-:-:S05]  /*43a0*/  @P5 FADD.FTZ R197, R197, R196 ;  /* 0x000000c4c5c55221 */ /* 0x000fca0000010000 */
[----:B------:R-:W-:-:S04]  /*43b0*/  @P4 F2FP.BF16.F32.PACK_AB R196, RZ, R197 ;  /* 0x000000c5ffc4423e */ /* 0x000fc800000010ff */
[----:B------:R-:W-:Y:S01]  /*43c0*/  @P4 PRMT R163, R196, 0x7610, R163 ;  /* 0x00007610c4a34816 */ /* 0x000fe200000000a3 */
[----:B------:R-:W-:-:S05]  /*43d0*/  FMUL.FTZ R196, R197, UR15 ;  /* 0x0000000fc5c47c20 */ /* 0x000fca0008410000 */
[----:B------:R-:W-:-:S04]  /*43e0*/  @P2 FSEL R197, R196, RZ, P6 ;  /* 0x000000ffc4c52208 */ /* 0x000fc80003000000 */
[----:B------:R-:W-:-:S04]  /*43f0*/  @P2 F2FP.BF16.F32.PACK_AB R197, RZ, R197 ;  /* 0x000000c5ffc5223e */ /* 0x000fc800000010ff */
[----:B------:R-:W-:Y:S01]  /*4400*/  @P2 PRMT R167, R197, 0x7610, R167 ;  /* 0x00007610c5a72816 */ /* 0x000fe200000000a7 */
[--C-:B------:R-:W-:Y:S01]  /*4410*/  FFMA.FTZ R197, R209, R191, R198.reuse ;  /* 0x000000bfd1c57223 */ /* 0x100fe200000100c6 */
[----:B------:R-:W-:-:S03]  /*4420*/  @P5 PRMT R198, R171, 0x7632, R198 ;  /* 0x00007632abc65816 */ /* 0x000fc600000000c6 */
[----:B------:R-:W-:Y:S02]  /*4430*/  FADD.FTZ R197, R226, -R197 ;  /* 0x800000c5e2c57221 */ /* 0x000fe40000010000 */
[----:B------:R-:W-:Y:S02]  /*4440*/  @P5 IMAD.U32 R198, R198, 0x10000, RZ ;  /* 0x00010000c6c65824 */ /* 0x000fe400078e00ff */
[----:B------:R-:W-:-:S04]  /*4450*/  FMUL.FTZ R197, R9, R197 ;  /* 0x000000c509c57220 */ /* 0x000fc80000410000 */
[----:B------:R-:W-:Y:S01]  /*4460*/  @P5 FADD.FTZ R197, R197, R198 ;  /* 0x000000c6c5c55221 */ /* 0x000fe20000010000 */
[----:B------:R-:W-:-:S04]  /*4470*/  LOP3.LUT P5, RZ, R192, 0xff0000, RZ, 0xc0, !PT ;  /* 0x00ff0000c0ff7812 */ /* 0x000fc800078ac0ff */
[----:B------:R-:W-:Y:S02]  /*4480*/  FSEL R185, R185, RZ, P5 ;  /* 0x000000ffb9b97208 */ /* 0x000fe40002800000 */
[----:B------:R-:W-:-:S04]  /*4490*/  LOP3.LUT P5, RZ, R192, 0xff000000, RZ, 0xc0, !PT ;  /* 0xff000000c0ff7812 */ /* 0x000fc800078ac0ff */
[----:B------:R-:W-:Y:S02]  /*44a0*/  FSEL R198, R186, RZ, P5 ;  /* 0x000000ffbac67208 */ /* 0x000fe40002800000 */
[----:B------:R-:W-:Y:S02]  /*44b0*/  LOP3.LUT P5, RZ, R193, 0xff, RZ, 0xc0, !PT ;  /* 0x000000ffc1ff7812 */ /* 0x000fe400078ac0ff */
[----:B------:R-:W-:Y:S02]  /*44c0*/  F2FP.BF16.F32.PACK_AB R185, R198, R185 ;  /* 0x000000b9c6b9723e */ /* 0x000fe400000010ff */
[----:B------:R-:W-:Y:S02]  /*44d0*/  FSEL R186, R188, RZ, P5 ;  /* 0x000000ffbcba7208 */ /* 0x000fe40002800000 */
[----:B------:R-:W-:Y:S01]  /*44e0*/  @P4 F2FP.BF16.F32.PACK_AB R188, RZ, R197 ;  /* 0x000000c5ffbc423e */ /* 0x000fe200000010ff */
[----:B------:R-:W-:Y:S01]  /*44f0*/  FMUL.FTZ R197, R197, UR15 ;  /* 0x0000000fc5c57c20 */ /* 0x000fe20008410000 */
[----:B------:R-:W-:-:S02]  /*4500*/  LOP3.LUT P5, RZ, R193, 0xff00, RZ, 0xc0, !PT ;  /* 0x0000ff00c1ff7812 */ /* 0x000fc400078ac0ff */
[----:B------:R-:W-:Y:S02]  /*4510*/  @P4 PRMT R163, R163, 0x5410, R188 ;  /* 0x00005410a3a34816 */ /* 0x000fe400000000bc */
[----:B------:R-:W-:Y:S02]  /*4520*/  @P2 LOP3.LUT P4, RZ, R23, 0xff000000, RZ, 0xc0, !PT ;  /* 0xff00000017ff2812 */ /* 0x000fe4000788c0ff */
[----:B------:R-:W-:Y:S02]  /*4530*/  FSEL R189, R189, RZ, P5 ;  /* 0x000000ffbdbd7208 */ /* 0x000fe40002800000 */
[----:B------:R-:W-:Y:S02]  /*4540*/  @P2 FSEL R188, R197, RZ, P4 ;  /* 0x000000ffc5bc2208 */ /* 0x000fe40002000000 */
[----:B------:R-:W-:Y:S02]  /*4550*/  ISETP.NE.U32.AND P4, PT, RZ, UR16, PT ;  /* 0x00000010ff007c0c */ /* 0x000fe4000bf85070 */
[----:B------:R-:W-:-:S02]  /*4560*/  @P2 F2FP.BF16.F32.PACK_AB R188, RZ, R188 ;  /* 0x000000bcffbc223e */ /* 0x000fc400000010ff */
[----:B------:R-:W-:Y:S02]  /*4570*/  ISETP.NE.AND.EX P4, PT, RZ, UR17, PT, P4 ;  /* 0x00000011ff007c0c */ /* 0x000fe4000bf85340 */
[----:B------:R-:W-:Y:S02]  /*4580*/  F2FP.BF16.F32.PACK_AB R186, R189, R186 ;  /* 0x000000babdba723e */ /* 0x000fe400000010ff */
[----:B------:R-:W-:-:S09]  /*4590*/  @P2 PRMT R167, R167, 0x5410, R188 ;  /* 0x00005410a7a72816 */ /* 0x000fd200000000bc */
[----:B------:R-:W0:Y:S02]  /*45a0*/  @P4 LDC.64 R188, c[0x0][0x308] ;  /* 0x0000c200ffbc4b82 */ /* 0x000e240000000a00 */
[----:B0-----:R-:W-:-:S05]  /*45b0*/  @P4 IMAD.WIDE.U32 R188, R2, 0x10, R188 ;  /* 0x0000001002bc4825 */ /* 0x001fca00078e00bc */
[----:B------:R0:W-:Y:S02]  /*45c0*/  @P4 STG.E.128 desc[UR4][R188.64], R160 ;  /* 0x000000a0bc004986 */ /* 0x0001e4000c101d04 */
[----:B0-----:R-:W-:Y:S02]  /*45d0*/  FSEL R188, R187, RZ, P3 ;  /* 0x000000ffbbbc7208 */ /* 0x001fe40001800000 */
[C---:B------:R-:W-:Y:S02]  /*45e0*/  LOP3.LUT P3, RZ, R193.reuse, 0xff0000, RZ, 0xc0, !PT ;  /* 0x00ff0000c1ff7812 */ /* 0x040fe4000786c0ff */
[----:B------:R-:W-:Y:S02]  /*45f0*/  F2FP.BF16.F32.PACK_AB R184, R188, R184 ;  /* 0x000000b8bcb8723e */ /* 0x000fe400000010ff */
[----:B------:R-:W0:Y:S01]  /*4600*/  LDC.64 R188, c[0x0][0x2f8] ;  /* 0x0000be00ffbc7b82 */ /* 0x000e220000000a00 */
[----:B------:R-:W-:Y:S02]  /*4610*/  FSEL R187, R196, RZ, P3 ;  /* 0x000000ffc4bb7208 */ /* 0x000fe40001800000 */
[----:B------:R-:W-:-:S04]  /*4620*/  LOP3.LUT P3, RZ, R193, 0xff000000, RZ, 0xc0, !PT ;  /* 0xff000000c1ff7812 */ /* 0x000fc8000786c0ff */
[----:B------:R-:W-:-:S04]  /*4630*/  FSEL R197, R197, RZ, P3 ;  /* 0x000000ffc5c57208 */ /* 0x000fc80001800000 */
[----:B------:R-:W-:Y:S01]  /*4640*/  F2FP.BF16.F32.PACK_AB R187, R197, R187 ;  /* 0x000000bbc5bb723e */ /* 0x000fe200000010ff */
[----:B0-----:R-:W-:-:S05]  /*4650*/  IMAD.WIDE.U32 R188, R2, 0x10, R188 ;  /* 0x0000001002bc7825 */ /* 0x001fca00078e00bc */
[----:B------:R0:W-:Y:S02]  /*4660*/  STG.E.128 desc[UR4][R188.64], R184 ;  /* 0x000000b8bc007986 */ /* 0x0001e4000c101d04 */
[----:B0-----:R-:W-:-:S04]  /*4670*/  @P2 LEA R184, P3, R2, UR12, 0x4 ;  /* 0x0000000c02b82c11 */ /* 0x001fc8000f8620ff */
[C---:B------:R-:W-:Y:S02]  /*4680*/  @P2 LEA.HI.X R185, R2.reuse, UR13, RZ, 0x4, P3 ;  /* 0x0000000d02b92c11 */ /* 0x040fe400098f24ff */
[----:B------:R-:W-:-:S03]  /*4690*/  IADD3 R2, R2, 0x20, RZ ;  /* 0x0000002002027810 */ /* 0x000fc60007ffe0ff */
[----:B------:R0:W-:Y:S04]  /*46a0*/  @P2 STG.E.128 desc[UR4][R184.64], R164 ;  /* 0x000000a4b8002986 */ /* 0x0001e8000c101d04 */
.L_x_130:
[----:B------:R-:W-:Y:S05]  /*46b0*/  BSYNC B1 ;  /* 0x0000000000017941 */ /* 0x000fea0003800000 */
.L_x_129:
[----:B------:R-:W-:Y:S04]  /*46c0*/  BSSY B1, `(.L_x_131) ;  /* 0x0000090000017945 */ /* 0x000fe80003800000 */
[----:B------:R-:W-:Y:S05]  /*46d0*/  @!P0 BRA `(.L_x_132) ;  /* 0x0000000800388947 */ /* 0x000fea0003800000 */
[----:B--2---:R-:W-:Y:S02]  /*46e0*/  ISETP.NE.AND P2, PT, R199, RZ, PT ;  /* 0x000000ffc700720c */ /* 0x004fe40003f45270 */
[----:B------:R-:W-:Y:S02]  /*46f0*/  ISETP.NE.U32.AND P5, PT, RZ, UR8, PT ;  /* 0x00000008ff007c0c */ /* 0x000fe4000bfa5070 */
[----:B------:R-:W-:Y:S02]  /*4700*/  FSEL R198, R190, RZ, !P2 ;  /* 0x000000ffbec67208 */ /* 0x000fe40005000000 */
[----:B------:R-:W-:Y:S02]  /*4710*/  ISETP.NE.AND.EX P5, PT, RZ, UR9, PT, P5 ;  /* 0x00000009ff007c0c */ /* 0x000fe4000bfa5350 */
[----:B------:R-:W-:Y:S01]  /*4720*/  ISETP.NE.U32.AND P2, PT, RZ, UR12, PT ;  /* 0x0000000cff007c0c */ /* 0x000fe2000bf45070 */
[-CC-:B0-----:R-:W-:Y:S01]  /*4730*/  FFMA.FTZ R184, R213, R191.reuse, R198.reuse ;  /* 0x000000bfd5b87223 */ /* 0x181fe200000100c6 */
        /* <DEDUP_REMOVED lines=8> */
[C---:B------:R-:W-:Y:S01]  /*47c0*/  @P5 IMAD.U32 R184, R172.reuse, 0x10000, RZ ;  /* 0x00010000acb85824 */ /* 0x040fe200078e00ff */
[----:B------:R-:W-:Y:S01]  /*47d0*/  @P5 PRMT R188, R172, 0x7632, R188 ;  /* 0x00007632acbc5816 */ /* 0x000fe200000000bc */
[----:B------:R-:W-:Y:S01]  /*47e0*/  FMUL.FTZ R187, R9, R187 ;  /* 0x000000bb09bb7220 */ /* 0x000fe20000410000 */
[----:B------:R-:W-:Y:S01]  /*47f0*/  FADD.FTZ R196, R224, -R196 ;  /* 0x800000c4e0c47221 */ /* 0x000fe20000010000 */
[----:B------:R-:W-:Y:S02]  /*4800*/  @P5 FADD.FTZ R185, R185, R184 ;  /* 0x000000b8b9b95221 */ /* 0x000fe40000010000 */
[----:B------:R-:W-:Y:S01]  /*4810*/  @P2 MOV R184, R24 ;  /* 0x0000001800b82202 */ /* 0x000fe20000000f00 */
[----:B------:R-:W-:Y:S01]  /*4820*/  @P5 IMAD.U32 R188, R188, 0x10000, RZ ;  /* 0x00010000bcbc5824 */ /* 0x000fe200078e00ff */
[----:B------:R-:W-:Y:S01]  /*4830*/  @P2 LOP3.LUT P6, RZ, R25, 0xff, RZ, 0xc0, !PT ;  /* 0x000000ff19ff2812 */ /* 0x000fe200078cc0ff */
[----:B------:R-:W-:Y:S01]  /*4840*/  FMUL.FTZ R196, R9, R196 ;  /* 0x000000c409c47220 */ /* 0x000fe20000410000 */
        /* <DEDUP_REMOVED lines=19> */
[C---:B------:R-:W-:Y:S02]  /*4980*/  @P5 SHF.L.U32 R185, R173.reuse, 0x10, RZ ;  /* 0x00000010adb95819 */ /* 0x040fe400000006ff */
[----:B------:R-:W-:Y:S01]  /*4990*/  @P5 PRMT R186, R173, 0x7632, R186 ;  /* 0x00007632adba5816 */ /* 0x000fe200000000ba */
[----:B------:R-:W-:Y:S01]  /*49a0*/  FADD.FTZ R188, R229, -R188 ;  /* 0x800000bce5bc7221 */ /* 0x000fe20000010000 */
[----:B------:R-:W-:Y:S01]  /*49b0*/  @P2 LOP3.LUT P3, RZ, R24, 0xff0000, RZ, 0xc0, !PT ;  /* 0x00ff000018ff2812 */ /* 0x000fe2000786c0ff */
[----:B------:R-:W-:-:S02]  /*49c0*/  @P5 FADD.FTZ R189, R189, R185 ;  /* 0x000000b9bdbd5221 */ /* 0x000fc40000010000 */
[----:B------:R-:W-:Y:S02]  /*49d0*/  @P5 IMAD.U32 R186, R186, 0x10000, RZ ;  /* 0x00010000baba5824 */ /* 0x000fe400078e00ff */
[----:B------:R-:W-:Y:S01]  /*49e0*/  FMUL.FTZ R188, R9, R188 ;  /* 0x000000bc09bc7220 */ /* 0x000fe20000410000 */
[----:B------:R-:W-:-:S03]  /*49f0*/  @P4 F2FP.BF16.F32.PACK_AB R185, RZ, R189 ;  /* 0x000000bdffb9423e */ /* 0x000fc600000010ff */
[----:B------:R-:W-:Y:S01]  /*4a00*/  @P5 FADD.FTZ R188, R188, R186 ;  /* 0x000000babcbc5221 */ /* 0x000fe20000010000 */
[----:B------:R-:W-:Y:S01]  /*4a10*/  @P4 PRMT R161, R185, 0x7610, R161 ;  /* 0x00007610b9a14816 */ /* 0x000fe200000000a1 */
[----:B------:R-:W-:-:S03]  /*4a20*/  FMUL.FTZ R185, R189, UR15 ;  /* 0x0000000fbdb97c20 */ /* 0x000fc60008410000 */
[----:B------:R-:W-:Y:S02]  /*4a30*/  @P4 F2FP.BF16.F32.PACK_AB R186, RZ, R188 ;  /* 0x000000bcffba423e */ /* 0x000fe400000010ff */
[----:B------:R-:W-:Y:S02]  /*4a40*/  @P2 FSEL R189, R185, RZ, P3 ;  /* 0x000000ffb9bd2208 */ /* 0x000fe40001800000 */
[----:B------:R-:W-:Y:S01]  /*4a50*/  @P4 PRMT R161, R161, 0x5410, R186 ;  /* 0x00005410a1a14816 */ /* 0x000fe200000000ba */
[----:B------:R-:W-:Y:S01]  /*4a60*/  FMUL.FTZ R186, R188, UR15 ;  /* 0x0000000fbcba7c20 */ /* 0x000fe20008410000 */
[----:B------:R-:W-:Y:S02]  /*4a70*/  @P2 LOP3.LUT P3, RZ, R24, 0xff000000, RZ, 0xc0, !PT ;  /* 0xff00000018ff2812 */ /* 0x000fe4000786c0ff */
[----:B------:R-:W-:Y:S02]  /*4a80*/  @P2 F2FP.BF16.F32.PACK_AB R189, RZ, R189 ;  /* 0x000000bdffbd223e */ /* 0x000fe400000010ff */
[----:B------:R-:W-:-:S02]  /*4a90*/  @P2 FSEL R188, R186, RZ, P3 ;  /* 0x000000ffbabc2208 */ /* 0x000fc40001800000 */
[----:B------:R-:W-:Y:S02]  /*4aa0*/  @P2 PRMT R165, R189, 0x7610, R165 ;  /* 0x00007610bda52816 */ /* 0x000fe400000000a5 */
[----:B------:R-:W-:-:S04]  /*4ab0*/  @P2 F2FP.BF16.F32.PACK_AB R188, RZ, R188 ;  /* 0x000000bcffbc223e */ /* 0x000fc800000010ff */
[----:B------:R-:W-:Y:S02]  /*4ac0*/  @P2 PRMT R165, R165, 0x5410, R188 ;  /* 0x00005410a5a52816 */ /* 0x000fe400000000bc */
[----:B------:R-:W-:-:S04]  /*4ad0*/  MOV R188, R26 ;  /* 0x0000001a00bc7202 */ /* 0x000fc80000000f00 */
[----:B------:R-:W-:Y:S01]  /*4ae0*/  LOP3.LUT P3, RZ, R188, 0xff, RZ, 0xc0, !PT ;  /* 0x000000ffbcff7812 */ /* 0x000fe2000786c0ff */
[----:B------:R-:W-:-:S03]  /*4af0*/  FFMA.FTZ R188, R7, R191, R198 ;  /* 0x000000bf07bc7223 */ /* 0x000fc600000100c6 */
[----:B------:R-:W-:Y:S01]  /*4b00*/  FSEL R184, R184, RZ, P3 ;  /* 0x000000ffb8b87208 */ /* 0x000fe20001800000 */
[----:B------:R-:W-:Y:S01]  /*4b10*/  FADD.FTZ R188, R247, -R188 ;  /* 0x800000bcf7bc7221 */ /* 0x000fe20000010000 */
[----:B------:R-:W-:-:S03]  /*4b20*/  LOP3.LUT P3, RZ, R26, 0xff00, RZ, 0xc0, !PT ;  /* 0x0000ff001aff7812 */ /* 0x000fc6000786c0ff */
[----:B------:R-:W-:Y:S01]  /*4b30*/  FMUL.FTZ R189, R9, R188 ;  /* 0x000000bc09bd7220 */ /* 0x000fe20000410000 */
        /* <DEDUP_REMOVED lines=9> */
[----:B------:R-:W-:-:S04]  /*4bd0*/  @P5 PRMT R189, R174, 0x7632, R189 ;  /* 0x00007632aebd5816 */ /* 0x000fc800000000bd */
        /* <DEDUP_REMOVED lines=62> */
.L_x_132:
[----:B------:R-:W-:Y:S05]  /*4fc0*/  BSYNC B1 ;  /* 0x0000000000017941 */ /* 0x000fea0003800000 */
.L_x_131:
[----:B------:R-:W-:Y:S04]  /*4fd0*/  BSSY B1, `(.L_x_133) ;  /* 0x0000090000017945 */ /* 0x000fe80003800000 */
[----:B------:R-:W-:Y:S05]  /*4fe0*/  @!P1 BRA `(.L_x_134) ;  /* 0x0000000800389947 */ /* 0x000fea0003800000 */
[----:B--2---:R-:W-:Y:S02]  /*4ff0*/  ISETP.NE.AND P2, PT, R199, RZ, PT ;  /* 0x000000ffc700720c */ /* 0x004fe40003f45270 */
[----:B------:R-:W-:Y:S02]  /*5000*/  ISETP.NE.U32.AND P5, PT, RZ, UR8, PT ;  /* 0x00000008ff007c0c */ /* 0x000fe4000bfa5070 */
[----:B------:R-:W-:Y:S02]  /*5010*/  FSEL R198, R190, RZ, !P2 ;  /* 0x000000ffbec67208 */ /* 0x000fe40005000000 */
[----:B------:R-:W-:Y:S02]  /*5020*/  ISETP.NE.AND.EX P5, PT, RZ, UR9, PT, P5 ;  /* 0x00000009ff007c0c */ /* 0x000fe4000bfa5350 */
[----:B------:R-:W-:Y:S01]  /*5030*/  ISETP.NE.U32.AND P2, PT, RZ, UR12, PT ;  /* 0x0000000cff007c0c */ /* 0x000fe2000bf45070 */
[-CC-:B0--3--:R-:W-:Y:S01]  /*5040*/  FFMA.FTZ R184, R6, R191.reuse, R198.reuse ;  /* 0x000000bf06b87223 */ /* 0x189fe200000100c6 */
        /* <DEDUP_REMOVED lines=96> */
[----:B------:R-:W-:Y:S01]  /*5650*/  FADD.FTZ R197, R217, -R197 ;  /* 0x800000c5d9c57221 */ /* 0x000fe20000010000 */
[----:B------:R-:W-:-:S03]  /*5660*/  @P5 SHF.L.U32 R198, R198, 0x10, RZ ;  /* 0x00000010c6c65819 */ /* 0x000fc600000006ff */
        /* <DEDUP_REMOVED lines=35> */
[C---:B------:R-:W-:Y:S01]  /*58a0*/  @P2 LEA.HI.X R185, R2.reuse, UR13, RZ, 0x4, P3 ;  /* 0x0000000d02b92c11 */ /* 0x040fe200098f24ff */
[----:B------:R-:W-:-:S04]  /*58b0*/  VIADD R2, R2, 0x20 ;  /* 0x0000002002027836 */ /* 0x000fc80000000000 */
[----:B------:R4:W-:Y:S04]  /*58c0*/  @P2 STG.E.128 desc[UR4][R184.64], R164 ;  /* 0x000000a4b8002986 */ /* 0x0009e8000c101d04 */
.L_x_134:
[----:B------:R-:W-:Y:S05]  /*58d0*/  BSYNC B1 ;  /* 0x0000000000017941 */ /* 0x000fea0003800000 */
.L_x_133:
[----:B0--34-:R-:W3:Y:S01]  /*58e0*/  LDL R184, [R1] ;  /* 0x0000000001b87983 */ /* 0x019ee20000100800 */
[----:B------:R-:W-:Y:S01]  /*58f0*/  BSSY B1, `(.L_x_135) ;  /* 0x0000090000017945 */ /* 0x000fe20003800000 */
[----:B---3--:R-:W-:-:S13]  /*5900*/  ISETP.NE.AND P2, PT, R184, RZ, PT ;  /* 0x000000ffb800720c */ /* 0x008fda0003f45270 */
[----:B------:R-:W-:Y:S05]  /*5910*/  @!P2 BRA `(.L_x_136) ;  /* 0x000000080034a947 */ /* 0x000fea0003800000 */
[----:B------:R-:W-:Y:S02]  /*5920*/  ISETP.NE.U32.AND P5, PT, RZ, UR8, PT ;  /* 0x00000008ff007c0c */ /* 0x000fe4000bfa5070 */
[----:B--2---:R-:W-:Y:S02]  /*5930*/  ISETP.NE.AND P2, PT, R199, RZ, PT ;  /* 0x000000ffc700720c */ /* 0x004fe40003f45270 */
[----:B------:R-:W-:Y:S02]  /*5940*/  ISETP.NE.AND.EX P5, PT, RZ, UR9, PT, P5 ;  /* 0x00000009ff007c0c */ /* 0x000fe4000bfa5350 */
[----:B------:R-:W-:Y:S02]  /*5950*/  FSEL R197, R190, RZ, !P2 ;  /* 0x000000ffbec57208 */ /* 0x000fe40005000000 */
[----:B------:R-:W-:Y:S02]  /*5960*/  ISETP.NE.U32.AND P4, PT, RZ, UR16, PT ;  /* 0x00000010ff007c0c */ /* 0x000fe4000bf85070 */
[----:B------:R-:W-:Y:S01]  /*5970*/  ISETP.NE.U32.AND P2, PT, RZ, UR12, PT ;  /* 0x0000000cff007c0c */ /* 0x000fe2000bf45070 */
[-CC-:B------:R-:W-:Y:S01]  /*5980*/  FFMA.FTZ R184, R10, R191.reuse, R197.reuse ;  /* 0x000000bf0ab87223 */ /* 0x180fe200000100c5 */
[----:B------:R-:W-:Y:S01]  /*5990*/  ISETP.NE.AND.EX P4, PT, RZ, UR17, PT, P4 ;  /* 0x00000011ff007c0c */ /* 0x000fe2000bf85340 */
[-CC-:B------:R-:W-:Y:S01]  /*59a0*/  FFMA.FTZ R188, R200, R191.reuse, R197.reuse ;  /* 0x000000bfc8bc7223 */ /* 0x180fe200000100c5 */
[----:B------:R-:W-:Y:S01]  /*59b0*/  ISETP.NE.AND.EX P2, PT, RZ, UR13, PT, P2 ;  /* 0x0000000dff007c0c */ /* 0x000fe2000bf45320 */
[----:B------:R-:W-:Y:S01]  /*59c0*/  FADD.FTZ R184, R237, -R184 ;  /* 0x800000b8edb87221 */ /* 0x000fe20000010000 */
[-C--:B------:R-:W-:Y:S01]  /*59d0*/  FFMA.FTZ R190, R204, R191.reuse, R197 ;  /* 0x000000bfccbe7223 */ /* 0x080fe200000100c5 */
[----:B------:R-:W-:Y:S01]  /*59e0*/  @P5 SHF.L.U32 R185, R180, 0x10, RZ ;  /* 0x00000010b4b95819 */ /* 0x000fe200000006ff */
[----:B------:R-:W-:Y:S01]  /*59f0*/  FADD.FTZ R188, R234, -R188 ;  /* 0x800000bceabc7221 */ /* 0x000fe20000010000 */
[----:B-----5:R-:W-:Y:S01]  /*5a00*/  FMUL.FTZ R184, R9, R184 ;  /* 0x000000b809b87220 */ /* 0x020fe20000410000 */
[----:B------:R-:W-:Y:S01]  /*5a10*/  @P5 PRMT R186, R180, 0x7632, R186 ;  /* 0x00007632b4ba5816 */ /* 0x000fe200000000ba */
[----:B------:R-:W-:Y:S01]  /*5a20*/  FADD.FTZ R190, R227, -R190 ;  /* 0x800000bee3be7221 */ /* 0x000fe20000010000 */
[----:B------:R-:W-:Y:S01]  /*5a30*/  FMUL.FTZ R188, R9, R188 ;  /* 0x000000bc09bc7220 */ /* 0x000fe20000410000 */
[----:B------:R-:W-:Y:S01]  /*5a40*/  @P5 FADD.FTZ R184, R184, R185 ;  /* 0x000000b9b8b85221 */ /* 0x000fe20000010000 */
[----:B------:R-:W-:Y:S01]  /*5a50*/  FFMA.FTZ R196, R208, R191, R197 ;  /* 0x000000bfd0c47223 */ /* 0x000fe200000100c5 */
[----:B------:R-:W-:-:S02]  /*5a60*/  @P5 IMAD.U32 R186, R186, 0x10000, RZ ;  /* 0x00010000baba5824 */ /* 0x000fc400078e00ff */
[----:B------:R-:W-:Y:S01]  /*5a70*/  FMUL.FTZ R190, R9, R190 ;  /* 0x000000be09be7220 */ /* 0x000fe20000410000 */
[----:B------:R-:W-:Y:S01]  /*5a80*/  FMUL.FTZ R189, R184, UR15 ;  /* 0x0000000fb8bd7c20 */ /* 0x000fe20008410000 */
[----:B------:R-:W-:Y:S01]  /*5a90*/  @P4 F2FP.BF16.F32.PACK_AB R184, RZ, R184 ;  /* 0x000000b8ffb8423e */ /* 0x000fe200000010ff */
[----:B------:R-:W-:Y:S01]  /*5aa0*/  @P5 FADD.FTZ R188, R188, R186 ;  /* 0x000000babcbc5221 */ /* 0x000fe20000010000 */
[----:B------:R-:W-:Y:S01]  /*5ab0*/  @P2 MOV R185, R20 ;  /* 0x0000001400b92202 */ /* 0x000fe20000000f00 */
[----:B------:R-:W-:Y:S01]  /*5ac0*/  FADD.FTZ R196, R225, -R196 ;  /* 0x800000c4e1c47221 */ /* 0x000fe20000010000 */
[----:B------:R-:W-:Y:S01]  /*5ad0*/  @P4 PRMT R160, R184, 0x7610, R160 ;  /* 0x00007610b8a04816 */ /* 0x000fe200000000a0 */
[----:B------:R-:W-:Y:S01]  /*5ae0*/  FFMA.FTZ R184, R11, R191, R197 ;  /* 0x000000bf0bb87223 */ /* 0x000fe200000100c5 */
[----:B------:R-:W-:Y:S01]  /*5af0*/  @P2 LOP3.LUT P3, RZ, R185, 0xff, RZ, 0xc0, !PT ;  /* 0x000000ffb9ff2812 */ /* 0x000fe2000786c0ff */
[----:B------:R-:W-:Y:S01]  /*5b00*/  FMUL.FTZ R196, R9, R196 ;  /* 0x000000c409c47220 */ /* 0x000fe20000410000 */
[----:B------:R-:W-:Y:S01]  /*5b10*/  @P4 F2FP.BF16.F32.PACK_AB R187, RZ, R188 ;  /* 0x000000bcffbb423e */ /* 0x000fe200000010ff */
[----:B------:R-:W-:Y:S01]  /*5b20*/  FADD.FTZ R184, R236, -R184 ;  /* 0x800000b8ecb87221 */ /* 0x000fe20000010000 */
[----:B------:R-:W-:Y:S01]  /*5b30*/  @P2 FSEL R185, R189, RZ, P3 ;  /* 0x000000ffbdb92208 */ /* 0x000fe20001800000 */
[----:B------:R-:W-:Y:S01]  /*5b40*/  FMUL.FTZ R188, R188, UR15 ;  /* 0x0000000fbcbc7c20 */ /* 0x000fe20008410000 */
[----:B------:R-:W-:Y:S01]  /*5b50*/  @P4 PRMT R160, R160, 0x5410, R187 ;  /* 0x00005410a0a04816 */ /* 0x000fe200000000bb */
[----:B------:R-:W-:Y:S01]  /*5b60*/  FMUL.FTZ R187, R9, R184 ;  /* 0x000000b809bb7220 */ /* 0x000fe20000410000 */
[----:B------:R-:W-:-:S02]  /*5b70*/  @P2 F2FP.BF16.F32.PACK_AB R185, RZ, R185 ;  /* 0x000000b9ffb9223e */ /* 0x000fc400000010ff */
[----:B------:R-:W-:Y:S02]  /*5b80*/  @P5 SHF.L.U32 R184, R181, 0x10, RZ ;  /* 0x00000010b5b85819 */ /* 0x000fe400000006ff */
[----:B------:R-:W-:Y:S02]  /*5b90*/  @P2 PRMT R164, R185, 0x7610, R164 ;  /* 0x00007610b9a42816 */ /* 0x000fe400000000a4 */
[----:B------:R-:W-:Y:S01]  /*5ba0*/  @P5 PRMT R185, R181, 0x7632, R185 ;  /* 0x00007632b5b95816 */ /* 0x000fe200000000b9 */
[----:B------:R-:W-:Y:S01]  /*5bb0*/  @P5 FADD.FTZ R187, R187, R184 ;  /* 0x000000b8bbbb5221 */ /* 0x000fe20000010000 */
[----:B------:R-:W-:Y:S02]  /*5bc0*/  @P2 LOP3.LUT P3, RZ, R20, 0xff00, RZ, 0xc0, !PT ;  /* 0x0000ff0014ff2812 */ /* 0x000fe4000786c0ff */
[----:B------:R-:W-:Y:S02]  /*5bd0*/  @P5 SHF.L.U32 R185, R185, 0x10, RZ ;  /* 0x00000010b9b95819 */ /* 0x000fe400000006ff */
[----:B------:R-:W-:-:S02]  /*5be0*/  @P4 F2FP.BF16.F32.PACK_AB R184, RZ, R187 ;  /* 0x000000bbffb8423e */ /* 0x000fc400000010ff */
[----:B------:R-:W-:Y:S01]  /*5bf0*/  @P2 FSEL R186, R188, RZ, P3 ;  /* 0x000000ffbcba2208 */ /* 0x000fe20001800000 */
[----:B------:R-:W-:Y:S01]  /*5c00*/  @P5 FADD.FTZ R190, R190, R185 ;  /* 0x000000b9bebe5221 */ /* 0x000fe20000010000 */
[----:B------:R-:W-:Y:S01]  /*5c10*/  @P4 PRMT R161, R184, 0x7610, R161 ;  /* 0x00007610b8a14816 */ /* 0x000fe200000000a1 */
[----:B------:R-:W-:Y:S01]  /*5c20*/  FMUL.FTZ R184, R187, UR15 ;  /* 0x0000000fbbb87c20 */ /* 0x000fe20008410000 */
[----:B------:R-:W-:Y:S02]  /*5c30*/  @P2 LOP3.LUT P3, RZ, R20, 0xff0000, RZ, 0xc0, !PT ;  /* 0x00ff000014ff2812 */ /* 0x000fe4000786c0ff */
[----:B------:R-:W-:Y:S01]  /*5c40*/  @P4 F2FP.BF16.F32.PACK_AB R185, RZ, R190 ;  /* 0x000000beffb9423e */ /* 0x000fe200000010ff */
[----:B------:R-:W-:Y:S01]  /*5c50*/  FMUL.FTZ R190, R190, UR15 ;  /* 0x0000000fbebe7c20 */ /* 0x000fe20008410000 */
[----:B------:R-:W-:Y:S02]  /*5c60*/  @P2 FSEL R187, R184, RZ, P3 ;  /* 0x000000ffb8bb2208 */ /* 0x000fe40001800000 */
[----:B------:R-:W-:-:S02]  /*5c70*/  @P2 LOP3.LUT P3, RZ, R20, 0xff000000, RZ, 0xc0, !PT ;  /* 0xff00000014ff2812 */ /* 0x000fc4000786c0ff */
[----:B------:R-:W-:Y:S02]  /*5c80*/  @P4 PRMT R161, R161, 0x5410, R185 ;  /* 0x00005410a1a14816 */ /* 0x000fe400000000b9 */
[----:B------:R-:W-:Y:S02]  /*5c90*/  @P2 F2FP.BF16.F32.PACK_AB R187, RZ, R187 ;  /* 0x000000bbffbb223e */ /* 0x000fe400000010ff */
[----:B------:R-:W-:Y:S02]  /*5ca0*/  @P2 FSEL R185, R190, RZ, P3 ;  /* 0x000000ffbeb92208 */ /* 0x000fe40001800000 */
[----:B------:R-:W-:Y:S02]  /*5cb0*/  @P2 PRMT R165, R187, 0x7610, R165 ;  /* 0x00007610bba52816 */ /* 0x000fe400000000a5 */
[----:B------:R-:W-:Y:S02]  /*5cc0*/  @P2 F2FP.BF16.F32.PACK_AB R185, RZ, R185 ;  /* 0x000000b9ffb9223e */ /* 0x000fe400000010ff */
[----:B------:R-:W-:-:S02]  /*5cd0*/  @P2 F2FP.BF16.F32.PACK_AB R186, RZ, R186 ;  /* 0x000000baffba223e */ /* 0x000fc400000010ff */
[----:B------:R-:W-:Y:S01]  /*5ce0*/  @P2 PRMT R165, R165, 0x5410, R185 ;  /* 0x00005410a5a52816 */ /* 0x000fe200000000b9 */
[----:B------:R-:W-:Y:S01]  /*5cf0*/  IMAD.MOV.U32 R185, RZ, RZ, R18 ;  /* 0x000000ffffb97224 */ /* 0x000fe200078e0012 */
[----:B------:R-:W-:Y:S02]  /*5d00*/  @P2 PRMT R164, R164, 0x5410, R186 ;  /* 0x00005410a4a42816 */ /* 0x000fe400000000ba */
[----:B------:R-:W-:Y:S02]  /*5d10*/  @P2 LOP3.LUT P6, RZ, R21, 0xff, RZ, 0xc0, !PT ;  /* 0x000000ff15ff2812 */ /* 0x000fe400078cc0ff */
[----:B------:R-:W-:Y:S01]  /*5d20*/  LOP3.LUT P3, RZ, R185, 0xff, RZ, 0xc0, !PT ;  /* 0x000000ffb9ff7812 */ /* 0x000fe2000786c0ff */
[----:B------:R-:W-:-:S04]  /*5d30*/  FFMA.FTZ R185, R12, R191, R197 ;  /* 0x000000bf0cb97223 */ /* 0x000fc800000100c5 */
[----:B------:R-:W-:-:S04]  /*5d40*/  FADD.FTZ R185, R235, -R185 ;  /* 0x800000b9ebb97221 */ /* 0x000fc80000010000 */
[----:B------:R-:W-:Y:S01]  /*5d50*/  FMUL.FTZ R186, R9, R185 ;  /* 0x000000b909ba7220 */ /* 0x000fe20000410000 */
[----:B------:R-:W-:-:S05]  /*5d60*/  @P5 SHF.L.U32 R185, R182, 0x10, RZ ;  /* 0x00000010b6b95819 */ /* 0x000fca00000006ff */
[----:B------:R-:W-:-:S05]  /*5d70*/  @P5 FADD.FTZ R186, R186, R185 ;  /* 0x000000b9baba5221 */ /* 0x000fca0000010000 */
[----:B------:R-:W-:Y:S01]  /*5d80*/  @P4 F2FP.BF16.F32.PACK_AB R185, RZ, R186 ;  /* 0x000000baffb9423e */ /* 0x000fe200000010ff */
[----:B------:R-:W-:-:S03]  /*5d90*/  FMUL.FTZ R186, R186, UR15 ;  /* 0x0000000fbaba7c20 */ /* 0x000fc60008410000 */
[----:B------:R-:W-:Y:S02]  /*5da0*/  @P4 PRMT R162, R185, 0x7610, R162 ;  /* 0x00007610b9a24816 */ /* 0x000fe400000000a2 */
[----:B------:R-:W-:Y:S02]  /*5db0*/  @P2 FSEL R185, R186, RZ, P6 ;  /* 0x000000ffbab92208 */ /* 0x000fe40003000000 */
[----:B------:R-:W-:Y:S02]  /*5dc0*/  @P2 LOP3.LUT P6, RZ, R21, 0xff00, RZ, 0xc0, !PT ;  /* 0x0000ff0015ff2812 */ /* 0x000fe400078cc0ff */
[----:B------:R-:W-:-:S04]  /*5dd0*/  @P2 F2FP.BF16.F32.PACK_AB R185, RZ, R185 ;  /* 0x000000b9ffb9223e */ /* 0x000fc800000010ff */
[----:B------:R-:W-:Y:S02]  /*5de0*/  @P2 PRMT R166, R185, 0x7610, R166 ;  /* 0x00007610b9a62816 */ /* 0x000fe400000000a6 */
[----:B------:R-:W-:-:S04]  /*5df0*/  @P5 PRMT R185, R182, 0x7632, R185 ;  /* 0x00007632b6b95816 */ /* 0x000fc800000000b9 */
        /* <DEDUP_REMOVED lines=8> */
[----:B------:R-:W-:Y:S01]  /*5e80*/  @P2 PRMT R166, R166, 0x5410, R185 ;  /* 0x00005410a6a62816 */ /* 0x000fe200000000b9 */
[-CC-:B------:R-:W-:Y:S01]  /*5e90*/  FFMA.FTZ R185, R201, R191.reuse, R197.reuse ;  /* 0x000000bfc9b97223 */ /* 0x180fe200000100c5 */
[----:B------:R-:W-:-:S03]  /*5ea0*/  FFMA.FTZ R191, R212, R191, R197 ;  /* 0x000000bfd4bf7223 */ /* 0x000fc600000100c5 */
[----:B------:R-:W-:Y:S01]  /*5eb0*/  FADD.FTZ R185, R232, -R185 ;  /* 0x800000b9e8b97221 */ /* 0x000fe20000010000 */
[----:B------:R-:W-:-:S03]  /*5ec0*/  FADD.FTZ R191, R223, -R191 ;  /* 0x800000bfdfbf7221 */ /* 0x000fc60000010000 */
[----:B------:R-:W-:Y:S01]  /*5ed0*/  FMUL.FTZ R187, R9, R185 ;  /* 0x000000b909bb7220 */ /* 0x000fe20000410000 */
[----:B------:R-:W-:Y:S02]  /*5ee0*/  @P5 IMAD.U32 R185, R183, 0x10000, RZ ;  /* 0x00010000b7b95824 */ /* 0x000fe400078e00ff */
[----:B------:R-:W-:Y:S02]  /*5ef0*/  FMUL.FTZ R9, R9, R191 ;  /* 0x000000bf09097220 */ /* 0x000fe40000410000 */
[----:B------:R-:W-:-:S05]  /*5f00*/  @P5 FADD.FTZ R187, R187, R185 ;  /* 0x000000b9bbbb5221 */ /* 0x000fca0000010000 */
[----:B------:R-:W-:Y:S01]  /*5f10*/  @P4 F2FP.BF16.F32.PACK_AB R185, RZ, R187 ;  /* 0x000000bbffb9423e */ /* 0x000fe200000010ff */
[----:B------:R-:W-:-:S03]  /*5f20*/  FMUL.FTZ R187, R187, UR15 ;  /* 0x0000000fbbbb7c20 */ /* 0x000fc60008410000 */
[----:B------:R-:W-:Y:S02]  /*5f30*/  @P4 PRMT R163, R185, 0x7610, R163 ;  /* 0x00007610b9a34816 */ /* 0x000fe400000000a3 */
[----:B------:R-:W-:-:S04]  /*5f40*/  @P2 FSEL R185, R187, RZ, P6 ;  /* 0x000000ffbbb92208 */ /* 0x000fc80003000000 */
[----:B------:R-:W-:-:S04]  /*5f50*/  @P2 F2FP.BF16.F32.PACK_AB R185, RZ, R185 ;  /* 0x000000b9ffb9223e */ /* 0x000fc800000010ff */
[----:B------:R-:W-:Y:S02]  /*5f60*/  @P2 PRMT R167, R185, 0x7610, R167 ;  /* 0x00007610b9a72816 */ /* 0x000fe400000000a7 */
[----:B------:R-:W-:-:S04]  /*5f70*/  @P5 PRMT R185, R183, 0x7632, R185 ;  /* 0x00007632b7b95816 */ /* 0x000fc800000000b9 */
[----:B------:R-:W-:-:S05]  /*5f80*/  @P5 SHF.L.U32 R185, R185, 0x10, RZ ;  /* 0x00000010b9b95819 */ /* 0x000fca00000006ff */
[----:B------:R-:W-:Y:S01]  /*5f90*/  @P5 FADD.FTZ R9, R9, R185 ;  /* 0x000000b909095221 */ /* 0x000fe20000010000 */
[----:B------:R-:W-:-:S04]  /*5fa0*/  LOP3.LUT P5, RZ, R18, 0xff0000, RZ, 0xc0, !PT ;  /* 0x00ff000012ff7812 */ /* 0x000fc800078ac0ff */
[----:B------:R-:W-:Y:S02]  /*5fb0*/  FSEL R191, R184, RZ, P5 ;  /* 0x000000ffb8bf7208 */ /* 0x000fe40002800000 */
[----:B------:R-:W-:Y:S01]  /*5fc0*/  @P4 F2FP.BF16.F32.PACK_AB R184, RZ, R9 ;  /* 0x00000009ffb8423e */ /* 0x000fe200000010ff */
[----:B------:R-:W-:Y:S01]  /*5fd0*/  FMUL.FTZ R9, R9, UR15 ;  /* 0x0000000f09097c20 */ /* 0x000fe20008410000 */
[----:B------:R-:W-:Y:S02]  /*5fe0*/  LOP3.LUT P5, RZ, R18, 0xff000000, RZ, 0xc0, !PT ;  /* 0xff00000012ff7812 */ /* 0x000fe400078ac0ff */
[----:B------:R-:W-:Y:S02]  /*5ff0*/  @P4 PRMT R163, R163, 0x5410, R184 ;  /* 0x00005410a3a34816 */ /* 0x000fe400000000b8 */
[----:B------:R-:W-:Y:S02]  /*6000*/  ISETP.NE.U32.AND P4, PT, RZ, UR16, PT ;  /* 0x00000010ff007c0c */ /* 0x000fe4000bf85070 */
[----:B------:R-:W-:-:S02]  /*6010*/  FSEL R190, R190, RZ, P5 ;  /* 0x000000ffbebe7208 */ /* 0x000fc40002800000 */
[----:B------:R-:W-:Y:S02]  /*6020*/  ISETP.NE.AND.EX P4, PT, RZ, UR17, PT, P4 ;  /* 0x00000011ff007c0c */ /* 0x000fe4000bf85340 */
[----:B------:R-:W-:-:S04]  /*6030*/  LOP3.LUT P5, RZ, R19, 0xff, RZ, 0xc0, !PT ;  /* 0x000000ff13ff7812 */ /* 0x000fc800078ac0ff */
[----:B------:R-:W-:Y:S02]  /*6040*/  FSEL R186, R186, RZ, P5 ;  /* 0x000000ffbaba7208 */ /* 0x000fe40002800000 */
[----:B------:R-:W-:-:S04]  /*6050*/  LOP3.LUT P5, RZ, R19, 0xff00, RZ, 0xc0, !PT ;  /* 0x0000ff0013ff7812 */ /* 0x000fc800078ac0ff */
[----:B------:R-:W-:Y:S01]  /*6060*/  FSEL R196, R196, RZ, P5 ;  /* 0x000000ffc4c47208 */ /* 0x000fe20002800000 */
[----:B------:R-:W0:Y:S03]  /*6070*/  @P4 LDC.64 R184, c[0x0][0x308] ;  /* 0x0000c200ffb84b82 */ /* 0x000e260000000a00 */
[----:B------:R-:W-:Y:S01]  /*6080*/  F2FP.BF16.F32.PACK_AB R186, R196, R186 ;  /* 0x000000bac4ba723e */ /* 0x000fe200000010ff */
[----:B0-----:R-:W-:-:S05]  /*6090*/  @P4 IMAD.WIDE.U32 R184, R2, 0x10, R184 ;  /* 0x0000001002b84825 */ /* 0x001fca00078e00b8 */
[----:B------:R0:W-:Y:S02]  /*60a0*/  @P4 STG.E.128 desc[UR4][R184.64], R160 ;  /* 0x000000a0b8004986 */ /* 0x0001e4000c101d04 */
[----:B0-----:R-:W-:Y:S02]  /*60b0*/  F2FP.BF16.F32.PACK_AB R185, R190, R191 ;  /* 0x000000bfbeb9723e */ /* 0x001fe400000010ff */
[----:B------:R-:W0:Y:S01]  /*60c0*/  LDC.64 R190, c[0x0][0x2f8] ;  /* 0x0000be00ffbe7b82 */ /* 0x000e220000000a00 */
[----:B------:R-:W-:Y:S02]  /*60d0*/  FSEL R184, R189, RZ, P3 ;  /* 0x000000ffbdb87208 */ /* 0x000fe40001800000 */
[----:B------:R-:W-:-:S04]  /*60e0*/  LOP3.LUT P3, RZ, R18, 0xff00, RZ, 0xc0, !PT ;  /* 0x0000ff0012ff7812 */ /* 0x000fc8000786c0ff */
[----:B------:R-:W-:Y:S02]  /*60f0*/  FSEL R188, R188, RZ, P3 ;  /* 0x000000ffbcbc7208 */ /* 0x000fe40001800000 */
[----:B------:R-:W-:Y:S02]  /*6100*/  LOP3.LUT P3, RZ, R19, 0xff0000, RZ, 0xc0, !PT ;  /* 0x00ff000013ff7812 */ /* 0x000fe4000786c0ff */
[----:B------:R-:W-:Y:S02]  /*6110*/  F2FP.BF16.F32.PACK_AB R184, R188, R184 ;  /* 0x000000b8bcb8723e */ /* 0x000fe400000010ff */
[----:B------:R-:W-:Y:S02]  /*6120*/  FSEL R187, R187, RZ, P3 ;  /* 0x000000ffbbbb7208 */ /* 0x000fe40001800000 */
[----:B------:R-:W-:-:S04]  /*6130*/  LOP3.LUT P3, RZ, R19, 0xff000000, RZ, 0xc0, !PT ;  /* 0xff00000013ff7812 */ /* 0x000fc8000786c0ff */
[----:B------:R-:W-:Y:S02]  /*6140*/  FSEL R188, R9, RZ, P3 ;  /* 0x000000ff09bc7208 */ /* 0x000fe40001800000 */
[----:B------:R-:W-:Y:S02]  /*6150*/  @P2 LOP3.LUT P3, RZ, R21, 0xff000000, RZ, 0xc0, !PT ;  /* 0xff00000015ff2812 */ /* 0x000fe4000786c0ff */
[----:B------:R-:W-:Y:S01]  /*6160*/  F2FP.BF16.F32.PACK_AB R187, R188, R187 ;  /* 0x000000bbbcbb723e */ /* 0x000fe200000010ff */
[----:B0-----:R-:W-:Y:S01]  /*6170*/  IMAD.WIDE.U32 R188, R2, 0x10, R190 ;  /* 0x0000001002bc7825 */ /* 0x001fe200078e00be */
[----:B------:R-:W-:-:S04]  /*6180*/  @P2 FSEL R9, R9, RZ, P3 ;  /* 0x000000ff09092208 */ /* 0x000fc80001800000 */
[----:B------:R0:W-:Y:S01]  /*6190*/  STG.E.128 desc[UR4][R188.64], R184 ;  /* 0x000000b8bc007986 */ /* 0x0001e2000c101d04 */
[----:B------:R-:W-:-:S04]  /*61a0*/  @P2 F2FP.BF16.F32.PACK_AB R9, RZ, R9 ;  /* 0x00000009ff09223e */ /* 0x000fc800000010ff */
[----:B------:R-:W-:Y:S02]  /*61b0*/  @P2 PRMT R167, R167, 0x5410, R9 ;  /* 0x00005410a7a72816 */ /* 0x000fe40000000009 */
[----:B0-----:R-:W-:-:S04]  /*61c0*/  @P2 LEA R184, P3, R2, UR12, 0x4 ;  /* 0x0000000c02b82c11 */ /* 0x001fc8000f8620ff */
[----:B------:R-:W-:-:S05]  /*61d0*/  @P2 LEA.HI.X R185, R2, UR13, RZ, 0x4, P3 ;  /* 0x0000000d02b92c11 */ /* 0x000fca00098f24ff */
[----:B------:R0:W-:Y:S04]  /*61e0*/  @P2 STG.E.128 desc[UR4][R184.64], R164 ;  /* 0x000000a4b8002986 */ /* 0x0001e8000c101d04 */
.L_x_136:
[----:B------:R-:W-:Y:S05]  /*61f0*/  BSYNC B1 ;  /* 0x0000000000017941 */ /* 0x000fea0003800000 */
.L_x_135:
[----:B0-----:R-:W0:Y:S02]  /*6200*/  LDC.64 R184, c[0x0][0x210] ;  /* 0x00008400ffb87b82 */ /* 0x001e240000000a00 */
[----:B0-----:R-:W-:-:S04]  /*6210*/  LEA R3, R184, R3, 0x2 ;  /* 0x00000003b8037211 */ /* 0x001fc800078e10ff */
[----:B------:R-:W-:-:S13]  /*6220*/  ISETP.GE.AND P2, PT, R3, R185, PT ;  /* 0x000000b90300720c */ /* 0x000fda0003f46270 */
[----:B------:R-:W-:Y:S05]  /*6230*/  @!P2 BRA `(.L_x_137) ;  /* 0xffffffac00eca947 */ /* 0x000fea000383ffff */
.L_x_119:
[----:B------:R-:W-:Y:S05]  /*6240*/  BSYNC B0 ;  /* 0x0000000000007941 */ /* 0x000fea0003800000 */
.L_x_118:
[----:B-----5:R-:W0:Y:S01]  /*6250*/  S2R R161, SR_TID.X ;  /* 0x0000000000a17919 */ /* 0x020e220000002100 */
[----:B------:R-:W-:Y:S01]  /*6260*/  MOV R0, 0x400 ;  /* 0x0000040000007802 */ /* 0x000fe20000000f00 */
[----:B------:R-:W-:Y:S05]  /*6270*/  WARPSYNC.ALL ;  /* 0x0000000000007948 */ /* 0x000fea0003800000 */
[----:B------:R-:W3:Y:S01]  /*6280*/  S2R R3, SR_CgaCtaId ;  /* 0x0000000000037919 */ /* 0x000ee20000008800 */
[----:B------:R-:W-:Y:S01]  /*6290*/  ULDC UR18, c[0x0][0x218] ;  /* 0x0000860000127ab9 */ /* 0x000fe20000000800 */
[----:B------:R-:W-:Y:S01]  /*62a0*/  ULDC.64 UR20, c[0x0][0x2d0] ;  /* 0x0000b40000147ab9 */ /* 0x000fe20000000a00 */
[----:B------:R-:W-:Y:S01]  /*62b0*/  ULDC.64 UR22, c[0x0][0x2e8] ;  /* 0x0000ba0000167ab9 */ /* 0x000fe20000000a00 */
[----:B------:R-:W-:Y:S01]  /*62c0*/  ULDC.64 UR24, c[0x0][0x2e0] ;  /* 0x0000b80000187ab9 */ /* 0x000fe20000000a00 */
[----:B------:R-:W-:Y:S01]  /*62d0*/  BSSY B0, `(.L_x_138) ;  /* 0x00000cb000007945 */ /* 0x000fe20003800000 */
[----:B0-----:R-:W-:-:S02]  /*62e0*/  SHF.R.U32.HI R2, RZ, 0x5, R161 ;  /* 0x00000005ff027819 */ /* 0x001fc400000116a1 */
[----:B------:R-:W-:Y:S02]  /*62f0*/  LOP3.LUT R4, R161, 0x1f, RZ, 0xc0, !PT ;  /* 0x0000001fa1047812 */ /* 0x000fe400078ec0ff */
[----:B------:R-:W-:Y:S01]  /*6300*/  IADD3 R252, R252, 0x7f, -R161 ;  /* 0x0000007ffcfc7810 */ /* 0x000fe20007ffe8a1 */
[----:B------:R-:W-:Y:S01]  /*6310*/  IMAD.SHL.U32 R5, R2, 0x80, RZ ;  /* 0x0000008002057824 */ /* 0x000fe200078e00ff */
[----:B---3--:R-:W-:Y:S02]  /*6320*/  LEA R3, R3, R0, 0x18 ;  /* 0x0000000003037211 */ /* 0x008fe400078ec0ff */
[C---:B------:R-:W-:Y:S02]  /*6330*/  ISETP.GE.U32.AND P6, PT, R252.reuse, 0x100, PT ;  /* 0x00000100fc00780c */ /* 0x040fe40003fc6070 */
[----:B------:R-:W-:Y:S02]  /*6340*/  LOP3.LUT R0, R5, 0xffffff80, R4, 0xe2, !PT ;  /* 0xffffff8005007812 */ /* 0x000fe400078ee204 */
[----:B------:R-:W-:-:S02]  /*6350*/  ISETP.GE.U32.AND P5, PT, R252, 0x180, PT ;  /* 0x00000180fc00780c */ /* 0x000fc40003fa6070 */
[-C--:B------:R-:W-:Y:S02]  /*6360*/  LEA R4, R0, R3.reuse, 0x5 ;  /* 0x0000000300047211 */ /* 0x080fe400078e28ff */
[----:B------:R-:W-:-:S03]  /*6370*/  LEA R0, R161, R3, 0x2 ;  /* 0x00000003a1007211 */ /* 0x000fc600078e10ff */
        /* <DEDUP_REMOVED lines=10> */
[----:B------:R-:W3:Y:S04]  /*6420*/  LDS R6, [R0+0x1000] ;  /* 0x0010000000067984 */ /* 0x000ee80000000800 */
        /* <DEDUP_REMOVED lines=44> */
[----:B------:R-:W3:Y:S04]  /*66f0*/  LDS R7, [R0] ;  /* 0x0000000000077984 */ /* 0x000ee80000000800 */
[----:B------:R-:W4:Y:S04]  /*6700*/  LDS R88, [R0+0x1000] ;  /* 0x0010000000587984 */ /* 0x000f280000000800 */
        /* <DEDUP_REMOVED lines=9> */
[----:B---3--:R-:W-:-:S03]  /*67a0*/  FADD.FTZ R7, RZ, R7 ;  /* 0x00000007ff077221 */ /* 0x008fc60000010000 */
[----:B------:R-:W-:Y:S01]  /*67b0*/  LDS R57, [R0+0x1a00] ;  /* 0x001a000000397984 */ /* 0x000fe20000000800 */
[----:B----4-:R-:W-:-:S03]  /*67c0*/  FADD.FTZ R7, R7, R88 ;  /* 0x0000005807077221 */ /* 0x010fc60000010000 */
[----:B------:R-:W-:Y:S04]  /*67d0*/  LDS R53, [R0+0xc00] ;  /* 0x000c000000357984 */ /* 0x000fe80000000800 */
[----:B------:R-:W-:Y:S04]  /*67e0*/  LDS R58, [R0+0x1c00] ;  /* 0x001c0000003a7984 */ /* 0x000fe80000000800 */
[----:B------:R-:W-:Y:S04]  /*67f0*/  LDS R54, [R0+0xe00] ;  /* 0x000e000000367984 */ /* 0x000fe80000000800 */
[----:B------:R-:W-:Y:S04]  /*6800*/  LDS R59, [R0+0x1e00] ;  /* 0x001e0000003b7984 */ /* 0x000fe80000000800 */
        /* <DEDUP_REMOVED lines=8> */
[----:B------:R-:W4:Y:S04]  /*6890*/  LDS R46, [R0+0x3000] ;  /* 0x00300000002e7984 */ /* 0x000f280000000800 */
[----:B------:R-:W-:Y:S04]  /*68a0*/  LDS R39, [R0+0x3200] ;  /* 0x0032000000277984 */ /* 0x000fe80000000800 */
[----:B------:R-:W-:Y:S01]  /*68b0*/  LDS R37, [R0+0x3400] ;  /* 0x0034000000257984 */ /* 0x000fe20000000800 */
[----:B---3--:R-:W-:-:S03]  /*68c0*/  FADD.FTZ R7, R7, R44 ;  /* 0x0000002c07077221 */ /* 0x008fc60000010000 */
[----:B------:R-:W-:Y:S04]  /*68d0*/  LDS R35, [R0+0x3600] ;  /* 0x0036000000237984 */ /* 0x000fe80000000800 */
[----:B------:R-:W-:Y:S04]  /*68e0*/  LDS R33, [R0+0x3800] ;  /* 0x0038000000217984 */ /* 0x000fe80000000800 */
[----:B------:R-:W-:Y:S04]  /*68f0*/  LDS R30, [R0+0x3a00] ;  /* 0x003a0000001e7984 */ /* 0x000fe80000000800 */
[----:B------:R-:W-:Y:S04]  /*6900*/  LDS R28, [R0+0x3c00] ;  /* 0x003c0000001c7984 */ /* 0x000fe80000000800 */
[----:B------:R-:W-:Y:S01]  /*6910*/  LDS R27, [R0+0x3e00] ;  /* 0x003e0000001b7984 */ /* 0x000fe20000000800 */
[----:B------:R-:W-:Y:S01]  /*6920*/  BAR.SYNC.DEFER_BLOCKING 0x0 ;  /* 0x0000000000007b1d */ /* 0x000fe20000010000 */
[----:B----4-:R-:W-:-:S05]  /*6930*/  FADD.FTZ R69, R7, R46 ;  /* 0x0000002e07457221 */ /* 0x010fca0000010000 */
        /* <DEDUP_REMOVED lines=51> */
[----:B------:R-:W-:Y:S01]  /*6c70*/  STS.128 [R4+0xc00], R112 ;  /* 0x000c007004007388 */ /* 0x000fe20000000c00 */
[----:B0-----:R-:W-:-:S02]  /*6c80*/  IMAD R98, R43, UR18, RZ ;  /* 0x000000122b627c24 */ /* 0x001fc4000f8e02ff */
[----:B------:R-:W-:Y:S01]  /*6c90*/  FADD.FTZ R43, R5, R14 ;  /* 0x0000000e052b7221 */ /* 0x000fe20000010000 */
[----:B------:R-:W-:Y:S01]  /*6ca0*/  ULDC.64 UR18, c[0x0][0x2d8] ;  /* 0x0000b60000127ab9 */ /* 0x000fe20000000a00 */
[----:B------:R0:W-:Y:S01]  /*6cb0*/  STS.128 [R4+0xc10], R116 ;  /* 0x000c107404007388 */ /* 0x0001e20000000c00 */
[----:B----4-:R-:W-:Y:S01]  /*6cc0*/  FADD.FTZ R97, R11, R134 ;  /* 0x000000860b617221 */ /* 0x010fe20000010000 */
[----:B------:R-:W-:Y:S01]  /*6cd0*/  BAR.SYNC.DEFER_BLOCKING 0x0 ;  /* 0x0000000000007b1d */ /* 0x000fe20000010000 */
[----:B0-----:R-:W-:-:S05]  /*6ce0*/  IADD3 R4, P0, R98, R161, RZ ;  /* 0x000000a162047210 */ /* 0x001fca0007f1e0ff */
[----:B------:R-:W-:-:S05]  /*6cf0*/  IMAD.X R5, RZ, RZ, RZ, P0 ;  /* 0x000000ffff057224 */ /* 0x000fca00000e06ff */
[C---:B------:R-:W-:Y:S01]  /*6d00*/  SHF.L.U64.HI R5, R4.reuse, 0x2, R5 ;  /* 0x0000000204057819 */ /* 0x040fe20000010205 */
[----:B------:R-:W0:Y:S01]  /*6d10*/  LDS R15, [R0] ;  /* 0x00000000000f7984 */ /* 0x000e220000000800 */
[----:B------:R-:W-:-:S03]  /*6d20*/  SHF.L.U32 R4, R4, 0x2, RZ ;  /* 0x0000000204047819 */ /* 0x000fc600000006ff */
[----:B------:R-:W3:Y:S01]  /*6d30*/  LDS R120, [R0+0x1000] ;  /* 0x0010000000787984 */ /* 0x000ee20000000800 */
[C---:B------:R-:W-:Y:S02]  /*6d40*/  IADD3 R14, P0, R4.reuse, UR18, RZ ;  /* 0x00000012040e7c10 */ /* 0x040fe4000ff1e0ff */
[C---:B------:R-:W-:Y:S01]  /*6d50*/  IADD3 R10, P1, R4.reuse, UR20, RZ ;  /* 0x00000014040a7c10 */ /* 0x040fe2000ff3e0ff */
[----:B------:R-:W4:Y:S01]  /*6d60*/  LDS R122, [R0+0x2000] ;  /* 0x00200000007a7984 */ /* 0x000f220000000800 */
[C---:B------:R-:W-:Y:S02]  /*6d70*/  IADD3 R6, P2, R4.reuse, UR22, RZ ;  /* 0x0000001604067c10 */ /* 0x040fe4000ff5e0ff */
[----:B------:R-:W-:Y:S01]  /*6d80*/  IADD3 R4, P3, R4, UR24, RZ ;  /* 0x0000001804047c10 */ /* 0x000fe2000ff7e0ff */
[----:B------:R-:W1:Y:S01]  /*6d90*/  LDS R96, [R0+0x3000] ;  /* 0x0030000000607984 */ /* 0x000e620000000800 */
[C---:B------:R-:W-:Y:S02]  /*6da0*/  IADD3.X R11, R5.reuse, UR21, RZ, P1, !PT ;  /* 0x00000015050b7c10 */ /* 0x040fe40008ffe4ff */
[----:B------:R-:W-:Y:S01]  /*6db0*/  IADD3.X R7, R5, UR23, RZ, P2, !PT ;  /* 0x0000001705077c10 */ /* 0x000fe200097fe4ff */
[----:B0-----:R-:W-:-:S04]  /*6dc0*/  FADD.FTZ R15, RZ, R15 ;  /* 0x0000000fff0f7221 */ /* 0x001fc80000010000 */
[----:B---3--:R-:W-:-:S04]  /*6dd0*/  FADD.FTZ R15, R15, R120 ;  /* 0x000000780f0f7221 */ /* 0x008fc80000010000 */
[----:B----4-:R-:W-:-:S04]  /*6de0*/  FADD.FTZ R15, R15, R122 ;  /* 0x0000007a0f0f7221 */ /* 0x010fc80000010000 */
[----:B-1----:R-:W-:Y:S01]  /*6df0*/  FADD.FTZ R99, R15, R96 ;  /* 0x000000600f637221 */ /* 0x002fe20000010000 */
[C---:B------:R-:W-:Y:S02]  /*6e00*/  IADD3.X R15, R5.reuse, UR19, RZ, P0, !PT ;  /* 0x00000013050f7c10 */ /* 0x040fe400087fe4ff */
[----:B------:R-:W-:Y:S02]  /*6e10*/  LOP3.LUT P0, RZ, R252, 0xffffff80, RZ, 0xc0, !PT ;  /* 0xffffff80fcff7812 */ /* 0x000fe4000780c0ff */
[----:B------:R-:W-:-:S11]  /*6e20*/  IADD3.X R5, R5, UR25, RZ, P3, !PT ;  /* 0x0000001905057c10 */ /* 0x000fd60009ffe4ff */
[----:B------:R-:W-:Y:S05]  /*6e30*/  @!P0 BRA `(.L_x_139) ;  /* 0x0000000000508947 */ /* 0x000fea0003800000 */
[----:B------:R-:W-:Y:S01]  /*6e40*/  MOV R44, R14 ;  /* 0x0000000e002c7202 */ /* 0x000fe20000000f00 */
[----:B------:R-:W-:Y:S01]  /*6e50*/  IMAD.MOV.U32 R45, RZ, RZ, R15 ;  /* 0x000000ffff2d7224 */ /* 0x000fe200078e000f */
[----:B------:R-:W-:Y:S01]  /*6e60*/  MOV R46, R10 ;  /* 0x0000000a002e7202 */ /* 0x000fe20000000f00 */
[----:B------:R-:W-:Y:S01]  /*6e70*/  IMAD.MOV.U32 R48, RZ, RZ, R6 ;  /* 0x000000ffff307224 */ /* 0x000fe200078e0006 */
[----:B------:R-:W-:Y:S02]  /*6e80*/  MOV R47, R11 ;  /* 0x0000000b002f7202 */ /* 0x000fe40000000f00 */
[----:B------:R-:W-:Y:S01]  /*6e90*/  MOV R49, R7 ;  /* 0x0000000700317202 */ /* 0x000fe20000000f00 */
[----:B------:R0:W-:Y:S01]  /*6ea0*/  STG.E desc[UR4][R44.64], R69 ;  /* 0x000000452c007986 */ /* 0x0001e2000c101904 */
[----:B------:R-:W-:Y:S02]  /*6eb0*/  IADD3 R6, P2, R6, 0x200, RZ ;  /* 0x0000020006067810 */ /* 0x000fe40007f5e0ff */
[----:B------:R-:W-:Y:S01]  /*6ec0*/  IADD3 R14, P0, R14, 0x200, RZ ;  /* 0x000002000e0e7810 */ /* 0x000fe20007f1e0ff */
[----:B------:R1:W-:Y:S01]  /*6ed0*/  STG.E desc[UR4][R46.64], R43 ;  /* 0x0000002b2e007986 */ /* 0x0003e2000c101904 */
[----:B------:R-:W-:Y:S01]  /*6ee0*/  IADD3 R10, P1, R10, 0x200, RZ ;  /* 0x000002000a0a7810 */ /* 0x000fe20007f3e0ff */
[----:B------:R-:W-:Y:S01]  /*6ef0*/  IMAD.X R7, RZ, RZ, R7, P2 ;  /* 0x000000ffff077224 */ /* 0x000fe200010e0607 */
[----:B------:R-:W-:Y:S01]  /*6f00*/  IADD3.X R15, RZ, R15, RZ, P0, !PT ;  /* 0x0000000fff0f7210 */ /* 0x000fe200007fe4ff */
[----:B------:R1:W-:Y:S01]  /*6f10*/  STG.E desc[UR4][R48.64], R99 ;  /* 0x0000006330007986 */ /* 0x0003e2000c101904 */
[----:B------:R-:W-:-:S02]  /*6f20*/  IADD3.X R11, RZ, R11, RZ, P1, !PT ;  /* 0x0000000bff0b7210 */ /* 0x000fc40000ffe4ff */
[----:B0-----:R-:W-:Y:S01]  /*6f30*/  MOV R44, R4 ;  /* 0x00000004002c7202 */ /* 0x001fe20000000f00 */
[----:B------:R-:W-:Y:S01]  /*6f40*/  IMAD.MOV.U32 R45, RZ, RZ, R5 ;  /* 0x000000ffff2d7224 */ /* 0x000fe200078e0005 */
[----:B------:R-:W-:-:S04]  /*6f50*/  IADD3 R4, P3, R4, 0x200, RZ ;  /* 0x0000020004047810 */ /* 0x000fc80007f7e0ff */
[----:B------:R1:W-:Y:S01]  /*6f60*/  STG.E desc[UR4][R44.64], R97 ;  /* 0x000000612c007986 */ /* 0x0003e2000c101904 */
[----:B------:R-:W-:-:S08]  /*6f70*/  IADD3.X R5, RZ, R5, RZ, P3, !PT ;  /* 0x00000005ff057210 */ /* 0x000fd00001ffe4ff */
.L_x_139:
[----:B------:R-:W-:Y:S05]  /*6f80*/  BSYNC B0 ;  /* 0x0000000000007941 */ /* 0x000fea0003800000 */
.L_x_138:
[----:B------:R-:W-:Y:S01]  /*6f90*/  FADD.FTZ R81, RZ, R81 ;  /* 0x00000051ff517221 */ /* 0x000fe20000010000 */
[----:B------:R-:W-:Y:S01]  /*6fa0*/  FADD.FTZ R52, RZ, R52 ;  /* 0x00000034ff347221 */ /* 0x000fe20000010000 */
[----:B------:R-:W-:Y:S01]  /*6fb0*/  FADD.FTZ R77, RZ, R77 ;  /* 0x0000004dff4d7221 */ /* 0x000fe20000010000 */
[----:B------:R-:W-:Y:S01]  /*6fc0*/  FADD.FTZ R78, RZ, R78 ;  /* 0x0000004eff4e7221 */ /* 0x000fe20000010000 */
[----:B------:R-:W-:Y:S01]  /*6fd0*/  FADD.FTZ R79, RZ, R79 ;  /* 0x0000004fff4f7221 */ /* 0x000fe20000010000 */
[----:B------:R-:W-:Y:S01]  /*6fe0*/  FADD.FTZ R80, RZ, R80 ;  /* 0x00000050ff507221 */ /* 0x000fe20000010000 */
[----:B------:R-:W-:Y:S01]  /*6ff0*/  FADD.FTZ R81, R81, R86 ;  /* 0x0000005651517221 */ /* 0x000fe20000010000 */
[----:B------:R-:W-:Y:S01]  /*7000*/  FADD.FTZ R53, RZ, R53 ;  /* 0x00000035ff357221 */ /* 0x000fe20000010000 */
[----:B------:R-:W-:Y:S01]  /*7010*/  FADD.FTZ R57, R52, R57 ;  /* 0x0000003934397221 */ /* 0x000fe20000010000 */
[----:B------:R-:W-:Y:S01]  /*7020*/  FADD.FTZ R77, R77, R82 ;  /* 0x000000524d4d7221 */ /* 0x000fe20000010000 */
[----:B------:R-:W-:Y:S01]  /*7030*/  FADD.FTZ R85, R78, R85 ;  /* 0x000000554e557221 */ /* 0x000fe20000010000 */
[----:B------:R-:W-:Y:S01]  /*7040*/  FADD.FTZ R79, R79, R84 ;  /* 0x000000544f4f7221 */ /* 0x000fe20000010000 */
[----:B------:R-:W-:Y:S01]  /*7050*/  FADD.FTZ R87, R80, R87 ;  /* 0x0000005750577221 */ /* 0x000fe20000010000 */
[----:B------:R-:W-:Y:S01]  /*7060*/  FADD.FTZ R81, R81, R32 ;  /* 0x0000002051517221 */ /* 0x000fe20000010000 */
[----:B------:R-:W-:Y:S01]  /*7070*/  FADD.FTZ R58, R53, R58 ;  /* 0x0000003a353a7221 */ /* 0x000fe20000010000 */
[----:B------:R-:W-:Y:S01]  /*7080*/  FADD.FTZ R57, R57, R42 ;  /* 0x0000002a39397221 */ /* 0x000fe20000010000 */
[----:B------:R-:W-:Y:S01]  /*7090*/  FADD.FTZ R51, RZ, R51 ;  /* 0x00000033ff337221 */ /* 0x000fe20000010000 */
        /* <DEDUP_REMOVED lines=8> */
[----:B------:R-:W-:Y:S01]  /*7120*/  LDS R2, [R0+0x200] ;  /* 0x0002000000027984 */ /* 0x000fe20000000800 */
[----:B------:R-:W-:Y:S01]  /*7130*/  FADD.FTZ R65, RZ, R65 ;  /* 0x00000041ff417221 */ /* 0x000fe20000010000 */
[----:B------:R-:W-:Y:S01]  /*7140*/  FADD.FTZ R51, R51, R56 ;  /* 0x0000003833337221 */ /* 0x000fe20000010000 */
[----:B------:R-:W-:Y:S01]  /*7150*/  FADD.FTZ R59, R54, R59 ;  /* 0x0000003b363b7221 */ /* 0x000fe20000010000 */
[----:B------:R-:W0:Y:S01]  /*7160*/  LDS R30, [R0+0xe00] ;  /* 0x000e0000001e7984 */ /* 0x000e220000000800 */
[----:B------:R-:W-:Y:S01]  /*7170*/  FADD.FTZ R71, RZ, R71 ;  /* 0x00000047ff477221 */ /* 0x000fe20000010000 */
[----:B------:R-:W-:Y:S01]  /*7180*/  FADD.FTZ R76, RZ, R76 ;  /* 0x0000004cff4c7221 */ /* 0x000fe20000010000 */
[----:B------:R-:W-:Y:S01]  /*7190*/  FADD.FTZ R77, R77, R26 ;  /* 0x0000001a4d4d7221 */ /* 0x000fe20000010000 */
[----:B------:R-:W-:Y:S01]  /*71a0*/  FADD.FTZ R85, R85, R22 ;  /* 0x0000001655557221 */ /* 0x000fe20000010000 */
[----:B------:R-:W-:Y:S01]  /*71b0*/  FADD.FTZ R79, R79, R20 ;  /* 0x000000144f4f7221 */ /* 0x000fe20000010000 */
[----:B------:R-:W-:Y:S01]  /*71c0*/  FADD.FTZ R87, R87, R8 ;  /* 0x0000000857577221 */ /* 0x000fe20000010000 */
[----:B------:R-:W-:Y:S01]  /*71d0*/  FADD.FTZ R64, RZ, R64 ;  /* 0x00000040ff407221 */ /* 0x000fe20000010000 */
[----:B------:R-:W-:Y:S01]  /*71e0*/  FADD.FTZ R50, RZ, R50 ;  /* 0x00000032ff327221 */ /* 0x000fe20000010000 */
[----:B------:R-:W-:Y:S01]  /*71f0*/  FADD.FTZ R41, R41, R28 ;  /* 0x0000001c29297221 */ /* 0x000fe20000010000 */
[----:B-1----:R-:W1:Y:S01]  /*7200*/  LDS R43, [R0+0x1e00] ;  /* 0x001e0000002b7984 */ /* 0x002e620000000800 */
[----:B------:R-:W-:Y:S01]  /*7210*/  FADD.FTZ R75, RZ, R75 ;  /* 0x0000004bff4b7221 */ /* 0x000fe20000010000 */
[----:B------:R-:W-:Y:S01]  /*7220*/  FADD.FTZ R65, R65, R66 ;  /* 0x0000004241417221 */ /* 0x000fe20000010000 */
[----:B------:R-:W-:Y:S01]  /*7230*/  FADD.FTZ R76, R76, R83 ;  /* 0x000000534c4c7221 */ /* 0x000fe20000010000 */
[----:B------:R-:W3:Y:S01]  /*7240*/  LDS R8, [R0+0x400] ;  /* 0x0004000000087984 */ /* 0x000ee20000000800 */
[----:B------:R-:W-:Y:S01]  /*7250*/  FADD.FTZ R64, R64, R67 ;  /* 0x0000004340407221 */ /* 0x000fe20000010000 */
[----:B------:R-:W-:Y:S01]  /*7260*/  FADD.FTZ R50, R50, R55 ;  /* 0x0000003732327221 */ /* 0x000fe20000010000 */
[----:B------:R-:W-:Y:S01]  /*7270*/  FADD.FTZ R62, R51, R62 ;  /* 0x0000003e333e7221 */ /* 0x000fe20000010000 */
[----:B------:R-:W4:Y:S01]  /*7280*/  LDS R45, [R0+0x1200] ;  /* 0x00120000002d7984 */ /* 0x000f220000000800 */
[----:B------:R-:W-:Y:S01]  /*7290*/  FADD.FTZ R40, R59, R40 ;  /* 0x000000283b287221 */ /* 0x000fe20000010000 */
[----:B------:R-:W-:Y:S01]  /*72a0*/  FADD.FTZ R70, RZ, R70 ;  /* 0x00000046ff467221 */ /* 0x000fe20000010000 */
[----:B------:R-:W-:Y:S01]  /*72b0*/  FADD.FTZ R94, R71, R94 ;  /* 0x0000005e475e7221 */ /* 0x000fe20000010000 */
[----:B------:R-:W5:Y:S01]  /*72c0*/  LDS R20, [R0+0x600] ;  /* 0x0006000000147984 */ /* 0x000f620000000800 */
[----:B------:R-:W-:Y:S01]  /*72d0*/  FADD.FTZ R75, R75, R160 ;  /* 0x000000a04b4b7221 */ /* 0x000fe20000010000 */
[----:B------:R-:W-:Y:S01]  /*72e0*/  FADD.FTZ R91, RZ, R91 ;  /* 0x0000005bff5b7221 */ /* 0x000fe20000010000 */
[----:B------:R-:W-:Y:S01]  /*72f0*/  FADD.FTZ R76, R76, R73 ;  /* 0x000000494c4c7221 */ /* 0x000fe20000010000 */
[----:B------:R-:W2:Y:S01]  /*7300*/  LDS R22, [R0+0x800] ;  /* 0x0008000000167984 */ /* 0x000ea20000000800 */
[----:B------:R-:W-:Y:S01]  /*7310*/  FADD.FTZ R64, R64, R61 ;  /* 0x0000003d40407221 */ /* 0x000fe20000010000 */
[----:B------:R-:W-:Y:S01]  /*7320*/  FADD.FTZ R60, R65, R60 ;  /* 0x0000003c413c7221 */ /* 0x000fe20000010000 */
[----:B------:R-:W-:Y:S01]  /*7330*/  FADD.FTZ R50, R50, R63 ;  /* 0x0000003f32327221 */ /* 0x000fe20000010000 */
[----:B------:R-:W2:Y:S01]  /*7340*/  LDS R26, [R0+0xa00] ;  /* 0x000a0000001a7984 */ /* 0x000ea20000000800 */
[----:B------:R-:W-:Y:S01]  /*7350*/  FADD.FTZ R68, RZ, R68 ;  /* 0x00000044ff447221 */ /* 0x000fe20000010000 */
[----:B------:R-:W-:Y:S01]  /*7360*/  FADD.FTZ R70, R70, R95 ;  /* 0x0000005f46467221 */ /* 0x000fe20000010000 */
[----:B------:R-:W-:Y:S01]  /*7370*/  FADD.FTZ R74, R75, R74 ;  /* 0x0000004a4b4a7221 */ /* 0x000fe20000010000 */
[----:B------:R-:W2:Y:S01]  /*7380*/  LDS R28, [R0+0xc00] ;  /* 0x000c0000001c7984 */ /* 0x000ea20000000800 */
[----:B------:R-:W-:Y:S01]  /*7390*/  FADD.FTZ R68, R68, R93 ;  /* 0x0000005d44447221 */ /* 0x000fe20000010000 */
[----:B------:R-:W-:Y:S01]  /*73a0*/  FADD.FTZ R130, R91, R130 ;  /* 0x000000825b827221 */ /* 0x000fe20000010000 */
[----:B------:R-:W-:Y:S01]  /*73b0*/  FADD.FTZ R89, RZ, R89 ;  /* 0x00000059ff597221 */ /* 0x000fe20000010000 */
[----:B------:R-:W2:Y:S01]  /*73c0*/  LDS R71, [R0+0x2e00] ;  /* 0x002e000000477984 */ /* 0x000ea20000000800 */
[----:B------:R-:W-:Y:S01]  /*73d0*/  FADD.FTZ R90, RZ, R90 ;  /* 0x0000005aff5a7221 */ /* 0x000fe20000010000 */
[----:B------:R-:W-:Y:S01]  /*73e0*/  FADD.FTZ R92, RZ, R92 ;  /* 0x0000005cff5c7221 */ /* 0x000fe20000010000 */
[----:B0-----:R-:W-:Y:S01]  /*73f0*/  FADD.FTZ R30, RZ, R30 ;  /* 0x0000001eff1e7221 */ /* 0x001fe20000010000 */
[----:B------:R-:W0:Y:S01]  /*7400*/  LDS R47, [R0+0x1400] ;  /* 0x00140000002f7984 */ /* 0x000e220000000800 */
[----:B------:R-:W-:Y:S01]  /*7410*/  FADD.FTZ R2, RZ, R2 ;  /* 0x00000002ff027221 */ /* 0x000fe20000010000 */
[----:B------:R-:W-:Y:S01]  /*7420*/  FADD.FTZ R89, R89, R128 ;  /* 0x0000008059597221 */ /* 0x000fe20000010000 */
[----:B------:R-:W-:Y:S01]  /*7430*/  FADD.FTZ R90, R90, R129 ;  /* 0x000000815a5a7221 */ /* 0x000fe20000010000 */
[----:B------:R-:W0:Y:S01]  /*7440*/  LDS R49, [R0+0x1600] ;  /* 0x0016000000317984 */ /* 0x000e220000000800 */
[----:B------:R-:W-:Y:S01]  /*7450*/  FADD.FTZ R92, R92, R131 ;  /* 0x000000835c5c7221 */ /* 0x000fe20000010000 */
[----:B------:R-:W-:Y:S01]  /*7460*/  FADD.FTZ R133, R68, R133 ;  /* 0x0000008544857221 */ /* 0x000fe20000010000 */
[----:B------:R-:W-:Y:S01]  /*7470*/  FADD.FTZ R70, R70, R135 ;  /* 0x0000008746467221 */ /* 0x000fe20000010000 */
[----:B------:R-:W0:Y:S01]  /*7480*/  LDS R51, [R0+0x1800] ;  /* 0x0018000000337984 */ /* 0x000e220000000800 */
[----:B-1----:R-:W-:Y:S01]  /*7490*/  FADD.FTZ R30, R30, R43 ;  /* 0x0000002b1e1e7221 */ /* 0x002fe20000010000 */
[----:B------:R-:W-:Y:S01]  /*74a0*/  FADD.FTZ R25, R94, R25 ;  /* 0x000000195e197221 */ /* 0x000fe20000010000 */
[----:B------:R-:W-:Y:S01]  /*74b0*/  FADD.FTZ R24, R89, R24 ;  /* 0x0000001859187221 */ /* 0x000fe20000010000 */
[----:B------:R-:W1:Y:S01]  /*74c0*/  LDS R53, [R0+0x1a00] ;  /* 0x001a000000357984 */ /* 0x000e620000000800 */
[----:B---3--:R-:W-:Y:S01]  /*74d0*/  FADD.FTZ R8, RZ, R8 ;  /* 0x00000008ff087221 */ /* 0x008fe20000010000 */
[----:B------:R-:W-:Y:S01]  /*74e0*/  FADD.FTZ R23, R90, R23 ;  /* 0x000000175a177221 */ /* 0x000fe20000010000 */
[----:B------:R-:W-:Y:S01]  /*74f0*/  FADD.FTZ R130, R130, R21 ;  /* 0x0000001582827221 */ /* 0x000fe20000010000 */
[----:B------:R-:W3:Y:S01]  /*7500*/  LDS R55, [R0+0x1c00] ;  /* 0x001c000000377984 */ /* 0x000ee20000000800 */
[----:B----4-:R-:W-:Y:S01]  /*7510*/  FADD.FTZ R2, R2, R45 ;  /* 0x0000002d02027221 */ /* 0x010fe20000010000 */
[----:B------:R-:W-:Y:S01]  /*7520*/  FADD.FTZ R92, R92, R19 ;  /* 0x000000135c5c7221 */ /* 0x000fe20000010000 */
[----:B------:R-:W-:Y:S01]  /*7530*/  BSSY B0, `(.L_x_140) ;  /* 0x0000048000007945 */ /* 0x000fe20003800000 */
[----:B------:R-:W4:Y:S01]  /*7540*/  LDS R59, [R0+0x2200] ;  /* 0x00220000003b7984 */ /* 0x000f220000000800 */
[----:B-----5:R-:W-:Y:S01]  /*7550*/  FADD.FTZ R20, RZ, R20 ;  /* 0x00000014ff147221 */ /* 0x020fe20000010000 */
[----:B------:R-:W-:Y:S01]  /*7560*/  ISETP.GE.U32.AND P0, PT, R252, 0x200, PT ;  /* 0x00000200fc00780c */ /* 0x000fe20003f06070 */
[----:B------:R-:W-:Y:S01]  /*7570*/  FADD.FTZ R31, R74, R31 ;  /* 0x0000001f4a1f7221 */ /* 0x000fe20000010000 */
[----:B------:R-:W5:Y:S01]  /*7580*/  LDS R95, [R0+0x3e00] ;  /* 0x003e0000005f7984 */ /* 0x000f620000000800 */
[----:B--2---:R-:W-:Y:S01]  /*7590*/  FADD.FTZ R22, RZ, R22 ;  /* 0x00000016ff167221 */ /* 0x004fe20000010000 */
[----:B------:R-:W-:Y:S01]  /*75a0*/  ISETP.GE.U32.AND P1, PT, R252, 0x280, PT ;  /* 0x00000280fc00780c */ /* 0x000fe20003f26070 */
[----:B------:R-:W-:Y:S01]  /*75b0*/  FADD.FTZ R29, R76, R29 ;  /* 0x0000001d4c1d7221 */ /* 0x000fe20000010000 */
[----:B------:R-:W2:Y:S01]  /*75c0*/  LDS R61, [R0+0x2400] ;  /* 0x00240000003d7984 */ /* 0x000ea20000000800 */
[----:B------:R-:W-:Y:S01]  /*75d0*/  FADD.FTZ R26, RZ, R26 ;  /* 0x0000001aff1a7221 */ /* 0x000fe20000010000 */
[----:B------:R-:W-:Y:S01]  /*75e0*/  ISETP.GE.U32.AND P2, PT, R252, 0x300, PT ;  /* 0x00000300fc00780c */ /* 0x000fe20003f46070 */
[----:B------:R-:W-:Y:S01]  /*75f0*/  FADD.FTZ R39, R64, R39 ;  /* 0x0000002740277221 */ /* 0x000fe20000010000 */
[----:B------:R-:W2:Y:S01]  /*7600*/  LDS R63, [R0+0x2600] ;  /* 0x00260000003f7984 */ /* 0x000ea20000000800 */
[----:B------:R-:W-:Y:S01]  /*7610*/  FADD.FTZ R28, RZ, R28 ;  /* 0x0000001cff1c7221 */ /* 0x000fe20000010000 */
[----:B------:R-:W-:Y:S01]  /*7620*/  ISETP.GE.U32.AND P3, PT, R252, 0x380, PT ;  /* 0x00000380fc00780c */ /* 0x000fe20003f66070 */
[----:B------:R-:W-:Y:S01]  /*7630*/  FADD.FTZ R37, R60, R37 ;  /* 0x000000253c257221 */ /* 0x000fe20000010000 */
[----:B------:R-:W2:Y:S01]  /*7640*/  LDS R65, [R0+0x2800] ;  /* 0x0028000000417984 */ /* 0x000ea20000000800 */
[----:B------:R-:W-:Y:S01]  /*7650*/  FADD.FTZ R30, R30, R71 ;  /* 0x000000471e1e7221 */ /* 0x000fe20000010000 */
[----:B------:R-:W-:Y:S01]  /*7660*/  ISETP.GE.U32.AND P4, PT, R252, 0x400, PT ;  /* 0x00000400fc00780c */ /* 0x000fe20003f86070 */
[----:B------:R-:W-:Y:S01]  /*7670*/  FADD.FTZ R35, R50, R35 ;  /* 0x0000002332237221 */ /* 0x000fe20000010000 */
[----:B------:R-:W2:Y:S01]  /*7680*/  LDS R67, [R0+0x2a00] ;  /* 0x002a000000437984 */ /* 0x000ea20000000800 */
[----:B0-----:R-:W-:Y:S01]  /*7690*/  FADD.FTZ R8, R8, R47 ;  /* 0x0000002f08087221 */ /* 0x001fe20000010000 */
[----:B------:R-:W-:Y:S01]  /*76a0*/  FADD.FTZ R33, R62, R33 ;  /* 0x000000213e217221 */ /* 0x000fe20000010000 */
[----:B------:R-:W-:Y:S01]  /*76b0*/  FADD.FTZ R27, R40, R27 ;  /* 0x0000001b281b7221 */ /* 0x000fe20000010000 */
[----:B------:R-:W0:Y:S01]  /*76c0*/  LDS R69, [R0+0x2c00] ;  /* 0x002c000000457984 */ /* 0x000e220000000800 */
[----:B------:R-:W-:Y:S01]  /*76d0*/  FADD.FTZ R20, R20, R49 ;  /* 0x0000003114147221 */ /* 0x000fe20000010000 */
[----:B------:R-:W-:Y:S01]  /*76e0*/  FADD.FTZ R133, R133, R18 ;  /* 0x0000001285857221 */ /* 0x000fe20000010000 */
[----:B------:R-:W-:Y:S01]  /*76f0*/  FADD.FTZ R17, R70, R17 ;  /* 0x0000001146117221 */ /* 0x000fe20000010000 */
[----:B------:R-:W0:Y:S01]  /*7700*/  LDS R73, [R0+0x3200] ;  /* 0x0032000000497984 */ /* 0x000e220000000800 */
[----:B------:R-:W-:Y:S01]  /*7710*/  FADD.FTZ R22, R22, R51 ;  /* 0x0000003316167221 */ /* 0x000fe20000010000 */
[----:B------:R-:W-:Y:S01]  /*7720*/  FADD.FTZ R25, R25, R16 ;  /* 0x0000001019197221 */ /* 0x000fe20000010000 */
[----:B------:R-:W-:Y:S01]  /*7730*/  FADD.FTZ R19, R24, R13 ;  /* 0x0000000d18137221 */ /* 0x000fe20000010000 */
[----:B------:R0:W0:Y:S01]  /*7740*/  LDS R32, [R0+0x3400] ;  /* 0x0034000000207984 */ /* 0x0000220000000800 */
[----:B-1----:R-:W-:Y:S01]  /*7750*/  FADD.FTZ R26, R26, R53 ;  /* 0x000000351a1a7221 */ /* 0x002fe20000010000 */
[----:B------:R-:W-:Y:S01]  /*7760*/  FADD.FTZ R23, R23, R12 ;  /* 0x0000000c17177221 */ /* 0x000fe20000010000 */
[----:B------:R-:W-:Y:S01]  /*7770*/  FADD.FTZ R21, R130, R9 ;  /* 0x0000000982157221 */ /* 0x000fe20000010000 */
[----:B------:R1:W1:Y:S01]  /*7780*/  LDS R75, [R0+0x3600] ;  /* 0x00360000004b7984 */ /* 0x0002620000000800 */
[----:B---3--:R-:W-:Y:S01]  /*7790*/  FADD.FTZ R28, R28, R55 ;  /* 0x000000371c1c7221 */ /* 0x008fe20000010000 */
[----:B------:R-:W-:-:S02]  /*77a0*/  FADD.FTZ R43, R92, R3 ;  /* 0x000000035c2b7221 */ /* 0x000fc40000010000 */
[----:B------:R3:W1:Y:S01]  /*77b0*/  LDS R83, [R0+0x3800] ;  /* 0x0038000000537984 */ /* 0x0006620000000800 */
[----:B----4-:R-:W-:-:S03]  /*77c0*/  FADD.FTZ R2, R2, R59 ;  /* 0x0000003b02027221 */ /* 0x010fc60000010000 */
[----:B------:R3:W4:Y:S01]  /*77d0*/  LDS R91, [R0+0x3a00] ;  /* 0x003a0000005b7984 */ /* 0x0007220000000800 */
[----:B-----5:R-:W-:-:S03]  /*77e0*/  FADD.FTZ R95, R30, R95 ;  /* 0x0000005f1e5f7221 */ /* 0x020fc60000010000 */
[----:B------:R3:W1:Y:S01]  /*77f0*/  LDS R93, [R0+0x3c00] ;  /* 0x003c0000005d7984 */ /* 0x0006620000000800 */
[----:B--2---:R-:W-:Y:S01]  /*7800*/  FADD.FTZ R61, R8, R61 ;  /* 0x0000003d083d7221 */ /* 0x004fe20000010000 */
[----:B------:R-:W-:Y:S01]  /*7810*/  FADD.FTZ R20, R20, R63 ;  /* 0x0000003f14147221 */ /* 0x000fe20000010000 */
[----:B------:R-:W-:Y:S01]  /*7820*/  FADD.FTZ R22, R22, R65 ;  /* 0x0000004116167221 */ /* 0x000fe20000010000 */
[----:B------:R-:W-:Y:S01]  /*7830*/  FADD.FTZ R26, R26, R67 ;  /* 0x000000431a1a7221 */ /* 0x000fe20000010000 */
[----:B0-----:R-:W-:Y:S01]  /*7840*/  FADD.FTZ R28, R28, R69 ;  /* 0x000000451c1c7221 */ /* 0x001fe20000010000 */
[----:B------:R-:W-:Y:S01]  /*7850*/  FADD.FTZ R73, R2, R73 ;  /* 0x0000004902497221 */ /* 0x000fe20000010000 */
[----:B---3--:R-:W-:Y:S06]  /*7860*/  @!P6 BRA `(.L_x_141) ;  /* 0x000000000050e947 */ /* 0x008fec0003800000 */
[----:B------:R-:W-:Y:S01]  /*7870*/  MOV R2, R14 ;  /* 0x0000000e00027202 */ /* 0x000fe20000000f00 */
[----:B------:R-:W-:Y:S01]  /*7880*/  IMAD.MOV.U32 R3, RZ, RZ, R15 ;  /* 0x000000ffff037224 */ /* 0x000fe200078e000f */
[----:B------:R-:W-:Y:S02]  /*7890*/  MOV R8, R10 ;  /* 0x0000000a00087202 */ /* 0x000fe40000000f00 */
[----:B------:R-:W-:Y:S02]  /*78a0*/  MOV R9, R11 ;  /* 0x0000000b00097202 */ /* 0x000fe40000000f00 */
[----:B------:R0:W-:Y:S01]  /*78b0*/  STG.E desc[UR4][R2.64], R39 ;  /* 0x0000002702007986 */ /* 0x0001e2000c101904 */
[----:B------:R-:W-:-:S03]  /*78c0*/  IADD3 R14, P6, R14, 0x200, RZ ;  /* 0x000002000e0e7810 */ /* 0x000fc60007fde0ff */
[----:B------:R2:W-:Y:S01]  /*78d0*/  STG.E desc[UR4][R8.64], R31 ;  /* 0x0000001f08007986 */ /* 0x0005e2000c101904 */
[----:B------:R-:W-:Y:S02]  /*78e0*/  IADD3.X R15, RZ, R15, RZ, P6, !PT ;  /* 0x0000000fff0f7210 */ /* 0x000fe400037fe4ff */
[----:B------:R-:W-:-:S04]  /*78f0*/  IADD3 R10, P6, R10, 0x200, RZ ;  /* 0x000002000a0a7810 */ /* 0x000fc80007fde0ff */
[----:B------:R-:W-:Y:S01]  /*7900*/  IADD3.X R11, RZ, R11, RZ, P6, !PT ;  /* 0x0000000bff0b7210 */ /* 0x000fe200037fe4ff */
[----:B0-----:R-:W-:Y:S01]  /*7910*/  IMAD.MOV.U32 R2, RZ, RZ, R6 ;  /* 0x000000ffff027224 */ /* 0x001fe200078e0006 */
[----:B------:R-:W-:Y:S02]  /*7920*/  MOV R3, R7 ;  /* 0x0000000700037202 */ /* 0x000fe40000000f00 */
[----:B------:R-:W-:Y:S01]  /*7930*/  IADD3 R6, P6, R6, 0x200, RZ ;  /* 0x0000020006067810 */ /* 0x000fe20007fde0ff */
[----:B--2---:R-:W-:Y:S01]  /*7940*/  IMAD.MOV.U32 R9, RZ, RZ, R5 ;  /* 0x000000ffff097224 */ /* 0x004fe200078e0005 */
[----:B------:R-:W-:Y:S01]  /*7950*/  MOV R8, R4 ;  /* 0x0000000400087202 */ /* 0x000fe20000000f00 */
[----:B------:R0:W-:Y:S02]  /*7960*/  STG.E desc[UR4][R2.64], R73 ;  /* 0x0000004902007986 */ /* 0x0001e4000c101904 */
[----:B------:R-:W-:Y:S01]  /*7970*/  IMAD.X R7, RZ, RZ, R7, P6 ;  /* 0x000000ffff077224 */ /* 0x000fe200030e0607 */
[----:B------:R-:W-:Y:S01]  /*7980*/  IADD3 R4, P6, R4, 0x200, RZ ;  /* 0x0000020004047810 */ /* 0x000fe20007fde0ff */
[----:B------:R0:W-:Y:S03]  /*7990*/  STG.E desc[UR4][R8.64], R133 ;  /* 0x0000008508007986 */ /* 0x0001e6000c101904 */
[----:B------:R-:W-:-:S09]  /*79a0*/  IADD3.X R5, RZ, R5, RZ, P6, !PT ;  /* 0x00000005ff057210 */ /* 0x000fd200037fe4ff */
.L_x_141:
[----:B------:R-:W-:Y:S05]  /*79b0*/  BSYNC B0 ;  /* 0x0000000000007941 */ /* 0x000fea0003800000 */
.L_x_140:
[----:B------:R-:W-:Y:S01]  /*79c0*/  BSSY B0, `(.L_x_142) ;  /* 0x0000017000007945 */ /* 0x000fe20003800000 */
[----:B------:R-:W-:-:S03]  /*79d0*/  FADD.FTZ R61, R61, R32 ;  /* 0x000000203d3d7221 */ /* 0x000fc60000010000 */
[----:B------:R-:W-:Y:S05]  /*79e0*/  @!P5 BRA `(.L_x_143) ;  /* 0x000000000050d947 */ /* 0x000fea0003800000 */
[----:B0-----:R-:W-:Y:S01]  /*79f0*/  MOV R2, R14 ;  /* 0x0000000e00027202 */ /* 0x001fe20000000f00 */
        /* <DEDUP_REMOVED lines=9> */
[----:B------:R-:W-:-:S02]  /*7a90*/  IADD3.X R15, RZ, R15, RZ, P6, !PT ;  /* 0x0000000fff0f7210 */ /* 0x000fc400037fe4ff */
[----:B------:R-:W-:Y:S01]  /*7aa0*/  IADD3 R6, P6, R6, 0x200, RZ ;  /* 0x0000020006067810 */ /* 0x000fe20007fde0ff */
[----:B------:R2:W-:Y:S01]  /*7ab0*/  STG.E desc[UR4][R12.64], R61 ;  /* 0x0000003d0c007986 */ /* 0x0005e2000c101904 */
[----:B------:R-:W-:Y:S02]  /*7ac0*/  IADD3.X R11, RZ, R11, RZ, P5, !PT ;  /* 0x0000000bff0b7210 */ /* 0x000fe40002ffe4ff */
[----:B0-----:R-:W-:Y:S01]  /*7ad0*/  MOV R2, R4 ;  /* 0x0000000400027202 */ /* 0x001fe20000000f00 */
[----:B------:R-:W-:Y:S01]  /*7ae0*/  IMAD.MOV.U32 R3, RZ, RZ, R5 ;  /* 0x000000ffff037224 */ /* 0x000fe200078e0005 */
[----:B------:R-:W-:Y:S01]  /*7af0*/  IADD3 R4, P5, R4, 0x200, RZ ;  /* 0x0000020004047810 */ /* 0x000fe20007fbe0ff */
[----:B------:R-:W-:-:S03]  /*7b00*/  IMAD.X R7, RZ, RZ, R7, P6 ;  /* 0x000000ffff077224 */ /* 0x000fc600030e0607 */
[----:B------:R2:W-:Y:S01]  /*7b10*/  STG.E desc[UR4][R2.64], R17 ;  /* 0x0000001102007986 */ /* 0x0005e2000c101904 */
[----:B------:R-:W-:-:S08]  /*7b20*/  IADD3.X R5, RZ, R5, RZ, P5, !PT ;  /* 0x00000005ff057210 */ /* 0x000fd00002ffe4ff */
.L_x_143:
[----:B------:R-:W-:Y:S05]  /*7b30*/  BSYNC B0 ;  /* 0x0000000000007941 */ /* 0x000fea0003800000 */
.L_x_142:
[----:B------:R-:W-:Y:S01]  /*7b40*/  BSSY B0, `(.L_x_144) ;  /* 0x0000017000007945 */ /* 0x000fe20003800000 */
[----:B-1----:R-:W-:-:S03]  /*7b50*/  FADD.FTZ R75, R20, R75 ;  /* 0x0000004b144b7221 */ /* 0x002fc60000010000 */
[----:B------:R-:W-:Y:S05]  /*7b60*/  @!P0 BRA `(.L_x_145) ;  /* 0x0000000000508947 */ /* 0x000fea0003800000 */
[----:B0-2---:R-:W-:Y:S01]  /*7b70*/  MOV R2, R14 ;  /* 0x0000000e00027202 */ /* 0x005fe20000000f00 */
        /* <DEDUP_REMOVED lines=12> */
[----:B------:R-:W-:Y:S02]  /*7c40*/  IMAD.X R7, RZ, RZ, R7, P0 ;  /* 0x000000ffff077224 */ /* 0x000fe400000e0607 */
[----:B------:R-:W-:Y:S01]  /*7c50*/  IADD3.X R11, RZ, R11, RZ, P5, !PT ;  /* 0x0000000bff0b7210 */ /* 0x000fe20002ffe4ff */
[----:B0-----:R-:W-:Y:S01]  /*7c60*/  IMAD.MOV.U32 R3, RZ, RZ, R5 ;  /* 0x000000ffff037224 */ /* 0x001fe200078e0005 */
[----:B------:R-:W-:Y:S02]  /*7c70*/  MOV R2, R4 ;  /* 0x0000000400027202 */ /* 0x000fe40000000f00 */
[----:B------:R-:W-:-:S03]  /*7c80*/  IADD3 R4, P6, R4, 0x200, RZ ;  /* 0x0000020004047810 */ /* 0x000fc60007fde0ff */
[----:B------:R1:W-:Y:S01]  /*7c90*/  STG.E desc[UR4][R2.64], R25 ;  /* 0x0000001902007986 */ /* 0x0003e2000c101904 */
[----:B------:R-:W-:-:S09]  /*7ca0*/  IADD3.X R5, RZ, R5, RZ, P6, !PT ;  /* 0x00000005ff057210 */ /* 0x000fd200037fe4ff */
.L_x_145:
[----:B------:R-:W-:Y:S05]  /*7cb0*/  BSYNC B0 ;  /* 0x0000000000007941 */ /* 0x000fea0003800000 */
.L_x_144:
[----:B------:R-:W-:Y:S01]  /*7cc0*/  BSSY B0, `(.L_x_146) ;  /* 0x0000017000007945 */ /* 0x000fe20003800000 */
[----:B------:R-:W-:-:S03]  /*7cd0*/  FADD.FTZ R83, R22, R83 ;  /* 0x0000005316537221 */ /* 0x000fc60000010000 */
[----:B------:R-:W-:Y:S05]  /*7ce0*/  @!P1 BRA `(.L_x_147) ;  /* 0x0000000000509947 */ /* 0x000fea0003800000 */
[----:B012---:R-:W-:Y:S01]  /*7cf0*/  MOV R2, R14 ;  /* 0x0000000e00027202 */ /* 0x007fe20000000f00 */
        /* <DEDUP_REMOVED lines=19> */
.L_x_147:
[----:B------:R-:W-:Y:S05]  /*7e30*/  BSYNC B0 ;  /* 0x0000000000007941 */ /* 0x000fea0003800000 */
.L_x_146:
[----:B------:R-:W-:Y:S01]  /*7e40*/  BSSY B0, `(.L_x_148) ;  /* 0x0000017000007945 */ /* 0x000fe20003800000 */
[----:B----4-:R-:W-:-:S03]  /*7e50*/  FADD.FTZ R91, R26, R91 ;  /* 0x0000005b1a5b7221 */ /* 0x010fc60000010000 */
[----:B------:R-:W-:Y:S05]  /*7e60*/  @!P2 BRA `(.L_x_149) ;  /* 0x000000000050a947 */ /* 0x000fea0003800000 */
[----:B0123--:R-:W-:Y:S01]  /*7e70*/  MOV R2, R14 ;  /* 0x0000000e00027202 */ /* 0x00ffe20000000f00 */
        /* <DEDUP_REMOVED lines=19> */
.L_x_149:
[----:B------:R-:W-:Y:S05]  /*7fb0*/  BSYNC B0 ;  /* 0x0000000000007941 */ /* 0x000fea0003800000 */
.L_x_148:
[----:B------:R-:W-:Y:S01]  /*7fc0*/  BSSY B0, `(.L_x_150) ;  /* 0x0000017000007945 */ /* 0x000fe20003800000 */
[----:B------:R-:W-:-:S03]  /*7fd0*/  FADD.FTZ R93, R28, R93 ;  /* 0x0000005d1c5d7221 */ /* 0x000fc60000010000 */
[----:B------:R-:W-:Y:S05]  /*7fe0*/  @!P3 BRA `(.L_x_151) ;  /* 0x000000000050b947 */ /* 0x000fea0003800000 */
[----:B01234-:R-:W-:Y:S01]  /*7ff0*/  MOV R2, R14 ;  /* 0x0000000e00027202 */ /* 0x01ffe20000000f00 */
        /* <DEDUP_REMOVED lines=19> */
.L_x_151:
[----:B------:R-:W-:Y:S05]  /*8130*/  BSYNC B0 ;  /* 0x0000000000007941 */ /* 0x000fea0003800000 */
.L_x_150:
[----:B------:R-:W-:Y:S05]  /*8140*/  @!P4 EXIT ;  /* 0x000000000000c94d */ /* 0x000fea0003800000 */
[----:B------:R-:W-:Y:S04]  /*8150*/  STG.E desc[UR4][R14.64], R27 ;  /* 0x0000001b0e007986 */ /* 0x000fe8000c101904 */
[----:B------:R-:W-:Y:S04]  /*8160*/  STG.E desc[UR4][R10.64], R81 ;  /* 0x000000510a007986 */ /* 0x000fe8000c101904 */
[----:B------:R-:W-:Y:S04]  /*8170*/  STG.E desc[UR4][R6.64], R95 ;  /* 0x0000005f06007986 */ /* 0x000fe8000c101904 */
[----:B------:R-:W-:Y:S01]  /*8180*/  STG.E desc[UR4][R4.64], R43 ;  /* 0x0000002b04007986 */ /* 0x000fe2000c101904 */
[----:B------:R-:W-:Y:S05]  /*8190*/  EXIT ;  /* 0x000000000000794d */ /* 0x000fea0003800000 */
.L_x_128:
[----:B------:R-:W-:Y:S01]  /*81a0*/  HFMA2.MMA R185, -RZ, RZ, 0, 1.847743988037109375e-06 ;  /* 0x0000001fffb97435 */ /* 0x000fe200000001ff */
[----:B------:R-:W-:Y:S01]  /*81b0*/  BSSY B1, `(.L_x_152) ;  /* 0x0000007000017945 */ /* 0x000fe20003800000 */
[----:B------:R-:W-:Y:S01]  /*81c0*/  MOV R187, R220 ;  /* 0x000000dc00bb7202 */ /* 0x000fe20000000f00 */
[----:B------:R-:W-:Y:S01]  /*81d0*/  IMAD.MOV.U32 R186, RZ, RZ, 0x1 ;  /* 0x00000001ffba7424 */ /* 0x000fe200078e00ff */
[----:B------:R-:W-:-:S07]  /*81e0*/  MOV R184, 0xffffffff ;  /* 0xffffffff00b87802 */ /* 0x000fce0000000f00 */
[----:B-----5:R-:W-:Y:S05]  /*81f0*/  WARPSYNC.COLLECTIVE R184, `(.L_x_153) ;  /* 0x00000000b8087348 */ /* 0x020fea0003c00000 */
[----:B------:R0:W1:Y:S02]  /*8200*/  SHFL.BFLY P2, R188, R187, R186, R185 ;  /* 0x0c0000babbbc7389 */ /* 0x00006400000400b9 */
[----:B01---5:R-:W-:Y:S01]  /*8210*/  ENDCOLLECTIVE ;  /* 0x000000000000791b */ /* 0x023fe20003800000 */
.L_x_153:
[----:B------:R-:W-:Y:S05]  /*8220*/  BSYNC B1 ;  /* 0x0000000000017941 */ /* 0x000fea0003800000 */
.L_x_152:
[----:B------:R-:W-:Y:S01]  /*8230*/  HFMA2.MMA R186, -RZ, RZ, 0, 5.9604644775390625e-08 ;  /* 0x00000001ffba7435 */ /* 0x000fe200000001ff */
[----:B------:R-:W-:Y:S01]  /*8240*/  IMAD.MOV.U32 R187, RZ, RZ, R222 ;  /* 0x000000ffffbb7224 */ /* 0x000fe200078e00de */
[----:B------:R-:W-:Y:S01]  /*8250*/  MOV R185, 0x1f ;  /* 0x0000001f00b97802 */ /* 0x000fe20000000f00 */
[----:B------:R-:W-:Y:S02]  /*8260*/  IMAD.MOV.U32 R184, RZ, RZ, -0x1 ;  /* 0xffffffffffb87424 */ /* 0x000fe400078e00ff */
[----:B------:R-:W-:-:S07]  /*8270*/  FADD.FTZ R220, R188, R220 ;  /* 0x000000dcbcdc7221 */ /* 0x000fce0000010000 */
[----:B------:R-:W-:Y:S05]  /*8280*/  WARPSYNC.COLLECTIVE R184, `(.L_x_154) ;  /* 0x00000000b8087348 */ /* 0x000fea0003c00000 */
[----:B------:R0:W1:Y:S02]  /*8290*/  SHFL.BFLY P2, R188, R187, R186, R185 ;  /* 0x0c0000babbbc7389 */ /* 0x00006400000400b9 */
[----:B01----:R-:W-:Y:S01]  /*82a0*/  ENDCOLLECTIVE ;  /* 0x000000000000791b */ /* 0x003fe20003800000 */
.L_x_154:
[----:B------:R-:W-:Y:S01]  /*82b0*/  HFMA2.MMA R186, -RZ, RZ, 0, 1.1920928955078125e-07 ;  /* 0x00000002ffba7435 */ /* 0x000fe200000001ff */
[----:B------:R-:W-:Y:S01]  /*82c0*/  MOV R187, R220 ;  /* 0x000000dc00bb7202 */ /* 0x000fe20000000f00 */
[----:B------:R-:W-:-:S09]  /*82d0*/  FADD.FTZ R222, R188, R222 ;  /* 0x000000debcde7221 */ /* 0x000fd20000010000 */
[----:B------:R-:W-:Y:S05]  /*82e0*/  WARPSYNC.COLLECTIVE R184, `(.L_x_155) ;  /* 0x00000000b8087348 */ /* 0x000fea0003c00000 */
[----:B------:R0:W1:Y:S02]  /*82f0*/  SHFL.BFLY P2, R188, R187, R186, R185 ;  /* 0x0c0000babbbc7389 */ /* 0x00006400000400b9 */
[----:B01----:R-:W-:Y:S01]  /*8300*/  ENDCOLLECTIVE ;  /* 0x000000000000791b */ /* 0x003fe20003800000 */
.L_x_155:
[----:B------:R-:W-:Y:S02]  /*8310*/  IMAD.MOV.U32 R187, RZ, RZ, R222 ;  /* 0x000000ffffbb7224 */ /* 0x000fe400078e00de */
[----:B------:R-:W-:-:S07]  /*8320*/  FADD.FTZ R220, R220, R188 ;  /* 0x000000bcdcdc7221 */ /* 0x000fce0000010000 */
[----:B------:R-:W-:Y:S05]  /*8330*/  WARPSYNC.COLLECTIVE R184, `(.L_x_156) ;  /* 0x00000000b8087348 */ /* 0x000fea0003c00000 */
[----:B------:R0:W1:Y:S02]  /*8340*/  SHFL.BFLY P2, R188, R187, R186, R185 ;  /* 0x0c0000babbbc7389 */ /* 0x00006400000400b9 */
[----:B01----:R-:W-:Y:S01]  /*8350*/  ENDCOLLECTIVE ;  /* 0x000000000000791b */ /* 0x003fe20003800000 */
.L_x_156:
[----:B------:R-:W-:Y:S01]  /*8360*/  HFMA2.MMA R186, -RZ, RZ, 0, 2.384185791015625e-07 ;  /* 0x00000004ffba7435 */ /* 0x000fe200000001ff */
[----:B------:R-:W-:Y:S01]  /*8370*/  MOV R187, R220 ;  /* 0x000000dc00bb7202 */ /* 0x000fe20000000f00 */
[----:B------:R-:W-:-:S09]  /*8380*/  FADD.FTZ R222, R222, R188 ;  /* 0x000000bcdede7221 */ /* 0x000fd20000010000 */
[----:B------:R-:W-:Y:S05]  /*8390*/  WARPSYNC.COLLECTIVE R184, `(.L_x_157) ;  /* 0x00000000b8087348 */ /* 0x000fea0003c00000 */
[----:B------:R0:W1:Y:S02]  /*83a0*/  SHFL.BFLY P2, R188, R187, R186, R185 ;  /* 0x0c0000babbbc7389 */ /* 0x00006400000400b9 */
[----:B01----:R-:W-:Y:S01]  /*83b0*/  ENDCOLLECTIVE ;  /* 0x000000000000791b */ /* 0x003fe20003800000 */
.L_x_157:
[----:B------:R-:W-:Y:S02]  /*83c0*/  IMAD.MOV.U32 R187, RZ, RZ, R222 ;  /* 0x000000ffffbb7224 */ /* 0x000fe400078e00de */
[----:B------:R-:W-:-:S07]  /*83d0*/  FADD.FTZ R220, R220, R188 ;  /* 0x000000bcdcdc7221 */ /* 0x000fce0000010000 */
[----:B------:R-:W-:Y:S05]  /*83e0*/  WARPSYNC.COLLECTIVE R184, `(.L_x_158) ;  /* 0x00000000b8087348 */ /* 0x000fea0003c00000 */
[----:B------:R0:W1:Y:S02]  /*83f0*/  SHFL.BFLY P2, R188, R187, R186, R185 ;  /* 0x0c0000babbbc7389 */ /* 0x00006400000400b9 */
[----:B01----:R-:W-:Y:S01]  /*8400*/  ENDCOLLECTIVE ;  /* 0x000000000000791b */ /* 0x003fe20003800000 */
.L_x_158:
[----:B------:R-:W-:Y:S01]  /*8410*/  HFMA2.MMA R186, -RZ, RZ, 0, 4.76837158203125e-07 ;  /* 0x00000008ffba7435 */ /* 0x000fe200000001ff */
[----:B------:R-:W-:Y:S01]  /*8420*/  MOV R187, R220 ;  /* 0x000000dc00bb7202 */ /* 0x000fe20000000f00 */
[----:B------:R-:W-:-:S09]  /*8430*/  FADD.FTZ R222, R222, R188 ;  /* 0x000000bcdede7221 */ /* 0x000fd20000010000 */
[----:B------:R-:W-:Y:S05]  /*8440*/  WARPSYNC.COLLECTIVE R184, `(.L_x_159) ;  /* 0x00000000b8087348 */ /* 0x000fea0003c00000 */
[----:B------:R0:W1:Y:S02]  /*8450*/  SHFL.BFLY P2, R188, R187, R186, R185 ;  /* 0x0c0000babbbc7389 */ /* 0x00006400000400b9 */
[----:B01----:R-:W-:Y:S01]  /*8460*/  ENDCOLLECTIVE ;  /* 0x000000000000791b */ /* 0x003fe20003800000 */
.L_x_159:
[----:B------:R-:W-:Y:S02]  /*8470*/  IMAD.MOV.U32 R187, RZ, RZ, R222 ;  /* 0x000000ffffbb7224 */ /* 0x000fe400078e00de */
[----:B------:R-:W-:-:S07]  /*8480*/  FADD.FTZ R220, R220, R188 ;  /* 0x000000bcdcdc7221 */ /* 0x000fce0000010000 */
[----:B------:R-:W-:Y:S05]  /*8490*/  WARPSYNC.COLLECTIVE R184, `(.L_x_160) ;  /* 0x00000000b8087348 */ /* 0x000fea0003c00000 */
[----:B------:R0:W1:Y:S02]  /*84a0*/  SHFL.BFLY P2, R188, R187, R186, R185 ;  /* 0x0c0000babbbc7389 */ /* 0x00006400000400b9 */
[----:B01----:R-:W-:Y:S01]  /*84b0*/  ENDCOLLECTIVE ;  /* 0x000000000000791b */ /* 0x003fe20003800000 */
.L_x_160:
[----:B------:R-:W-:Y:S01]  /*84c0*/  HFMA2.MMA R186, -RZ, RZ, 0, 9.5367431640625e-07 ;  /* 0x00000010ffba7435 */ /* 0x000fe200000001ff */
[----:B------:R-:W-:Y:S01]  /*84d0*/  MOV R187, R220 ;  /* 0x000000dc00bb7202 */ /* 0x000fe20000000f00 */
[----:B------:R-:W-:-:S09]  /*84e0*/  FADD.FTZ R222, R222, R188 ;  /* 0x000000bcdede7221 */ /* 0x000fd20000010000 */
[----:B------:R-:W-:Y:S05]  /*84f0*/  WARPSYNC.COLLECTIVE R184, `(.L_x_161) ;  /* 0x00000000b8087348 */ /* 0x000fea0003c00000 */
[----:B------:R0:W1:Y:S02]  /*8500*/  SHFL.BFLY P2, R188, R187, R186, R185 ;  /* 0x0c0000babbbc7389 */ /* 0x00006400000400b9 */
[----:B01----:R-:W-:Y:S01]  /*8510*/  ENDCOLLECTIVE ;  /* 0x000000000000791b */ /* 0x003fe20003800000 */
.L_x_161:
[----:B------:R-:W-:Y:S01]  /*8520*/  MOV R187, R222 ;  /* 0x000000de00bb7202 */ /* 0x000fe20000000f00 */
[----:B------:R-:W-:-:S07]  /*8530*/  IMAD.MOV.U32 R189, RZ, RZ, R188 ;  /* 0x000000ffffbd7224 */ /* 0x000fce00078e00bc */
[----:B------:R-:W-:Y:S05]  /*8540*/  WARPSYNC.COLLECTIVE R184, `(.L_x_162) ;  /* 0x00000000b8087348 */ /* 0x000fea0003c00000 */
[----:B------:R0:W1:Y:S02]  /*8550*/  SHFL.BFLY P2, R188, R187, R186, R185 ;  /* 0x0c0000babbbc7389 */ /* 0x00006400000400b9 */
[----:B01----:R-:W-:Y:S01]  /*8560*/  ENDCOLLECTIVE ;  /* 0x000000000000791b */ /* 0x003fe20003800000 */
.L_x_162:
[----:B------:R-:W-:Y:S01]  /*8570*/  MOV R184, R188 ;  /* 0x000000bc00b87202 */ /* 0x000fe20000000f00 */
[----:B------:R-:W-:Y:S06]  /*8580*/  BRA `(.L_x_163) ;  /* 0xffffffb400f47947 */ /* 0x000fec000383ffff */
.L_x_164:
        /* <DEDUP_REMOVED lines=15> */
.L_x_3722:


//--------------------- .text._ZN10layer_norm31ln_parallel_residual_bwd_kernelINS_13Kernel_traitsI13__nv_bfloat16S2_S2_S2_fjLj1024ELj1ELj4ELj1ELj16ENS_18Kernel_traits_baseILj1024ES2_S2_S2_S2_fjLj128EEEEELb1ELb0ELb1EEEvNS_9BwdParamsE --------------------------
	.section	.text._ZN10layer_norm31ln_parallel_residual_bwd_kernelINS_13Kernel_traitsI13__nv_bfloat16S2_S2_S2_fjLj1024ELj1ELj4ELj1ELj16ENS_18Kernel_traits_baseILj1024ES2_S2_S2_S2_fjLj128EEEEELb1ELb0ELb1EEEvNS_9BwdParamsE,"ax",@progbits
	.align	128
        .global         _ZN10layer_norm31ln_parallel_residual_bwd_kernelINS_13Kernel_traitsI13__nv_bfloat16S2_S2_S2_fjLj1024ELj1ELj4ELj1ELj16ENS_18Kernel_traits_baseILj1024ES2_S2_S2_S2_fjLj128EEEEELb1ELb0ELb1EEEvNS_9BwdParamsE
        .type           _ZN10layer_norm31ln_parallel_residual_bwd_kernelINS_13Kernel_traitsI13__nv_bfloat16S2_S2_S2_fjLj1024ELj1ELj4ELj1ELj16ENS_18Kernel_traits_baseILj1024ES2_S2_S2_S2_fjLj128EEEEELb1ELb0ELb1EEEvNS_9BwdParamsE,@function
        .size           _ZN10layer_norm31ln_parallel_residual_bwd_kernelINS_13Kernel_traitsI13__nv_bfloat16S2_S2_S2_fjLj1024ELj1ELj4ELj1ELj16ENS_18Kernel_traits_baseILj1024ES2_S2_S2_S2_fjLj128EEEEELb1ELb0ELb1EEEvNS_9BwdParamsE,(.L_x_3723 - _ZN10layer_norm31ln_parallel_residual_bwd_kernelINS_13Kernel_traitsI13__nv_bfloat16S2_S2_S2_fjLj1024ELj1ELj4ELj1ELj16ENS_18Kernel_traits_baseILj1024ES2_S2_S2_S2_fjLj128EEEEELb1ELb0ELb1EEEvNS_9BwdParamsE)
        .other          _ZN10layer_norm31ln_parallel_residual_bwd_kernelINS_13Kernel_traitsI13__nv_bfloat16S2_S2_S2_fjLj1024ELj1ELj4ELj1ELj16ENS_18Kernel_traits_baseILj1024ES2_S2_S2_S2_fjLj128EEEEELb1ELb0ELb1EEEvNS_9BwdParamsE,@"STO_CUDA_ENTRY STV_DEFAULT"
_ZN10layer_norm31ln_parallel_residual_bwd_kernelINS_13Kernel_traitsI13__nv_bfloat16S2_S2_S2_fjLj1024ELj1ELj4ELj1ELj16ENS_18Kernel_traits_baseILj1024ES2_S2_S2_S2_fjLj128EEEEELb1ELb0ELb1EEEvNS_9BwdParamsE:
.text._ZN10layer_norm31ln_parallel_residual_bwd_kernelINS_13Kernel_traitsI13__nv_bfloat16S2_S2_S2_fjLj1024ELj1ELj4ELj1ELj16ENS_18Kernel_traits_baseILj1024ES2_S2_S2_S2_fjLj128EEEEELb1ELb0ELb1EEEvNS_9BwdParamsE:
[----:B------:R-:W0:Y:S01]  /*0000*/  LDC R1, c[0x0][0x28] ;  /* 0x00000a00ff017b82 */ /* 0x000e220000000800 */
[----:B------:R-:W1:Y:S01]  /*0010*/  S2R R92, SR_TID.X ;  /* 0x00000000005c7919 */ /* 0x000e620000002100 */
[----:B------:R-:W-:Y:S01]  /*0020*/  ULDC UR4, c[0x0][0x214] ;  /* 0x0000850000047ab9 */ /* 0x000fe20000000800 */
[----:B------:R-:W-:Y:S01]  /*0030*/  ULDC UR8, c[0x0][0x218] ;  /* 0x0000860000087ab9 */ /* 0x000fe20000000800 */
[----:B------:R-:W-:Y:S01]  /*0040*/  ULDC UR9, c[0x0][0x290] ;  /* 0x0000a40000097ab9 */ /* 0x000fe20000000800 */
[----:B------:R-:W2:Y:S01]  /*0050*/  S2R R3, SR_CTAID.X ;  /* 0x0000000000037919 */ /* 0x000ea20000002500 */
[----:B------:R-:W-:Y:S01]  /*0060*/  ULDC UR14, c[0x0][0x298] ;  /* 0x0000a600000e7ab9 */ /* 0x000fe20000000800 */
[----:B------:R-:W-:Y:S01]  /*0070*/  ULDC.64 UR10, c[0x0][0x300] ;  /* 0x0000c000000a7ab9 */ /* 0x000fe20000000a00 */
[----:B------:R-:W-:Y:S01]  /*0080*/  ULDC.64 UR12, c[0x0][0x308] ;  /* 0x0000c200000c7ab9 */ /* 0x000fe20000000a00 */
[----:B------:R-:W-:Y:S01]  /*0090*/  BSSY B0, `(.L_x_165) ;  /* 0x0000628000007945 */ /* 0x000fe20003800000 */
[----:B0-----:R-:W-:-:S02]  /*00a0*/  IADD3 R1, R1, -0xf0, RZ ;  /* 0xffffff1001017810 */ /* 0x001fc40007ffe0ff */
        /* <DEDUP_REMOVED lines=70> */
.L_x_166:
[----:B------:R-:W-:Y:S01]  /*0510*/  IMAD.SHL.U32 R0, R92, 0x10, RZ ;  /* 0x000000105c007824 */ /* 0x000fe200078e00ff */
[----:B------:R-:W-:-:S04]  /*0520*/  ULDC.64 UR6, c[0x0][0x260] ;  /* 0x0000980000067ab9 */ /* 0x000fc80000000a00 */
[----:B------:R-:W-:-:S04]  /*0530*/  LOP3.LUT R0, R0, 0x1f0, RZ, 0xc0, !PT ;  /* 0x000001f000007812 */ /* 0x000fc800078ec0ff */
[----:B------:R-:W-:-:S04]  /*0540*/  IADD3 R2, P0, R0, UR6, RZ ;  /* 0x0000000600027c10 */ /* 0x000fc8000ff1e0ff */
[----:B------:R-:W-:Y:S01]  /*0550*/  IADD3.X R3, RZ, UR7, RZ, P0, !PT ;  /* 0x00000007ff037c10 */ /* 0x000fe200087fe4ff */
[----:B------:R-:W-:Y:S02]  /*0560*/  ULDC.64 UR6, c[0x0][0x268] ;  /* 0x00009a0000067ab9 */ /* 0x000fe40000000a00 */
[----:B------:R-:W-:Y:S02]  /*0570*/  IADD3 R8, P0, R0, UR6, RZ ;  /* 0x0000000600087c10 */ /* 0x000fe4000ff1e0ff */
[----:B------:R-:W2:Y:S02]  /*0580*/  LDG.E.128 R12, desc[UR4][R2.64] ;  /* 0x00000004020c7981 */ /* 0x000ea4000c1e1d00 */
[----:B------:R-:W-:Y:S01]  /*0590*/  IADD3.X R9, RZ, UR7, RZ, P0, !PT ;  /* 0x00000007ff097c10 */ /* 0x000fe200087fe4ff */
[----:B------:R-:W-:Y:S01]  /*05a0*/  ULDC.64 UR6, c[0x0][0x2c8] ;  /* 0x0000b20000067ab9 */ /* 0x000fe20000000a00 */
[----:B------:R-:W3:Y:S04]  /*05b0*/  LDG.E.128 R20, desc[UR4][R2.64+0x200] ;  /* 0x0002000402147981 */ /* 0x000ee8000c1e1d00 */
[----:B------:R-:W4:Y:S04]  /*05c0*/  LDG.E.128 R16, desc[UR4][R8.64] ;  /* 0x0000000408107981 */ /* 0x000f28000c1e1d00 */
[----:B------:R-:W5:Y:S04]  /*05d0*/  LDG.E.128 R24, desc[UR4][R8.64+0x200] ;  /* 0x0002000408187981 */ /* 0x000f68000c1e1d00 */
[----:B------:R-:W5:Y:S04]  /*05e0*/  LDG.E.128 R28, desc[UR4][R2.64+0x400] ;  /* 0x00040004021c7981 */ /* 0x000f68000c1e1d00 */
[----:B------:R-:W5:Y:S04]  /*05f0*/  LDG.E.128 R32, desc[UR4][R8.64+0x400] ;  /* 0x0004000408207981 */ /* 0x000f68000c1e1d00 */
[----:B------:R-:W5:Y:S04]  /*0600*/  LDG.E.128 R4, desc[UR4][R2.64+0x600] ;  /* 0x0006000402047981 */ /* 0x000f68000c1e1d00 */
[----:B------:R0:W5:Y:S01]  /*0610*/  LDG.E.128 R248, desc[UR4][R8.64+0x600] ;  /* 0x0006000408f87981 */ /* 0x000162000c1e1d00 */
[----:B------:R-:W-:Y:S01]  /*0620*/  ISETP.NE.U32.AND P0, PT, RZ, UR6, PT ;  /* 0x00000006ff007c0c */ /* 0x000fe2000bf05070 */
[----:B------:R-:W-:Y:S01]  /*0630*/  HFMA2.MMA R235, -RZ, RZ, 0, 0 ;  /* 0x00000000ffeb7435 */ /* 0x000fe200000001ff */
[----:B------:R-:W-:Y:S01]  /*0640*/  BSSY B1, `(.L_x_168) ;  /* 0x0000569000017945 */ /* 0x000fe20003800000 */
[----:B------:R-:W-:-:S02]  /*0650*/  CS2R R172, SRZ ;  /* 0x0000000000ac7805 */ /* 0x000fc4000001ff00 */
[----:B------:R-:W-:Y:S02]  /*0660*/  ISETP.NE.AND.EX P0, PT, RZ, UR7, PT, P0 ;  /* 0x00000007ff007c0c */ /* 0x000fe4000bf05300 */
[----:B------:R-:W-:Y:S02]  /*0670*/  CS2R R170, SRZ ;  /* 0x0000000000aa7805 */ /* 0x000fe4000001ff00 */
[----:B------:R-:W-:Y:S02]  /*0680*/  CS2R R168, SRZ ;  /* 0x0000000000a87805 */ /* 0x000fe4000001ff00 */
[----:B------:R-:W-:Y:S02]  /*0690*/  CS2R R166, SRZ ;  /* 0x0000000000a67805 */ /* 0x000fe4000001ff00 */
[----:B------:R-:W-:Y:S02]  /*06a0*/  CS2R R246, SRZ ;  /* 0x0000000000f67805 */ /* 0x000fe4000001ff00 */
[----:B------:R-:W-:-:S02]  /*06b0*/  CS2R R244, SRZ ;  /* 0x0000000000f47805 */ /* 0x000fc4000001ff00 */
[----:B------:R-:W-:Y:S01]  /*06c0*/  CS2R R242, SRZ ;  /* 0x0000000000f27805 */ /* 0x000fe2000001ff00 */
[----:B------:R-:W-:Y:S01]  /*06d0*/  IMAD.MOV.U32 R241, RZ, RZ, RZ ;  /* 0x000000fffff17224 */ /* 0x000fe200078e00ff */
[----:B------:R-:W-:Y:S02]  /*06e0*/  CS2R R238, SRZ ;  /* 0x0000000000ee7805 */ /* 0x000fe4000001ff00 */
[----:B------:R-:W-:Y:S02]  /*06f0*/  CS2R R190, SRZ ;  /* 0x0000000000be7805 */ /* 0x000fe4000001ff00 */
[----:B------:R-:W-:Y:S02]  /*0700*/  CS2R R188, SRZ ;  /* 0x0000000000bc7805 */ /* 0x000fe4000001ff00 */
[----:B------:R-:W-:Y:S02]  /*0710*/  CS2R R186, SRZ ;  /* 0x0000000000ba7805 */ /* 0x000fe4000001ff00 */
[----:B------:R-:W-:-:S02]  /*0720*/  CS2R R184, SRZ ;  /* 0x0000000000b87805 */ /* 0x000fc4000001ff00 */
[----:B------:R-:W-:Y:S02]  /*0730*/  CS2R R182, SRZ ;  /* 0x0000000000b67805 */ /* 0x000fe4000001ff00 */
        /* <DEDUP_REMOVED lines=9> */
[----:B------:R-:W-:Y:S01]  /*07d0*/  CS2R R232, SRZ ;  /* 0x0000000000e87805 */ /* 0x000fe2000001ff00 */
[----:B------:R-:W-:Y:S01]  /*07e0*/  IMAD.MOV.U32 R231, RZ, RZ, RZ ;  /* 0x000000ffffe77224 */ /* 0x000fe200078e00ff */
        /* <DEDUP_REMOVED lines=24> */
[----:B------:R-:W-:Y:S01]  /*0970*/  LOP3.LUT R85, R92, 0x1f, RZ, 0xc0, !PT ;  /* 0x0000001f5c557812 */ /* 0x000fe200078ec0ff */
[----:B--2---:R-:W-:Y:S01]  /*0980*/  IMAD.U32 R2, R12, 0x10000, RZ ;  /* 0x000100000c027824 */ /* 0x004fe200078e00ff */
[----:B------:R-:W-:-:S04]  /*0990*/  SHF.L.U32 R0, R13, 0x10, RZ ;  /* 0x000000100d007819 */ /* 0x000fc800000006ff */
[----:B------:R0:W-:Y:S04]  /*09a0*/  STL [R1+0xec], R2 ;  /* 0x0000ec0201007387 */ /* 0x0001e80000100800 */
[----:B------:R1:W-:Y:S01]  /*09b0*/  STL [R1+0xdc], R0 ;  /* 0x0000dc0001007387 */ /* 0x0003e20000100800 */
[----:B0-----:R-:W-:Y:S01]  /*09c0*/  SHF.L.U32 R2, R14, 0x10, RZ ;  /* 0x000000100e027819 */ /* 0x001fe200000006ff */
[----:B-1----:R-:W-:-:S04]  /*09d0*/  IMAD.U32 R0, R15, 0x10000, RZ ;  /* 0x000100000f007824 */ /* 0x002fc800078e00ff */
[----:B------:R4:W-:Y:S04]  /*09e0*/  STL [R1+0xcc], R2 ;  /* 0x0000cc0201007387 */ /* 0x0009e80000100800 */
[----:B------:R0:W-:Y:S01]  /*09f0*/  STL [R1+0xbc], R0 ;  /* 0x0000bc0001007387 */ /* 0x0001e20000100800 */
[----:B----4-:R-:W-:Y:S02]  /*0a00*/  SHF.L.U32 R2, R16, 0x10, RZ ;  /* 0x0000001010027819 */ /* 0x010fe400000006ff */
[----:B0-----:R-:W-:-:S03]  /*0a10*/  SHF.L.U32 R0, R17, 0x10, RZ ;  /* 0x0000001011007819 */ /* 0x001fc600000006ff */
[----:B------:R0:W-:Y:S04]  /*0a20*/  STL [R1+0xe8], R2 ;  /* 0x0000e80201007387 */ /* 0x0001e80000100800 */
[----:B------:R1:W-:Y:S01]  /*0a30*/  STL [R1+0xd8], R0 ;  /* 0x0000d80001007387 */ /* 0x0003e20000100800 */
[----:B0-----:R-:W-:Y:S01]  /*0a40*/  IMAD.U32 R2, R18, 0x10000, RZ ;  /* 0x0001000012027824 */ /* 0x001fe200078e00ff */
[----:B-1----:R-:W-:-:S04]  /*0a50*/  SHF.L.U32 R0, R19, 0x10, RZ ;  /* 0x0000001013007819 */ /* 0x002fc800000006ff */
        /* <DEDUP_REMOVED lines=10> */
[----:B-----5:R-:W-:Y:S01]  /*0b00*/  IMAD.U32 R2, R24, 0x10000, RZ ;  /* 0x0001000018027824 */ /* 0x020fe200078e00ff */
[----:B0-----:R-:W-:-:S04]  /*0b10*/  SHF.L.U32 R0, R25, 0x10, RZ ;  /* 0x0000001019007819 */ /* 0x001fc800000006ff */
[----:B------:R0:W-:Y:S04]  /*0b20*/  STL [R1+0xa8], R2 ;  /* 0x0000a80201007387 */ /* 0x0001e80000100800 */
[----:B------:R1:W-:Y:S01]  /*0b30*/  STL [R1+0x98], R0 ;  /* 0x0000980001007387 */ /* 0x0003e20000100800 */
[----:B0-----:R-:W-:Y:S01]  /*0b40*/  SHF.L.U32 R2, R26, 0x10, RZ ;  /* 0x000000101a027819 */ /* 0x001fe200000006ff */
[----:B-1----:R-:W-:-:S04]  /*0b50*/  IMAD.U32 R0, R27, 0x10000, RZ ;  /* 0x000100001b007824 */ /* 0x002fc800078e00ff */
[----:B------:R0:W-:Y:S04]  /*0b60*/  STL [R1+0x88], R2 ;  /* 0x0000880201007387 */ /* 0x0001e80000100800 */
[----:B------:R1:W-:Y:S01]  /*0b70*/  STL [R1+0x78], R0 ;  /* 0x0000780001007387 */ /* 0x0003e20000100800 */
[----:B0-----:R-:W-:Y:S02]  /*0b80*/  SHF.L.U32 R2, R28, 0x10, RZ ;  /* 0x000000101c027819 */ /* 0x001fe400000006ff */
[----:B-1----:R-:W-:-:S03]  /*0b90*/  SHF.L.U32 R0, R29, 0x10, RZ ;  /* 0x000000101d007819 */ /* 0x002fc600000006ff */
[----:B------:R0:W-:Y:S04]  /*0ba0*/  STL [R1+0x6c], R2 ;  /* 0x00006c0201007387 */ /* 0x0001e80000100800 */
[----:B------:R1:W-:Y:S01]  /*0bb0*/  STL [R1+0x5c], R0 ;  /* 0x00005c0001007387 */ /* 0x0003e20000100800 */
[----:B0-----:R-:W-:Y:S01]  /*0bc0*/  IMAD.U32 R2, R30, 0x10000, RZ ;  /* 0x000100001e027824 */ /* 0x001fe200078e00ff */
[----:B-1----:R-:W-:-:S04]  /*0bd0*/  SHF.L.U32 R0, R31, 0x10, RZ ;  /* 0x000000101f007819 */ /* 0x002fc800000006ff */
        /* <DEDUP_REMOVED lines=8> */
[----:B------:R-:W-:Y:S04]  /*0c60*/  STL [R1+0x48], R2 ;  /* 0x0000480201007387 */ /* 0x000fe80000100800 */
[----:B------:R0:W-:Y:S02]  /*0c70*/  STL [R1+0x38], R0 ;  /* 0x0000380001007387 */ /* 0x0001e40000100800 */
[----:B0-----:R-:W-:Y:S01]  /*0c80*/  IMAD.U32 R0, R4, 0x10000, RZ ;  /* 0x0001000004007824 */ /* 0x001fe200078e00ff */
[----:B------:R-:W-:-:S04]  /*0c90*/  SHF.L.U32 R2, R5, 0x10, RZ ;  /* 0x0000001005027819 */ /* 0x000fc800000006ff */
[----:B------:R0:W-:Y:S04]  /*0ca0*/  STL [R1+0x2c], R0 ;  /* 0x00002c0001007387 */ /* 0x0001e80000100800 */
[----:B------:R-:W-:Y:S01]  /*0cb0*/  STL [R1+0x1c], R2 ;  /* 0x00001c0201007387 */ /* 0x000fe20000100800 */
[----:B0-----:R-:W-:-:S05]  /*0cc0*/  SHF.L.U32 R0, R6, 0x10, RZ ;  /* 0x0000001006007819 */ /* 0x001fca00000006ff */
[----:B------:R0:W-:Y:S01]  /*0cd0*/  STL [R1+0xc], R0 ;  /* 0x00000c0001007387 */ /* 0x0001e20000100800 */
[----:B------:R-:W-:Y:S02]  /*0ce0*/  PRMT R48, R12, 0x7632, R48 ;  /* 0x000076320c307816 */ /* 0x000fe40000000030 */
[----:B------:R-:W-:Y:S02]  /*0cf0*/  PRMT R50, R13, 0x7632, R50 ;  /* 0x000076320d327816 */ /* 0x000fe40000000032 */
[----:B------:R-:W-:Y:S02]  /*0d00*/  PRMT R52, R14, 0x7632, R52 ;  /* 0x000076320e347816 */ /* 0x000fe40000000034 */
[----:B0-----:R-:W-:Y:S02]  /*0d10*/  SHF.L.U32 R0, R248, 0x10, RZ ;  /* 0x00000010f8007819 */ /* 0x001fe400000006ff */
[----:B------:R-:W-:-:S03]  /*0d20*/  SHF.L.U32 R2, R249, 0x10, RZ ;  /* 0x00000010f9027819 */ /* 0x000fc600000006ff */
[----:B------:R0:W-:Y:S01]  /*0d30*/  STL [R1+0x28], R0 ;  /* 0x0000280001007387 */ /* 0x0001e20000100800 */
[----:B------:R-:W-:Y:S01]  /*0d40*/  SHF.L.U32 R80, R48, 0x10, RZ ;  /* 0x0000001030507819 */ /* 0x000fe200000006ff */
[----:B------:R-:W-:Y:S01]  /*0d50*/  IMAD.U32 R79, R50, 0x10000, RZ ;  /* 0x00010000324f7824 */ /* 0x000fe200078e00ff */
[----:B------:R-:W-:Y:S01]  /*0d60*/  PRMT R54, R15, 0x7632, R54 ;  /* 0x000076320f367816 */ /* 0x000fe20000000036 */
[----:B------:R-:W-:Y:S01]  /*0d70*/  STL [R1+0x18], R2 ;  /* 0x0000180201007387 */ /* 0x000fe20000100800 */
[----:B------:R-:W-:Y:S02]  /*0d80*/  PRMT R49, R16, 0x7632, R49 ;  /* 0x0000763210317816 */ /* 0x000fe40000000031 */
[----:B------:R-:W-:Y:S01]  /*0d90*/  SHF.L.U32 R48, R52, 0x10, RZ ;  /* 0x0000001034307819 */ /* 0x000fe200000006ff */
[----:B0-----:R-:W-:Y:S01]  /*0da0*/  IMAD.U32 R0, R250, 0x10000, RZ ;  /* 0x00010000fa007824 */ /* 0x001fe200078e00ff */
[----:B------:R-:W-:Y:S01]  /*0db0*/  PRMT R51, R17, 0x7632, R51 ;  /* 0x0000763211337816 */ /* 0x000fe20000000033 */
[----:B------:R-:W-:Y:S01]  /*0dc0*/  IMAD.U32 R49, R49, 0x10000, RZ ;  /* 0x0001000031317824 */ /* 0x000fe200078e00ff */
[----:B------:R-:W-:-:S02]  /*0dd0*/  SHF.L.U32 R50, R54, 0x10, RZ ;  /* 0x0000001036327819 */ /* 0x000fc400000006ff */
[----:B------:R-:W-:Y:S01]  /*0de0*/  STL [R1+0x8], R0 ;  /* 0x0000080001007387 */ /* 0x000fe20000100800 */
[----:B------:R-:W-:-:S03]  /*0df0*/  PRMT R53, R18, 0x7632, R53 ;  /* 0x0000763212357816 */ /* 0x000fc60000000035 */
[----:B------:R-:W-:Y:S01]  /*0e00*/  STL [R1+0xe4], R80 ;  /* 0x0000e45001007387 */ /* 0x000fe20000100800 */
[----:B------:R-:W-:-:S03]  /*0e10*/  PRMT R55, R19, 0x7632, R55 ;  /* 0x0000763213377816 */ /* 0x000fc60000000037 */
[----:B------:R-:W-:Y:S01]  /*0e20*/  STL [R1+0xd4], R79 ;  /* 0x0000d44f01007387 */ /* 0x000fe20000100800 */
[----:B------:R-:W-:-:S03]  /*0e30*/  PRMT R56, R20, 0x7632, R56 ;  /* 0x0000763214387816 */ /* 0x000fc60000000038 */
[----:B------:R0:W-:Y:S01]  /*0e40*/  STL [R1+0xc4], R48 ;  /* 0x0000c43001007387 */ /* 0x0001e20000100800 */
[----:B------:R-:W-:-:S03]  /*0e50*/  PRMT R58, R21, 0x7632, R58 ;  /* 0x00007632153a7816 */ /* 0x000fc6000000003a */
[----:B------:R1:W-:Y:S01]  /*0e60*/  STL [R1+0xb4], R50 ;  /* 0x0000b43201007387 */ /* 0x0003e20000100800 */
[----:B0-----:R-:W-:-:S03]  /*0e70*/  SHF.L.U32 R48, R51, 0x10, RZ ;  /* 0x0000001033307819 */ /* 0x001fc600000006ff */
[----:B------:R0:W-:Y:S01]  /*0e80*/  STL [R1+0xe0], R49 ;  /* 0x0000e03101007387 */ /* 0x0001e20000100800 */
[----:B------:R-:W-:Y:S02]  /*0e90*/  PRMT R60, R22, 0x7632, R60 ;  /* 0x00007632163c7816 */ /* 0x000fe4000000003c */
[----:B-1----:R-:W-:Y:S01]  /*0ea0*/  SHF.L.U32 R50, R53, 0x10, RZ ;  /* 0x0000001035327819 */ /* 0x002fe200000006ff */
[----:B------:R1:W-:Y:S01]  /*0eb0*/  STL [R1+0xd0], R48 ;  /* 0x0000d03001007387 */ /* 0x0003e20000100800 */
[----:B------:R-:W-:Y:S01]  /*0ec0*/  PRMT R62, R23, 0x7632, R62 ;  /* 0x00007632173e7816 */ /* 0x000fe2000000003e */
[----:B0-----:R-:W-:Y:S02]  /*0ed0*/  IMAD.U32 R49, R55, 0x10000, RZ ;  /* 0x0001000037317824 */ /* 0x001fe400078e00ff */
[----:B------:R0:W-:Y:S01]  /*0ee0*/  STL [R1+0xc0], R50 ;  /* 0x0000c03201007387 */ /* 0x0001e20000100800 */
[----:B-1----:R-:W-:-:S03]  /*0ef0*/  SHF.L.U32 R48, R56, 0x10, RZ ;  /* 0x0000001038307819 */ /* 0x002fc600000006ff */
[----:B------:R1:W-:Y:S01]  /*0f00*/  STL [R1+0xb0], R49 ;  /* 0x0000b03101007387 */ /* 0x0003e20000100800 */
[----:B------:R-:W-:Y:S02]  /*0f10*/  PRMT R57, R24, 0x7632, R57 ;  /* 0x0000763218397816 */ /* 0x000fe40000000039 */
[----:B------:R-:W-:Y:S01]  /*0f20*/  PRMT R59, R25, 0x7632, R59 ;  /* 0x00007632193b7816 */ /* 0x000fe2000000003b */
[----:B------:R2:W-:Y:S01]  /*0f30*/  STL [R1+0xa4], R48 ;  /* 0x0000a43001007387 */ /* 0x0005e20000100800 */
[----:B0-----:R-:W-:Y:S01]  /*0f40*/  SHF.L.U32 R50, R58, 0x10, RZ ;  /* 0x000000103a327819 */ /* 0x001fe200000006ff */
[----:B-1----:R-:W-:Y:S01]  /*0f50*/  IMAD.U32 R49, R60, 0x10000, RZ ;  /* 0x000100003c317824 */ /* 0x002fe200078e00ff */
[----:B------:R-:W-:Y:S02]  /*0f60*/  PRMT R61, R26, 0x7632, R61 ;  /* 0x000076321a3d7816 */ /* 0x000fe4000000003d */
[----:B--2---:R-:W-:Y:S01]  /*0f70*/  SHF.L.U32 R48, R62, 0x10, RZ ;  /* 0x000000103e307819 */ /* 0x004fe200000006ff */
[----:B------:R0:W-:Y:S01]  /*0f80*/  STL [R1+0x94], R50 ;  /* 0x0000943201007387 */ /* 0x0001e20000100800 */
[----:B------:R-:W-:-:S03]  /*0f90*/  PRMT R63, R27, 0x7632, R63 ;  /* 0x000076321b3f7816 */ /* 0x000fc6000000003f */
[----:B------:R1:W-:Y:S01]  /*0fa0*/  STL [R1+0x84], R49 ;  /* 0x0000843101007387 */ /* 0x0003e20000100800 */
[----:B------:R-:W-:-:S03]  /*0fb0*/  PRMT R64, R28, 0x7632, R64 ;  /* 0x000076321c407816 */ /* 0x000fc60000000040 */
        /* <DEDUP_REMOVED lines=41> */
[----:B------:R0:W-:Y:S04]  /*1250*/  STL [R1+0x24], R50 ;  /* 0x0000243201007387 */ /* 0x0001e80000100800 */
[----:B------:R1:W-:Y:S04]  /*1260*/  STL [R1+0x14], R49 ;  /* 0x0000143101007387 */ /* 0x0003e80000100800 */
[----:B------:R2:W-:Y:S01]  /*1270*/  STL [R1+0x4], R48 ;  /* 0x0000043001007387 */ /* 0x0005e20000100800 */
[----:B0-----:R-:W-:Y:S01]  /*1280*/  IMAD.U32 R50, R73, 0x10000, RZ ;  /* 0x0001000049327824 */ /* 0x001fe200078e00ff */
[----:B-1----:R-:W-:-:S04]  /*1290*/  SHF.L.U32 R49, R75, 0x10, RZ ;  /* 0x000000104b317819 */ /* 0x002fc800000006ff */
[----:B------:R0:W-:Y:S01]  /*12a0*/  STL [R1+0x20], R50 ;  /* 0x0000203201007387 */ /* 0x0001e20000100800 */
[----:B--2---:R-:W-:-:S03]  /*12b0*/  SHF.L.U32 R48, R77, 0x10, RZ ;  /* 0x000000104d307819 */ /* 0x004fc600000006ff */
[----:B------:R0:W-:Y:S04]  /*12c0*/  STL [R1+0x10], R49 ;  /* 0x0000103101007387 */ /* 0x0001e80000100800 */
[----:B------:R0:W-:Y:S01]  /*12d0*/  STL [R1], R48 ;  /* 0x0000003001007387 */ /* 0x0001e20000100800 */
[----:B------:R-:W-:Y:S02]  /*12e0*/  PRMT R249, R251, 0x7632, R249 ;  /* 0x00007632fbf97816 */ /* 0x000fe400000000f9 */
[C---:B------:R-:W-:Y:S01]  /*12f0*/  PRMT R78, R7.reuse, 0x7632, R78 ;  /* 0x00007632074e7816 */ /* 0x040fe2000000004e */
[----:B------:R-:W-:Y:S01]  /*1300*/  HFMA2.MMA R248, -RZ, RZ, 0, 0 ;  /* 0x00000000fff87435 */ /* 0x000fe200000001ff */
[----:B------:R-:W-:Y:S01]  /*1310*/  IMAD.U32 R252, R7, 0x10000, RZ ;  /* 0x0001000007fc7824 */ /* 0x000fe200078e00ff */
[----:B------:R-:W-:-:S02]  /*1320*/  SHF.L.U32 R251, R251, 0x10, RZ ;  /* 0x00000010fbfb7819 */ /* 0x000fc400000006ff */
        /* <DEDUP_REMOVED lines=15> */
[----:B------:R-:W-:Y:S01]  /*1420*/  MOV R0, RZ ;  /* 0x000000ff00007202 */ /* 0x000fe20000000f00 */
[----:B------:R-:W-:Y:S01]  /*1430*/  IMAD.U32 R249, R249, 0x10000, RZ ;  /* 0x00010000f9f97824 */ /* 0x000fe200078e00ff */
[----:B0-----:R-:W-:-:S07]  /*1440*/  SHF.L.U32 R250, R78, 0x10, RZ ;  /* 0x000000104efa7819 */ /* 0x001fce00000006ff */
.L_x_170:
[----:B0-----:R-:W-:Y:S01]  /*1450*/  IMAD R64, R174, UR8, RZ ;  /* 0x00000008ae407c24 */ /* 0x001fe2000f8e02ff */
[----:B------:R-:W0:Y:S01]  /*1460*/  LDC.64 R208, c[0x0][0x238] ;  /* 0x00008e00ffd07b82 */ /* 0x000e220000000a00 */
[----:B------:R-:W2:Y:S03]  /*1470*/  LDL R203, [R1+0xe8] ;  /* 0x0000e80001cb7983 */ /* 0x000ea60000100800 */
[----:B------:R-:W-:Y:S01]  /*1480*/  SHF.R.S32.HI R65, RZ, 0x1f, R64 ;  /* 0x0000001fff417819 */ /* 0x000fe20000011440 */
[----:B------:R-:W3:Y:S03]  /*1490*/  LDL R195, [R1+0xec] ;  /* 0x0000ec0001c37983 */ /* 0x000ee60000100800 */
[----:B------:R-:W-:Y:S01]  /*14a0*/  LEA.HI R178, R65, R64, RZ, 0x3 ;  /* 0x0000004041b27211 */ /* 0x000fe200078f18ff */
[----:B------:R-:W1:Y:S01]  /*14b0*/  LDC.64 R214, c[0x0][0x2c0] ;  /* 0x0000b000ffd67b82 */ /* 0x000e620000000a00 */
[----:B------:R-:W4:Y:S02]  /*14c0*/  LDL R206, [R1+0xd8] ;  /* 0x0000d80001ce7983 */ /* 0x000f240000100800 */
[----:B------:R-:W-:-:S02]  /*14d0*/  LEA.HI.SX32 R178, R178, R85, 0x1d ;  /* 0x00000055b2b27211 */ /* 0x000fc400078feaff */
[----:B------:R-:W4:Y:S03]  /*14e0*/  LDL R197, [R1+0xdc] ;  /* 0x0000dc0001c57983 */ /* 0x000f260000100800 */
[----:B------:R-:W1:Y:S01]  /*14f0*/  LDC.64 R64, c[0x0][0x250] ;  /* 0x00009400ff407b82 */ /* 0x000e620000000a00 */
[----:B------:R-:W4:Y:S04]  /*1500*/  LDL R205, [R1+0xc8] ;  /* 0x0000c80001cd7983 */ /* 0x000f280000100800 */
[----:B------:R-:W4:Y:S01]  /*1510*/  LDL R199, [R1+0xcc] ;  /* 0x0000cc0001c77983 */ /* 0x000f220000100800 */
[C---:B0-----:R-:W-:Y:S02]  /*1520*/  IMAD.WIDE.U32 R96, R178.reuse, 0x10, R208 ;  /* 0x00000010b2607825 */ /* 0x041fe400078e00d0 */
[----:B------:R-:W0:Y:S01]  /*1530*/  LDC.64 R216, c[0x0][0x2b8] ;  /* 0x0000ae00ffd87b82 */ /* 0x000e220000000a00 */
[----:B------:R-:W4:Y:S04]  /*1540*/  LDL R200, [R1+0xb8] ;  /* 0x0000b80001c87983 */ /* 0x000f280000100800 */
[----:B------:R-:W2:Y:S03]  /*1550*/  LDG.E.128 R96, desc[UR4][R96.64] ;  /* 0x0000000460607981 */ /* 0x000ea6000c1e1d00 */
[----:B------:R-:W0:Y:S01]  /*1560*/  LDC.64 R66, c[0x0][0x258] ;  /* 0x00009600ff427b82 */ /* 0x000e220000000a00 */
[----:B-1----:R-:W-:Y:S01]  /*1570*/  IMAD.WIDE.U32 R104, R178, 0x10, R214 ;  /* 0x00000010b2687825 */ /* 0x002fe200078e00d6 */
[----:B------:R-:W4:Y:S04]  /*1580*/  LDL R204, [R1+0xbc] ;  /* 0x0000bc0001cc7983 */ /* 0x000f280000100800 */
[----:B------:R-:W4:Y:S01]  /*1590*/  LDL R212, [R1+0xb0] ;  /* 0x0000b00001d47983 */ /* 0x000f220000100800 */
[----:B------:R-:W-:Y:S01]  /*15a0*/  IMAD.WIDE R64, R174, 0x4, R64 ;  /* 0x00000004ae407825 */ /* 0x000fe200078e0240 */
[----:B------:R-:W1:Y:S02]  /*15b0*/  LDC.U8 R194, c[0x0][0x2a0] ;  /* 0x0000a800ffc27b82 */ /* 0x000e640000000000 */
[----:B------:R-:W3:Y:S04]  /*15c0*/  LDG.E.128 R104, desc[UR4][R104.64] ;  /* 0x0000000468687981 */ /* 0x000ee8000c1e1d00 */
[----:B------:R0:W4:Y:S02]  /*15d0*/  LDG.E R193, desc[UR4][R64.64] ;  /* 0x0000000440c17981 */ /* 0x000124000c1e1900 */
[----:B0-----:R-:W-:-:S02]  /*15e0*/  IMAD.WIDE.U32 R100, R178, 0x10, R216 ;  /* 0x00000010b2647825 */ /* 0x001fc400078e00d8 */
[----:B------:R-:W3:Y:S04]  /*15f0*/  LDL R219, [R1+0xa8] ;  /* 0x0000a80001db7983 */ /* 0x000ee80000100800 */
[----:B------:R-:W3:Y:S01]  /*1600*/  LDG.E.128 R100, desc[UR4][R100.64] ;  /* 0x0000000464647981 */ /* 0x000ee2000c1e1d00 */
[----:B------:R-:W-:-:S03]  /*1610*/  IMAD.WIDE R64, R174, 0x4, R66 ;  /* 0x00000004ae407825 */ /* 0x000fc600078e0242 */
[----:B------:R-:W3:Y:S04]  /*1620*/  LDL R218, [R1+0xac] ;  /* 0x0000ac0001da7983 */ /* 0x000ee80000100800 */
[----:B------:R-:W3:Y:S01]  /*1630*/  LDG.E R177, desc[UR4][R64.64] ;  /* 0x0000000440b17981 */ /* 0x000ee2000c1e1900 */
[----:B-1----:R-:W-:-:S03]  /*1640*/  ISETP.NE.AND P2, PT, R194, RZ, PT ;  /* 0x000000ffc200720c */ /* 0x002fc60003f45270 */
[----:B------:R-:W3:Y:S01]  /*1650*/  LDL R222, [R1+0x98] ;  /* 0x0000980001de7983 */ /* 0x000ee20000100800 */
[----:B------:R-:W-:-:S03]  /*1660*/  ISETP.NE.U32.AND P1, PT, RZ, UR10, PT ;  /* 0x0000000aff007c0c */ /* 0x000fc6000bf25070 */
[----:B------:R-:W3:Y:S04]  /*1670*/  LDL R221, [R1+0x9c] ;  /* 0x00009c0001dd7983 */ /* 0x000ee80000100800 */
[----:B------:R-:W3:Y:S04]  /*1680*/  LDL R220, [R1+0x88] ;  /* 0x0000880001dc7983 */ /* 0x000ee80000100800 */
[----:B------:R-:W3:Y:S04]  /*1690*/  LDL R223, [R1+0x74] ;  /* 0x0000740001df7983 */ /* 0x000ee80000100800 */
[----:B------:R-:W3:Y:S04]  /*16a0*/  LDL R229, [R1+0x48] ;  /* 0x0000480001e57983 */ /* 0x000ee80000100800 */
[----:B------:R-:W3:Y:S04]  /*16b0*/  LDL R227, [R1+0x38] ;  /* 0x0000380001e37983 */ /* 0x000ee80000100800 */
[----:B------:R-:W3:Y:S04]  /*16c0*/  LDL R234, [R1+0x40] ;  /* 0x0000400001ea7983 */ /* 0x000ee80000100800 */
[----:B------:R-:W3:Y:S04]  /*16d0*/  LDL R230, [R1+0x34] ;  /* 0x0000340001e67983 */ /* 0x000ee80000100800 */
[----:B------:R-:W3:Y:S01]  /*16e0*/  LDL R240, [R1+0x1c] ;  /* 0x00001c0001f07983 */ /* 0x000ee20000100800 */
[C---:B--2---:R-:W-:Y:S01]  /*16f0*/  IMAD.U32 R192, R96.reuse, 0x10000, RZ ;  /* 0x0001000060c07824 */ /* 0x044fe200078e00ff */
[----:B------:R-:W-:Y:S01]  /*1700*/  PRMT R159, R96, 0x7632, R159 ;  /* 0x00007632609f7816 */ /* 0x000fe2000000009f */
[----:B------:R-:W-:Y:S01]  /*1710*/  IMAD.U32 R161, R99, 0x10000, RZ ;  /* 0x0001000063a17824 */ /* 0x000fe200078e00ff */
[----:B------:R-:W-:-:S02]  /*1720*/  PRMT R158, R97, 0x7632, R158 ;  /* 0x00007632619e7816 */ /* 0x000fc4000000009e */
[----:B------:R-:W-:Y:S02]  /*1730*/  SHF.L.U32 R180, R97, 0x10, RZ ;  /* 0x0000001061b47819 */ /* 0x000fe400000006ff */
[C---:B------:R-:W-:Y:S02]  /*1740*/  PRMT R97, R98.reuse, 0x7632, R97 ;  /* 0x0000763262617816 */ /* 0x040fe40000000061 */
[----:B------:R-:W-:Y:S02]  /*1750*/  SHF.L.U32 R179, R98, 0x10, RZ ;  /* 0x0000001062b37819 */ /* 0x000fe400000006ff */
[----:B----4-:R-:W-:Y:S02]  /*1760*/  FSEL R193, R193, RZ, !P2 ;  /* 0x000000ffc1c17208 */ /* 0x010fe40005000000 */
[----:B---3--:R-:W-:-:S03]  /*1770*/  SHF.L.U32 R202, R104, 0x10, RZ ;  /* 0x0000001068ca7819 */ /* 0x008fc600000006ff */
[----:B------:R-:W-:Y:S01]  /*1780*/  FADD.FTZ R192, R192, -R193 ;  /* 0x800000c1c0c07221 */ /* 0x000fe20000010000 */
[----:B------:R-:W-:Y:S02]  /*1790*/  PRMT R96, R99, 0x7632, R96 ;  /* 0x0000763263607816 */ /* 0x000fe40000000060 */
[----:B------:R-:W-:Y:S01]  /*17a0*/  SHF.L.U32 R194, R100, 0x10, RZ ;  /* 0x0000001064c27819 */ /* 0x000fe200000006ff */
[C---:B------:R-:W-:Y:S01]  /*17b0*/  IMAD.U32 R198, R102.reuse, 0x10000, RZ ;  /* 0x0001000066c67824 */ /* 0x040fe200078e00ff */
[C---:B------:R-:W-:Y:S02]  /*17c0*/  PRMT R99, R101.reuse, 0x7632, R99 ;  /* 0x0000763265637816 */ /* 0x040fe40000000063 */
[----:B------:R-:W-:Y:S02]  /*17d0*/  SHF.L.U32 R196, R101, 0x10, RZ ;  /* 0x0000001065c47819 */ /* 0x000fe400000006ff */
[----:B------:R-:W-:Y:S01]  /*17e0*/  PRMT R98, R102, 0x7632, R98 ;  /* 0x0000763266627816 */ /* 0x000fe20000000062 */
[C---:B------:R-:W-:Y:S01]  /*17f0*/  IMAD.U32 R102, R105.reuse, 0x10000, RZ ;  /* 0x0001000069667824 */ /* 0x040fe200078e00ff */
[----:B------:R-:W-:Y:S01]  /*1800*/  PRMT R101, R105, 0x7632, R101 ;  /* 0x0000763269657816 */ /* 0x000fe20000000065 */
[----:B------:R-:W-:Y:S01]  /*1810*/  FMUL.FTZ R192, R177, R192 ;  /* 0x000000c0b1c07220 */ /* 0x000fe20000410000 */
[----:B------:R-:W-:Y:S01]  /*1820*/  FMUL.FTZ R105, R203, R202 ;  /* 0x000000cacb697220 */ /* 0x000fe20000410000 */
[----:B------:R-:W-:Y:S01]  /*1830*/  FADD.FTZ R180, -R193, R180 ;  /* 0x000000b4c1b47221 */ /* 0x000fe20000010100 */
[----:B------:R-:W2:Y:S01]  /*1840*/  LDL R203, [R1+0xe0] ;  /* 0x0000e00001cb7983 */ /* 0x000ea20000100800 */
[----:B------:R-:W-:Y:S01]  /*1850*/  FADD.FTZ R34, R194, R34 ;  /* 0x00000022c2227221 */ /* 0x000fe20000010000 */
[-C--:B------:R-:W-:Y:S01]  /*1860*/  FFMA.FTZ R2, R192, R194.reuse, R2 ;  /* 0x000000c2c0027223 */ /* 0x080fe20000010002 */
[----:B------:R-:W-:Y:S01]  /*1870*/  PRMT R160, R100, 0x7632, R160 ;  /* 0x0000763264a07816 */ /* 0x000fe200000000a0 */
[----:B------:R-:W-:Y:S01]  /*1880*/  FFMA.FTZ R194, R195, R194, R105 ;  /* 0x000000c2c3c27223 */ /* 0x000fe20000010069 */
[----:B------:R-:W-:Y:S01]  /*1890*/  PRMT R201, R104, 0x7632, R201 ;  /* 0x0000763268c97816 */ /* 0x000fe200000000c9 */
[----:B------:R-:W-:Y:S01]  /*18a0*/  FMUL.FTZ R195, R177, R180 ;  /* 0x000000b4b1c37220 */ /* 0x000fe20000410000 */
[----:B------:R-:W-:Y:S01]  /*18b0*/  PRMT R104, R106, 0x7632, R104 ;  /* 0x000076326a687816 */ /* 0x000fe20000000068 */
[----:B------:R-:W-:Y:S01]  /*18c0*/  FMUL.FTZ R105, R206, R102 ;  /* 0x00000066ce697220 */ /* 0x000fe20000410000 */
[----:B------:R-:W-:Y:S01]  /*18d0*/  SHF.L.U32 R100, R106, 0x10, RZ ;  /* 0x000000106a647819 */ /* 0x000fe200000006ff */
[----:B------:R-:W-:Y:S01]  /*18e0*/  FADD.FTZ R179, -R193, R179 ;  /* 0x000000b3c1b37221 */ /* 0x000fe20000010100 */
[----:B------:R-:W3:Y:S01]  /*18f0*/  LDL R106, [R1+0xe4] ;  /* 0x0000e400016a7983 */ /* 0x000ee20000100800 */
[----:B------:R-:W-:Y:S01]  /*1900*/  FADD.FTZ R36, R196, R36 ;  /* 0x00000024c4247221 */ /* 0x000fe20000010000 */
[-C--:B------:R-:W-:Y:S01]  /*1910*/  FFMA.FTZ R4, R195, R196.reuse, R4 ;  /* 0x000000c4c3047223 */ /* 0x080fe20000010004 */
[----:B------:R-:W-:Y:S01]  /*1920*/  FFMA.FTZ R196, R197, R196, R105 ;  /* 0x000000c4c5c47223 */ /* 0x000fe20000010069 */
[----:B------:R-:W-:Y:S01]  /*1930*/  FMUL.FTZ R197, R177, R179 ;  /* 0x000000b3b1c57220 */ /* 0x000fe20000410000 */
[----:B------:R-:W-:Y:S01]  /*1940*/  FADD.FTZ R161, -R193, R161 ;  /* 0x000000a1c1a17221 */ /* 0x000fe20000010100 */
[----:B------:R-:W4:Y:S01]  /*1950*/  LDL R179, [R1+0xd0] ;  /* 0x0000d00001b37983 */ /* 0x000f220000100800 */
[----:B------:R-:W-:Y:S01]  /*1960*/  FMUL.FTZ R105, R205, R100 ;  /* 0x00000064cd697220 */ /* 0x000fe20000410000 */
[----:B------:R-:W-:Y:S01]  /*1970*/  FADD.FTZ R38, R198, R38 ;  /* 0x00000026c6267221 */ /* 0x000fe20000010000 */
[-C--:B------:R-:W-:Y:S01]  /*1980*/  FFMA.FTZ R6, R197, R198.reuse, R6 ;  /* 0x000000c6c5067223 */ /* 0x080fe20000010006 */
[----:B------:R-:W4:Y:S01]  /*1990*/  LDL R180, [R1+0xc0] ;  /* 0x0000c00001b47983 */ /* 0x000f220000100800 */
[----:B------:R-:W-:Y:S01]  /*19a0*/  FFMA.FTZ R198, R199, R198, R105 ;  /* 0x000000c6c7c67223 */ /* 0x000fe20000010069 */
[----:B------:R-:W-:-:S02]  /*19b0*/  FMUL.FTZ R199, R177, R161 ;  /* 0x000000a1b1c77220 */ /* 0x000fc40000410000 */
[----:B------:R-:W4:Y:S01]  /*19c0*/  LDL R161, [R1+0xc4] ;  /* 0x0000c40001a17983 */ /* 0x000f220000100800 */
[----:B------:R-:W-:Y:S01]  /*19d0*/  SHF.L.U32 R105, R201, 0x10, RZ ;  /* 0x00000010c9697819 */ /* 0x000fe200000006ff */
[----:B------:R-:W-:Y:S01]  /*19e0*/  FADD.FTZ R162, R202, R162 ;  /* 0x000000a2caa27221 */ /* 0x000fe20000010000 */
[C---:B------:R-:W-:Y:S01]  /*19f0*/  PRMT R211, R107.reuse, 0x7632, R211 ;  /* 0x000076326bd37816 */ /* 0x040fe200000000d3 */
[----:B------:R-:W-:Y:S01]  /*1a00*/  FFMA.FTZ R126, R192, R202, R126 ;  /* 0x000000cac07e7223 */ /* 0x000fe2000001007e */
[----:B------:R-:W-:Y:S01]  /*1a10*/  SHF.L.U32 R160, R160, 0x10, RZ ;  /* 0x00000010a0a07819 */ /* 0x000fe200000006ff */
[----:B------:R-:W4:Y:S01]  /*1a20*/  LDL R205, [R1+0xd4] ;  /* 0x0000d40001cd7983 */ /* 0x000f220000100800 */
[----:B------:R-:W-:Y:S02]  /*1a30*/  SHF.L.U32 R107, R107, 0x10, RZ ;  /* 0x000000106b6b7819 */ /* 0x000fe400000006ff */
[----:B------:R-:W-:Y:S02]  /*1a40*/  IADD3 R175, R178, 0x20, RZ ;  /* 0x00000020b2af7810 */ /* 0x000fe40007ffe0ff */
[C---:B------:R-:W-:Y:S01]  /*1a50*/  PRMT R210, R103.reuse, 0x7632, R210 ;  /* 0x0000763267d27816 */ /* 0x040fe200000000d2 */
[----:B------:R-:W-:Y:S01]  /*1a60*/  FMUL.FTZ R200, R200, R107 ;  /* 0x0000006bc8c87220 */ /* 0x000fe20000410000 */
[----:B------:R-:W-:Y:S01]  /*1a70*/  SHF.L.U32 R103, R103, 0x10, RZ ;  /* 0x0000001067677819 */ /* 0x000fe200000006ff */
[----:B------:R-:W-:-:S04]  /*1a80*/  IMAD.WIDE.U32 R80, R175, 0x10, R208 ;  /* 0x00000010af507825 */ /* 0x000fc800078e00d0 */
[----:B------:R-:W-:Y:S01]  /*1a90*/  FFMA.FTZ R200, R204, R103, R200 ;  /* 0x00000067ccc87223 */ /* 0x000fe200000100c8 */
[C---:B------:R-:W-:Y:S01]  /*1aa0*/  IMAD.WIDE.U32 R84, R175.reuse, 0x10, R214 ;  /* 0x00000010af547825 */ /* 0x040fe200078e00d6 */
[----:B------:R-:W4:Y:S03]  /*1ab0*/  LDG.E.128 R80, desc[UR4][R80.64] ;  /* 0x0000000450507981 */ /* 0x000f26000c1e1d00 */
[----:B------:R-:W-:Y:S02]  /*1ac0*/  IMAD.WIDE.U32 R76, R175, 0x10, R216 ;  /* 0x00000010af4c7825 */ /* 0x000fe400078e00d8 */
[----:B------:R-:W4:Y:S04]  /*1ad0*/  LDG.E.128 R84, desc[UR4][R84.64] ;  /* 0x0000000454547981 */ /* 0x000f28000c1e1d00 */
[----:B------:R-:W4:Y:S01]  /*1ae0*/  LDG.E.128 R76, desc[UR4][R76.64] ;  /* 0x000000044c4c7981 */ /* 0x000f22000c1e1d00 */
[----:B--2---:R-:W-:-:S04]  /*1af0*/  FMUL.FTZ R202, R203, R105 ;  /* 0x00000069cbca7220 */ /* 0x004fc80000410000 */
[----:B---3--:R-:W-:Y:S01]  /*1b00*/  FFMA.FTZ R202, R106, R160, R202 ;  /* 0x000000a06aca7223 */ /* 0x008fe200000100ca */
[----:B------:R-:W-:-:S05]  /*1b10*/  SHF.L.U32 R106, R101, 0x10, RZ ;  /* 0x00000010656a7819 */ /* 0x000fca00000006ff */
[----:B----4-:R-:W-:Y:S02]  /*1b20*/  FMUL.FTZ R204, R179, R106 ;  /* 0x0000006ab3cc7220 */ /* 0x010fe40000410000 */
[----:B------:R-:W2:Y:S01]  /*1b30*/  LDL R179, [R1+0xb4] ;  /* 0x0000b40001b37983 */ /* 0x000ea20000100800 */
[----:B------:R-:W-:Y:S01]  /*1b40*/  ISETP.NE.AND.EX P1, PT, RZ, UR11, PT, P1 ;  /* 0x0000000bff007c0c */ /* 0x000fe2000bf25310 */
[----:B------:R-:W-:Y:S01]  /*1b50*/  IMAD.U32 R159, R159, 0x10000, RZ ;  /* 0x000100009f9f7824 */ /* 0x000fe200078e00ff */
[----:B------:R-:W-:Y:S01]  /*1b60*/  SHF.L.U32 R104, R104, 0x10, RZ ;  /* 0x0000001068687819 */ /* 0x000fe200000006ff */
[----:B------:R-:W-:Y:S02]  /*1b70*/  IMAD.U32 R158, R158, 0x10000, RZ ;  /* 0x000100009e9e7824 */ /* 0x000fe400078e00ff */
[C---:B------:R-:W-:Y:S01]  /*1b80*/  FADD.FTZ R159, -R193.reuse, R159 ;  /* 0x0000009fc19f7221 */ /* 0x040fe20000010100 */
[----:B------:R-:W-:Y:S01]  /*1b90*/  SHF.L.U32 R98, R98, 0x10, RZ ;  /* 0x0000001062627819 */ /* 0x000fe200000006ff */
[----:B------:R-:W-:Y:S01]  /*1ba0*/  FADD.FTZ R158, -R193, R158 ;  /* 0x0000009ec19e7221 */ /* 0x000fe20000010100 */
[----:B------:R-:W-:Y:S01]  /*1bb0*/  FADD.FTZ R181, R100, R181 ;  /* 0x000000b564b57221 */ /* 0x000fe20000010000 */
[----:B------:R-:W-:Y:S01]  /*1bc0*/  FMUL.FTZ R201, R177, R159 ;  /* 0x0000009fb1c97220 */ /* 0x000fe20000410000 */
[----:B------:R-:W-:Y:S01]  /*1bd0*/  FFMA.FTZ R130, R197, R100, R130 ;  /* 0x00000064c5827223 */ /* 0x000fe20000010082 */
[----:B------:R-:W-:-:S02]  /*1be0*/  FMUL.FTZ R206, R180, R104 ;  /* 0x00000068b4ce7220 */ /* 0x000fc40000410000 */
[----:B------:R-:W0:Y:S01]  /*1bf0*/  @P1 LDC.64 R100, c[0x0][0x248] ;  /* 0x00009200ff641b82 */ /* 0x000e220000000a00 */
[----:B------:R-:W-:Y:S01]  /*1c00*/  FADD.FTZ R33, R160, R33 ;  /* 0x00000021a0217221 */ /* 0x000fe20000010000 */
[----:B------:R-:W-:Y:S01]  /*1c10*/  FFMA.FTZ R0, R201, R160, R0 ;  /* 0x000000a0c9007223 */ /* 0x000fe20000010000 */
[----:B------:R-:W-:Y:S01]  /*1c20*/  FMUL.FTZ R203, R177, R158 ;  /* 0x0000009eb1cb7220 */ /* 0x000fe20000410000 */
[----:B------:R-:W-:Y:S01]  /*1c30*/  FFMA.FTZ R206, R161, R98, R206 ;  /* 0x00000062a1ce7223 */ /* 0x000fe200000100ce */
[----:B------:R-:W-:-:S03]  /*1c40*/  SHF.L.U32 R211, R211, 0x10, RZ ;  /* 0x00000010d3d37819 */ /* 0x000fc600000006ff */
[----:B------:R-:W1:Y:S01]  /*1c50*/  @P1 LDC.64 R158, c[0x0][0x248] ;  /* 0x00009200ff9e1b82 */ /* 0x000e620000000a00 */
[----:B------:R-:W-:Y:S01]  /*1c60*/  FADD.FTZ R183, R107, R183 ;  /* 0x000000b76bb77221 */ /* 0x000fe20000010000 */
[----:B------:R-:W-:Y:S01]  /*1c70*/  FFMA.FTZ R132, R199, R107, R132 ;  /* 0x0000006bc7847223 */ /* 0x000fe20000010084 */
[----:B------:R-:W-:-:S05]  /*1c80*/  FMUL.FTZ R107, R212, R211 ;  /* 0x000000d3d46b7220 */ /* 0x000fca0000410000 */
[----:B------:R-:W3:Y:S01]  /*1c90*/  @P1 LDC.64 R160, c[0x0][0x248] ;  /* 0x00009200ffa01b82 */ /* 0x000ee20000000a00 */
[----:B------:R-:W-:-:S07]  /*1ca0*/  SHF.L.U32 R96, R96, 0x10, RZ ;  /* 0x0000001060607819 */ /* 0x000fce00000006ff */
[----:B------:R-:W4:Y:S01]  /*1cb0*/  @P0 LDC.64 R212, c[0x0][0x2c8] ;  /* 0x0000b200ffd40b82 */ /* 0x000f220000000a00 */
[----:B------:R-:W-:Y:S01]  /*1cc0*/  FADD.FTZ R207, -R193, R96 ;  /* 0x00000060c1cf7221 */ /* 0x000fe20000010100 */
[----:B------:R-:W-:-:S03]  /*1cd0*/  IMAD.U32 R210, R210, 0x10000, RZ ;  /* 0x00010000d2d27824 */ /* 0x000fc600078e00ff */
[----:B------:R-:W-:Y:S01]  /*1ce0*/  FMUL.FTZ R207, R177, R207 ;  /* 0x000000cfb1cf7220 */ /* 0x000fe20000410000 */
[----:B------:R-:W-:Y:S01]  /*1cf0*/  IADD3 R176, R178, 0x40, RZ ;  /* 0x00000040b2b07810 */ /* 0x000fe20007ffe0ff */
[----:B------:R-:W-:Y:S01]  /*1d00*/  FADD.FTZ R39, R210, R39 ;  /* 0x00000027d2277221 */ /* 0x000fe20000010000 */
[C---:B------:R-:W-:Y:S02]  /*1d10*/  VIADD R180, R178.reuse, 0x60 ;  /* 0x00000060b2b47836 */ /* 0x040fe40000000000 */
[----:B------:R-:W-:Y:S01]  /*1d20*/  FFMA.FTZ R7, R207, R210, R7 ;  /* 0x000000d2cf077223 */ /* 0x000fe20000010007 */
[----:B0-----:R-:W-:-:S04]  /*1d30*/  @P1 IMAD.WIDE.U32 R100, R178, 0x8, R100 ;  /* 0x00000008b2641825 */ /* 0x001fc800078e0064 */
[----:B------:R-:W-:Y:S01]  /*1d40*/  FADD.FTZ R182, R211, R182 ;  /* 0x000000b6d3b67221 */ /* 0x000fe20000010000 */
[----:B------:R-:W-:Y:S01]  /*1d50*/  FFMA.FTZ R131, R207, R211, R131 ;  /* 0x000000d3cf837223 */ /* 0x000fe20000010083 */
[----:B------:R-:W-:Y:S01]  /*1d60*/  SHF.L.U32 R211, R80, 0x10, RZ ;  /* 0x0000001050d37819 */ /* 0x000fe200000006ff */
[----:B-1----:R-:W-:Y:S01]  /*1d70*/  @P1 IMAD.WIDE.U32 R158, R176, 0x8, R158 ;  /* 0x00000008b09e1825 */ /* 0x002fe200078e009e */
[----:B------:R-:W5:Y:S03]  /*1d80*/  @P1 LDG.E.64 R138, desc[UR4][R100.64] ;  /* 0x00000004648a1981 */ /* 0x000f66000c1e1b00 */
[----:B---3--:R-:W-:-:S04]  /*1d90*/  @P1 IMAD.WIDE.U32 R160, R180, 0x8, R160 ;  /* 0x00000008b4a01825 */ /* 0x008fc800078e00a0 */
[----:B------:R-:W-:Y:S01]  /*1da0*/  FADD.FTZ R211, -R193, R211 ;  /* 0x000000d3c1d37221 */ /* 0x000fe20000010100 */
[----:B------:R-:W-:Y:S01]  /*1db0*/  SHF.L.U32 R99, R99, 0x10, RZ ;  /* 0x0000001063637819 */ /* 0x000fe200000006ff */
[----:B------:R4:W5:Y:S01]  /*1dc0*/  @P1 LDG.E.64 R142, desc[UR4][R158.64] ;  /* 0x000000049e8e1981 */ /* 0x000962000c1e1b00 */
[----:B------:R-:W-:-:S03]  /*1dd0*/  IMAD.WIDE.U32 R92, R176, 0x10, R214 ;  /* 0x00000010b05c7825 */ /* 0x000fc600078e00d6 */
[----:B------:R0:W5:Y:S01]  /*1de0*/  @P1 LDG.E.64 R144, desc[UR4][R160.64] ;  /* 0x00000004a0901981 */ /* 0x000162000c1e1b00 */
[----:B------:R-:W-:Y:S02]  /*1df0*/  IMAD.U32 R97, R97, 0x10000, RZ ;  /* 0x0001000061617824 */ /* 0x000fe400078e00ff */
[----:B------:R-:W-:Y:S01]  /*1e00*/  FFMA.FTZ R204, R205, R99, R204 ;  /* 0x00000063cdcc7223 */ /* 0x000fe200000100cc */
[----:B------:R-:W-:Y:S01]  /*1e10*/  FADD.FTZ R157, R105, R157 ;  /* 0x0000009d699d7221 */ /* 0x000fe20000010000 */
[----:B------:R-:W-:Y:S01]  /*1e20*/  FFMA.FTZ R125, R201, R105, R125 ;  /* 0x00000069c97d7223 */ /* 0x000fe2000001007d */
[----:B------:R-:W-:Y:S01]  /*1e30*/  FADD.FTZ R97, -R193, R97 ;  /* 0x00000061c1617221 */ /* 0x000fe20000010100 */
[----:B----4-:R-:W-:-:S04]  /*1e40*/  @P0 IMAD.WIDE.U32 R158, R178, 0x10, R212 ;  /* 0x00000010b29e0825 */ /* 0x010fc800078e00d4 */
[----:B------:R-:W-:Y:S01]  /*1e50*/  FADD.FTZ R165, R104, R165 ;  /* 0x000000a568a57221 */ /* 0x000fe20000010000 */
[----:B------:R-:W-:Y:S01]  /*1e60*/  IMAD.WIDE.U32 R88, R176, 0x10, R216 ;  /* 0x00000010b0587825 */ /* 0x000fe200078e00d8 */
[----:B0-----:R-:W-:-:S03]  /*1e70*/  SHF.L.U32 R160, R76, 0x10, RZ ;  /* 0x000000104ca07819 */ /* 0x001fc600000006ff */
[C---:B------:R-:W-:Y:S01]  /*1e80*/  FMUL.FTZ R161, R177.reuse, R211 ;  /* 0x000000d3b1a17220 */ /* 0x040fe20000410000 */
[----:B------:R-:W-:Y:S01]  /*1e90*/  FMUL.FTZ R205, R177, R97 ;  /* 0x00000061b1cd7220 */ /* 0x000fe20000410000 */
[----:B------:R-:W-:Y:S01]  /*1ea0*/  IMAD.WIDE.U32 R64, R176, 0x10, R208 ;  /* 0x00000010b0407825 */ /* 0x000fe200078e00d0 */
[----:B------:R0:W5:Y:S03]  /*1eb0*/  @P0 LDG.E.128 R60, desc[UR4][R158.64] ;  /* 0x000000049e3c0981 */ /* 0x000166000c1e1d00 */
[----:B------:R-:W-:Y:S01]  /*1ec0*/  FADD.FTZ R42, R160, R42 ;  /* 0x0000002aa02a7221 */ /* 0x000fe20000010000 */
[----:B------:R-:W-:Y:S01]  /*1ed0*/  FFMA.FTZ R10, R161, R160, R10 ;  /* 0x000000a0a10a7223 */ /* 0x000fe2000001000a */
[----:B------:R-:W-:Y:S01]  /*1ee0*/  FFMA.FTZ R129, R205, R104, R129 ;  /* 0x00000068cd817223 */ /* 0x000fe20000010081 */
[----:B--2---:R-:W-:Y:S01]  /*1ef0*/  FFMA.FTZ R210, R179, R210, R107 ;  /* 0x000000d2b3d27223 */ /* 0x004fe2000001006b */
[----:B------:R-:W-:Y:S01]  /*1f00*/  IADD3 R179, R178, 0x60, RZ ;  /* 0x00000060b2b37810 */ /* 0x000fe20007ffe0ff */
[----:B------:R-:W-:Y:S01]  /*1f10*/  IMAD.WIDE.U32 R96, R180, 0x10, R208 ;  /* 0x00000010b4607825 */ /* 0x000fe200078e00d0 */
[----:B------:R-:W-:Y:S01]  /*1f20*/  SHF.L.U32 R211, R81, 0x10, RZ ;  /* 0x0000001051d37819 */ /* 0x000fe200000006ff */
[----:B------:R-:W0:Y:S01]  /*1f30*/  @P0 LDC.64 R208, c[0x0][0x2c8] ;  /* 0x0000b200ffd00b82 */ /* 0x000e220000000a00 */
[----:B------:R-:W-:Y:S01]  /*1f40*/  SHF.L.U32 R213, R77, 0x10, RZ ;  /* 0x000000104dd57819 */ /* 0x000fe200000006ff */
[----:B------:R-:W-:Y:S01]  /*1f50*/  IMAD.WIDE.U32 R100, R179, 0x10, R214 ;  /* 0x00000010b3647825 */ /* 0x000fe200078e00d6 */
[C---:B------:R-:W-:Y:S01]  /*1f60*/  PRMT R76, R84.reuse, 0x7632, R76 ;  /* 0x00007632544c7816 */ /* 0x040fe2000000004c */
[----:B------:R-:W2:Y:S02]  /*1f70*/  LDG.E.128 R64, desc[UR4][R64.64] ;  /* 0x0000000440407981 */ /* 0x000ea4000c1e1d00 */
[----:B------:R-:W-:-:S02]  /*1f80*/  IMAD.U32 R214, R84, 0x10000, RZ ;  /* 0x0001000054d67824 */ /* 0x000fc400078e00ff */
[----:B------:R-:W-:-:S04]  /*1f90*/  IMAD.WIDE.U32 R104, R179, 0x10, R216 ;  /* 0x00000010b3687825 */ /* 0x000fc800078e00d8 */
[----:B------:R-:W-:Y:S01]  /*1fa0*/  FADD.FTZ R211, -R193, R211 ;  /* 0x000000d3c1d37221 */ /* 0x000fe20000010100 */
[----:B------:R-:W-:Y:S01]  /*1fb0*/  FMUL.FTZ R212, R219, R214 ;  /* 0x000000d6dbd47220 */ /* 0x000fe20000410000 */
[----:B------:R-:W3:Y:S04]  /*1fc0*/  LDL R217, [R1+0x7c] ;  /* 0x00007c0001d97983 */ /* 0x000ee80000100800 */
[----:B------:R-:W4:Y:S01]  /*1fd0*/  LDL R219, [R1+0x8c] ;  /* 0x00008c0001db7983 */ /* 0x000f220000100800 */
[----:B------:R-:W-:-:S03]  /*1fe0*/  FFMA.FTZ R160, R218, R160, R212 ;  /* 0x000000a0daa07223 */ /* 0x000fc600000100d4 */
[----:B------:R-:W2:Y:S04]  /*1ff0*/  LDL R218, [R1+0x78] ;  /* 0x0000780001da7983 */ /* 0x000ea80000100800 */
[----:B------:R-:W3:Y:S01]  /*2000*/  LDL R216, [R1+0xa0] ;  /* 0x0000a00001d87983 */ /* 0x000ee20000100800 */
[----:B0-----:R-:W-:-:S04]  /*2010*/  @P0 IMAD.WIDE.U32 R158, R175, 0x10, R208 ;  /* 0x00000010af9e0825 */ /* 0x001fc800078e00d0 */
[----:B------:R-:W-:Y:S01]  /*2020*/  FMUL.FTZ R209, R177, R211 ;  /* 0x000000d3b1d17220 */ /* 0x000fe20000410000 */
[----:B------:R-:W-:Y:S01]  /*2030*/  SHF.L.U32 R211, R82, 0x10, RZ ;  /* 0x0000001052d37819 */ /* 0x000fe200000006ff */
[----:B------:R-:W3:Y:S01]  /*2040*/  LDL R215, [R1+0xa4] ;  /* 0x0000a40001d77983 */ /* 0x000ee20000100800 */
[----:B------:R-:W-:-:S03]  /*2050*/  IMAD.U32 R212, R85, 0x10000, RZ ;  /* 0x0001000055d47824 */ /* 0x000fc600078e00ff */
[----:B------:R0:W5:Y:S01]  /*2060*/  @P0 LDG.E.128 R56, desc[UR4][R158.64] ;  /* 0x000000049e380981 */ /* 0x000162000c1e1d00 */
[----:B------:R-:W-:Y:S01]  /*2070*/  FMUL.FTZ R208, R222, R212 ;  /* 0x000000d4ded07220 */ /* 0x000fe20000410000 */
[----:B------:R-:W-:Y:S01]  /*2080*/  FADD.FTZ R211, -R193, R211 ;  /* 0x000000d3c1d37221 */ /* 0x000fe20000010100 */
[----:B------:R-:W-:Y:S01]  /*2090*/  FADD.FTZ R185, R214, R185 ;  /* 0x000000b9d6b97221 */ /* 0x000fe20000010000 */
[----:B------:R-:W-:Y:S01]  /*20a0*/  FFMA.FTZ R134, R161, R214, R134 ;  /* 0x000000d6a1867223 */ /* 0x000fe20000010086 */
[----:B------:R-:W-:Y:S01]  /*20b0*/  FADD.FTZ R44, R213, R44 ;  /* 0x0000002cd52c7221 */ /* 0x000fe20000010000 */
[-C--:B------:R-:W-:Y:S01]  /*20c0*/  FFMA.FTZ R12, R209, R213.reuse, R12 ;  /* 0x000000d5d10c7223 */ /* 0x080fe2000001000c */
[----:B------:R-:W-:Y:S01]  /*20d0*/  FFMA.FTZ R208, R221, R213, R208 ;  /* 0x000000d5ddd07223 */ /* 0x000fe200000100d0 */
[----:B------:R-:W-:Y:S01]  /*20e0*/  PRMT R80, R80, 0x7632, R80 ;  /* 0x0000763250507816 */ /* 0x000fe20000000050 */
[----:B------:R-:W3:Y:S01]  /*20f0*/  LDG.E.128 R92, desc[UR4][R92.64] ;  /* 0x000000045c5c7981 */ /* 0x000ee2000c1e1d00 */
[----:B0-----:R-:W-:Y:S01]  /*2100*/  IMAD.U32 R158, R86, 0x10000, RZ ;  /* 0x00010000569e7824 */ /* 0x001fe200078e00ff */
[----:B------:R-:W-:Y:S01]  /*2110*/  SHF.L.U32 R159, R78, 0x10, RZ ;  /* 0x000000104e9f7819 */ /* 0x000fe200000006ff */
[----:B------:R-:W-:Y:S01]  /*2120*/  FMUL.FTZ R211, R177, R211 ;  /* 0x000000d3b1d37220 */ /* 0x000fe20000410000 */
[----:B------:R-:W-:Y:S01]  /*2130*/  SHF.L.U32 R214, R83, 0x10, RZ ;  /* 0x0000001053d67819 */ /* 0x000fe200000006ff */
[----:B------:R-:W-:Y:S01]  /*2140*/  FMUL.FTZ R213, R220, R158 ;  /* 0x0000009edcd57220 */ /* 0x000fe20000410000 */
[----:B------:R-:W-:Y:S01]  /*2150*/  FADD.FTZ R187, R212, R187 ;  /* 0x000000bbd4bb7221 */ /* 0x000fe20000010000 */
[----:B------:R-:W-:Y:S01]  /*2160*/  FADD.FTZ R46, R159, R46 ;  /* 0x0000002e9f2e7221 */ /* 0x000fe20000010000 */
[----:B------:R-:W-:Y:S01]  /*2170*/  FFMA.FTZ R14, R211, R159, R14 ;  /* 0x0000009fd30e7223 */ /* 0x000fe2000001000e */
[----:B------:R-:W-:Y:S01]  /*2180*/  FADD.FTZ R214, -R193, R214 ;  /* 0x000000d6c1d67221 */ /* 0x000fe20000010100 */
[----:B------:R-:W-:Y:S01]  /*2190*/  FFMA.FTZ R136, R209, R212, R136 ;  /* 0x000000d4d1887223 */ /* 0x000fe20000010088 */
[----:B------:R-:W-:Y:S01]  /*21a0*/  FADD.FTZ R189, R158, R189 ;  /* 0x000000bd9ebd7221 */ /* 0x000fe20000010000 */
[----:B------:R-:W-:Y:S01]  /*21b0*/  FFMA.FTZ R146, R211, R158, R146 ;  /* 0x0000009ed3927223 */ /* 0x000fe20000010092 */
[----:B------:R-:W-:Y:S01]  /*21c0*/  SHF.L.U32 R212, R79, 0x10, RZ ;  /* 0x000000104fd47819 */ /* 0x000fe200000006ff */
[----:B------:R-:W-:Y:S01]  /*21d0*/  FMUL.FTZ R158, R177, R214 ;  /* 0x000000d6b19e7220 */ /* 0x000fe20000410000 */
[----:B------:R-:W3:Y:S03]  /*21e0*/  LDL R220, [R1+0x90] ;  /* 0x0000900001dc7983 */ /* 0x000ee60000100800 */
[----:B------:R-:W-:Y:S01]  /*21f0*/  FADD.FTZ R108, R212, R108 ;  /* 0x0000006cd46c7221 */ /* 0x000fe20000010000 */
[----:B------:R-:W-:Y:S01]  /*2200*/  FFMA.FTZ R16, R158, R212, R16 ;  /* 0x000000d49e107223 */ /* 0x000fe20000010010 */
[C---:B------:R-:W-:Y:S01]  /*2210*/  PRMT R84, R76.reuse, 0x7632, R84 ;  /* 0x000076324c547816 */ /* 0x040fe20000000054 */
[----:B------:R-:W-:Y:S01]  /*2220*/  IMAD.U32 R76, R76, 0x10000, RZ ;  /* 0x000100004c4c7824 */ /* 0x000fe200078e00ff */
[----:B------:R-:W-:Y:S01]  /*2230*/  PRMT R77, R81, 0x7632, R77 ;  /* 0x00007632514d7816 */ /* 0x000fe2000000004d */
[----:B------:R-:W3:Y:S01]  /*2240*/  LDG.E.128 R88, desc[UR4][R88.64] ;  /* 0x0000000458587981 */ /* 0x000ee2000c1e1d00 */
[----:B------:R-:W-:-:S02]  /*2250*/  PRMT R85, R85, 0x7632, R85 ;  /* 0x0000763255557816 */ /* 0x000fc40000000055 */
[----:B------:R-:W-:Y:S01]  /*2260*/  PRMT R82, R82, 0x7632, R82 ;  /* 0x0000763252527816 */ /* 0x000fe20000000052 */
[----:B------:R-:W3:Y:S01]  /*2270*/  LDL R222, [R1+0x68] ;  /* 0x0000680001de7983 */ /* 0x000ee20000100800 */
[----:B----4-:R-:W-:Y:S01]  /*2280*/  FFMA.FTZ R159, R219, R159, R213 ;  /* 0x0000009fdb9f7223 */ /* 0x010fe200000100d5 */
[----:B------:R-:W-:Y:S02]  /*2290*/  IMAD.U32 R213, R87, 0x10000, RZ ;  /* 0x0001000057d57824 */ /* 0x000fe400078e00ff */
[----:B------:R-:W4:Y:S02]  /*22a0*/  LDL R219, [R1+0x94] ;  /* 0x0000940001db7983 */ /* 0x000f240000100800 */
[----:B--2---:R-:W-:Y:S02]  /*22b0*/  FMUL.FTZ R214, R218, R213 ;  /* 0x000000d5dad67220 */ /* 0x004fe40000410000 */
[----:B------:R-:W2:Y:S02]  /*22c0*/  LDL R218, [R1+0x84] ;  /* 0x0000840001da7983 */ /* 0x000ea40000100800 */
[----:B---3--:R-:W-:-:S02]  /*22d0*/  FFMA.FTZ R212, R217, R212, R214 ;  /* 0x000000d4d9d47223 */ /* 0x008fc400000100d6 */
[----:B------:R-:W3:Y:S01]  /*22e0*/  LDL R217, [R1+0x80] ;  /* 0x0000800001d97983 */ /* 0x000ee20000100800 */
[----:B------:R-:W-:-:S03]  /*22f0*/  FMUL.FTZ R214, R216, R76 ;  /* 0x0000004cd8d67220 */ /* 0x000fc60000410000 */
[----:B------:R-:W2:Y:S01]  /*2300*/  LDL R216, [R1+0x70] ;  /* 0x0000700001d87983 */ /* 0x000ea20000100800 */
[----:B------:R-:W-:Y:S01]  /*2310*/  SHF.L.U32 R80, R80, 0x10, RZ ;  /* 0x0000001050507819 */ /* 0x000fe200000006ff */
[----:B------:R-:W-:-:S04]  /*2320*/  FADD.FTZ R191, R213, R191 ;  /* 0x000000bfd5bf7221 */ /* 0x000fc80000010000 */
[----:B------:R-:W-:Y:S01]  /*2330*/  FADD.FTZ R80, -R193, R80 ;  /* 0x00000050c1507221 */ /* 0x000fe20000010100 */
[----:B------:R-:W-:-:S03]  /*2340*/  FFMA.FTZ R148, R158, R213, R148 ;  /* 0x000000d59e947223 */ /* 0x000fc60000010094 */
[----:B------:R-:W-:Y:S02]  /*2350*/  FMUL.FTZ R213, R177, R80 ;  /* 0x00000050b1d57220 */ /* 0x000fe40000410000 */
[----:B------:R-:W0:Y:S01]  /*2360*/  @P0 LDC.64 R80, c[0x0][0x2c8] ;  /* 0x0000b200ff500b82 */ /* 0x000e220000000a00 */
[----:B------:R-:W-:-:S05]  /*2370*/  SHF.L.U32 R84, R84, 0x10, RZ ;  /* 0x0000001054547819 */ /* 0x000fca00000006ff */
[----:B------:R-:W-:Y:S01]  /*2380*/  FADD.FTZ R41, R84, R41 ;  /* 0x0000002954297221 */ /* 0x000fe20000010000 */
[-C--:B------:R-:W-:Y:S01]  /*2390*/  FFMA.FTZ R9, R213, R84.reuse, R9 ;  /* 0x00000054d5097223 */ /* 0x080fe20000010009 */
[----:B------:R-:W-:Y:S01]  /*23a0*/  FFMA.FTZ R84, R215, R84, R214 ;  /* 0x00000054d7547223 */ /* 0x000fe200000100d6 */
[C---:B------:R-:W-:Y:S02]  /*23b0*/  SHF.L.U32 R214, R77.reuse, 0x10, RZ ;  /* 0x000000104dd67819 */ /* 0x040fe400000006ff */
[----:B------:R-:W-:Y:S01]  /*23c0*/  PRMT R77, R77, 0x7632, R77 ;  /* 0x000076324d4d7816 */ /* 0x000fe2000000004d */
[----:B------:R-:W-:Y:S01]  /*23d0*/  IMAD.U32 R85, R85, 0x10000, RZ ;  /* 0x0001000055557824 */ /* 0x000fe200078e00ff */
[----:B------:R-:W-:Y:S01]  /*23e0*/  PRMT R79, R78, 0x7632, R79 ;  /* 0x000076324e4f7816 */ /* 0x000fe2000000004f */
[----:B------:R-:W-:Y:S01]  /*23f0*/  FADD.FTZ R215, -R193, R214 ;  /* 0x000000d6c1d77221 */ /* 0x000fe20000010100 */
[----:B------:R-:W-:Y:S01]  /*2400*/  PRMT R78, R86, 0x7632, R78 ;  /* 0x00007632564e7816 */ /* 0x000fe2000000004e */
[----:B------:R-:W-:Y:S01]  /*2410*/  FADD.FTZ R184, R76, R184 ;  /* 0x000000b84cb87221 */ /* 0x000fe20000010000 */
[----:B------:R-:W-:Y:S01]  /*2420*/  SHF.L.U32 R214, R77, 0x10, RZ ;  /* 0x000000104dd67819 */ /* 0x000fe200000006ff */
[----:B------:R-:W-:Y:S01]  /*2430*/  FFMA.FTZ R133, R213, R76, R133 ;  /* 0x0000004cd5857223 */ /* 0x000fe20000010085 */
[----:B------:R-:W-:Y:S01]  /*2440*/  FMUL.FTZ R215, R177, R215 ;  /* 0x000000d7b1d77220 */ /* 0x000fe20000410000 */
[-C--:B------:R-:W-:Y:S01]  /*2450*/  FMUL.FTZ R76, R220, R85.reuse ;  /* 0x00000055dc4c7220 */ /* 0x080fe20000410000 */
[----:B------:R-:W-:Y:S01]  /*2460*/  SHF.L.U32 R78, R78, 0x10, RZ ;  /* 0x000000104e4e7819 */ /* 0x000fe200000006ff */
[----:B------:R-:W-:Y:S01]  /*2470*/  FADD.FTZ R43, R214, R43 ;  /* 0x0000002bd62b7221 */ /* 0x000fe20000010000 */
[----:B------:R-:W-:Y:S01]  /*2480*/  FFMA.FTZ R11, R215, R214, R11 ;  /* 0x000000d6d70b7223 */ /* 0x000fe2000001000b */
[----:B------:R-:W-:Y:S01]  /*2490*/  PRMT R87, R87, 0x7632, R87 ;  /* 0x0000763257577816 */ /* 0x000fe20000000057 */
[----:B------:R-:W2:Y:S03]  /*24a0*/  LDL R86, [R1+0x4c] ;  /* 0x00004c0001567983 */ /* 0x000ea60000100800 */
[----:B------:R-:W-:Y:S01]  /*24b0*/  SHF.L.U32 R87, R87, 0x10, RZ ;  /* 0x0000001057577819 */ /* 0x000fe200000006ff */
[----:B------:R-:W-:Y:S01]  /*24c0*/  FADD.FTZ R186, R85, R186 ;  /* 0x000000ba55ba7221 */ /* 0x000fe20000010000 */
[----:B------:R-:W-:-:S02]  /*24d0*/  FFMA.FTZ R135, R215, R85, R135 ;  /* 0x00000055d7877223 */ /* 0x000fc40000010087 */
[----:B------:R-:W2:Y:S01]  /*24e0*/  LDL R85, [R1+0x3c] ;  /* 0x00003c0001557983 */ /* 0x000ea20000100800 */
[----:B----4-:R-:W-:Y:S01]  /*24f0*/  FFMA.FTZ R214, R219, R214, R76 ;  /* 0x000000d6dbd67223 */ /* 0x010fe2000001004c */
[----:B0-----:R-:W-:Y:S01]  /*2500*/  @P0 IMAD.WIDE.U32 R76, R176, 0x10, R80 ;  /* 0x00000010b04c0825 */ /* 0x001fe200078e0050 */
[C---:B------:R-:W-:Y:S02]  /*2510*/  PRMT R80, R79.reuse, 0x7632, R80 ;  /* 0x000076324f507816 */ /* 0x040fe40000000050 */
[----:B------:R-:W-:Y:S02]  /*2520*/  SHF.L.U32 R81, R82, 0x10, RZ ;  /* 0x0000001052517819 */ /* 0x000fe400000006ff */
[----:B------:R-:W-:Y:S01]  /*2530*/  SHF.L.U32 R79, R79, 0x10, RZ ;  /* 0x000000104f4f7819 */ /* 0x000fe200000006ff */
[----:B------:R0:W5:Y:S01]  /*2540*/  @P0 LDG.E.128 R52, desc[UR4][R76.64] ;  /* 0x000000044c340981 */ /* 0x000162000c1e1d00 */
[----:B---3--:R-:W-:-:S03]  /*2550*/  FMUL.FTZ R220, R217, R78 ;  /* 0x0000004ed9dc7220 */ /* 0x008fc60000410000 */
[----:B------:R-:W3:Y:S01]  /*2560*/  LDL R217, [R1+0x6c] ;  /* 0x00006c0001d97983 */ /* 0x000ee20000100800 */
[----:B------:R-:W-:Y:S01]  /*2570*/  FADD.FTZ R81, -R193, R81 ;  /* 0x00000051c1517221 */ /* 0x000fe20000010100 */
[----:B--2---:R-:W-:Y:S01]  /*2580*/  FFMA.FTZ R220, R218, R79, R220 ;  /* 0x0000004fdadc7223 */ /* 0x004fe200000100dc */
[----:B------:R-:W-:Y:S02]  /*2590*/  FMUL.FTZ R218, R216, R87 ;  /* 0x00000057d8da7220 */ /* 0x000fe40000410000 */
[----:B------:R-:W2:Y:S01]  /*25a0*/  LDL R216, [R1+0x58] ;  /* 0x0000580001d87983 */ /* 0x000ea20000100800 */
[----:B------:R-:W-:Y:S01]  /*25b0*/  FMUL.FTZ R221, R177, R81 ;  /* 0x00000051b1dd7220 */ /* 0x000fe20000410000 */
[----:B0-----:R-:W0:Y:S02]  /*25c0*/  @P0 LDC.64 R76, c[0x0][0x2c8] ;  /* 0x0000b200ff4c0b82 */ /* 0x001e240000000a00 */
[----:B------:R-:W4:Y:S01]  /*25d0*/  LDL R81, [R1+0x5c] ;  /* 0x00005c0001517983 */ /* 0x000f220000100800 */
[----:B------:R-:W-:Y:S01]  /*25e0*/  FADD.FTZ R45, R79, R45 ;  /* 0x0000002d4f2d7221 */ /* 0x000fe20000010000 */
[----:B------:R-:W-:Y:S01]  /*25f0*/  FFMA.FTZ R13, R221, R79, R13 ;  /* 0x0000004fdd0d7223 */ /* 0x000fe2000001000d */
[----:B------:R-:W-:Y:S01]  /*2600*/  SHF.L.U32 R79, R64, 0x10, RZ ;  /* 0x00000010404f7819 */ /* 0x000fe200000006ff */
[----:B------:R-:W-:Y:S01]  /*2610*/  FADD.FTZ R188, R78, R188 ;  /* 0x000000bc4ebc7221 */ /* 0x000fe20000010000 */
[----:B------:R-:W-:Y:S01]  /*2620*/  PRMT R83, R83, 0x7632, R83 ;  /* 0x0000763253537816 */ /* 0x000fe20000000053 */
[----:B------:R-:W-:Y:S01]  /*2630*/  FFMA.FTZ R137, R221, R78, R137 ;  /* 0x0000004edd897223 */ /* 0x000fe20000010089 */
[----:B------:R-:W-:-:S02]  /*2640*/  IMAD.U32 R78, R92, 0x10000, RZ ;  /* 0x000100005c4e7824 */ /* 0x000fc400078e00ff */
[----:B------:R-:W-:Y:S01]  /*2650*/  FADD.FTZ R79, -R193, R79 ;  /* 0x0000004fc14f7221 */ /* 0x000fe20000010100 */
[----:B------:R-:W-:Y:S01]  /*2660*/  SHF.L.U32 R224, R88, 0x10, RZ ;  /* 0x0000001058e07819 */ /* 0x000fe200000006ff */
[----:B------:R-:W-:Y:S02]  /*2670*/  IMAD.U32 R83, R83, 0x10000, RZ ;  /* 0x0001000053537824 */ /* 0x000fe400078e00ff */
[----:B------:R-:W-:Y:S01]  /*2680*/  FMUL.FTZ R225, R177, R79 ;  /* 0x0000004fb1e17220 */ /* 0x000fe20000410000 */
[----:B0-----:R-:W-:-:S04]  /*2690*/  @P0 IMAD.WIDE.U32 R76, R179, 0x10, R76 ;  /* 0x00000010b34c0825 */ /* 0x001fc800078e004c */
[----:B------:R-:W-:Y:S01]  /*26a0*/  FADD.FTZ R110, R224, R110 ;  /* 0x0000006ee06e7221 */ /* 0x000fe20000010000 */
[----:B------:R-:W-:Y:S01]  /*26b0*/  FADD.FTZ R83, -R193, R83 ;  /* 0x00000053c1537221 */ /* 0x000fe20000010100 */
[----:B------:R-:W-:Y:S01]  /*26c0*/  IMAD.U32 R80, R80, 0x10000, RZ ;  /* 0x0001000050507824 */ /* 0x000fe200078e00ff */
[----:B------:R0:W5:Y:S01]  /*26d0*/  @P0 LDG.E.128 R48, desc[UR4][R76.64] ;  /* 0x000000044c300981 */ /* 0x000162000c1e1d00 */
[----:B------:R-:W-:Y:S01]  /*26e0*/  FFMA.FTZ R18, R225, R224, R18 ;  /* 0x000000e0e1127223 */ /* 0x000fe20000010012 */
[----:B------:R-:W-:Y:S01]  /*26f0*/  FADD.FTZ R190, R87, R190 ;  /* 0x000000be57be7221 */ /* 0x000fe20000010000 */
[----:B------:R-:W-:Y:S01]  /*2700*/  FADD.FTZ R40, R103, R40 ;  /* 0x0000002867287221 */ /* 0x000fe20000010000 */
[----:B------:R-:W-:Y:S01]  /*2710*/  FFMA.FTZ R8, R199, R103, R8 ;  /* 0x00000067c7087223 */ /* 0x000fe20000010008 */
[----:B------:R-:W-:Y:S01]  /*2720*/  FADD.FTZ R164, R102, R164 ;  /* 0x000000a466a47221 */ /* 0x000fe20000010000 */
[----:B------:R-:W-:Y:S01]  /*2730*/  FFMA.FTZ R128, R195, R102, R128 ;  /* 0x00000066c3807223 */ /* 0x000fe20000010080 */
[----:B------:R-:W-:Y:S01]  /*2740*/  FFMA.FTZ R218, R223, R80, R218 ;  /* 0x00000050dfda7223 */ /* 0x000fe200000100da */
[----:B------:R-:W-:Y:S01]  /*2750*/  FMUL.FTZ R219, R177, R83 ;  /* 0x00000053b1db7220 */ /* 0x000fe20000410000 */
[----:B------:R-:W1:Y:S01]  /*2760*/  @P1 LDC.64 R102, c[0x0][0x248] ;  /* 0x00009200ff661b82 */ /* 0x000e620000000a00 */
[----:B0-----:R-:W-:Y:S01]  /*2770*/  SHF.L.U32 R77, R65, 0x10, RZ ;  /* 0x00000010414d7819 */ /* 0x001fe200000006ff */
[----:B------:R-:W-:Y:S01]  /*2780*/  FMUL.FTZ R76, R222, R78 ;  /* 0x0000004ede4c7220 */ /* 0x000fe20000410000 */
[----:B------:R-:W-:Y:S01]  /*2790*/  PRMT R82, R94, 0x7632, R82 ;  /* 0x000076325e527816 */ /* 0x000fe20000000052 */
[----:B------:R-:W-:Y:S01]  /*27a0*/  FADD.FTZ R35, R99, R35 ;  /* 0x0000002363237221 */ /* 0x000fe20000010000 */
[----:B------:R-:W-:Y:S01]  /*27b0*/  PRMT R226, R90, 0x7632, R226 ;  /* 0x000076325ae27816 */ /* 0x000fe200000000e2 */
[----:B------:R-:W-:Y:S01]  /*27c0*/  FADD.FTZ R77, -R193, R77 ;  /* 0x0000004dc14d7221 */ /* 0x000fe20000010100 */
[----:B------:R-:W-:Y:S01]  /*27d0*/  SHF.L.U32 R222, R89, 0x10, RZ ;  /* 0x0000001059de7819 */ /* 0x000fe200000006ff */
[----:B------:R-:W-:Y:S01]  /*27e0*/  FFMA.FTZ R3, R203, R99, R3 ;  /* 0x00000063cb037223 */ /* 0x000fe20000010003 */
[----:B------:R-:W-:Y:S01]  /*27f0*/  FADD.FTZ R37, R98, R37 ;  /* 0x0000002562257221 */ /* 0x000fe20000010000 */
[----:B------:R-:W-:Y:S01]  /*2800*/  FMUL.FTZ R223, R177, R77 ;  /* 0x0000004db1df7220 */ /* 0x000fe20000410000 */
[----:B------:R-:W-:Y:S01]  /*2810*/  FFMA.FTZ R147, R219, R87, R147 ;  /* 0x00000057db937223 */ /* 0x000fe20000010093 */
[----:B------:R-:W-:Y:S01]  /*2820*/  SHF.L.U32 R87, R67, 0x10, RZ ;  /* 0x0000001043577819 */ /* 0x000fe200000006ff */
[----:B------:R-:W-:Y:S01]  /*2830*/  FADD.FTZ R112, R222, R112 ;  /* 0x00000070de707221 */ /* 0x000fe20000010000 */
[----:B------:R-:W-:Y:S01]  /*2840*/  FFMA.FTZ R20, R223, R222, R20 ;  /* 0x000000dedf147223 */ /* 0x000fe20000010014 */
[----:B------:R-:W-:Y:S01]  /*2850*/  FFMA.FTZ R5, R205, R98, R5 ;  /* 0x00000062cd057223 */ /* 0x000fe20000010005 */
[----:B------:R-:W-:Y:S01]  /*2860*/  FADD.FTZ R163, R106, R163 ;  /* 0x000000a36aa37221 */ /* 0x000fe20000010000 */
[----:B------:R-:W-:Y:S01]  /*2870*/  FADD.FTZ R87, -R193, R87 ;  /* 0x00000057c1577221 */ /* 0x000fe20000010100 */
[----:B------:R-:W-:Y:S01]  /*2880*/  FFMA.FTZ R127, R203, R106, R127 ;  /* 0x0000006acb7f7223 */ /* 0x000fe2000001007f */
[----:B------:R-:W-:Y:S01]  /*2890*/  PRMT R228, R91, 0x7632, R228 ;  /* 0x000076325be47816 */ /* 0x000fe200000000e4 */
[----:B------:R-:W4:Y:S01]  /*28a0*/  LDL R79, [R1+0x50] ;  /* 0x00005000014f7983 */ /* 0x000f220000100800 */
[----:B------:R-:W-:Y:S01]  /*28b0*/  FMUL.FTZ R87, R177, R87 ;  /* 0x00000057b1577220 */ /* 0x000fe20000410000 */
[----:B---3--:R-:W-:Y:S01]  /*28c0*/  FFMA.FTZ R224, R217, R224, R76 ;  /* 0x000000e0d9e07223 */ /* 0x008fe2000001004c */
[----:B------:R-:W-:Y:S01]  /*28d0*/  SHF.L.U32 R217, R66, 0x10, RZ ;  /* 0x0000001042d97819 */ /* 0x000fe200000006ff */
[----:B------:R-:W-:-:S02]  /*28e0*/  IMAD.U32 R76, R93, 0x10000, RZ ;  /* 0x000100005d4c7824 */ /* 0x000fc400078e00ff */
[----:B------:R-:W-:Y:S01]  /*28f0*/  IMAD.U32 R82, R82, 0x10000, RZ ;  /* 0x0001000052527824 */ /* 0x000fe200078e00ff */
[----:B------:R-:W-:Y:S01]  /*2900*/  SHF.L.U32 R226, R226, 0x10, RZ ;  /* 0x00000010e2e27819 */ /* 0x000fe200000006ff */
[----:B------:R-:W-:Y:S01]  /*2910*/  FADD.FTZ R217, -R193, R217 ;  /* 0x000000d9c1d97221 */ /* 0x000fe20000010100 */
[-C--:B--2---:R-:W-:Y:S01]  /*2920*/  FMUL.FTZ R77, R216, R76.reuse ;  /* 0x0000004cd84d7220 */ /* 0x084fe20000410000 */
[----:B------:R-:W-:Y:S01]  /*2930*/  FADD.FTZ R242, R76, R242 ;  /* 0x000000f24cf27221 */ /* 0x000fe20000010000 */
[----:B------:R-:W-:Y:S01]  /*2940*/  FFMA.FTZ R235, R223, R76, R235 ;  /* 0x0000004cdfeb7223 */ /* 0x000fe200000100eb */
[----:B------:R-:W-:Y:S01]  /*2950*/  IMAD.U32 R76, R94, 0x10000, RZ ;  /* 0x000100005e4c7824 */ /* 0x000fe200078e00ff */
[----:B------:R-:W-:Y:S01]  /*2960*/  SHF.L.U32 R216, R90, 0x10, RZ ;  /* 0x000000105ad87819 */ /* 0x000fe200000006ff */
[----:B------:R-:W-:Y:S01]  /*2970*/  FMUL.FTZ R217, R177, R217 ;  /* 0x000000d9b1d97220 */ /* 0x000fe20000410000 */
[----:B----4-:R-:W-:Y:S01]  /*2980*/  FFMA.FTZ R222, R81, R222, R77 ;  /* 0x000000de51de7223 */ /* 0x010fe2000001004d */
[-C--:B------:R-:W-:Y:S01]  /*2990*/  FMUL.FTZ R77, R229, R76.reuse ;  /* 0x0000004ce54d7220 */ /* 0x080fe20000410000 */
[----:B------:R-:W-:Y:S01]  /*29a0*/  FADD.FTZ R246, R76, R246 ;  /* 0x000000f64cf67221 */ /* 0x000fe20000010000 */
[C---:B------:R-:W-:Y:S01]  /*29b0*/  FFMA.FTZ R237, R217.reuse, R76, R237 ;  /* 0x0000004cd9ed7223 */ /* 0x040fe200000100ed */
[----:B------:R-:W2:Y:S01]  /*29c0*/  LDL R229, [R1+0x44] ;  /* 0x0000440001e57983 */ /* 0x000ea20000100800 */
[----:B------:R-:W-:Y:S01]  /*29d0*/  FADD.FTZ R114, R216, R114 ;  /* 0x00000072d8727221 */ /* 0x000fe20000010000 */
[----:B------:R-:W-:Y:S01]  /*29e0*/  FFMA.FTZ R22, R217, R216, R22 ;  /* 0x000000d8d9167223 */ /* 0x000fe20000010016 */
[----:B------:R-:W-:-:S02]  /*29f0*/  IMAD.U32 R76, R95, 0x10000, RZ ;  /* 0x000100005f4c7824 */ /* 0x000fc400078e00ff */
[----:B------:R-:W-:Y:S01]  /*2a00*/  FFMA.FTZ R216, R86, R216, R77 ;  /* 0x000000d856d87223 */ /* 0x000fe2000001004d */
[----:B------:R-:W-:Y:S01]  /*2a10*/  SHF.L.U32 R86, R91, 0x10, RZ ;  /* 0x000000105b567819 */ /* 0x000fe200000006ff */
[----:B------:R-:W3:Y:S01]  /*2a20*/  LDG.E.128 R96, desc[UR4][R96.64] ;  /* 0x0000000460607981 */ /* 0x000ee2000c1e1d00 */
[----:B------:R-:W-:-:S03]  /*2a30*/  FMUL.FTZ R77, R227, R76 ;  /* 0x0000004ce34d7220 */ /* 0x000fc60000410000 */
[----:B------:R-:W-:Y:S01]  /*2a40*/  FADD.FTZ R116, R86, R116 ;  /* 0x0000007456747221 */ /* 0x000fe20000010000 */
[-C--:B------:R-:W-:Y:S01]  /*2a50*/  FFMA.FTZ R24, R87, R86.reuse, R24 ;  /* 0x0000005657187223 */ /* 0x080fe20000010018 */
[----:B------:R-:W-:Y:S01]  /*2a60*/  FFMA.FTZ R86, R85, R86, R77 ;  /* 0x0000005655567223 */ /* 0x000fe2000001004d */
[----:B------:R-:W-:Y:S01]  /*2a70*/  PRMT R66, R66, 0x7632, R66 ;  /* 0x0000763242427816 */ /* 0x000fe20000000042 */
[----:B------:R-:W4:Y:S03]  /*2a80*/  LDL R85, [R1+0x30] ;  /* 0x0000300001557983 */ /* 0x000f260000100800 */
[----:B------:R-:W-:Y:S02]  /*2a90*/  SHF.L.U32 R66, R66, 0x10, RZ ;  /* 0x0000001042427819 */ /* 0x000fe400000006ff */
[----:B------:R-:W-:Y:S01]  /*2aa0*/  PRMT R67, R67, 0x7632, R67 ;  /* 0x0000763243437816 */ /* 0x000fe20000000043 */
[----:B------:R-:W-:Y:S01]  /*2ab0*/  FADD.FTZ R113, R226, R113 ;  /* 0x00000071e2717221 */ /* 0x000fe20000010000 */
[----:B-1----:R-:W-:-:S04]  /*2ac0*/  @P1 IMAD.WIDE.U32 R102, R175, 0x8, R102 ;  /* 0x00000008af661825 */ /* 0x002fc800078e0066 */
[----:B------:R-:W-:Y:S01]  /*2ad0*/  FADD.FTZ R66, -R193, R66 ;  /* 0x00000042c1427221 */ /* 0x000fe20000010100 */
[----:B------:R-:W3:Y:S03]  /*2ae0*/  LDG.E.128 R104, desc[UR4][R104.64] ;  /* 0x0000000468687981 */ /* 0x000ee6000c1e1d00 */
[----:B------:R-:W-:Y:S01]  /*2af0*/  FMUL.FTZ R227, R177, R66 ;  /* 0x00000042b1e37220 */ /* 0x000fe20000410000 */
[----:B------:R-:W-:Y:S01]  /*2b00*/  FMUL.FTZ R66, R234, R82 ;  /* 0x00000052ea427220 */ /* 0x000fe20000410000 */
[----:B------:R-:W-:Y:S01]  /*2b10*/  SHF.L.U32 R67, R67, 0x10, RZ ;  /* 0x0000001043437819 */ /* 0x000fe200000006ff */
[----:B------:R0:W5:Y:S01]  /*2b20*/  @P1 LDG.E.64 R140, desc[UR4][R102.64] ;  /* 0x00000004668c1981 */ /* 0x000162000c1e1b00 */
[----:B------:R-:W-:-:S03]  /*2b30*/  FFMA.FTZ R21, R227, R226, R21 ;  /* 0x000000e2e3157223 */ /* 0x000fc60000010015 */
[----:B------:R-:W-:Y:S01]  /*2b40*/  FADD.FTZ R67, -R193, R67 ;  /* 0x00000043c1437221 */ /* 0x000fe20000010100 */
[----:B------:R-:W3:Y:S01]  /*2b50*/  LDL R90, [R1+0x2c] ;  /* 0x00002c00015a7983 */ /* 0x000ee20000100800 */
[----:B------:R-:W-:Y:S01]  /*2b60*/  SHF.L.U32 R228, R228, 0x10, RZ ;  /* 0x00000010e4e47819 */ /* 0x000fe200000006ff */
[----:B------:R-:W-:Y:S01]  /*2b70*/  FADD.FTZ R248, R76, R248 ;  /* 0x000000f84cf87221 */ /* 0x000fe20000010000 */
[----:B------:R-:W-:Y:S01]  /*2b80*/  FFMA.FTZ R244, R87, R76, R244 ;  /* 0x0000004c57f47223 */ /* 0x000fe200000100f4 */
[----:B------:R-:W-:Y:S01]  /*2b90*/  FADD.FTZ R245, R82, R245 ;  /* 0x000000f552f57221 */ /* 0x000fe20000010000 */
[----:B------:R-:W3:Y:S01]  /*2ba0*/  LDG.E.128 R100, desc[UR4][R100.64] ;  /* 0x0000000464647981 */ /* 0x000ee2000c1e1d00 */
[----:B------:R-:W-:Y:S01]  /*2bb0*/  FFMA.FTZ R236, R227, R82, R236 ;  /* 0x00000052e3ec7223 */ /* 0x000fe200000100ec */
[----:B------:R-:W-:Y:S02]  /*2bc0*/  PRMT R65, R65, 0x7632, R65 ;  /* 0x0000763241417816 */ /* 0x000fe40000000041 */
[----:B------:R-:W3:Y:S04]  /*2bd0*/  LDL R234, [R1+0x8] ;  /* 0x0000080001ea7983 */ /* 0x000ee80000100800 */
[----:B------:R-:W3:Y:S01]  /*2be0*/  LDL R81, [R1+0x60] ;  /* 0x0000600001517983 */ /* 0x000ee20000100800 */
[--C-:B--2---:R-:W-:Y:S01]  /*2bf0*/  FFMA.FTZ R226, R229, R226, R66.reuse ;  /* 0x000000e2e5e27223 */ /* 0x104fe20000010042 */
[----:B------:R-:W-:Y:S01]  /*2c00*/  PRMT R66, R95, 0x7632, R66 ;  /* 0x000076325f427816 */ /* 0x000fe20000000042 */
[----:B------:R-:W-:-:S04]  /*2c10*/  FMUL.FTZ R229, R177, R67 ;  /* 0x00000043b1e57220 */ /* 0x000fc80000410000 */
[----:B------:R-:W-:-:S04]  /*2c20*/  IMAD.U32 R66, R66, 0x10000, RZ ;  /* 0x0001000042427824 */ /* 0x000fc800078e00ff */
[----:B----4-:R-:W-:Y:S02]  /*2c30*/  FMUL.FTZ R67, R85, R66 ;  /* 0x0000004255437220 */ /* 0x010fe40000410000 */
[----:B------:R-:W2:Y:S01]  /*2c40*/  LDL R85, [R1+0x28] ;  /* 0x0000280001557983 */ /* 0x000ea20000100800 */
[----:B------:R-:W-:Y:S01]  /*2c50*/  FADD.FTZ R115, R228, R115 ;  /* 0x00000073e4737221 */ /* 0x000fe20000010000 */
[CC--:B------:R-:W-:Y:S01]  /*2c60*/  FFMA.FTZ R23, R229.reuse, R228.reuse, R23 ;  /* 0x000000e4e5177223 */ /* 0x0c0fe20000010017 */
[----:B------:R-:W-:Y:S01]  /*2c70*/  FFMA.FTZ R228, R230, R228, R67 ;  /* 0x000000e4e6e47223 */ /* 0x000fe20000010043 */
[----:B------:R-:W-:Y:S01]  /*2c80*/  FADD.FTZ R247, R66, R247 ;  /* 0x000000f742f77221 */ /* 0x000fe20000010000 */
[----:B------:R-:W-:Y:S01]  /*2c90*/  FFMA.FTZ R243, R229, R66, R243 ;  /* 0x00000042e5f37223 */ /* 0x000fe200000100f3 */
[----:B------:R-:W-:Y:S02]  /*2ca0*/  PRMT R76, R64, 0x7632, R76 ;  /* 0x00007632404c7816 */ /* 0x000fe4000000004c */
[----:B---3--:R-:W-:-:S02]  /*2cb0*/  PRMT R83, R96, 0x7632, R83 ;  /* 0x0000763260537816 */ /* 0x008fc40000000053 */
[----:B------:R-:W-:Y:S02]  /*2cc0*/  PRMT R82, R97, 0x7632, R82 ;  /* 0x0000763261527816 */ /* 0x000fe40000000052 */
[----:B------:R-:W-:Y:S02]  /*2cd0*/  PRMT R67, R98, 0x7632, R67 ;  /* 0x0000763262437816 */ /* 0x000fe40000000043 */
[----:B------:R-:W-:Y:S02]  /*2ce0*/  PRMT R66, R99, 0x7632, R66 ;  /* 0x0000763263427816 */ /* 0x000fe40000000042 */
        /* <DEDUP_REMOVED lines=8> */
[----:B------:R-:W-:Y:S01]  /*2d70*/  SHF.L.U32 R82, R82, 0x10, RZ ;  /* 0x0000001052527819 */ /* 0x000fe200000006ff */
[----:B------:R-:W3:Y:S01]  /*2d80*/  LDL R99, [R1+0x18] ;  /* 0x0000180001637983 */ /* 0x000ee20000100800 */
[----:B------:R-:W-:Y:S01]  /*2d90*/  SHF.L.U32 R67, R67, 0x10, RZ ;  /* 0x0000001043437819 */ /* 0x000fe200000006ff */
[C---:B------:R-:W-:Y:S01]  /*2da0*/  FADD.FTZ R230, -R193.reuse, R230 ;  /* 0x000000e6c1e67221 */ /* 0x040fe20000010100 */
        /* <DEDUP_REMOVED lines=10> */
[----:B------:R-:W-:Y:S01]  /*2e50*/  SHF.L.U32 R193, R104, 0x10, RZ ;  /* 0x0000001068c17819 */ /* 0x000fe200000006ff */
[----:B------:R-:W-:-:S04]  /*2e60*/  FMUL.FTZ R230, R177, R230 ;  /* 0x000000e6b1e67220 */ /* 0x000fc80000410000 */
[----:B------:R-:W-:Y:S01]  /*2e70*/  FADD.FTZ R118, R193, R118 ;  /* 0x00000076c1767221 */ /* 0x000fe20000010000 */
[----:B------:R-:W-:Y:S01]  /*2e80*/  FFMA.FTZ R26, R230, R193, R26 ;  /* 0x000000c1e61a7223 */ /* 0x000fe2000001001a */
[----:B--2---:R-:W-:-:S04]  /*2e90*/  FMUL.FTZ R85, R85, R83 ;  /* 0x0000005355557220 */ /* 0x004fc80000410000 */
[----:B------:R-:W-:Y:S02]  /*2ea0*/  FFMA.FTZ R193, R90, R193, R85 ;  /* 0x000000c15ac17223 */ /* 0x000fe40000010055 */
[----:B------:R-:W2:Y:S01]  /*2eb0*/  LDL R90, [R1+0xc] ;  /* 0x00000c00015a7983 */ /* 0x000ea20000100800 */
[----:B------:R-:W-:Y:S01]  /*2ec0*/  FADD.FTZ R167, R83, R167 ;  /* 0x000000a753a77221 */ /* 0x000fe20000010000 */
[----:B------:R-:W-:Y:S01]  /*2ed0*/  FFMA.FTZ R150, R230, R83, R150 ;  /* 0x00000053e6967223 */ /* 0x000fe20000010096 */
[----:B------:R-:W-:Y:S02]  /*2ee0*/  IMAD.U32 R83, R101, 0x10000, RZ ;  /* 0x0001000065537824 */ /* 0x000fe400078e00ff */
[----:B------:R-:W-:Y:S01]  /*2ef0*/  FMUL.FTZ R95, R177, R95 ;  /* 0x0000005fb15f7220 */ /* 0x000fe20000410000 */
[----:B------:R-:W-:Y:S01]  /*2f00*/  SHF.L.U32 R94, R105, 0x10, RZ ;  /* 0x00000010695e7819 */ /* 0x000fe200000006ff */
[----:B------:R-:W-:Y:S02]  /*2f10*/  FADD.FTZ R169, R83, R169 ;  /* 0x000000a953a97221 */ /* 0x000fe40000010000 */
[-C--:B------:R-:W-:Y:S01]  /*2f20*/  FFMA.FTZ R152, R95, R83.reuse, R152 ;  /* 0x000000535f987223 */ /* 0x080fe20000010098 */
[----:B------:R-:W-:Y:S01]  /*2f30*/  FMUL.FTZ R98, R177, R98 ;  /* 0x00000062b1627220 */ /* 0x000fe20000410000 */
[----:B------:R-:W-:Y:S01]  /*2f40*/  FADD.FTZ R120, R94, R120 ;  /* 0x000000785e787221 */ /* 0x000fe20000010000 */
[----:B------:R-:W-:Y:S01]  /*2f50*/  FFMA.FTZ R28, R95, R94, R28 ;  /* 0x0000005e5f1c7223 */ /* 0x000fe2000001001c */
[----:B---3--:R-:W-:Y:S01]  /*2f60*/  FMUL.FTZ R85, R99, R83 ;  /* 0x0000005363557220 */ /* 0x008fe20000410000 */
[----:B------:R-:W-:Y:S01]  /*2f70*/  SHF.L.U32 R83, R102, 0x10, RZ ;  /* 0x0000001066537819 */ /* 0x000fe200000006ff */
[----:B------:R-:W-:-:S02]  /*2f80*/  IMAD.U32 R99, R106, 0x10000, RZ ;  /* 0x000100006a637824 */ /* 0x000fc400078e00ff */
[----:B------:R-:W-:Y:S02]  /*2f90*/  FFMA.FTZ R94, R240, R94, R85 ;  /* 0x0000005ef05e7223 */ /* 0x000fe40000010055 */
[-C--:B------:R-:W-:Y:S01]  /*2fa0*/  FMUL.FTZ R85, R234, R83.reuse ;  /* 0x00000053ea557220 */ /* 0x080fe20000410000 */
[----:B------:R-:W-:Y:S01]  /*2fb0*/  FADD.FTZ R171, R83, R171 ;  /* 0x000000ab53ab7221 */ /* 0x000fe20000010000 */
[C---:B------:R-:W-:Y:S01]  /*2fc0*/  FFMA.FTZ R154, R98.reuse, R83, R154 ;  /* 0x00000053629a7223 */ /* 0x040fe2000001009a */
[----:B------:R-:W-:Y:S01]  /*2fd0*/  SHF.L.U32 R83, R103, 0x10, RZ ;  /* 0x0000001067537819 */ /* 0x000fe200000006ff */
[----:B------:R-:W-:Y:S01]  /*2fe0*/  FADD.FTZ R122, R99, R122 ;  /* 0x0000007a637a7221 */ /* 0x000fe20000010000 */
[----:B------:R-:W-:Y:S01]  /*2ff0*/  FFMA.FTZ R30, R98, R99, R30 ;  /* 0x00000063621e7223 */ /* 0x000fe2000001001e */
[----:B------:R-:W-:Y:S01]  /*3000*/  FMUL.FTZ R91, R177, R91 ;  /* 0x0000005bb15b7220 */ /* 0x000fe20000410000 */
[----:B------:R-:W3:Y:S01]  /*3010*/  LDL R234, [R1+0x24] ;  /* 0x0000240001ea7983 */ /* 0x000ee20000100800 */
[----:B------:R-:W-:Y:S01]  /*3020*/  FADD.FTZ R47, R80, R47 ;  /* 0x0000002f502f7221 */ /* 0x000fe20000010000 */
[----:B------:R-:W-:-:S02]  /*3030*/  FFMA.FTZ R15, R219, R80, R15 ;  /* 0x00000050db0f7223 */ /* 0x000fc4000001000f */
[----:B------:R-:W4:Y:S01]  /*3040*/  LDL R80, [R1+0x64] ;  /* 0x0000640001507983 */ /* 0x000f220000100800 */
[----:B------:R-:W-:Y:S01]  /*3050*/  FADD.FTZ R239, R78, R239 ;  /* 0x000000ef4eef7221 */ /* 0x000fe20000010000 */
[----:B------:R-:W-:Y:S02]  /*3060*/  FFMA.FTZ R232, R225, R78, R232 ;  /* 0x0000004ee1e87223 */ /* 0x000fe400000100e8 */
[----:B------:R-:W3:Y:S01]  /*3070*/  LDL R78, [R1+0x54] ;  /* 0x00005400014e7983 */ /* 0x000ee20000100800 */
[----:B------:R-:W-:Y:S01]  /*3080*/  PRMT R96, R104, 0x7632, R96 ;  /* 0x0000763268607816 */ /* 0x000fe20000000060 */
[----:B------:R-:W-:Y:S02]  /*3090*/  FMUL.FTZ R97, R177, R97 ;  /* 0x00000061b1617220 */ /* 0x000fe40000410000 */
[----:B------:R-:W3:Y:S01]  /*30a0*/  LDL R240, [R1+0x14] ;  /* 0x0000140001f07983 */ /* 0x000ee20000100800 */
[----:B--2---:R-:W-:Y:S01]  /*30b0*/  FFMA.FTZ R99, R90, R99, R85 ;  /* 0x000000635a637223 */ /* 0x004fe20000010055 */
[----:B------:R-:W-:Y:S01]  /*30c0*/  SHF.L.U32 R90, R107, 0x10, RZ ;  /* 0x000000106b5a7819 */ /* 0x000fe200000006ff */
[----:B------:R-:W-:-:S04]  /*30d0*/  FMUL.FTZ R85, R251, R83 ;  /* 0x00000053fb557220 */ /* 0x000fc80000410000 */
[----:B------:R-:W-:Y:S01]  /*30e0*/  FADD.FTZ R124, R90, R124 ;  /* 0x0000007c5a7c7221 */ /* 0x000fe20000010000 */
[-C--:B------:R-:W-:Y:S01]  /*30f0*/  FFMA.FTZ R32, R91, R90.reuse, R32 ;  /* 0x0000005a5b207223 */ /* 0x080fe20000010020 */
[----:B------:R-:W-:Y:S02]  /*3100*/  FFMA.FTZ R90, R252, R90, R85 ;  /* 0x0000005afc5a7223 */ /* 0x000fe40000010055 */
[----:B------:R-:W2:Y:S01]  /*3110*/  LDL R85, [R1+0x20] ;  /* 0x0000200001557983 */ /* 0x000ea20000100800 */
[----:B------:R-:W-:Y:S01]  /*3120*/  FADD.FTZ R173, R83, R173 ;  /* 0x000000ad53ad7221 */ /* 0x000fe20000010000 */
[----:B------:R-:W-:Y:S01]  /*3130*/  FFMA.FTZ R156, R91, R83, R156 ;  /* 0x000000535b9c7223 */ /* 0x000fe2000001009c */
[----:B------:R-:W-:Y:S02]  /*3140*/  PRMT R83, R100, 0x7632, R83 ;  /* 0x0000763264537816 */ /* 0x000fe40000000053 */
[----:B------:R-:W-:Y:S01]  /*3150*/  SHF.L.U32 R96, R96, 0x10, RZ ;  /* 0x0000001060607819 */ /* 0x000fe200000006ff */
[----:B------:R-:W2:Y:S02]  /*3160*/  LDL R100, [R1+0x4] ;  /* 0x0000040001647983 */ /* 0x000ea40000100800 */
[----:B------:R-:W-:-:S02]  /*3170*/  IMAD.U32 R83, R83, 0x10000, RZ ;  /* 0x0001000053537824 */ /* 0x000fc400078e00ff */
[----:B------:R-:W-:Y:S01]  /*3180*/  FADD.FTZ R117, R96, R117 ;  /* 0x0000007560757221 */ /* 0x000fe20000010000 */
[----:B------:R-:W-:Y:S01]  /*3190*/  FFMA.FTZ R25, R97, R96, R25 ;  /* 0x0000006061197223 */ /* 0x000fe20000010019 */
[----:B------:R-:W-:Y:S02]  /*31a0*/  PRMT R64, R92, 0x7632, R64 ;  /* 0x000076325c407816 */ /* 0x000fe40000000040 */
[----:B------:R-:W-:-:S03]  /*31b0*/  PRMT R88, R88, 0x7632, R88 ;  /* 0x0000763258587816 */ /* 0x000fc60000000058 */
[----:B------:R-:W-:Y:S01]  /*31c0*/  IMAD.U32 R64, R64, 0x10000, RZ ;  /* 0x0001000040407824 */ /* 0x000fe200078e00ff */
[----:B------:R-:W-:Y:S01]  /*31d0*/  SHF.L.U32 R88, R88, 0x10, RZ ;  /* 0x0000001058587819 */ /* 0x000fe200000006ff */
[----:B------:R-:W-:Y:S02]  /*31e0*/  FMUL.FTZ R92, R177, R76 ;  /* 0x0000004cb15c7220 */ /* 0x000fe40000410000 */
[----:B------:R-:W-:Y:S02]  /*31f0*/  FMUL.FTZ R76, R81, R64 ;  /* 0x00000040514c7220 */ /* 0x000fe40000410000 */
[----:B------:R-:W-:Y:S01]  /*3200*/  FADD.FTZ R109, R88, R109 ;  /* 0x0000006d586d7221 */ /* 0x000fe20000010000 */
[-C--:B------:R-:W-:Y:S01]  /*3210*/  FFMA.FTZ R17, R92, R88.reuse, R17 ;  /* 0x000000585c117223 */ /* 0x080fe20000010011 */
[----:B----4-:R-:W-:Y:S02]  /*3220*/  FFMA.FTZ R88, R80, R88, R76 ;  /* 0x0000005850587223 */ /* 0x010fe4000001004c */
[----:B------:R-:W1:Y:S01]  /*3230*/  LDC.64 R76, c[0x0][0x240] ;  /* 0x00009000ff4c7b82 */ /* 0x000e620000000a00 */
[----:B------:R-:W-:Y:S01]  /*3240*/  FADD.FTZ R238, R64, R238 ;  /* 0x000000ee40ee7221 */ /* 0x000fe20000010000 */
[----:B------:R-:W-:Y:S01]  /*3250*/  FFMA.FTZ R231, R92, R64, R231 ;  /* 0x000000405ce77223 */ /* 0x000fe200000100e7 */
[----:B------:R-:W-:-:S02]  /*3260*/  PRMT R64, R93, 0x7632, R64 ;  /* 0x000076325d407816 */ /* 0x000fc40000000040 */
[----:B------:R-:W-:-:S03]  /*3270*/  PRMT R89, R89, 0x7632, R89 ;  /* 0x0000763259597816 */ /* 0x000fc60000000059 */
[----:B------:R-:W-:Y:S01]  /*3280*/  IMAD.U32 R64, R64, 0x10000, RZ ;  /* 0x0001000040407824 */ /* 0x000fe200078e00ff */
[----:B------:R-:W-:Y:S01]  /*3290*/  SHF.L.U32 R89, R89, 0x10, RZ ;  /* 0x0000001059597819 */ /* 0x000fe200000006ff */
[----:B------:R-:W-:Y:S02]  /*32a0*/  FMUL.FTZ R93, R177, R65 ;  /* 0x00000041b15d7220 */ /* 0x000fe40000410000 */
[-C--:B------:R-:W-:Y:S01]  /*32b0*/  FMUL.FTZ R65, R79, R64.reuse ;  /* 0x000000404f417220 */ /* 0x080fe20000410000 */
[----:B------:R-:W-:Y:S01]  /*32c0*/  FADD.FTZ R241, R64, R241 ;  /* 0x000000f140f17221 */ /* 0x000fe20000010000 */
[----:B------:R-:W-:Y:S01]  /*32d0*/  FADD.FTZ R111, R89, R111 ;  /* 0x0000006f596f7221 */ /* 0x000fe20000010000 */
[CC--:B------:R-:W-:Y:S01]  /*32e0*/  FFMA.FTZ R19, R93.reuse, R89.reuse, R19 ;  /* 0x000000595d137223 */ /* 0x0c0fe20000010013 */
[----:B---3--:R-:W-:Y:S01]  /*32f0*/  FFMA.FTZ R89, R78, R89, R65 ;  /* 0x000000594e597223 */ /* 0x008fe20000010041 */
[----:B------:R-:W-:Y:S01]  /*3300*/  FFMA.FTZ R233, R93, R64, R233 ;  /* 0x000000405de97223 */ /* 0x000fe200000100e9 */
[----:B-1----:R-:W-:-:S04]  /*3310*/  IMAD.WIDE.U32 R64, R178, 0x8, R76 ;  /* 0x00000008b2407825 */ /* 0x002fc800078e004c */
[--C-:B------:R-:W-:Y:S02]  /*3320*/  IMAD.WIDE.U32 R78, R175, 0x8, R76.reuse ;  /* 0x00000008af4e7825 */ /* 0x100fe400078e004c */
[----:B------:R-:W5:Y:S02]  /*3330*/  LDG.E.64 R64, desc[UR4][R64.64] ;  /* 0x0000000440407981 */ /* 0x000f64000c1e1b00 */
[--C-:B------:R-:W-:Y:S02]  /*3340*/  IMAD.WIDE.U32 R80, R176, 0x8, R76.reuse ;  /* 0x00000008b0507825 */ /* 0x100fe400078e004c */
[----:B------:R-:W5:Y:S02]  /*3350*/  LDG.E.64 R78, desc[UR4][R78.64] ;  /* 0x000000044e4e7981 */ /* 0x000f64000c1e1b00 */
[----:B------:R-:W-:Y:S02]  /*3360*/  IMAD.WIDE.U32 R76, R180, 0x8, R76 ;  /* 0x00000008b44c7825 */ /* 0x000fe400078e004c */
[----:B------:R-:W5:Y:S04]  /*3370*/  LDG.E.64 R80, desc[UR4][R80.64] ;  /* 0x0000000450507981 */ /* 0x000f68000c1e1b00 */
[----:B------:R-:W5:Y:S01]  /*3380*/  LDG.E.64 R76, desc[UR4][R76.64] ;  /* 0x000000044c4c7981 */ /* 0x000f62000c1e1b00 */
[----:B--2---:R-:W-:-:S04]  /*3390*/  FMUL.FTZ R85, R85, R83 ;  /* 0x0000005355557220 */ /* 0x004fc80000410000 */
[----:B------:R-:W-:Y:S02]  /*33a0*/  FFMA.FTZ R96, R234, R96, R85 ;  /* 0x00000060ea607223 */ /* 0x000fe40000010055 */
[----:B------:R-:W2:Y:S04]  /*33b0*/  LDL R85, [R1+0x10] ;  /* 0x0000100001557983 */ /* 0x000ea80000100800 */
[----:B------:R-:W3:Y:S01]  /*33c0*/  LDL R234, [R1] ;  /* 0x0000000001ea7983 */ /* 0x000ee20000100800 */
[----:B------:R-:W-:Y:S01]  /*33d0*/  FADD.FTZ R166, R83, R166 ;  /* 0x000000a653a67221 */ /* 0x000fe20000010000 */
[----:B------:R-:W-:Y:S01]  /*33e0*/  FFMA.FTZ R149, R97, R83, R149 ;  /* 0x0000005361957223 */ /* 0x000fe20000010095 */
[----:B------:R-:W-:Y:S02]  /*33f0*/  PRMT R83, R101, 0x7632, R83 ;  /* 0x0000763265537816 */ /* 0x000fe40000000053 */
[----:B------:R-:W-:-:S02]  /*3400*/  PRMT R105, R105, 0x7632, R105 ;  /* 0x0000763269697816 */ /* 0x000fc40000000069 */
[----:B------:R-:W-:Y:S01]  /*3410*/  SHF.L.U32 R83, R83, 0x10, RZ ;  /* 0x0000001053537819 */ /* 0x000fe200000006ff */
[----:B------:R-:W-:Y:S02]  /*3420*/  FMUL.FTZ R104, R177, R82 ;  /* 0x00000052b1687220 */ /* 0x000fe40000410000 */
[----:B------:R-:W-:-:S04]  /*3430*/  IMAD.U32 R105, R105, 0x10000, RZ ;  /* 0x0001000069697824 */ /* 0x000fc800078e00ff */
[----:B------:R-:W-:Y:S01]  /*3440*/  FADD.FTZ R119, R105, R119 ;  /* 0x0000007769777221 */ /* 0x000fe20000010000 */
[----:B------:R-:W-:Y:S01]  /*3450*/  FFMA.FTZ R27, R104, R105, R27 ;  /* 0x00000069681b7223 */ /* 0x000fe2000001001b */
[----:B------:R-:W-:-:S04]  /*3460*/  PRMT R106, R106, 0x7632, R106 ;  /* 0x000076326a6a7816 */ /* 0x000fc8000000006a */
[----:B------:R-:W-:-:S05]  /*3470*/  SHF.L.U32 R106, R106, 0x10, RZ ;  /* 0x000000106a6a7819 */ /* 0x000fca00000006ff */
[----:B------:R-:W-:Y:S01]  /*3480*/  FADD.FTZ R121, R106, R121 ;  /* 0x000000796a797221 */ /* 0x000fe20000010000 */
[----:B------:R-:W-:-:S04]  /*3490*/  PRMT R101, R107, 0x7632, R101 ;  /* 0x000076326b657816 */ /* 0x000fc80000000065 */
[----:B------:R-:W-:-:S05]  /*34a0*/  SHF.L.U32 R101, R101, 0x10, RZ ;  /* 0x0000001065657819 */ /* 0x000fca00000006ff */
[----:B------:R-:W-:Y:S01]  /*34b0*/  FADD.FTZ R123, R101, R123 ;  /* 0x0000007b657b7221 */ /* 0x000fe20000010000 */
[----:B------:R-:W-:Y:S01]  /*34c0*/  FADD.FTZ R168, R83, R168 ;  /* 0x000000a853a87221 */ /* 0x000fe20000010000 */
[-C--:B------:R-:W-:Y:S01]  /*34d0*/  FFMA.FTZ R151, R104, R83.reuse, R151 ;  /* 0x0000005368977223 */ /* 0x080fe20000010097 */
[----:B------:R-:W-:Y:S01]  /*34e0*/  UMOV UR6, 0xffffffff ;  /* 0xffffffff00067882 */ /* 0x000fe20000000000 */
[----:B--2---:R-:W-:-:S04]  /*34f0*/  FMUL.FTZ R82, R85, R83 ;  /* 0x0000005355527220 */ /* 0x004fc80000410000 */
[--C-:B------:R-:W-:Y:S01]  /*3500*/  FFMA.FTZ R105, R240, R105, R82.reuse ;  /* 0x00000069f0697223 */ /* 0x100fe20000010052 */
[----:B------:R-:W-:-:S04]  /*3510*/  PRMT R82, R102, 0x7632, R82 ;  /* 0x0000763266527816 */ /* 0x000fc80000000052 */
[----:B------:R-:W-:Y:S01]  /*3520*/  SHF.L.U32 R82, R82, 0x10, RZ ;  /* 0x0000001052527819 */ /* 0x000fe200000006ff */
[----:B0-----:R-:W-:-:S04]  /*3530*/  FMUL.FTZ R102, R177, R67 ;  /* 0x00000043b1667220 */ /* 0x001fc80000410000 */
[----:B---3--:R-:W-:Y:S01]  /*3540*/  FMUL.FTZ R67, R234, R82 ;  /* 0x00000052ea437220 */ /* 0x008fe20000410000 */
[----:B------:R-:W-:-:S03]  /*3550*/  FFMA.FTZ R29, R102, R106, R29 ;  /* 0x0000006a661d7223 */ /* 0x000fc6000001001d */
[--C-:B------:R-:W-:Y:S01]  /*3560*/  FFMA.FTZ R106, R100, R106, R67.reuse ;  /* 0x0000006a646a7223 */ /* 0x100fe20000010043 */
[----:B------:R-:W-:Y:S01]  /*3570*/  PRMT R67, R103, 0x7632, R67 ;  /* 0x0000763267437816 */ /* 0x000fe20000000043 */
[----:B------:R-:W-:-:S04]  /*3580*/  FMUL.FTZ R100, R177, R66 ;  /* 0x00000042b1647220 */ /* 0x000fc80000410000 */
[----:B------:R-:W-:Y:S02]  /*3590*/  IMAD.U32 R67, R67, 0x10000, RZ ;  /* 0x0001000043437824 */ /* 0x000fe400078e00ff */
[C---:B------:R-:W-:Y:S02]  /*35a0*/  FFMA.FTZ R31, R100.reuse, R101, R31 ;  /* 0x00000065641f7223 */ /* 0x040fe4000001001f */
[-C--:B------:R-:W-:Y:S01]  /*35b0*/  FMUL.FTZ R66, R249, R67.reuse ;  /* 0x00000043f9427220 */ /* 0x080fe20000410000 */
[----:B------:R-:W-:Y:S01]  /*35c0*/  FADD.FTZ R172, R67, R172 ;  /* 0x000000ac43ac7221 */ /* 0x000fe20000010000 */
[----:B------:R-:W-:Y:S01]  /*35d0*/  FFMA.FTZ R155, R100, R67, R155 ;  /* 0x00000043649b7223 */ /* 0x000fe2000001009b */
[----:B------:R-:W-:Y:S01]  /*35e0*/  FFMA.FTZ R67, R192, R194, RZ ;  /* 0x000000c2c0437223 */ /* 0x000fe200000100ff */
[----:B------:R-:W-:Y:S01]  /*35f0*/  FFMA.FTZ R101, R250, R101, R66 ;  /* 0x00000065fa657223 */ /* 0x000fe20000010042 */
[----:B------:R-:W-:Y:S02]  /*3600*/  FADD.FTZ R66, RZ, R194 ;  /* 0x000000c2ff427221 */ /* 0x000fe40000010000 */
[----:B------:R-:W-:-:S02]  /*3610*/  FFMA.FTZ R67, R201, R202, R67 ;  /* 0x000000cac9437223 */ /* 0x000fc40000010043 */
[----:B------:R-:W-:Y:S02]  /*3620*/  FADD.FTZ R66, R202, R66 ;  /* 0x00000042ca427221 */ /* 0x000fe40000010000 */
[----:B------:R-:W-:Y:S02]  /*3630*/  FFMA.FTZ R67, R195, R196, R67 ;  /* 0x000000c4c3437223 */ /* 0x000fe40000010043 */
[----:B------:R-:W-:Y:S02]  /*3640*/  FADD.FTZ R66, R196, R66 ;  /* 0x00000042c4427221 */ /* 0x000fe40000010000 */
[----:B------:R-:W-:Y:S02]  /*3650*/  FFMA.FTZ R67, R203, R204, R67 ;  /* 0x000000cccb437223 */ /* 0x000fe40000010043 */
[----:B------:R-:W-:Y:S02]  /*3660*/  FADD.FTZ R66, R204, R66 ;  /* 0x00000042cc427221 */ /* 0x000fe40000010000 */
        /* <DEDUP_REMOVED lines=37> */
[----:B------:R-:W-:Y:S01]  /*38c0*/  FADD.FTZ R66, R86, R66 ;  /* 0x0000004256427221 */ /* 0x000fe20000010000 */
[----:B------:R-:W0:Y:S01]  /*38d0*/  S2R R83, SR_TID.X ;  /* 0x0000000000537919 */ /* 0x000e220000002100 */
        /* <DEDUP_REMOVED lines=15> */
[----:B------:R-:W-:Y:S01]  /*39d0*/  FADD.FTZ R66, R66, R90 ;  /* 0x0000005a42427221 */ /* 0x000fe20000010000 */
        /* <DEDUP_REMOVED lines=24> */
.L_x_182:
[----:B------:R-:W-:Y:S01]  /*3b60*/  FADD.FTZ R234, R66, R234 ;  /* 0x000000ea42ea7221 */ /* 0x000fe20000010000 */
[----:B0-----:R-:W-:Y:S01]  /*3b70*/  FADD.FTZ R82, R67, R82 ;  /* 0x0000005243527221 */ /* 0x001fe20000010000 */
[----:B-1---5:R-:W-:Y:S02]  /*3b80*/  @P0 SHF.L.U32 R66, R60, 0x10, RZ ;  /* 0x000000103c420819 */ /* 0x022fe400000006ff */
[----:B------:R-:W-:Y:S01]  /*3b90*/  FMUL.FTZ R234, R234, UR9 ;  /* 0x00000009eaea7c20 */ /* 0x000fe20008410000 */
[----:B------:R-:W-:Y:S01]  /*3ba0*/  FMUL.FTZ R103, R82, UR9 ;  /* 0x0000000952677c20 */ /* 0x000fe20008410000 */
[----:B------:R-:W-:Y:S02]  /*3bb0*/  LOP3.LUT P6, RZ, R64, 0xff0000, RZ, 0xc0, !PT ;  /* 0x00ff000040ff7812 */ /* 0x000fe400078cc0ff */
[----:B------:R-:W-:Y:S02]  /*3bc0*/  LOP3.LUT P5, RZ, R65, 0xff0000, RZ, 0xc0, !PT ;  /* 0x00ff000041ff7812 */ /* 0x000fe400078ac0ff */
[----:B------:R-:W-:-:S02]  /*3bd0*/  FSEL R234, R234, RZ, !P2 ;  /* 0x000000ffeaea7208 */ /* 0x000fc40005000000 */
[----:B------:R-:W-:-:S03]  /*3be0*/  ISETP.NE.U32.AND P2, PT, RZ, UR12, PT ;  /* 0x0000000cff007c0c */ /* 0x000fc6000bf45070 */
[-CC-:B------:R-:W-:Y:S01]  /*3bf0*/  FFMA.FTZ R192, R192, R103.reuse, R234.reuse ;  /* 0x00000067c0c07223 */ /* 0x180fe200000100ea */
[----:B------:R-:W-:Y:S01]  /*3c00*/  ISETP.NE.AND.EX P2, PT, RZ, UR13, PT, P2 ;  /* 0x0000000dff007c0c */ /* 0x000fe2000bf45320 */
[-CC-:B------:R-:W-:Y:S01]  /*3c10*/  FFMA.FTZ R82, R201, R103.reuse, R234.reuse ;  /* 0x00000067c9527223 */ /* 0x180fe200000100ea */
[-C--:B------:R-:W-:Y:S01]  /*3c20*/  FFMA.FTZ R207, R207, R103.reuse, R234 ;  /* 0x00000067cfcf7223 */ /* 0x080fe200000100ea */
[----:B------:R-:W-:Y:S01]  /*3c30*/  FADD.FTZ R192, R194, -R192 ;  /* 0x800000c0c2c07221 */ /* 0x000fe20000010000 */
[----:B------:R-:W-:Y:S01]  /*3c40*/  FFMA.FTZ R199, R199, R103, R234 ;  /* 0x00000067c7c77223 */ /* 0x000fe200000100ea */
[----:B------:R-:W-:Y:S01]  /*3c50*/  FADD.FTZ R82, R202, -R82 ;  /* 0x80000052ca527221 */ /* 0x000fe20000010000 */
[----:B------:R-:W-:Y:S01]  /*3c60*/  FADD.FTZ R207, R210, -R207 ;  /* 0x800000cfd2cf7221 */ /* 0x000fe20000010000 */
[C---:B------:R-:W-:Y:S01]  /*3c70*/  FMUL.FTZ R67, R177.reuse, R192 ;  /* 0x000000c0b1437220 */ /* 0x040fe20000410000 */
[----:B------:R-:W-:Y:S01]  /*3c80*/  FADD.FTZ R199, R200, -R199 ;  /* 0x800000c7c8c77221 */ /* 0x000fe20000010000 */
[C---:B------:R-:W-:Y:S01]  /*3c90*/  FMUL.FTZ R82, R177.reuse, R82 ;  /* 0x00000052b1527220 */ /* 0x040fe20000410000 */
[----:B------:R-:W-:Y:S01]  /*3ca0*/  FMUL.FTZ R194, R177, R207 ;  /* 0x000000cfb1c27220 */ /* 0x000fe20000410000 */
[----:B------:R-:W-:Y:S01]  /*3cb0*/  @P0 FADD.FTZ R67, R67, R66 ;  /* 0x0000004243430221 */ /* 0x000fe20000010000 */
[----:B------:R-:W-:Y:S01]  /*3cc0*/  FMUL.FTZ R199, R177, R199 ;  /* 0x000000c7b1c77220 */ /* 0x000fe20000410000 */
[-CC-:B------:R-:W-:Y:S01]  /*3cd0*/  FFMA.FTZ R195, R195, R103.reuse, R234.reuse ;  /* 0x00000067c3c37223 */ /* 0x180fe200000100ea */
[-CC-:B------:R-:W-:Y:S01]  /*3ce0*/  FFMA.FTZ R197, R197, R103.reuse, R234.reuse ;  /* 0x00000067c5c57223 */ /* 0x180fe200000100ea */
[----:B------:R-:W-:Y:S01]  /*3cf0*/  P2R R200, PR, RZ, 0x40 ;  /* 0x00000040ffc87803 */ /* 0x000fe20000000000 */
[--C-:B------:R-:W-:Y:S01]  /*3d00*/  FFMA.FTZ R213, R213, R103, R234.reuse ;  /* 0x00000067d5d57223 */ /* 0x100fe200000100ea */
[----:B------:R-:W-:Y:S01]  /*3d10*/  @P2 F2FP.BF16.F32.PACK_AB R66, RZ, R67 ;  /* 0x00000043ff42223e */ /* 0x000fe200000010ff */
[----:B------:R-:W-:Y:S01]  /*3d20*/  FADD.FTZ R195, R196, -R195 ;  /* 0x800000c3c4c37221 */ /* 0x000fe20000010000 */
[----:B------:R-:W-:Y:S01]  /*3d30*/  FADD.FTZ R198, R198, -R197 ;  /* 0x800000c5c6c67221 */ /* 0x000fe20000010000 */
[----:B------:R-:W-:Y:S01]  /*3d40*/  LOP3.LUT P6, RZ, R65, 0xff000000, RZ, 0xc0, !PT ;  /* 0xff00000041ff7812 */ /* 0x000fe200078cc0ff */
[----:B------:R-:W-:Y:S01]  /*3d50*/  FFMA.FTZ R197, R203, R103, R234 ;  /* 0x00000067cbc57223 */ /* 0x000fe200000100ea */
[----:B------:R-:W-:Y:S01]  /*3d60*/  @P2 PRMT R72, R66, 0x7610, R72 ;  /* 0x0000761042482816 */ /* 0x000fe20000000048 */
[----:B------:R-:W-:-:S02]  /*3d70*/  IMAD.MOV.U32 R66, RZ, RZ, R64 ;  /* 0x000000ffff427224 */ /* 0x000fc400078e0040 */
[C---:B------:R-:W-:Y:S01]  /*3d80*/  FMUL.FTZ R195, R177.reuse, R195 ;  /* 0x000000c3b1c37220 */ /* 0x040fe20000410000 */
[----:B------:R-:W-:Y:S01]  /*3d90*/  FMUL.FTZ R198, R177, R198 ;  /* 0x000000c6b1c67220 */ /* 0x000fe20000410000 */
[----:B------:R-:W-:Y:S01]  /*3da0*/  FFMA.FTZ R196, R205, R103, R234 ;  /* 0x00000067cdc47223 */ /* 0x000fe200000100ea */
[----:B------:R-:W-:Y:S01]  /*3db0*/  @P0 PRMT R201, R62, 0x7632, R201 ;  /* 0x000076323ec90816 */ /* 0x000fe200000000c9 */
[----:B------:R-:W-:Y:S01]  /*3dc0*/  FADD.FTZ R197, R204, -R197 ;  /* 0x800000c5ccc57221 */ /* 0x000fe20000010000 */
[----:B------:R-:W-:Y:S01]  /*3dd0*/  LOP3.LUT P3, RZ, R66, 0xff, RZ, 0xc0, !PT ;  /* 0x000000ff42ff7812 */ /* 0x000fe2000786c0ff */
[----:B------:R-:W-:Y:S01]  /*3de0*/  FADD.FTZ R196, R206, -R196 ;  /* 0x800000c4cec47221 */ /* 0x000fe20000010000 */
[----:B------:R-:W-:Y:S01]  /*3df0*/  @P1 MOV R66, R138 ;  /* 0x0000008a00421202 */ /* 0x000fe20000000f00 */
[----:B------:R-:W-:Y:S01]  /*3e00*/  FMUL.FTZ R197, R177, R197 ;  /* 0x000000c5b1c57220 */ /* 0x000fe20000410000 */
[----:B------:R-:W-:Y:S01]  /*3e10*/  @P0 SHF.L.U32 R201, R201, 0x10, RZ ;  /* 0x00000010c9c90819 */ /* 0x000fe200000006ff */
[----:B------:R-:W-:Y:S01]  /*3e20*/  FMUL.FTZ R196, R177, R196 ;  /* 0x000000c4b1c47220 */ /* 0x000fe20000410000 */
[----:B------:R-:W-:Y:S01]  /*3e30*/  @P1 LOP3.LUT P4, RZ, R66, 0xff, RZ, 0xc0, !PT ;  /* 0x000000ff42ff1812 */ /* 0x000fe2000788c0ff */
[----:B------:R-:W-:Y:S01]  /*3e40*/  FMUL.FTZ R66, R67, UR14 ;  /* 0x0000000e43427c20 */ /* 0x000fe20008410000 */
[----:B------:R-:W0:Y:S01]  /*3e50*/  LDC.64 R204, c[0x0][0x2f8] ;  /* 0x0000be00ffcc7b82 */ /* 0x000e220000000a00 */
[----:B------:R-:W-:Y:S01]  /*3e60*/  @P0 FADD.FTZ R196, R196, R201 ;  /* 0x000000c9c4c40221 */ /* 0x000fe20000010000 */
[----:B------:R-:W-:Y:S01]  /*3e70*/  FADD.FTZ R213, R84, -R213 ;  /* 0x800000d554d57221 */ /* 0x000fe20000010000 */
[-CC-:B------:R-:W-:Y:S01]  /*3e80*/  FFMA.FTZ R161, R161, R103.reuse, R234.reuse ;  /* 0x00000067a1a17223 */ /* 0x180fe200000100ea */
[----:B------:R-:W-:Y:S01]  /*3e90*/  @P1 FSEL R67, R66, RZ, P4 ;  /* 0x000000ff42431208 */ /* 0x000fe20002000000 */
[--C-:B------:R-:W-:Y:S01]  /*3ea0*/  FFMA.FTZ R215, R215, R103, R234.reuse ;  /* 0x00000067d7d77223 */ /* 0x100fe200000100ea */
[----:B------:R-:W-:Y:S01]  /*3eb0*/  @P1 LOP3.LUT P4, RZ, R138, 0xff00, RZ, 0xc0, !PT ;  /* 0x0000ff008aff1812 */ /* 0x000fe2000788c0ff */
[----:B------:R-:W-:Y:S01]  /*3ec0*/  FADD.FTZ R161, R160, -R161 ;  /* 0x800000a1a0a17221 */ /* 0x000fe20000010000 */
[----:B------:R-:W-:Y:S01]  /*3ed0*/  @P1 F2FP.BF16.F32.PACK_AB R67, RZ, R67 ;  /* 0x00000043ff43123e */ /* 0x000fe200000010ff */
[----:B------:R-:W-:Y:S01]  /*3ee0*/  FADD.FTZ R215, R214, -R215 ;  /* 0x800000d7d6d77221 */ /* 0x000fe20000010000 */
[----:B------:R-:W-:Y:S01]  /*3ef0*/  FSEL R66, R66, RZ, P3 ;  /* 0x000000ff42427208 */ /* 0x000fe20001800000 */
[-C--:B------:R-:W-:Y:S01]  /*3f00*/  FFMA.FTZ R221, R221, R103.reuse, R234 ;  /* 0x00000067dddd7223 */ /* 0x080fe200000100ea */
[----:B------:R-:W-:Y:S01]  /*3f10*/  @P1 PRMT R68, R67, 0x7610, R68 ;  /* 0x0000761043441816 */ /* 0x000fe20000000044 */
[-C--:B------:R-:W-:Y:S01]  /*3f20*/  FFMA.FTZ R92, R92, R103.reuse, R234 ;  /* 0x000000675c5c7223 */ /* 0x080fe200000100ea */
[----:B------:R-:W-:Y:S01]  /*3f30*/  @P0 PRMT R67, R60, 0x7632, R67 ;  /* 0x000076323c430816 */ /* 0x000fe20000000043 */
[----:B------:R-:W-:Y:S01]  /*3f40*/  FADD.FTZ R221, R220, -R221 ;  /* 0x800000dddcdd7221 */ /* 0x000fe20000010000 */
[----:B------:R-:W-:Y:S01]  /*3f50*/  LOP3.LUT P3, RZ, R64, 0xff000000, RZ, 0xc0, !PT ;  /* 0xff00000040ff7812 */ /* 0x000fe2000786c0ff */
[----:B------:R-:W-:Y:S01]  /*3f60*/  FADD.FTZ R92, R88, -R92 ;  /* 0x8000005c585c7221 */ /* 0x000fe20000010000 */
[----:B------:R-:W-:Y:S01]  /*3f70*/  @P0 SHF.L.U32 R67, R67, 0x10, RZ ;  /* 0x0000001043430819 */ /* 0x000fe200000006ff */
[-CC-:B------:R-:W-:Y:S01]  /*3f80*/  FFMA.FTZ R211, R211, R103.reuse, R234.reuse ;  /* 0x00000067d3d37223 */ /* 0x180fe200000100ea */
[-CC-:B------:R-:W-:Y:S01]  /*3f90*/  FFMA.FTZ R219, R219, R103.reuse, R234.reuse ;  /* 0x00000067dbdb7223 */ /* 0x180fe200000100ea */
[-CC-:B------:R-:W-:Y:S01]  /*3fa0*/  FFMA.FTZ R214, R158, R103.reuse, R234.reuse ;  /* 0x000000679ed67223 */ /* 0x180fe200000100ea */
[-C--:B------:R-:W-:Y:S01]  /*3fb0*/  FFMA.FTZ R206, R225, R103.reuse, R234 ;  /* 0x00000067e1ce7223 */ /* 0x080fe200000100ea */
[----:B------:R-:W-:Y:S01]  /*3fc0*/  @P0 FADD.FTZ R82, R82, R67 ;  /* 0x0000004352520221 */ /* 0x000fe20000010000 */
[----:B------:R-:W-:Y:S01]  /*3fd0*/  FADD.FTZ R159, R159, -R211 ;  /* 0x800000d39f9f7221 */ /* 0x000fe20000010000 */
[----:B------:R-:W-:Y:S01]  /*3fe0*/  FADD.FTZ R219, R218, -R219 ;  /* 0x800000dbdadb7221 */ /* 0x000fe20000010000 */
[----:B------:R-:W-:Y:S01]  /*3ff0*/  FADD.FTZ R214, R212, -R214 ;  /* 0x800000d6d4d67221 */ /* 0x000fe20000010000 */
[----:B------:R-:W-:Y:S01]  /*4000*/  FFMA.FTZ R207, R223, R103, R234 ;  /* 0x00000067dfcf7223 */ /* 0x000fe200000100ea */
[----:B------:R-:W-:Y:S01]  /*4010*/  @P2 F2FP.BF16.F32.PACK_AB R67, RZ, R82 ;  /* 0x00000052ff43223e */ /* 0x000fe200000010ff */
[----:B------:R-:W-:Y:S01]  /*4020*/  FMUL.FTZ R82, R82, UR14 ;  /* 0x0000000e52527c20 */ /* 0x000fe20008410000 */
[C---:B------:R-:W-:Y:S01]  /*4030*/  FMUL.FTZ R211, R177.reuse, R159 ;  /* 0x0000009fb1d37220 */ /* 0x040fe20000410000 */
[C---:B------:R-:W-:Y:S01]  /*4040*/  FMUL.FTZ R214, R177.reuse, R214 ;  /* 0x000000d6b1d67220 */ /* 0x040fe20000410000 */
[----:B------:R-:W-:Y:S01]  /*4050*/  @P2 PRMT R72, R72, 0x5410, R67 ;  /* 0x0000541048482816 */ /* 0x000fe20000000043 */
[----:B------:R-:W-:Y:S01]  /*4060*/  FADD.FTZ R206, R224, -R206 ;  /* 0x800000cee0ce7221 */ /* 0x000fe20000010000 */
[----:B------:R-:W-:Y:S01]  /*4070*/  @P1 FSEL R67, R82, RZ, P4 ;  /* 0x000000ff52431208 */ /* 0x000fe20002000000 */
[----:B------:R-:W-:Y:S01]  /*4080*/  FADD.FTZ R207, R222, -R207 ;  /* 0x800000cfdecf7221 */ /* 0x000fe20000010000 */
[----:B------:R-:W-:Y:S01]  /*4090*/  LOP3.LUT P4, RZ, R64, 0xff00, RZ, 0xc0, !PT ;  /* 0x0000ff0040ff7812 */ /* 0x000fe2000788c0ff */
[C---:B------:R-:W-:Y:S01]  /*40a0*/  FMUL.FTZ R206, R177.reuse, R206 ;  /* 0x000000ceb1ce7220 */ /* 0x040fe20000410000 */
[----:B------:R-:W-:Y:S01]  /*40b0*/  @P1 F2FP.BF16.F32.PACK_AB R67, RZ, R67 ;  /* 0x00000043ff43123e */ /* 0x000fe200000010ff */
[C---:B------:R-:W-:Y:S01]  /*40c0*/  FMUL.FTZ R207, R177.reuse, R207 ;  /* 0x000000cfb1cf7220 */ /* 0x040fe20000410000 */
[----:B------:R-:W-:Y:S01]  /*40d0*/  FSEL R82, R82, RZ, P4 ;  /* 0x000000ff52527208 */ /* 0x000fe20002000000 */
[----:B------:R-:W-:Y:S01]  /*40e0*/  FMUL.FTZ R212, R177, R219 ;  /* 0x000000dbb1d47220 */ /* 0x000fe20000410000 */
[--C-:B------:R-:W-:Y:S01]  /*40f0*/  @P1 PRMT R68, R68, 0x5410, R67.reuse ;  /* 0x0000541044441816 */ /* 0x100fe20000000043 */
[-CC-:B------:R-:W-:Y:S01]  /*4100*/  FFMA.FTZ R93, R93, R103.reuse, R234.reuse ;  /* 0x000000675d5d7223 */ /* 0x180fe200000100ea */
[----:B------:R-:W-:Y:S01]  /*4110*/  @P0 PRMT R67, R63, 0x7632, R67 ;  /* 0x000076323f430816 */ /* 0x000fe20000000043 */
[-C--:B------:R-:W-:Y:S01]  /*4120*/  FFMA.FTZ R87, R87, R103.reuse, R234 ;  /* 0x0000006757577223 */ /* 0x080fe200000100ea */
[----:B------:R-:W-:Y:S01]  /*4130*/  LOP3.LUT P4, RZ, R65, 0xff, RZ, 0xc0, !PT ;  /* 0x000000ff41ff7812 */ /* 0x000fe2000788c0ff */
[----:B------:R-:W-:Y:S01]  /*4140*/  FADD.FTZ R89, R89, -R93 ;  /* 0x8000005d59597221 */ /* 0x000fe20000010000 */
[----:B------:R-:W-:Y:S01]  /*4150*/  @P0 SHF.L.U32 R64, R61, 0x10, RZ ;  /* 0x000000103d400819 */ /* 0x000fe200000006ff */
[----:B------:R-:W-:Y:S01]  /*4160*/  @P0 IMAD.U32 R67, R67, 0x10000, RZ ;  /* 0x0001000043430824 */ /* 0x000fe200078e00ff */
[----:B------:R-:W-:Y:S01]  /*4170*/  @P0 PRMT R88, R59, 0x7632, R88 ;  /* 0x000076323b580816 */ /* 0x000fe20000000058 */
[-C--:B------:R-:W-:Y:S01]  /*4180*/  FFMA.FTZ R227, R227, R103.reuse, R234 ;  /* 0x00000067e3e37223 */ /* 0x080fe200000100ea */
[----:B------:R-:W-:Y:S01]  /*4190*/  FADD.FTZ R86, R86, -R87 ;  /* 0x8000005756567221 */ /* 0x000fe20000010000 */
[----:B------:R-:W-:Y:S01]  /*41a0*/  @P0 FADD.FTZ R194, R194, R67 ;  /* 0x00000043c2c20221 */ /* 0x000fe20000010000 */
[----:B------:R-:W-:Y:S01]  /*41b0*/  @P0 SHF.L.U32 R67, R63, 0x10, RZ ;  /* 0x000000103f430819 */ /* 0x000fe200000006ff */
[----:B------:R-:W-:Y:S01]  /*41c0*/  @P0 FADD.FTZ R195, R195, R64 ;  /* 0x00000040c3c30221 */ /* 0x000fe20000010000 */
[----:B------:R-:W-:Y:S01]  /*41d0*/  @P0 SHF.L.U32 R88, R88, 0x10, RZ ;  /* 0x0000001058580819 */ /* 0x000fe200000006ff */
[----:B------:R-:W-:Y:S01]  /*41e0*/  FMUL.FTZ R192, R194, UR14 ;  /* 0x0000000ec2c07c20 */ /* 0x000fe20008410000 */
[----:B------:R-:W-:Y:S01]  /*41f0*/  @P2 F2FP.BF16.F32.PACK_AB R194, RZ, R194 ;  /* 0x000000c2ffc2223e */ /* 0x000fe200000010ff */
[----:B------:R-:W-:Y:S01]  /*4200*/  @P0 FADD.FTZ R199, R199, R67 ;  /* 0x00000043c7c70221 */ /* 0x000fe20000010000 */
[----:B------:R-:W-:Y:S01]  /*4210*/  FADD.FTZ R226, R226, -R227 ;  /* 0x800000e3e2e27221 */ /* 0x000fe20000010000 */
[----:B------:R-:W-:Y:S01]  /*4220*/  @P0 FADD.FTZ R212, R212, R88 ;  /* 0x00000058d4d40221 */ /* 0x000fe20000010000 */
[----:B------:R-:W-:Y:S01]  /*4230*/  FSEL R83, R192, RZ, P6 ;  /* 0x000000ffc0537208 */ /* 0x000fe20003000000 */
[----:B------:R-:W-:Y:S01]  /*4240*/  FMUL.FTZ R107, R199, UR14 ;  /* 0x0000000ec76b7c20 */ /* 0x000fe20008410000 */
[----:B------:R-:W-:Y:S01]  /*4250*/  ISETP.NE.AND P6, PT, R200, RZ, PT ;  /* 0x000000ffc800720c */ /* 0x000fe20003fc5270 */
[-C--:B------:R-:W-:Y:S01]  /*4260*/  FFMA.FTZ R87, R98, R103.reuse, R234 ;  /* 0x0000006762577223 */ /* 0x080fe200000100ea */
[----:B------:R-:W-:Y:S01]  /*4270*/  @P0 PRMT R200, R61, 0x7632, R200 ;  /* 0x000076323dc80816 */ /* 0x000fe200000000c8 */
[----:B------:R-:W1:Y:S01]  /*4280*/  LDC.64 R224, c[0x0][0x2f8] ;  /* 0x0000be00ffe07b82 */ /* 0x000e620000000a00 */
[----:B------:R-:W-:Y:S01]  /*4290*/  FSEL R67, R107, RZ, P5 ;  /* 0x000000ff6b437208 */ /* 0x000fe20002800000 */
[----:B------:R-:W-:Y:S01]  /*42a0*/  FADD.FTZ R87, R99, -R87 ;  /* 0x8000005763577221 */ /* 0x000fe20000010000 */
[----:B------:R-:W-:Y:S01]  /*42b0*/  LOP3.LUT P5, RZ, R65, 0xff00, RZ, 0xc0, !PT ;  /* 0x0000ff0041ff7812 */ /* 0x000fe200078ac0ff */
[----:B------:R-:W-:Y:S01]  /*42c0*/  @P0 IMAD.U32 R65, R62, 0x10000, RZ ;  /* 0x000100003e410824 */ /* 0x000fe200078e00ff */
[----:B------:R-:W-:Y:S01]  /*42d0*/  @P0 SHF.L.U32 R200, R200, 0x10, RZ ;  /* 0x00000010c8c80819 */ /* 0x000fe200000006ff */
[----:B------:R-:W-:Y:S01]  /*42e0*/  FFMA.FTZ R104, R104, R103, R234 ;  /* 0x0000006768687223 */ /* 0x000fe200000100ea */
[----:B------:R-:W-:Y:S01]  /*42f0*/  @P2 F2FP.BF16.F32.PACK_AB R199, RZ, R199 ;  /* 0x000000c7ffc7223e */ /* 0x000fe200000010ff */
[----:B------:R-:W-:Y:S01]  /*4300*/  @P0 FADD.FTZ R198, R198, R65 ;  /* 0x00000041c6c60221 */ /* 0x000fe20000010000 */
[----:B------:R-:W-:Y:S01]  /*4310*/  F2FP.BF16.F32.PACK_AB R67, R83, R67 ;  /* 0x000000435343723e */ /* 0x000fe200000010ff */
[----:B------:R-:W2:Y:S01]  /*4320*/  @P2 LDC.64 R64, c[0x0][0x308] ;  /* 0x0000c200ff402b82 */ /* 0x000ea20000000a00 */
[----:B------:R-:W-:Y:S01]  /*4330*/  @P0 FADD.FTZ R197, R197, R200 ;  /* 0x000000c8c5c50221 */ /* 0x000fe20000010000 */
[----:B------:R-:W-:Y:S01]  /*4340*/  @P2 F2FP.BF16.F32.PACK_AB R200, RZ, R195 ;  /* 0x000000c3ffc8223e */ /* 0x000fe200000010ff */
[----:B------:R-:W-:Y:S01]  /*4350*/  FFMA.FTZ R230, R230, R103, R234 ;  /* 0x00000067e6e67223 */ /* 0x000fe200000100ea */
[----:B------:R-:W-:Y:S01]  /*4360*/  @P2 F2FP.BF16.F32.PACK_AB R201, RZ, R198 ;  /* 0x000000c6ffc9223e */ /* 0x000fe200000010ff */
[----:B------:R-:W-:Y:S01]  /*4370*/  FADD.FTZ R105, R105, -R104 ;  /* 0x8000006869697221 */ /* 0x000fe20000010000 */
[----:B------:R-:W-:Y:S01]  /*4380*/  @P2 PRMT R75, R199, 0x7610, R75 ;  /* 0x00007610c74b2816 */ /* 0x000fe2000000004b */
[----:B------:R-:W-:Y:S01]  /*4390*/  FMUL.FTZ R87, R177, R87 ;  /* 0x00000057b1577220 */ /* 0x000fe20000410000 */
[----:B------:R-:W-:Y:S01]  /*43a0*/  @P2 F2FP.BF16.F32.PACK_AB R202, RZ, R197 ;  /* 0x000000c5ffca223e */ /* 0x000fe200000010ff */
[----:B------:R-:W-:Y:S01]  /*43b0*/  FMUL.FTZ R197, R197, UR14 ;  /* 0x0000000ec5c57c20 */ /* 0x000fe20008410000 */
[----:B------:R-:W-:Y:S01]  /*43c0*/  @P2 PRMT R73, R200, 0x7610, R73 ;  /* 0x00007610c8492816 */ /* 0x000fe20000000049 */
[----:B------:R-:W-:Y:S01]  /*43d0*/  FADD.FTZ R193, R193, -R230 ;  /* 0x800000e6c1c17221 */ /* 0x000fe20000010000 */
[----:B------:R-:W-:Y:S01]  /*43e0*/  @P2 PRMT R74, R201, 0x7610, R74 ;  /* 0x00007610c94a2816 */ /* 0x000fe2000000004a */
[----:B------:R-:W-:Y:S01]  /*43f0*/  FMUL.FTZ R98, R177, R105 ;  /* 0x00000069b1627220 */ /* 0x000fe20000410000 */
[----:B------:R-:W-:Y:S01]  /*4400*/  @P2 F2FP.BF16.F32.PACK_AB R199, RZ, R196 ;  /* 0x000000c4ffc7223e */ /* 0x000fe200000010ff */
[----:B------:R-:W-:Y:S01]  /*4410*/  FMUL.FTZ R196, R196, UR14 ;  /* 0x0000000ec4c47c20 */ /* 0x000fe20008410000 */
[----:B------:R-:W-:Y:S01]  /*4420*/  @P2 PRMT R73, R73, 0x5410, R202 ;  /* 0x0000541049492816 */ /* 0x000fe200000000ca */
[----:B------:R-:W-:Y:S01]  /*4430*/  FMUL.FTZ R202, R212, UR14 ;  /* 0x0000000ed4ca7c20 */ /* 0x000fe20008410000 */
[----:B------:R-:W-:Y:S01]  /*4440*/  @P2 PRMT R74, R74, 0x5410, R199 ;  /* 0x000054104a4a2816 */ /* 0x000fe200000000c7 */
[----:B------:R-:W-:Y:S01]  /*4450*/  FMUL.FTZ R199, R198, UR14 ;  /* 0x0000000ec6c77c20 */ /* 0x000fe20008410000 */
[----:B------:R-:W-:Y:S01]  /*4460*/  @P2 PRMT R75, R75, 0x5410, R194 ;  /* 0x000054104b4b2816 */ /* 0x000fe200000000c2 */
[----:B------:R-:W-:Y:S01]  /*4470*/  FMUL.FTZ R198, R195, UR14 ;  /* 0x0000000ec3c67c20 */ /* 0x000fe20008410000 */
[----:B------:R-:W-:Y:S01]  /*4480*/  FMUL.FTZ R195, R177, R213 ;  /* 0x000000d5b1c37220 */ /* 0x000fe20000410000 */
[----:B------:R-:W-:Y:S01]  /*4490*/  FFMA.FTZ R194, R209, R103, R234 ;  /* 0x00000067d1c27223 */ /* 0x000fe200000100ea */
[----:B--2---:R-:W-:-:S04]  /*44a0*/  @P2 IMAD.WIDE.U32 R64, R178, 0x10, R64 ;  /* 0x00000010b2402825 */ /* 0x004fc800078e0040 */
[----:B------:R-:W-:Y:S01]  /*44b0*/  FMUL.FTZ R213, R177, R221 ;  /* 0x000000ddb1d57220 */ /* 0x000fe20000410000 */
[----:B------:R-:W-:Y:S01]  /*44c0*/  @P0 PRMT R88, R53, 0x7632, R88 ;  /* 0x0000763235580816 */ /* 0x000fe20000000058 */
[----:B------:R-:W-:Y:S01]  /*44d0*/  FADD.FTZ R194, R208, -R194 ;  /* 0x800000c2d0c27221 */ /* 0x000fe20000010000 */
[----:B------:R-:W-:Y:S01]  /*44e0*/  @P2 F2FP.BF16.F32.PACK_AB R212, RZ, R212 ;  /* 0x000000d4ffd4223e */ /* 0x000fe200000010ff */
[----:B------:R2:W-:Y:S01]  /*44f0*/  @P2 STG.E.128 desc[UR4][R64.64], R72 ;  /* 0x0000004840002986 */ /* 0x0005e2000c101d04 */
[-CC-:B------:R-:W-:Y:S01]  /*4500*/  FFMA.FTZ R104, R102, R103.reuse, R234.reuse ;  /* 0x0000006766687223 */ /* 0x180fe200000100ea */
[----:B------:R-:W-:Y:S01]  /*4510*/  FMUL.FTZ R194, R177, R194 ;  /* 0x000000c2b1c27220 */ /* 0x000fe20000410000 */
[----:B------:R-:W-:Y:S02]  /*4520*/  @P0 IMAD.U32 R88, R88, 0x10000, RZ ;  /* 0x0001000058580824 */ /* 0x000fe400078e00ff */
[-C--:B------:R-:W-:Y:S01]  /*4530*/  FFMA.FTZ R91, R91, R103.reuse, R234 ;  /* 0x000000675b5b7223 */ /* 0x080fe200000100ea */
[----:B------:R-:W-:Y:S01]  /*4540*/  FADD.FTZ R104, R106, -R104 ;  /* 0x800000686a687221 */ /* 0x000fe20000010000 */
[-CC-:B------:R-:W-:Y:S01]  /*4550*/  FFMA.FTZ R97, R97, R103.reuse, R234.reuse ;  /* 0x0000006761617223 */ /* 0x180fe200000100ea */
[-CC-:B------:R-:W-:Y:S01]  /*4560*/  FFMA.FTZ R95, R95, R103.reuse, R234.reuse ;  /* 0x000000675f5f7223 */ /* 0x180fe200000100ea */
[----:B------:R-:W-:Y:S01]  /*4570*/  FFMA.FTZ R100, R100, R103, R234 ;  /* 0x0000006764647223 */ /* 0x000fe200000100ea */
[----:B------:R-:W-:Y:S01]  /*4580*/  FMUL.FTZ R104, R177, R104 ;  /* 0x00000068b1687220 */ /* 0x000fe20000410000 */
[----:B------:R-:W-:Y:S01]  /*4590*/  FADD.FTZ R91, R90, -R91 ;  /* 0x8000005b5a5b7221 */ /* 0x000fe20000010000 */
[----:B------:R-:W-:Y:S01]  /*45a0*/  FADD.FTZ R97, R96, -R97 ;  /* 0x8000006160617221 */ /* 0x000fe20000010000 */
[----:B------:R-:W-:Y:S01]  /*45b0*/  FADD.FTZ R94, R94, -R95 ;  /* 0x8000005f5e5e7221 */ /* 0x000fe20000010000 */
[----:B------:R-:W-:Y:S01]  /*45c0*/  FADD.FTZ R100, R101, -R100 ;  /* 0x8000006465647221 */ /* 0x000fe20000010000 */
[C---:B------:R-:W-:Y:S01]  /*45d0*/  FMUL.FTZ R91, R177.reuse, R91 ;  /* 0x0000005bb15b7220 */ /* 0x040fe20000410000 */
[C---:B------:R-:W-:Y:S01]  /*45e0*/  FMUL.FTZ R90, R177.reuse, R97 ;  /* 0x00000061b15a7220 */ /* 0x040fe20000410000 */
[----:B------:R-:W-:Y:S01]  /*45f0*/  FMUL.FTZ R94, R177, R94 ;  /* 0x0000005eb15e7220 */ /* 0x000fe20000410000 */
[----:B--2---:R-:W-:-:S02]  /*4600*/  F2FP.BF16.F32.PACK_AB R64, R82, R66 ;  /* 0x000000425240723e */ /* 0x004fc400000010ff */
[----:B------:R-:W-:Y:S02]  /*4610*/  FSEL R66, R199, RZ, P4 ;  /* 0x000000ffc7427208 */ /* 0x000fe40002000000 */
[----:B------:R-:W-:Y:S02]  /*4620*/  FSEL R65, R196, RZ, P5 ;  /* 0x000000ffc4417208 */ /* 0x000fe40002800000 */
[----:B------:R-:W-:Y:S02]  /*4630*/  FSEL R82, R197, RZ, P3 ;  /* 0x000000ffc5527208 */ /* 0x000fe40001800000 */
[----:B------:R-:W-:Y:S02]  /*4640*/  F2FP.BF16.F32.PACK_AB R66, R65, R66 ;  /* 0x000000424142723e */ /* 0x000fe400000010ff */
[----:B------:R-:W-:Y:S02]  /*4650*/  FSEL R65, R198, RZ, P6 ;  /* 0x000000ffc6417208 */ /* 0x000fe40003000000 */
[----:B------:R-:W-:-:S02]  /*4660*/  @P1 LOP3.LUT P4, RZ, R138, 0xff0000, RZ, 0xc0, !PT ;  /* 0x00ff00008aff1812 */ /* 0x000fc4000788c0ff */
[----:B------:R-:W-:Y:S01]  /*4670*/  F2FP.BF16.F32.PACK_AB R65, R82, R65 ;  /* 0x000000415241723e */ /* 0x000fe200000010ff */
[----:B0-----:R-:W-:Y:S01]  /*4680*/  IMAD.WIDE.U32 R82, R178, 0x10, R204 ;  /* 0x00000010b2527825 */ /* 0x001fe200078e00cc */
[----:B------:R-:W-:-:S03]  /*4690*/  @P1 LOP3.LUT P3, RZ, R138, 0xff000000, RZ, 0xc0, !PT ;  /* 0xff0000008aff1812 */ /* 0x000fc6000786c0ff */
[C---:B------:R-:W-:Y:S01]  /*46a0*/  FMUL.FTZ R205, R177.reuse, R92 ;  /* 0x0000005cb1cd7220 */ /* 0x040fe20000410000 */
[----:B------:R-:W-:Y:S01]  /*46b0*/  @P1 FSEL R198, R198, RZ, P4 ;  /* 0x000000ffc6c61208 */ /* 0x000fe20002000000 */
[----:B------:R-:W-:Y:S01]  /*46c0*/  FMUL.FTZ R204, R177, R89 ;  /* 0x00000059b1cc7220 */ /* 0x000fe20000410000 */
[----:B------:R0:W-:Y:S01]  /*46d0*/  STG.E.128 desc[UR4][R82.64], R64 ;  /* 0x0000004052007986 */ /* 0x0001e2000c101d04 */
[----:B------:R-:W-:Y:S02]  /*46e0*/  @P1 LOP3.LUT P4, RZ, R139, 0xff, RZ, 0xc0, !PT ;  /* 0x000000ff8bff1812 */ /* 0x000fe4000788c0ff */
[----:B------:R-:W-:Y:S01]  /*46f0*/  @P1 F2FP.BF16.F32.PACK_AB R219, RZ, R198 ;  /* 0x000000c6ffdb123e */ /* 0x000fe200000010ff */
[----:B------:R-:W-:-:S03]  /*4700*/  @P0 FADD.FTZ R204, R204, R88 ;  /* 0x00000058cccc0221 */ /* 0x000fc60000010000 */
[----:B------:R-:W-:Y:S01]  /*4710*/  @P1 PRMT R69, R219, 0x7610, R69 ;  /* 0x00007610db451816 */ /* 0x000fe20000000045 */
[----:B------:R-:W-:Y:S01]  /*4720*/  FMUL.FTZ R93, R204, UR14 ;  /* 0x0000000ecc5d7c20 */ /* 0x000fe20008410000 */
[----:B------:R-:W-:Y:S02]  /*4730*/  @P2 F2FP.BF16.F32.PACK_AB R204, RZ, R204 ;  /* 0x000000ccffcc223e */ /* 0x000fe400000010ff */
[----:B0-----:R-:W-:Y:S01]  /*4740*/  @P0 PRMT R64, R56, 0x7632, R64 ;  /* 0x0000763238400816 */ /* 0x001fe20000000040 */
[----:B------:R-:W-:Y:S01]  /*4750*/  FMUL.FTZ R67, R177, R215 ;  /* 0x000000d7b1437220 */ /* 0x000fe20000410000 */
[----:B------:R-:W-:Y:S01]  /*4760*/  @P0 PRMT R65, R57, 0x7632, R65 ;  /* 0x0000763239410816 */ /* 0x000fe20000000041 */
[----:B------:R-:W-:Y:S01]  /*4770*/  FMUL.FTZ R66, R177, R161 ;  /* 0x000000a1b1427220 */ /* 0x000fe20000410000 */
[----:B------:R-:W-:Y:S01]  /*4780*/  @P1 FSEL R215, R197, RZ, P3 ;  /* 0x000000ffc5d71208 */ /* 0x000fe20001800000 */
[----:B------:R-:W-:Y:S01]  /*4790*/  @P0 IMAD.U32 R64, R64, 0x10000, RZ ;  /* 0x0001000040400824 */ /* 0x000fe200078e00ff */
[----:B------:R-:W-:-:S02]  /*47a0*/  @P0 SHF.L.U32 R65, R65, 0x10, RZ ;  /* 0x0000001041410819 */ /* 0x000fc400000006ff */
[----:B------:R-:W-:Y:S01]  /*47b0*/  @P1 LOP3.LUT P3, RZ, R139, 0xff00, RZ, 0xc0, !PT ;  /* 0x0000ff008bff1812 */ /* 0x000fe2000786c0ff */
[----:B------:R-:W-:Y:S01]  /*47c0*/  @P0 FADD.FTZ R195, R195, R64 ;  /* 0x00000040c3c30221 */ /* 0x000fe20000010000 */
[----:B------:R-:W-:Y:S01]  /*47d0*/  MOV R64, R78 ;  /* 0x0000004e00407202 */ /* 0x000fe20000000f00 */
[----:B------:R-:W-:Y:S01]  /*47e0*/  @P0 FADD.FTZ R67, R67, R65 ;  /* 0x0000004143430221 */ /* 0x000fe20000010000 */
[----:B------:R-:W-:Y:S01]  /*47f0*/  @P1 MOV R65, R140 ;  /* 0x0000008c00411202 */ /* 0x000fe20000000f00 */
[----:B------:R-:W-:Y:S01]  /*4800*/  FMUL.FTZ R83, R195, UR14 ;  /* 0x0000000ec3537c20 */ /* 0x000fe20008410000 */
[----:B------:R-:W-:Y:S01]  /*4810*/  LOP3.LUT P5, RZ, R64, 0xff, RZ, 0xc0, !PT ;  /* 0x000000ff40ff7812 */ /* 0x000fe200078ac0ff */
[----:B------:R-:W-:Y:S01]  /*4820*/  @P0 IMAD.U32 R64, R56, 0x10000, RZ ;  /* 0x0001000038400824 */ /* 0x000fe200078e00ff */
[----:B------:R-:W-:Y:S02]  /*4830*/  @P1 LOP3.LUT P6, RZ, R65, 0xff, RZ, 0xc0, !PT ;  /* 0x000000ff41ff1812 */ /* 0x000fe400078cc0ff */
[----:B------:R-:W-:Y:S01]  /*4840*/  @P1 FSEL R65, R199, RZ, P4 ;  /* 0x000000ffc7411208 */ /* 0x000fe20002000000 */
[----:B------:R-:W-:Y:S01]  /*4850*/  @P0 FADD.FTZ R66, R66, R64 ;  /* 0x0000004042420221 */ /* 0x000fe20000010000 */
[----:B------:R-:W-:-:S02]  /*4860*/  @P0 SHF.L.U32 R64, R57, 0x10, RZ ;  /* 0x0000001039400819 */ /* 0x000fc400000006ff */
[C---:B------:R-:W-:Y:S01]  /*4870*/  @P1 LOP3.LUT P4, RZ, R139.reuse, 0xff0000, RZ, 0xc0, !PT ;  /* 0x00ff00008bff1812 */ /* 0x040fe2000788c0ff */
[----:B------:R-:W-:Y:S01]  /*4880*/  FMUL.FTZ R82, R66, UR14 ;  /* 0x0000000e42527c20 */ /* 0x000fe20008410000 */
[----:B------:R-:W-:Y:S01]  /*4890*/  @P1 F2FP.BF16.F32.PACK_AB R220, RZ, R65 ;  /* 0x00000041ffdc123e */ /* 0x000fe200000010ff */
[----:B------:R-:W-:Y:S01]  /*48a0*/  @P0 FADD.FTZ R194, R194, R64 ;  /* 0x00000040c2c20221 */ /* 0x000fe20000010000 */
[----:B------:R-:W-:Y:S02]  /*48b0*/  @P1 FSEL R64, R196, RZ, P3 ;  /* 0x000000ffc4401208 */ /* 0x000fe40001800000 */
[----:B------:R-:W-:Y:S01]  /*48c0*/  @P1 LOP3.LUT P3, RZ, R139, 0xff000000, RZ, 0xc0, !PT ;  /* 0xff0000008bff1812 */ /* 0x000fe2000786c0ff */
[----:B------:R-:W-:Y:S01]  /*48d0*/  FMUL.FTZ R84, R194, UR14 ;  /* 0x0000000ec2547c20 */ /* 0x000fe20008410000 */
[----:B------:R-:W-:Y:S01]  /*48e0*/  @P1 FSEL R196, R107, RZ, P4 ;  /* 0x000000ff6bc41208 */ /* 0x000fe20002000000 */
[----:B------:R-:W-:Y:S01]  /*48f0*/  FMUL.FTZ R107, R67, UR14 ;  /* 0x0000000e436b7c20 */ /* 0x000fe20008410000 */
[----:B------:R-:W-:-:S02]  /*4900*/  LOP3.LUT P4, RZ, R78, 0xff00, RZ, 0xc0, !PT ;  /* 0x0000ff004eff7812 */ /* 0x000fc4000788c0ff */
[----:B------:R-:W-:Y:S02]  /*4910*/  @P1 FSEL R197, R192, RZ, P3 ;  /* 0x000000ffc0c51208 */ /* 0x000fe40001800000 */
[----:B------:R-:W-:Y:S02]  /*4920*/  @P1 LOP3.LUT P3, RZ, R140, 0xff00, RZ, 0xc0, !PT ;  /* 0x0000ff008cff1812 */ /* 0x000fe4000786c0ff */
[----:B------:R-:W-:Y:S02]  /*4930*/  FSEL R160, R82, RZ, P5 ;  /* 0x000000ff52a07208 */ /* 0x000fe40002800000 */
[----:B------:R-:W-:Y:S02]  /*4940*/  FSEL R161, R83, RZ, P4 ;  /* 0x000000ff53a17208 */ /* 0x000fe40002000000 */
[----:B------:R-:W-:Y:S02]  /*4950*/  LOP3.LUT P5, RZ, R78, 0xff0000, RZ, 0xc0, !PT ;  /* 0x00ff00004eff7812 */ /* 0x000fe400078ac0ff */
[----:B------:R-:W-:-:S02]  /*4960*/  @P1 FSEL R82, R82, RZ, P6 ;  /* 0x000000ff52521208 */ /* 0x000fc40003000000 */
[----:B------:R-:W-:Y:S02]  /*4970*/  LOP3.LUT P4, RZ, R78, 0xff000000, RZ, 0xc0, !PT ;  /* 0xff0000004eff7812 */ /* 0x000fe4000788c0ff */
[----:B------:R-:W-:Y:S02]  /*4980*/  @P1 FSEL R83, R83, RZ, P3 ;  /* 0x000000ff53531208 */ /* 0x000fe40001800000 */
[C---:B------:R-:W-:Y:S02]  /*4990*/  @P1 LOP3.LUT P6, RZ, R140.reuse, 0xff0000, RZ, 0xc0, !PT ;  /* 0x00ff00008cff1812 */ /* 0x040fe400078cc0ff */
[----:B------:R-:W-:Y:S02]  /*49a0*/  @P1 LOP3.LUT P3, RZ, R140, 0xff000000, RZ, 0xc0, !PT ;  /* 0xff0000008cff1812 */ /* 0x000fe4000786c0ff */
[----:B------:R-:W-:Y:S02]  /*49b0*/  FSEL R78, R84, RZ, P5 ;  /* 0x000000ff544e7208 */ /* 0x000fe40002800000 */
[----:B------:R-:W-:-:S02]  /*49c0*/  FSEL R192, R107, RZ, P4 ;  /* 0x000000ff6bc07208 */ /* 0x000fc40002000000 */
[----:B------:R-:W-:Y:S02]  /*49d0*/  @P1 FSEL R84, R84, RZ, P6 ;  /* 0x000000ff54541208 */ /* 0x000fe40003000000 */
[----:B------:R-:W-:Y:S02]  /*49e0*/  @P1 FSEL R107, R107, RZ, P3 ;  /* 0x000000ff6b6b1208 */ /* 0x000fe40001800000 */
[C---:B------:R-:W-:Y:S02]  /*49f0*/  LOP3.LUT P5, RZ, R79.reuse, 0xff, RZ, 0xc0, !PT ;  /* 0x000000ff4fff7812 */ /* 0x040fe400078ac0ff */
[C---:B------:R-:W-:Y:S02]  /*4a00*/  LOP3.LUT P6, RZ, R79.reuse, 0xff00, RZ, 0xc0, !PT ;  /* 0x0000ff004fff7812 */ /* 0x040fe400078cc0ff */
[C---:B------:R-:W-:Y:S02]  /*4a10*/  LOP3.LUT P4, RZ, R79.reuse, 0xff0000, RZ, 0xc0, !PT ;  /* 0x00ff00004fff7812 */ /* 0x040fe4000788c0ff */
[----:B------:R-:W-:-:S02]  /*4a20*/  LOP3.LUT P3, RZ, R79, 0xff000000, RZ, 0xc0, !PT ;  /* 0xff0000004fff7812 */ /* 0x000fc4000786c0ff */
[----:B------:R-:W-:Y:S02]  /*4a30*/  @P0 PRMT R79, R58, 0x7632, R79 ;  /* 0x000076323a4f0816 */ /* 0x000fe4000000004f */
[----:B------:R-:W-:Y:S02]  /*4a40*/  @P1 F2FP.BF16.F32.PACK_AB R218, RZ, R64 ;  /* 0x00000040ffda123e */ /* 0x000fe400000010ff */
[----:B------:R-:W-:Y:S01]  /*4a50*/  MOV R64, R80 ;  /* 0x0000005000407202 */ /* 0x000fe20000000f00 */
[----:B------:R-:W-:Y:S01]  /*4a60*/  @P0 IMAD.U32 R79, R79, 0x10000, RZ ;  /* 0x000100004f4f0824 */ /* 0x000fe200078e00ff */
[C---:B------:R-:W-:Y:S02]  /*4a70*/  @P0 SHF.L.U32 R65, R52.reuse, 0x10, RZ ;  /* 0x0000001034410819 */ /* 0x040fe400000006ff */
[----:B------:R-:W-:Y:S01]  /*4a80*/  @P1 F2FP.BF16.F32.PACK_AB R196, RZ, R196 ;  /* 0x000000c4ffc4123e */ /* 0x000fe200000010ff */
[--C-:B------:R-:W-:Y:S01]  /*4a90*/  @P0 FADD.FTZ R213, R213, R79.reuse ;  /* 0x0000004fd5d50221 */ /* 0x100fe20000010000 */
[----:B------:R-:W-:Y:S01]  /*4aa0*/  @P0 PRMT R79, R52, 0x7632, R79 ;  /* 0x00007632344f0816 */ /* 0x000fe2000000004f */
[----:B------:R-:W-:Y:S01]  /*4ab0*/  @P0 FADD.FTZ R206, R206, R65 ;  /* 0x00000041cece0221 */ /* 0x000fe20000010000 */
[----:B------:R-:W-:Y:S01]  /*4ac0*/  @P1 F2FP.BF16.F32.PACK_AB R215, RZ, R215 ;  /* 0x000000d7ffd7123e */ /* 0x000fe200000010ff */
[----:B------:R-:W-:Y:S01]  /*4ad0*/  FMUL.FTZ R200, R213, UR14 ;  /* 0x0000000ed5c87c20 */ /* 0x000fe20008410000 */
[----:B------:R-:W-:Y:S01]  /*4ae0*/  @P0 SHF.L.U32 R79, R79, 0x10, RZ ;  /* 0x000000104f4f0819 */ /* 0x000fe200000006ff */
[----:B------:R-:W-:Y:S01]  /*4af0*/  FMUL.FTZ R88, R206, UR14 ;  /* 0x0000000ece587c20 */ /* 0x000fe20008410000 */
[----:B------:R-:W-:-:S02]  /*4b00*/  @P1 F2FP.BF16.F32.PACK_AB R197, RZ, R197 ;  /* 0x000000c5ffc5123e */ /* 0x000fc400000010ff */
[----:B------:R-:W-:Y:S01]  /*4b10*/  FSEL R208, R200, RZ, P6 ;  /* 0x000000ffc8d07208 */ /* 0x000fe20003000000 */
[----:B------:R-:W-:Y:S01]  /*4b20*/  @P0 FADD.FTZ R205, R205, R79 ;  /* 0x0000004fcdcd0221 */ /* 0x000fe20000010000 */
[----:B------:R-:W-:Y:S02]  /*4b30*/  @P0 SHF.L.U32 R79, R58, 0x10, RZ ;  /* 0x000000103a4f0819 */ /* 0x000fe400000006ff */
[----:B------:R-:W-:Y:S01]  /*4b40*/  @P1 LOP3.LUT P6, RZ, R141, 0xff00, RZ, 0xc0, !PT ;  /* 0x0000ff008dff1812 */ /* 0x000fe200078cc0ff */
[----:B------:R-:W-:Y:S01]  /*4b50*/  FMUL.FTZ R89, R205, UR14 ;  /* 0x0000000ecd597c20 */ /* 0x000fe20008410000 */
[----:B------:R-:W-:Y:S01]  /*4b60*/  @P1 PRMT R70, R220, 0x7610, R70 ;  /* 0x00007610dc461816 */ /* 0x000fe20000000046 */
[----:B------:R-:W-:Y:S01]  /*4b70*/  @P0 FADD.FTZ R211, R211, R79 ;  /* 0x0000004fd3d30221 */ /* 0x000fe20000010000 */
[----:B------:R-:W-:Y:S02]  /*4b80*/  @P1 FSEL R200, R200, RZ, P6 ;  /* 0x000000ffc8c81208 */ /* 0x000fe40003000000 */
[----:B------:R-:W-:Y:S01]  /*4b90*/  @P1 PRMT R71, R196, 0x7610, R71 ;  /* 0x00007610c4471816 */ /* 0x000fe20000000047 */
[----:B------:R-:W-:Y:S01]  /*4ba0*/  FMUL.FTZ R203, R211, UR14 ;  /* 0x0000000ed3cb7c20 */ /* 0x000fe20008410000 */
[----:B------:R-:W-:-:S02]  /*4bb0*/  @P1 PRMT R69, R69, 0x5410, R215 ;  /* 0x0000541045451816 */ /* 0x000fc400000000d7 */
[----:B------:R-:W-:Y:S02]  /*4bc0*/  @P1 PRMT R70, R70, 0x5410, R218 ;  /* 0x0000541046461816 */ /* 0x000fe400000000da */
[----:B------:R-:W-:Y:S02]  /*4bd0*/  FSEL R79, R203, RZ, P5 ;  /* 0x000000ffcb4f7208 */ /* 0x000fe40002800000 */
[----:B------:R-:W-:Y:S02]  /*4be0*/  @P1 LOP3.LUT P5, RZ, R141, 0xff, RZ, 0xc0, !PT ;  /* 0x000000ff8dff1812 */ /* 0x000fe400078ac0ff */
[----:B------:R-:W-:Y:S02]  /*4bf0*/  @P1 PRMT R71, R71, 0x5410, R197 ;  /* 0x0000541047471816 */ /* 0x000fe400000000c5 */
[----:B------:R-:W-:Y:S02]  /*4c00*/  @P1 FSEL R203, R203, RZ, P5 ;  /* 0x000000ffcbcb1208 */ /* 0x000fe40002800000 */
[----:B------:R-:W-:Y:S01]  /*4c10*/  LOP3.LUT P5, RZ, R64, 0xff, RZ, 0xc0, !PT ;  /* 0x000000ff40ff7812 */ /* 0x000fe200078ac0ff */
[----:B------:R-:W-:Y:S01]  /*4c20*/  @P1 IMAD.MOV.U32 R64, RZ, RZ, R142 ;  /* 0x000000ffff401224 */ /* 0x000fe200078e008e */
[----:B------:R-:W-:-:S02]  /*4c30*/  FSEL R210, R202, RZ, P3 ;  /* 0x000000ffcad27208 */ /* 0x000fc40001800000 */
[----:B------:R-:W-:Y:S02]  /*4c40*/  @P2 F2FP.BF16.F32.PACK_AB R66, RZ, R66 ;  /* 0x00000042ff42223e */ /* 0x000fe400000010ff */
[----:B------:R-:W-:Y:S02]  /*4c50*/  @P1 LOP3.LUT P6, RZ, R64, 0xff, RZ, 0xc0, !PT ;  /* 0x000000ff40ff1812 */ /* 0x000fe400078cc0ff */
[----:B------:R-:W-:Y:S02]  /*4c60*/  @P0 SHF.L.U32 R64, R59, 0x10, RZ ;  /* 0x000000103b400819 */ /* 0x000fe400000006ff */
[----:B------:R-:W-:Y:S02]  /*4c70*/  @P2 F2FP.BF16.F32.PACK_AB R194, RZ, R194 ;  /* 0x000000c2ffc2223e */ /* 0x000fe400000010ff */
[----:B------:R-:W-:Y:S01]  /*4c80*/  @P2 F2FP.BF16.F32.PACK_AB R211, RZ, R211 ;  /* 0x000000d3ffd3223e */ /* 0x000fe200000010ff */
[----:B------:R-:W-:Y:S01]  /*4c90*/  @P0 FADD.FTZ R214, R214, R64 ;  /* 0x00000040d6d60221 */ /* 0x000fe20000010000 */
[----:B------:R-:W-:Y:S01]  /*4ca0*/  @P0 IMAD.U32 R64, R53, 0x10000, RZ ;  /* 0x0001000035400824 */ /* 0x000fe200078e00ff */
[----:B------:R-:W-:-:S02]  /*4cb0*/  LOP3.LUT P3, RZ, R80, 0xff00, RZ, 0xc0, !PT ;  /* 0x0000ff0050ff7812 */ /* 0x000fc4000786c0ff */
[----:B------:R-:W-:Y:S01]  /*4cc0*/  FMUL.FTZ R201, R214, UR14 ;  /* 0x0000000ed6c97c20 */ /* 0x000fe20008410000 */
[----:B------:R-:W-:Y:S01]  /*4cd0*/  @P0 FADD.FTZ R207, R207, R64 ;  /* 0x00000040cfcf0221 */ /* 0x000fe20000010000 */
[----:B------:R-:W-:Y:S01]  /*4ce0*/  @P2 F2FP.BF16.F32.PACK_AB R214, RZ, R214 ;  /* 0x000000d6ffd6223e */ /* 0x000fe200000010ff */
[----:B------:R-:W0:Y:S01]  /*4cf0*/  @P1 LDC.64 R64, c[0x0][0x300] ;  /* 0x0000c000ff401b82 */ /* 0x000e220000000a00 */
[----:B------:R-:W-:Y:S01]  /*4d00*/  @P2 F2FP.BF16.F32.PACK_AB R195, RZ, R195 ;  /* 0x000000c3ffc3223e */ /* 0x000fe200000010ff */
[----:B------:R-:W-:Y:S01]  /*4d10*/  FMUL.FTZ R92, R207, UR14 ;  /* 0x0000000ecf5c7c20 */ /* 0x000fe20008410000 */
[----:B------:R-:W-:Y:S02]  /*4d20*/  FSEL R209, R201, RZ, P4 ;  /* 0x000000ffc9d17208 */ /* 0x000fe40002000000 */
[----:B------:R-:W-:Y:S02]  /*4d30*/  @P1 LOP3.LUT P4, RZ, R141, 0xff0000, RZ, 0xc0, !PT ;  /* 0x00ff00008dff1812 */ /* 0x000fe4000788c0ff */
[----:B------:R-:W-:-:S02]  /*4d40*/  @P2 F2FP.BF16.F32.PACK_AB R67, RZ, R67 ;  /* 0x00000043ff43223e */ /* 0x000fc400000010ff */
[----:B------:R-:W-:Y:S02]  /*4d50*/  @P1 FSEL R201, R201, RZ, P4 ;  /* 0x000000ffc9c91208 */ /* 0x000fe40002000000 */
[----:B------:R-:W-:Y:S02]  /*4d60*/  @P1 LOP3.LUT P4, RZ, R141, 0xff000000, RZ, 0xc0, !PT ;  /* 0xff0000008dff1812 */ /* 0x000fe4000788c0ff */
[----:B------:R-:W-:Y:S02]  /*4d70*/  @P2 F2FP.BF16.F32.PACK_AB R213, RZ, R213 ;  /* 0x000000d5ffd5223e */ /* 0x000fe400000010ff */
[----:B------:R-:W-:Y:S02]  /*4d80*/  @P2 PRMT R72, R66, 0x7610, R72 ;  /* 0x0000761042482816 */ /* 0x000fe40000000048 */
[----:B------:R-:W-:Y:S02]  /*4d90*/  @P2 PRMT R73, R194, 0x7610, R73 ;  /* 0x00007610c2492816 */ /* 0x000fe40000000049 */
[----:B------:R-:W-:Y:S01]  /*4da0*/  @P2 PRMT R74, R211, 0x7610, R74 ;  /* 0x00007610d34a2816 */ /* 0x000fe2000000004a */
[----:B------:R-:W-:Y:S01]  /*4db0*/  FMUL.FTZ R211, R177, R226 ;  /* 0x000000e2b1d37220 */ /* 0x000fe20000410000 */
[----:B------:R-:W-:-:S02]  /*4dc0*/  @P2 PRMT R75, R214, 0x7610, R75 ;  /* 0x00007610d64b2816 */ /* 0x000fc4000000004b */
[----:B------:R-:W-:Y:S01]  /*4dd0*/  @P1 FSEL R202, R202, RZ, P4 ;  /* 0x000000ffcaca1208 */ /* 0x000fe20002000000 */
[----:B0-----:R-:W-:Y:S01]  /*4de0*/  @P1 IMAD.WIDE.U32 R64, R178, 0x10, R64 ;  /* 0x00000010b2401825 */ /* 0x001fe200078e0040 */
[----:B------:R-:W-:Y:S02]  /*4df0*/  FSEL R158, R88, RZ, P5 ;  /* 0x000000ff589e7208 */ /* 0x000fe40002800000 */
[----:B------:R-:W-:Y:S02]  /*4e00*/  FSEL R159, R89, RZ, P3 ;  /* 0x000000ff599f7208 */ /* 0x000fe40001800000 */
[----:B------:R0:W-:Y:S01]  /*4e10*/  @P1 STG.E.128 desc[UR4][R64.64], R68 ;  /* 0x0000004440001986 */ /* 0x0001e2000c101d04 */
[----:B------:R-:W-:Y:S02]  /*4e20*/  @P1 LOP3.LUT P4, RZ, R142, 0xff00, RZ, 0xc0, !PT ;  /* 0x0000ff008eff1812 */ /* 0x000fe4000788c0ff */
[C---:B------:R-:W-:Y:S02]  /*4e30*/  LOP3.LUT P5, RZ, R80.reuse, 0xff0000, RZ, 0xc0, !PT ;  /* 0x00ff000050ff7812 */ /* 0x040fe400078ac0ff */
[----:B------:R-:W-:Y:S01]  /*4e40*/  LOP3.LUT P3, RZ, R80, 0xff000000, RZ, 0xc0, !PT ;  /* 0xff00000050ff7812 */ /* 0x000fe2000786c0ff */
[----:B------:R-:W-:Y:S01]  /*4e50*/  FFMA.FTZ R80, R217, R103, R234 ;  /* 0x00000067d9507223 */ /* 0x000fe200000100ea */
[----:B------:R-:W-:-:S02]  /*4e60*/  @P2 PRMT R72, R72, 0x5410, R195 ;  /* 0x0000541048482816 */ /* 0x000fc400000000c3 */
[----:B------:R-:W-:Y:S01]  /*4e70*/  @P2 PRMT R73, R73, 0x5410, R67 ;  /* 0x0000541049492816 */ /* 0x000fe20000000043 */
[----:B------:R-:W-:Y:S01]  /*4e80*/  FADD.FTZ R80, R216, -R80 ;  /* 0x80000050d8507221 */ /* 0x000fe20000010000 */
[----:B------:R-:W-:Y:S02]  /*4e90*/  @P2 PRMT R74, R74, 0x5410, R213 ;  /* 0x000054104a4a2816 */ /* 0x000fe400000000d5 */
[----:B------:R-:W-:Y:S01]  /*4ea0*/  @P2 PRMT R75, R75, 0x5410, R212 ;  /* 0x000054104b4b2816 */ /* 0x000fe200000000d4 */
[C---:B------:R-:W-:Y:S01]  /*4eb0*/  FMUL.FTZ R80, R177.reuse, R80 ;  /* 0x00000050b1507220 */ /* 0x040fe20000410000 */
[----:B------:R-:W-:Y:S01]  /*4ec0*/  @P1 FSEL R88, R88, RZ, P6 ;  /* 0x000000ff58581208 */ /* 0x000fe20003000000 */
[----:B------:R-:W-:Y:S01]  /*4ed0*/  FMUL.FTZ R212, R177, R86 ;  /* 0x00000056b1d47220 */ /* 0x000fe20000410000 */
[----:B------:R-:W-:Y:S01]  /*4ee0*/  @P1 FSEL R89, R89, RZ, P4 ;  /* 0x000000ff59591208 */ /* 0x000fe20002000000 */
[----:B0-----:R-:W0:Y:S01]  /*4ef0*/  @P2 LDC.64 R64, c[0x0][0x308] ;  /* 0x0000c200ff402b82 */ /* 0x001e220000000a00 */
[C---:B------:R-:W-:Y:S01]  /*4f00*/  @P1 LOP3.LUT P6, RZ, R142.reuse, 0xff0000, RZ, 0xc0, !PT ;  /* 0x00ff00008eff1812 */ /* 0x040fe200078cc0ff */
[----:B------:R-:W-:Y:S01]  /*4f10*/  FMUL.FTZ R86, R177, R193 ;  /* 0x000000c1b1567220 */ /* 0x000fe20000410000 */
[----:B------:R-:W-:-:S02]  /*4f20*/  @P1 LOP3.LUT P4, RZ, R142, 0xff000000, RZ, 0xc0, !PT ;  /* 0xff0000008eff1812 */ /* 0x000fc4000788c0ff */
[C---:B------:R-:W-:Y:S02]  /*4f30*/  FSEL R198, R92.reuse, RZ, P5 ;  /* 0x000000ff5cc67208 */ /* 0x040fe40002800000 */
[C---:B------:R-:W-:Y:S02]  /*4f40*/  FSEL R199, R93.reuse, RZ, P3 ;  /* 0x000000ff5dc77208 */ /* 0x040fe40001800000 */
[----:B------:R-:W-:Y:S02]  /*4f50*/  @P1 FSEL R92, R92, RZ, P6 ;  /* 0x000000ff5c5c1208 */ /* 0x000fe40003000000 */
[----:B------:R-:W-:Y:S02]  /*4f60*/  @P1 FSEL R93, R93, RZ, P4 ;  /* 0x000000ff5d5d1208 */ /* 0x000fe40002000000 */
[C---:B------:R-:W-:Y:S02]  /*4f70*/  LOP3.LUT P5, RZ, R81.reuse, 0xff, RZ, 0xc0, !PT ;  /* 0x000000ff51ff7812 */ /* 0x040fe400078ac0ff */
[----:B------:R-:W-:-:S02]  /*4f80*/  LOP3.LUT P6, RZ, R81, 0xff00, RZ, 0xc0, !PT ;  /* 0x0000ff0051ff7812 */ /* 0x000fc400078cc0ff */
[C---:B------:R-:W-:Y:S02]  /*4f90*/  LOP3.LUT P3, RZ, R81.reuse, 0xff0000, RZ, 0xc0, !PT ;  /* 0x00ff000051ff7812 */ /* 0x040fe4000786c0ff */
[----:B------:R-:W-:Y:S01]  /*4fa0*/  LOP3.LUT P4, RZ, R81, 0xff000000, RZ, 0xc0, !PT ;  /* 0xff00000051ff7812 */ /* 0x000fe2000788c0ff */
[----:B------:R-:W-:Y:S01]  /*4fb0*/  FFMA.FTZ R81, R229, R103, R234 ;  /* 0x00000067e5517223 */ /* 0x000fe200000100ea */
[----:B------:R-:W-:Y:S02]  /*4fc0*/  @P0 PRMT R66, R54, 0x7632, R66 ;  /* 0x0000763236420816 */ /* 0x000fe40000000042 */
[----:B------:R-:W-:Y:S01]  /*4fd0*/  F2FP.BF16.F32.PACK_AB R67, R210, R209 ;  /* 0x000000d1d243723e */ /* 0x000fe200000010ff */
[----:B0-----:R-:W-:-:S04]  /*4fe0*/  @P2 IMAD.WIDE.U32 R64, R175, 0x10, R64 ;  /* 0x00000010af402825 */ /* 0x001fc800078e0040 */
[----:B------:R-:W-:Y:S01]  /*4ff0*/  FADD.FTZ R81, R228, -R81 ;  /* 0x80000051e4517221 */ /* 0x000fe20000010000 */
[----:B------:R-:W-:Y:S02]  /*5000*/  @P1 F2FP.BF16.F32.PACK_AB R82, RZ, R82 ;  /* 0x00000052ff52123e */ /* 0x000fe400000010ff */
[----:B------:R-:W-:Y:S01]  /*5010*/  @P1 F2FP.BF16.F32.PACK_AB R84, RZ, R84 ;  /* 0x00000054ff54123e */ /* 0x000fe200000010ff */
[----:B------:R0:W-:Y:S01]  /*5020*/  @P2 STG.E.128 desc[UR4][R64.64], R72 ;  /* 0x0000004840002986 */ /* 0x0001e2000c101d04 */
[C---:B------:R-:W-:Y:S01]  /*5030*/  FMUL.FTZ R81, R177.reuse, R81 ;  /* 0x00000051b1517220 */ /* 0x040fe20000410000 */
[----:B------:R-:W-:Y:S01]  /*5040*/  FMUL.FTZ R177, R177, R100 ;  /* 0x00000064b1b17220 */ /* 0x000fe20000410000 */
[----:B------:R-:W-:Y:S02]  /*5050*/  @P1 F2FP.BF16.F32.PACK_AB R203, RZ, R203 ;  /* 0x000000cbffcb123e */ /* 0x000fe400000010ff */
[----:B------:R-:W-:Y:S02]  /*5060*/  @P1 F2FP.BF16.F32.PACK_AB R201, RZ, R201 ;  /* 0x000000c9ffc9123e */ /* 0x000fe400000010ff */
[----:B------:R-:W-:-:S02]  /*5070*/  @P2 F2FP.BF16.F32.PACK_AB R206, RZ, R206 ;  /* 0x000000ceffce223e */ /* 0x000fc400000010ff */
[----:B------:R-:W-:Y:S02]  /*5080*/  @P2 F2FP.BF16.F32.PACK_AB R207, RZ, R207 ;  /* 0x000000cfffcf223e */ /* 0x000fe400000010ff */
[----:B------:R-:W-:Y:S02]  /*5090*/  @P1 F2FP.BF16.F32.PACK_AB R83, RZ, R83 ;  /* 0x00000053ff53123e */ /* 0x000fe400000010ff */
[----:B------:R-:W-:Y:S02]  /*50a0*/  @P1 F2FP.BF16.F32.PACK_AB R107, RZ, R107 ;  /* 0x0000006bff6b123e */ /* 0x000fe400000010ff */
[----:B------:R-:W-:Y:S02]  /*50b0*/  @P1 F2FP.BF16.F32.PACK_AB R200, RZ, R200 ;  /* 0x000000c8ffc8123e */ /* 0x000fe400000010ff */
[----:B------:R-:W-:Y:S02]  /*50c0*/  @P1 F2FP.BF16.F32.PACK_AB R202, RZ, R202 ;  /* 0x000000caffca123e */ /* 0x000fe400000010ff */
[----:B0-----:R-:W-:-:S02]  /*50d0*/  @P0 SHF.L.U32 R64, R54, 0x10, RZ ;  /* 0x0000001036400819 */ /* 0x001fc400000006ff */
[----:B------:R-:W-:Y:S02]  /*50e0*/  @P0 PRMT R65, R55, 0x7632, R65 ;  /* 0x0000763237410816 */ /* 0x000fe40000000041 */
[----:B------:R-:W-:Y:S01]  /*50f0*/  @P1 PRMT R68, R82, 0x7610, R68 ;  /* 0x0000761052441816 */ /* 0x000fe20000000044 */
[----:B------:R-:W-:Y:S01]  /*5100*/  @P0 FADD.FTZ R80, R80, R64 ;  /* 0x0000004050500221 */ /* 0x000fe20000010000 */
[----:B------:R-:W-:Y:S01]  /*5110*/  @P0 SHF.L.U32 R64, R66, 0x10, RZ ;  /* 0x0000001042400819 */ /* 0x000fe200000006ff */
[----:B------:R-:W-:Y:S01]  /*5120*/  @P0 IMAD.U32 R65, R65, 0x10000, RZ ;  /* 0x0001000041410824 */ /* 0x000fe200078e00ff */
[----:B------:R-:W-:Y:S01]  /*5130*/  @P0 SHF.L.U32 R66, R50, 0x10, RZ ;  /* 0x0000001032420819 */ /* 0x000fe200000006ff */
[----:B------:R-:W-:Y:S01]  /*5140*/  FMUL.FTZ R99, R80, UR14 ;  /* 0x0000000e50637c20 */ /* 0x000fe20008410000 */
[----:B------:R-:W-:Y:S01]  /*5150*/  @P1 PRMT R69, R84, 0x7610, R69 ;  /* 0x0000761054451816 */ /* 0x000fe20000000045 */
[--C-:B------:R-:W-:Y:S01]  /*5160*/  @P0 FADD.FTZ R211, R211, R64.reuse ;  /* 0x00000040d3d30221 */ /* 0x100fe20000010000 */
[----:B------:R-:W-:Y:S01]  /*5170*/  @P0 PRMT R64, R49, 0x7632, R64 ;  /* 0x0000763231400816 */ /* 0x000fe20000000040 */
[----:B------:R-:W-:Y:S01]  /*5180*/  @P0 FADD.FTZ R81, R81, R65 ;  /* 0x0000004151510221 */ /* 0x000fe20000010000 */
[----:B------:R-:W-:Y:S01]  /*5190*/  FSEL R178, R99, RZ, P5 ;  /* 0x000000ff63b27208 */ /* 0x000fe20002800000 */
[----:B------:R-:W-:Y:S01]  /*51a0*/  @P0 FADD.FTZ R87, R87, R66 ;  /* 0x0000004257570221 */ /* 0x000fe20000010000 */
[----:B------:R-:W-:Y:S01]  /*51b0*/  @P1 LOP3.LUT P5, RZ, R143, 0xff, RZ, 0xc0, !PT ;  /* 0x000000ff8fff1812 */ /* 0x000fe200078ac0ff */
[----:B------:R-:W-:Y:S01]  /*51c0*/  FMUL.FTZ R193, R211, UR14 ;  /* 0x0000000ed3c17c20 */ /* 0x000fe20008410000 */
[----:B------:R-:W-:Y:S01]  /*51d0*/  MOV R65, R76 ;  /* 0x0000004c00417202 */ /* 0x000fe20000000f00 */
[----:B------:R-:W-:Y:S01]  /*51e0*/  FMUL.FTZ R195, R81, UR14 ;  /* 0x0000000e51c37c20 */ /* 0x000fe20008410000 */
[----:B------:R-:W-:Y:S01]  /*51f0*/  @P0 SHF.L.U32 R64, R64, 0x10, RZ ;  /* 0x0000001040400819 */ /* 0x000fe200000006ff */
[----:B------:R-:W-:Y:S01]  /*5200*/  FMUL.FTZ R197, R87, UR14 ;  /* 0x0000000e57c57c20 */ /* 0x000fe20008410000 */
[----:B------:R-:W-:-:S02]  /*5210*/  @P1 FSEL R99, R99, RZ, P5 ;  /* 0x000000ff63631208 */ /* 0x000fc40002800000 */
[----:B------:R-:W-:Y:S01]  /*5220*/  LOP3.LUT P5, RZ, R65, 0xff, RZ, 0xc0, !PT ;  /* 0x000000ff41ff7812 */ /* 0x000fe200078ac0ff */
[----:B------:R-:W-:Y:S01]  /*5230*/  @P0 FADD.FTZ R98, R98, R64 ;  /* 0x0000004062620221 */ /* 0x000fe20000010000 */
[----:B------:R-:W-:Y:S01]  /*5240*/  @P0 SHF.L.U32 R65, R48, 0x10, RZ ;  /* 0x0000001030410819 */ /* 0x000fe200000006ff */
[----:B------:R-:W-:Y:S01]  /*5250*/  @P0 IMAD.U32 R64, R55, 0x10000, RZ ;  /* 0x0001000037400824 */ /* 0x000fe200078e00ff */
[----:B------:R-:W-:Y:S01]  /*5260*/  F2FP.BF16.F32.PACK_AB R66, R208, R79 ;  /* 0x0000004fd042723e */ /* 0x000fe200000010ff */
[----:B------:R-:W-:Y:S01]  /*5270*/  FMUL.FTZ R196, R98, UR14 ;  /* 0x0000000e62c47c20 */ /* 0x000fe20008410000 */
[----:B------:R-:W-:Y:S01]  /*5280*/  @P0 PRMT R79, R50, 0x7632, R79 ;  /* 0x00007632324f0816 */ /* 0x000fe2000000004f */
[----:B------:R-:W-:Y:S01]  /*5290*/  @P0 FADD.FTZ R86, R86, R65 ;  /* 0x0000004156560221 */ /* 0x000fe20000010000 */
[----:B------:R-:W-:Y:S01]  /*52a0*/  @P0 FADD.FTZ R212, R212, R64 ;  /* 0x00000040d4d40221 */ /* 0x000fe20000010000 */
[----:B------:R-:W-:Y:S02]  /*52b0*/  F2FP.BF16.F32.PACK_AB R65, R192, R78 ;  /* 0x0000004ec041723e */ /* 0x000fe400000010ff */
[----:B------:R-:W-:Y:S01]  /*52c0*/  @P0 SHF.L.U32 R102, R79, 0x10, RZ ;  /* 0x000000104f660819 */ /* 0x000fe200000006ff */
[----:B-1----:R-:W-:Y:S01]  /*52d0*/  IMAD.WIDE.U32 R78, R175, 0x10, R224 ;  /* 0x00000010af4e7825 */ /* 0x002fe200078e00e0 */
[----:B------:R-:W-:-:S03]  /*52e0*/  F2FP.BF16.F32.PACK_AB R64, R161, R160 ;  /* 0x000000a0a140723e */ /* 0x000fc600000010ff */
[----:B------:R-:W-:Y:S01]  /*52f0*/  FMUL.FTZ R194, R212, UR14 ;  /* 0x0000000ed4c27c20 */ /* 0x000fe20008410000 */
[----:B------:R-:W-:Y:S01]  /*5300*/  FSEL R208, R193, RZ, P6 ;  /* 0x000000ffc1d07208 */ /* 0x000fe20003000000 */
[----:B------:R-:W-:Y:S01]  /*5310*/  @P0 FADD.FTZ R104, R104, R102 ;  /* 0x0000006668680221 */ /* 0x000fe20000010000 */
[----:B------:R-:W-:Y:S01]  /*5320*/  FMUL.FTZ R102, R86, UR14 ;  /* 0x0000000e56667c20 */ /* 0x000fe20008410000 */
[----:B------:R0:W-:Y:S01]  /*5330*/  STG.E.128 desc[UR4][R78.64], R64 ;  /* 0x000000404e007986 */ /* 0x0001e2000c101d04 */
[----:B------:R-:W-:Y:S01]  /*5340*/  @P1 LOP3.LUT P6, RZ, R143, 0xff00, RZ, 0xc0, !PT ;  /* 0x0000ff008fff1812 */ /* 0x000fe200078cc0ff */
[----:B------:R-:W-:Y:S01]  /*5350*/  FMUL.FTZ R192, R104, UR14 ;  /* 0x0000000e68c07c20 */ /* 0x000fe20008410000 */
[----:B------:R-:W-:Y:S02]  /*5360*/  @P2 F2FP.BF16.F32.PACK_AB R97, RZ, R81 ;  /* 0x00000051ff61223e */ /* 0x000fe400000010ff */
[----:B------:R-:W-:Y:S02]  /*5370*/  FSEL R105, R102, RZ, P5 ;  /* 0x000000ff66697208 */ /* 0x000fe40002800000 */
[----:B------:R-:W-:-:S02]  /*5380*/  @P1 FSEL R193, R193, RZ, P6 ;  /* 0x000000ffc1c11208 */ /* 0x000fc40003000000 */
[----:B------:R-:W-:Y:S02]  /*5390*/  LOP3.LUT P5, RZ, R77, 0xff, RZ, 0xc0, !PT ;  /* 0x000000ff4dff7812 */ /* 0x000fe400078ac0ff */
[----:B------:R-:W-:Y:S02]  /*53a0*/  @P1 LOP3.LUT P6, RZ, R143, 0xff0000, RZ, 0xc0, !PT ;  /* 0x00ff00008fff1812 */ /* 0x000fe400078cc0ff */
[----:B------:R-:W-:Y:S02]  /*53b0*/  FSEL R160, R197, RZ, P5 ;  /* 0x000000ffc5a07208 */ /* 0x000fe40002800000 */
[----:B------:R-:W-:Y:S02]  /*53c0*/  @P2 F2FP.BF16.F32.PACK_AB R212, RZ, R212 ;  /* 0x000000d4ffd4223e */ /* 0x000fe400000010ff */
[----:B------:R-:W-:Y:S01]  /*53d0*/  @P1 PRMT R70, R203, 0x7610, R70 ;  /* 0x00007610cb461816 */ /* 0x000fe20000000046 */
[----:B0-----:R-:W0:Y:S01]  /*53e0*/  @P2 LDC.64 R78, c[0x0][0x308] ;  /* 0x0000c200ff4e2b82 */ /* 0x001e220000000a00 */
[----:B------:R-:W-:Y:S01]  /*53f0*/  FSEL R67, R195, RZ, P4 ;  /* 0x000000ffc3437208 */ /* 0x000fe20002000000 */
[----:B------:R-:W-:Y:S01]  /*5400*/  @P0 IMAD.U32 R65, R51, 0x10000, RZ ;  /* 0x0001000033410824 */ /* 0x000fe200078e00ff */
[----:B------:R-:W-:-:S02]  /*5410*/  LOP3.LUT P4, RZ, R76, 0xff000000, RZ, 0xc0, !PT ;  /* 0xff0000004cff7812 */ /* 0x000fc4000788c0ff */
[----:B------:R-:W-:Y:S01]  /*5420*/  FSEL R64, R194, RZ, P3 ;  /* 0x000000ffc2407208 */ /* 0x000fe20001800000 */
[----:B------:R-:W-:Y:S01]  /*5430*/  @P0 FADD.FTZ R91, R91, R65 ;  /* 0x000000415b5b0221 */ /* 0x000fe20000010000 */
[----:B------:R-:W-:Y:S02]  /*5440*/  FSEL R106, R196, RZ, P4 ;  /* 0x000000ffc46a7208 */ /* 0x000fe40002000000 */
[----:B------:R-:W-:Y:S01]  /*5450*/  @P1 LOP3.LUT P4, RZ, R145, 0xff, RZ, 0xc0, !PT ;  /* 0x000000ff91ff1812 */ /* 0x000fe2000788c0ff */
[----:B------:R-:W-:Y:S01]  /*5460*/  FMUL.FTZ R96, R91, UR14 ;  /* 0x0000000e5b607c20 */ /* 0x000fe20008410000 */
[----:B------:R-:W-:Y:S02]  /*5470*/  @P1 FSEL R194, R194, RZ, P6 ;  /* 0x000000ffc2c21208 */ /* 0x000fe40003000000 */
[----:B------:R-:W-:Y:S02]  /*5480*/  @P1 FSEL R197, R197, RZ, P4 ;  /* 0x000000ffc5c51208 */ /* 0x000fe40002000000 */
[----:B------:R-:W-:-:S02]  /*5490*/  LOP3.LUT P6, RZ, R76, 0xff00, RZ, 0xc0, !PT ;  /* 0x0000ff004cff7812 */ /* 0x000fc400078cc0ff */
[----:B------:R-:W-:Y:S02]  /*54a0*/  LOP3.LUT P4, RZ, R76, 0xff0000, RZ, 0xc0, !PT ;  /* 0x00ff00004cff7812 */ /* 0x000fe4000788c0ff */
[----:B------:R-:W-:Y:S02]  /*54b0*/  @P0 PRMT R76, R51, 0x7632, R76 ;  /* 0x00007632334c0816 */ /* 0x000fe4000000004c */
[----:B------:R-:W-:Y:S02]  /*54c0*/  @P1 LOP3.LUT P3, RZ, R143, 0xff000000, RZ, 0xc0, !PT ;  /* 0xff0000008fff1812 */ /* 0x000fe4000786c0ff */
[----:B------:R-:W-:Y:S01]  /*54d0*/  @P1 PRMT R71, R201, 0x7610, R71 ;  /* 0x00007610c9471816 */ /* 0x000fe20000000047 */
[----:B------:R-:W-:Y:S01]  /*54e0*/  @P0 IMAD.U32 R76, R76, 0x10000, RZ ;  /* 0x000100004c4c0824 */ /* 0x000fe200078e00ff */
[----:B------:R-:W-:Y:S01]  /*54f0*/  @P1 FSEL R195, R195, RZ, P3 ;  /* 0x000000ffc3c31208 */ /* 0x000fe20001800000 */
[----:B0-----:R-:W-:Y:S01]  /*5500*/  @P2 IMAD.WIDE.U32 R78, R176, 0x10, R78 ;  /* 0x00000010b04e2825 */ /* 0x001fe200078e004e */
[----:B------:R-:W-:-:S03]  /*5510*/  @P1 LOP3.LUT P3, RZ, R144, 0xff000000, RZ, 0xc0, !PT ;  /* 0xff00000090ff1812 */ /* 0x000fc6000786c0ff */
[----:B------:R-:W-:Y:S01]  /*5520*/  @P0 FADD.FTZ R177, R177, R76 ;  /* 0x0000004cb1b10221 */ /* 0x000fe20000010000 */
[----:B------:R-:W-:Y:S02]  /*5530*/  @P2 F2FP.BF16.F32.PACK_AB R76, RZ, R80 ;  /* 0x00000050ff4c223e */ /* 0x000fe400000010ff */
[----:B------:R-:W0:Y:S01]  /*5540*/  @P1 LDC.64 R80, c[0x0][0x300] ;  /* 0x0000c000ff501b82 */ /* 0x000e220000000a00 */
[----:B------:R-:W-:Y:S02]  /*5550*/  @P1 FSEL R196, R196, RZ, P3 ;  /* 0x000000ffc4c41208 */ /* 0x000fe40001800000 */
[----:B------:R-:W-:Y:S02]  /*5560*/  LOP3.LUT P3, RZ, R77, 0xff00, RZ, 0xc0, !PT ;  /* 0x0000ff004dff7812 */ /* 0x000fe4000786c0ff */
[----:B------:R-:W-:Y:S02]  /*5570*/  @P2 F2FP.BF16.F32.PACK_AB R205, RZ, R205 ;  /* 0x000000cdffcd223e */ /* 0x000fe400000010ff */
[----:B------:R-:W-:-:S02]  /*5580*/  @P2 F2FP.BF16.F32.PACK_AB R211, RZ, R211 ;  /* 0x000000d3ffd3223e */ /* 0x000fc400000010ff */
[----:B------:R-:W-:Y:S02]  /*5590*/  @P2 PRMT R72, R206, 0x7610, R72 ;  /* 0x00007610ce482816 */ /* 0x000fe40000000048 */
[----:B------:R-:W-:Y:S02]  /*55a0*/  @P2 PRMT R73, R207, 0x7610, R73 ;  /* 0x00007610cf492816 */ /* 0x000fe40000000049 */
[----:B------:R-:W-:Y:S02]  /*55b0*/  @P2 PRMT R74, R76, 0x7610, R74 ;  /* 0x000076104c4a2816 */ /* 0x000fe4000000004a */
[----:B------:R-:W-:Y:S02]  /*55c0*/  @P2 PRMT R75, R212, 0x7610, R75 ;  /* 0x00007610d44b2816 */ /* 0x000fe4000000004b */
[----:B------:R-:W-:Y:S02]  /*55d0*/  @P0 PRMT R66, R48, 0x7632, R66 ;  /* 0x0000763230420816 */ /* 0x000fe40000000042 */
[----:B------:R-:W-:Y:S01]  /*55e0*/  @P1 PRMT R68, R68, 0x5410, R83 ;  /* 0x0000541044441816 */ /* 0x000fe20000000053 */
[----:B------:R-:W-:Y:S01]  /*55f0*/  IMAD.WIDE.U32 R82, R176, 0x10, R224 ;  /* 0x00000010b0527825 */ /* 0x000fe200078e00e0 */
[----:B------:R-:W-:-:S02]  /*5600*/  @P1 PRMT R69, R69, 0x5410, R107 ;  /* 0x0000541045451816 */ /* 0x000fc4000000006b */
[----:B------:R-:W-:Y:S01]  /*5610*/  @P1 PRMT R70, R70, 0x5410, R200 ;  /* 0x0000541046461816 */ /* 0x000fe200000000c8 */
[----:B0-----:R-:W-:Y:S01]  /*5620*/  @P1 IMAD.WIDE.U32 R80, R175, 0x10, R80 ;  /* 0x00000010af501825 */ /* 0x001fe200078e0050 */
[----:B------:R-:W-:Y:S02]  /*5630*/  @P1 PRMT R71, R71, 0x5410, R202 ;  /* 0x0000541047471816 */ /* 0x000fe400000000ca */
[----:B------:R-:W-:Y:S02]  /*5640*/  FSEL R161, R192, RZ, P3 ;  /* 0x000000ffc0a17208 */ /* 0x000fe40001800000 */
[----:B------:R-:W-:Y:S01]  /*5650*/  @P2 PRMT R72, R72, 0x5410, R205 ;  /* 0x0000541048482816 */ /* 0x000fe200000000cd */
[----:B------:R-:W-:Y:S01]  /*5660*/  @P1 STG.E.128 desc[UR4][R80.64], R68 ;  /* 0x0000004450001986 */ /* 0x000fe2000c101d04 */
[----:B------:R-:W-:Y:S02]  /*5670*/  @P2 PRMT R73, R73, 0x5410, R204 ;  /* 0x0000541049492816 */ /* 0x000fe400000000cc */
[----:B------:R-:W-:-:S02]  /*5680*/  @P2 PRMT R74, R74, 0x5410, R211 ;  /* 0x000054104a4a2816 */ /* 0x000fc400000000d3 */
[----:B------:R-:W-:Y:S02]  /*5690*/  @P2 PRMT R75, R75, 0x5410, R97 ;  /* 0x000054104b4b2816 */ /* 0x000fe40000000061 */
[----:B------:R-:W-:Y:S02]  /*56a0*/  LOP3.LUT P3, RZ, R77, 0xff0000, RZ, 0xc0, !PT ;  /* 0x00ff00004dff7812 */ /* 0x000fe4000786c0ff */
[----:B------:R-:W-:Y:S01]  /*56b0*/  @P0 SHF.L.U32 R65, R66, 0x10, RZ ;  /* 0x0000001042410819 */ /* 0x000fe200000006ff */
[----:B------:R0:W-:Y:S01]  /*56c0*/  @P2 STG.E.128 desc[UR4][R78.64], R72 ;  /* 0x000000484e002986 */ /* 0x0001e2000c101d04 */
[----:B------:R-:W-:Y:S02]  /*56d0*/  FSEL R95, R96, RZ, P3 ;  /* 0x000000ff605f7208 */ /* 0x000fe40001800000 */
[----:B------:R-:W-:Y:S01]  /*56e0*/  @P1 LOP3.LUT P3, RZ, R145, 0xff0000, RZ, 0xc0, !PT ;  /* 0x00ff000091ff1812 */ /* 0x000fe2000786c0ff */
[----:B------:R-:W-:Y:S01]  /*56f0*/  @P0 FADD.FTZ R90, R90, R65 ;  /* 0x000000415a5a0221 */ /* 0x000fe20000010000 */
[----:B------:R-:W-:-:S02]  /*5700*/  @P0 SHF.L.U32 R66, R49, 0x10, RZ ;  /* 0x0000001031420819 */ /* 0x000fc400000006ff */
[----:B------:R-:W-:Y:S02]  /*5710*/  @P1 MOV R65, R144 ;  /* 0x0000009000411202 */ /* 0x000fe40000000f00 */
[----:B------:R-:W-:Y:S01]  /*5720*/  @P1 FSEL R96, R96, RZ, P3 ;  /* 0x000000ff60601208 */ /* 0x000fe20001800000 */
[----:B------:R-:W-:Y:S01]  /*5730*/  @P0 FADD.FTZ R94, R94, R66 ;  /* 0x000000425e5e0221 */ /* 0x000fe20000010000 */
[----:B------:R-:W-:Y:S02]  /*5740*/  @P1 LOP3.LUT P3, RZ, R65, 0xff, RZ, 0xc0, !PT ;  /* 0x000000ff41ff1812 */ /* 0x000fe4000786c0ff */
[----:B------:R-:W-:Y:S02]  /*5750*/  F2FP.BF16.F32.PACK_AB R67, R67, R64 ;  /* 0x000000404343723e */ /* 0x000fe400000010ff */
[----:B------:R-:W-:Y:S02]  /*5760*/  F2FP.BF16.F32.PACK_AB R66, R208, R178 ;  /* 0x000000b2d042723e */ /* 0x000fe400000010ff */
[----:B------:R-:W-:Y:S01]  /*5770*/  F2FP.BF16.F32.PACK_AB R65, R199, R198 ;  /* 0x000000c6c741723e */ /* 0x000fe200000010ff */
[----:B0-----:R-:W0:Y:S01]  /*5780*/  @P1 LDC.64 R78, c[0x0][0x300] ;  /* 0x0000c000ff4e1b82 */ /* 0x001e220000000a00 */
[----:B------:R-:W-:-:S02]  /*5790*/  F2FP.BF16.F32.PACK_AB R64, R159, R158 ;  /* 0x0000009e9f40723e */ /* 0x000fc400000010ff */
[----:B------:R-:W-:Y:S02]  /*57a0*/  @P1 LOP3.LUT P5, RZ, R145, 0xff00, RZ, 0xc0, !PT ;  /* 0x0000ff0091ff1812 */ /* 0x000fe400078ac0ff */
[----:B------:R-:W-:Y:S01]  /*57b0*/  @P2 F2FP.BF16.F32.PACK_AB R80, RZ, R94 ;  /* 0x0000005eff50223e */ /* 0x000fe200000010ff */
[----:B------:R1:W-:Y:S01]  /*57c0*/  STG.E.128 desc[UR4][R82.64], R64 ;  /* 0x0000004052007986 */ /* 0x0003e2000c101d04 */
[----:B------:R-:W-:Y:S01]  /*57d0*/  @P1 FSEL R192, R192, RZ, P5 ;  /* 0x000000ffc0c01208 */ /* 0x000fe20002800000 */
[----:B------:R-:W-:Y:S01]  /*57e0*/  FMUL.FTZ R94, R94, UR14 ;  /* 0x0000000e5e5e7c20 */ /* 0x000fe20008410000 */
[----:B------:R-:W-:Y:S01]  /*57f0*/  LOP3.LUT P5, RZ, R77, 0xff000000, RZ, 0xc0, !PT ;  /* 0xff0000004dff7812 */ /* 0x000fe200078ac0ff */
[----:B------:R-:W-:Y:S01]  /*5800*/  IMAD.WIDE.U32 R76, R180, 0x10, R224 ;  /* 0x00000010b44c7825 */ /* 0x000fe200078e00e0 */
[----:B------:R-:W-:Y:S02]  /*5810*/  @P2 F2FP.BF16.F32.PACK_AB R91, RZ, R91 ;  /* 0x0000005bff5b223e */ /* 0x000fe400000010ff */
[----:B------:R-:W-:-:S02]  /*5820*/  @P1 F2FP.BF16.F32.PACK_AB R88, RZ, R88 ;  /* 0x00000058ff58123e */ /* 0x000fc400000010ff */
[----:B------:R-:W-:Y:S02]  /*5830*/  @P2 PRMT R75, R91, 0x7610, R75 ;  /* 0x000076105b4b2816 */ /* 0x000fe4000000004b */
[----:B------:R-:W-:Y:S02]  /*5840*/  @P2 PRMT R73, R80, 0x7610, R73 ;  /* 0x0000761050492816 */ /* 0x000fe40000000049 */
[----:B------:R-:W-:Y:S01]  /*5850*/  @P1 PRMT R68, R88, 0x7610, R68 ;  /* 0x0000761058441816 */ /* 0x000fe20000000044 */
[----:B------:R-:W2:Y:S01]  /*5860*/  @P1 LDC.64 R80, c[0x0][0x300] ;  /* 0x0000c000ff501b82 */ /* 0x000ea20000000a00 */
[----:B------:R-:W-:Y:S02]  /*5870*/  @P1 F2FP.BF16.F32.PACK_AB R92, RZ, R92 ;  /* 0x0000005cff5c123e */ /* 0x000fe400000010ff */
[----:B------:R-:W-:Y:S01]  /*5880*/  @P1 F2FP.BF16.F32.PACK_AB R99, RZ, R99 ;  /* 0x00000063ff63123e */ /* 0x000fe200000010ff */
[----:B-1----:R-:W-:Y:S01]  /*5890*/  FMUL.FTZ R83, R90, UR14 ;  /* 0x0000000e5a537c20 */ /* 0x002fe20008410000 */
[----:B------:R-:W-:Y:S01]  /*58a0*/  @P2 F2FP.BF16.F32.PACK_AB R82, RZ, R177 ;  /* 0x000000b1ff52223e */ /* 0x000fe200000010ff */
[----:B------:R-:W-:Y:S01]  /*58b0*/  FMUL.FTZ R177, R177, UR14 ;  /* 0x0000000eb1b17c20 */ /* 0x000fe20008410000 */
[----:B------:R-:W-:-:S02]  /*58c0*/  FSEL R65, R94, RZ, P4 ;  /* 0x000000ff5e417208 */ /* 0x000fc40002000000 */
[----:B------:R-:W-:Y:S02]  /*58d0*/  @P1 LOP3.LUT P4, RZ, R144, 0xff00, RZ, 0xc0, !PT ;  /* 0x0000ff0090ff1812 */ /* 0x000fe4000788c0ff */
[----:B------:R-:W-:Y:S02]  /*58e0*/  FSEL R67, R177, RZ, P5 ;  /* 0x000000ffb1437208 */ /* 0x000fe40002800000 */
[----:B------:R-:W-:Y:S02]  /*58f0*/  @P1 LOP3.LUT P5, RZ, R145, 0xff000000, RZ, 0xc0, !PT ;  /* 0xff00000091ff1812 */ /* 0x000fe400078ac0ff */
[----:B------:R-:W-:Y:S02]  /*5900*/  FSEL R64, R83, RZ, P6 ;  /* 0x000000ff53407208 */ /* 0x000fe40003000000 */
[----:B------:R-:W-:Y:S01]  /*5910*/  @P1 FSEL R84, R177, RZ, P5 ;  /* 0x000000ffb1541208 */ /* 0x000fe20002800000 */
[----:B0-----:R-:W-:Y:S01]  /*5920*/  @P1 IMAD.WIDE.U32 R176, R176, 0x10, R78 ;  /* 0x00000010b0b01825 */ /* 0x001fe200078e004e */
[----:B------:R-:W-:Y:S01]  /*5930*/  @P2 PRMT R75, R75, 0x5410, R82 ;  /* 0x000054104b4b2816 */ /* 0x000fe20000000052 */
[----:B------:R-:W0:Y:S01]  /*5940*/  @P2 LDC.64 R78, c[0x0][0x308] ;  /* 0x0000c200ff4e2b82 */ /* 0x000e220000000a00 */
[----:B------:R-:W-:-:S02]  /*5950*/  @P1 FSEL R88, R83, RZ, P4 ;  /* 0x000000ff53581208 */ /* 0x000fc40002000000 */
[----:B------:R-:W-:Y:S01]  /*5960*/  @P1 F2FP.BF16.F32.PACK_AB R194, RZ, R194 ;  /* 0x000000c2ffc2123e */ /* 0x000fe200000010ff */
[----:B--2---:R-:W-:Y:S01]  /*5970*/  @P1 IMAD.WIDE.U32 R80, R179, 0x10, R80 ;  /* 0x00000010b3501825 */ /* 0x004fe200078e0050 */
[----:B------:R-:W-:Y:S02]  /*5980*/  @P2 F2FP.BF16.F32.PACK_AB R87, RZ, R87 ;  /* 0x00000057ff57223e */ /* 0x000fe400000010ff */
[----:B------:R-:W-:Y:S01]  /*5990*/  @P1 LOP3.LUT P5, RZ, R144, 0xff0000, RZ, 0xc0, !PT ;  /* 0x00ff000090ff1812 */ /* 0x000fe200078ac0ff */
[----:B------:R-:W1:Y:S01]  /*59a0*/  LDC.64 R82, c[0x0][0x210] ;  /* 0x00008400ff527b82 */ /* 0x000e620000000a00 */
[----:B------:R-:W-:Y:S02]  /*59b0*/  @P1 F2FP.BF16.F32.PACK_AB R89, RZ, R89 ;  /* 0x00000059ff59123e */ /* 0x000fe400000010ff */
[----:B------:R-:W-:Y:S02]  /*59c0*/  @P1 F2FP.BF16.F32.PACK_AB R93, RZ, R93 ;  /* 0x0000005dff5d123e */ /* 0x000fe400000010ff */
[----:B------:R-:W-:-:S02]  /*59d0*/  @P1 F2FP.BF16.F32.PACK_AB R193, RZ, R193 ;  /* 0x000000c1ffc1123e */ /* 0x000fc400000010ff */
[----:B------:R-:W-:Y:S02]  /*59e0*/  @P1 F2FP.BF16.F32.PACK_AB R195, RZ, R195 ;  /* 0x000000c3ffc3123e */ /* 0x000fe400000010ff */
[----:B------:R-:W-:Y:S02]  /*59f0*/  @P1 PRMT R69, R92, 0x7610, R69 ;  /* 0x000076105c451816 */ /* 0x000fe40000000045 */
[----:B------:R-:W-:Y:S02]  /*5a00*/  @P1 PRMT R70, R99, 0x7610, R70 ;  /* 0x0000761063461816 */ /* 0x000fe40000000046 */
[----:B------:R-:W-:Y:S02]  /*5a10*/  @P1 PRMT R71, R194, 0x7610, R71 ;  /* 0x00007610c2471816 */ /* 0x000fe40000000047 */
[----:B------:R-:W-:Y:S01]  /*5a20*/  @P2 PRMT R74, R87, 0x7610, R74 ;  /* 0x00007610574a2816 */ /* 0x000fe2000000004a */
[----:B0-----:R-:W-:Y:S01]  /*5a30*/  @P2 IMAD.WIDE.U32 R78, R179, 0x10, R78 ;  /* 0x00000010b34e2825 */ /* 0x001fe200078e004e */
[----:B------:R-:W-:-:S02]  /*5a40*/  @P1 FSEL R87, R102, RZ, P3 ;  /* 0x000000ff66571208 */ /* 0x000fc40001800000 */
[----:B------:R-:W-:Y:S02]  /*5a50*/  @P1 FSEL R94, R94, RZ, P5 ;  /* 0x000000ff5e5e1208 */ /* 0x000fe40002800000 */
        /* <DEDUP_REMOVED lines=22> */
[----:B------:R-:W-:Y:S02]  /*5bc0*/  @P2 PRMT R73, R73, 0x5410, R98 ;  /* 0x0000541049492816 */ /* 0x000fe40000000062 */
[----:B------:R-:W-:-:S02]  /*5bd0*/  @P2 PRMT R74, R74, 0x5410, R104 ;  /* 0x000054104a4a2816 */ /* 0x000fc40000000068 */
[----:B------:R-:W-:Y:S02]  /*5be0*/  @P2 PRMT R72, R72, 0x5410, R90 ;  /* 0x0000541048482816 */ /* 0x000fe4000000005a */
[----:B------:R-:W-:Y:S02]  /*5bf0*/  F2FP.BF16.F32.PACK_AB R67, R67, R95 ;  /* 0x0000005f4343723e */ /* 0x000fe400000010ff */
[----:B------:R-:W-:Y:S01]  /*5c00*/  F2FP.BF16.F32.PACK_AB R66, R161, R160 ;  /* 0x000000a0a142723e */ /* 0x000fe200000010ff */
[----:B------:R0:W-:Y:S01]  /*5c10*/  @P2 STG.E.128 desc[UR4][R78.64], R72 ;  /* 0x000000484e002986 */ /* 0x0001e2000c101d04 */
[----:B------:R-:W-:Y:S02]  /*5c20*/  F2FP.BF16.F32.PACK_AB R65, R106, R65 ;  /* 0x000000416a41723e */ /* 0x000fe400000010ff */
[----:B------:R-:W-:Y:S02]  /*5c30*/  F2FP.BF16.F32.PACK_AB R64, R64, R105 ;  /* 0x000000694040723e */ /* 0x000fe400000010ff */
[----:B------:R-:W-:-:S02]  /*5c40*/  @P1 PRMT R68, R68, 0x5410, R88 ;  /* 0x0000541044441816 */ /* 0x000fc40000000058 */
[----:B------:R-:W-:Y:S01]  /*5c50*/  @P1 PRMT R69, R69, 0x5410, R196 ;  /* 0x0000541045451816 */ /* 0x000fe200000000c4 */
[----:B------:R0:W-:Y:S01]  /*5c60*/  STG.E.128 desc[UR4][R76.64], R64 ;  /* 0x000000404c007986 */ /* 0x0001e2000c101d04 */
[----:B------:R-:W-:Y:S02]  /*5c70*/  @P1 PRMT R70, R70, 0x5410, R192 ;  /* 0x0000541046461816 */ /* 0x000fe400000000c0 */
[----:B------:R-:W-:Y:S02]  /*5c80*/  @P1 PRMT R71, R71, 0x5410, R84 ;  /* 0x0000541047471816 */ /* 0x000fe40000000054 */
[----:B-1----:R-:W-:-:S03]  /*5c90*/  LEA R174, R82, R174, 0x2 ;  /* 0x000000ae52ae7211 */ /* 0x002fc600078e10ff */
[----:B------:R0:W-:Y:S01]  /*5ca0*/  @P1 STG.E.128 desc[UR4][R80.64], R68 ;  /* 0x0000004450001986 */ /* 0x0001e2000c101d04 */
[----:B------:R-:W-:-:S13]  /*5cb0*/  ISETP.GE.AND P1, PT, R174, R83, PT ;  /* 0x00000053ae00720c */ /* 0x000fda0003f26270 */
[----:B------:R-:W-:Y:S05]  /*5cc0*/  @!P1 BRA `(.L_x_170) ;  /* 0xffffffb400e09947 */ /* 0x000fea000383ffff */
[----:B------:R-:W-:Y:S05]  /*5cd0*/  BSYNC B1 ;  /* 0x0000000000017941 */ /* 0x000fea0003800000 */
.L_x_168:
        /* <DEDUP_REMOVED lines=46> */
[----:B------:R-:W-:Y:S01]  /*5fc0*/  MOV R52, R10 ;  /* 0x0000000a00347202 */ /* 0x000fe20000000f00 */
[----:B------:R-:W-:Y:S01]  /*5fd0*/  IMAD.MOV.U32 R10, RZ, RZ, R235 ;  /* 0x000000ffff0a7224 */ /* 0x000fe200078e00eb */
[----:B------:R-:W-:Y:S01]  /*5fe0*/  MOV R53, R9 ;  /* 0x0000000900357202 */ /* 0x000fe20000000f00 */
[----:B------:R-:W-:Y:S01]  /*5ff0*/  IMAD.MOV.U32 R9, RZ, RZ, R231 ;  /* 0x000000ffff097224 */ /* 0x000fe200078e00e7 */
        /* <DEDUP_REMOVED lines=8> */
[----:B------:R-:W-:Y:S01]  /*6080*/  MOV R120, R122 ;  /* 0x0000007a00787202 */ /* 0x000fe20000000f00 */
[----:B------:R-:W-:Y:S01]  /*6090*/  IMAD.MOV.U32 R122, RZ, RZ, R124 ;  /* 0x000000ffff7a7224 */ /* 0x000fe200078e007c */
[----:B------:R-:W-:Y:S02]  /*60a0*/  MOV R152, R154 ;  /* 0x0000009a00987202 */ /* 0x000fe40000000f00 */
[----:B------:R-:W-:Y:S02]  /*60b0*/  MOV R89, R29 ;  /* 0x0000001d00597202 */ /* 0x000fe40000000f00 */
[----:B------:R-:W-:Y:S01]  /*60c0*/  MOV R91, R31 ;  /* 0x0000001f005b7202 */ /* 0x000fe20000000f00 */
[----:B------:R-:W-:Y:S01]  /*60d0*/  IMAD.MOV.U32 R31, RZ, RZ, R172 ;  /* 0x000000ffff1f7224 */ /* 0x000fe200078e00ac */
        /* <DEDUP_REMOVED lines=34> */
[----:B------:R-:W-:-:S07]  /*6300*/  MOV R30, R173 ;  /* 0x000000ad001e7202 */ /* 0x000fce0000000f00 */
.L_x_167:
[----:B------:R-:W-:Y:S05]  /*6310*/  BSYNC B0 ;  /* 0x0000000000007941 */ /* 0x000fea0003800000 */
.L_x_165:
        /* <DEDUP_REMOVED lines=47> */
[----:B-----5:R-:W-:Y:S01]  /*6610*/  FADD.FTZ R45, RZ, R45 ;  /* 0x0000002dff2d7221 */ /* 0x020fe20000010000 */
[----:B------:R-:W-:Y:S02]  /*6620*/  FADD.FTZ R46, RZ, R46 ;  /* 0x0000002eff2e7221 */ /* 0x000fe40000010000 */
        /* <DEDUP_REMOVED lines=18> */
[----:B------:R-:W-:Y:S04]  /*6750*/  LDS R48, [R2+0x3200] ;  /* 0x0032000002307984 */ /* 0x000fe80000000800 */
[----:B------:R-:W4:Y:S01]  /*6760*/  LDS R51, [R2+0x3400] ;  /* 0x0034000002337984 */ /* 0x000f220000000800 */
[----:B-----5:R-:W-:-:S03]  /*6770*/  FADD.FTZ R32, R32, R77 ;  /* 0x0000004d20207221 */ /* 0x020fc60000010000 */
[----:B------:R-:W-:Y:S01]  /*6780*/  LDS R50, [R2+0x3600] ;  /* 0x0036000002327984 */ /* 0x000fe20000000800 */
[----:B------:R-:W-:-:S03]  /*6790*/  FADD.FTZ R33, R33, R76 ;  /* 0x0000004c21217221 */ /* 0x000fc60000010000 */
[----:B------:R-:W-:Y:S01]  /*67a0*/  LDS R65, [R2+0x3800] ;  /* 0x0038000002417984 */ /* 0x000fe20000000800 */
[----:B------:R-:W-:-:S03]  /*67b0*/  FADD.FTZ R34, R34, R79 ;  /* 0x0000004f22227221 */ /* 0x000fc60000010000 */
[----:B------:R-:W5:Y:S01]  /*67c0*/  LDS R64, [R2+0x3a00] ;  /* 0x003a000002407984 */ /* 0x000f620000000800 */
[----:B------:R-:W-:-:S03]  /*67d0*/  FADD.FTZ R35, R35, R78 ;  /* 0x0000004e23237221 */ /* 0x000fc60000010000 */
[----:B------:R-:W-:Y:S01]  /*67e0*/  LDS R67, [R2+0x3c00] ;  /* 0x003c000002437984 */ /* 0x000fe20000000800 */
[----:B------:R-:W-:-:S03]  /*67f0*/  FADD.FTZ R44, R44, R93 ;  /* 0x0000005d2c2c7221 */ /* 0x000fc60000010000 */
[----:B------:R-:W5:Y:S01]  /*6800*/  LDS R66, [R2+0x3e00] ;  /* 0x003e000002427984 */ /* 0x000f620000000800 */
[----:B0-----:R-:W-:Y:S01]  /*6810*/  FADD.FTZ R45, R45, R92 ;  /* 0x0000005c2d2d7221 */ /* 0x001fe20000010000 */
[----:B------:R-:W-:Y:S01]  /*6820*/  BAR.SYNC.DEFER_BLOCKING 0x0 ;  /* 0x0000000000007b1d */ /* 0x000fe20000010000 */
[----:B-1----:R-:W-:Y:S01]  /*6830*/  FADD.FTZ R46, R46, R95 ;  /* 0x0000005f2e2e7221 */ /* 0x002fe20000010000 */
[----:B--2---:R-:W-:Y:S01]  /*6840*/  FADD.FTZ R47, R47, R94 ;  /* 0x0000005e2f2f7221 */ /* 0x004fe20000010000 */
[----:B---3--:R-:W-:-:S03]  /*6850*/  FADD.FTZ R49, R32, R49 ;  /* 0x0000003120317221 */ /* 0x008fc60000010000 */
[----:B------:R-:W-:Y:S04]  /*6860*/  STS.128 [R0], R80 ;  /* 0x0000005000007388 */ /* 0x000fe80000000c00 */
[----:B------:R-:W-:Y:S04]  /*6870*/  STS.128 [R0+0x10], R68 ;  /* 0x0000104400007388 */ /* 0x000fe80000000c00 */
[----:B------:R-:W-:Y:S04]  /*6880*/  STS.128 [R0+0x400], R52 ;  /* 0x0004003400007388 */ /* 0x000fe80000000c00 */
[----:B------:R4:W-:Y:S04]  /*6890*/  STS.128 [R0+0x410], R12 ;  /* 0x0004100c00007388 */ /* 0x0009e80000000c00 */
[----:B------:R0:W-:Y:S04]  /*68a0*/  STS.128 [R0+0x800], R16 ;  /* 0x0008001000007388 */ /* 0x0001e80000000c00 */
[----:B------:R-:W-:Y:S04]  /*68b0*/  STS.128 [R0+0x810], R20 ;  /* 0x0008101400007388 */ /* 0x000fe80000000c00 */
[----:B------:R-:W-:Y:S04]  /*68c0*/  STS.128 [R0+0xc00], R24 ;  /* 0x000c001800007388 */ /* 0x000fe80000000c00 */
[----:B------:R-:W-:Y:S01]  /*68d0*/  STS.128 [R0+0xc10], R88 ;  /* 0x000c105800007388 */ /* 0x000fe20000000c00 */
[----:B----4-:R-:W-:Y:S01]  /*68e0*/  FADD.FTZ R13, R34, R51 ;  /* 0x00000033220d7221 */ /* 0x010fe20000010000 */
[----:B-----5:R-:W-:Y:S01]  /*68f0*/  FADD.FTZ R12, R45, R64 ;  /* 0x000000402d0c7221 */ /* 0x020fe20000010000 */
[----:B------:R-:W-:Y:S01]  /*6900*/  FADD.FTZ R15, R44, R65 ;  /* 0x000000412c0f7221 */ /* 0x000fe20000010000 */
[----:B------:R-:W-:Y:S01]  /*6910*/  BAR.SYNC.DEFER_BLOCKING 0x0 ;  /* 0x0000000000007b1d */ /* 0x000fe20000010000 */
[----:B0-----:R-:W-:Y:S01]  /*6920*/  FADD.FTZ R18, R33, R48 ;  /* 0x0000003021127221 */ /* 0x001fe20000010000 */
[----:B------:R-:W-:Y:S01]  /*6930*/  FADD.FTZ R16, R35, R50 ;  /* 0x0000003223107221 */ /* 0x000fe20000010000 */
[----:B------:R-:W-:Y:S01]  /*6940*/  FADD.FTZ R17, R47, R66 ;  /* 0x000000422f117221 */ /* 0x000fe20000010000 */
[----:B------:R-:W-:-:S02]  /*6950*/  FADD.FTZ R14, R46, R67 ;  /* 0x000000432e0e7221 */ /* 0x000fc40000010000 */
[----:B------:R-:W0:Y:S04]  /*6960*/  LDS R20, [R2+0xa00] ;  /* 0x000a000002147984 */ /* 0x000e280000000800 */
[----:B------:R-:W1:Y:S04]  /*6970*/  LDS R22, [R2+0xe00] ;  /* 0x000e000002167984 */ /* 0x000e680000000800 */
[----:B------:R-:W2:Y:S04]  /*6980*/  LDS R76, [R2] ;  /* 0x00000000024c7984 */ /* 0x000ea80000000800 */
        /* <DEDUP_REMOVED lines=115> */
[----:B------:R-:W-:Y:S01]  /*70c0*/  LDS R38, [R2+0x3600] ;  /* 0x0036000002267984 */ /* 0x000fe20000000800 */
        /* <DEDUP_REMOVED lines=15> */
[----:B------:R-:W-:Y:S01]  /*71c0*/  STS.128 [R0], R72 ;  /* 0x0000004800007388 */ /* 0x000fe20000000c00 */
[----:B-----5:R-:W-:-:S03]  /*71d0*/  FADD.FTZ R61, R6, R61 ;  /* 0x0000003d063d7221 */ /* 0x020fc60000010000 */
[----:B------:R-:W-:Y:S01]  /*71e0*/  STS.128 [R0+0x10], R128 ;  /* 0x0000108000007388 */ /* 0x000fe20000000c00 */
[----:B------:R-:W-:-:S03]  /*71f0*/  FADD.FTZ R27, R7, R40 ;  /* 0x00000028071b7221 */ /* 0x000fc60000010000 */
[----:B------:R-:W-:Y:S01]  /*7200*/  STS.128 [R0+0x400], R132 ;  /* 0x0004008400007388 */ /* 0x000fe20000000c00 */
[----:B------:R-:W-:-:S03]  /*7210*/  FADD.FTZ R63, R24, R63 ;  /* 0x0000003f183f7221 */ /* 0x000fc60000010000 */
[----:B------:R-:W-:Y:S01]  /*7220*/  STS.128 [R0+0x410], R136 ;  /* 0x0004108800007388 */ /* 0x000fe20000000c00 */
[----:B------:R-:W-:-:S03]  /*7230*/  FADD.FTZ R25, R25, R42 ;  /* 0x0000002a19197221 */ /* 0x000fc60000010000 */
[----:B------:R0:W-:Y:S04]  /*7240*/  STS.128 [R0+0x800], R8 ;  /* 0x0008000800007388 */ /* 0x0001e80000000c00 */
[----:B------:R-:W-:Y:S04]  /*7250*/  STS.128 [R0+0x810], R240 ;  /* 0x000810f000007388 */ /* 0x000fe80000000c00 */
[----:B------:R-:W-:Y:S04]  /*7260*/  STS.128 [R0+0xc00], R148 ;  /* 0x000c009400007388 */ /* 0x000fe80000000c00 */
[----:B------:R1:W-:Y:S01]  /*7270*/  STS.128 [R0+0xc10], R152 ;  /* 0x000c109800007388 */ /* 0x0003e20000000c00 */
[----:B------:R-:W-:Y:S01]  /*7280*/  BAR.SYNC.DEFER_BLOCKING 0x0 ;  /* 0x0000000000007b1d */ /* 0x000fe20000010000 */
[----:B0-----:R-:W-:Y:S01]  /*7290*/  SHF.L.U32 R10, R3, 0x2, RZ ;  /* 0x00000002030a7819 */ /* 0x001fe200000006ff */
[----:B-1----:R-:W-:-:S03]  /*72a0*/  IMAD.X R0, RZ, RZ, RZ, P0 ;  /* 0x000000ffff007224 */ /* 0x002fc600000e06ff */
[----:B------:R-:W-:Y:S02]  /*72b0*/  IADD3 R4, P0, R10, UR6, RZ ;  /* 0x000000060a047c10 */ /* 0x000fe4000ff1e0ff */
[----:B------:R-:W-:Y:S01]  /*72c0*/  SHF.L.U64.HI R11, R3, 0x2, R0 ;  /* 0x00000002030b7819 */ /* 0x000fe20000010200 */
[----:B------:R-:W-:-:S03]  /*72d0*/  FADD.FTZ R3, R5, R38 ;  /* 0x0000002605037221 */ /* 0x000fc60000010000 */
[----:B------:R-:W-:Y:S01]  /*72e0*/  IADD3.X R5, R11, UR7, RZ, P0, !PT ;  /* 0x000000070b057c10 */ /* 0x000fe200087fe4ff */
[----:B------:R-:W-:Y:S01]  /*72f0*/  ULDC.64 UR6, c[0x0][0x2d0] ;  /* 0x0000b40000067ab9 */ /* 0x000fe20000000a00 */
[----:B------:R-:W0:Y:S01]  /*7300*/  LDS R44, [R2] ;  /* 0x00000000022c7984 */ /* 0x000e220000000800 */
[----:B------:R-:W-:-:S03]  /*7310*/  IADD3 R6, P0, R10, UR6, RZ ;  /* 0x000000060a067c10 */ /* 0x000fc6000ff1e0ff */
[----:B------:R-:W1:Y:S01]  /*7320*/  LDS R65, [R2+0x1000] ;  /* 0x0010000002417984 */ /* 0x000e620000000800 */
[----:B------:R-:W-:Y:S01]  /*7330*/  IADD3.X R7, R11, UR7, RZ, P0, !PT ;  /* 0x000000070b077c10 */ /* 0x000fe200087fe4ff */
[----:B------:R-:W-:Y:S02]  /*7340*/  ULDC.64 UR6, c[0x0][0x2e8] ;  /* 0x0000ba0000067ab9 */ /* 0x000fe40000000a00 */
        /* <DEDUP_REMOVED lines=12> */
[----:B--2---:R-:W-:-:S03]  /*7410*/  FADD.FTZ R9, R44, R9 ;  /* 0x000000092c097221 */ /* 0x004fc60000010000 */
[----:B------:R-:W2:Y:S01]  /*7420*/  LDS R65, [R2+0x3200] ;  /* 0x0032000002417984 */ /* 0x000ea20000000800 */
[----:B---3--:R-:W-:-:S03]  /*7430*/  FADD.FTZ R0, RZ, R0 ;  /* 0x00000000ff007221 */ /* 0x008fc60000010000 */
[----:B------:R-:W3:Y:S01]  /*7440*/  LDS R24, [R2+0x800] ;  /* 0x0008000002187984 */ /* 0x000ee20000000800 */
[----:B----4-:R-:W-:-:S03]  /*7450*/  FADD.FTZ R41, R9, R8 ;  /* 0x0000000809297221 */ /* 0x010fc60000010000 */
[----:B------:R-:W-:Y:S01]  /*7460*/  STG.E desc[UR4][R4.64], R53 ;  /* 0x0000003504007986 */ /* 0x000fe2000c101904 */
[C---:B------:R-:W-:Y:S02]  /*7470*/  IADD3 R8, P0, R10.reuse, UR6, RZ ;  /* 0x000000060a087c10 */ /* 0x040fe4000ff1e0ff */
[----:B------:R-:W-:Y:S01]  /*7480*/  IADD3 R10, P1, R10, UR16, RZ ;  /* 0x000000100a0a7c10 */ /* 0x000fe2000ff3e0ff */
[----:B------:R-:W4:Y:S01]  /*7490*/  LDS R53, [R2+0x3400] ;  /* 0x0034000002357984 */ /* 0x000f220000000800 */
[----:B-----5:R-:W-:Y:S01]  /*74a0*/  FADD.FTZ R29, R0, R29 ;  /* 0x0000001d001d7221 */ /* 0x020fe20000010000 */
[C---:B------:R-:W-:Y:S02]  /*74b0*/  IADD3.X R9, R11.reuse, UR7, RZ, P0, !PT ;  /* 0x000000070b097c10 */ /* 0x040fe400087fe4ff */
[----:B------:R-:W5:Y:S01]  /*74c0*/  LDS R45, [R2+0x2600] ;  /* 0x00260000022d7984 */ /* 0x000f620000000800 */
[----:B------:R-:W-:Y:S01]  /*74d0*/  IADD3.X R11, R11, UR17, RZ, P1, !PT ;  /* 0x000000110b0b7c10 */ /* 0x000fe20008ffe4ff */
[----:B------:R-:W-:Y:S01]  /*74e0*/  FADD.FTZ R30, R29, R28 ;  /* 0x0000001c1d1e7221 */ /* 0x000fe20000010000 */
[----:B------:R-:W-:Y:S01]  /*74f0*/  FADD.FTZ R20, RZ, R20 ;  /* 0x00000014ff147221 */ /* 0x000fe20000010000 */
[----:B------:R-:W5:Y:S03]  /*7500*/  LDS R37, [R2+0x1800] ;  /* 0x0018000002257984 */ /* 0x000f660000000800 */
[----:B------:R-:W-:Y:S01]  /*7510*/  FADD.FTZ R20, R20, R31 ;  /* 0x0000001f14147221 */ /* 0x000fe20000010000 */
[----:B------:R-:W5:Y:S03]  /*7520*/  LDS R26, [R2+0xa00] ;  /* 0x000a0000021a7984 */ /* 0x000f660000000800 */
[----:B------:R-:W-:Y:S01]  /*7530*/  FADD.FTZ R20, R20, R43 ;  /* 0x0000002b14147221 */ /* 0x000fe20000010000 */
[----:B------:R-:W5:Y:S04]  /*7540*/  LDS R67, [R2+0x3600] ;  /* 0x0036000002437984 */ /* 0x000f680000000800 */
[----:B------:R-:W5:Y:S01]  /*7550*/  LDS R47, [R2+0x2800] ;  /* 0x00280000022f7984 */ /* 0x000f620000000800 */
[----:B0-----:R-:W-:-:S03]  /*7560*/  FADD.FTZ R22, RZ, R22 ;  /* 0x00000016ff167221 */ /* 0x001fc60000010000 */
[----:B------:R-:W0:Y:S01]  /*7570*/  LDS R39, [R2+0x1a00] ;  /* 0x001a000002277984 */ /* 0x000e220000000800 */
[----:B-1----:R-:W-:-:S03]  /*7580*/  FADD.FTZ R22, R22, R35 ;  /* 0x0000002316167221 */ /* 0x002fc60000010000 */
[----:B------:R-:W1:Y:S01]  /*7590*/  LDS R0, [R2+0xc00] ;  /* 0x000c000002007984 */ /* 0x000e620000000800 */
[----:B--2---:R-:W-:-:S03]  /*75a0*/  FADD.FTZ R65, R30, R65 ;  /* 0x000000411e417221 */ /* 0x004fc60000010000 */
[----:B------:R-:W-:Y:S01]  /*75b0*/  STG.E desc[UR4][R6.64], R49 ;  /* 0x0000003106007986 */ /* 0x000fe2000c101904 */
[----:B---3--:R-:W-:-:S03]  /*75c0*/  FADD.FTZ R24, RZ, R24 ;  /* 0x00000018ff187221 */ /* 0x008fc60000010000 */
[----:B------:R-:W2:Y:S04]  /*75d0*/  LDS R69, [R2+0x3800] ;  /* 0x0038000002457984 */ /* 0x000ea80000000800 */
        /* <DEDUP_REMOVED lines=8> */
[----:B------:R-:W-:Y:S01]  /*7660*/  STG.E desc[UR4][R10.64], R51 ;  /* 0x000000330a007986 */ /* 0x000fe2000c101904 */
        /* <DEDUP_REMOVED lines=10> */
[----:B------:R-:W2:Y:S01]  /*7710*/  LDS R43, [R2+0x3e00] ;  /* 0x003e0000022b7984 */ /* 0x000ea20000000800 */
[----:B---3--:R-:W-:-:S03]  /*7720*/  FADD.FTZ R26, R26, R49 ;  /* 0x000000311a1a7221 */ /* 0x008fc60000010000 */
[----:B------:R-:W-:Y:S01]  /*7730*/  STG.E desc[UR4][R4.64+0x200], R81 ;  /* 0x0002005104007986 */ /* 0x000fe2000c101904 */
[----:B----4-:R-:W-:-:S03]  /*7740*/  FADD.FTZ R0, R0, R29 ;  /* 0x0000001d00007221 */ /* 0x010fc60000010000 */
[----:B------:R-:W-:Y:S01]  /*7750*/  STG.E desc[UR4][R6.64+0x200], R18 ;  /* 0x0002001206007986 */ /* 0x000fe2000c101904 */
[----:B-----5:R-:W-:-:S03]  /*7760*/  FADD.FTZ R28, RZ, R28 ;  /* 0x0000001cff1c7221 */ /* 0x020fc60000010000 */
[----:B------:R-:W-:Y:S04]  /*7770*/  STG.E desc[UR4][R8.64+0x200], R65 ;  /* 0x0002004108007986 */ /* 0x000fe8000c101904 */
[----:B------:R-:W-:Y:S04]  /*7780*/  STG.E desc[UR4][R10.64+0x200], R57 ;  /* 0x000200390a007986 */ /* 0x000fe8000c101904 */
        /* <DEDUP_REMOVED lines=10> */
[----:B------:R-:W-:Y:S01]  /*7830*/  STG.E desc[UR4][R6.64+0x600], R16 ;  /* 0x0006001006007986 */ /* 0x000fe2000c101904 */
[----:B--2---:R-:W-:-:S03]  /*7840*/  FADD.FTZ R43, R28, R43 ;  /* 0x0000002b1c2b7221 */ /* 0x004fc60000010000 */
        /* <DEDUP_REMOVED lines=19> */
.L_x_169:
        /* <DEDUP_REMOVED lines=8> */
.L_x_172:
[----:B------:R-:W-:Y:S05]  /*7a00*/  BSYNC B2 ;  /* 0x0000000000027941 */ /* 0x000fea0003800000 */
.L_x_171:
[----:B------:R-:W-:Y:S01]  /*7a10*/  HFMA2.MMA R83, -RZ, RZ, 0, 5.9604644775390625e-08 ;  /* 0x00000001ff537435 */ /* 0x000fe200000001ff */
[----:B------:R-:W-:Y:S01]  /*7a20*/  MOV R82, R67 ;  /* 0x0000004300527202 */ /* 0x000fe20000000f00 */
[----:B------:R-:W-:Y:S01]  /*7a30*/  IMAD.MOV.U32 R103, RZ, RZ, 0x1f ;  /* 0x0000001fff677424 */ /* 0x000fe200078e00ff */
[----:B------:R-:W-:Y:S01]  /*7a40*/  MOV R107, 0xffffffff ;  /* 0xffffffff006b7802 */ /* 0x000fe20000000f00 */
[----:B------:R-:W-:-:S07]  /*7a50*/  FADD.FTZ R66, R66, R240 ;  /* 0x000000f042427221 */ /* 0x000fce0000010000 */
[----:B------:R-:W-:Y:S05]  /*7a60*/  WARPSYNC.COLLECTIVE R107, `(.L_x_173) ;  /* 0x000000006b087348 */ /* 0x000fea0003c00000 */
[----:B------:R0:W1:Y:S02]  /*7a70*/  SHFL.BFLY P3, R240, R82, R83, R103 ;  /* 0x0c00005352f07389 */ /* 0x0000640000060067 */
[----:B01----:R-:W-:Y:S01]  /*7a80*/  ENDCOLLECTIVE ;  /* 0x000000000000791b */ /* 0x003fe20003800000 */
.L_x_173:
[----:B------:R-:W-:Y:S01]  /*7a90*/  HFMA2.MMA R83, -RZ, RZ, 0, 1.1920928955078125e-07 ;  /* 0x00000002ff537435 */ /* 0x000fe200000001ff */
[----:B------:R-:W-:Y:S01]  /*7aa0*/  MOV R82, R66 ;  /* 0x0000004200527202 */ /* 0x000fe20000000f00 */
[----:B------:R-:W-:-:S09]  /*7ab0*/  FADD.FTZ R67, R67, R240 ;  /* 0x000000f043437221 */ /* 0x000fd20000010000 */
[----:B------:R-:W-:Y:S05]  /*7ac0*/  WARPSYNC.COLLECTIVE R107, `(.L_x_174) ;  /* 0x000000006b087348 */ /* 0x000fea0003c00000 */
[----:B------:R0:W1:Y:S02]  /*7ad0*/  SHFL.BFLY P3, R240, R82, R83, R103 ;  /* 0x0c00005352f07389 */ /* 0x0000640000060067 */
[----:B01----:R-:W-:Y:S01]  /*7ae0*/  ENDCOLLECTIVE ;  /* 0x000000000000791b */ /* 0x003fe20003800000 */
.L_x_174:
[----:B------:R-:W-:Y:S02]  /*7af0*/  IMAD.MOV.U32 R82, RZ, RZ, R67 ;  /* 0x000000ffff527224 */ /* 0x000fe400078e0043 */
[----:B------:R-:W-:-:S07]  /*7b00*/  FADD.FTZ R66, R66, R240 ;  /* 0x000000f042427221 */ /* 0x000fce0000010000 */
[----:B------:R-:W-:Y:S05]  /*7b10*/  WARPSYNC.COLLECTIVE R107, `(.L_x_175) ;  /* 0x000000006b087348 */ /* 0x000fea0003c00000 */
[----:B------:R0:W1:Y:S02]  /*7b20*/  SHFL.BFLY P3, R240, R82, R83, R103 ;  /* 0x0c00005352f07389 */ /* 0x0000640000060067 */
[----:B01----:R-:W-:Y:S01]  /*7b30*/  ENDCOLLECTIVE ;  /* 0x000000000000791b */ /* 0x003fe20003800000 */
.L_x_175:
[----:B------:R-:W-:Y:S01]  /*7b40*/  HFMA2.MMA R83, -RZ, RZ, 0, 2.384185791015625e-07 ;  /* 0x00000004ff537435 */ /* 0x000fe200000001ff */
[----:B------:R-:W-:Y:S01]  /*7b50*/  MOV R82, R66 ;  /* 0x0000004200527202 */ /* 0x000fe20000000f00 */
[----:B------:R-:W-:-:S09]  /*7b60*/  FADD.FTZ R67, R67, R240 ;  /* 0x000000f043437221 */ /* 0x000fd20000010000 */
[----:B------:R-:W-:Y:S05]  /*7b70*/  WARPSYNC.COLLECTIVE R107, `(.L_x_176) ;  /* 0x000000006b087348 */ /* 0x000fea0003c00000 */
[----:B------:R0:W1:Y:S02]  /*7b80*/  SHFL.BFLY P3, R240, R82, R83, R103 ;  /* 0x0c00005352f07389 */ /* 0x0000640000060067 */
[----:B01----:R-:W-:Y:S01]  /*7b90*/  ENDCOLLECTIVE ;  /* 0x000000000000791b */ /* 0x003fe20003800000 */
.L_x_176:
[----:B------:R-:W-:Y:S01]  /*7ba0*/  MOV R82, R67 ;  /* 0x0000004300527202 */ /* 0x000fe20000000f00 */
[----:B------:R-:W-:-:S07]  /*7bb0*/  FADD.FTZ R66, R66, R240 ;  /* 0x000000f042427221 */ /* 0x000fce0000010000 */
[----:B------:R-:W-:Y:S05]  /*7bc0*/  WARPSYNC.COLLECTIVE R107, `(.L_x_177) ;  /* 0x000000006b087348 */ /* 0x000fea0003c00000 */
[----:B------:R0:W1:Y:S02]  /*7bd0*/  SHFL.BFLY P3, R240, R82, R83, R103 ;  /* 0x0c00005352f07389 */ /* 0x0000640000060067 */
[----:B01----:R-:W-:Y:S01]  /*7be0*/  ENDCOLLECTIVE ;  /* 0x000000000000791b */ /* 0x003fe20003800000 */
.L_x_177:
[----:B------:R-:W-:Y:S01]  /*7bf0*/  HFMA2.MMA R83, -RZ, RZ, 0, 4.76837158203125e-07 ;  /* 0x00000008ff537435 */ /* 0x000fe200000001ff */
[----:B------:R-:W-:Y:S02]  /*7c00*/  IMAD.MOV.U32 R82, RZ, RZ, R66 ;  /* 0x000000ffff527224 */ /* 0x000fe400078e0042 */
[----:B------:R-:W-:-:S08]  /*7c10*/  FADD.FTZ R67, R67, R240 ;  /* 0x000000f043437221 */ /* 0x000fd00000010000 */
[----:B------:R-:W-:Y:S05]  /*7c20*/  WARPSYNC.COLLECTIVE R107, `(.L_x_178) ;  /* 0x000000006b087348 */ /* 0x000fea0003c00000 */
[----:B------:R0:W1:Y:S02]  /*7c30*/  SHFL.BFLY P3, R240, R82, R83, R103 ;  /* 0x0c00005352f07389 */ /* 0x0000640000060067 */
[----:B01----:R-:W-:Y:S01]  /*7c40*/  ENDCOLLECTIVE ;  /* 0x000000000000791b */ /* 0x003fe20003800000 */
.L_x_178:
[----:B------:R-:W-:Y:S01]  /*7c50*/  MOV R82, R67 ;  /* 0x0000004300527202 */ /* 0x000fe20000000f00 */
[----:B------:R-:W-:-:S07]  /*7c60*/  FADD.FTZ R66, R66, R240 ;  /* 0x000000f042427221 */ /* 0x000fce0000010000 */
[----:B------:R-:W-:Y:S05]  /*7c70*/  WARPSYNC.COLLECTIVE R107, `(.L_x_179) ;  /* 0x000000006b087348 */ /* 0x000fea0003c00000 */
[----:B------:R0:W1:Y:S02]  /*7c80*/  SHFL.BFLY P3, R240, R82, R83, R103 ;  /* 0x0c00005352f07389 */ /* 0x0000640000060067 */
[----:B01----:R-:W-:Y:S01]  /*7c90*/  ENDCOLLECTIVE ;  /* 0x000000000000791b */ /* 0x003fe20003800000 */
.L_x_179:
[----:B------:R-:W-:Y:S01]  /*7ca0*/  MOV R82, R66 ;  /* 0x0000004200527202 */ /* 0x000fe20000000f00 */
[----:B------:R-:W-:Y:S02]  /*7cb0*/  IMAD.MOV.U32 R83, RZ, RZ, 0x10 ;  /* 0x00000010ff537424 */ /* 0x000fe400078e00ff */
[----:B------:R-:W-:-:S07]  /*7cc0*/  FADD.FTZ R67, R67, R240 ;  /* 0x000000f043437221 */ /* 0x000fce0000010000 */
[----:B------:R-:W-:Y:S05]  /*7cd0*/  WARPSYNC.COLLECTIVE R107, `(.L_x_180) ;  /* 0x000000006b087348 */ /* 0x000fea0003c00000 */
[----:B------:R0:W1:Y:S02]  /*7ce0*/  SHFL.BFLY P3, R240, R82, R83, R103 ;  /* 0x0c00005352f07389 */ /* 0x0000640000060067 */
[----:B01----:R-:W-:Y:S01]  /*7cf0*/  ENDCOLLECTIVE ;  /* 0x000000000000791b */ /* 0x003fe20003800000 */
.L_x_180:
[----:B------:R-:W-:Y:S02]  /*7d00*/  MOV R82, R67 ;  /* 0x0000004300527202 */ /* 0x000fe40000000f00 */
[----:B------:R-:W-:-:S07]  /*7d10*/  MOV R234, R240 ;  /* 0x000000f000ea7202 */ /* 0x000fce0000000f00 */
[----:B------:R-:W-:Y:S05]  /*7d20*/  WARPSYNC.COLLECTIVE R107, `(.L_x_181) ;  /* 0x000000006b087348 */ /* 0x000fea0003c00000 */
[----:B------:R0:W1:Y:S02]  /*7d30*/  SHFL.BFLY P3, R240, R82, R83, R103 ;  /* 0x0c00005352f07389 */ /* 0x0000640000060067 */
[----:B01----:R-:W-:Y:S01]  /*7d40*/  ENDCOLLECTIVE ;  /* 0x000000000000791b */ /* 0x003fe20003800000 */
.L_x_181:
[----:B------:R-:W-:Y:S01]  /*7d50*/  MOV R82, R240 ;  /* 0x000000f000527202 */ /* 0x000fe20000000f00 */
[----:B------:R-:W-:Y:S06]  /*7d60*/  BRA `(.L_x_182) ;  /* 0xffffffbc007c7947 */ /* 0x000fec000383ffff */
.L_x_183:
        /* <DEDUP_REMOVED lines=9> */
.L_x_3723:


//--------------------- .text._ZN10layer_norm22ln_bwd_finalize_kernelINS_22Kernel_traits_finalizeILj1024E13__nv_bfloat16S2_S2_S2_fjLb0ELj1024ELj4ENS_18Kernel_traits_baseILj1024ES2_S2_S2_S2_fjLj1024EEEEELb0ELb0EEEvNS_9BwdParamsE --------------------------
	.section	.text._ZN10layer_norm22ln_bwd_finalize_kernelINS_22Kernel_traits_finalizeILj1024E13__nv_bfloat16S2_S2_S2_fjLb0ELj1024ELj4ENS_18Kernel_traits_baseILj1024ES2_S2_S2_S2_fjLj1024EEEEELb0ELb0EEEvNS_9BwdParamsE,"ax",@progbits
	.align	128
        .global         _ZN10layer_norm22ln_bwd_finalize_kernelINS_22Kernel_traits_finalizeILj1024E13__nv_bfloat16S2_S2_S2_fjLb0ELj1024ELj4ENS_18Kernel_traits_baseILj1024ES2_S2_S2_S2_fjLj1024EEEEELb0ELb0EEEvNS_9BwdParamsE
        .type           _ZN10layer_norm22ln_bwd_finalize_kernelINS_22Kernel_traits_finalizeILj1024E13__nv_bfloat16S2_S2_S2_fjLb0ELj1024ELj4ENS_18Kernel_traits_baseILj1024ES2_S2_S2_S2_fjLj1024EEEEELb0ELb0EEEvNS_9BwdParamsE,@function
        .size           _ZN10layer_norm22ln_bwd_finalize_kernelINS_22Kernel_traits_finalizeILj1024E13__nv_bfloat16S2_S2_S2_fjLb0ELj1024ELj4ENS_18Kernel_traits_baseILj1024ES2_S2_S2_S2_fjLj1024EEEEELb0ELb0EEEvNS_9BwdParamsE,(.L_x_3724 - _ZN10layer_norm22ln_bwd_finalize_kernelINS_22Kernel_traits_finalizeILj1024E13__nv_bfloat16S2_S2_S2_fjLb0ELj1024ELj4ENS_18Kernel_traits_baseILj1024ES2_S2_S2_S2_fjLj1024EEEEELb0ELb0EEEvNS_9BwdParamsE)
        .other          _ZN10layer_norm22ln_bwd_finalize_kernelINS_22Kernel_traits_finalizeILj1024E13__nv_bfloat16S2_S2_S2_fjLb0ELj1024ELj4ENS_18Kernel_traits_baseILj1024ES2_S2_S2_S2_fjLj1024EEEEELb0ELb0EEEvNS_9BwdParamsE,@"STO_CUDA_ENTRY STV_DEFAULT"
_ZN10layer_norm22ln_bwd_finalize_kernelINS_22Kernel_traits_finalizeILj1024E13__nv_bfloat16S2_S2_S2_fjLb0ELj1024ELj4ENS_18Kernel_traits_baseILj1024ES2_S2_S2_S2_fjLj1024EEEEELb0ELb0EEEvNS_9BwdParamsE:
.text._ZN10layer_norm22ln_bwd_finalize_kernelINS_22Kernel_traits_finalizeILj1024E13__nv_bfloat16S2_S2_S2_fjLb0ELj1024ELj4ENS_18Kernel_traits_baseILj1024ES2_S2_S2_S2_fjLj1024EEEEELb0ELb0EEEvNS_9BwdParamsE:
[----:B------:R-:W-:Y:S01]  /*0000*/  LDC R1, c[0x0][0x28] ;  /* 0x00000a00ff017b82 */ /* 0x000fe20000000800 */
[----:B------:R-:W0:Y:S01]  /*0010*/  S2R R0, SR_TID.X ;  /* 0x0000000000007919 */ /* 0x000e220000002100 */
[----:B------:R-:W1:Y:S01]  /*0020*/  S2R R6, SR_CTAID.X ;  /* 0x0000000000067919 */ /* 0x000e620000002500 */
[----:B0-----:R-:W-:Y:S02]  /*0030*/  LOP3.LUT R2, R0, 0x1f, RZ, 0xc0, !PT ;  /* 0x0000001f00027812 */ /* 0x001fe400078ec0ff */
[----:B-1----:R-:W-:-:S04]  /*0040*/  SHF.L.U32 R3, R6, 0x5, RZ ;  /* 0x0000000506037819 */ /* 0x002fc800000006ff */
[----:B------:R-:W-:-:S04]  /*0050*/  LOP3.LUT R3, R3, 0xffffffe0, R2, 0xe2, !PT ;  /* 0xffffffe003037812 */ /* 0x000fc800078ee202 */
[----:B------:R-:W-:-:S13]  /*0060*/  ISETP.GT.U32.AND P0, PT, R3, 0x3ff, PT ;  /* 0x000003ff0300780c */ /* 0x000fda0003f04070 */
[----:B------:R-:W-:Y:S05]  /*0070*/  @P0 EXIT ;  /* 0x000000000000094d */ /* 0x000fea0003800000 */
[----:B------:R-:W0:Y:S01]  /*0080*/  S2UR UR5, SR_CgaCtaId ;  /* 0x00000000000579c3 */ /* 0x000e220000008800 */
[--C-:B------:R-:W-:Y:S01]  /*0090*/  SHF.R.U32.HI R5, RZ, 0x5, R0.reuse ;  /* 0x00000005ff057819 */ /* 0x100fe20000011600 */
[----:B------:R-:W-:Y:S01]  /*00a0*/  UMOV UR4, 0x400 ;  /* 0x0000040000047882 */ /* 0x000fe20000000000 */
[----:B------:R-:W-:Y:S01]  /*00b0*/  LOP3.LUT R4, R0, 0x3fffffe0, RZ, 0xc0, !PT ;  /* 0x3fffffe000047812 */ /* 0x000fe200078ec0ff */
[----:B------:R-:W-:Y:S01]  /*00c0*/  ULDC.64 UR6, c[0x0][0x208] ;  /* 0x0000820000067ab9 */ /* 0x000fe20000000a00 */
[C---:B------:R-:W-:Y:S02]  /*00d0*/  LOP3.LUT R7, R5.reuse, 0x1f, R0, 0x78, !PT ;  /* 0x0000001f05077812 */ /* 0x040fe400078e7800 */
[----:B------:R-:W-:Y:S02]  /*00e0*/  SHF.L.U32 R6, R6, 0x4, RZ ;  /* 0x0000000406067819 */ /* 0x000fe400000006ff */
[----:B------:R-:W-:Y:S01]  /*00f0*/  IADD3 R8, R4, R7, RZ ;  /* 0x0000000704087210 */ /* 0x000fe20007ffe0ff */
[----:B------:R-:W-:Y:S01]  /*0100*/  IMAD R9, R2, 0x20, R7 ;  /* 0x0000002002097824 */ /* 0x000fe200078e0207 */
[----:B------:R-:W-:-:S02]  /*0110*/  ISETP.NE.AND P0, PT, R5, 0x1f, PT ;  /* 0x0000001f0500780c */ /* 0x000fc40003f05270 */
[----:B------:R-:W-:Y:S02]  /*0120*/  LOP3.LUT R11, R6, 0x7ffffff0, RZ, 0xc0, !PT ;  /* 0x7ffffff0060b7812 */ /* 0x000fe400078ec0ff */
[C---:B------:R-:W-:Y:S02]  /*0130*/  ISETP.GT.U32.OR P0, PT, R2.reuse, 0xf, P0 ;  /* 0x0000000f0200780c */ /* 0x040fe40000704470 */
[----:B------:R-:W-:Y:S01]  /*0140*/  IADD3 R4, R2, R11, RZ ;  /* 0x0000000b02047210 */ /* 0x000fe20007ffe0ff */
[----:B0-----:R-:W-:-:S06]  /*0150*/  ULEA UR4, UR5, UR4, 0x18 ;  /* 0x0000000405047291 */ /* 0x001fcc000f8ec03f */
[----:B------:R-:W-:Y:S02]  /*0160*/  LEA R7, R8, UR4, 0x2 ;  /* 0x0000000408077c11 */ /* 0x000fe4000f8e10ff */
[----:B------:R-:W-:Y:S02]  /*0170*/  LEA R6, R5, UR4, 0x2 ;  /* 0x0000000405067c11 */ /* 0x000fe4000f8e10ff */
[----:B------:R-:W-:-:S07]  /*0180*/  LEA R8, R9, UR4, 0x2 ;  /* 0x0000000409087c11 */ /* 0x000fce000f8e10ff */
.L_x_196:
[----:B0-2---:R-:W0:Y:S01]  /*0190*/  LDC R10, c[0x0][0x210] ;  /* 0x00008400ff0a7b82 */ /* 0x005e220000000800 */
[----:B------:R-:W-:Y:S01]  /*01a0*/  BSSY B0, `(.L_x_184) ;  /* 0x0000068000007945 */ /* 0x000fe20003800000 */
[----:B------:R-:W-:Y:S01]  /*01b0*/  HFMA2.MMA R22, -RZ, RZ, 0, 0 ;  /* 0x00000000ff167435 */ /* 0x000fe200000001ff */
[----:B------:R-:W-:-:S05]  /*01c0*/  MOV R11, RZ ;  /* 0x000000ff000b7202 */ /* 0x000fca0000000f00 */
[----:B-1----:R-:W1:Y:S01]  /*01d0*/  LDC R12, c[0x0][0x218] ;  /* 0x00008600ff0c7b82 */ /* 0x002e620000000800 */
[----:B0-----:R-:W-:-:S04]  /*01e0*/  ISETP.GE.U32.AND P1, PT, R5, R10, PT ;  /* 0x0000000a0500720c */ /* 0x001fc80003f26070 */
[----:B-1----:R-:W-:-:S13]  /*01f0*/  ISETP.GE.U32.OR P1, PT, R3, R12, P1 ;  /* 0x0000000c0300720c */ /* 0x002fda0000f26470 */
[----:B------:R-:W-:Y:S05]  /*0200*/  @P1 BRA `(.L_x_185) ;  /* 0x0000000400841947 */ /* 0x000fea0003800000 */
[----:B------:R-:W-:Y:S01]  /*0210*/  ISETP.GE.U32.AND P2, PT, R5, R10, PT ;  /* 0x0000000a0500720c */ /* 0x000fe20003f46070 */
[----:B------:R-:W-:-:S12]  /*0220*/  IMAD.MOV.U32 R21, RZ, RZ, R5 ;  /* 0x000000ffff157224 */ /* 0x000fd800078e0005 */
[----:B------:R-:W0:Y:S01]  /*0230*/  @P2 LDC.64 R16, c[0x0][0x2d0] ;  /* 0x0000b400ff102b82 */ /* 0x000e220000000a00 */
[----:B------:R-:W-:-:S07]  /*0240*/  @P2 IMAD R9, R21, R12, R3 ;  /* 0x0000000c15092224 */ /* 0x000fce00078e0203 */
[----:B------:R-:W1:Y:S01]  /*0250*/  @P2 LDC.64 R14, c[0x0][0x2d8] ;  /* 0x0000b600ff0e2b82 */ /* 0x000e620000000a00 */
[----:B0-----:R-:W-:-:S06]  /*0260*/  @P2 IMAD.WIDE.U32 R16, R9, 0x4, R16 ;  /* 0x0000000409102825 */ /* 0x001fcc00078e0010 */
[----:B------:R-:W2:Y:S01]  /*0270*/  @P2 LDG.E R16, desc[UR6][R16.64] ;  /* 0x0000000610102981 */ /* 0x000ea2000c1e1900 */
[----:B-1----:R-:W-:-:S06]  /*0280*/  @P2 IMAD.WIDE.U32 R14, R9, 0x4, R14 ;  /* 0x00000004090e2825 */ /* 0x002fcc00078e000e */
[----:B------:R-:W3:Y:S01]  /*0290*/  @P2 LDG.E R15, desc[UR6][R14.64] ;  /* 0x000000060e0f2981 */ /* 0x000ee2000c1e1900 */
[----:B------:R-:W-:-:S04]  /*02a0*/  @P2 IADD3 R21, R21, 0x20, RZ ;  /* 0x0000002015152810 */ /* 0x000fc80007ffe0ff */
[CC--:B------:R-:W-:Y:S02]  /*02b0*/  ISETP.GE.U32.AND P1, PT, R21.reuse, R10.reuse, PT ;  /* 0x0000000a1500720c */ /* 0x0c0fe40003f26070 */
[----:B------:R-:W-:-:S04]  /*02c0*/  IADD3 R9, -R21, R10, RZ ;  /* 0x0000000a15097210 */ /* 0x000fc80007ffe1ff */
[----:B------:R-:W-:Y:S01]  /*02d0*/  ISETP.LE.U32.OR P1, PT, R9, 0x60, P1 ;  /* 0x000000600900780c */ /* 0x000fe20000f23470 */
[----:B------:R-:W-:Y:S01]  /*02e0*/  IMAD.MOV.U32 R22, RZ, RZ, RZ ;  /* 0x000000ffff167224 */ /* 0x000fe200078e00ff */
[----:B------:R-:W-:Y:S01]  /*02f0*/  MOV R11, RZ ;  /* 0x000000ff000b7202 */ /* 0x000fe20000000f00 */
[----:B------:R-:W-:Y:S04]  /*0300*/  BSSY B1, `(.L_x_186) ;  /* 0x000002b000017945 */ /* 0x000fe80003800000 */
[----:B--2---:R-:W-:Y:S01]  /*0310*/  @P2 FADD.FTZ R11, R11, R16 ;  /* 0x000000100b0b2221 */ /* 0x004fe20000010000 */
[----:B---3--:R-:W-:Y:S01]  /*0320*/  @P2 FADD.FTZ R22, R22, R15 ;  /* 0x0000000f16162221 */ /* 0x008fe20000010000 */
[----:B------:R-:W-:-:S04]  /*0330*/  PLOP3.LUT P2, PT, P2, PT, PT, 0x8, 0x0 ;  /* 0x000000000000781c */ /* 0x000fc8000174e170 */
[----:B------:R-:W-:Y:S09]  /*0340*/  @P1 BRA `(.L_x_187) ;  /* 0x0000000000981947 */ /* 0x000ff20003800000 */
[----:B------:R-:W-:Y:S02]  /*0350*/  PLOP3.LUT P2, PT, PT, PT, PT, 0x8, 0x0 ;  /* 0x000000000000781c */ /* 0x000fe40003f4e170 */
[----:B------:R-:W-:-:S11]  /*0360*/  IADD3 R13, R10, -0x60, RZ ;  /* 0xffffffa00a0d7810 */ /* 0x000fd60007ffe0ff */
.L_x_188:
[----:B------:R-:W0:Y:S01]  /*0370*/  LDC.64 R18, c[0x0][0x2d0] ;  /* 0x0000b400ff127b82 */ /* 0x000e220000000a00 */
[C---:B------:R-:W-:Y:S01]  /*0380*/  IADD3 R25, R21.reuse, 0x20, RZ ;  /* 0x0000002015197810 */ /* 0x040fe20007ffe0ff */
[C---:B------:R-:W-:Y:S01]  /*0390*/  IMAD R23, R21.reuse, R12, R3 ;  /* 0x0000000c15177224 */ /* 0x040fe200078e0203 */
[----:B------:R-:W-:-:S03]  /*03a0*/  IADD3 R17, R21, 0x40, RZ ;  /* 0x0000004015117810 */ /* 0x000fc60007ffe0ff */
[-CC-:B------:R-:W-:Y:S02]  /*03b0*/  IMAD R25, R25, R12.reuse, R3.reuse ;  /* 0x0000000c19197224 */ /* 0x180fe400078e0203 */
[----:B------:R-:W1:Y:S01]  /*03c0*/  LDC.64 R14, c[0x0][0x2d8] ;  /* 0x0000b600ff0e7b82 */ /* 0x000e620000000a00 */
[----:B------:R-:W-:Y:S02]  /*03d0*/  IMAD R17, R17, R12, R3 ;  /* 0x0000000c11117224 */ /* 0x000fe400078e0203 */
[----:B------:R-:W-:Y:S02]  /*03e0*/  VIADD R16, R21, 0x60 ;  /* 0x0000006015107836 */ /* 0x000fe40000000000 */
[----:B0-----:R-:W-:-:S04]  /*03f0*/  IMAD.WIDE.U32 R26, R23, 0x4, R18 ;  /* 0x00000004171a7825 */ /* 0x001fc800078e0012 */
[--C-:B------:R-:W-:Y:S01]  /*0400*/  IMAD.WIDE.U32 R28, R25, 0x4, R18.reuse ;  /* 0x00000004191c7825 */ /* 0x100fe200078e0012 */
[----:B------:R0:W2:Y:S04]  /*0410*/  LDG.E R24, desc[UR6][R26.64] ;  /* 0x000000061a187981 */ /* 0x0000a8000c1e1900 */
[----:B------:R1:W3:Y:S01]  /*0420*/  LDG.E R9, desc[UR6][R28.64] ;  /* 0x000000061c097981 */ /* 0x0002e2000c1e1900 */
[----:B0-----:R-:W-:-:S04]  /*0430*/  IMAD.WIDE.U32 R26, R17, 0x4, R18 ;  /* 0x00000004111a7825 */ /* 0x001fc800078e0012 */
[--C-:B-1----:R-:W-:Y:S01]  /*0440*/  IMAD.WIDE.U32 R28, R23, 0x4, R14.reuse ;  /* 0x00000004171c7825 */ /* 0x102fe200078e000e */
[----:B------:R0:W4:Y:S04]  /*0450*/  LDG.E R20, desc[UR6][R26.64] ;  /* 0x000000061a147981 */ /* 0x000128000c1e1900 */
[----:B------:R-:W5:Y:S01]  /*0460*/  LDG.E R23, desc[UR6][R28.64] ;  /* 0x000000061c177981 */ /* 0x000f62000c1e1900 */
[----:B0-----:R-:W-:-:S04]  /*0470*/  IMAD.WIDE.U32 R26, R25, 0x4, R14 ;  /* 0x00000004191a7825 */ /* 0x001fc800078e000e */
[----:B------:R-:W-:Y:S02]  /*0480*/  IMAD R25, R16, R12, R3 ;  /* 0x0000000c10197224 */ /* 0x000fe400078e0203 */
[----:B------:R-:W-:Y:S01]  /*0490*/  IMAD.WIDE.U32 R16, R17, 0x4, R14 ;  /* 0x0000000411107825 */ /* 0x000fe200078e000e */
[----:B------:R-:W4:Y:S03]  /*04a0*/  LDG.E R26, desc[UR6][R26.64] ;  /* 0x000000061a1a7981 */ /* 0x000f26000c1e1900 */
[C---:B------:R-:W-:Y:S02]  /*04b0*/  IMAD.WIDE.U32 R18, R25.reuse, 0x4, R18 ;  /* 0x0000000419127825 */ /* 0x040fe400078e0012 */
[----:B------:R-:W4:Y:S02]  /*04c0*/  LDG.E R16, desc[UR6][R16.64] ;  /* 0x0000000610107981 */ /* 0x000f24000c1e1900 */
[----:B------:R-:W-:-:S02]  /*04d0*/  IMAD.WIDE.U32 R14, R25, 0x4, R14 ;  /* 0x00000004190e7825 */ /* 0x000fc400078e000e */
[----:B------:R-:W4:Y:S04]  /*04e0*/  LDG.E R18, desc[UR6][R18.64] ;  /* 0x0000000612127981 */ /* 0x000f28000c1e1900 */
[----:B------:R-:W4:Y:S01]  /*04f0*/  LDG.E R14, desc[UR6][R14.64] ;  /* 0x000000060e0e7981 */ /* 0x000f22000c1e1900 */
[----:B------:R-:W-:-:S04]  /*0500*/  IADD3 R21, R21, 0x80, RZ ;  /* 0x0000008015157810 */ /* 0x000fc80007ffe0ff */
[----:B------:R-:W-:Y:S01]  /*0510*/  ISETP.GE.U32.AND P1, PT, R21, R13, PT ;  /* 0x0000000d1500720c */ /* 0x000fe20003f26070 */
[----:B--2---:R-:W-:-:S04]  /*0520*/  FADD.FTZ R24, R24, R11 ;  /* 0x0000000b18187221 */ /* 0x004fc80000010000 */
[----:B---3--:R-:W-:Y:S01]  /*0530*/  FADD.FTZ R9, R24, R9 ;  /* 0x0000000918097221 */ /* 0x008fe20000010000 */
[----:B-----5:R-:W-:-:S03]  /*0540*/  FADD.FTZ R23, R23, R22 ;  /* 0x0000001617177221 */ /* 0x020fc60000010000 */
[----:B----4-:R-:W-:Y:S01]  /*0550*/  FADD.FTZ R9, R9, R20 ;  /* 0x0000001409097221 */ /* 0x010fe20000010000 */
[----:B------:R-:W-:-:S04]  /*0560*/  FADD.FTZ R23, R23, R26 ;  /* 0x0000001a17177221 */ /* 0x000fc80000010000 */
[----:B------:R-:W-:Y:S01]  /*0570*/  FADD.FTZ R23, R23, R16 ;  /* 0x0000001017177221 */ /* 0x000fe20000010000 */
[----:B------:R-:W-:-:S03]  /*0580*/  FADD.FTZ R11, R9, R18 ;  /* 0x00000012090b7221 */ /* 0x000fc60000010000 */
[----:B------:R-:W-:Y:S01]  /*0590*/  FADD.FTZ R22, R23, R14 ;  /* 0x0000000e17167221 */ /* 0x000fe20000010000 */
[----:B------:R-:W-:Y:S06]  /*05a0*/  @!P1 BRA `(.L_x_188) ;  /* 0xfffffffc00709947 */ /* 0x000fec000383ffff */
.L_x_187:
[----:B------:R-:W-:Y:S05]  /*05b0*/  BSYNC B1 ;  /* 0x0000000000017941 */ /* 0x000fea0003800000 */
.L_x_186:
[CC--:B------:R-:W-:Y:S01]  /*05c0*/  ISETP.GE.U32.AND P1, PT, R21.reuse, R10.reuse, PT ;  /* 0x0000000a1500720c */ /* 0x0c0fe20003f26070 */
[----:B------:R-:W-:Y:S01]  /*05d0*/  BSSY B1, `(.L_x_189) ;  /* 0x0000017000017945 */ /* 0x000fe20003800000 */
[----:B------:R-:W-:-:S04]  /*05e0*/  IADD3 R9, -R21, R10, RZ ;  /* 0x0000000a15097210 */ /* 0x000fc80007ffe1ff */
[----:B------:R-:W-:-:S13]  /*05f0*/  ISETP.LE.U32.OR P1, PT, R9, 0x20, P1 ;  /* 0x000000200900780c */ /* 0x000fda0000f23470 */
[----:B------:R-:W-:Y:S05]  /*0600*/  @P1 BRA `(.L_x_190) ;  /* 0x00000000004c1947 */ /* 0x000fea0003800000 */
[----:B------:R-:W0:Y:S01]  /*0610*/  LDC.64 R24, c[0x0][0x2d0] ;  /* 0x0000b400ff187b82 */ /* 0x000e220000000a00 */
[C---:B------:R-:W-:Y:S01]  /*0620*/  IMAD R15, R21.reuse, R12, R3 ;  /* 0x0000000c150f7224 */ /* 0x040fe200078e0203 */
[----:B------:R-:W-:-:S05]  /*0630*/  IADD3 R9, R21, 0x20, RZ ;  /* 0x0000002015097810 */ /* 0x000fca0007ffe0ff */
[----:B------:R-:W-:Y:S01]  /*0640*/  IMAD R9, R9, R12, R3 ;  /* 0x0000000c09097224 */ /* 0x000fe200078e0203 */
[----:B------:R-:W1:Y:S01]  /*0650*/  LDC.64 R16, c[0x0][0x2d8] ;  /* 0x0000b600ff107b82 */ /* 0x000e620000000a00 */
[----:B0-----:R-:W-:-:S04]  /*0660*/  IMAD.WIDE.U32 R18, R15, 0x4, R24 ;  /* 0x000000040f127825 */ /* 0x001fc800078e0018 */
[----:B------:R-:W-:Y:S02]  /*0670*/  IMAD.WIDE.U32 R24, R9, 0x4, R24 ;  /* 0x0000000409187825 */ /* 0x000fe400078e0018 */
[----:B------:R-:W2:Y:S02]  /*0680*/  LDG.E R18, desc[UR6][R18.64] ;  /* 0x0000000612127981 */ /* 0x000ea4000c1e1900 */
[--C-:B-1----:R-:W-:Y:S02]  /*0690*/  IMAD.WIDE.U32 R14, R15, 0x4, R16.reuse ;  /* 0x000000040f0e7825 */ /* 0x102fe400078e0010 */
[----:B------:R-:W3:Y:S02]  /*06a0*/  LDG.E R24, desc[UR6][R24.64] ;  /* 0x0000000618187981 */ /* 0x000ee4000c1e1900 */
[----:B------:R-:W-:Y:S02]  /*06b0*/  IMAD.WIDE.U32 R16, R9, 0x4, R16 ;  /* 0x0000000409107825 */ /* 0x000fe400078e0010 */
[----:B------:R-:W4:Y:S04]  /*06c0*/  LDG.E R15, desc[UR6][R14.64] ;  /* 0x000000060e0f7981 */ /* 0x000f28000c1e1900 */
[----:B------:R-:W5:Y:S01]  /*06d0*/  LDG.E R17, desc[UR6][R16.64] ;  /* 0x0000000610117981 */ /* 0x000f62000c1e1900 */
[----:B------:R-:W-:Y:S01]  /*06e0*/  PLOP3.LUT P2, PT, PT, PT, PT, 0x8, 0x0 ;  /* 0x000000000000781c */ /* 0x000fe20003f4e170 */
[----:B------:R-:W-:-:S02]  /*06f0*/  VIADD R21, R21, 0x40 ;  /* 0x0000004015157836 */ /* 0x000fc40000000000 */
[----:B--2---:R-:W-:-:S04]  /*0700*/  FADD.FTZ R11, R11, R18 ;  /* 0x000000120b0b7221 */ /* 0x004fc80000010000 */
[----:B---3--:R-:W-:Y:S01]  /*0710*/  FADD.FTZ R11, R11, R24 ;  /* 0x000000180b0b7221 */ /* 0x008fe20000010000 */
[----:B----4-:R-:W-:-:S04]  /*0720*/  FADD.FTZ R22, R22, R15 ;  /* 0x0000000f16167221 */ /* 0x010fc80000010000 */
[----:B-----5:R-:W-:-:S07]  /*0730*/  FADD.FTZ R22, R22, R17 ;  /* 0x0000001116167221 */ /* 0x020fce0000010000 */
.L_x_190:
[----:B------:R-:W-:Y:S05]  /*0740*/  BSYNC B1 ;  /* 0x0000000000017941 */ /* 0x000fea0003800000 */
.L_x_189:
[----:B------:R-:W-:Y:S01]  /*0750*/  ISETP.LT.U32.OR P2, PT, R21, R10, P2 ;  /* 0x0000000a1500720c */ /* 0x000fe20001741470 */
[----:B------:R-:W-:-:S12]  /*0760*/  BSSY B1, `(.L_x_185) ;  /* 0x000000b000017945 */ /* 0x000fd80003800000 */
[----:B------:R-:W-:Y:S05]  /*0770*/  @!P2 BRA `(.L_x_191) ;  /* 0x000000000024a947 */ /* 0x000fea0003800000 */
[----:B------:R-:W0:Y:S01]  /*0780*/  LDC.64 R16, c[0x0][0x2d0] ;  /* 0x0000b400ff107b82 */ /* 0x000e220000000a00 */
[----:B------:R-:W-:-:S07]  /*0790*/  IMAD R9, R21, R12, R3 ;  /* 0x0000000c15097224 */ /* 0x000fce00078e0203 */
[----:B------:R-:W1:Y:S01]  /*07a0*/  LDC.64 R14, c[0x0][0x2d8] ;  /* 0x0000b600ff0e7b82 */ /* 0x000e620000000a00 */
[----:B0-----:R-:W-:-:S06]  /*07b0*/  IMAD.WIDE.U32 R16, R9, 0x4, R16 ;  /* 0x0000000409107825 */ /* 0x001fcc00078e0010 */
[----:B------:R-:W2:Y:S01]  /*07c0*/  LDG.E R16, desc[UR6][R16.64] ;  /* 0x0000000610107981 */ /* 0x000ea2000c1e1900 */
[----:B-1----:R-:W-:-:S06]  /*07d0*/  IMAD.WIDE.U32 R14, R9, 0x4, R14 ;  /* 0x00000004090e7825 */ /* 0x002fcc00078e000e */
[----:B------:R-:W3:Y:S01]  /*07e0*/  LDG.E R15, desc[UR6][R14.64] ;  /* 0x000000060e0f7981 */ /* 0x000ee2000c1e1900 */
[----:B--2---:R-:W-:Y:S01]  /*07f0*/  FADD.FTZ R11, R11, R16 ;  /* 0x000000100b0b7221 */ /* 0x004fe20000010000 */
[----:B---3--:R-:W-:-:S07]  /*0800*/  FADD.FTZ R22, R22, R15 ;  /* 0x0000000f16167221 */ /* 0x008fce0000010000 */
.L_x_191:
[----:B------:R-:W-:Y:S05]  /*0810*/  BSYNC B1 ;  /* 0x0000000000017941 */ /* 0x000fea0003800000 */
.L_x_185:
[----:B------:R-:W-:Y:S05]  /*0820*/  BSYNC B0 ;  /* 0x0000000000007941 */ /* 0x000fea0003800000 */
.L_x_184:
[----:B------:R-:W-:Y:S01]  /*0830*/  ISETP.GT.U32.AND P1, PT, R0, 0x3ff, PT ;  /* 0x000003ff0000780c */ /* 0x000fe20003f24070 */
[----:B------:R0:W-:Y:S01]  /*0840*/  STS [R7], R22 ;  /* 0x0000001607007388 */ /* 0x0001e20000000800 */
[----:B------:R-:W-:Y:S05]  /*0850*/  WARPSYNC.ALL ;  /* 0x0000000000007948 */ /* 0x000fea0003800000 */
[----:B------:R0:W-:Y:S01]  /*0860*/  STS [R7+0x1000], R11 ;  /* 0x0010000b07007388 */ /* 0x0001e20000000800 */
[----:B------:R-:W-:Y:S06]  /*0870*/  BAR.SYNC.DEFER_BLOCKING 0x0 ;  /* 0x0000000000007b1d */ /* 0x000fec0000010000 */
[----:B------:R-:W-:Y:S05]  /*0880*/  @P1 BRA `(.L_x_192) ;  /* 0x00000000006c1947 */ /* 0x000fea0003800000 */
[----:B------:R1:W2:Y:S01]  /*0890*/  LDS R9, [R8] ;  /* 0x0000000008097984 */ /* 0x0002a20000000800 */
[----:B------:R-:W-:Y:S01]  /*08a0*/  UMOV UR5, 0xffffffff ;  /* 0xffffffff00057882 */ /* 0x000fe20000000000 */
[----:B------:R-:W-:Y:S02]  /*08b0*/  ISETP.NE.AND P1, PT, R2, RZ, PT ;  /* 0x000000ff0200720c */ /* 0x000fe40003f25270 */
[----:B------:R1:W3:Y:S01]  /*08c0*/  LDS R10, [R8+0x1000] ;  /* 0x00100000080a7984 */ /* 0x0002e20000000800 */
[----:B------:R-:W-:Y:S10]  /*08d0*/  BRA.DIV UR5, `(.L_x_193) ;  /* 0x0000000205b87947 */ /* 0x000ff4000b800000 */
[----:B0--3--:R-:W0:Y:S04]  /*08e0*/  SHFL.BFLY PT, R11, R10, 0x1, 0x1f ;  /* 0x0c201f000a0b7f89 */ /* 0x009e2800000e0000 */
[----:B--2---:R-:W2:Y:S01]  /*08f0*/  SHFL.BFLY PT, R14, R9, 0x1, 0x1f ;  /* 0x0c201f00090e7f89 */ /* 0x004ea200000e0000 */
[----:B0-----:R-:W-:Y:S01]  /*0900*/  FADD.FTZ R11, R10, R11 ;  /* 0x0000000b0a0b7221 */ /* 0x001fe20000010000 */
[----:B--2---:R-:W-:-:S04]  /*0910*/  FADD.FTZ R15, R9, R14 ;  /* 0x0000000e090f7221 */ /* 0x004fc80000010000 */
[----:B------:R-:W0:Y:S04]  /*0920*/  SHFL.BFLY PT, R14, R11, 0x2, 0x1f ;  /* 0x0c401f000b0e7f89 */ /* 0x000e2800000e0000 */
[----:B------:R-:W2:Y:S01]  /*0930*/  SHFL.BFLY PT, R16, R15, 0x2, 0x1f ;  /* 0x0c401f000f107f89 */ /* 0x000ea200000e0000 */
        /* <DEDUP_REMOVED lines=10> */
[----:B------:R0:W2:Y:S04]  /*09e0*/  SHFL.BFLY PT, R11, R10, 0x10, 0x1f ;  /* 0x0e001f000a0b7f89 */ /* 0x0000a800000e0000 */
[----:B------:R0:W3:Y:S02]  /*09f0*/  SHFL.BFLY PT, R9, R18, 0x10, 0x1f ;  /* 0x0e001f0012097f89 */ /* 0x0000e400000e0000 */
.L_x_207:
[----:B---3--:R-:W-:Y:S01]  /*0a00*/  FADD.FTZ R9, R18, R9 ;  /* 0x0000000912097221 */ /* 0x008fe20000010000 */
[----:B--2---:R-:W-:-:S04]  /*0a10*/  FADD.FTZ R11, R10, R11 ;  /* 0x0000000b0a0b7221 */ /* 0x004fc80000010000 */
[----:B------:R2:W-:Y:S04]  /*0a20*/  @!P1 STS [R6+0x2000], R9 ;  /* 0x0020000906009388 */ /* 0x0005e80000000800 */
[----:B------:R2:W-:Y:S02]  /*0a30*/  @!P1 STS [R6+0x2080], R11 ;  /* 0x0020800b06009388 */ /* 0x0005e40000000800 */
.L_x_192:
[----:B--2---:R-:W-:Y:S01]  /*0a40*/  SHF.L.U32 R9, R4, 0x1, RZ ;  /* 0x0000000104097819 */ /* 0x004fe200000006ff */
[----:B------:R-:W-:Y:S05]  /*0a50*/  WARPSYNC.ALL ;  /* 0x0000000000007948 */ /* 0x000fea0003800000 */
[----:B------:R-:W-:Y:S01]  /*0a60*/  BAR.SYNC.DEFER_BLOCKING 0x0 ;  /* 0x0000000000007b1d */ /* 0x000fe20000010000 */
[----:B------:R-:W-:-:S05]  /*0a70*/  ISETP.GE.U32.OR P1, PT, R9, R12, P0 ;  /* 0x0000000c0900720c */ /* 0x000fca0000726470 */
[----:B------:R-:W-:Y:S08]  /*0a80*/  BSSY B0, `(.L_x_194) ;  /* 0x000000e000007945 */ /* 0x000ff00003800000 */
[----:B------:R-:W-:Y:S05]  /*0a90*/  @P1 BRA `(.L_x_195) ;  /* 0x0000000000301947 */ /* 0x000fea0003800000 */
[----:B------:R-:W-:Y:S01]  /*0aa0*/  SHF.L.U32 R9, R0, 0x3, RZ ;  /* 0x0000000300097819 */ /* 0x000fe200000006ff */
[----:B------:R-:W2:Y:S03]  /*0ab0*/  LDC.64 R12, c[0x0][0x318] ;  /* 0x0000c600ff0c7b82 */ /* 0x000ea60000000a00 */
[----:B------:R-:W-:-:S05]  /*0ac0*/  LOP3.LUT R9, R9, 0xf8, RZ, 0xc0, !PT ;  /* 0x000000f809097812 */ /* 0x000fca00078ec0ff */
[----:B------:R-:W3:Y:S01]  /*0ad0*/  LDS.64 R14, [R9+UR4+0x2000] ;  /* 0x00200004090e7984 */ /* 0x000ee20008000a00 */
[----:B0-----:R-:W0:Y:S03]  /*0ae0*/  LDC.64 R10, c[0x0][0x310] ;  /* 0x0000c400ff0a7b82 */ /* 0x001e260000000a00 */
[----:B------:R-:W4:Y:S01]  /*0af0*/  LDS.64 R16, [R9+UR4+0x2080] ;  /* 0x0020800409107984 */ /* 0x000f220008000a00 */
[----:B--2---:R-:W-:-:S04]  /*0b00*/  IMAD.WIDE.U32 R12, R4, 0x4, R12 ;  /* 0x00000004040c7825 */ /* 0x004fc800078e000c */
[----:B0-----:R-:W-:Y:S01]  /*0b10*/  IMAD.WIDE.U32 R10, R4, 0x4, R10 ;  /* 0x00000004040a7825 */ /* 0x001fe200078e000a */
[----:B---3--:R-:W-:Y:S02]  /*0b20*/  F2FP.BF16.F32.PACK_AB R15, R15, R14 ;  /* 0x0000000e0f0f723e */ /* 0x008fe400000010ff */
[----:B----4-:R-:W-:-:S03]  /*0b30*/  F2FP.BF16.F32.PACK_AB R17, R17, R16 ;  /* 0x000000101111723e */ /* 0x010fc600000010ff */
[----:B------:R2:W-:Y:S04]  /*0b40*/  STG.E desc[UR6][R12.64], R15 ;  /* 0x0000000f0c007986 */ /* 0x0005e8000c101906 */
[----:B------:R2:W-:Y:S02]  /*0b50*/  STG.E desc[UR6][R10.64], R17 ;  /* 0x000000110a007986 */ /* 0x0005e4000c101906 */
.L_x_195:
[----:B------:R-:W-:Y:S05]  /*0b60*/  BSYNC B0 ;  /* 0x0000000000007941 */ /* 0x000fea0003800000 */
.L_x_194:
[C---:B------:R-:W-:Y:S01]  /*0b70*/  ISETP.GT.U32.AND P1, PT, R3.reuse, -0x401, PT ;  /* 0xfffffbff0300780c */ /* 0x040fe20003f24070 */
[----:B------:R-:W-:Y:S01]  /*0b80*/  VIADD R4, R4, 0x200 ;  /* 0x0000020004047836 */ /* 0x000fe20000000000 */
[----:B------:R-:W-:-:S11]  /*0b90*/  IADD3 R3, R3, 0x400, RZ ;  /* 0x0000040003037810 */ /* 0x000fd60007ffe0ff */
[----:B------:R-:W-:Y:S05]  /*0ba0*/  @P1 BRA `(.L_x_196) ;  /* 0xfffffff400781947 */ /* 0x000fea000383ffff */
[----:B------:R-:W-:Y:S05]  /*0bb0*/  EXIT ;  /* 0x000000000000794d */ /* 0x000fea0003800000 */
.L_x_193:
[----:B------:R-:W-:Y:S01]  /*0bc0*/  HFMA2.MMA R21, -RZ, RZ, 0, 5.9604644775390625e-08 ;  /* 0x00000001ff157435 */ /* 0x000fe200000001ff */
[----:B0--3--:R-:W-:Y:S01]  /*0bd0*/  MOV R22, R10 ;  /* 0x0000000a00167202 */ /* 0x009fe20000000f00 */
[----:B------:R-:W-:Y:S01]  /*0be0*/  IMAD.MOV.U32 R19, RZ, RZ, -0x1 ;  /* 0xffffffffff137424 */ /* 0x000fe200078e00ff */
[----:B------:R-:W-:-:S08]  /*0bf0*/  MOV R24, 0x1f ;  /* 0x0000001f00187802 */ /* 0x000fd00000000f00 */
[----:B-12---:R-:W-:Y:S05]  /*0c00*/  WARPSYNC.COLLECTIVE R19, `(.L_x_197) ;  /* 0x0000000013087348 */ /* 0x006fea0003c00000 */
[----:B------:R0:W3:Y:S02]  /*0c10*/  SHFL.BFLY P2, R20, R22, R21, R24 ;  /* 0x0c00001516147389 */ /* 0x0000e40000040018 */
[----:B0123--:R-:W-:Y:S01]  /*0c20*/  ENDCOLLECTIVE ;  /* 0x000000000000791b */ /* 0x00ffe20003800000 */
.L_x_197:
[----:B------:R-:W-:Y:S01]  /*0c30*/  HFMA2.MMA R21, -RZ, RZ, 0, 1.1920928955078125e-07 ;  /* 0x00000002ff157435 */ /* 0x000fe200000001ff */
[----:B------:R-:W-:-:S05]  /*0c40*/  MOV R11, R20 ;  /* 0x00000014000b7202 */ /* 0x000fca0000000f00 */
[----:B------:R-:W-:-:S05]  /*0c50*/  FADD.FTZ R11, R10, R11 ;  /* 0x0000000b0a0b7221 */ /* 0x000fca0000010000 */
[----:B------:R-:W-:-:S07]  /*0c60*/  MOV R22, R11 ;  /* 0x0000000b00167202 */ /* 0x000fce0000000f00 */
[----:B------:R-:W-:Y:S05]  /*0c70*/  WARPSYNC.COLLECTIVE R19, `(.L_x_198) ;  /* 0x0000000013087348 */ /* 0x000fea0003c00000 */
[----:B------:R0:W1:Y:S02]  /*0c80*/  SHFL.BFLY P2, R20, R22, R21, R24 ;  /* 0x0c00001516147389 */ /* 0x0000640000040018 */
[----:B01----:R-:W-:Y:S01]  /*0c90*/  ENDCOLLECTIVE ;  /* 0x000000000000791b */ /* 0x003fe20003800000 */
.L_x_198:
[----:B------:R-:W-:Y:S01]  /*0ca0*/  HFMA2.MMA R21, -RZ, RZ, 0, 2.384185791015625e-07 ;  /* 0x00000004ff157435 */ /* 0x000fe200000001ff */
[----:B------:R-:W-:-:S04]  /*0cb0*/  IMAD.MOV.U32 R14, RZ, RZ, R20 ;  /* 0x000000ffff0e7224 */ /* 0x000fc800078e0014 */
[----:B------:R-:W-:-:S05]  /*0cc0*/  FADD.FTZ R14, R11, R14 ;  /* 0x0000000e0b0e7221 */ /* 0x000fca0000010000 */
[----:B------:R-:W-:-:S07]  /*0cd0*/  MOV R22, R14 ;  /* 0x0000000e00167202 */ /* 0x000fce0000000f00 */
[----:B------:R-:W-:Y:S05]  /*0ce0*/  WARPSYNC.COLLECTIVE R19, `(.L_x_199) ;  /* 0x0000000013087348 */ /* 0x000fea0003c00000 */
[----:B------:R0:W1:Y:S02]  /*0cf0*/  SHFL.BFLY P2, R20, R22, R21, R24 ;  /* 0x0c00001516147389 */ /* 0x0000640000040018 */
[----:B01----:R-:W-:Y:S01]  /*0d00*/  ENDCOLLECTIVE ;  /* 0x000000000000791b */ /* 0x003fe20003800000 */
.L_x_199:
[----:B------:R-:W-:Y:S01]  /*0d10*/  HFMA2.MMA R21, -RZ, RZ, 0, 4.76837158203125e-07 ;  /* 0x00000008ff157435 */ /* 0x000fe200000001ff */
[----:B------:R-:W-:-:S05]  /*0d20*/  MOV R13, R20 ;  /* 0x00000014000d7202 */ /* 0x000fca0000000f00 */
[----:B------:R-:W-:-:S04]  /*0d30*/  FADD.FTZ R13, R14, R13 ;  /* 0x0000000d0e0d7221 */ /* 0x000fc80000010000 */
[----:B------:R-:W-:-:S07]  /*0d40*/  IMAD.MOV.U32 R22, RZ, RZ, R13 ;  /* 0x000000ffff167224 */ /* 0x000fce00078e000d */
[----:B------:R-:W-:Y:S05]  /*0d50*/  WARPSYNC.COLLECTIVE R19, `(.L_x_200) ;  /* 0x0000000013087348 */ /* 0x000fea0003c00000 */
[----:B------:R0:W1:Y:S02]  /*0d60*/  SHFL.BFLY P2, R20, R22, R21, R24 ;  /* 0x0c00001516147389 */ /* 0x0000640000040018 */
[----:B01----:R-:W-:Y:S01]  /*0d70*/  ENDCOLLECTIVE ;  /* 0x000000000000791b */ /* 0x003fe20003800000 */
.L_x_200:
[----:B------:R-:W-:Y:S01]  /*0d80*/  IMAD.MOV.U32 R21, RZ, RZ, 0x10 ;  /* 0x00000010ff157424 */ /* 0x000fe200078e00ff */
[----:B------:R-:W-:-:S05]  /*0d90*/  MOV R10, R20 ;  /* 0x00000014000a7202 */ /* 0x000fca0000000f00 */
[----:B------:R-:W-:-:S05]  /*0da0*/  FADD.FTZ R10, R13, R10 ;  /* 0x0000000a0d0a7221 */ /* 0x000fca0000010000 */
[----:B------:R-:W-:-:S07]  /*0db0*/  MOV R22, R10 ;  /* 0x0000000a00167202 */ /* 0x000fce0000000f00 */
[----:B------:R-:W-:Y:S05]  /*0dc0*/  WARPSYNC.COLLECTIVE R19, `(.L_x_201) ;  /* 0x0000000013087348 */ /* 0x000fea0003c00000 */
[----:B------:R0:W1:Y:S02]  /*0dd0*/  SHFL.BFLY P2, R20, R22, R21, R24 ;  /* 0x0c00001516147389 */ /* 0x0000640000040018 */
[----:B01----:R-:W-:Y:S01]  /*0de0*/  ENDCOLLECTIVE ;  /* 0x000000000000791b */ /* 0x003fe20003800000 */
.L_x_201:
[----:B------:R-:W-:Y:S01]  /*0df0*/  HFMA2.MMA R21, -RZ, RZ, 0, 5.9604644775390625e-08 ;  /* 0x00000001ff157435 */ /* 0x000fe200000001ff */
[----:B------:R-:W-:Y:S02]  /*0e00*/  MOV R22, R9 ;  /* 0x0000000900167202 */ /* 0x000fe40000000f00 */
[----:B------:R-:W-:-:S08]  /*0e10*/  MOV R11, R20 ;  /* 0x00000014000b7202 */ /* 0x000fd00000000f00 */
[----:B------:R-:W-:Y:S05]  /*0e20*/  WARPSYNC.COLLECTIVE R19, `(.L_x_202) ;  /* 0x0000000013087348 */ /* 0x000fea0003c00000 */
[----:B------:R0:W1:Y:S02]  /*0e30*/  SHFL.BFLY P2, R20, R22, R21, R24 ;  /* 0x0c00001516147389 */ /* 0x0000640000040018 */
[----:B01----:R-:W-:Y:S01]  /*0e40*/  ENDCOLLECTIVE ;  /* 0x000000000000791b */ /* 0x003fe20003800000 */
.L_x_202:
[----:B------:R-:W-:Y:S01]  /*0e50*/  HFMA2.MMA R21, -RZ, RZ, 0, 1.1920928955078125e-07 ;  /* 0x00000002ff157435 */ /* 0x000fe200000001ff */
[----:B------:R-:W-:-:S04]  /*0e60*/  IMAD.MOV.U32 R14, RZ, RZ, R20 ;  /* 0x000000ffff0e7224 */ /* 0x000fc800078e0014 */
[----:B------:R-:W-:-:S05]  /*0e70*/  FADD.FTZ R15, R9, R14 ;  /* 0x0000000e090f7221 */ /* 0x000fca0000010000 */
[----:B------:R-:W-:-:S07]  /*0e80*/  MOV R22, R15 ;  /* 0x0000000f00167202 */ /* 0x000fce0000000f00 */
[----:B------:R-:W-:Y:S05]  /*0e90*/  WARPSYNC.COLLECTIVE R19, `(.L_x_203) ;  /* 0x0000000013087348 */ /* 0x000fea0003c00000 */
[----:B------:R0:W1:Y:S02]  /*0ea0*/  SHFL.BFLY P2, R20, R22, R21, R24 ;  /* 0x0c00001516147389 */ /* 0x0000640000040018 */
[----:B01----:R-:W-:Y:S01]  /*0eb0*/  ENDCOLLECTIVE ;  /* 0x000000000000791b */ /* 0x003fe20003800000 */
.L_x_203:
[----:B------:R-:W-:Y:S01]  /*0ec0*/  HFMA2.MMA R21, -RZ, RZ, 0, 2.384185791015625e-07 ;  /* 0x00000004ff157435 */ /* 0x000fe200000001ff */
[----:B------:R-:W-:-:S05]  /*0ed0*/  MOV R16, R20 ;  /* 0x0000001400107202 */ /* 0x000fca0000000f00 */
[----:B------:R-:W-:-:S04]  /*0ee0*/  FADD.FTZ R16, R15, R16 ;  /* 0x000000100f107221 */ /* 0x000fc80000010000 */
[----:B------:R-:W-:-:S07]  /*0ef0*/  IMAD.MOV.U32 R22, RZ, RZ, R16 ;  /* 0x000000ffff167224 */ /* 0x000fce00078e0010 */
[----:B------:R-:W-:Y:S05]  /*0f00*/  WARPSYNC.COLLECTIVE R19, `(.L_x_204) ;  /* 0x0000000013087348 */ /* 0x000fea0003c00000 */
[----:B------:R0:W1:Y:S02]  /*0f10*/  SHFL.BFLY P2, R20, R22, R21, R24 ;  /* 0x0c00001516147389 */ /* 0x0000640000040018 */
[----:B01----:R-:W-:Y:S01]  /*0f20*/  ENDCOLLECTIVE ;  /* 0x000000000000791b */ /* 0x003fe20003800000 */
.L_x_204:
[----:B------:R-:W-:Y:S01]  /*0f30*/  IMAD.MOV.U32 R21, RZ, RZ, 0x8 ;  /* 0x00000008ff157424 */ /* 0x000fe200078e00ff */
[----:B------:R-:W-:-:S05]  /*0f40*/  MOV R17, R20 ;  /* 0x0000001400117202 */ /* 0x000fca0000000f00 */
[----:B------:R-:W-:-:S05]  /*0f50*/  FADD.FTZ R17, R16, R17 ;  /* 0x0000001110117221 */ /* 0x000fca0000010000 */
[----:B------:R-:W-:-:S07]  /*0f60*/  MOV R22, R17 ;  /* 0x0000001100167202 */ /* 0x000fce0000000f00 */
[----:B------:R-:W-:Y:S05]  /*0f70*/  WARPSYNC.COLLECTIVE R19, `(.L_x_205) ;  /* 0x0000000013087348 */ /* 0x000fea0003c00000 */
[----:B------:R0:W1:Y:S02]  /*0f80*/  SHFL.BFLY P2, R20, R22, R21, R24 ;  /* 0x0c00001516147389 */ /* 0x0000640000040018 */
[----:B01----:R-:W-:Y:S01]  /*0f90*/  ENDCOLLECTIVE ;  /* 0x000000000000791b */ /* 0x003fe20003800000 */
.L_x_205:
[----:B------:R-:W-:Y:S01]  /*0fa0*/  HFMA2.MMA R21, -RZ, RZ, 0, 9.5367431640625e-07 ;  /* 0x00000010ff157435 */ /* 0x000fe200000001ff */
[----:B------:R-:W-:-:S05]  /*0fb0*/  MOV R18, R20 ;  /* 0x0000001400127202 */ /* 0x000fca0000000f00 */
[----:B------:R-:W-:-:S05]  /*0fc0*/  FADD.FTZ R18, R17, R18 ;  /* 0x0000001211127221 */ /* 0x000fca0000010000 */
[----:B------:R-:W-:-:S07]  /*0fd0*/  MOV R22, R18 ;  /* 0x0000001200167202 */ /* 0x000fce0000000f00 */
[----:B------:R-:W-:Y:S05]  /*0fe0*/  WARPSYNC.COLLECTIVE R19, `(.L_x_206) ;  /* 0x0000000013087348 */ /* 0x000fea0003c00000 */
[----:B------:R0:W1:Y:S02]  /*0ff0*/  SHFL.BFLY P2, R20, R22, R21, R24 ;  /* 0x0c00001516147389 */ /* 0x0000640000040018 */
[----:B01----:R-:W-:Y:S01]  /*1000*/  ENDCOLLECTIVE ;  /* 0x000000000000791b */ /* 0x003fe20003800000 */
.L_x_206:
[----:B------:R-:W-:Y:S01]  /*1010*/  MOV R9, R20 ;  /* 0x0000001400097202 */ /* 0x000fe20000000f00 */
[----:B------:R-:W-:Y:S06]  /*1020*/  BRA `(.L_x_207) ;  /* 0xfffffff800747947 */ /* 0x000fec000383ffff */
.L_x_208:
        /* <DEDUP_REMOVED lines=13> */
.L_x_3724:


//--------------------- .text._ZN10layer_norm40ln_parallel_residual_bwd_finalize_kernelINS_22Kernel_traits_finalizeILj1024E13__nv_bfloat16S2_S2_S2_fjLb0ELj1024ELj4ENS_18Kernel_traits_baseILj1024ES2_S2_S2_S2_fjLj1024EEEEELb0EEEvNS_9BwdParamsE --------------------------
	.section	.text._ZN10layer_norm40ln_parallel_residual_bwd_finalize_kernelINS_22Kernel_traits_finalizeILj1024E13__nv_bfloat16S2_S2_S2_fjLb0ELj1024ELj4ENS_18Kernel_traits_baseILj1024ES2_S2_S2_S2_fjLj1024EEEEELb0EEEvNS_9BwdParamsE,"ax",@progbits
	.align	128
        .global         _ZN10layer_norm40ln_parallel_residual_bwd_finalize_kernelINS_22Kernel_traits_finalizeILj1024E13__nv_bfloat16S2_S2_S2_fjLb0ELj1024ELj4ENS_18Kernel_traits_baseILj1024ES2_S2_S2_S2_fjLj1024EEEEELb0EEEvNS_9BwdParamsE
        .type           _ZN10layer_norm40ln_parallel_residual_bwd_finalize_kernelINS_22Kernel_traits_finalizeILj1024E13__nv_bfloat16S2_S2_S2_fjLb0ELj1024ELj4ENS_18Kernel_traits_baseILj1024ES2_S2_S2_S2_fjLj1024EEEEELb0EEEvNS_9BwdParamsE,@function
        .size           _ZN10layer_norm40ln_parallel_residual_bwd_finalize_kernelINS_22Kernel_traits_finalizeILj1024E13__nv_bfloat16S2_S2_S2_fjLb0ELj1024ELj4ENS_18Kernel_traits_baseILj1024ES2_S2_S2_S2_fjLj1024EEEEELb0EEEvNS_9BwdParamsE,(.L_x_3725 - _ZN10layer_norm40ln_parallel_residual_bwd_finalize_kernelINS_22Kernel_traits_finalizeILj1024E13__nv_bfloat16S2_S2_S2_fjLb0ELj1024ELj4ENS_18Kernel_traits_baseILj1024ES2_S2_S2_S2_fjLj1024EEEEELb0EEEvNS_9BwdParamsE)
        .other          _ZN10layer_norm40ln_parallel_residual_bwd_finalize_kernelINS_22Kernel_traits_finalizeILj1024E13__nv_bfloat16S2_S2_S2_fjLb0ELj1024ELj4ENS_18Kernel_traits_baseILj1024ES2_S2_S2_S2_fjLj1024EEEEELb0EEEvNS_9BwdParamsE,@"STO_CUDA_ENTRY STV_DEFAULT"
_ZN10layer_norm40ln_parallel_residual_bwd_finalize_kernelINS_22Kernel_traits_finalizeILj1024E13__nv_bfloat16S2_S2_S2_fjLb0ELj1024ELj4ENS_18Kernel_traits_baseILj1024ES2_S2_S2_S2_fjLj1024EEEEELb0EEEvNS_9BwdParamsE:
.text._ZN10layer_norm40ln_parallel_residual_bwd_finalize_kernelINS_22Kernel_traits_finalizeILj1024E13__nv_bfloat16S2_S2_S2_fjLb0ELj1024ELj4ENS_18Kernel_traits_baseILj1024ES2_S2_S2_S2_fjLj1024EEEEELb0EEEvNS_9BwdParamsE:
        /* <DEDUP_REMOVED lines=11> */
[----:B------:R-:W-:Y:S01]  /*00b0*/  SHF.L.U32 R7, R7, 0x4, RZ ;  /* 0x0000000407077819 */ /* 0x000fe200000006ff */
[----:B------:R-:W-:Y:S01]  /*00c0*/  ULDC.64 UR6, c[0x0][0x208] ;  /* 0x0000820000067ab9 */ /* 0x000fe20000000a00 */
[----:B------:R-:W-:Y:S02]  /*00d0*/  LOP3.LUT R5, R0, 0x3fffffe0, RZ, 0xc0, !PT ;  /* 0x3fffffe000057812 */ /* 0x000fe400078ec0ff */
[C---:B------:R-:W-:Y:S02]  /*00e0*/  LOP3.LUT R6, R3.reuse, 0x1f, R0, 0x78, !PT ;  /* 0x0000001f03067812 */ /* 0x040fe400078e7800 */
[----:B------:R-:W-:Y:S02]  /*00f0*/  ISETP.NE.AND P0, PT, R3, 0x1f, PT ;  /* 0x0000001f0300780c */ /* 0x000fe40003f05270 */
[----:B------:R-:W-:-:S02]  /*0100*/  LOP3.LUT R7, R7, 0x7ffffff0, RZ, 0xc0, !PT ;  /* 0x7ffffff007077812 */ /* 0x000fc400078ec0ff */
[----:B------:R-:W-:Y:S02]  /*0110*/  IADD3 R6, R5, R6, RZ ;  /* 0x0000000605067210 */ /* 0x000fe40007ffe0ff */
[C---:B------:R-:W-:Y:S02]  /*0120*/  ISETP.GT.U32.OR P0, PT, R2.reuse, 0xf, P0 ;  /* 0x0000000f0200780c */ /* 0x040fe40000704470 */
[----:B------:R-:W-:Y:S01]  /*0130*/  IADD3 R5, R2, R7, RZ ;  /* 0x0000000702057210 */ /* 0x000fe20007ffe0ff */
[----:B0-----:R-:W-:-:S06]  /*0140*/  ULEA UR4, UR5, UR4, 0x18 ;  /* 0x0000000405047291 */ /* 0x001fcc000f8ec03f */
[----:B------:R-:W-:-:S07]  /*0150*/  LEA R6, R6, UR4, 0x2 ;  /* 0x0000000406067c11 */ /* 0x000fce000f8e10ff */
.L_x_221:
[----:B01----:R-:W0:Y:S01]  /*0160*/  LDC R8, c[0x0][0x210] ;  /* 0x00008400ff087b82 */ /* 0x003e220000000800 */
[----:B------:R-:W-:Y:S01]  /*0170*/  BSSY B0, `(.L_x_209) ;  /* 0x00000a4000007945 */ /* 0x000fe20003800000 */
[----:B------:R-:W-:Y:S01]  /*0180*/  HFMA2.MMA R11, -RZ, RZ, 0, 0 ;  /* 0x00000000ff0b7435 */ /* 0x000fe200000001ff */
[----:B------:R-:W-:Y:S01]  /*0190*/  MOV R22, RZ ;  /* 0x000000ff00167202 */ /* 0x000fe20000000f00 */
[----:B------:R-:W-:Y:S01]  /*01a0*/  HFMA2.MMA R20, -RZ, RZ, 0, 0 ;  /* 0x00000000ff147435 */ /* 0x000fe200000001ff */
[----:B------:R-:W-:-:S03]  /*01b0*/  MOV R19, RZ ;  /* 0x000000ff00137202 */ /* 0x000fc60000000f00 */
[----:B------:R-:W1:Y:S01]  /*01c0*/  LDC R7, c[0x0][0x218] ;  /* 0x00008600ff077b82 */ /* 0x000e620000000800 */
[----:B0-----:R-:W-:-:S04]  /*01d0*/  ISETP.GE.U32.AND P1, PT, R3, R8, PT ;  /* 0x000000080300720c */ /* 0x001fc80003f26070 */
[----:B-1----:R-:W-:-:S13]  /*01e0*/  ISETP.GE.U32.OR P1, PT, R4, R7, P1 ;  /* 0x000000070400720c */ /* 0x002fda0000f26470 */
[----:B------:R-:W-:Y:S05]  /*01f0*/  @P1 BRA `(.L_x_210) ;  /* 0x00000008006c1947 */ /* 0x000fea0003800000 */
[----:B------:R-:W-:Y:S02]  /*0200*/  ISETP.GE.U32.AND P2, PT, R3, R8, PT ;  /* 0x000000080300720c */ /* 0x000fe40003f46070 */
[----:B------:R-:W-:-:S11]  /*0210*/  MOV R23, R3 ;  /* 0x0000000300177202 */ /* 0x000fd60000000f00 */
[----:B------:R-:W0:Y:S01]  /*0220*/  @P2 LDC.64 R10, c[0x0][0x2d0] ;  /* 0x0000b400ff0a2b82 */ /* 0x000e220000000a00 */
[----:B------:R-:W-:-:S07]  /*0230*/  @P2 IMAD R9, R23, R7, R4 ;  /* 0x0000000717092224 */ /* 0x000fce00078e0204 */
[----:B------:R-:W1:Y:S08]  /*0240*/  @P2 LDC.64 R14, c[0x0][0x2d8] ;  /* 0x0000b600ff0e2b82 */ /* 0x000e700000000a00 */
[----:B------:R-:W2:Y:S08]  /*0250*/  @P2 LDC.64 R16, c[0x0][0x2e0] ;  /* 0x0000b800ff102b82 */ /* 0x000eb00000000a00 */
[----:B------:R-:W3:Y:S01]  /*0260*/  @P2 LDC.64 R12, c[0x0][0x2e8] ;  /* 0x0000ba00ff0c2b82 */ /* 0x000ee20000000a00 */
[----:B0-----:R-:W-:-:S06]  /*0270*/  @P2 IMAD.WIDE.U32 R10, R9, 0x4, R10 ;  /* 0x00000004090a2825 */ /* 0x001fcc00078e000a */
[----:B------:R0:W4:Y:S01]  /*0280*/  @P2 LDG.E R10, desc[UR6][R10.64] ;  /* 0x000000060a0a2981 */ /* 0x000122000c1e1900 */
[----:B-1----:R-:W-:-:S06]  /*0290*/  @P2 IMAD.WIDE.U32 R14, R9, 0x4, R14 ;  /* 0x00000004090e2825 */ /* 0x002fcc00078e000e */
[----:B------:R-:W5:Y:S01]  /*02a0*/  @P2 LDG.E R15, desc[UR6][R14.64] ;  /* 0x000000060e0f2981 */ /* 0x000f62000c1e1900 */
[----:B--2---:R-:W-:-:S06]  /*02b0*/  @P2 IMAD.WIDE.U32 R16, R9, 0x4, R16 ;  /* 0x0000000409102825 */ /* 0x004fcc00078e0010 */
[----:B------:R-:W2:Y:S01]  /*02c0*/  @P2 LDG.E R17, desc[UR6][R16.64] ;  /* 0x0000000610112981 */ /* 0x000ea2000c1e1900 */
[----:B---3--:R-:W-:-:S06]  /*02d0*/  @P2 IMAD.WIDE.U32 R12, R9, 0x4, R12 ;  /* 0x00000004090c2825 */ /* 0x008fcc00078e000c */
[----:B------:R-:W3:Y:S01]  /*02e0*/  @P2 LDG.E R12, desc[UR6][R12.64] ;  /* 0x000000060c0c2981 */ /* 0x000ee2000c1e1900 */
[----:B------:R-:W-:-:S04]  /*02f0*/  @P2 IADD3 R23, R23, 0x20, RZ ;  /* 0x0000002017172810 */ /* 0x000fc80007ffe0ff */
[CC--:B------:R-:W-:Y:S02]  /*0300*/  ISETP.GE.U32.AND P1, PT, R23.reuse, R8.reuse, PT ;  /* 0x000000081700720c */ /* 0x0c0fe40003f26070 */
[----:B------:R-:W-:-:S04]  /*0310*/  IADD3 R9, -R23, R8, RZ ;  /* 0x0000000817097210 */ /* 0x000fc80007ffe1ff */
[----:B------:R-:W-:Y:S02]  /*0320*/  ISETP.LE.U32.OR P1, PT, R9, 0x60, P1 ;  /* 0x000000600900780c */ /* 0x000fe40000f23470 */
[----:B------:R-:W-:Y:S02]  /*0330*/  MOV R19, RZ ;  /* 0x000000ff00137202 */ /* 0x000fe40000000f00 */
[----:B------:R-:W-:Y:S02]  /*0340*/  MOV R20, RZ ;  /* 0x000000ff00147202 */ /* 0x000fe40000000f00 */
[----:B------:R-:W-:Y:S02]  /*0350*/  MOV R22, RZ ;  /* 0x000000ff00167202 */ /* 0x000fe40000000f00 */
[----:B0-----:R-:W-:Y:S01]  /*0360*/  MOV R11, RZ ;  /* 0x000000ff000b7202 */ /* 0x001fe20000000f00 */
[----:B------:R-:W-:Y:S01]  /*0370*/  BSSY B1, `(.L_x_211) ;  /* 0x0000047000017945 */ /* 0x000fe20003800000 */
[----:B----4-:R-:W-:Y:S01]  /*0380*/  @P2 FADD.FTZ R19, R19, R10 ;  /* 0x0000000a13132221 */ /* 0x010fe20000010000 */
[----:B-----5:R-:W-:Y:S01]  /*0390*/  @P2 FADD.FTZ R20, R20, R15 ;  /* 0x0000000f14142221 */ /* 0x020fe20000010000 */
[----:B--2---:R-:W-:Y:S01]  /*03a0*/  @P2 FADD.FTZ R22, R22, R17 ;  /* 0x0000001116162221 */ /* 0x004fe20000010000 */
[----:B---3--:R-:W-:Y:S01]  /*03b0*/  @P2 FADD.FTZ R11, R11, R12 ;  /* 0x0000000c0b0b2221 */ /* 0x008fe20000010000 */
[----:B------:R-:W-:Y:S01]  /*03c0*/  PLOP3.LUT P2, PT, P2, PT, PT, 0x8, 0x0 ;  /* 0x000000000000781c */ /* 0x000fe2000174e170 */
[----:B------:R-:W-:-:S12]  /*03d0*/  @P1 BRA `(.L_x_212) ;  /* 0x0000000400001947 */ /* 0x000fd80003800000 */
[----:B------:R-:W-:Y:S02]  /*03e0*/  PLOP3.LUT P2, PT, PT, PT, PT, 0x8, 0x0 ;  /* 0x000000000000781c */ /* 0x000fe40003f4e170 */
[----:B------:R-:W-:-:S11]  /*03f0*/  IADD3 R12, R8, -0x60, RZ ;  /* 0xffffffa0080c7810 */ /* 0x000fd60007ffe0ff */
.L_x_213:
[----:B------:R-:W0:Y:S01]  /*0400*/  LDC.64 R16, c[0x0][0x2d0] ;  /* 0x0000b400ff107b82 */ /* 0x000e220000000a00 */
[C---:B------:R-:W-:Y:S01]  /*0410*/  IADD3 R25, R23.reuse, 0x20, RZ ;  /* 0x0000002017197810 */ /* 0x040fe20007ffe0ff */
[C---:B------:R-:W-:Y:S01]  /*0420*/  IMAD R21, R23.reuse, R7, R4 ;  /* 0x0000000717157224 */ /* 0x040fe200078e0204 */
[----:B------:R-:W-:-:S03]  /*0430*/  IADD3 R9, R23, 0x40, RZ ;  /* 0x0000004017097810 */ /* 0x000fc60007ffe0ff */
[-CC-:B------:R-:W-:Y:S02]  /*0440*/  IMAD R25, R25, R7.reuse, R4.reuse ;  /* 0x0000000719197224 */ /* 0x180fe400078e0204 */
[----:B------:R-:W-:Y:S02]  /*0450*/  IMAD R9, R9, R7, R4 ;  /* 0x0000000709097224 */ /* 0x000fe400078e0204 */
[----:B0-----:R-:W-:-:S04]  /*0460*/  IMAD.WIDE.U32 R28, R21, 0x4, R16 ;  /* 0x00000004151c7825 */ /* 0x001fc800078e0010 */
[--C-:B------:R-:W-:Y:S01]  /*0470*/  IMAD.WIDE.U32 R14, R25, 0x4, R16.reuse ;  /* 0x00000004190e7825 */ /* 0x100fe200078e0010 */
[----:B------:R-:W2:Y:S03]  /*0480*/  LDG.E R24, desc[UR6][R28.64] ;  /* 0x000000061c187981 */ /* 0x000ea6000c1e1900 */
[----:B------:R-:W-:Y:S01]  /*0490*/  IMAD.WIDE.U32 R26, R9, 0x4, R16 ;  /* 0x00000004091a7825 */ /* 0x000fe200078e0010 */
[----:B------:R0:W3:Y:S04]  /*04a0*/  LDG.E R10, desc[UR6][R14.64] ;  /* 0x000000060e0a7981 */ /* 0x0000e8000c1e1900 */
[----:B------:R1:W4:Y:S01]  /*04b0*/  LDG.E R18, desc[UR6][R26.64] ;  /* 0x000000061a127981 */ /* 0x000322000c1e1900 */
[----:B0-----:R-:W0:Y:S02]  /*04c0*/  LDC.64 R14, c[0x0][0x2d8] ;  /* 0x0000b600ff0e7b82 */ /* 0x001e240000000a00 */
[----:B0-----:R-:W-:-:S06]  /*04d0*/  IMAD.WIDE.U32 R28, R21, 0x4, R14 ;  /* 0x00000004151c7825 */ /* 0x001fcc00078e000e */
[----:B------:R-:W5:Y:S01]  /*04e0*/  LDG.E R29, desc[UR6][R28.64] ;  /* 0x000000061c1d7981 */ /* 0x000f62000c1e1900 */
[----:B------:R-:W-:-:S05]  /*04f0*/  IADD3 R13, R23, 0x60, RZ ;  /* 0x00000060170d7810 */ /* 0x000fca0007ffe0ff */
[----:B-1----:R-:W-:-:S04]  /*0500*/  IMAD R27, R13, R7, R4 ;  /* 0x000000070d1b7224 */ /* 0x002fc800078e0204 */
[----:B------:R-:W-:-:S05]  /*0510*/  IMAD.WIDE.U32 R16, R27, 0x4, R16 ;  /* 0x000000041b107825 */ /* 0x000fca00078e0010 */
[----:B------:R0:W5:Y:S02]  /*0520*/  LDG.E R13, desc[UR6][R16.64] ;  /* 0x00000006100d7981 */ /* 0x000164000c1e1900 */
[----:B0-----:R-:W-:-:S04]  /*0530*/  IMAD.WIDE.U32 R16, R25, 0x4, R14 ;  /* 0x0000000419107825 */ /* 0x001fc800078e000e */
[----:B--2---:R-:W-:Y:S02]  /*0540*/  FADD.FTZ R19, R24, R19 ;  /* 0x0000001318137221 */ /* 0x004fe40000010000 */
[----:B------:R0:W2:Y:S02]  /*0550*/  LDG.E R24, desc[UR6][R16.64] ;  /* 0x0000000610187981 */ /* 0x0000a4000c1e1900 */
[----:B---3--:R-:W-:-:S04]  /*0560*/  FADD.FTZ R19, R19, R10 ;  /* 0x0000000a13137221 */ /* 0x008fc80000010000 */
[----:B----4-:R-:W-:Y:S01]  /*0570*/  FADD.FTZ R18, R19, R18 ;  /* 0x0000001213127221 */ /* 0x010fe20000010000 */
[----:B0-----:R-:W-:-:S05]  /*0580*/  IMAD.WIDE.U32 R16, R9, 0x4, R14 ;  /* 0x0000000409107825 */ /* 0x001fca00078e000e */
[----:B------:R0:W3:Y:S02]  /*0590*/  LDG.E R19, desc[UR6][R16.64] ;  /* 0x0000000610137981 */ /* 0x0000e4000c1e1900 */
[----:B0-----:R-:W0:Y:S01]  /*05a0*/  LDC.64 R16, c[0x0][0x2e0] ;  /* 0x0000b800ff107b82 */ /* 0x001e220000000a00 */
[----:B-----5:R-:W-:Y:S01]  /*05b0*/  FADD.FTZ R20, R29, R20 ;  /* 0x000000141d147221 */ /* 0x020fe20000010000 */
[----:B0-----:R-:W-:-:S05]  /*05c0*/  IMAD.WIDE.U32 R28, R21, 0x4, R16 ;  /* 0x00000004151c7825 */ /* 0x001fca00078e0010 */
[----:B------:R0:W4:Y:S02]  /*05d0*/  LDG.E R26, desc[UR6][R28.64] ;  /* 0x000000061c1a7981 */ /* 0x000124000c1e1900 */
[----:B0-----:R-:W-:-:S06]  /*05e0*/  IMAD.WIDE.U32 R28, R25, 0x4, R16 ;  /* 0x00000004191c7825 */ /* 0x001fcc00078e0010 */
[----:B------:R-:W5:Y:S01]  /*05f0*/  LDG.E R29, desc[UR6][R28.64] ;  /* 0x000000061c1d7981 */ /* 0x000f62000c1e1900 */
[----:B------:R-:W-:-:S05]  /*0600*/  IMAD.WIDE.U32 R14, R27, 0x4, R14 ;  /* 0x000000041b0e7825 */ /* 0x000fca00078e000e */
[----:B------:R0:W3:Y:S02]  /*0610*/  LDG.E R10, desc[UR6][R14.64] ;  /* 0x000000060e0a7981 */ /* 0x0000e4000c1e1900 */
[----:B0-----:R-:W-:-:S04]  /*0620*/  IMAD.WIDE.U32 R14, R9, 0x4, R16 ;  /* 0x00000004090e7825 */ /* 0x001fc800078e0010 */
[----:B------:R-:W-:-:S06]  /*0630*/  IMAD.WIDE.U32 R16, R27, 0x4, R16 ;  /* 0x000000041b107825 */ /* 0x000fcc00078e0010 */
[----:B------:R-:W3:Y:S01]  /*0640*/  LDG.E R16, desc[UR6][R16.64] ;  /* 0x0000000610107981 */ /* 0x000ee2000c1e1900 */
[----:B--2---:R-:W-:-:S03]  /*0650*/  FADD.FTZ R20, R20, R24 ;  /* 0x0000001814147221 */ /* 0x004fc60000010000 */
[----:B------:R0:W2:Y:S02]  /*0660*/  LDG.E R24, desc[UR6][R14.64] ;  /* 0x000000060e187981 */ /* 0x0000a4000c1e1900 */
[----:B0-----:R-:W0:Y:S01]  /*0670*/  LDC.64 R14, c[0x0][0x2e8] ;  /* 0x0000ba00ff0e7b82 */ /* 0x001e220000000a00 */
[----:B----4-:R-:W-:-:S04]  /*0680*/  FADD.FTZ R22, R26, R22 ;  /* 0x000000161a167221 */ /* 0x010fc80000010000 */
[----:B-----5:R-:W-:Y:S01]  /*0690*/  FADD.FTZ R22, R22, R29 ;  /* 0x0000001d16167221 */ /* 0x020fe20000010000 */
[----:B0-----:R-:W-:-:S05]  /*06a0*/  IMAD.WIDE.U32 R28, R21, 0x4, R14 ;  /* 0x00000004151c7825 */ /* 0x001fca00078e000e */
[----:B------:R0:W4:Y:S02]  /*06b0*/  LDG.E R26, desc[UR6][R28.64] ;  /* 0x000000061c1a7981 */ /* 0x000124000c1e1900 */
[----:B0-----:R-:W-:-:S05]  /*06c0*/  IMAD.WIDE.U32 R28, R25, 0x4, R14 ;  /* 0x00000004191c7825 */ /* 0x001fca00078e000e */
[----:B------:R0:W5:Y:S02]  /*06d0*/  LDG.E R21, desc[UR6][R28.64] ;  /* 0x000000061c157981 */ /* 0x000164000c1e1900 */
[----:B0-----:R-:W-:-:S04]  /*06e0*/  IMAD.WIDE.U32 R28, R9, 0x4, R14 ;  /* 0x00000004091c7825 */ /* 0x001fc800078e000e */
[----:B------:R-:W-:Y:S01]  /*06f0*/  IMAD.WIDE.U32 R14, R27, 0x4, R14 ;  /* 0x000000041b0e7825 */ /* 0x000fe200078e000e */
[----:B------:R-:W5:Y:S05]  /*0700*/  LDG.E R25, desc[UR6][R28.64] ;  /* 0x000000061c197981 */ /* 0x000f6a000c1e1900 */
[----:B------:R-:W5:Y:S01]  /*0710*/  LDG.E R14, desc[UR6][R14.64] ;  /* 0x000000060e0e7981 */ /* 0x000f62000c1e1900 */
[----:B------:R-:W-:-:S04]  /*0720*/  IADD3 R23, R23, 0x80, RZ ;  /* 0x0000008017177810 */ /* 0x000fc80007ffe0ff */
[----:B------:R-:W-:Y:S01]  /*0730*/  ISETP.GE.U32.AND P1, PT, R23, R12, PT ;  /* 0x0000000c1700720c */ /* 0x000fe20003f26070 */
[----:B---3--:R-:W-:Y:S01]  /*0740*/  FADD.FTZ R9, R20, R19 ;  /* 0x0000001314097221 */ /* 0x008fe20000010000 */
[----:B------:R-:W-:-:S03]  /*0750*/  FADD.FTZ R19, R18, R13 ;  /* 0x0000000d12137221 */ /* 0x000fc60000010000 */
[----:B------:R-:W-:Y:S01]  /*0760*/  FADD.FTZ R20, R9, R10 ;  /* 0x0000000a09147221 */ /* 0x000fe20000010000 */
[----:B----4-:R-:W-:Y:S01]  /*0770*/  FADD.FTZ R26, R26, R11 ;  /* 0x0000000b1a1a7221 */ /* 0x010fe20000010000 */
[----:B--2---:R-:W-:-:S04]  /*0780*/  FADD.FTZ R11, R22, R24 ;  /* 0x00000018160b7221 */ /* 0x004fc80000010000 */
[----:B------:R-:W-:Y:S01]  /*0790*/  FADD.FTZ R22, R11, R16 ;  /* 0x000000100b167221 */ /* 0x000fe20000010000 */
[----:B-----5:R-:W-:-:S04]  /*07a0*/  FADD.FTZ R21, R26, R21 ;  /* 0x000000151a157221 */ /* 0x020fc80000010000 */
[----:B------:R-:W-:-:S04]  /*07b0*/  FADD.FTZ R21, R21, R25 ;  /* 0x0000001915157221 */ /* 0x000fc80000010000 */
[----:B------:R-:W-:Y:S01]  /*07c0*/  FADD.FTZ R11, R21, R14 ;  /* 0x0000000e150b7221 */ /* 0x000fe20000010000 */
[----:B------:R-:W-:Y:S06]  /*07d0*/  @!P1 BRA `(.L_x_213) ;  /* 0xfffffffc00089947 */ /* 0x000fec000383ffff */
.L_x_212:
[----:B------:R-:W-:Y:S05]  /*07e0*/  BSYNC B1 ;  /* 0x0000000000017941 */ /* 0x000fea0003800000 */
.L_x_211:
[----:B------:R-:W-:Y:S01]  /*07f0*/  IMAD.IADD R9, R8, 0x1, -R23 ;  /* 0x0000000108097824 */ /* 0x000fe200078e0a17 */
[----:B------:R-:W-:Y:S01]  /*0800*/  ISETP.GE.U32.AND P1, PT, R23, R8, PT ;  /* 0x000000081700720c */ /* 0x000fe20003f26070 */
[----:B------:R-:W-:Y:S03]  /*0810*/  BSSY B1, `(.L_x_214) ;  /* 0x0000024000017945 */ /* 0x000fe60003800000 */
[----:B------:R-:W-:-:S13]  /*0820*/  ISETP.LE.U32.OR P1, PT, R9, 0x20, P1 ;  /* 0x000000200900780c */ /* 0x000fda0000f23470 */
[----:B------:R-:W-:Y:S05]  /*0830*/  @P1 BRA `(.L_x_215) ;  /* 0x0000000000841947 */ /* 0x000fea0003800000 */
[----:B------:R-:W0:Y:S01]  /*0840*/  LDC.64 R12, c[0x0][0x2d0] ;  /* 0x0000b400ff0c7b82 */ /* 0x000e220000000a00 */
[C---:B------:R-:W-:Y:S01]  /*0850*/  IADD3 R29, R23.reuse, 0x20, RZ ;  /* 0x00000020171d7810 */ /* 0x040fe20007ffe0ff */
[----:B------:R-:W-:-:S04]  /*0860*/  IMAD R18, R23, R7, R4 ;  /* 0x0000000717127224 */ /* 0x000fc800078e0204 */
[----:B------:R-:W-:Y:S02]  /*0870*/  IMAD R29, R29, R7, R4 ;  /* 0x000000071d1d7224 */ /* 0x000fe400078e0204 */
[----:B------:R-:W1:Y:S08]  /*0880*/  LDC.64 R16, c[0x0][0x2e0] ;  /* 0x0000b800ff107b82 */ /* 0x000e700000000a00 */
[----:B------:R-:W2:Y:S08]  /*0890*/  LDC.64 R24, c[0x0][0x2d8] ;  /* 0x0000b600ff187b82 */ /* 0x000eb00000000a00 */
[----:B------:R-:W3:Y:S01]  /*08a0*/  LDC.64 R14, c[0x0][0x2e8] ;  /* 0x0000ba00ff0e7b82 */ /* 0x000ee20000000a00 */
[----:B0-----:R-:W-:-:S04]  /*08b0*/  IMAD.WIDE.U32 R26, R18, 0x4, R12 ;  /* 0x00000004121a7825 */ /* 0x001fc800078e000c */
[----:B------:R-:W-:Y:S01]  /*08c0*/  IMAD.WIDE.U32 R12, R29, 0x4, R12 ;  /* 0x000000041d0c7825 */ /* 0x000fe200078e000c */
[----:B------:R2:W4:Y:S04]  /*08d0*/  LDG.E R10, desc[UR6][R26.64] ;  /* 0x000000061a0a7981 */ /* 0x000528000c1e1900 */
[----:B------:R1:W5:Y:S01]  /*08e0*/  LDG.E R9, desc[UR6][R12.64] ;  /* 0x000000060c097981 */ /* 0x000362000c1e1900 */
[----:B--2---:R-:W-:-:S04]  /*08f0*/  IMAD.WIDE.U32 R26, R18, 0x4, R24 ;  /* 0x00000004121a7825 */ /* 0x004fc800078e0018 */
[----:B-1----:R-:W-:Y:S02]  /*0900*/  IMAD.WIDE.U32 R12, R18, 0x4, R16 ;  /* 0x00000004120c7825 */ /* 0x002fe400078e0010 */
[----:B------:R-:W2:Y:S04]  /*0910*/  LDG.E R27, desc[UR6][R26.64] ;  /* 0x000000061a1b7981 */ /* 0x000ea8000c1e1900 */
[----:B------:R3:W2:Y:S01]  /*0920*/  LDG.E R21, desc[UR6][R12.64] ;  /* 0x000000060c157981 */ /* 0x0006a2000c1e1900 */
[----:B------:R-:W-:-:S04]  /*0930*/  IMAD.WIDE.U32 R24, R29, 0x4, R24 ;  /* 0x000000041d187825 */ /* 0x000fc800078e0018 */
[C---:B------:R-:W-:Y:S02]  /*0940*/  IMAD.WIDE.U32 R16, R29.reuse, 0x4, R16 ;  /* 0x000000041d107825 */ /* 0x040fe400078e0010 */
[----:B------:R-:W2:Y:S02]  /*0950*/  LDG.E R25, desc[UR6][R24.64] ;  /* 0x0000000618197981 */ /* 0x000ea4000c1e1900 */
[--C-:B---3--:R-:W-:Y:S02]  /*0960*/  IMAD.WIDE.U32 R12, R18, 0x4, R14.reuse ;  /* 0x00000004120c7825 */ /* 0x108fe400078e000e */
[----:B------:R-:W3:Y:S02]  /*0970*/  LDG.E R16, desc[UR6][R16.64] ;  /* 0x0000000610107981 */ /* 0x000ee4000c1e1900 */
[----:B------:R-:W-:Y:S02]  /*0980*/  IMAD.WIDE.U32 R14, R29, 0x4, R14 ;  /* 0x000000041d0e7825 */ /* 0x000fe400078e000e */
[----:B------:R-:W3:Y:S04]  /*0990*/  LDG.E R18, desc[UR6][R12.64] ;  /* 0x000000060c127981 */ /* 0x000ee8000c1e1900 */
[----:B------:R-:W3:Y:S01]  /*09a0*/  LDG.E R14, desc[UR6][R14.64] ;  /* 0x000000060e0e7981 */ /* 0x000ee2000c1e1900 */
[----:B------:R-:W-:-:S02]  /*09b0*/  PLOP3.LUT P2, PT, PT, PT, PT, 0x8, 0x0 ;  /* 0x000000000000781c */ /* 0x000fc40003f4e170 */
[----:B------:R-:W-:Y:S01]  /*09c0*/  IADD3 R23, R23, 0x40, RZ ;  /* 0x0000004017177810 */ /* 0x000fe20007ffe0ff */
[----:B----4-:R-:W-:-:S04]  /*09d0*/  FADD.FTZ R10, R19, R10 ;  /* 0x0000000a130a7221 */ /* 0x010fc80000010000 */
[----:B-----5:R-:W-:Y:S01]  /*09e0*/  FADD.FTZ R19, R10, R9 ;  /* 0x000000090a137221 */ /* 0x020fe20000010000 */
[----:B--2---:R-:W-:Y:S01]  /*09f0*/  FADD.FTZ R20, R20, R27 ;  /* 0x0000001b14147221 */ /* 0x004fe20000010000 */
[----:B------:R-:W-:-:S03]  /*0a00*/  FADD.FTZ R21, R22, R21 ;  /* 0x0000001516157221 */ /* 0x000fc60000010000 */
[----:B------:R-:W-:Y:S01]  /*0a10*/  FADD.FTZ R20, R20, R25 ;  /* 0x0000001914147221 */ /* 0x000fe20000010000 */
[----:B---3--:R-:W-:Y:S01]  /*0a20*/  FADD.FTZ R22, R21, R16 ;  /* 0x0000001015167221 */ /* 0x008fe20000010000 */
[----:B------:R-:W-:-:S04]  /*0a30*/  FADD.FTZ R11, R11, R18 ;  /* 0x000000120b0b7221 */ /* 0x000fc80000010000 */
[----:B------:R-:W-:-:S07]  /*0a40*/  FADD.FTZ R11, R11, R14 ;  /* 0x0000000e0b0b7221 */ /* 0x000fce0000010000 */
.L_x_215:
[----:B------:R-:W-:Y:S05]  /*0a50*/  BSYNC B1 ;  /* 0x0000000000017941 */ /* 0x000fea0003800000 */
.L_x_214:
[----:B------:R-:W-:Y:S01]  /*0a60*/  ISETP.LT.U32.OR P2, PT, R23, R8, P2 ;  /* 0x000000081700720c */ /* 0x000fe20001741470 */
[----:B------:R-:W-:-:S12]  /*0a70*/  BSSY B1, `(.L_x_210) ;  /* 0x0000013000017945 */ /* 0x000fd80003800000 */
[----:B------:R-:W-:Y:S05]  /*0a80*/  @!P2 BRA `(.L_x_216) ;  /* 0x000000000044a947 */ /* 0x000fea0003800000 */
[----:B------:R-:W0:Y:S01]  /*0a90*/  LDC.64 R16, c[0x0][0x2d0] ;  /* 0x0000b400ff107b82 */ /* 0x000e220000000a00 */
[----:B------:R-:W-:-:S07]  /*0aa0*/  IMAD R21, R23, R7, R4 ;  /* 0x0000000717157224 */ /* 0x000fce00078e0204 */
[----:B------:R-:W1:Y:S08]  /*0ab0*/  LDC.64 R14, c[0x0][0x2d8] ;  /* 0x0000b600ff0e7b82 */ /* 0x000e700000000a00 */
[----:B------:R-:W2:Y:S08]  /*0ac0*/  LDC.64 R8, c[0x0][0x2e0] ;  /* 0x0000b800ff087b82 */ /* 0x000eb00000000a00 */
[----:B------:R-:W3:Y:S01]  /*0ad0*/  LDC.64 R12, c[0x0][0x2e8] ;  /* 0x0000ba00ff0c7b82 */ /* 0x000ee20000000a00 */
[----:B0-----:R-:W-:-:S06]  /*0ae0*/  IMAD.WIDE.U32 R16, R21, 0x4, R16 ;  /* 0x0000000415107825 */ /* 0x001fcc00078e0010 */
[----:B------:R-:W4:Y:S01]  /*0af0*/  LDG.E R16, desc[UR6][R16.64] ;  /* 0x0000000610107981 */ /* 0x000f22000c1e1900 */
[----:B-1----:R-:W-:-:S06]  /*0b00*/  IMAD.WIDE.U32 R14, R21, 0x4, R14 ;  /* 0x00000004150e7825 */ /* 0x002fcc00078e000e */
[----:B------:R-:W5:Y:S01]  /*0b10*/  LDG.E R15, desc[UR6][R14.64] ;  /* 0x000000060e0f7981 */ /* 0x000f62000c1e1900 */
[----:B--2---:R-:W-:-:S06]  /*0b20*/  IMAD.WIDE.U32 R8, R21, 0x4, R8 ;  /* 0x0000000415087825 */ /* 0x004fcc00078e0008 */
[----:B------:R-:W2:Y:S01]  /*0b30*/  LDG.E R9, desc[UR6][R8.64] ;  /* 0x0000000608097981 */ /* 0x000ea2000c1e1900 */
[----:B---3--:R-:W-:-:S06]  /*0b40*/  IMAD.WIDE.U32 R12, R21, 0x4, R12 ;  /* 0x00000004150c7825 */ /* 0x008fcc00078e000c */
[----:B------:R-:W3:Y:S01]  /*0b50*/  LDG.E R12, desc[UR6][R12.64] ;  /* 0x000000060c0c7981 */ /* 0x000ee2000c1e1900 */
[----:B----4-:R-:W-:Y:S01]  /*0b60*/  FADD.FTZ R19, R19, R16 ;  /* 0x0000001013137221 */ /* 0x010fe20000010000 */
[----:B-----5:R-:W-:Y:S01]  /*0b70*/  FADD.FTZ R20, R20, R15 ;  /* 0x0000000f14147221 */ /* 0x020fe20000010000 */
[----:B--2---:R-:W-:Y:S01]  /*0b80*/  FADD.FTZ R22, R22, R9 ;  /* 0x0000000916167221 */ /* 0x004fe20000010000 */
[----:B---3--:R-:W-:-:S07]  /*0b90*/  FADD.FTZ R11, R11, R12 ;  /* 0x0000000c0b0b7221 */ /* 0x008fce0000010000 */
.L_x_216:
[----:B------:R-:W-:Y:S05]  /*0ba0*/  BSYNC B1 ;  /* 0x0000000000017941 */ /* 0x000fea0003800000 */
.L_x_210:
[----:B------:R-:W-:Y:S05]  /*0bb0*/  BSYNC B0 ;  /* 0x0000000000007941 */ /* 0x000fea0003800000 */
.L_x_209:
[----:B------:R-:W-:Y:S01]  /*0bc0*/  ISETP.GT.U32.AND P1, PT, R0, 0x3ff, PT ;  /* 0x000003ff0000780c */ /* 0x000fe20003f24070 */
[----:B------:R0:W-:Y:S01]  /*0bd0*/  STS [R6], R20 ;  /* 0x0000001406007388 */ /* 0x0001e20000000800 */
[----:B------:R-:W-:Y:S05]  /*0be0*/  WARPSYNC.ALL ;  /* 0x0000000000007948 */ /* 0x000fea0003800000 */
[----:B------:R0:W-:Y:S04]  /*0bf0*/  STS [R6+0x1000], R19 ;  /* 0x0010001306007388 */ /* 0x0001e80000000800 */
[----:B------:R0:W-:Y:S04]  /*0c00*/  STS [R6+0x2000], R11 ;  /* 0x0020000b06007388 */ /* 0x0001e80000000800 */
[----:B------:R0:W-:Y:S01]  /*0c10*/  STS [R6+0x3000], R22 ;  /* 0x0030001606007388 */ /* 0x0001e20000000800 */
[----:B------:R-:W-:Y:S06]  /*0c20*/  BAR.SYNC.DEFER_BLOCKING 0x0 ;  /* 0x0000000000007b1d */ /* 0x000fec0000010000 */
[----:B------:R-:W-:Y:S05]  /*0c30*/  @P1 BRA `(.L_x_217) ;  /* 0x0000000000e01947 */ /* 0x000fea0003800000 */
[----:B------:R-:W-:Y:S01]  /*0c40*/  LOP3.LUT R9, R3, 0x1f, R0, 0x78, !PT ;  /* 0x0000001f03097812 */ /* 0x000fe200078e7800 */
[----:B------:R-:W-:Y:S01]  /*0c50*/  UMOV UR5, 0xffffffff ;  /* 0xffffffff00057882 */ /* 0x000fe20000000000 */
[C---:B------:R-:W-:Y:S02]  /*0c60*/  ISETP.NE.AND P1, PT, R2.reuse, RZ, PT ;  /* 0x000000ff0200720c */ /* 0x040fe40003f25270 */
[----:B------:R-:W-:-:S04]  /*0c70*/  LEA R9, R2, R9, 0x5 ;  /* 0x0000000902097211 */ /* 0x000fc800078e28ff */
[----:B0-----:R-:W-:-:S05]  /*0c80*/  LEA R11, R9, UR4, 0x2 ;  /* 0x00000004090b7c11 */ /* 0x001fca000f8e10ff */
[----:B------:R0:W1:Y:S04]  /*0c90*/  LDS R15, [R11] ;  /* 0x000000000b0f7984 */ /* 0x0000680000000800 */
[----:B------:R0:W2:Y:S04]  /*0ca0*/  LDS R9, [R11+0x3000] ;  /* 0x003000000b097984 */ /* 0x0000a80000000800 */
[----:B------:R0:W3:Y:S04]  /*0cb0*/  LDS R8, [R11+0x2000] ;  /* 0x002000000b087984 */ /* 0x0000e80000000800 */
[----:B------:R0:W4:Y:S01]  /*0cc0*/  LDS R10, [R11+0x1000] ;  /* 0x001000000b0a7984 */ /* 0x0001220000000800 */
[----:B------:R-:W-:Y:S05]  /*0cd0*/  BRA.DIV UR5, `(.L_x_218) ;  /* 0x0000000605407947 */ /* 0x000fea000b800000 */
[----:B----4-:R-:W0:Y:S04]  /*0ce0*/  SHFL.BFLY PT, R17, R10, 0x1, 0x1f ;  /* 0x0c201f000a117f89 */ /* 0x010e2800000e0000 */
[----:B-1----:R-:W1:Y:S04]  /*0cf0*/  SHFL.BFLY PT, R16, R15, 0x1, 0x1f ;  /* 0x0c201f000f107f89 */ /* 0x002e6800000e0000 */
[----:B--2---:R-:W2:Y:S04]  /*0d00*/  SHFL.BFLY PT, R18, R9, 0x1, 0x1f ;  /* 0x0c201f0009127f89 */ /* 0x004ea800000e0000 */
[----:B---3--:R-:W3:Y:S01]  /*0d10*/  SHFL.BFLY PT, R19, R8, 0x1, 0x1f ;  /* 0x0c201f0008137f89 */ /* 0x008ee200000e0000 */
[----:B0-----:R-:W-:Y:S01]  /*0d20*/  FADD.FTZ R11, R10, R17 ;  /* 0x000000110a0b7221 */ /* 0x001fe20000010000 */
[----:B-1----:R-:W-:-:S04]  /*0d30*/  FADD.FTZ R16, R15, R16 ;  /* 0x000000100f107221 */ /* 0x002fc80000010000 */
[----:B------:R-:W0:Y:S01]  /*0d40*/  SHFL.BFLY PT, R17, R11, 0x2, 0x1f ;  /* 0x0c401f000b117f89 */ /* 0x000e2200000e0000 */
[----:B--2---:R-:W-:Y:S01]  /*0d50*/  FADD.FTZ R20, R9, R18 ;  /* 0x0000001209147221 */ /* 0x004fe20000010000 */
[----:B---3--:R-:W-:-:S04]  /*0d60*/  FADD.FTZ R23, R8, R19 ;  /* 0x0000001308177221 */ /* 0x008fc80000010000 */
[----:B------:R-:W1:Y:S04]  /*0d70*/  SHFL.BFLY PT, R21, R20, 0x2, 0x1f ;  /* 0x0c401f0014157f89 */ /* 0x000e6800000e0000 */
[----:B------:R-:W2:Y:S04]  /*0d80*/  SHFL.BFLY PT, R19, R16, 0x2, 0x1f ;  /* 0x0c401f0010137f89 */ /* 0x000ea800000e0000 */
[----:B------:R-:W3:Y:S01]  /*0d90*/  SHFL.BFLY PT, R22, R23, 0x2, 0x1f ;  /* 0x0c401f0017167f89 */ /* 0x000ee200000e0000 */
[----:B0-----:R-:W-:-:S05]  /*0da0*/  FADD.FTZ R10, R11, R17 ;  /* 0x000000110b0a7221 */ /* 0x001fca0000010000 */
[----:B------:R-:W0:Y:S01]  /*0db0*/  SHFL.BFLY PT, R17, R10, 0x4, 0x1f ;  /* 0x0c801f000a117f89 */ /* 0x000e2200000e0000 */
[----:B-1----:R-:W-:Y:S01]  /*0dc0*/  FADD.FTZ R9, R20, R21 ;  /* 0x0000001514097221 */ /* 0x002fe20000010000 */
        /* <DEDUP_REMOVED lines=14> */
[----:B------:R0:W4:Y:S01]  /*0eb0*/  SHFL.BFLY PT, R10, R11, 0x10, 0x1f ;  /* 0x0e001f000b0a7f89 */ /* 0x00012200000e0000 */
[----:B-1----:R-:W-:Y:S01]  /*0ec0*/  FADD.FTZ R18, R22, R23 ;  /* 0x0000001716127221 */ /* 0x002fe20000010000 */
[----:B--2---:R-:W-:-:S04]  /*0ed0*/  FADD.FTZ R16, R20, R21 ;  /* 0x0000001514107221 */ /* 0x004fc80000010000 */
[----:B------:R0:W1:Y:S01]  /*0ee0*/  SHFL.BFLY PT, R9, R18, 0x10, 0x1f ;  /* 0x0e001f0012097f89 */ /* 0x00006200000e0000 */
[----:B---3--:R-:W-:-:S03]  /*0ef0*/  FADD.FTZ R25, R24, R25 ;  /* 0x0000001918197221 */ /* 0x008fc60000010000 */
[----:B------:R0:W2:Y:S04]  /*0f00*/  SHFL.BFLY PT, R15, R16, 0x10, 0x1f ;  /* 0x0e001f00100f7f89 */ /* 0x0000a800000e0000 */
[----:B----4-:R0:W3:Y:S02]  /*0f10*/  SHFL.BFLY PT, R17, R25, 0x10, 0x1f ;  /* 0x0e001f0019117f89 */ /* 0x0100e400000e0000 */
.L_x_242:
[----:B------:R-:W-:Y:S01]  /*0f20*/  @!P1 SHF.R.U32.HI R8, RZ, 0x3, R0 ;  /* 0x00000003ff089819 */ /* 0x000fe20000011600 */
[----:B--2---:R-:W-:Y:S01]  /*0f30*/  FADD.FTZ R15, R16, R15 ;  /* 0x0000000f100f7221 */ /* 0x004fe20000010000 */
[----:B------:R-:W-:Y:S01]  /*0f40*/  FADD.FTZ R10, R11, R10 ;  /* 0x0000000a0b0a7221 */ /* 0x000fe20000010000 */
[----:B---3--:R-:W-:Y:S01]  /*0f50*/  FADD.FTZ R17, R25, R17 ;  /* 0x0000001119117221 */ /* 0x008fe20000010000 */
[----:B------:R-:W-:Y:S01]  /*0f60*/  @!P1 LOP3.LUT R8, R8, 0x1ffffffc, RZ, 0xc0, !PT ;  /* 0x1ffffffc08089812 */ /* 0x000fe200078ec0ff */
[----:B-1----:R-:W-:-:S04]  /*0f70*/  FADD.FTZ R9, R18, R9 ;  /* 0x0000000912097221 */ /* 0x002fc80000010000 */
[----:B------:R1:W-:Y:S04]  /*0f80*/  @!P1 STS [R8+UR4+0x4000], R15 ;  /* 0x0040000f08009988 */ /* 0x0003e80008000804 */
[----:B------:R1:W-:Y:S04]  /*0f90*/  @!P1 STS [R8+UR4+0x4080], R10 ;  /* 0x0040800a08009988 */ /* 0x0003e80008000804 */
[----:B------:R1:W-:Y:S04]  /*0fa0*/  @!P1 STS [R8+UR4+0x4100], R17 ;  /* 0x0041001108009988 */ /* 0x0003e80008000804 */
[----:B------:R1:W-:Y:S02]  /*0fb0*/  @!P1 STS [R8+UR4+0x4180], R9 ;  /* 0x0041800908009988 */ /* 0x0003e40008000804 */
.L_x_217:
[----:B-1----:R-:W-:Y:S01]  /*0fc0*/  SHF.L.U32 R8, R5, 0x1, RZ ;  /* 0x0000000105087819 */ /* 0x002fe200000006ff */
[----:B------:R-:W-:Y:S05]  /*0fd0*/  WARPSYNC.ALL ;  /* 0x0000000000007948 */ /* 0x000fea0003800000 */
[----:B------:R-:W-:Y:S01]  /*0fe0*/  BAR.SYNC.DEFER_BLOCKING 0x0 ;  /* 0x0000000000007b1d */ /* 0x000fe20000010000 */
[----:B------:R-:W-:-:S05]  /*0ff0*/  ISETP.GE.U32.OR P1, PT, R8, R7, P0 ;  /* 0x000000070800720c */ /* 0x000fca0000726470 */
[----:B------:R-:W-:Y:S08]  /*1000*/  BSSY B0, `(.L_x_219) ;  /* 0x0000018000007945 */ /* 0x000ff00003800000 */
[----:B------:R-:W-:Y:S05]  /*1010*/  @P1 BRA `(.L_x_220) ;  /* 0x0000000000581947 */ /* 0x000fea0003800000 */
[----:B------:R-:W-:Y:S01]  /*1020*/  SHF.L.U32 R7, R0, 0x3, RZ ;  /* 0x0000000300077819 */ /* 0x000fe200000006ff */
[----:B0-----:R-:W0:Y:S03]  /*1030*/  LDC.64 R20, c[0x0][0x318] ;  /* 0x0000c600ff147b82 */ /* 0x001e260000000a00 */
[----:B------:R-:W-:-:S05]  /*1040*/  LOP3.LUT R24, R7, 0xf8, RZ, 0xc0, !PT ;  /* 0x000000f807187812 */ /* 0x000fca00078ec0ff */
[----:B------:R-:W1:Y:S01]  /*1050*/  LDS.64 R22, [R24+UR4+0x4000] ;  /* 0x0040000418167984 */ /* 0x000e620008000a00 */
[----:B------:R-:W2:Y:S03]  /*1060*/  LDC.64 R12, c[0x0][0x310] ;  /* 0x0000c400ff0c7b82 */ /* 0x000ea60000000a00 */
[----:B------:R-:W3:Y:S04]  /*1070*/  LDS.64 R14, [R24+UR4+0x4080] ;  /* 0x00408004180e7984 */ /* 0x000ee80008000a00 */
[----:B------:R-:W4:Y:S01]  /*1080*/  LDS.64 R16, [R24+UR4+0x4100] ;  /* 0x0041000418107984 */ /* 0x000f220008000a00 */
[----:B------:R-:W5:Y:S03]  /*1090*/  LDC.64 R10, c[0x0][0x328] ;  /* 0x0000ca00ff0a7b82 */ /* 0x000f660000000a00 */
[----:B------:R-:W4:Y:S01]  /*10a0*/  LDS.64 R18, [R24+UR4+0x4180] ;  /* 0x0041800418127984 */ /* 0x000f220008000a00 */
[----:B0-----:R-:W-:-:S04]  /*10b0*/  IMAD.WIDE.U32 R20, R5, 0x4, R20 ;  /* 0x0000000405147825 */ /* 0x001fc800078e0014 */
[----:B------:R-:W0:Y:S01]  /*10c0*/  LDC.64 R8, c[0x0][0x320] ;  /* 0x0000c800ff087b82 */ /* 0x000e220000000a00 */
[----:B--2---:R-:W-:-:S04]  /*10d0*/  IMAD.WIDE.U32 R12, R5, 0x4, R12 ;  /* 0x00000004050c7825 */ /* 0x004fc800078e000c */
[----:B-----5:R-:W-:Y:S01]  /*10e0*/  IMAD.WIDE.U32 R10, R5, 0x4, R10 ;  /* 0x00000004050a7825 */ /* 0x020fe200078e000a */
[----:B-1----:R-:W-:-:S03]  /*10f0*/  F2FP.BF16.F32.PACK_AB R7, R23, R22 ;  /* 0x000000161707723e */ /* 0x002fc600000010ff */
[----:B0-----:R-:W-:Y:S01]  /*1100*/  IMAD.WIDE.U32 R8, R5, 0x4, R8 ;  /* 0x0000000405087825 */ /* 0x001fe200078e0008 */
[----:B---3--:R-:W-:Y:S01]  /*1110*/  F2FP.BF16.F32.PACK_AB R15, R15, R14 ;  /* 0x0000000e0f0f723e */ /* 0x008fe200000010ff */
[----:B------:R1:W-:Y:S01]  /*1120*/  STG.E desc[UR6][R20.64], R7 ;  /* 0x0000000714007986 */ /* 0x0003e2000c101906 */
[----:B----4-:R-:W-:-:S03]  /*1130*/  F2FP.BF16.F32.PACK_AB R17, R17, R16 ;  /* 0x000000101111723e */ /* 0x010fc600000010ff */
[----:B------:R1:W-:Y:S01]  /*1140*/  STG.E desc[UR6][R12.64], R15 ;  /* 0x0000000f0c007986 */ /* 0x0003e2000c101906 */
[----:B------:R-:W-:-:S03]  /*1150*/  F2FP.BF16.F32.PACK_AB R19, R19, R18 ;  /* 0x000000121313723e */ /* 0x000fc600000010ff */
[----:B------:R1:W-:Y:S04]  /*1160*/  STG.E desc[UR6][R10.64], R17 ;  /* 0x000000110a007986 */ /* 0x0003e8000c101906 */
[----:B------:R1:W-:Y:S02]  /*1170*/  STG.E desc[UR6][R8.64], R19 ;  /* 0x0000001308007986 */ /* 0x0003e4000c101906 */
.L_x_220:
[----:B------:R-:W-:Y:S05]  /*1180*/  BSYNC B0 ;  /* 0x0000000000007941 */ /* 0x000fea0003800000 */
.L_x_219:
[C---:B------:R-:W-:Y:S02]  /*1190*/  ISETP.GT.U32.AND P1, PT, R4.reuse, -0x401, PT ;  /* 0xfffffbff0400780c */ /* 0x040fe40003f24070 */
[----:B------:R-:W-:Y:S02]  /*11a0*/  IADD3 R4, R4, 0x400, RZ ;  /* 0x0000040004047810 */ /* 0x000fe40007ffe0ff */
[----:B------:R-:W-:-:S09]  /*11b0*/  IADD3 R5, R5, 0x200, RZ ;  /* 0x0000020005057810 */ /* 0x000fd20007ffe0ff */
[----:B------:R-:W-:Y:S05]  /*11c0*/  @P1 BRA `(.L_x_221) ;  /* 0xffffffec00e41947 */ /* 0x000fea000383ffff */
[----:B------:R-:W-:Y:S05]  /*11d0*/  EXIT ;  /* 0x000000000000794d */ /* 0x000fea0003800000 */
.L_x_218:
[----:B------:R-:W-:Y:S01]  /*11e0*/  HFMA2.MMA R14, -RZ, RZ, 0, 5.9604644775390625e-08 ;  /* 0x00000001ff0e7435 */ /* 0x000fe200000001ff */
[----:B----4-:R-:W-:Y:S02]  /*11f0*/  MOV R27, R10 ;  /* 0x0000000a001b7202 */ /* 0x010fe40000000f00 */
[----:B------:R-:W-:Y:S02]  /*1200*/  MOV R13, 0x1f ;  /* 0x0000001f000d7802 */ /* 0x000fe40000000f00 */
[----:B------:R-:W-:-:S07]  /*1210*/  MOV R12, 0xffffffff ;  /* 0xffffffff000c7802 */ /* 0x000fce0000000f00 */
[----:B0123--:R-:W-:Y:S05]  /*1220*/  WARPSYNC.COLLECTIVE R12, `(.L_x_222) ;  /* 0x000000000c087348 */ /* 0x00ffea0003c00000 */
[----:B------:R4:W0:Y:S02]  /*1230*/  SHFL.BFLY P2, R17, R27, R14, R13 ;  /* 0x0c00000e1b117389 */ /* 0x000824000004000d */
[----:B01234-:R-:W-:Y:S01]  /*1240*/  ENDCOLLECTIVE ;  /* 0x000000000000791b */ /* 0x01ffe20003800000 */
.L_x_222:
[----:B------:R-:W-:Y:S01]  /*1250*/  HFMA2.MMA R14, -RZ, RZ, 0, 1.1920928955078125e-07 ;  /* 0x00000002ff0e7435 */ /* 0x000fe200000001ff */
[----:B------:R-:W-:-:S05]  /*1260*/  FADD.FTZ R11, R10, R17 ;  /* 0x000000110a0b7221 */ /* 0x000fca0000010000 */
[----:B------:R-:W-:-:S07]  /*1270*/  MOV R27, R11 ;  /* 0x0000000b001b7202 */ /* 0x000fce0000000f00 */
[----:B------:R-:W-:Y:S05]  /*1280*/  WARPSYNC.COLLECTIVE R12, `(.L_x_223) ;  /* 0x000000000c087348 */ /* 0x000fea0003c00000 */
[----:B------:R0:W1:Y:S02]  /*1290*/  SHFL.BFLY P2, R17, R27, R14, R13 ;  /* 0x0c00000e1b117389 */ /* 0x000064000004000d */
[----:B01----:R-:W-:Y:S01]  /*12a0*/  ENDCOLLECTIVE ;  /* 0x000000000000791b */ /* 0x003fe20003800000 */
.L_x_223:
[----:B------:R-:W-:Y:S01]  /*12b0*/  HFMA2.MMA R14, -RZ, RZ, 0, 2.384185791015625e-07 ;  /* 0x00000004ff0e7435 */ /* 0x000fe200000001ff */
[----:B------:R-:W-:-:S05]  /*12c0*/  FADD.FTZ R10, R11, R17 ;  /* 0x000000110b0a7221 */ /* 0x000fca0000010000 */
[----:B------:R-:W-:-:S07]  /*12d0*/  MOV R27, R10 ;  /* 0x0000000a001b7202 */ /* 0x000fce0000000f00 */
[----:B------:R-:W-:Y:S05]  /*12e0*/  WARPSYNC.COLLECTIVE R12, `(.L_x_224) ;  /* 0x000000000c087348 */ /* 0x000fea0003c00000 */
[----:B------:R0:W1:Y:S02]  /*12f0*/  SHFL.BFLY P2, R17, R27, R14, R13 ;  /* 0x0c00000e1b117389 */ /* 0x000064000004000d */
[----:B01----:R-:W-:Y:S01]  /*1300*/  ENDCOLLECTIVE ;  /* 0x000000000000791b */ /* 0x003fe20003800000 */
.L_x_224:
[----:B------:R-:W-:Y:S01]  /*1310*/  MOV R14, 0x8 ;  /* 0x00000008000e7802 */ /* 0x000fe20000000f00 */
[----:B------:R-:W-:-:S04]  /*1320*/  FADD.FTZ R19, R10, R17 ;  /* 0x000000110a137221 */ /* 0x000fc80000010000 */
[----:B------:R-:W-:-:S07]  /*1330*/  IMAD.MOV.U32 R27, RZ, RZ, R19 ;  /* 0x000000ffff1b7224 */ /* 0x000fce00078e0013 */
[----:B------:R-:W-:Y:S05]  /*1340*/  WARPSYNC.COLLECTIVE R12, `(.L_x_225) ;  /* 0x000000000c087348 */ /* 0x000fea0003c00000 */
[----:B------:R0:W1:Y:S02]  /*1350*/  SHFL.BFLY P2, R17, R27, R14, R13 ;  /* 0x0c00000e1b117389 */ /* 0x000064000004000d */
[----:B01----:R-:W-:Y:S01]  /*1360*/  ENDCOLLECTIVE ;  /* 0x000000000000791b */ /* 0x003fe20003800000 */
.L_x_225:
[----:B------:R-:W-:Y:S01]  /*1370*/  HFMA2.MMA R14, -RZ, RZ, 0, 9.5367431640625e-07 ;  /* 0x00000010ff0e7435 */ /* 0x000fe200000001ff */
[----:B------:R-:W-:-:S05]  /*1380*/  FADD.FTZ R11, R19, R17 ;  /* 0x00000011130b7221 */ /* 0x000fca0000010000 */
[----:B------:R-:W-:-:S07]  /*1390*/  MOV R27, R11 ;  /* 0x0000000b001b7202 */ /* 0x000fce0000000f00 */
[----:B------:R-:W-:Y:S05]  /*13a0*/  WARPSYNC.COLLECTIVE R12, `(.L_x_226) ;  /* 0x000000000c087348 */ /* 0x000fea0003c00000 */
[----:B------:R0:W1:Y:S02]  /*13b0*/  SHFL.BFLY P2, R17, R27, R14, R13 ;  /* 0x0c00000e1b117389 */ /* 0x000064000004000d */
[----:B01----:R-:W-:Y:S01]  /*13c0*/  ENDCOLLECTIVE ;  /* 0x000000000000791b */ /* 0x003fe20003800000 */
.L_x_226:
[----:B------:R-:W-:Y:S01]  /*13d0*/  HFMA2.MMA R14, -RZ, RZ, 0, 5.9604644775390625e-08 ;  /* 0x00000001ff0e7435 */ /* 0x000fe200000001ff */
[----:B------:R-:W-:Y:S02]  /*13e0*/  MOV R27, R15 ;  /* 0x0000000f001b7202 */ /* 0x000fe40000000f00 */
[----:B------:R-:W-:-:S08]  /*13f0*/  MOV R10, R17 ;  /* 0x00000011000a7202 */ /* 0x000fd00000000f00 */
[----:B------:R-:W-:Y:S05]  /*1400*/  WARPSYNC.COLLECTIVE R12, `(.L_x_227) ;  /* 0x000000000c087348 */ /* 0x000fea0003c00000 */
[----:B------:R0:W1:Y:S02]  /*1410*/  SHFL.BFLY P2, R17, R27, R14, R13 ;  /* 0x0c00000e1b117389 */ /* 0x000064000004000d */
[----:B01----:R-:W-:Y:S01]  /*1420*/  ENDCOLLECTIVE ;  /* 0x000000000000791b */ /* 0x003fe20003800000 */
.L_x_227:
[----:B------:R-:W-:Y:S01]  /*1430*/  HFMA2.MMA R14, -RZ, RZ, 0, 1.1920928955078125e-07 ;  /* 0x00000002ff0e7435 */ /* 0x000fe200000001ff */
[----:B------:R-:W-:-:S05]  /*1440*/  MOV R16, R17 ;  /* 0x0000001100107202 */ /* 0x000fca0000000f00 */
[----:B------:R-:W-:-:S05]  /*1450*/  FADD.FTZ R16, R15, R16 ;  /* 0x000000100f107221 */ /* 0x000fca0000010000 */
[----:B------:R-:W-:-:S07]  /*1460*/  MOV R27, R16 ;  /* 0x00000010001b7202 */ /* 0x000fce0000000f00 */
[----:B------:R-:W-:Y:S05]  /*1470*/  WARPSYNC.COLLECTIVE R12, `(.L_x_228) ;  /* 0x000000000c087348 */ /* 0x000fea0003c00000 */
[----:B------:R0:W1:Y:S02]  /*1480*/  SHFL.BFLY P2, R17, R27, R14, R13 ;  /* 0x0c00000e1b117389 */ /* 0x000064000004000d */
[----:B01----:R-:W-:Y:S01]  /*1490*/  ENDCOLLECTIVE ;  /* 0x000000000000791b */ /* 0x003fe20003800000 */
.L_x_228:
[----:B------:R-:W-:Y:S01]  /*14a0*/  HFMA2.MMA R14, -RZ, RZ, 0, 2.384185791015625e-07 ;  /* 0x00000004ff0e7435 */ /* 0x000fe200000001ff */
[----:B------:R-:W-:-:S05]  /*14b0*/  MOV R19, R17 ;  /* 0x0000001100137202 */ /* 0x000fca0000000f00 */
[----:B------:R-:W-:-:S05]  /*14c0*/  FADD.FTZ R15, R16, R19 ;  /* 0x00000013100f7221 */ /* 0x000fca0000010000 */
[----:B------:R-:W-:-:S07]  /*14d0*/  MOV R27, R15 ;  /* 0x0000000f001b7202 */ /* 0x000fce0000000f00 */
[----:B------:R-:W-:Y:S05]  /*14e0*/  WARPSYNC.COLLECTIVE R12, `(.L_x_229) ;  /* 0x000000000c087348 */ /* 0x000fea0003c00000 */
[----:B------:R0:W1:Y:S02]  /*14f0*/  SHFL.BFLY P2, R17, R27, R14, R13 ;  /* 0x0c00000e1b117389 */ /* 0x000064000004000d */
[----:B01----:R-:W-:Y:S01]  /*1500*/  ENDCOLLECTIVE ;  /* 0x000000000000791b */ /* 0x003fe20003800000 */
.L_x_229:
[----:B------:R-:W-:Y:S01]  /*1510*/  HFMA2.MMA R14, -RZ, RZ, 0, 4.76837158203125e-07 ;  /* 0x00000008ff0e7435 */ /* 0x000fe200000001ff */
[----:B------:R-:W-:-:S05]  /*1520*/  MOV R18, R17 ;  /* 0x0000001100127202 */ /* 0x000fca0000000f00 */
[----:B------:R-:W-:-:S05]  /*1530*/  FADD.FTZ R20, R15, R18 ;  /* 0x000000120f147221 */ /* 0x000fca0000010000 */
[----:B------:R-:W-:-:S07]  /*1540*/  MOV R27, R20 ;  /* 0x00000014001b7202 */ /* 0x000fce0000000f00 */
[----:B------:R-:W-:Y:S05]  /*1550*/  WARPSYNC.COLLECTIVE R12, `(.L_x_230) ;  /* 0x000000000c087348 */ /* 0x000fea0003c00000 */
[----:B------:R0:W1:Y:S02]  /*1560*/  SHFL.BFLY P2, R17, R27, R14, R13 ;  /* 0x0c00000e1b117389 */ /* 0x000064000004000d */
[----:B01----:R-:W-:Y:S01]  /*1570*/  ENDCOLLECTIVE ;  /* 0x000000000000791b */ /* 0x003fe20003800000 */
.L_x_230:
[----:B------:R-:W-:Y:S01]  /*1580*/  HFMA2.MMA R14, -RZ, RZ, 0, 9.5367431640625e-07 ;  /* 0x00000010ff0e7435 */ /* 0x000fe200000001ff */
[----:B------:R-:W-:-:S04]  /*1590*/  IMAD.MOV.U32 R21, RZ, RZ, R17 ;  /* 0x000000ffff157224 */ /* 0x000fc800078e0011 */
[----:B------:R-:W-:-:S05]  /*15a0*/  FADD.FTZ R16, R20, R21 ;  /* 0x0000001514107221 */ /* 0x000fca0000010000 */
[----:B------:R-:W-:-:S07]  /*15b0*/  MOV R27, R16 ;  /* 0x00000010001b7202 */ /* 0x000fce0000000f00 */
[----:B------:R-:W-:Y:S05]  /*15c0*/  WARPSYNC.COLLECTIVE R12, `(.L_x_231) ;  /* 0x000000000c087348 */ /* 0x000fea0003c00000 */
[----:B------:R0:W1:Y:S02]  /*15d0*/  SHFL.BFLY P2, R17, R27, R14, R13 ;  /* 0x0c00000e1b117389 */ /* 0x000064000004000d */
[----:B01----:R-:W-:Y:S01]  /*15e0*/  ENDCOLLECTIVE ;  /* 0x000000000000791b */ /* 0x003fe20003800000 */
.L_x_231:
[----:B------:R-:W-:Y:S01]  /*15f0*/  HFMA2.MMA R14, -RZ, RZ, 0, 5.9604644775390625e-08 ;  /* 0x00000001ff0e7435 */ /* 0x000fe200000001ff */
[----:B------:R-:W-:Y:S02]  /*1600*/  MOV R27, R9 ;  /* 0x00000009001b7202 */ /* 0x000fe40000000f00 */
[----:B------:R-:W-:-:S08]  /*1610*/  MOV R15, R17 ;  /* 0x00000011000f7202 */ /* 0x000fd00000000f00 */
[----:B------:R-:W-:Y:S05]  /*1620*/  WARPSYNC.COLLECTIVE R12, `(.L_x_232) ;  /* 0x000000000c087348 */ /* 0x000fea0003c00000 */
[----:B------:R0:W1:Y:S02]  /*1630*/  SHFL.BFLY P2, R17, R27, R14, R13 ;  /* 0x0c00000e1b117389 */ /* 0x000064000004000d */
[----:B01----:R-:W-:Y:S01]  /*1640*/  ENDCOLLECTIVE ;  /* 0x000000000000791b */ /* 0x003fe20003800000 */
.L_x_232:
[----:B------:R-:W-:Y:S01]  /*1650*/  HFMA2.MMA R14, -RZ, RZ, 0, 1.1920928955078125e-07 ;  /* 0x00000002ff0e7435 */ /* 0x000fe200000001ff */
[----:B------:R-:W-:-:S05]  /*1660*/  MOV R18, R17 ;  /* 0x0000001100127202 */ /* 0x000fca0000000f00 */
[----:B------:R-:W-:-:S05]  /*1670*/  FADD.FTZ R20, R9, R18 ;  /* 0x0000001209147221 */ /* 0x000fca0000010000 */
[----:B------:R-:W-:-:S07]  /*1680*/  MOV R27, R20 ;  /* 0x00000014001b7202 */ /* 0x000fce0000000f00 */
[----:B------:R-:W-:Y:S05]  /*1690*/  WARPSYNC.COLLECTIVE R12, `(.L_x_233) ;  /* 0x000000000c087348 */ /* 0x000fea0003c00000 */
[----:B------:R0:W1:Y:S02]  /*16a0*/  SHFL.BFLY P2, R17, R27, R14, R13 ;  /* 0x0c00000e1b117389 */ /* 0x000064000004000d */
[----:B01----:R-:W-:Y:S01]  /*16b0*/  ENDCOLLECTIVE ;  /* 0x000000000000791b */ /* 0x003fe20003800000 */
.L_x_233:
[----:B------:R-:W-:Y:S01]  /*16c0*/  HFMA2.MMA R14, -RZ, RZ, 0, 2.384185791015625e-07 ;  /* 0x00000004ff0e7435 */ /* 0x000fe200000001ff */
[----:B------:R-:W-:-:S05]  /*16d0*/  MOV R21, R17 ;  /* 0x0000001100157202 */ /* 0x000fca0000000f00 */
[----:B------:R-:W-:-:S05]  /*16e0*/  FADD.FTZ R9, R20, R21 ;  /* 0x0000001514097221 */ /* 0x000fca0000010000 */
[----:B------:R-:W-:-:S07]  /*16f0*/  MOV R27, R9 ;  /* 0x00000009001b7202 */ /* 0x000fce0000000f00 */
[----:B------:R-:W-:Y:S05]  /*1700*/  WARPSYNC.COLLECTIVE R12, `(.L_x_234) ;  /* 0x000000000c087348 */ /* 0x000fea0003c00000 */
[----:B------:R0:W1:Y:S02]  /*1710*/  SHFL.BFLY P2, R17, R27, R14, R13 ;  /* 0x0c00000e1b117389 */ /* 0x000064000004000d */
[----:B01----:R-:W-:Y:S01]  /*1720*/  ENDCOLLECTIVE ;  /* 0x000000000000791b */ /* 0x003fe20003800000 */
.L_x_234:
[----:B------:R-:W-:Y:S01]  /*1730*/  HFMA2.MMA R14, -RZ, RZ, 0, 4.76837158203125e-07 ;  /* 0x00000008ff0e7435 */ /* 0x000fe200000001ff */
[----:B------:R-:W-:-:S05]  /*1740*/  MOV R22, R17 ;  /* 0x0000001100167202 */ /* 0x000fca0000000f00 */
[----:B------:R-:W-:-:S05]  /*1750*/  FADD.FTZ R22, R9, R22 ;  /* 0x0000001609167221 */ /* 0x000fca0000010000 */
[----:B------:R-:W-:-:S07]  /*1760*/  MOV R27, R22 ;  /* 0x00000016001b7202 */ /* 0x000fce0000000f00 */
[----:B------:R-:W-:Y:S05]  /*1770*/  WARPSYNC.COLLECTIVE R12, `(.L_x_235) ;  /* 0x000000000c087348 */ /* 0x000fea0003c00000 */
[----:B------:R0:W1:Y:S02]  /*1780*/  SHFL.BFLY P2, R17, R27, R14, R13 ;  /* 0x0c00000e1b117389 */ /* 0x000064000004000d */
[----:B01----:R-:W-:Y:S01]  /*1790*/  ENDCOLLECTIVE ;  /* 0x000000000000791b */ /* 0x003fe20003800000 */
.L_x_235:
[----:B------:R-:W-:Y:S01]  /*17a0*/  HFMA2.MMA R14, -RZ, RZ, 0, 9.5367431640625e-07 ;  /* 0x00000010ff0e7435 */ /* 0x000fe200000001ff */
[----:B------:R-:W-:-:S05]  /*17b0*/  MOV R23, R17 ;  /* 0x0000001100177202 */ /* 0x000fca0000000f00 */
[----:B------:R-:W-:-:S04]  /*17c0*/  FADD.FTZ R18, R22, R23 ;  /* 0x0000001716127221 */ /* 0x000fc80000010000 */
[----:B------:R-:W-:-:S07]  /*17d0*/  IMAD.MOV.U32 R27, RZ, RZ, R18 ;  /* 0x000000ffff1b7224 */ /* 0x000fce00078e0012 */
[----:B------:R-:W-:Y:S05]  /*17e0*/  WARPSYNC.COLLECTIVE R12, `(.L_x_236) ;  /* 0x000000000c087348 */ /* 0x000fea0003c00000 */
[----:B------:R0:W1:Y:S02]  /*17f0*/  SHFL.BFLY P2, R17, R27, R14, R13 ;  /* 0x0c00000e1b117389 */ /* 0x000064000004000d */
[----:B01----:R-:W-:Y:S01]  /*1800*/  ENDCOLLECTIVE ;  /* 0x000000000000791b */ /* 0x003fe20003800000 */
.L_x_236:
[----:B------:R-:W-:Y:S01]  /*1810*/  HFMA2.MMA R14, -RZ, RZ, 0, 5.9604644775390625e-08 ;  /* 0x00000001ff0e7435 */ /* 0x000fe200000001ff */
[----:B------:R-:W-:Y:S02]  /*1820*/  MOV R27, R8 ;  /* 0x00000008001b7202 */ /* 0x000fe40000000f00 */
[----:B------:R-:W-:-:S08]  /*1830*/  MOV R9, R17 ;  /* 0x0000001100097202 */ /* 0x000fd00000000f00 */
[----:B------:R-:W-:Y:S05]  /*1840*/  WARPSYNC.COLLECTIVE R12, `(.L_x_237) ;  /* 0x000000000c087348 */ /* 0x000fea0003c00000 */
[----:B------:R0:W1:Y:S02]  /*1850*/  SHFL.BFLY P2, R17, R27, R14, R13 ;  /* 0x0c00000e1b117389 */ /* 0x000064000004000d */
[----:B01----:R-:W-:Y:S01]  /*1860*/  ENDCOLLECTIVE ;  /* 0x000000000000791b */ /* 0x003fe20003800000 */
.L_x_237:
[----:B------:R-:W-:Y:S01]  /*1870*/  HFMA2.MMA R14, -RZ, RZ, 0, 1.1920928955078125e-07 ;  /* 0x00000002ff0e7435 */ /* 0x000fe200000001ff */
[----:B------:R-:W-:-:S05]  /*1880*/  MOV R19, R17 ;  /* 0x0000001100137202 */ /* 0x000fca0000000f00 */
[----:B------:R-:W-:-:S05]  /*1890*/  FADD.FTZ R23, R8, R19 ;  /* 0x0000001308177221 */ /* 0x000fca0000010000 */
[----:B------:R-:W-:-:S07]  /*18a0*/  MOV R27, R23 ;  /* 0x00000017001b7202 */ /* 0x000fce0000000f00 */
[----:B------:R-:W-:Y:S05]  /*18b0*/  WARPSYNC.COLLECTIVE R12, `(.L_x_238) ;  /* 0x000000000c087348 */ /* 0x000fea0003c00000 */
[----:B------:R0:W1:Y:S02]  /*18c0*/  SHFL.BFLY P2, R17, R27, R14, R13 ;  /* 0x0c00000e1b117389 */ /* 0x000064000004000d */
[----:B01----:R-:W-:Y:S01]  /*18d0*/  ENDCOLLECTIVE ;  /* 0x000000000000791b */ /* 0x003fe20003800000 */
.L_x_238:
[----:B------:R-:W-:Y:S01]  /*18e0*/  HFMA2.MMA R14, -RZ, RZ, 0, 2.384185791015625e-07 ;  /* 0x00000004ff0e7435 */ /* 0x000fe200000001ff */
[----:B------:R-:W-:-:S05]  /*18f0*/  MOV R22, R17 ;  /* 0x0000001100167202 */ /* 0x000fca0000000f00 */
[----:B------:R-:W-:-:S05]  /*1900*/  FADD.FTZ R8, R23, R22 ;  /* 0x0000001617087221 */ /* 0x000fca0000010000 */
[----:B------:R-:W-:-:S07]  /*1910*/  MOV R27, R8 ;  /* 0x00000008001b7202 */ /* 0x000fce0000000f00 */
[----:B------:R-:W-:Y:S05]  /*1920*/  WARPSYNC.COLLECTIVE R12, `(.L_x_239) ;  /* 0x000000000c087348 */ /* 0x000fea0003c00000 */
[----:B------:R0:W1:Y:S02]  /*1930*/  SHFL.BFLY P2, R17, R27, R14, R13 ;  /* 0x0c00000e1b117389 */ /* 0x000064000004000d */
[----:B01----:R-:W-:Y:S01]  /*1940*/  ENDCOLLECTIVE ;  /* 0x000000000000791b */ /* 0x003fe20003800000 */
.L_x_239:
[----:B------:R-:W-:Y:S01]  /*1950*/  HFMA2.MMA R14, -RZ, RZ, 0, 4.76837158203125e-07 ;  /* 0x00000008ff0e7435 */ /* 0x000fe200000001ff */
[----:B------:R-:W-:-:S05]  /*1960*/  MOV R21, R17 ;  /* 0x0000001100157202 */ /* 0x000fca0000000f00 */
[----:B------:R-:W-:-:S05]  /*1970*/  FADD.FTZ R24, R8, R21 ;  /* 0x0000001508187221 */ /* 0x000fca0000010000 */
[----:B------:R-:W-:-:S07]  /*1980*/  MOV R27, R24 ;  /* 0x00000018001b7202 */ /* 0x000fce0000000f00 */
[----:B------:R-:W-:Y:S05]  /*1990*/  WARPSYNC.COLLECTIVE R12, `(.L_x_240) ;  /* 0x000000000c087348 */ /* 0x000fea0003c00000 */
[----:B------:R0:W1:Y:S02]  /*19a0*/  SHFL.BFLY P2, R17, R27, R14, R13 ;  /* 0x0c00000e1b117389 */ /* 0x000064000004000d */
[----:B01----:R-:W-:Y:S01]  /*19b0*/  ENDCOLLECTIVE ;  /* 0x000000000000791b */ /* 0x003fe20003800000 */
.L_x_240:
[----:B------:R-:W-:Y:S01]  /*19c0*/  HFMA2.MMA R14, -RZ, RZ, 0, 9.5367431640625e-07 ;  /* 0x00000010ff0e7435 */ /* 0x000fe200000001ff */
[----:B------:R-:W-:-:S05]  /*19d0*/  MOV R25, R17 ;  /* 0x0000001100197202 */ /* 0x000fca0000000f00 */
[----:B------:R-:W-:-:S05]  /*19e0*/  FADD.FTZ R25, R24, R25 ;  /* 0x0000001918197221 */ /* 0x000fca0000010000 */
[----:B------:R-:W-:-:S07]  /*19f0*/  MOV R27, R25 ;  /* 0x00000019001b7202 */ /* 0x000fce0000000f00 */
[----:B------:R-:W-:Y:S05]  /*1a00*/  WARPSYNC.COLLECTIVE R12, `(.L_x_241) ;  /* 0x000000000c087348 */ /* 0x000fea0003c00000 */
[----:B------:R0:W1:Y:S02]  /*1a10*/  SHFL.BFLY P2, R17, R27, R14, R13 ;  /* 0x0c00000e1b117389 */ /* 0x000064000004000d */
[----:B01----:R-:W-:Y:S01]  /*1a20*/  ENDCOLLECTIVE ;  /* 0x000000000000791b */ /* 0x003fe20003800000 */
.L_x_241:
[----:B------:R-:W-:Y:S05]  /*1a30*/  BRA `(.L_x_242) ;  /* 0xfffffff400387947 */ /* 0x000fea000383ffff */
.L_x_243:
        /* <DEDUP_REMOVED lines=12> */
.L_x_3725:


//--------------------- .text._ZN10layer_norm31ln_parallel_residual_bwd_kernelINS_13Kernel_traitsI13__nv_bfloat16S2_S2_S2_fjLj1024ELj1ELj4ELj1ELj16ENS_18Kernel_traits_baseILj1024ES2_S2_S2_S2_fjLj128EEEEELb1ELb1ELb0EEEvNS_9BwdParamsE --------------------------
	.section	.text._ZN10layer_norm31ln_parallel_residual_bwd_kernelINS_13Kernel_traitsI13__nv_bfloat16S2_S2_S2_fjLj1024ELj1ELj4ELj1ELj16ENS_18Kernel_traits_baseILj1024ES2_S2_S2_S2_fjLj128EEEEELb1ELb1ELb0EEEvNS_9BwdParamsE,"ax",@progbits
	.align	128
        .global         _ZN10layer_norm31ln_parallel_residual_bwd_kernelINS_13Kernel_traitsI13__nv_bfloat16S2_S2_S2_fjLj1024ELj1ELj4ELj1ELj16ENS_18Kernel_traits_baseILj1024ES2_S2_S2_S2_fjLj128EEEEELb1ELb1ELb0EEEvNS_9BwdParamsE
        .type           _ZN10layer_norm31ln_parallel_residual_bwd_kernelINS_13Kernel_traitsI13__nv_bfloat16S2_S2_S2_fjLj1024ELj1ELj4ELj1ELj16ENS_18Kernel_traits_baseILj1024ES2_S2_S2_S2_fjLj128EEEEELb1ELb1ELb0EEEvNS_9BwdParamsE,@function
        .size           _ZN10layer_norm31ln_parallel_residual_bwd_kernelINS_13Kernel_traitsI13__nv_bfloat16S2_S2_S2_fjLj1024ELj1ELj4ELj1ELj16ENS_18Kernel_traits_baseILj1024ES2_S2_S2_S2_fjLj128EEEEELb1ELb1ELb0EEEvNS_9BwdParamsE,(.L_x_3726 - _ZN10layer_norm31ln_parallel_residual_bwd_kernelINS_13Kernel_traitsI13__nv_bfloat16S2_S2_S2_fjLj1024ELj1ELj4ELj1ELj16ENS_18Kernel_traits_baseILj1024ES2_S2_S2_S2_fjLj128EEEEELb1ELb1ELb0EEEvNS_9BwdParamsE)
        .other          _ZN10layer_norm31ln_parallel_residual_bwd_kernelINS_13Kernel_traitsI13__nv_bfloat16S2_S2_S2_fjLj1024ELj1ELj4ELj1ELj16ENS_18Kernel_traits_baseILj1024ES2_S2_S2_S2_fjLj128EEEEELb1ELb1ELb0EEEvNS_9BwdParamsE,@"STO_CUDA_ENTRY STV_DEFAULT"
_ZN10layer_norm31ln_parallel_residual_bwd_kernelINS_13Kernel_traitsI13__nv_bfloat16S2_S2_S2_fjLj1024ELj1ELj4ELj1ELj16ENS_18Kernel_traits_baseILj1024ES2_S2_S2_S2_fjLj128EEEEELb1ELb1ELb0EEEvNS_9BwdParamsE:
.text._ZN10layer_norm31ln_parallel_residual_bwd_kernelINS_13Kernel_traitsI13__nv_bfloat16S2_S2_S2_fjLj1024ELj1ELj4ELj1ELj16ENS_18Kernel_traits_baseILj1024ES2_S2_S2_S2_fjLj128EEEEELb1ELb1ELb0EEEvNS_9BwdParamsE:
[----:B------:R-:W-:Y:S01]  /*0000*/  LDC R1, c[0x0][0x28] ;  /* 0x00000a00ff017b82 */ /* 0x000fe20000000800 */
[----:B------:R-:W0:Y:S01]  /*0010*/  S2R R16, SR_TID.X ;  /* 0x0000000000107919 */ /* 0x000e220000002100 */
[----:B------:R-:W-:Y:S01]  /*0020*/  ULDC UR4, c[0x0][0x218] ;  /* 0x0000860000047ab9 */ /* 0x000fe20000000800 */
[----:B------:R-:W-:Y:S01]  /*0030*/  ULDC UR6, c[0x0][0x214] ;  /* 0x0000850000067ab9 */ /* 0x000fe20000000800 */
[----:B------:R-:W-:Y:S01]  /*0040*/  IMAD.U32 R38, RZ, RZ, UR4 ;  /* 0x00000004ff267e24 */ /* 0x000fe2000f8e00ff */
[----:B------:R-:W-:Y:S01]  /*0050*/  ULDC.64 UR4, c[0x0][0x208] ;  /* 0x0000820000047ab9 */ /* 0x000fe20000000a00 */
[----:B------:R-:W1:Y:S01]  /*0060*/  S2R R19, SR_CTAID.X ;  /* 0x0000000000137919 */ /* 0x000e620000002500 */
        /* <DEDUP_REMOVED lines=9> */
[----:B------:R-:W-:Y:S01]  /*0100*/  ULDC.64 UR16, c[0x0][0x308] ;  /* 0x0000c20000107ab9 */ /* 0x000fe20000000a00 */
[----:B0-----:R-:W-:-:S02]  /*0110*/  LOP3.LUT R0, R16, 0x1f, RZ, 0xc, !PT ;  /* 0x0000001f10007812 */ /* 0x001fc400078e0cff */
[----:B------:R-:W-:Y:S02]  /*0120*/  LOP3.LUT R36, R16, 0x1f, RZ, 0xc0, !PT ;  /* 0x0000001f10247812 */ /* 0x000fe400078ec0ff */
[----:B------:R-:W-:-:S03]  /*0130*/  LEA.HI.SX32 R0, R3, R0, 0x1d ;  /* 0x0000000003007211 */ /* 0x000fc600078feaff */
[----:B------:R-:W-:Y:S01]  /*0140*/  IMAD.MOV.U32 R17, RZ, RZ, R36 ;  /* 0x000000ffff117224 */ /* 0x000fe200078e0024 */
[C---:B------:R-:W-:Y:S02]  /*0150*/  LOP3.LUT P2, RZ, R0.reuse, 0xffffffe0, RZ, 0xc0, !PT ;  /* 0xffffffe000ff7812 */ /* 0x040fe4000784c0ff */
[C---:B------:R-:W-:Y:S02]  /*0160*/  ISETP.GE.U32.AND P3, PT, R0.reuse, 0x40, PT ;  /* 0x000000400000780c */ /* 0x040fe40003f66070 */
[C---:B------:R-:W-:Y:S02]  /*0170*/  ISETP.GE.U32.AND P4, PT, R0.reuse, 0x60, PT ;  /* 0x000000600000780c */ /* 0x040fe40003f86070 */
[----:B------:R-:W-:-:S07]  /*0180*/  ISETP.GE.U32.AND P5, PT, R0, 0x80, PT ;  /* 0x000000800000780c */ /* 0x000fce0003fa6070 */
[----:B------:R-:W0:Y:S08]  /*0190*/  @P2 LDC.64 R2, c[0x0][0x260] ;  /* 0x00009800ff022b82 */ /* 0x000e300000000a00 */
[----:B------:R-:W2:Y:S08]  /*01a0*/  @P3 LDC.64 R8, c[0x0][0x260] ;  /* 0x00009800ff083b82 */ /* 0x000eb00000000a00 */
[----:B------:R-:W3:Y:S08]  /*01b0*/  @P4 LDC.64 R12, c[0x0][0x260] ;  /* 0x00009800ff0c4b82 */ /* 0x000ef00000000a00 */
[----:B------:R-:W4:Y:S01]  /*01c0*/  @P5 LDC.64 R14, c[0x0][0x260] ;  /* 0x00009800ff0e5b82 */ /* 0x000f220000000a00 */
[C---:B0-----:R-:W-:Y:S01]  /*01d0*/  @P2 IMAD.WIDE.U32 R2, R17.reuse, 0x10, R2 ;  /* 0x0000001011022825 */ /* 0x041fe200078e0002 */
[----:B------:R-:W-:-:S04]  /*01e0*/  @P2 LOP3.LUT R17, R17, 0x20, RZ, 0xfc, !PT ;  /* 0x0000002011112812 */ /* 0x000fc800078efcff */
[----:B------:R0:W5:Y:S01]  /*01f0*/  @P2 LDG.E.128 R20, desc[UR4][R2.64] ;  /* 0x0000000402142981 */ /* 0x000162000c1e1d00 */
[C---:B--2---:R-:W-:Y:S01]  /*0200*/  @P3 IMAD.WIDE.U32 R10, R17.reuse, 0x10, R8 ;  /* 0x00000010110a3825 */ /* 0x044fe200078e0008 */
[----:B------:R-:W-:-:S04]  /*0210*/  @P3 IADD3 R17, R17, 0x20, RZ ;  /* 0x0000002011113810 */ /* 0x000fc80007ffe0ff */
[----:B------:R0:W5:Y:S01]  /*0220*/  @P3 LDG.E.128 R24, desc[UR4][R10.64] ;  /* 0x000000040a183981 */ /* 0x000162000c1e1d00 */
[----:B---3--:R-:W-:-:S04]  /*0230*/  @P4 IMAD.WIDE.U32 R12, R17, 0x10, R12 ;  /* 0x00000010110c4825 */ /* 0x008fc800078e000c */
[----:B------:R-:W-:Y:S01]  /*0240*/  @P4 VIADD R17, R17, 0x20 ;  /* 0x0000002011114836 */ /* 0x000fe20000000000 */
[----:B------:R0:W5:Y:S03]  /*0250*/  @P4 LDG.E.128 R40, desc[UR4][R12.64] ;  /* 0x000000040c284981 */ /* 0x000166000c1e1d00 */
[----:B----4-:R-:W-:-:S05]  /*0260*/  @P5 IMAD.WIDE.U32 R8, R17, 0x10, R14 ;  /* 0x0000001011085825 */ /* 0x010fca00078e000e */
[----:B------:R0:W5:Y:S01]  /*0270*/  @P5 LDG.E.128 R4, desc[UR4][R8.64] ;  /* 0x0000000408045981 */ /* 0x000162000c1e1d00 */
[----:B------:R-:W-:-:S05]  /*0280*/  SHF.R.U32.HI R0, RZ, 0x5, R16 ;  /* 0x00000005ff007819 */ /* 0x000fca0000011610 */
[----:B-1----:R-:W-:-:S05]  /*0290*/  IMAD R19, R19, 0x4, R0 ;  /* 0x0000000413137824 */ /* 0x002fca00078e0200 */
[----:B------:R-:W-:Y:S01]  /*02a0*/  ISETP.GE.AND P0, PT, R19, UR6, PT ;  /* 0x0000000613007c0c */ /* 0x000fe2000bf06270 */
[----:B------:R-:W-:Y:S01]  /*02b0*/  BSSY B0, `(.L_x_244) ;  /* 0x000046c000007945 */ /* 0x000fe20003800000 */
        /* <DEDUP_REMOVED lines=31> */
[----:B------:R-:W-:Y:S01]  /*04b0*/  CS2R R102, SRZ ;  /* 0x0000000000667805 */ /* 0x000fe2000001ff00 */
[----:B0-----:R-:W-:Y:S06]  /*04c0*/  @P0 BRA `(.L_x_245) ;  /* 0x0000004400280947 */ /* 0x001fec0003800000 */
[C---:B-----5:R-:W-:Y:S01]  /*04d0*/  @P2 PRMT R15, R23.reuse, 0x7632, R15 ;  /* 0x00007632170f2816 */ /* 0x060fe2000000000f */
[----:B------:R-:W-:Y:S01]  /*04e0*/  ULDC.U8 UR6, c[0x0][0x2a0] ;  /* 0x0000a80000067ab9 */ /* 0x000fe20000000000 */
[----:B------:R-:W-:Y:S01]  /*04f0*/  SHF.L.U32 R32, R23, 0x10, RZ ;  /* 0x0000001017207819 */ /* 0x000fe200000006ff */
[----:B------:R-:W-:Y:S01]  /*0500*/  IMAD.U32 R34, R21, 0x10000, RZ ;  /* 0x0001000015227824 */ /* 0x000fe200078e00ff */
[----:B------:R-:W-:Y:S01]  /*0510*/  @P4 PRMT R0, R43, 0x7632, R0 ;  /* 0x000076322b004816 */ /* 0x000fe20000000000 */
[----:B------:R-:W-:Y:S01]  /*0520*/  IMAD.U32 R33, R22, 0x10000, RZ ;  /* 0x0001000016217824 */ /* 0x000fe200078e00ff */
[----:B------:R-:W-:Y:S01]  /*0530*/  @P5 PRMT R2, R4, 0x7632, R2 ;  /* 0x0000763204025816 */ /* 0x000fe20000000002 */
[----:B------:R-:W-:Y:S01]  /*0540*/  IMAD.U32 R31, R24, 0x10000, RZ ;  /* 0x00010000181f7824 */ /* 0x000fe200078e00ff */
[----:B------:R-:W-:Y:S01]  /*0550*/  SHF.L.U32 R23, R4, 0x10, RZ ;  /* 0x0000001004177819 */ /* 0x000fe200000006ff */
[----:B------:R-:W-:Y:S01]  /*0560*/  IMAD.U32 R30, R25, 0x10000, RZ ;  /* 0x00010000191e7824 */ /* 0x000fe200078e00ff */
[----:B------:R-:W-:Y:S01]  /*0570*/  @P2 PRMT R18, R20, 0x7632, R18 ;  /* 0x0000763214122816 */ /* 0x000fe20000000012 */
[----:B------:R-:W-:Y:S01]  /*0580*/  IMAD.U32 R28, R27, 0x10000, RZ ;  /* 0x000100001b1c7824 */ /* 0x000fe200078e00ff */
[----:B------:R-:W-:Y:S01]  /*0590*/  @P2 PRMT R16, R22, 0x7632, R16 ;  /* 0x0000763216102816 */ /* 0x000fe20000000010 */
[----:B------:R-:W-:Y:S01]  /*05a0*/  IMAD.U32 R22, R5, 0x10000, RZ ;  /* 0x0001000005167824 */ /* 0x000fe200078e00ff */
[----:B------:R-:W-:Y:S01]  /*05b0*/  @P3 PRMT R13, R25, 0x7632, R13 ;  /* 0x00007632190d3816 */ /* 0x000fe2000000000d */
[----:B------:R-:W-:Y:S01]  /*05c0*/  IMAD.U32 R25, R42, 0x10000, RZ ;  /* 0x000100002a197824 */ /* 0x000fe200078e00ff */
[----:B------:R-:W-:Y:S01]  /*05d0*/  @P3 PRMT R12, R26, 0x7632, R12 ;  /* 0x000076321a0c3816 */ /* 0x000fe2000000000c */
[----:B------:R-:W-:Y:S01]  /*05e0*/  IMAD.MOV.U32 R45, RZ, RZ, RZ ;  /* 0x000000ffff2d7224 */ /* 0x000fe200078e00ff */
        /* <DEDUP_REMOVED lines=18> */
[----:B------:R-:W-:Y:S01]  /*0710*/  ISETP.NE.AND P0, PT, RZ, UR6, PT ;  /* 0x00000006ff007c0c */ /* 0x000fe2000bf05270 */
        /* <DEDUP_REMOVED lines=13> */
[----:B------:R-:W-:Y:S02]  /*07f0*/  P2R R0, PR, RZ, 0x1 ;  /* 0x00000001ff007803 */ /* 0x000fe40000000000 */
[----:B------:R-:W-:-:S07]  /*0800*/  SHF.L.U32 R5, R3, 0x10, RZ ;  /* 0x0000001003057819 */ /* 0x000fce00000006ff */
.L_x_263:
[----:B0----5:R-:W0:Y:S01]  /*0810*/  LDC.64 R38, c[0x0][0x250] ;  /* 0x00009400ff267b82 */ /* 0x021e220000000a00 */
[----:B------:R-:W-:Y:S01]  /*0820*/  ISETP.NE.AND P0, PT, R0, RZ, PT ;  /* 0x000000ff0000720c */ /* 0x000fe20003f05270 */
[----:B0-----:R-:W-:-:S06]  /*0830*/  IMAD.WIDE R130, R19, 0x4, R38 ;  /* 0x0000000413827825 */ /* 0x001fcc00078e0226 */
[----:B------:R-:W0:Y:S01]  /*0840*/  LDC.64 R38, c[0x0][0x258] ;  /* 0x00009600ff267b82 */ /* 0x000e220000000a00 */
[----:B------:R-:W2:Y:S01]  /*0850*/  LDG.E R130, desc[UR4][R130.64] ;  /* 0x0000000482827981 */ /* 0x000ea2000c1e1900 */
[----:B0-----:R-:W-:-:S05]  /*0860*/  IMAD.WIDE R128, R19, 0x4, R38 ;  /* 0x0000000413807825 */ /* 0x001fca00078e0226 */
[----:B------:R0:W5:Y:S01]  /*0870*/  LDG.E R39, desc[UR4][R128.64] ;  /* 0x0000000480277981 */ /* 0x000162000c1e1900 */
[----:B------:R-:W-:Y:S01]  /*0880*/  MOV R38, UR19 ;  /* 0x0000001300267c02 */ /* 0x000fe20008000f00 */
[----:B------:R-:W-:Y:S01]  /*0890*/  BSSY B1, `(.L_x_246) ;  /* 0x0000071000017945 */ /* 0x000fe20003800000 */
[----:B------:R-:W-:Y:S02]  /*08a0*/  IMAD.MOV.U32 R213, RZ, RZ, RZ ;  /* 0x000000ffffd57224 */ /* 0x000fe400078e00ff */
[----:B------:R-:W-:Y:S02]  /*08b0*/  IMAD.MOV.U32 R218, RZ, RZ, RZ ;  /* 0x000000ffffda7224 */ /* 0x000fe400078e00ff */
        /* <DEDUP_REMOVED lines=13> */
[C---:B------:R-:W-:Y:S01]  /*0990*/  IMAD.SHL.U32 R3, R37.reuse, 0x8, RZ ;  /* 0x0000000825037824 */ /* 0x040fe200078e00ff */
[----:B------:R-:W-:Y:S02]  /*09a0*/  SHF.L.U64.HI R136, R37, 0x3, RZ ;  /* 0x0000000325887819 */ /* 0x000fe400000102ff */
[----:B------:R-:W-:Y:S02]  /*09b0*/  ISETP.NE.U32.AND P0, PT, RZ, UR14, PT ;  /* 0x0000000eff007c0c */ /* 0x000fe4000bf05070 */
[----:B------:R-:W-:Y:S02]  /*09c0*/  IADD3 R216, P1, R3, UR12, RZ ;  /* 0x0000000c03d87c10 */ /* 0x000fe4000ff3e0ff */
[----:B------:R-:W-:Y:S02]  /*09d0*/  ISETP.NE.AND.EX P0, PT, RZ, UR15, PT, P0 ;  /* 0x0000000fff007c0c */ /* 0x000fe4000bf05300 */
[----:B------:R-:W-:-:S06]  /*09e0*/  IADD3.X R217, R136, UR13, RZ, P1, !PT ;  /* 0x0000000d88d97c10 */ /* 0x000fcc0008ffe4ff */
[----:B------:R-:W5:Y:S05]  /*09f0*/  LDG.E.64 R216, desc[UR4][R216.64] ;  /* 0x00000004d8d87981 */ /* 0x000f6a000c1e1b00 */
[----:B------:R-:W0:Y:S02]  /*0a00*/  @P0 LDC.64 R138, c[0x0][0x248] ;  /* 0x00009200ff8a0b82 */ /* 0x000e240000000a00 */
[----:B0-----:R-:W-:-:S05]  /*0a10*/  @P0 IADD3 R138, P1, R3, R138, RZ ;  /* 0x0000008a038a0210 */ /* 0x001fca0007f3e0ff */
[----:B------:R-:W-:Y:S01]  /*0a20*/  @P0 IMAD.X R139, R136, 0x1, R139, P1 ;  /* 0x00000001888b0824 */ /* 0x000fe200008e068b */
[----:B------:R-:W-:-:S04]  /*0a30*/  ISETP.NE.U32.AND P1, PT, RZ, UR8, PT ;  /* 0x00000008ff007c0c */ /* 0x000fc8000bf25070 */
[----:B------:R-:W-:Y:S01]  /*0a40*/  ISETP.NE.AND.EX P1, PT, RZ, UR9, PT, P1 ;  /* 0x00000009ff007c0c */ /* 0x000fe2000bf25310 */
[----:B------:R-:W5:-:S12]  /*0a50*/  @P0 LDG.E.64 R148, desc[UR4][R138.64] ;  /* 0x000000048a940981 */ /* 0x000f58000c1e1b00 */
[----:B------:R-:W-:-:S04]  /*0a60*/  @P1 LEA R140, P0, R37, UR8, 0x4 ;  /* 0x00000008258c1c11 */ /* 0x000fc8000f8020ff */
[----:B------:R-:W-:-:S05]  /*0a70*/  @P1 LEA.HI.X R141, R37, UR9, RZ, 0x4, P0 ;  /* 0x00000009258d1c11 */ /* 0x000fca00080f24ff */
[----:B------:R0:W5:Y:S01]  /*0a80*/  @P1 LDG.E.128 R104, desc[UR4][R140.64] ;  /* 0x000000048c681981 */ /* 0x000162000c1e1d00 */
[----:B------:R-:W-:Y:S01]  /*0a90*/  VIADD R215, R37, 0x20 ;  /* 0x0000002025d77836 */ /* 0x000fe20000000000 */
[C---:B--2---:R-:W-:Y:S02]  /*0aa0*/  PRMT R142, R128.reuse, 0x7632, R142 ;  /* 0x00007632808e7816 */ /* 0x044fe4000000008e */
[----:B------:R-:W-:Y:S01]  /*0ab0*/  SHF.L.U32 R128, R128, 0x10, RZ ;  /* 0x0000001080807819 */ /* 0x000fe200000006ff */
[----:B------:R-:W-:Y:S02]  /*0ac0*/  IMAD.U32 R144, R130, 0x10000, RZ ;  /* 0x0001000082907824 */ /* 0x000fe400078e00ff */
[----:B------:R-:W-:Y:S02]  /*0ad0*/  IMAD.U32 R136, R129, 0x10000, RZ ;  /* 0x0001000081887824 */ /* 0x000fe400078e00ff */
[C---:B------:R-:W-:Y:S01]  /*0ae0*/  FADD.FTZ R128, -R211.reuse, R128 ;  /* 0x00000080d3807221 */ /* 0x040fe20000010100 */
[----:B------:R-:W-:Y:S01]  /*0af0*/  FADD.FTZ R144, -R211, R144 ;  /* 0x00000090d3907221 */ /* 0x000fe20000010100 */
[----:B------:R-:W-:Y:S01]  /*0b00*/  IMAD.U32 R142, R142, 0x10000, RZ ;  /* 0x000100008e8e7824 */ /* 0x000fe200078e00ff */
[----:B------:R-:W-:Y:S01]  /*0b10*/  PRMT R145, R129, 0x7632, R145 ;  /* 0x0000763281917816 */ /* 0x000fe20000000091 */
[----:B-----5:R-:W-:Y:S01]  /*0b20*/  FMUL.FTZ R3, R39, R128 ;  /* 0x0000008027037220 */ /* 0x020fe20000410000 */
[----:B------:R-:W-:Y:S01]  /*0b30*/  FADD.FTZ R128, -R211, R136 ;  /* 0x00000088d3807221 */ /* 0x000fe20000010100 */
[----:B0-----:R-:W-:Y:S01]  /*0b40*/  FMUL.FTZ R141, R39, R144 ;  /* 0x00000090278d7220 */ /* 0x001fe20000410000 */
[----:B------:R-:W-:Y:S01]  /*0b50*/  FADD.FTZ R144, -R211, R142 ;  /* 0x0000008ed3907221 */ /* 0x000fe20000010100 */
[----:B------:R-:W-:Y:S01]  /*0b60*/  PRMT R146, R130, 0x7632, R146 ;  /* 0x0000763282927816 */ /* 0x000fe20000000092 */
[----:B------:R-:W-:Y:S01]  /*0b70*/  FMUL.FTZ R139, R39, R128 ;  /* 0x00000080278b7220 */ /* 0x000fe20000410000 */
[C---:B---3--:R-:W-:Y:S01]  /*0b80*/  PRMT R129, R132.reuse, 0x7632, R129 ;  /* 0x0000763284817816 */ /* 0x048fe20000000081 */
[----:B------:R-:W-:-:S02]  /*0b90*/  IMAD.U32 R132, R132, 0x10000, RZ ;  /* 0x0001000084847824 */ /* 0x000fc400078e00ff */
[----:B------:R-:W-:Y:S01]  /*0ba0*/  FMUL.FTZ R144, R39, R144 ;  /* 0x0000009027907220 */ /* 0x000fe20000410000 */
[----:B------:R-:W-:Y:S01]  /*0bb0*/  IMAD.U32 R128, R145, 0x10000, RZ ;  /* 0x0001000091807824 */ /* 0x000fe200078e00ff */
[----:B------:R-:W-:Y:S01]  /*0bc0*/  PRMT R147, R131, 0x7632, R147 ;  /* 0x0000763283937816 */ /* 0x000fe20000000093 */
[----:B------:R-:W-:Y:S02]  /*0bd0*/  IMAD.U32 R129, R129, 0x10000, RZ ;  /* 0x0001000081817824 */ /* 0x000fe400078e00ff */
[-C--:B------:R-:W-:Y:S01]  /*0be0*/  FMUL.FTZ R136, R35, R132.reuse ;  /* 0x0000008423887220 */ /* 0x080fe20000410000 */
[----:B------:R-:W-:Y:S01]  /*0bf0*/  SHF.L.U32 R162, R131, 0x10, RZ ;  /* 0x0000001083a27819 */ /* 0x000fe200000006ff */
[----:B------:R-:W-:Y:S01]  /*0c00*/  FADD.FTZ R72, R72, R132 ;  /* 0x0000008448487221 */ /* 0x000fe20000010000 */
[----:B------:R-:W-:Y:S01]  /*0c10*/  FFMA.FTZ R44, R3, R132, R44 ;  /* 0x00000084032c7223 */ /* 0x000fe2000001002c */
[----:B------:R-:W-:Y:S01]  /*0c20*/  PRMT R131, R134, 0x7632, R131 ;  /* 0x0000763286837816 */ /* 0x000fe20000000083 */
[----:B------:R-:W-:Y:S01]  /*0c30*/  IMAD.U32 R132, R146, 0x10000, RZ ;  /* 0x0001000092847824 */ /* 0x000fe200078e00ff */
[----:B------:R-:W-:Y:S01]  /*0c40*/  PRMT R130, R133, 0x7632, R130 ;  /* 0x0000763285827816 */ /* 0x000fe20000000082 */
[----:B------:R-:W-:Y:S01]  /*0c50*/  FADD.FTZ R146, -R211, R128 ;  /* 0x00000080d3927221 */ /* 0x000fe20000010100 */
[----:B------:R-:W-:Y:S01]  /*0c60*/  FADD.FTZ R73, R73, R129 ;  /* 0x0000008149497221 */ /* 0x000fe20000010000 */
[-C--:B------:R-:W-:Y:S01]  /*0c70*/  FFMA.FTZ R45, R144, R129.reuse, R45 ;  /* 0x00000081902d7223 */ /* 0x080fe2000001002d */
[----:B------:R-:W-:Y:S01]  /*0c80*/  FMUL.FTZ R145, R18, R129 ;  /* 0x0000008112917220 */ /* 0x000fe20000410000 */
[----:B------:R-:W-:Y:S01]  /*0c90*/  FADD.FTZ R128, RZ, R136 ;  /* 0x00000088ff807221 */ /* 0x000fe20000010000 */
[----:B------:R-:W-:Y:S01]  /*0ca0*/  IMAD.U32 R133, R133, 0x10000, RZ ;  /* 0x0001000085857824 */ /* 0x000fe200078e00ff */
[----:B------:R-:W-:Y:S01]  /*0cb0*/  SHF.L.U32 R134, R134, 0x10, RZ ;  /* 0x0000001086867819 */ /* 0x000fe200000006ff */
[----:B------:R-:W-:Y:S01]  /*0cc0*/  FFMA.FTZ R129, R3, R136, RZ ;  /* 0x0000008803817223 */ /* 0x000fe200000100ff */
[----:B------:R-:W-:Y:S01]  /*0cd0*/  SHF.L.U32 R130, R130, 0x10, RZ ;  /* 0x0000001082827819 */ /* 0x000fe200000006ff */
[----:B------:R-:W-:-:S02]  /*0ce0*/  IMAD.U32 R163, R131, 0x10000, RZ ;  /* 0x0001000083a37824 */ /* 0x000fc400078e00ff */
[----:B------:R-:W-:Y:S01]  /*0cf0*/  FMUL.FTZ R146, R39, R146 ;  /* 0x0000009227927220 */ /* 0x000fe20000410000 */
[----:B------:R-:W-:Y:S01]  /*0d00*/  FADD.FTZ R131, R128, R145 ;  /* 0x0000009180837221 */ /* 0x000fe20000010000 */
[----:B------:R-:W-:Y:S01]  /*0d10*/  FMUL.FTZ R138, R34, R133 ;  /* 0x00000085228a7220 */ /* 0x000fe20000410000 */
[----:B------:R-:W-:Y:S01]  /*0d20*/  FFMA.FTZ R128, R144, R145, R129 ;  /* 0x0000009190807223 */ /* 0x000fe20000010081 */
[----:B------:R-:W-:Y:S01]  /*0d30*/  FADD.FTZ R76, R76, R134 ;  /* 0x000000864c4c7221 */ /* 0x000fe20000010000 */
[-C--:B------:R-:W-:Y:S01]  /*0d40*/  FFMA.FTZ R48, R141, R134.reuse, R48 ;  /* 0x000000868d307223 */ /* 0x080fe20000010030 */
[----:B------:R-:W-:Y:S01]  /*0d50*/  FMUL.FTZ R140, R33, R134 ;  /* 0x00000086218c7220 */ /* 0x000fe20000410000 */
[----:B------:R-:W-:Y:S01]  /*0d60*/  FADD.FTZ R162, -R211, R162 ;  /* 0x000000a2d3a27221 */ /* 0x000fe20000010100 */
[----:B------:R-:W-:Y:S01]  /*0d70*/  SHF.L.U32 R134, R147, 0x10, RZ ;  /* 0x0000001093867819 */ /* 0x000fe200000006ff */
[----:B------:R-:W-:Y:S01]  /*0d80*/  FADD.FTZ R75, R75, R130 ;  /* 0x000000824b4b7221 */ /* 0x000fe20000010000 */
[----:B------:R-:W-:Y:S01]  /*0d90*/  FADD.FTZ R132, -R211, R132 ;  /* 0x00000084d3847221 */ /* 0x000fe20000010100 */
[-C--:B------:R-:W-:Y:S01]  /*0da0*/  FFMA.FTZ R47, R146, R130.reuse, R47 ;  /* 0x00000082922f7223 */ /* 0x080fe2000001002f */
[----:B------:R-:W-:Y:S01]  /*0db0*/  FMUL.FTZ R147, R17, R130 ;  /* 0x0000008211937220 */ /* 0x000fe20000410000 */
[----:B------:R-:W-:Y:S01]  /*0dc0*/  FADD.FTZ R130, R131, R138 ;  /* 0x0000008a83827221 */ /* 0x000fe20000010000 */
[----:B------:R-:W-:Y:S01]  /*0dd0*/  FFMA.FTZ R129, R139, R138, R128 ;  /* 0x0000008a8b817223 */ /* 0x000fe20000010080 */
[C---:B------:R-:W-:Y:S01]  /*0de0*/  FMUL.FTZ R143, R39.reuse, R162 ;  /* 0x000000a2278f7220 */ /* 0x040fe20000410000 */
[----:B------:R-:W-:Y:S01]  /*0df0*/  FMUL.FTZ R162, R39, R132 ;  /* 0x0000008427a27220 */ /* 0x000fe20000410000 */
[----:B------:R-:W-:Y:S01]  /*0e00*/  FADD.FTZ R131, R130, R147 ;  /* 0x0000009382837221 */ /* 0x000fe20000010000 */
[----:B------:R-:W-:Y:S01]  /*0e10*/  FFMA.FTZ R128, R146, R147, R129 ;  /* 0x0000009392807223 */ /* 0x000fe20000010081 */
[----:B------:R-:W-:Y:S01]  /*0e20*/  PRMT R164, R135, 0x7632, R164 ;  /* 0x0000763287a47816 */ /* 0x000fe200000000a4 */
[----:B------:R-:W-:Y:S01]  /*0e30*/  FADD.FTZ R77, R77, R163 ;  /* 0x000000a34d4d7221 */ /* 0x000fe20000010000 */
[----:B------:R-:W-:Y:S01]  /*0e40*/  FFMA.FTZ R49, R162, R163, R49 ;  /* 0x000000a3a2317223 */ /* 0x000fe20000010031 */
[----:B------:R-:W-:-:S02]  /*0e50*/  IMAD.U32 R135, R135, 0x10000, RZ ;  /* 0x0001000087877824 */ /* 0x000fc400078e00ff */
[----:B------:R-:W-:Y:S01]  /*0e60*/  FMUL.FTZ R163, R16, R163 ;  /* 0x000000a310a37220 */ /* 0x000fe20000410000 */
[----:B------:R-:W-:Y:S01]  /*0e70*/  FADD.FTZ R130, R131, R140 ;  /* 0x0000008c83827221 */ /* 0x000fe20000010000 */
[----:B------:R-:W-:Y:S01]  /*0e80*/  FFMA.FTZ R129, R141, R140, R128 ;  /* 0x0000008c8d817223 */ /* 0x000fe20000010080 */
[----:B------:R-:W-:Y:S01]  /*0e90*/  SHF.L.U32 R218, R164, 0x10, RZ ;  /* 0x00000010a4da7819 */ /* 0x000fe200000006ff */
[----:B------:R-:W-:Y:S01]  /*0ea0*/  FADD.FTZ R134, -R211, R134 ;  /* 0x00000086d3867221 */ /* 0x000fe20000010100 */
        /* <DEDUP_REMOVED lines=15> */
.L_x_247:
[----:B------:R-:W-:Y:S05]  /*0fa0*/  BSYNC B1 ;  /* 0x0000000000017941 */ /* 0x000fea0003800000 */
.L_x_246:
        /* <DEDUP_REMOVED lines=8> */
[----:B------:R-:W-:Y:S01]  /*1030*/  ISETP.NE.U32.AND P0, PT, RZ, UR14, PT ;  /* 0x0000000eff007c0c */ /* 0x000fe2000bf05070 */
[C---:B------:R-:W-:Y:S01]  /*1040*/  IMAD.SHL.U32 R169, R215.reuse, 0x8, RZ ;  /* 0x00000008d7a97824 */ /* 0x040fe200078e00ff */
[----:B------:R-:W-:Y:S02]  /*1050*/  SHF.L.U64.HI R172, R215, 0x3, RZ ;  /* 0x00000003d7ac7819 */ /* 0x000fe400000102ff */
[----:B------:R-:W-:Y:S02]  /*1060*/  ISETP.NE.AND.EX P0, PT, RZ, UR15, PT, P0 ;  /* 0x0000000fff007c0c */ /* 0x000fe4000bf05300 */
[----:B------:R-:W-:-:S04]  /*1070*/  IADD3 R170, P1, R169, UR12, RZ ;  /* 0x0000000ca9aa7c10 */ /* 0x000fc8000ff3e0ff */
[----:B------:R-:W-:-:S07]  /*1080*/  IADD3.X R171, R172, UR13, RZ, P1, !PT ;  /* 0x0000000dacab7c10 */ /* 0x000fce0008ffe4ff */
[----:B------:R-:W0:Y:S02]  /*1090*/  @P0 LDC.64 R152, c[0x0][0x248] ;  /* 0x00009200ff980b82 */ /* 0x000e240000000a00 */
[----:B0-----:R-:W-:-:S04]  /*10a0*/  @P0 IADD3 R168, P1, R169, R152, RZ ;  /* 0x00000098a9a80210 */ /* 0x001fc80007f3e0ff */
[----:B------:R-:W-:Y:S02]  /*10b0*/  @P0 IADD3.X R169, R172, R153, RZ, P1, !PT ;  /* 0x00000099aca90210 */ /* 0x000fe40000ffe4ff */
[----:B------:R-:W-:Y:S01]  /*10c0*/  ISETP.NE.U32.AND P1, PT, RZ, UR8, PT ;  /* 0x00000008ff007c0c */ /* 0x000fe2000bf25070 */
[----:B------:R-:W5:Y:S03]  /*10d0*/  LDG.E.64 R152, desc[UR4][R170.64] ;  /* 0x00000004aa987981 */ /* 0x000f66000c1e1b00 */
[----:B------:R-:W-:Y:S01]  /*10e0*/  ISETP.NE.AND.EX P1, PT, RZ, UR9, PT, P1 ;  /* 0x00000009ff007c0c */ /* 0x000fe2000bf25310 */
[----:B------:R-:W5:-:S12]  /*10f0*/  @P0 LDG.E.64 R150, desc[UR4][R168.64] ;  /* 0x00000004a8960981 */ /* 0x000f58000c1e1b00 */
[----:B------:R-:W-:-:S04]  /*1100*/  @P1 LEA R172, P0, R215, UR8, 0x4 ;  /* 0x00000008d7ac1c11 */ /* 0x000fc8000f8020ff */
[----:B------:R-:W-:-:S05]  /*1110*/  @P1 LEA.HI.X R173, R215, UR9, RZ, 0x4, P0 ;  /* 0x00000009d7ad1c11 */ /* 0x000fca00080f24ff */
[----:B------:R0:W5:Y:S01]  /*1120*/  @P1 LDG.E.128 R108, desc[UR4][R172.64] ;  /* 0x00000004ac6c1981 */ /* 0x000162000c1e1d00 */
[----:B------:R-:W-:Y:S01]  /*1130*/  VIADD R215, R215, 0x20 ;  /* 0x00000020d7d77836 */ /* 0x000fe20000000000 */
[C---:B--2---:R-:W-:Y:S01]  /*1140*/  PRMT R174, R128.reuse, 0x7632, R174 ;  /* 0x0000763280ae7816 */ /* 0x044fe200000000ae */
[----:B------:R-:W-:-:S04]  /*1150*/  IMAD.U32 R128, R128, 0x10000, RZ ;  /* 0x0001000080807824 */ /* 0x000fc800078e00ff */
[----:B------:R-:W-:Y:S01]  /*1160*/  FADD.FTZ R128, -R211, R128 ;  /* 0x00000080d3807221 */ /* 0x000fe20000010100 */
[----:B------:R-:W-:-:S03]  /*1170*/  IMAD.U32 R176, R129, 0x10000, RZ ;  /* 0x0001000081b07824 */ /* 0x000fc600078e00ff */
[----:B-----5:R-:W-:Y:S01]  /*1180*/  FMUL.FTZ R165, R39, R128 ;  /* 0x0000008027a57220 */ /* 0x020fe20000410000 */
[----:B------:R-:W-:Y:S01]  /*1190*/  SHF.L.U32 R128, R174, 0x10, RZ ;  /* 0x00000010ae807819 */ /* 0x000fe200000006ff */
[----:B------:R-:W-:Y:S01]  /*11a0*/  FADD.FTZ R176, -R211, R176 ;  /* 0x000000b0d3b07221 */ /* 0x000fe20000010100 */
[----:B------:R-:W-:Y:S02]  /*11b0*/  PRMT R175, R129, 0x7632, R175 ;  /* 0x0000763281af7816 */ /* 0x000fe400000000af */
[C---:B------:R-:W-:Y:S01]  /*11c0*/  PRMT R177, R130.reuse, 0x7632, R177 ;  /* 0x0000763282b17816 */ /* 0x040fe200000000b1 */
[----:B------:R-:W-:Y:S01]  /*11d0*/  FADD.FTZ R128, -R211, R128 ;  /* 0x00000080d3807221 */ /* 0x000fe20000010100 */
[----:B------:R-:W-:Y:S02]  /*11e0*/  SHF.L.U32 R178, R130, 0x10, RZ ;  /* 0x0000001082b27819 */ /* 0x000fe400000006ff */
[C---:B---3--:R-:W-:Y:S01]  /*11f0*/  PRMT R129, R132.reuse, 0x7632, R129 ;  /* 0x0000763284817816 */ /* 0x048fe20000000081 */
[----:B------:R-:W-:Y:S01]  /*1200*/  IMAD.U32 R132, R132, 0x10000, RZ ;  /* 0x0001000084847824 */ /* 0x000fe200078e00ff */
[----:B------:R-:W-:Y:S01]  /*1210*/  PRMT R130, R133, 0x7632, R130 ;  /* 0x0000763285827816 */ /* 0x000fe20000000082 */
[----:B------:R-:W-:Y:S01]  /*1220*/  FMUL.FTZ R167, R39, R176 ;  /* 0x000000b027a77220 */ /* 0x000fe20000410000 */
[----:B0-----:R-:W-:Y:S01]  /*1230*/  PRMT R173, R135, 0x7632, R173 ;  /* 0x0000763287ad7816 */ /* 0x001fe200000000ad */
[----:B------:R-:W-:Y:S01]  /*1240*/  FMUL.FTZ R168, R31, R132 ;  /* 0x000000841fa87220 */ /* 0x000fe20000410000 */
[----:B------:R-:W-:Y:S01]  /*1250*/  SHF.L.U32 R129, R129, 0x10, RZ ;  /* 0x0000001081817819 */ /* 0x000fe200000006ff */
[----:B------:R-:W-:Y:S01]  /*1260*/  FMUL.FTZ R176, R39, R128 ;  /* 0x0000008027b07220 */ /* 0x000fe20000410000 */
[C---:B------:R-:W-:Y:S01]  /*1270*/  PRMT R179, R131.reuse, 0x7632, R179 ;  /* 0x0000763283b37816 */ /* 0x040fe200000000b3 */
[----:B------:R-:W-:Y:S01]  /*1280*/  IMAD.U32 R180, R131, 0x10000, RZ ;  /* 0x0001000083b47824 */ /* 0x000fe200078e00ff */
[----:B------:R-:W-:Y:S01]  /*1290*/  SHF.L.U32 R133, R133, 0x10, RZ ;  /* 0x0000001085857819 */ /* 0x000fe200000006ff */
[----:B------:R-:W-:Y:S01]  /*12a0*/  FADD.FTZ R80, R80, R132 ;  /* 0x0000008450507221 */ /* 0x000fe20000010000 */
[----:B------:R-:W-:Y:S01]  /*12b0*/  PRMT R131, R134, 0x7632, R131 ;  /* 0x0000763286837816 */ /* 0x000fe20000000083 */
[----:B------:R-:W-:Y:S01]  /*12c0*/  FFMA.FTZ R52, R165, R132, R52 ;  /* 0x00000084a5347223 */ /* 0x000fe20000010034 */
[----:B------:R-:W-:-:S02]  /*12d0*/  IMAD.U32 R132, R130, 0x10000, RZ ;  /* 0x0001000082847824 */ /* 0x000fc400078e00ff */
[----:B------:R-:W-:Y:S01]  /*12e0*/  FADD.FTZ R178, -R211, R178 ;  /* 0x000000b2d3b27221 */ /* 0x000fe20000010100 */
[----:B------:R-:W-:Y:S02]  /*12f0*/  IMAD.U32 R220, R173, 0x10000, RZ ;  /* 0x00010000addc7824 */ /* 0x000fe400078e00ff */
[----:B------:R-:W-:Y:S01]  /*1300*/  FADD.FTZ R128, R213, R168 ;  /* 0x000000a8d5807221 */ /* 0x000fe20000010000 */
[----:B------:R-:W-:Y:S02]  /*1310*/  IMAD.U32 R130, R175, 0x10000, RZ ;  /* 0x00010000af827824 */ /* 0x000fe400078e00ff */
[----:B------:R-:W-:Y:S01]  /*1320*/  FADD.FTZ R81, R81, R129 ;  /* 0x0000008151517221 */ /* 0x000fe20000010000 */
[-C--:B------:R-:W-:Y:S01]  /*1330*/  FFMA.FTZ R53, R176, R129.reuse, R53 ;  /* 0x00000081b0357223 */ /* 0x080fe20000010035 */
[----:B------:R-:W-:Y:S01]  /*1340*/  FMUL.FTZ R173, R14, R129 ;  /* 0x000000810ead7220 */ /* 0x000fe20000410000 */
[----:B------:R-:W-:Y:S01]  /*1350*/  FFMA.FTZ R129, R165, R168, R218 ;  /* 0x000000a8a5817223 */ /* 0x000fe200000100da */
[----:B------:R-:W-:Y:S01]  /*1360*/  FADD.FTZ R82, R82, R133 ;  /* 0x0000008552527221 */ /* 0x000fe20000010000 */
[-C--:B------:R-:W-:Y:S01]  /*1370*/  FFMA.FTZ R54, R167, R133.reuse, R54 ;  /* 0x00000085a7367223 */ /* 0x080fe20000010036 */
[----:B------:R-:W-:Y:S01]  /*1380*/  FMUL.FTZ R170, R30, R133 ;  /* 0x000000851eaa7220 */ /* 0x000fe20000410000 */
[----:B------:R-:W-:-:S02]  /*1390*/  IMAD.U32 R134, R134, 0x10000, RZ ;  /* 0x0001000086867824 */ /* 0x000fc400078e00ff */
[----:B------:R-:W-:Y:S01]  /*13a0*/  FMUL.FTZ R169, R39, R178 ;  /* 0x000000b227a97220 */ /* 0x000fe20000410000 */
[----:B------:R-:W-:Y:S02]  /*13b0*/  IMAD.U32 R133, R131, 0x10000, RZ ;  /* 0x0001000083857824 */ /* 0x000fe400078e00ff */
[----:B------:R-:W-:Y:S01]  /*13c0*/  FADD.FTZ R130, -R211, R130 ;  /* 0x00000082d3827221 */ /* 0x000fe20000010100 */
[----:B------:R-:W-:Y:S01]  /*13d0*/  FADD.FTZ R131, R128, R173 ;  /* 0x000000ad80837221 */ /* 0x000fe20000010000 */
[----:B------:R-:W-:Y:S01]  /*13e0*/  FFMA.FTZ R128, R176, R173, R129 ;  /* 0x000000adb0807223 */ /* 0x000fe20000010081 */
[----:B------:R-:W-:Y:S01]  /*13f0*/  FADD.FTZ R84, R84, R134 ;  /* 0x0000008654547221 */ /* 0x000fe20000010000 */
[-C--:B------:R-:W-:Y:S01]  /*1400*/  FFMA.FTZ R56, R169, R134.reuse, R56 ;  /* 0x00000086a9387223 */ /* 0x080fe20000010038 */
[----:B------:R-:W-:Y:S01]  /*1410*/  FMUL.FTZ R172, R29, R134 ;  /* 0x000000861dac7220 */ /* 0x000fe20000410000 */
[----:B------:R-:W-:Y:S01]  /*1420*/  SHF.L.U32 R134, R177, 0x10, RZ ;  /* 0x00000010b1867819 */ /* 0x000fe200000006ff */
[----:B------:R-:W-:Y:S01]  /*1430*/  FMUL.FTZ R178, R39, R130 ;  /* 0x0000008227b27220 */ /* 0x000fe20000410000 */
[----:B------:R-:W-:Y:S01]  /*1440*/  FMUL.FTZ R175, R13, R132 ;  /* 0x000000840daf7220 */ /* 0x000fe20000410000 */
[----:B------:R-:W-:Y:S01]  /*1450*/  FADD.FTZ R130, R131, R170 ;  /* 0x000000aa83827221 */ /* 0x000fe20000010000 */
[----:B------:R-:W-:Y:S01]  /*1460*/  FFMA.FTZ R129, R167, R170, R128 ;  /* 0x000000aaa7817223 */ /* 0x000fe20000010080 */
[C---:B------:R-:W-:Y:S01]  /*1470*/  FADD.FTZ R180, -R211.reuse, R180 ;  /* 0x000000b4d3b47221 */ /* 0x040fe20000010100 */
[----:B------:R-:W-:Y:S01]  /*1480*/  FADD.FTZ R134, -R211, R134 ;  /* 0x00000086d3867221 */ /* 0x000fe20000010100 */
[----:B------:R-:W-:Y:S01]  /*1490*/  FADD.FTZ R131, R130, R175 ;  /* 0x000000af82837221 */ /* 0x000fe20000010000 */
[----:B------:R-:W-:Y:S01]  /*14a0*/  FFMA.FTZ R128, R178, R175, R129 ;  /* 0x000000afb2807223 */ /* 0x000fe20000010081 */
[----:B------:R-:W-:Y:S01]  /*14b0*/  FMUL.FTZ R171, R39, R180 ;  /* 0x000000b427ab7220 */ /* 0x000fe20000410000 */
[----:B------:R-:W-:-:S02]  /*14c0*/  IMAD.U32 R135, R135, 0x10000, RZ ;  /* 0x0001000087877824 */ /* 0x000fc400078e00ff */
[----:B------:R-:W-:Y:S01]  /*14d0*/  FMUL.FTZ R180, R39, R134 ;  /* 0x0000008627b47220 */ /* 0x000fe20000410000 */
[----:B------:R-:W-:Y:S02]  /*14e0*/  IMAD.U32 R182, R179, 0x10000, RZ ;  /* 0x00010000b3b67824 */ /* 0x000fe400078e00ff */
[----:B------:R-:W-:Y:S01]  /*14f0*/  FMUL.FTZ R177, R12, R133 ;  /* 0x000000850cb17220 */ /* 0x000fe20000410000 */
        /* <DEDUP_REMOVED lines=20> */
.L_x_249:
[----:B------:R-:W-:Y:S05]  /*1640*/  BSYNC B1 ;  /* 0x0000000000017941 */ /* 0x000fea0003800000 */
.L_x_248:
        /* <DEDUP_REMOVED lines=8> */
[----:B------:R-:W-:Y:S02]  /*16d0*/  ISETP.NE.U32.AND P0, PT, RZ, UR14, PT ;  /* 0x0000000eff007c0c */ /* 0x000fe4000bf05070 */
[C---:B------:R-:W-:Y:S02]  /*16e0*/  SHF.L.U32 R185, R215.reuse, 0x3, RZ ;  /* 0x00000003d7b97819 */ /* 0x040fe400000006ff */
[----:B------:R-:W-:Y:S02]  /*16f0*/  ISETP.NE.AND.EX P0, PT, RZ, UR15, PT, P0 ;  /* 0x0000000fff007c0c */ /* 0x000fe4000bf05300 */
[----:B------:R-:W-:Y:S02]  /*1700*/  SHF.L.U64.HI R188, R215, 0x3, RZ ;  /* 0x00000003d7bc7819 */ /* 0x000fe400000102ff */
[----:B------:R-:W-:-:S04]  /*1710*/  IADD3 R186, P1, R185, UR12, RZ ;  /* 0x0000000cb9ba7c10 */ /* 0x000fc8000ff3e0ff */
[----:B------:R-:W-:-:S05]  /*1720*/  IADD3.X R187, R188, UR13, RZ, P1, !PT ;  /* 0x0000000dbcbb7c10 */ /* 0x000fca0008ffe4ff */
[----:B------:R-:W0:Y:S02]  /*1730*/  @P0 LDC.64 R156, c[0x0][0x248] ;  /* 0x00009200ff9c0b82 */ /* 0x000e240000000a00 */
[----:B0-----:R-:W-:-:S05]  /*1740*/  @P0 IADD3 R184, P1, R185, R156, RZ ;  /* 0x0000009cb9b80210 */ /* 0x001fca0007f3e0ff */
[----:B------:R-:W-:Y:S01]  /*1750*/  @P0 IMAD.X R185, R188, 0x1, R157, P1 ;  /* 0x00000001bcb90824 */ /* 0x000fe200008e069d */
        /* <DEDUP_REMOVED lines=11> */
[----:B------:R-:W-:-:S03]  /*1810*/  SHF.L.U32 R192, R129, 0x10, RZ ;  /* 0x0000001081c07819 */ /* 0x000fc600000006ff */
[----:B-----5:R-:W-:Y:S01]  /*1820*/  FMUL.FTZ R181, R39, R128 ;  /* 0x0000008027b57220 */ /* 0x020fe20000410000 */
[----:B------:R-:W-:Y:S01]  /*1830*/  SHF.L.U32 R128, R190, 0x10, RZ ;  /* 0x00000010be807819 */ /* 0x000fe200000006ff */
[----:B------:R-:W-:Y:S01]  /*1840*/  FADD.FTZ R192, -R211, R192 ;  /* 0x000000c0d3c07221 */ /* 0x000fe20000010100 */
[----:B------:R-:W-:Y:S01]  /*1850*/  PRMT R191, R129, 0x7632, R191 ;  /* 0x0000763281bf7816 */ /* 0x000fe200000000bf */
[C---:B------:R-:W-:Y:S01]  /*1860*/  IMAD.U32 R194, R130.reuse, 0x10000, RZ ;  /* 0x0001000082c27824 */ /* 0x040fe200078e00ff */
[----:B------:R-:W-:Y:S01]  /*1870*/  PRMT R193, R130, 0x7632, R193 ;  /* 0x0000763282c17816 */ /* 0x000fe200000000c1 */
[----:B------:R-:W-:Y:S01]  /*1880*/  FADD.FTZ R128, -R211, R128 ;  /* 0x00000080d3807221 */ /* 0x000fe20000010100 */
[C---:B---3--:R-:W-:Y:S01]  /*1890*/  PRMT R129, R132.reuse, 0x7632, R129 ;  /* 0x0000763284817816 */ /* 0x048fe20000000081 */
[----:B------:R-:W-:Y:S01]  /*18a0*/  IMAD.U32 R132, R132, 0x10000, RZ ;  /* 0x0001000084847824 */ /* 0x000fe200078e00ff */
[----:B------:R-:W-:Y:S01]  /*18b0*/  PRMT R130, R133, 0x7632, R130 ;  /* 0x0000763285827816 */ /* 0x000fe20000000082 */
[----:B------:R-:W-:Y:S01]  /*18c0*/  FMUL.FTZ R183, R39, R192 ;  /* 0x000000c027b77220 */ /* 0x000fe20000410000 */
[----:B0-----:R-:W-:Y:S01]  /*18d0*/  PRMT R189, R135, 0x7632, R189 ;  /* 0x0000763287bd7816 */ /* 0x001fe200000000bd */
[----:B------:R-:W-:-:S02]  /*18e0*/  IMAD.U32 R129, R129, 0x10000, RZ ;  /* 0x0001000081817824 */ /* 0x000fc400078e00ff */
[----:B------:R-:W-:Y:S01]  /*18f0*/  FMUL.FTZ R184, R27, R132 ;  /* 0x000000841bb87220 */ /* 0x000fe20000410000 */
[----:B------:R-:W-:Y:S01]  /*1900*/  FMUL.FTZ R192, R39, R128 ;  /* 0x0000008027c07220 */ /* 0x000fe20000410000 */
[C---:B------:R-:W-:Y:S01]  /*1910*/  PRMT R195, R131.reuse, 0x7632, R195 ;  /* 0x0000763283c37816 */ /* 0x040fe200000000c3 */
[----:B------:R-:W-:Y:S01]  /*1920*/  FADD.FTZ R112, R112, R132 ;  /* 0x0000008470707221 */ /* 0x000fe20000010000 */
[----:B------:R-:W-:Y:S01]  /*1930*/  SHF.L.U32 R196, R131, 0x10, RZ ;  /* 0x0000001083c47819 */ /* 0x000fe200000006ff */
[----:B------:R-:W-:Y:S01]  /*1940*/  FFMA.FTZ R88, R181, R132, R88 ;  /* 0x00000084b5587223 */ /* 0x000fe20000010058 */
[----:B------:R-:W-:Y:S01]  /*1950*/  SHF.L.U32 R133, R133, 0x10, RZ ;  /* 0x0000001085857819 */ /* 0x000fe200000006ff */
[----:B------:R-:W-:Y:S01]  /*1960*/  IMAD.U32 R220, R189, 0x10000, RZ ;  /* 0x00010000bddc7824 */ /* 0x000fe200078e00ff */
[----:B------:R-:W-:Y:S02]  /*1970*/  PRMT R131, R134, 0x7632, R131 ;  /* 0x0000763286837816 */ /* 0x000fe40000000083 */
[----:B------:R-:W-:Y:S01]  /*1980*/  SHF.L.U32 R132, R130, 0x10, RZ ;  /* 0x0000001082847819 */ /* 0x000fe200000006ff */
[----:B------:R-:W-:Y:S01]  /*1990*/  FADD.FTZ R194, -R211, R194 ;  /* 0x000000c2d3c27221 */ /* 0x000fe20000010100 */
[----:B------:R-:W-:Y:S01]  /*19a0*/  SHF.L.U32 R130, R191, 0x10, RZ ;  /* 0x00000010bf827819 */ /* 0x000fe200000006ff */
[----:B------:R-:W-:Y:S01]  /*19b0*/  FADD.FTZ R128, R213, R184 ;  /* 0x000000b8d5807221 */ /* 0x000fe20000010000 */
        /* <DEDUP_REMOVED lines=16> */
[----:B------:R-:W-:Y:S01]  /*1ac0*/  FMUL.FTZ R194, R39, R130 ;  /* 0x0000008227c27220 */ /* 0x000fe20000410000 */
[----:B------:R-:W-:-:S02]  /*1ad0*/  IMAD.U32 R134, R193, 0x10000, RZ ;  /* 0x00010000c1867824 */ /* 0x000fc400078e00ff */
[----:B------:R-:W-:Y:S01]  /*1ae0*/  FMUL.FTZ R191, R9, R132 ;  /* 0x0000008409bf7220 */ /* 0x000fe20000410000 */
[----:B------:R-:W-:Y:S01]  /*1af0*/  FADD.FTZ R130, R131, R186 ;  /* 0x000000ba83827221 */ /* 0x000fe20000010000 */
[----:B------:R-:W-:Y:S01]  /*1b00*/  FFMA.FTZ R129, R183, R186, R128 ;  /* 0x000000bab7817223 */ /* 0x000fe20000010080 */
[C---:B------:R-:W-:Y:S01]  /*1b10*/  FADD.FTZ R196, -R211.reuse, R196 ;  /* 0x000000c4d3c47221 */ /* 0x040fe20000010100 */
[----:B------:R-:W-:Y:S01]  /*1b20*/  FADD.FTZ R134, -R211, R134 ;  /* 0x00000086d3867221 */ /* 0x000fe20000010100 */
[----:B------:R-:W-:Y:S01]  /*1b30*/  FADD.FTZ R131, R130, R191 ;  /* 0x000000bf82837221 */ /* 0x000fe20000010000 */
[----:B------:R-:W-:Y:S01]  /*1b40*/  FFMA.FTZ R128, R194, R191, R129 ;  /* 0x000000bfc2807223 */ /* 0x000fe20000010081 */
[----:B------:R-:W-:Y:S01]  /*1b50*/  SHF.L.U32 R135, R135, 0x10, RZ ;  /* 0x0000001087877819 */ /* 0x000fe200000006ff */
[----:B------:R-:W-:Y:S01]  /*1b60*/  FMUL.FTZ R187, R39, R196 ;  /* 0x000000c427bb7220 */ /* 0x000fe20000410000 */
[----:B------:R-:W-:Y:S01]  /*1b70*/  SHF.L.U32 R198, R195, 0x10, RZ ;  /* 0x00000010c3c67819 */ /* 0x000fe200000006ff */
[----:B------:R-:W-:Y:S01]  /*1b80*/  FMUL.FTZ R196, R39, R134 ;  /* 0x0000008627c47220 */ /* 0x000fe20000410000 */
        /* <DEDUP_REMOVED lines=21> */
.L_x_251:
[----:B------:R-:W-:Y:S05]  /*1ce0*/  BSYNC B1 ;  /* 0x0000000000017941 */ /* 0x000fea0003800000 */
.L_x_250:
[----:B------:R-:W-:Y:S04]  /*1cf0*/  BSSY B1, `(.L_x_252) ;  /* 0x0000068000017945 */ /* 0x000fe80003800000 */
[----:B------:R-:W-:Y:S05]  /*1d00*/  @!P5 BRA `(.L_x_253) ;  /* 0x000000040098d947 */ /* 0x000fea0003800000 */
[----:B------:R-:W-:Y:S02]  /*1d10*/  ISETP.NE.U32.AND P0, PT, RZ, UR14, PT ;  /* 0x0000000eff007c0c */ /* 0x000fe4000bf05070 */
[C---:B------:R-:W-:Y:S02]  /*1d20*/  LEA R130, P1, R215.reuse, UR10, 0x4 ;  /* 0x0000000ad7827c11 */ /* 0x040fe4000f8220ff */
[----:B------:R-:W-:Y:S02]  /*1d30*/  ISETP.NE.AND.EX P0, PT, RZ, UR15, PT, P0 ;  /* 0x0000000fff007c0c */ /* 0x000fe4000bf05300 */
[C---:B------:R-:W-:Y:S02]  /*1d40*/  SHF.L.U32 R201, R215.reuse, 0x3, RZ ;  /* 0x00000003d7c97819 */ /* 0x040fe400000006ff */
[----:B------:R-:W-:Y:S02]  /*1d50*/  LEA.HI.X R131, R215, UR11, RZ, 0x4, P1 ;  /* 0x0000000bd7837c11 */ /* 0x000fe400088f24ff */
[----:B------:R-:W-:-:S02]  /*1d60*/  SHF.R.U32.HI R132, RZ, 0x1d, R215 ;  /* 0x0000001dff847819 */ /* 0x000fc400000116d7 */
[----:B------:R-:W-:-:S04]  /*1d70*/  IADD3 R160, P1, R201, UR12, RZ ;  /* 0x0000000cc9a07c10 */ /* 0x000fc8000ff3e0ff */
[----:B------:R-:W-:Y:S01]  /*1d80*/  IADD3.X R161, R132, UR13, RZ, P1, !PT ;  /* 0x0000000d84a17c10 */ /* 0x000fe20008ffe4ff */
[----:B------:R-:W0:Y:S05]  /*1d90*/  @P0 LDC.64 R128, c[0x0][0x248] ;  /* 0x00009200ff800b82 */ /* 0x000e2a0000000a00 */
[----:B------:R-:W5:Y:S01]  /*1da0*/  LDG.E.64 R160, desc[UR4][R160.64] ;  /* 0x00000004a0a07981 */ /* 0x000f62000c1e1b00 */
[----:B0-----:R-:W-:-:S05]  /*1db0*/  @P0 IADD3 R200, P1, R201, R128, RZ ;  /* 0x00000080c9c80210 */ /* 0x001fca0007f3e0ff */
[----:B------:R-:W-:Y:S01]  /*1dc0*/  @P0 IMAD.X R201, R132, 0x1, R129, P1 ;  /* 0x0000000184c90824 */ /* 0x000fe200008e0681 */
[----:B------:R-:W-:Y:S01]  /*1dd0*/  ISETP.NE.U32.AND P1, PT, RZ, UR8, PT ;  /* 0x00000008ff007c0c */ /* 0x000fe2000bf25070 */
[----:B------:R-:W0:Y:S01]  /*1de0*/  LDC.64 R132, c[0x0][0x2b8] ;  /* 0x0000ae00ff847b82 */ /* 0x000e220000000a00 */
[----:B------:R-:W2:Y:S02]  /*1df0*/  LDG.E.128 R128, desc[UR4][R130.64] ;  /* 0x0000000482807981 */ /* 0x000ea4000c1e1d00 */
[----:B------:R-:W-:Y:S02]  /*1e00*/  ISETP.NE.AND.EX P1, PT, RZ, UR9, PT, P1 ;  /* 0x00000009ff007c0c */ /* 0x000fe4000bf25310 */
[----:B------:R-:W5:Y:S11]  /*1e10*/  @P0 LDG.E.64 R158, desc[UR4][R200.64] ;  /* 0x00000004c89e0981 */ /* 0x000f76000c1e1b00 */
[----:B------:R-:W-:-:S04]  /*1e20*/  @P1 LEA R202, P6, R215, UR8, 0x4 ;  /* 0x00000008d7ca1c11 */ /* 0x000fc8000f8c20ff */
[C---:B------:R-:W-:Y:S01]  /*1e30*/  @P1 LEA.HI.X R203, R215.reuse, UR9, RZ, 0x4, P6 ;  /* 0x00000009d7cb1c11 */ /* 0x040fe2000b0f24ff */
[----:B0-----:R-:W-:-:S04]  /*1e40*/  IMAD.WIDE.U32 R132, R215, 0x10, R132 ;  /* 0x00000010d7847825 */ /* 0x001fc800078e0084 */
[----:B------:R0:W5:Y:S04]  /*1e50*/  @P1 LDG.E.128 R124, desc[UR4][R202.64] ;  /* 0x00000004ca7c1981 */ /* 0x000168000c1e1d00 */
[----:B------:R-:W3:Y:S01]  /*1e60*/  LDG.E.128 R132, desc[UR4][R132.64] ;  /* 0x0000000484847981 */ /* 0x000ee2000c1e1d00 */
[----:B--2---:R-:W-:Y:S01]  /*1e70*/  PRMT R137, R128, 0x7632, R137 ;  /* 0x0000763280897816 */ /* 0x004fe20000000089 */
[C---:B------:R-:W-:Y:S01]  /*1e80*/  IMAD.U32 R204, R129.reuse, 0x10000, RZ ;  /* 0x0001000081cc7824 */ /* 0x040fe200078e00ff */
[----:B------:R-:W-:Y:S02]  /*1e90*/  PRMT R197, R129, 0x7632, R197 ;  /* 0x0000763281c57816 */ /* 0x000fe400000000c5 */
[C---:B------:R-:W-:Y:S02]  /*1ea0*/  PRMT R129, R130.reuse, 0x7632, R129 ;  /* 0x0000763282817816 */ /* 0x040fe40000000081 */
[----:B------:R-:W-:-:S02]  /*1eb0*/  SHF.L.U32 R206, R130, 0x10, RZ ;  /* 0x0000001082ce7819 */ /* 0x000fc400000006ff */
[----:B------:R-:W-:Y:S02]  /*1ec0*/  SHF.L.U32 R130, R137, 0x10, RZ ;  /* 0x0000001089827819 */ /* 0x000fe400000006ff */
[----:B------:R-:W-:Y:S01]  /*1ed0*/  SHF.L.U32 R128, R128, 0x10, RZ ;  /* 0x0000001080807819 */ /* 0x000fe200000006ff */
[C---:B------:R-:W-:Y:S01]  /*1ee0*/  IMAD.U32 R208, R131.reuse, 0x10000, RZ ;  /* 0x0001000083d07824 */ /* 0x040fe200078e00ff */
[----:B------:R-:W-:Y:S02]  /*1ef0*/  PRMT R199, R131, 0x7632, R199 ;  /* 0x0000763283c77816 */ /* 0x000fe400000000c7 */
[----:B0-----:R-:W-:Y:S01]  /*1f00*/  SHF.L.U32 R202, R129, 0x10, RZ ;  /* 0x0000001081ca7819 */ /* 0x001fe200000006ff */
[----:B------:R-:W-:Y:S02]  /*1f10*/  IMAD.U32 R200, R197, 0x10000, RZ ;  /* 0x00010000c5c87824 */ /* 0x000fe400078e00ff */
[C---:B------:R-:W-:Y:S01]  /*1f20*/  FADD.FTZ R206, -R211.reuse, R206 ;  /* 0x000000ced3ce7221 */ /* 0x040fe20000010100 */
[C---:B------:R-:W-:Y:S01]  /*1f30*/  FADD.FTZ R130, -R211.reuse, R130 ;  /* 0x00000082d3827221 */ /* 0x040fe20000010100 */
[----:B------:R-:W-:Y:S01]  /*1f40*/  FADD.FTZ R128, -R211, R128 ;  /* 0x00000080d3807221 */ /* 0x000fe20000010100 */
[----:B------:R-:W-:-:S02]  /*1f50*/  IMAD.U32 R214, R199, 0x10000, RZ ;  /* 0x00010000c7d67824 */ /* 0x000fc400078e00ff */
[C---:B------:R-:W-:Y:S01]  /*1f60*/  FADD.FTZ R212, -R211.reuse, R208 ;  /* 0x000000d0d3d47221 */ /* 0x040fe20000010100 */
[----:B------:R-:W-:Y:S01]  /*1f70*/  FADD.FTZ R208, -R211, R200 ;  /* 0x000000c8d3d07221 */ /* 0x000fe20000010100 */
[C---:B-----5:R-:W-:Y:S01]  /*1f80*/  FMUL.FTZ R199, R39.reuse, R206 ;  /* 0x000000ce27c77220 */ /* 0x060fe20000410000 */
[----:B------:R-:W-:Y:S01]  /*1f90*/  FMUL.FTZ R206, R39, R130 ;  /* 0x0000008227ce7220 */ /* 0x000fe20000410000 */
[C---:B---3--:R-:W-:Y:S02]  /*1fa0*/  PRMT R129, R132.reuse, 0x7632, R129 ;  /* 0x0000763284817816 */ /* 0x048fe40000000081 */
[----:B------:R-:W-:Y:S02]  /*1fb0*/  SHF.L.U32 R132, R132, 0x10, RZ ;  /* 0x0000001084847819 */ /* 0x000fe400000006ff */
[----:B------:R-:W-:Y:S02]  /*1fc0*/  PRMT R201, R134, 0x7632, R201 ;  /* 0x0000763286c97816 */ /* 0x000fe400000000c9 */
[----:B------:R-:W-:Y:S01]  /*1fd0*/  SHF.L.U32 R129, R129, 0x10, RZ ;  /* 0x0000001081817819 */ /* 0x000fe200000006ff */
[----:B------:R-:W-:Y:S01]  /*1fe0*/  FMUL.FTZ R200, R23, R132 ;  /* 0x0000008417c87220 */ /* 0x000fe20000410000 */
[----:B------:R-:W-:Y:S01]  /*1ff0*/  FMUL.FTZ R137, R39, R128 ;  /* 0x0000008027897220 */ /* 0x000fe20000410000 */
[----:B------:R-:W-:Y:S01]  /*2000*/  PRMT R131, R133, 0x7632, R131 ;  /* 0x0000763285837816 */ /* 0x000fe20000000083 */
[----:B------:R-:W-:Y:S01]  /*2010*/  FADD.FTZ R204, -R211, R204 ;  /* 0x000000ccd3cc7221 */ /* 0x000fe20000010100 */
[----:B------:R-:W-:Y:S01]  /*2020*/  SHF.L.U32 R207, R201, 0x10, RZ ;  /* 0x00000010c9cf7819 */ /* 0x000fe200000006ff */
[----:B------:R-:W-:Y:S01]  /*2030*/  FADD.FTZ R128, R213, R200 ;  /* 0x000000c8d5807221 */ /* 0x000fe20000010000 */
[----:B------:R-:W-:Y:S01]  /*2040*/  FADD.FTZ R97, R97, R129 ;  /* 0x0000008161617221 */ /* 0x000fe20000010000 */
[-C--:B------:R-:W-:Y:S01]  /*2050*/  FFMA.FTZ R65, R206, R129.reuse, R65 ;  /* 0x00000081ce417223 */ /* 0x080fe20000010041 */
[----:B------:R-:W-:Y:S01]  /*2060*/  FMUL.FTZ R201, R6, R129 ;  /* 0x0000008106c97220 */ /* 0x000fe20000410000 */
[----:B------:R-:W-:-:S02]  /*2070*/  IMAD.U32 R133, R133, 0x10000, RZ ;  /* 0x0001000085857824 */ /* 0x000fc400078e00ff */
[C---:B------:R-:W-:Y:S01]  /*2080*/  FFMA.FTZ R129, R137.reuse, R200, R218 ;  /* 0x000000c889817223 */ /* 0x040fe200000100da */
[----:B------:R-:W-:Y:S01]  /*2090*/  FADD.FTZ R96, R96, R132 ;  /* 0x0000008460607221 */ /* 0x000fe20000010000 */
[----:B------:R-:W-:Y:S01]  /*20a0*/  FFMA.FTZ R64, R137, R132, R64 ;  /* 0x0000008489407223 */ /* 0x000fe20000010040 */
[----:B------:R-:W-:Y:S01]  /*20b0*/  PRMT R203, R135, 0x7632, R203 ;  /* 0x0000763287cb7816 */ /* 0x000fe200000000cb */
[----:B------:R-:W-:Y:S01]  /*20c0*/  FMUL.FTZ R197, R39, R204 ;  /* 0x000000cc27c57220 */ /* 0x000fe20000410000 */
[----:B------:R-:W-:Y:S02]  /*20d0*/  IMAD.U32 R132, R131, 0x10000, RZ ;  /* 0x0001000083847824 */ /* 0x000fe400078e00ff */
[----:B------:R-:W-:Y:S01]  /*20e0*/  FADD.FTZ R210, -R211, R202 ;  /* 0x000000cad3d27221 */ /* 0x000fe20000010100 */
[----:B------:R-:W-:Y:S01]  /*20f0*/  FADD.FTZ R131, R128, R201 ;  /* 0x000000c980837221 */ /* 0x000fe20000010000 */
[----:B------:R-:W-:Y:S01]  /*2100*/  FMUL.FTZ R202, R22, R133 ;  /* 0x0000008516ca7220 */ /* 0x000fe20000410000 */
[----:B------:R-:W-:Y:S01]  /*2110*/  FFMA.FTZ R128, R206, R201, R129 ;  /* 0x000000c9ce807223 */ /* 0x000fe20000010081 */
[----:B------:R-:W-:Y:S01]  /*2120*/  FADD.FTZ R98, R98, R133 ;  /* 0x0000008562627221 */ /* 0x000fe20000010000 */
[----:B------:R-:W-:Y:S01]  /*2130*/  FFMA.FTZ R66, R197, R133, R66 ;  /* 0x00000085c5427223 */ /* 0x000fe20000010042 */
[----:B------:R-:W-:Y:S01]  /*2140*/  SHF.L.U32 R134, R134, 0x10, RZ ;  /* 0x0000001086867819 */ /* 0x000fe200000006ff */
[----:B------:R-:W-:-:S02]  /*2150*/  IMAD.U32 R133, R203, 0x10000, RZ ;  /* 0x00010000cb857824 */ /* 0x000fc400078e00ff */
        /* <DEDUP_REMOVED lines=10> */
[----:B------:R-:W-:-:S02]  /*2200*/  IMAD.U32 R135, R135, 0x10000, RZ ;  /* 0x0001000087877824 */ /* 0x000fc400078e00ff */
[----:B------:R-:W-:Y:S01]  /*2210*/  FMUL.FTZ R207, R4, R207 ;  /* 0x000000cf04cf7220 */ /* 0x000fe20000410000 */
[----:B------:R-:W-:Y:S01]  /*2220*/  FADD.FTZ R130, R131, R204 ;  /* 0x000000cc83827221 */ /* 0x000fe20000010000 */
[----:B------:R-:W-:Y:S01]  /*2230*/  FFMA.FTZ R129, R199, R204, R128 ;  /* 0x000000ccc7817223 */ /* 0x000fe20000010080 */
[----:B------:R-:W-:Y:S01]  /*2240*/  FMUL.FTZ R205, R39, R212 ;  /* 0x000000d427cd7220 */ /* 0x000fe20000410000 */
        /* <DEDUP_REMOVED lines=18> */
.L_x_253:
[----:B------:R-:W-:Y:S05]  /*2370*/  BSYNC B1 ;  /* 0x0000000000017941 */ /* 0x000fea0003800000 */
.L_x_252:
        /* <DEDUP_REMOVED lines=20> */
.L_x_275:
[----:B-1----:R-:W-:Y:S01]  /*24c0*/  FADD.FTZ R128, R135, R128 ;  /* 0x0000008087807221 */ /* 0x002fe20000010000 */
[----:B--2---:R-:W-:Y:S01]  /*24d0*/  FADD.FTZ R129, R134, R129 ;  /* 0x0000008186817221 */ /* 0x004fe20000010000 */
[----:B------:R-:W-:Y:S02]  /*24e0*/  BSSY B1, `(.L_x_255) ;  /* 0x0000092000017945 */ /* 0x000fe40003800000 */
[----:B------:R-:W-:Y:S01]  /*24f0*/  FMUL.FTZ R211, R128, UR7 ;  /* 0x0000000780d37c20 */ /* 0x000fe20008410000 */
[----:B------:R-:W-:Y:S01]  /*2500*/  FMUL.FTZ R213, R129, UR7 ;  /* 0x0000000781d57c20 */ /* 0x000fe20008410000 */
[----:B------:R-:W-:Y:S06]  /*2510*/  @!P2 BRA `(.L_x_256) ;  /* 0x000000080038a947 */ /* 0x000fec0003800000 */
[----:B------:R-:W-:Y:S02]  /*2520*/  ISETP.NE.U32.AND P1, PT, RZ, UR8, PT ;  /* 0x00000008ff007c0c */ /* 0x000fe4000bf25070 */
[----:B------:R-:W-:Y:S02]  /*2530*/  ISETP.NE.AND P0, PT, R0, RZ, PT ;  /* 0x000000ff0000720c */ /* 0x000fe40003f05270 */
[----:B------:R-:W-:Y:S02]  /*2540*/  ISETP.NE.AND.EX P1, PT, RZ, UR9, PT, P1 ;  /* 0x00000009ff007c0c */ /* 0x000fe4000bf25310 */
[----:B------:R-:W-:-:S05]  /*2550*/  FSEL R128, R211, RZ, !P0 ;  /* 0x000000ffd3807208 */ /* 0x000fca0004000000 */
[-CC-:B------:R-:W-:Y:S01]  /*2560*/  FFMA.FTZ R129, R3, R213.reuse, R128.reuse ;  /* 0x000000d503817223 */ /* 0x180fe20000010080 */
[-CC-:B------:R-:W-:Y:S01]  /*2570*/  FFMA.FTZ R226, R162, R213.reuse, R128.reuse ;  /* 0x000000d5a2e27223 */ /* 0x180fe20000010080 */
[----:B------:R-:W-:Y:S02]  /*2580*/  FFMA.FTZ R231, R143, R213, R128 ;  /* 0x000000d58fe77223 */ /* 0x000fe40000010080 */
[----:B------:R-:W-:Y:S01]  /*2590*/  FADD.FTZ R130, R136, -R129 ;  /* 0x8000008188827221 */ /* 0x000fe20000010000 */
[----:B------:R-:W-:Y:S01]  /*25a0*/  FADD.FTZ R226, R163, -R226 ;  /* 0x800000e2a3e27221 */ /* 0x000fe20000010000 */
[C---:B------:R-:W-:Y:S02]  /*25b0*/  @P1 SHF.L.U32 R132, R104.reuse, 0x10, RZ ;  /* 0x0000001068841819 */ /* 0x040fe400000006ff */
[C---:B-----5:R-:W-:Y:S01]  /*25c0*/  FMUL.FTZ R129, R39.reuse, R130 ;  /* 0x0000008227817220 */ /* 0x060fe20000410000 */
[----:B------:R-:W-:Y:S01]  /*25d0*/  IMAD.MOV.U32 R130, RZ, RZ, R216 ;  /* 0x000000ffff827224 */ /* 0x000fe200078e00d8 */
[----:B------:R-:W-:Y:S01]  /*25e0*/  @P1 PRMT R133, R104, 0x7632, R133 ;  /* 0x0000763268851816 */ /* 0x000fe20000000085 */
[----:B------:R-:W-:Y:S01]  /*25f0*/  FMUL.FTZ R229, R39, R226 ;  /* 0x000000e227e57220 */ /* 0x000fe20000410000 */
[----:B------:R-:W-:Y:S01]  /*2600*/  @P1 FADD.FTZ R129, R129, R132 ;  /* 0x0000008481811221 */ /* 0x000fe20000010000 */
[----:B0-----:R-:W-:Y:S01]  /*2610*/  @P1 PRMT R135, R105, 0x7632, R135 ;  /* 0x0000763269871816 */ /* 0x001fe20000000087 */
[----:B------:R-:W-:Y:S01]  /*2620*/  FADD.FTZ R226, R142, -R231 ;  /* 0x800000e78ee27221 */ /* 0x000fe20000010000 */
[----:B------:R-:W-:Y:S01]  /*2630*/  LOP3.LUT P0, RZ, R130, 0xff, RZ, 0xc0, !PT ;  /* 0x000000ff82ff7812 */ /* 0x000fe2000780c0ff */
[----:B------:R-:W-:Y:S01]  /*2640*/  FMUL.FTZ R132, R129, UR18 ;  /* 0x0000001281847c20 */ /* 0x000fe20008410000 */
[----:B------:R-:W-:Y:S01]  /*2650*/  @P1 IMAD.U32 R133, R133, 0x10000, RZ ;  /* 0x0001000085851824 */ /* 0x000fe200078e00ff */
[----:B------:R-:W-:Y:S01]  /*2660*/  @P1 SHF.L.U32 R231, R107, 0x10, RZ ;  /* 0x000000106be71819 */ /* 0x000fe200000006ff */
[----:B------:R-:W-:-:S02]  /*2670*/  @P1 IMAD.U32 R135, R135, 0x10000, RZ ;  /* 0x0001000087871824 */ /* 0x000fc400078e00ff */
[----:B------:R-:W-:Y:S01]  /*2680*/  FMUL.FTZ R230, R39, R226 ;  /* 0x000000e227e67220 */ /* 0x000fe20000410000 */
[----:B------:R-:W-:Y:S02]  /*2690*/  FSEL R131, R132, RZ, P0 ;  /* 0x000000ff84837208 */ /* 0x000fe40000000000 */
[----:B------:R-:W-:Y:S01]  /*26a0*/  ISETP.NE.U32.AND P0, PT, RZ, UR14, PT ;  /* 0x0000000eff007c0c */ /* 0x000fe2000bf05070 */
[----:B------:R-:W-:Y:S01]  /*26b0*/  @P1 FADD.FTZ R230, R230, R231 ;  /* 0x000000e7e6e61221 */ /* 0x000fe20000010000 */
[----:B------:R-:W-:Y:S01]  /*26c0*/  FFMA.FTZ R231, R166, R213, R128 ;  /* 0x000000d5a6e77223 */ /* 0x000fe20000010080 */
[----:B------:R-:W-:Y:S02]  /*26d0*/  @P1 PRMT R225, R106, 0x7632, R225 ;  /* 0x000076326ae11816 */ /* 0x000fe400000000e1 */
[----:B------:R-:W-:Y:S02]  /*26e0*/  ISETP.NE.AND.EX P0, PT, RZ, UR15, PT, P0 ;  /* 0x0000000fff007c0c */ /* 0x000fe4000bf05300 */
[----:B------:R-:W-:Y:S01]  /*26f0*/  @P1 PRMT R232, R107, 0x7632, R232 ;  /* 0x000076326be81816 */ /* 0x000fe200000000e8 */
[----:B------:R-:W-:Y:S01]  /*2700*/  @P1 IMAD.U32 R228, R225, 0x10000, RZ ;  /* 0x00010000e1e41824 */ /* 0x000fe200078e00ff */
[----:B------:R-:W-:-:S02]  /*2710*/  @P1 SHF.L.U32 R220, R105, 0x10, RZ ;  /* 0x0000001069dc1819 */ /* 0x000fc400000006ff */
[----:B------:R-:W-:Y:S01]  /*2720*/  @P1 SHF.L.U32 R224, R106, 0x10, RZ ;  /* 0x000000106ae01819 */ /* 0x000fe200000006ff */
[----:B------:R-:W-:Y:S01]  /*2730*/  @P1 FADD.FTZ R229, R229, R228 ;  /* 0x000000e4e5e51221 */ /* 0x000fe20000010000 */
[----:B------:R-:W-:-:S03]  /*2740*/  FMUL.FTZ R228, R230, UR18 ;  /* 0x00000012e6e47c20 */ /* 0x000fc60008410000 */
[----:B------:R-:W-:Y:S02]  /*2750*/  FMUL.FTZ R227, R229, UR18 ;  /* 0x00000012e5e37c20 */ /* 0x000fe40008410000 */
[----:B------:R-:W-:-:S04]  /*2760*/  @P0 MOV R130, R148 ;  /* 0x0000009400820202 */ /* 0x000fc80000000f00 */
[----:B------:R-:W-:-:S04]  /*2770*/  @P0 LOP3.LUT P6, RZ, R130, 0xff, RZ, 0xc0, !PT ;  /* 0x000000ff82ff0812 */ /* 0x000fc800078cc0ff */
[----:B------:R-:W-:Y:S01]  /*2780*/  @P0 FSEL R130, R132, RZ, P6 ;  /* 0x000000ff84820208 */ /* 0x000fe20003000000 */
[----:B------:R-:W-:Y:S01]  /*2790*/  FFMA.FTZ R132, R144, R213, R128 ;  /* 0x000000d590847223 */ /* 0x000fe20000010080 */
[----:B------:R-:W-:-:S03]  /*27a0*/  LOP3.LUT P6, RZ, R216, 0xff00, RZ, 0xc0, !PT ;  /* 0x0000ff00d8ff7812 */ /* 0x000fc600078cc0ff */
[----:B------:R-:W-:-:S04]  /*27b0*/  FADD.FTZ R132, R145, -R132 ;  /* 0x8000008491847221 */ /* 0x000fc80000010000 */
[----:B------:R-:W-:-:S04]  /*27c0*/  FMUL.FTZ R132, R39, R132 ;  /* 0x0000008427847220 */ /* 0x000fc80000410000 */
[----:B------:R-:W-:Y:S01]  /*27d0*/  @P1 FADD.FTZ R132, R132, R133 ;  /* 0x0000008584841221 */ /* 0x000fe20000010000 */
[----:B------:R-:W-:-:S03]  /*27e0*/  FFMA.FTZ R133, R139, R213, R128 ;  /* 0x000000d58b857223 */ /* 0x000fc60000010080 */
[----:B------:R-:W-:Y:S01]  /*27f0*/  FMUL.FTZ R219, R132, UR18 ;  /* 0x0000001284db7c20 */ /* 0x000fe20008410000 */
[----:B------:R-:W-:-:S04]  /*2800*/  FADD.FTZ R134, R138, -R133 ;  /* 0x800000858a867221 */ /* 0x000fc80000010000 */
[----:B------:R-:W-:Y:S01]  /*2810*/  FMUL.FTZ R133, R39, R134 ;  /* 0x0000008627857220 */ /* 0x000fe20000410000 */
[----:B------:R-:W-:Y:S01]  /*2820*/  FFMA.FTZ R134, R146, R213, R128 ;  /* 0x000000d592867223 */ /* 0x000fe20000010080 */
[----:B------:R-:W-:Y:S02]  /*2830*/  FSEL R218, R219, RZ, P6 ;  /* 0x000000ffdbda7208 */ /* 0x000fe40003000000 */
[----:B------:R-:W-:Y:S01]  /*2840*/  @P1 FADD.FTZ R133, R133, R220 ;  /* 0x000000dc85851221 */ /* 0x000fe20000010000 */
[----:B------:R-:W-:Y:S01]  /*2850*/  FADD.FTZ R134, R147, -R134 ;  /* 0x8000008693867221 */ /* 0x000fe20000010000 */
[----:B------:R-:W-:Y:S02]  /*2860*/  @P0 LOP3.LUT P6, RZ, R148, 0xff00, RZ, 0xc0, !PT ;  /* 0x0000ff0094ff0812 */ /* 0x000fe400078cc0ff */
[----:B------:R-:W-:Y:S01]  /*2870*/  FMUL.FTZ R221, R133, UR18 ;  /* 0x0000001285dd7c20 */ /* 0x000fe20008410000 */
[----:B------:R-:W-:Y:S01]  /*2880*/  FMUL.FTZ R134, R39, R134 ;  /* 0x0000008627867220 */ /* 0x000fe20000410000 */
[----:B------:R-:W-:-:S02]  /*2890*/  @P0 FSEL R219, R219, RZ, P6 ;  /* 0x000000ffdbdb0208 */ /* 0x000fc40003000000 */
[----:B------:R-:W-:Y:S01]  /*28a0*/  LOP3.LUT P6, RZ, R216, 0xff0000, RZ, 0xc0, !PT ;  /* 0x00ff0000d8ff7812 */ /* 0x000fe200078cc0ff */
[----:B------:R-:W-:Y:S01]  /*28b0*/  @P1 FADD.FTZ R134, R134, R135 ;  /* 0x0000008786861221 */ /* 0x000fe20000010000 */
[----:B------:R-:W-:Y:S01]  /*28c0*/  FFMA.FTZ R135, R141, R213, R128 ;  /* 0x000000d58d877223 */ /* 0x000fe20000010080 */
[----:B------:R-:W-:Y:S01]  /*28d0*/  FADD.FTZ R128, R164, -R231 ;  /* 0x800000e7a4807221 */ /* 0x000fe20000010000 */
[----:B------:R-:W-:Y:S02]  /*28e0*/  @P1 IMAD.U32 R231, R232, 0x10000, RZ ;  /* 0x00010000e8e71824 */ /* 0x000fe400078e00ff */
[----:B------:R-:W-:Y:S01]  /*28f0*/  FMUL.FTZ R223, R134, UR18 ;  /* 0x0000001286df7c20 */ /* 0x000fe20008410000 */
[----:B------:R-:W-:Y:S01]  /*2900*/  FADD.FTZ R222, R140, -R135 ;  /* 0x800000878cde7221 */ /* 0x000fe20000010000 */
[----:B------:R-:W-:Y:S01]  /*2910*/  FMUL.FTZ R128, R39, R128 ;  /* 0x0000008027807220 */ /* 0x000fe20000410000 */
[----:B------:R-:W-:Y:S02]  /*2920*/  FSEL R215, R221, RZ, P6 ;  /* 0x000000ffddd77208 */ /* 0x000fe40003000000 */
[----:B------:R-:W-:Y:S01]  /*2930*/  FMUL.FTZ R135, R39, R222 ;  /* 0x000000de27877220 */ /* 0x000fe20000410000 */
[----:B------:R-:W-:Y:S01]  /*2940*/  @P1 FADD.FTZ R128, R128, R231 ;  /* 0x000000e780801221 */ /* 0x000fe20000010000 */
[----:B------:R-:W-:-:S02]  /*2950*/  @P0 LOP3.LUT P6, RZ, R148, 0xff0000, RZ, 0xc0, !PT ;  /* 0x00ff000094ff0812 */ /* 0x000fc400078cc0ff */
[----:B------:R-:W-:Y:S01]  /*2960*/  @P1 FADD.FTZ R135, R135, R224 ;  /* 0x000000e087871221 */ /* 0x000fe20000010000 */
[----:B------:R-:W-:Y:S02]  /*2970*/  ISETP.NE.U32.AND P1, PT, RZ, UR16, PT ;  /* 0x00000010ff007c0c */ /* 0x000fe4000bf25070 */
[----:B------:R-:W-:Y:S01]  /*2980*/  @P0 FSEL R221, R221, RZ, P6 ;  /* 0x000000ffdddd0208 */ /* 0x000fe20003000000 */
[----:B------:R-:W-:Y:S01]  /*2990*/  FMUL.FTZ R224, R135, UR18 ;  /* 0x0000001287e07c20 */ /* 0x000fe20008410000 */
[----:B------:R-:W-:Y:S02]  /*29a0*/  ISETP.NE.AND.EX P1, PT, RZ, UR17, PT, P1 ;  /* 0x00000011ff007c0c */ /* 0x000fe4000bf25310 */
[----:B------:R-:W-:Y:S02]  /*29b0*/  LOP3.LUT P6, RZ, R216, 0xff000000, RZ, 0xc0, !PT ;  /* 0xff000000d8ff7812 */ /* 0x000fe400078cc0ff */
[----:B------:R-:W-:Y:S02]  /*29c0*/  @P0 F2FP.BF16.F32.PACK_AB R221, RZ, R221 ;  /* 0x000000ddffdd023e */ /* 0x000fe400000010ff */
[----:B------:R-:W-:-:S02]  /*29d0*/  FSEL R220, R223, RZ, P6 ;  /* 0x000000ffdfdc7208 */ /* 0x000fc40003000000 */
[----:B------:R-:W-:Y:S02]  /*29e0*/  @P0 LOP3.LUT P6, RZ, R148, 0xff000000, RZ, 0xc0, !PT ;  /* 0xff00000094ff0812 */ /* 0x000fe400078cc0ff */
[----:B------:R-:W-:Y:S02]  /*29f0*/  @P0 F2FP.BF16.F32.PACK_AB R219, RZ, R219 ;  /* 0x000000dbffdb023e */ /* 0x000fe400000010ff */
[----:B------:R-:W-:Y:S02]  /*2a00*/  @P0 FSEL R223, R223, RZ, P6 ;  /* 0x000000ffdfdf0208 */ /* 0x000fe40003000000 */
[----:B------:R-:W-:Y:S02]  /*2a10*/  @P1 F2FP.BF16.F32.PACK_AB R129, RZ, R129 ;  /* 0x00000081ff81123e */ /* 0x000fe400000010ff */
[----:B------:R-:W-:Y:S02]  /*2a20*/  @P1 F2FP.BF16.F32.PACK_AB R133, RZ, R133 ;  /* 0x00000085ff85123e */ /* 0x000fe400000010ff */
[----:B------:R-:W-:-:S02]  /*2a30*/  @P1 F2FP.BF16.F32.PACK_AB R135, RZ, R135 ;  /* 0x00000087ff87123e */ /* 0x000fc400000010ff */
[----:B------:R-:W-:Y:S02]  /*2a40*/  @P1 F2FP.BF16.F32.PACK_AB R230, RZ, R230 ;  /* 0x000000e6ffe6123e */ /* 0x000fe400000010ff */
[----:B------:R-:W-:Y:S02]  /*2a50*/  @P1 F2FP.BF16.F32.PACK_AB R132, RZ, R132 ;  /* 0x00000084ff84123e */ /* 0x000fe400000010ff */
[----:B------:R-:W-:Y:S02]  /*2a60*/  @P1 F2FP.BF16.F32.PACK_AB R134, RZ, R134 ;  /* 0x00000086ff86123e */ /* 0x000fe400000010ff */
[----:B------:R-:W-:Y:S02]  /*2a70*/  @P1 F2FP.BF16.F32.PACK_AB R229, RZ, R229 ;  /* 0x000000e5ffe5123e */ /* 0x000fe400000010ff */
[----:B------:R-:W-:Y:S01]  /*2a80*/  @P1 F2FP.BF16.F32.PACK_AB R231, RZ, R128 ;  /* 0x00000080ffe7123e */ /* 0x000fe200000010ff */
[----:B------:R-:W-:Y:S01]  /*2a90*/  FMUL.FTZ R128, R128, UR18 ;  /* 0x0000001280807c20 */ /* 0x000fe20008410000 */
[----:B------:R-:W-:-:S02]  /*2aa0*/  @P1 PRMT R116, R129, 0x7610, R116 ;  /* 0x0000761081741816 */ /* 0x000fc40000000074 */
[----:B------:R-:W-:Y:S02]  /*2ab0*/  @P1 PRMT R117, R133, 0x7610, R117 ;  /* 0x0000761085751816 */ /* 0x000fe40000000075 */
[----:B------:R-:W-:Y:S02]  /*2ac0*/  @P1 PRMT R118, R135, 0x7610, R118 ;  /* 0x0000761087761816 */ /* 0x000fe40000000076 */
[----:B------:R-:W-:Y:S02]  /*2ad0*/  @P1 PRMT R119, R230, 0x7610, R119 ;  /* 0x00007610e6771816 */ /* 0x000fe40000000077 */
[----:B------:R-:W-:Y:S02]  /*2ae0*/  @P1 PRMT R116, R116, 0x5410, R132 ;  /* 0x0000541074741816 */ /* 0x000fe40000000084 */
[----:B------:R-:W-:Y:S01]  /*2af0*/  @P1 PRMT R117, R117, 0x5410, R134 ;  /* 0x0000541075751816 */ /* 0x000fe20000000086 */
[----:B------:R-:W0:Y:S01]  /*2b00*/  LDC.64 R132, c[0x0][0x2f8] ;  /* 0x0000be00ff847b82 */ /* 0x000e220000000a00 */
[----:B------:R-:W-:-:S02]  /*2b10*/  @P1 PRMT R118, R118, 0x5410, R229 ;  /* 0x0000541076761816 */ /* 0x000fc400000000e5 */
[----:B------:R-:W-:Y:S02]  /*2b20*/  @P1 PRMT R119, R119, 0x5410, R231 ;  /* 0x0000541077771816 */ /* 0x000fe400000000e7 */
[C---:B------:R-:W-:Y:S02]  /*2b30*/  LOP3.LUT P1, RZ, R217.reuse, 0xff000000, RZ, 0xc0, !PT ;  /* 0xff000000d9ff7812 */ /* 0x040fe4000782c0ff */
[----:B------:R-:W-:Y:S02]  /*2b40*/  LOP3.LUT P6, RZ, R217, 0xff, RZ, 0xc0, !PT ;  /* 0x000000ffd9ff7812 */ /* 0x000fe400078cc0ff */
[----:B------:R-:W-:Y:S02]  /*2b50*/  FSEL R231, R128, RZ, P1 ;  /* 0x000000ff80e77208 */ /* 0x000fe40000800000 */
[----:B------:R-:W-:Y:S02]  /*2b60*/  @P0 LOP3.LUT P1, RZ, R149, 0xff000000, RZ, 0xc0, !PT ;  /* 0xff00000095ff0812 */ /* 0x000fe4000782c0ff */
[----:B------:R-:W-:-:S02]  /*2b70*/  FSEL R222, R224, RZ, P6 ;  /* 0x000000ffe0de7208 */ /* 0x000fc40003000000 */
[----:B------:R-:W-:Y:S02]  /*2b80*/  @P0 FSEL R229, R128, RZ, P1 ;  /* 0x000000ff80e50208 */ /* 0x000fe40000800000 */
[----:B------:R-:W-:Y:S02]  /*2b90*/  ISETP.NE.U32.AND P1, PT, RZ, UR16, PT ;  /* 0x00000010ff007c0c */ /* 0x000fe4000bf25070 */
[----:B------:R-:W-:Y:S02]  /*2ba0*/  @P0 LOP3.LUT P6, RZ, R149, 0xff, RZ, 0xc0, !PT ;  /* 0x000000ff95ff0812 */ /* 0x000fe400078cc0ff */
[----:B------:R-:W-:Y:S02]  /*2bb0*/  ISETP.NE.AND.EX P1, PT, RZ, UR17, PT, P1 ;  /* 0x00000011ff007c0c */ /* 0x000fe4000bf25310 */
[----:B------:R-:W-:Y:S01]  /*2bc0*/  @P0 FSEL R224, R224, RZ, P6 ;  /* 0x000000ffe0e00208 */ /* 0x000fe20003000000 */
[----:B0-----:R-:W-:Y:S01]  /*2bd0*/  IMAD.WIDE.U32 R132, R37, 0x10, R132 ;  /* 0x0000001025847825 */ /* 0x001fe200078e0084 */
[----:B------:R-:W-:-:S02]  /*2be0*/  LOP3.LUT P6, RZ, R217, 0xff00, RZ, 0xc0, !PT ;  /* 0x0000ff00d9ff7812 */ /* 0x000fc400078cc0ff */
[----:B------:R-:W-:Y:S02]  /*2bf0*/  @P0 F2FP.BF16.F32.PACK_AB R224, RZ, R224 ;  /* 0x000000e0ffe0023e */ /* 0x000fe400000010ff */
[----:B------:R-:W-:Y:S02]  /*2c00*/  FSEL R225, R227, RZ, P6 ;  /* 0x000000ffe3e17208 */ /* 0x000fe40003000000 */
[----:B------:R-:W-:Y:S02]  /*2c10*/  @P0 LOP3.LUT P6, RZ, R149, 0xff00, RZ, 0xc0, !PT ;  /* 0x0000ff0095ff0812 */ /* 0x000fe400078cc0ff */
[----:B------:R-:W-:Y:S01]  /*2c20*/  @P0 F2FP.BF16.F32.PACK_AB R223, RZ, R223 ;  /* 0x000000dfffdf023e */ /* 0x000fe200000010ff */
[----:B------:R-:W0:Y:S01]  /*2c30*/  @P1 LDC.64 R128, c[0x0][0x308] ;  /* 0x0000c200ff801b82 */ /* 0x000e220000000a00 */
[----:B------:R-:W-:Y:S02]  /*2c40*/  @P0 FSEL R227, R227, RZ, P6 ;  /* 0x000000ffe3e30208 */ /* 0x000fe40003000000 */
[----:B------:R-:W-:-:S02]  /*2c50*/  LOP3.LUT P6, RZ, R217, 0xff0000, RZ, 0xc0, !PT ;  /* 0x00ff0000d9ff7812 */ /* 0x000fc400078cc0ff */
[----:B------:R-:W-:Y:S02]  /*2c60*/  @P0 F2FP.BF16.F32.PACK_AB R227, RZ, R227 ;  /* 0x000000e3ffe3023e */ /* 0x000fe400000010ff */
[C---:B------:R-:W-:Y:S02]  /*2c70*/  FSEL R226, R228.reuse, RZ, P6 ;  /* 0x000000ffe4e27208 */ /* 0x040fe40003000000 */
[----:B------:R-:W-:Y:S02]  /*2c80*/  @P0 LOP3.LUT P6, RZ, R149, 0xff0000, RZ, 0xc0, !PT ;  /* 0x00ff000095ff0812 */ /* 0x000fe400078cc0ff */
[----:B------:R-:W-:Y:S02]  /*2c90*/  @P0 F2FP.BF16.F32.PACK_AB R229, RZ, R229 ;  /* 0x000000e5ffe5023e */ /* 0x000fe400000010ff */
[----:B------:R-:W-:Y:S02]  /*2ca0*/  @P0 FSEL R228, R228, RZ, P6 ;  /* 0x000000ffe4e40208 */ /* 0x000fe40003000000 */
[----:B------:R-:W-:-:S02]  /*2cb0*/  @P0 PRMT R61, R221, 0x7610, R61 ;  /* 0x00007610dd3d0816 */ /* 0x000fc4000000003d */
[----:B------:R-:W-:Y:S02]  /*2cc0*/  @P0 F2FP.BF16.F32.PACK_AB R228, RZ, R228 ;  /* 0x000000e4ffe4023e */ /* 0x000fe400000010ff */
[----:B------:R-:W-:Y:S02]  /*2cd0*/  @P0 PRMT R62, R224, 0x7610, R62 ;  /* 0x00007610e03e0816 */ /* 0x000fe4000000003e */
[----:B------:R-:W-:Y:S02]  /*2ce0*/  @P0 PRMT R63, R228, 0x7610, R63 ;  /* 0x00007610e43f0816 */ /* 0x000fe4000000003f */
[----:B------:R-:W-:Y:S01]  /*2cf0*/  @P0 PRMT R61, R61, 0x5410, R223 ;  /* 0x000054103d3d0816 */ /* 0x000fe200000000df */
[----:B0-----:R-:W-:Y:S01]  /*2d00*/  @P1 IMAD.WIDE.U32 R134, R37, 0x10, R128 ;  /* 0x0000001025861825 */ /* 0x001fe200078e0080 */
[----:B------:R-:W-:Y:S02]  /*2d10*/  F2FP.BF16.F32.PACK_AB R128, R218, R131 ;  /* 0x00000083da80723e */ /* 0x000fe400000010ff */
[----:B------:R-:W-:-:S02]  /*2d20*/  F2FP.BF16.F32.PACK_AB R129, R220, R215 ;  /* 0x000000d7dc81723e */ /* 0x000fc400000010ff */
[----:B------:R0:W-:Y:S01]  /*2d30*/  @P1 STG.E.128 desc[UR4][R134.64], R116 ;  /* 0x0000007486001986 */ /* 0x0001e2000c101d04 */
[----:B------:R-:W-:Y:S02]  /*2d40*/  F2FP.BF16.F32.PACK_AB R131, R231, R226 ;  /* 0x000000e2e783723e */ /* 0x000fe400000010ff */
[----:B------:R-:W-:Y:S02]  /*2d50*/  @P0 PRMT R62, R62, 0x5410, R227 ;  /* 0x000054103e3e0816 */ /* 0x000fe400000000e3 */
[----:B------:R-:W-:Y:S02]  /*2d60*/  @P0 PRMT R63, R63, 0x5410, R229 ;  /* 0x000054103f3f0816 */ /* 0x000fe400000000e5 */
[----:B0-----:R-:W-:Y:S02]  /*2d70*/  @P0 F2FP.BF16.F32.PACK_AB R135, RZ, R130 ;  /* 0x00000082ff87023e */ /* 0x001fe400000010ff */
[----:B------:R-:W-:Y:S02]  /*2d80*/  @P0 LEA R134, P1, R37, UR14, 0x4 ;  /* 0x0000000e25860c11 */ /* 0x000fe4000f8220ff */
[----:B------:R-:W-:-:S02]  /*2d90*/  @P0 PRMT R60, R135, 0x7610, R60 ;  /* 0x00007610873c0816 */ /* 0x000fc4000000003c */
[----:B------:R-:W-:Y:S02]  /*2da0*/  F2FP.BF16.F32.PACK_AB R130, R225, R222 ;  /* 0x000000dee182723e */ /* 0x000fe400000010ff */
[----:B------:R-:W-:Y:S02]  /*2db0*/  @P0 PRMT R60, R60, 0x5410, R219 ;  /* 0x000054103c3c0816 */ /* 0x000fe400000000db */
[C---:B------:R-:W-:Y:S01]  /*2dc0*/  @P0 LEA.HI.X R135, R37.reuse, UR15, RZ, 0x4, P1 ;  /* 0x0000000f25870c11 */ /* 0x040fe200088f24ff */
[----:B------:R1:W-:Y:S01]  /*2dd0*/  STG.E.128 desc[UR4][R132.64], R128 ;  /* 0x0000008084007986 */ /* 0x0003e2000c101d04 */
[----:B------:R-:W-:-:S03]  /*2de0*/  IADD3 R37, R37, 0x20, RZ ;  /* 0x0000002025257810 */ /* 0x000fc60007ffe0ff */
[----:B------:R1:W-:Y:S04]  /*2df0*/  @P0 STG.E.128 desc[UR4][R134.64], R60 ;  /* 0x0000003c86000986 */ /* 0x0003e8000c101d04 */
.L_x_256:
[----:B------:R-:W-:Y:S05]  /*2e00*/  BSYNC B1 ;  /* 0x0000000000017941 */ /* 0x000fea0003800000 */
.L_x_255:
[----:B------:R-:W-:Y:S04]  /*2e10*/  BSSY B1, `(.L_x_257) ;  /* 0x0000090000017945 */ /* 0x000fe80003800000 */
[----:B------:R-:W-:Y:S05]  /*2e20*/  @!P3 BRA `(.L_x_258) ;  /* 0x000000080038b947 */ /* 0x000fea0003800000 */
[----:B------:R-:W-:Y:S02]  /*2e30*/  ISETP.NE.AND P0, PT, R0, RZ, PT ;  /* 0x000000ff0000720c */ /* 0x000fe40003f05270 */
[----:B------:R-:W-:Y:S02]  /*2e40*/  ISETP.NE.U32.AND P1, PT, RZ, UR8, PT ;  /* 0x00000008ff007c0c */ /* 0x000fe4000bf25070 */
[----:B-1----:R-:W-:Y:S02]  /*2e50*/  FSEL R132, R211, RZ, !P0 ;  /* 0x000000ffd3847208 */ /* 0x002fe40004000000 */
[----:B------:R-:W-:-:S03]  /*2e60*/  ISETP.NE.AND.EX P1, PT, RZ, UR9, PT, P1 ;  /* 0x00000009ff007c0c */ /* 0x000fc6000bf25310 */
[-CC-:B------:R-:W-:Y:S01]  /*2e70*/  FFMA.FTZ R129, R165, R213.reuse, R132.reuse ;  /* 0x000000d5a5817223 */ /* 0x180fe20000010084 */
[-CC-:B0-----:R-:W-:Y:S01]  /*2e80*/  FFMA.FTZ R135, R167, R213.reuse, R132.reuse ;  /* 0x000000d5a7877223 */ /* 0x181fe20000010084 */
[-CC-:B------:R-:W-:Y:S01]  /*2e90*/  FFMA.FTZ R224, R180, R213.reuse, R132.reuse ;  /* 0x000000d5b4e07223 */ /* 0x180fe20000010084 */
[-C--:B------:R-:W-:Y:S01]  /*2ea0*/  FFMA.FTZ R223, R169, R213.reuse, R132 ;  /* 0x000000d5a9df7223 */ /* 0x080fe20000010084 */
[----:B------:R-:W-:Y:S01]  /*2eb0*/  FADD.FTZ R128, R168, -R129 ;  /* 0x80000081a8807221 */ /* 0x000fe20000010000 */
[----:B------:R-:W-:Y:S01]  /*2ec0*/  FADD.FTZ R218, R170, -R135 ;  /* 0x80000087aada7221 */ /* 0x000fe20000010000 */
[----:B------:R-:W-:Y:S01]  /*2ed0*/  FADD.FTZ R224, R177, -R224 ;  /* 0x800000e0b1e07221 */ /* 0x000fe20000010000 */
[----:B------:R-:W-:Y:S01]  /*2ee0*/  FFMA.FTZ R231, R171, R213, R132 ;  /* 0x000000d5abe77223 */ /* 0x000fe20000010084 */
[----:B-----5:R-:W-:Y:S01]  /*2ef0*/  FMUL.FTZ R133, R39, R128 ;  /* 0x0000008027857220 */ /* 0x020fe20000410000 */
[----:B------:R-:W-:Y:S01]  /*2f00*/  MOV R128, R152 ;  /* 0x0000009800807202 */ /* 0x000fe20000000f00 */
[----:B------:R-:W-:-:S02]  /*2f10*/  @P1 IMAD.U32 R130, R108, 0x10000, RZ ;  /* 0x000100006c821824 */ /* 0x000fc400078e00ff */
[----:B------:R-:W-:Y:S01]  /*2f20*/  FMUL.FTZ R135, R39, R218 ;  /* 0x000000da27877220 */ /* 0x000fe20000410000 */
[----:B------:R-:W-:Y:S01]  /*2f30*/  @P1 IMAD.U32 R220, R109, 0x10000, RZ ;  /* 0x000100006ddc1824 */ /* 0x000fe200078e00ff */
[----:B------:R-:W-:Y:S01]  /*2f40*/  LOP3.LUT P0, RZ, R128, 0xff, RZ, 0xc0, !PT ;  /* 0x000000ff80ff7812 */ /* 0x000fe2000780c0ff */
[----:B------:R-:W-:Y:S01]  /*2f50*/  @P1 FADD.FTZ R133, R133, R130 ;  /* 0x0000008285851221 */ /* 0x000fe20000010000 */
[----:B------:R-:W-:Y:S01]  /*2f60*/  FFMA.FTZ R218, R178, R213, R132 ;  /* 0x000000d5b2da7223 */ /* 0x000fe20000010084 */
[--C-:B------:R-:W-:Y:S01]  /*2f70*/  @P1 FADD.FTZ R135, R135, R220.reuse ;  /* 0x000000dc87871221 */ /* 0x100fe20000010000 */
[----:B------:R-:W-:Y:S01]  /*2f80*/  @P1 PRMT R220, R109, 0x7632, R220 ;  /* 0x000076326ddc1816 */ /* 0x000fe200000000dc */
[----:B------:R-:W-:Y:S01]  /*2f90*/  FMUL.FTZ R130, R133, UR18 ;  /* 0x0000001285827c20 */ /* 0x000fe20008410000 */
[----:B------:R-:W-:Y:S01]  /*2fa0*/  FADD.FTZ R218, R175, -R218 ;  /* 0x800000daafda7221 */ /* 0x000fe20000010000 */
[C---:B------:R-:W-:Y:S01]  /*2fb0*/  FMUL.FTZ R229, R39.reuse, R224 ;  /* 0x000000e027e57220 */ /* 0x040fe20000410000 */
[----:B------:R-:W-:Y:S01]  /*2fc0*/  @P1 SHF.L.U32 R220, R220, 0x10, RZ ;  /* 0x00000010dcdc1819 */ /* 0x000fe200000006ff */
[----:B------:R-:W-:Y:S01]  /*2fd0*/  FADD.FTZ R224, R174, -R231 ;  /* 0x800000e7aee07221 */ /* 0x000fe20000010000 */
[----:B------:R-:W-:Y:S01]  /*2fe0*/  FSEL R128, R130, RZ, P0 ;  /* 0x000000ff82807208 */ /* 0x000fe20000000000 */
[----:B------:R-:W-:Y:S01]  /*2ff0*/  FMUL.FTZ R227, R39, R218 ;  /* 0x000000da27e37220 */ /* 0x000fe20000410000 */
[----:B------:R-:W-:Y:S01]  /*3000*/  ISETP.NE.U32.AND P0, PT, RZ, UR14, PT ;  /* 0x0000000eff007c0c */ /* 0x000fe2000bf05070 */
[----:B------:R-:W-:-:S02]  /*3010*/  @P1 IMAD.U32 R231, R111, 0x10000, RZ ;  /* 0x000100006fe71824 */ /* 0x000fc400078e00ff */
[----:B------:R-:W-:Y:S01]  /*3020*/  FMUL.FTZ R230, R39, R224 ;  /* 0x000000e027e67220 */ /* 0x000fe20000410000 */
[----:B------:R-:W-:Y:S01]  /*3030*/  @P1 FADD.FTZ R227, R227, R220 ;  /* 0x000000dce3e31221 */ /* 0x000fe20000010000 */
[----:B------:R-:W-:Y:S01]  /*3040*/  ISETP.NE.AND.EX P0, PT, RZ, UR15, PT, P0 ;  /* 0x0000000fff007c0c */ /* 0x000fe2000bf05300 */
[----:B------:R-:W-:Y:S01]  /*3050*/  FADD.FTZ R220, R172, -R223 ;  /* 0x800000dfacdc7221 */ /* 0x000fe20000010000 */
[----:B------:R-:W-:Y:S02]  /*3060*/  @P1 IMAD.U32 R223, R110, 0x10000, RZ ;  /* 0x000100006edf1824 */ /* 0x000fe400078e00ff */
[----:B------:R-:W-:Y:S01]  /*3070*/  @P1 FADD.FTZ R230, R230, R231 ;  /* 0x000000e7e6e61221 */ /* 0x000fe20000010000 */
[----:B------:R-:W-:Y:S01]  /*3080*/  @P1 PRMT R131, R108, 0x7632, R131 ;  /* 0x000076326c831816 */ /* 0x000fe20000000083 */
[----:B------:R-:W-:Y:S01]  /*3090*/  FMUL.FTZ R228, R39, R220 ;  /* 0x000000dc27e47220 */ /* 0x000fe20000410000 */
[----:B------:R-:W-:Y:S01]  /*30a0*/  @P1 PRMT R231, R111, 0x7632, R231 ;  /* 0x000076326fe71816 */ /* 0x000fe200000000e7 */
[----:B------:R-:W-:Y:S01]  /*30b0*/  FMUL.FTZ R219, R135, UR18 ;  /* 0x0000001287db7c20 */ /* 0x000fe20008410000 */
[----:B------:R-:W-:Y:S01]  /*30c0*/  @P1 SHF.L.U32 R131, R131, 0x10, RZ ;  /* 0x0000001083831819 */ /* 0x000fe200000006ff */
[--C-:B------:R-:W-:Y:S01]  /*30d0*/  @P1 FADD.FTZ R228, R228, R223.reuse ;  /* 0x000000dfe4e41221 */ /* 0x100fe20000010000 */
[----:B------:R-:W-:Y:S01]  /*30e0*/  @P1 PRMT R223, R110, 0x7632, R223 ;  /* 0x000076326edf1816 */ /* 0x000fe200000000df */
[----:B------:R-:W-:Y:S01]  /*30f0*/  FMUL.FTZ R221, R227, UR18 ;  /* 0x00000012e3dd7c20 */ /* 0x000fe20008410000 */
[----:B------:R-:W-:Y:S01]  /*3100*/  @P1 SHF.L.U32 R231, R231, 0x10, RZ ;  /* 0x00000010e7e71819 */ /* 0x000fe200000006ff */
[----:B------:R-:W-:Y:S01]  /*3110*/  @P0 IMAD.MOV.U32 R129, RZ, RZ, R150 ;  /* 0x000000ffff810224 */ /* 0x000fe200078e0096 */
[----:B------:R-:W-:Y:S01]  /*3120*/  @P1 SHF.L.U32 R226, R223, 0x10, RZ ;  /* 0x00000010dfe21819 */ /* 0x000fe200000006ff */
[----:B------:R-:W-:-:S03]  /*3130*/  FMUL.FTZ R222, R228, UR18 ;  /* 0x00000012e4de7c20 */ /* 0x000fc60008410000 */
[----:B------:R-:W-:Y:S01]  /*3140*/  @P0 LOP3.LUT P6, RZ, R129, 0xff, RZ, 0xc0, !PT ;  /* 0x000000ff81ff0812 */ /* 0x000fe200078cc0ff */
[----:B------:R-:W-:Y:S01]  /*3150*/  @P1 FADD.FTZ R229, R229, R226 ;  /* 0x000000e2e5e51221 */ /* 0x000fe20000010000 */
[----:B------:R-:W-:Y:S02]  /*3160*/  FMUL.FTZ R226, R230, UR18 ;  /* 0x00000012e6e27c20 */ /* 0x000fe40008410000 */
[----:B------:R-:W-:Y:S01]  /*3170*/  @P0 FSEL R129, R130, RZ, P6 ;  /* 0x000000ff82810208 */ /* 0x000fe20003000000 */
[-CC-:B------:R-:W-:Y:S01]  /*3180*/  FFMA.FTZ R130, R176, R213.reuse, R132.reuse ;  /* 0x000000d5b0827223 */ /* 0x180fe20000010084 */
[----:B------:R-:W-:Y:S01]  /*3190*/  FFMA.FTZ R132, R182, R213, R132 ;  /* 0x000000d5b6847223 */ /* 0x000fe20000010084 */
[----:B------:R-:W-:Y:S01]  /*31a0*/  LOP3.LUT P6, RZ, R152, 0xff00, RZ, 0xc0, !PT ;  /* 0x0000ff0098ff7812 */ /* 0x000fe200078cc0ff */
[----:B------:R-:W-:Y:S01]  /*31b0*/  FMUL.FTZ R225, R229, UR18 ;  /* 0x00000012e5e17c20 */ /* 0x000fe20008410000 */
[----:B------:R-:W-:Y:S01]  /*31c0*/  FADD.FTZ R130, R173, -R130 ;  /* 0x80000082ad827221 */ /* 0x000fe20000010000 */
[----:B------:R-:W-:-:S03]  /*31d0*/  FADD.FTZ R132, R179, -R132 ;  /* 0x80000084b3847221 */ /* 0x000fc60000010000 */
[C---:B------:R-:W-:Y:S01]  /*31e0*/  FMUL.FTZ R134, R39.reuse, R130 ;  /* 0x0000008227867220 */ /* 0x040fe20000410000 */
[----:B------:R-:W-:-:S03]  /*31f0*/  FMUL.FTZ R132, R39, R132 ;  /* 0x0000008427847220 */ /* 0x000fc60000410000 */
[----:B------:R-:W-:Y:S01]  /*3200*/  @P1 FADD.FTZ R134, R134, R131 ;  /* 0x0000008386861221 */ /* 0x000fe20000010000 */
[----:B------:R-:W-:Y:S01]  /*3210*/  @P1 FADD.FTZ R132, R132, R231 ;  /* 0x000000e784841221 */ /* 0x000fe20000010000 */
[----:B------:R-:W-:Y:S02]  /*3220*/  ISETP.NE.U32.AND P1, PT, RZ, UR16, PT ;  /* 0x00000010ff007c0c */ /* 0x000fe4000bf25070 */
[----:B------:R-:W-:Y:S02]  /*3230*/  FMUL.FTZ R130, R134, UR18 ;  /* 0x0000001286827c20 */ /* 0x000fe40008410000 */
[----:B------:R-:W-:-:S03]  /*3240*/  ISETP.NE.AND.EX P1, PT, RZ, UR17, PT, P1 ;  /* 0x00000011ff007c0c */ /* 0x000fc6000bf25310 */
[----:B------:R-:W-:Y:S02]  /*3250*/  FSEL R131, R130, RZ, P6 ;  /* 0x000000ff82837208 */ /* 0x000fe40003000000 */
[----:B------:R-:W-:Y:S02]  /*3260*/  @P0 LOP3.LUT P6, RZ, R150, 0xff00, RZ, 0xc0, !PT ;  /* 0x0000ff0096ff0812 */ /* 0x000fe400078cc0ff */
[----:B------:R-:W-:Y:S02]  /*3270*/  F2FP.BF16.F32.PACK_AB R128, R131, R128 ;  /* 0x000000808380723e */ /* 0x000fe400000010ff */
[----:B------:R-:W-:Y:S02]  /*3280*/  @P0 FSEL R130, R130, RZ, P6 ;  /* 0x000000ff82820208 */ /* 0x000fe40003000000 */
[----:B------:R-:W-:Y:S02]  /*3290*/  LOP3.LUT P6, RZ, R152, 0xff0000, RZ, 0xc0, !PT ;  /* 0x00ff000098ff7812 */ /* 0x000fe400078cc0ff */
[----:B------:R-:W-:-:S02]  /*32a0*/  @P1 F2FP.BF16.F32.PACK_AB R133, RZ, R133 ;  /* 0x00000085ff85123e */ /* 0x000fc400000010ff */
[----:B------:R-:W-:Y:S02]  /*32b0*/  @P1 F2FP.BF16.F32.PACK_AB R135, RZ, R135 ;  /* 0x00000087ff87123e */ /* 0x000fe400000010ff */
[----:B------:R-:W-:Y:S02]  /*32c0*/  @P1 F2FP.BF16.F32.PACK_AB R228, RZ, R228 ;  /* 0x000000e4ffe4123e */ /* 0x000fe400000010ff */
[----:B------:R-:W-:Y:S02]  /*32d0*/  @P1 F2FP.BF16.F32.PACK_AB R230, RZ, R230 ;  /* 0x000000e6ffe6123e */ /* 0x000fe400000010ff */
[----:B------:R-:W-:Y:S02]  /*32e0*/  @P1 F2FP.BF16.F32.PACK_AB R134, RZ, R134 ;  /* 0x00000086ff86123e */ /* 0x000fe400000010ff */
[----:B------:R-:W-:Y:S02]  /*32f0*/  @P1 F2FP.BF16.F32.PACK_AB R227, RZ, R227 ;  /* 0x000000e3ffe3123e */ /* 0x000fe400000010ff */
[----:B------:R-:W-:-:S02]  /*3300*/  @P1 F2FP.BF16.F32.PACK_AB R229, RZ, R229 ;  /* 0x000000e5ffe5123e */ /* 0x000fc400000010ff */
[----:B------:R-:W-:Y:S01]  /*3310*/  @P1 F2FP.BF16.F32.PACK_AB R231, RZ, R132 ;  /* 0x00000084ffe7123e */ /* 0x000fe200000010ff */
[----:B------:R-:W-:Y:S01]  /*3320*/  FMUL.FTZ R132, R132, UR18 ;  /* 0x0000001284847c20 */ /* 0x000fe20008410000 */
[----:B------:R-:W-:Y:S02]  /*3330*/  @P1 PRMT R116, R133, 0x7610, R116 ;  /* 0x0000761085741816 */ /* 0x000fe40000000074 */
[----:B------:R-:W-:Y:S02]  /*3340*/  @P1 PRMT R117, R135, 0x7610, R117 ;  /* 0x0000761087751816 */ /* 0x000fe40000000075 */
[----:B------:R-:W-:Y:S02]  /*3350*/  @P1 PRMT R118, R228, 0x7610, R118 ;  /* 0x00007610e4761816 */ /* 0x000fe40000000076 */
[----:B------:R-:W-:Y:S02]  /*3360*/  @P1 PRMT R119, R230, 0x7610, R119 ;  /* 0x00007610e6771816 */ /* 0x000fe40000000077 */
[----:B------:R-:W-:-:S02]  /*3370*/  @P1 PRMT R116, R116, 0x5410, R134 ;  /* 0x0000541074741816 */ /* 0x000fc40000000086 */
[----:B------:R-:W-:Y:S02]  /*3380*/  @P1 PRMT R117, R117, 0x5410, R227 ;  /* 0x0000541075751816 */ /* 0x000fe400000000e3 */
[----:B------:R-:W-:Y:S02]  /*3390*/  @P1 PRMT R118, R118, 0x5410, R229 ;  /* 0x0000541076761816 */ /* 0x000fe400000000e5 */
[----:B------:R-:W-:Y:S02]  /*33a0*/  @P1 PRMT R119, R119, 0x5410, R231 ;  /* 0x0000541077771816 */ /* 0x000fe400000000e7 */
[----:B------:R-:W-:Y:S02]  /*33b0*/  LOP3.LUT P1, RZ, R153, 0xff000000, RZ, 0xc0, !PT ;  /* 0xff00000099ff7812 */ /* 0x000fe4000782c0ff */
[----:B------:R-:W-:Y:S02]  /*33c0*/  FSEL R215, R219, RZ, P6 ;  /* 0x000000ffdbd77208 */ /* 0x000fe40003000000 */
[----:B------:R-:W-:-:S02]  /*33d0*/  FSEL R229, R132, RZ, P1 ;  /* 0x000000ff84e57208 */ /* 0x000fc40000800000 */
[----:B------:R-:W-:Y:S02]  /*33e0*/  @P0 LOP3.LUT P1, RZ, R151, 0xff000000, RZ, 0xc0, !PT ;  /* 0xff00000097ff0812 */ /* 0x000fe4000782c0ff */
[----:B------:R-:W-:Y:S02]  /*33f0*/  @P0 LOP3.LUT P6, RZ, R150, 0xff0000, RZ, 0xc0, !PT ;  /* 0x00ff000096ff0812 */ /* 0x000fe400078cc0ff */
[----:B------:R-:W-:Y:S02]  /*3400*/  @P0 FSEL R228, R132, RZ, P1 ;  /* 0x000000ff84e40208 */ /* 0x000fe40000800000 */
[----:B------:R-:W-:Y:S01]  /*3410*/  ISETP.NE.U32.AND P1, PT, RZ, UR16, PT ;  /* 0x00000010ff007c0c */ /* 0x000fe2000bf25070 */
[----:B------:R-:W0:Y:S01]  /*3420*/  LDC.64 R132, c[0x0][0x2f8] ;  /* 0x0000be00ff847b82 */ /* 0x000e220000000a00 */
[----:B------:R-:W-:Y:S02]  /*3430*/  @P0 FSEL R219, R219, RZ, P6 ;  /* 0x000000ffdbdb0208 */ /* 0x000fe40003000000 */
[----:B------:R-:W-:-:S02]  /*3440*/  LOP3.LUT P6, RZ, R152, 0xff000000, RZ, 0xc0, !PT ;  /* 0xff00000098ff7812 */ /* 0x000fc400078cc0ff */
[----:B------:R-:W-:Y:S02]  /*3450*/  ISETP.NE.AND.EX P1, PT, RZ, UR17, PT, P1 ;  /* 0x00000011ff007c0c */ /* 0x000fe4000bf25310 */
[C---:B------:R-:W-:Y:S02]  /*3460*/  FSEL R218, R221.reuse, RZ, P6 ;  /* 0x000000ffddda7208 */ /* 0x040fe40003000000 */
[----:B------:R-:W-:Y:S02]  /*3470*/  @P0 LOP3.LUT P6, RZ, R150, 0xff000000, RZ, 0xc0, !PT ;  /* 0xff00000096ff0812 */ /* 0x000fe400078cc0ff */
[----:B------:R-:W-:Y:S02]  /*3480*/  @P0 F2FP.BF16.F32.PACK_AB R219, RZ, R219 ;  /* 0x000000dbffdb023e */ /* 0x000fe400000010ff */
[----:B------:R-:W-:Y:S02]  /*3490*/  @P0 FSEL R221, R221, RZ, P6 ;  /* 0x000000ffdddd0208 */ /* 0x000fe40003000000 */
[----:B------:R-:W-:-:S02]  /*34a0*/  LOP3.LUT P6, RZ, R153, 0xff, RZ, 0xc0, !PT ;  /* 0x000000ff99ff7812 */ /* 0x000fc400078cc0ff */
[----:B------:R-:W-:Y:S01]  /*34b0*/  @P0 F2FP.BF16.F32.PACK_AB R227, RZ, R130 ;  /* 0x00000082ffe3023e */ /* 0x000fe200000010ff */
[----:B------:R-:W1:Y:S01]  /*34c0*/  @P1 LDC.64 R134, c[0x0][0x308] ;  /* 0x0000c200ff861b82 */ /* 0x000e620000000a00 */
[C---:B------:R-:W-:Y:S02]  /*34d0*/  FSEL R220, R222.reuse, RZ, P6 ;  /* 0x000000ffdedc7208 */ /* 0x040fe40003000000 */
[----:B------:R-:W-:Y:S02]  /*34e0*/  @P0 LOP3.LUT P6, RZ, R151, 0xff, RZ, 0xc0, !PT ;  /* 0x000000ff97ff0812 */ /* 0x000fe400078cc0ff */
[----:B------:R-:W-:Y:S01]  /*34f0*/  @P0 F2FP.BF16.F32.PACK_AB R221, RZ, R221 ;  /* 0x000000ddffdd023e */ /* 0x000fe200000010ff */
[----:B0-----:R-:W-:Y:S01]  /*3500*/  IMAD.WIDE.U32 R132, R37, 0x10, R132 ;  /* 0x0000001025847825 */ /* 0x001fe200078e0084 */
[----:B------:R-:W-:Y:S02]  /*3510*/  @P0 FSEL R222, R222, RZ, P6 ;  /* 0x000000ffdede0208 */ /* 0x000fe40003000000 */
[----:B------:R-:W-:-:S02]  /*3520*/  LOP3.LUT P6, RZ, R153, 0xff00, RZ, 0xc0, !PT ;  /* 0x0000ff0099ff7812 */ /* 0x000fc400078cc0ff */
[----:B------:R-:W-:Y:S02]  /*3530*/  @P0 F2FP.BF16.F32.PACK_AB R222, RZ, R222 ;  /* 0x000000deffde023e */ /* 0x000fe400000010ff */
[----:B------:R-:W-:Y:S02]  /*3540*/  FSEL R223, R225, RZ, P6 ;  /* 0x000000ffe1df7208 */ /* 0x000fe40003000000 */
[----:B------:R-:W-:Y:S02]  /*3550*/  @P0 LOP3.LUT P6, RZ, R151, 0xff00, RZ, 0xc0, !PT ;  /* 0x0000ff0097ff0812 */ /* 0x000fe400078cc0ff */
[----:B------:R-:W-:Y:S02]  /*3560*/  @P0 F2FP.BF16.F32.PACK_AB R228, RZ, R228 ;  /* 0x000000e4ffe4023e */ /* 0x000fe400000010ff */
[----:B------:R-:W-:Y:S02]  /*3570*/  @P0 FSEL R225, R225, RZ, P6 ;  /* 0x000000ffe1e10208 */ /* 0x000fe40003000000 */
[----:B------:R-:W-:-:S02]  /*3580*/  LOP3.LUT P6, RZ, R153, 0xff0000, RZ, 0xc0, !PT ;  /* 0x00ff000099ff7812 */ /* 0x000fc400078cc0ff */
[----:B------:R-:W-:Y:S01]  /*3590*/  @P0 F2FP.BF16.F32.PACK_AB R225, RZ, R225 ;  /* 0x000000e1ffe1023e */ /* 0x000fe200000010ff */
[----:B-1----:R-:W-:Y:S01]  /*35a0*/  @P1 IMAD.WIDE.U32 R134, R37, 0x10, R134 ;  /* 0x0000001025861825 */ /* 0x002fe200078e0086 */
[C---:B------:R-:W-:Y:S02]  /*35b0*/  FSEL R224, R226.reuse, RZ, P6 ;  /* 0x000000ffe2e07208 */ /* 0x040fe40003000000 */
[----:B------:R-:W-:Y:S02]  /*35c0*/  @P0 LOP3.LUT P6, RZ, R151, 0xff0000, RZ, 0xc0, !PT ;  /* 0x00ff000097ff0812 */ /* 0x000fe400078cc0ff */
[----:B------:R0:W-:Y:S01]  /*35d0*/  @P1 STG.E.128 desc[UR4][R134.64], R116 ;  /* 0x0000007486001986 */ /* 0x0001e2000c101d04 */
[----:B------:R-:W-:Y:S02]  /*35e0*/  @P0 PRMT R61, R219, 0x7610, R61 ;  /* 0x00007610db3d0816 */ /* 0x000fe4000000003d */
[----:B------:R-:W-:Y:S02]  /*35f0*/  @P0 FSEL R226, R226, RZ, P6 ;  /* 0x000000ffe2e20208 */ /* 0x000fe40003000000 */
[----:B------:R-:W-:-:S02]  /*3600*/  @P0 PRMT R62, R222, 0x7610, R62 ;  /* 0x00007610de3e0816 */ /* 0x000fc4000000003e */
[----:B------:R-:W-:Y:S02]  /*3610*/  @P0 F2FP.BF16.F32.PACK_AB R226, RZ, R226 ;  /* 0x000000e2ffe2023e */ /* 0x000fe400000010ff */
[----:B------:R-:W-:Y:S02]  /*3620*/  F2FP.BF16.F32.PACK_AB R130, R223, R220 ;  /* 0x000000dcdf82723e */ /* 0x000fe400000010ff */
[----:B------:R-:W-:Y:S02]  /*3630*/  @P0 PRMT R63, R226, 0x7610, R63 ;  /* 0x00007610e23f0816 */ /* 0x000fe4000000003f */
[----:B------:R-:W-:Y:S02]  /*3640*/  F2FP.BF16.F32.PACK_AB R131, R229, R224 ;  /* 0x000000e0e583723e */ /* 0x000fe400000010ff */
[----:B------:R-:W-:Y:S02]  /*3650*/  @P0 PRMT R61, R61, 0x5410, R221 ;  /* 0x000054103d3d0816 */ /* 0x000fe400000000dd */
[----:B------:R-:W-:-:S02]  /*3660*/  @P0 PRMT R62, R62, 0x5410, R225 ;  /* 0x000054103e3e0816 */ /* 0x000fc400000000e1 */
[----:B0-----:R-:W-:Y:S02]  /*3670*/  @P0 F2FP.BF16.F32.PACK_AB R135, RZ, R129 ;  /* 0x00000081ff87023e */ /* 0x001fe400000010ff */
[----:B------:R-:W-:Y:S02]  /*3680*/  @P0 LEA R134, P1, R37, UR14, 0x4 ;  /* 0x0000000e25860c11 */ /* 0x000fe4000f8220ff */
[----:B------:R-:W-:Y:S02]  /*3690*/  @P0 PRMT R60, R135, 0x7610, R60 ;  /* 0x00007610873c0816 */ /* 0x000fe4000000003c */
[----:B------:R-:W-:Y:S02]  /*36a0*/  F2FP.BF16.F32.PACK_AB R129, R218, R215 ;  /* 0x000000d7da81723e */ /* 0x000fe400000010ff */
[----:B------:R-:W-:Y:S02]  /*36b0*/  @P0 PRMT R60, R60, 0x5410, R227 ;  /* 0x000054103c3c0816 */ /* 0x000fe400000000e3 */
[----:B------:R-:W-:Y:S01]  /*36c0*/  @P0 LEA.HI.X R135, R37, UR15, RZ, 0x4, P1 ;  /* 0x0000000f25870c11 */ /* 0x000fe200088f24ff */
[----:B------:R2:W-:Y:S01]  /*36d0*/  STG.E.128 desc[UR4][R132.64], R128 ;  /* 0x0000008084007986 */ /* 0x0005e2000c101d04 */
[----:B------:R-:W-:Y:S01]  /*36e0*/  @P0 PRMT R63, R63, 0x5410, R228 ;  /* 0x000054103f3f0816 */ /* 0x000fe200000000e4 */
[----:B------:R-:W-:-:S04]  /*36f0*/  VIADD R37, R37, 0x20 ;  /* 0x0000002025257836 */ /* 0x000fc80000000000 */
[----:B------:R2:W-:Y:S03]  /*3700*/  @P0 STG.E.128 desc[UR4][R134.64], R60 ;  /* 0x0000003c86000986 */ /* 0x0005e6000c101d04 */
.L_x_258:
[----:B------:R-:W-:Y:S05]  /*3710*/  BSYNC B1 ;  /* 0x0000000000017941 */ /* 0x000fea0003800000 */
.L_x_257:
[----:B------:R-:W-:Y:S04]  /*3720*/  BSSY B1, `(.L_x_259) ;  /* 0x0000090000017945 */ /* 0x000fe80003800000 */
[----:B------:R-:W-:Y:S05]  /*3730*/  @!P4 BRA `(.L_x_260) ;  /* 0x000000080038c947 */ /* 0x000fea0003800000 */
[----:B------:R-:W-:Y:S02]  /*3740*/  ISETP.NE.U32.AND P1, PT, RZ, UR8, PT ;  /* 0x00000008ff007c0c */ /* 0x000fe4000bf25070 */
[----:B------:R-:W-:Y:S02]  /*3750*/  ISETP.NE.AND P0, PT, R0, RZ, PT ;  /* 0x000000ff0000720c */ /* 0x000fe40003f05270 */
[----:B------:R-:W-:Y:S02]  /*3760*/  ISETP.NE.AND.EX P1, PT, RZ, UR9, PT, P1 ;  /* 0x00000009ff007c0c */ /* 0x000fe4000bf25310 */
[----:B-12---:R-:W-:-:S05]  /*3770*/  FSEL R132, R211, RZ, !P0 ;  /* 0x000000ffd3847208 */ /* 0x006fca0004000000 */
[-CC-:B------:R-:W-:Y:S01]  /*3780*/  FFMA.FTZ R129, R181, R213.reuse, R132.reuse ;  /* 0x000000d5b5817223 */ /* 0x180fe20000010084 */
[-CC-:B0-----:R-:W-:Y:S01]  /*3790*/  FFMA.FTZ R135, R183, R213.reuse, R132.reuse ;  /* 0x000000d5b7877223 */ /* 0x181fe20000010084 */
[-CC-:B------:R-:W-:Y:S01]  /*37a0*/  FFMA.FTZ R224, R196, R213.reuse, R132.reuse ;  /* 0x000000d5c4e07223 */ /* 0x180fe20000010084 */
[-C--:B------:R-:W-:Y:S01]  /*37b0*/  FFMA.FTZ R223, R185, R213.reuse, R132 ;  /* 0x000000d5b9df7223 */ /* 0x080fe20000010084 */
[----:B------:R-:W-:Y:S01]  /*37c0*/  FADD.FTZ R128, R184, -R129 ;  /* 0x80000081b8807221 */ /* 0x000fe20000010000 */
[----:B------:R-:W-:Y:S01]  /*37d0*/  FADD.FTZ R218, R186, -R135 ;  /* 0x80000087bada7221 */ /* 0x000fe20000010000 */
[----:B------:R-:W-:Y:S01]  /*37e0*/  @P1 SHF.L.U32 R130, R40, 0x10, RZ ;  /* 0x0000001028821819 */ /* 0x000fe200000006ff */
[----:B------:R-:W-:Y:S01]  /*37f0*/  FADD.FTZ R224, R193, -R224 ;  /* 0x800000e0c1e07221 */ /* 0x000fe20000010000 */
[----:B-----5:R-:W-:Y:S01]  /*3800*/  FMUL.FTZ R133, R39, R128 ;  /* 0x0000008027857220 */ /* 0x020fe20000410000 */
[----:B------:R-:W-:Y:S01]  /*3810*/  IMAD.MOV.U32 R128, RZ, RZ, R156 ;  /* 0x000000ffff807224 */ /* 0x000fe200078e009c */
[----:B------:R-:W-:Y:S01]  /*3820*/  @P1 SHF.L.U32 R220, R41, 0x10, RZ ;  /* 0x0000001029dc1819 */ /* 0x000fe200000006ff */
[----:B------:R-:W-:Y:S01]  /*3830*/  FMUL.FTZ R135, R39, R218 ;  /* 0x000000da27877220 */ /* 0x000fe20000410000 */
[----:B------:R-:W-:Y:S01]  /*3840*/  @P1 FADD.FTZ R133, R133, R130 ;  /* 0x0000008285851221 */ /* 0x000fe20000010000 */
[-C--:B------:R-:W-:Y:S01]  /*3850*/  FFMA.FTZ R218, R194, R213.reuse, R132 ;  /* 0x000000d5c2da7223 */ /* 0x080fe20000010084 */
[----:B------:R-:W-:Y:S01]  /*3860*/  LOP3.LUT P0, RZ, R128, 0xff, RZ, 0xc0, !PT ;  /* 0x000000ff80ff7812 */ /* 0x000fe2000780c0ff */
[--C-:B------:R-:W-:Y:S01]  /*3870*/  @P1 FADD.FTZ R135, R135, R220.reuse ;  /* 0x000000dc87871221 */ /* 0x100fe20000010000 */
[----:B------:R-:W-:Y:S01]  /*3880*/  FMUL.FTZ R130, R133, UR18 ;  /* 0x0000001285827c20 */ /* 0x000fe20008410000 */
[----:B------:R-:W-:Y:S01]  /*3890*/  @P1 PRMT R220, R41, 0x7632, R220 ;  /* 0x0000763229dc1816 */ /* 0x000fe200000000dc */
[----:B------:R-:W-:Y:S01]  /*38a0*/  FADD.FTZ R218, R191, -R218 ;  /* 0x800000dabfda7221 */ /* 0x000fe20000010000 */
[----:B------:R-:W-:Y:S01]  /*38b0*/  FFMA.FTZ R231, R187, R213, R132 ;  /* 0x000000d5bbe77223 */ /* 0x000fe20000010084 */
[C---:B------:R-:W-:Y:S01]  /*38c0*/  FMUL.FTZ R229, R39.reuse, R224 ;  /* 0x000000e027e57220 */ /* 0x040fe20000410000 */
[----:B------:R-:W-:Y:S01]  /*38d0*/  FSEL R128, R130, RZ, P0 ;  /* 0x000000ff82807208 */ /* 0x000fe20000000000 */
[----:B------:R-:W-:Y:S01]  /*38e0*/  @P1 IMAD.U32 R220, R220, 0x10000, RZ ;  /* 0x00010000dcdc1824 */ /* 0x000fe200078e00ff */
[----:B------:R-:W-:Y:S01]  /*38f0*/  ISETP.NE.U32.AND P0, PT, RZ, UR14, PT ;  /* 0x0000000eff007c0c */ /* 0x000fe2000bf05070 */
[----:B------:R-:W-:Y:S01]  /*3900*/  FMUL.FTZ R227, R39, R218 ;  /* 0x000000da27e37220 */ /* 0x000fe20000410000 */
[----:B------:R-:W-:Y:S01]  /*3910*/  FADD.FTZ R224, R190, -R231 ;  /* 0x800000e7bee07221 */ /* 0x000fe20000010000 */
[----:B------:R-:W-:Y:S01]  /*3920*/  @P1 SHF.L.U32 R231, R43, 0x10, RZ ;  /* 0x000000102be71819 */ /* 0x000fe200000006ff */
[----:B------:R-:W-:Y:S01]  /*3930*/  FMUL.FTZ R219, R135, UR18 ;  /* 0x0000001287db7c20 */ /* 0x000fe20008410000 */
[----:B------:R-:W-:Y:S01]  /*3940*/  ISETP.NE.AND.EX P0, PT, RZ, UR15, PT, P0 ;  /* 0x0000000fff007c0c */ /* 0x000fe2000bf05300 */
[----:B------:R-:W-:Y:S01]  /*3950*/  @P1 FADD.FTZ R227, R227, R220 ;  /* 0x000000dce3e31221 */ /* 0x000fe20000010000 */
[----:B------:R-:W-:Y:S01]  /*3960*/  FADD.FTZ R220, R188, -R223 ;  /* 0x800000dfbcdc7221 */ /* 0x000fe20000010000 */
[----:B------:R-:W-:Y:S01]  /*3970*/  @P1 SHF.L.U32 R223, R42, 0x10, RZ ;  /* 0x000000102adf1819 */ /* 0x000fe200000006ff */
[C---:B------:R-:W-:Y:S01]  /*3980*/  FMUL.FTZ R230, R39.reuse, R224 ;  /* 0x000000e027e67220 */ /* 0x040fe20000410000 */
[----:B------:R-:W-:Y:S01]  /*3990*/  @P1 PRMT R131, R40, 0x7632, R131 ;  /* 0x0000763228831816 */ /* 0x000fe20000000083 */
[----:B------:R-:W-:Y:S01]  /*39a0*/  FMUL.FTZ R228, R39, R220 ;  /* 0x000000dc27e47220 */ /* 0x000fe20000410000 */
[----:B------:R-:W-:Y:S01]  /*39b0*/  FMUL.FTZ R221, R227, UR18 ;  /* 0x00000012e3dd7c20 */ /* 0x000fe20008410000 */
[--C-:B------:R-:W-:Y:S01]  /*39c0*/  @P1 FADD.FTZ R230, R230, R231.reuse ;  /* 0x000000e7e6e61221 */ /* 0x100fe20000010000 */
[----:B------:R-:W-:Y:S01]  /*39d0*/  @P1 PRMT R231, R43, 0x7632, R231 ;  /* 0x000076322be71816 */ /* 0x000fe200000000e7 */
[--C-:B------:R-:W-:Y:S01]  /*39e0*/  @P1 FADD.FTZ R228, R228, R223.reuse ;  /* 0x000000dfe4e41221 */ /* 0x100fe20000010000 */
[----:B------:R-:W-:Y:S01]  /*39f0*/  @P1 PRMT R223, R42, 0x7632, R223 ;  /* 0x000076322adf1816 */ /* 0x000fe200000000df */
[----:B------:R-:W-:Y:S01]  /*3a00*/  @P1 IMAD.U32 R131, R131, 0x10000, RZ ;  /* 0x0001000083831824 */ /* 0x000fe200078e00ff */
[----:B------:R-:W-:Y:S01]  /*3a10*/  @P0 MOV R129, R154 ;  /* 0x0000009a00810202 */ /* 0x000fe20000000f00 */
[----:B------:R-:W-:-:S02]  /*3a20*/  @P1 IMAD.U32 R231, R231, 0x10000, RZ ;  /* 0x00010000e7e71824 */ /* 0x000fc400078e00ff */
[----:B------:R-:W-:Y:S01]  /*3a30*/  FMUL.FTZ R222, R228, UR18 ;  /* 0x00000012e4de7c20 */ /* 0x000fe20008410000 */
[----:B------:R-:W-:Y:S01]  /*3a40*/  @P1 IMAD.U32 R226, R223, 0x10000, RZ ;  /* 0x00010000dfe21824 */ /* 0x000fe200078e00ff */
[----:B------:R-:W-:-:S03]  /*3a50*/  @P0 LOP3.LUT P6, RZ, R129, 0xff, RZ, 0xc0, !PT ;  /* 0x000000ff81ff0812 */ /* 0x000fc600078cc0ff */
[----:B------:R-:W-:Y:S01]  /*3a60*/  @P1 FADD.FTZ R229, R229, R226 ;  /* 0x000000e2e5e51221 */ /* 0x000fe20000010000 */
[----:B------:R-:W-:Y:S01]  /*3a70*/  @P0 FSEL R129, R130, RZ, P6 ;  /* 0x000000ff82810208 */ /* 0x000fe20003000000 */
[-CC-:B------:R-:W-:Y:S01]  /*3a80*/  FFMA.FTZ R130, R192, R213.reuse, R132.reuse ;  /* 0x000000d5c0827223 */ /* 0x180fe20000010084 */
[----:B------:R-:W-:Y:S01]  /*3a90*/  FFMA.FTZ R132, R198, R213, R132 ;  /* 0x000000d5c6847223 */ /* 0x000fe20000010084 */
[----:B------:R-:W-:Y:S01]  /*3aa0*/  FMUL.FTZ R226, R230, UR18 ;  /* 0x00000012e6e27c20 */ /* 0x000fe20008410000 */
[----:B------:R-:W-:Y:S01]  /*3ab0*/  LOP3.LUT P6, RZ, R156, 0xff00, RZ, 0xc0, !PT ;  /* 0x0000ff009cff7812 */ /* 0x000fe200078cc0ff */
[----:B------:R-:W-:Y:S01]  /*3ac0*/  FADD.FTZ R130, R189, -R130 ;  /* 0x80000082bd827221 */ /* 0x000fe20000010000 */
[----:B------:R-:W-:Y:S01]  /*3ad0*/  FADD.FTZ R132, R195, -R132 ;  /* 0x80000084c3847221 */ /* 0x000fe20000010000 */
[----:B------:R-:W-:Y:S02]  /*3ae0*/  FMUL.FTZ R225, R229, UR18 ;  /* 0x00000012e5e17c20 */ /* 0x000fe40008410000 */
        /* <DEDUP_REMOVED lines=80> */
[----:B------:R-:W-:-:S02]  /*3ff0*/  @P0 PRMT R63, R63, 0x5410, R228 ;  /* 0x000054103f3f0816 */ /* 0x000fc400000000e4 */
[----:B------:R-:W-:-:S03]  /*4000*/  IADD3 R37, R37, 0x20, RZ ;  /* 0x0000002025257810 */ /* 0x000fc60007ffe0ff */
[----:B------:R3:W-:Y:S04]  /*4010*/  @P0 STG.E.128 desc[UR4][R134.64], R60 ;  /* 0x0000003c86000986 */ /* 0x0007e8000c101d04 */
.L_x_260:
[----:B------:R-:W-:Y:S05]  /*4020*/  BSYNC B1 ;  /* 0x0000000000017941 */ /* 0x000fea0003800000 */
.L_x_259:
[----:B------:R-:W-:Y:S04]  /*4030*/  BSSY B1, `(.L_x_261) ;  /* 0x000008f000017945 */ /* 0x000fe80003800000 */
[----:B------:R-:W-:Y:S05]  /*4040*/  @!P5 BRA `(.L_x_262) ;  /* 0x000000080034d947 */ /* 0x000fea0003800000 */
[----:B------:R-:W-:Y:S02]  /*4050*/  ISETP.NE.AND P0, PT, R0, RZ, PT ;  /* 0x000000ff0000720c */ /* 0x000fe40003f05270 */
[----:B------:R-:W-:Y:S02]  /*4060*/  ISETP.NE.U32.AND P1, PT, RZ, UR8, PT ;  /* 0x00000008ff007c0c */ /* 0x000fe4000bf25070 */
[----:B-123--:R-:W-:Y:S02]  /*4070*/  FSEL R128, R211, RZ, !P0 ;  /* 0x000000ffd3807208 */ /* 0x00efe40004000000 */
[----:B------:R-:W-:-:S03]  /*4080*/  ISETP.NE.AND.EX P1, PT, RZ, UR9, PT, P1 ;  /* 0x00000009ff007c0c */ /* 0x000fc6000bf25310 */
[----:B------:R-:W-:-:S04]  /*4090*/  FFMA.FTZ R129, R137, R213, R128 ;  /* 0x000000d589817223 */ /* 0x000fc80000010080 */
[----:B------:R-:W-:-:S04]  /*40a0*/  FADD.FTZ R130, R200, -R129 ;  /* 0x80000081c8827221 */ /* 0x000fc80000010000 */
[----:B-----5:R-:W-:Y:S01]  /*40b0*/  FMUL.FTZ R129, R39, R130 ;  /* 0x0000008227817220 */ /* 0x020fe20000410000 */
[----:B------:R-:W-:Y:S01]  /*40c0*/  MOV R130, R160 ;  /* 0x000000a000827202 */ /* 0x000fe20000000f00 */
[C---:B------:R-:W-:Y:S01]  /*40d0*/  @P1 IMAD.U32 R132, R124.reuse, 0x10000, RZ ;  /* 0x000100007c841824 */ /* 0x040fe200078e00ff */
[----:B------:R-:W-:Y:S01]  /*40e0*/  @P1 PRMT R133, R124, 0x7632, R133 ;  /* 0x000076327c851816 */ /* 0x000fe20000000085 */
[----:B------:R-:W-:Y:S01]  /*40f0*/  @P1 IMAD.U32 R220, R125, 0x10000, RZ ;  /* 0x000100007ddc1824 */ /* 0x000fe200078e00ff */
[----:B------:R-:W-:Y:S01]  /*4100*/  LOP3.LUT P0, RZ, R130, 0xff, RZ, 0xc0, !PT ;  /* 0x000000ff82ff7812 */ /* 0x000fe2000780c0ff */
[----:B------:R-:W-:Y:S01]  /*4110*/  @P1 FADD.FTZ R129, R129, R132 ;  /* 0x0000008481811221 */ /* 0x000fe20000010000 */
[----:B------:R-:W-:Y:S01]  /*4120*/  @P1 SHF.L.U32 R133, R133, 0x10, RZ ;  /* 0x0000001085851819 */ /* 0x000fe200000006ff */
[C---:B------:R-:W-:Y:S01]  /*4130*/  @P1 IMAD.U32 R226, R126.reuse, 0x10000, RZ ;  /* 0x000100007ee21824 */ /* 0x040fe200078e00ff */
[----:B0-----:R-:W-:Y:S01]  /*4140*/  @P1 PRMT R135, R125, 0x7632, R135 ;  /* 0x000076327d871816 */ /* 0x001fe20000000087 */
[----:B------:R-:W-:Y:S01]  /*4150*/  FMUL.FTZ R132, R129, UR18 ;  /* 0x0000001281847c20 */ /* 0x000fe20008410000 */
[----:B------:R-:W-:-:S02]  /*4160*/  @P1 PRMT R225, R126, 0x7632, R225 ;  /* 0x000076327ee11816 */ /* 0x000fc400000000e1 */
[----:B------:R-:W-:Y:S02]  /*4170*/  @P1 SHF.L.U32 R135, R135, 0x10, RZ ;  /* 0x0000001087871819 */ /* 0x000fe400000006ff */
[----:B------:R-:W-:Y:S02]  /*4180*/  FSEL R131, R132, RZ, P0 ;  /* 0x000000ff84837208 */ /* 0x000fe40000000000 */
[----:B------:R-:W-:Y:S02]  /*4190*/  ISETP.NE.U32.AND P0, PT, RZ, UR14, PT ;  /* 0x0000000eff007c0c */ /* 0x000fe4000bf05070 */
[----:B------:R-:W-:Y:S02]  /*41a0*/  @P1 SHF.L.U32 R225, R225, 0x10, RZ ;  /* 0x00000010e1e11819 */ /* 0x000fe400000006ff */
[----:B------:R-:W-:-:S13]  /*41b0*/  ISETP.NE.AND.EX P0, PT, RZ, UR15, PT, P0 ;  /* 0x0000000fff007c0c */ /* 0x000fda000bf05300 */
[----:B------:R-:W-:-:S05]  /*41c0*/  @P0 IMAD.MOV.U32 R130, RZ, RZ, R158 ;  /* 0x000000ffff820224 */ /* 0x000fca00078e009e */
        /* <DEDUP_REMOVED lines=21> */
[--C-:B------:R-:W-:Y:S01]  /*4320*/  FFMA.FTZ R135, R199, R213, R128.reuse ;  /* 0x000000d5c7877223 */ /* 0x100fe20000010080 */
[----:B------:R-:W-:Y:S02]  /*4330*/  @P0 F2FP.BF16.F32.PACK_AB R215, RZ, R215 ;  /* 0x000000d7ffd7023e */ /* 0x000fe400000010ff */
[----:B------:R-:W-:Y:S01]  /*4340*/  FMUL.FTZ R222, R134, UR18 ;  /* 0x0000001286de7c20 */ /* 0x000fe20008410000 */
[----:B------:R-:W-:Y:S01]  /*4350*/  FADD.FTZ R224, R204, -R135 ;  /* 0x80000087cce07221 */ /* 0x000fe20000010000 */
[----:B------:R-:W-:Y:S02]  /*4360*/  FSEL R211, R219, RZ, P6 ;  /* 0x000000ffdbd37208 */ /* 0x000fe40003000000 */
[----:B------:R-:W-:Y:S01]  /*4370*/  @P0 LOP3.LUT P6, RZ, R158, 0xff0000, RZ, 0xc0, !PT ;  /* 0x00ff00009eff0812 */ /* 0x000fe200078cc0ff */
[----:B------:R-:W-:Y:S01]  /*4380*/  FMUL.FTZ R135, R39, R224 ;  /* 0x000000e027877220 */ /* 0x000fe20000410000 */
[----:B------:R-:W-:-:S02]  /*4390*/  FFMA.FTZ R224, R210, R213, R128 ;  /* 0x000000d5d2e07223 */ /* 0x000fc40000010080 */
[----:B------:R-:W-:Y:S01]  /*43a0*/  @P0 FSEL R219, R219, RZ, P6 ;  /* 0x000000ffdbdb0208 */ /* 0x000fe20003000000 */
[----:B------:R-:W-:Y:S01]  /*43b0*/  @P1 FADD.FTZ R135, R135, R226 ;  /* 0x000000e287871221 */ /* 0x000fe20000010000 */
[----:B------:R-:W-:Y:S01]  /*43c0*/  FADD.FTZ R224, R207, -R224 ;  /* 0x800000e0cfe07221 */ /* 0x000fe20000010000 */
[----:B------:R-:W-:Y:S02]  /*43d0*/  LOP3.LUT P6, RZ, R160, 0xff000000, RZ, 0xc0, !PT ;  /* 0xff000000a0ff7812 */ /* 0x000fe400078cc0ff */
[----:B------:R-:W-:Y:S01]  /*43e0*/  FMUL.FTZ R223, R135, UR18 ;  /* 0x0000001287df7c20 */ /* 0x000fe20008410000 */
[----:B------:R-:W-:Y:S01]  /*43f0*/  FMUL.FTZ R228, R39, R224 ;  /* 0x000000e027e47220 */ /* 0x000fe20000410000 */
[----:B------:R-:W-:Y:S02]  /*4400*/  FSEL R220, R222, RZ, P6 ;  /* 0x000000ffdedc7208 */ /* 0x000fe40003000000 */
[----:B------:R-:W-:Y:S01]  /*4410*/  @P0 LOP3.LUT P6, RZ, R158, 0xff000000, RZ, 0xc0, !PT ;  /* 0xff0000009eff0812 */ /* 0x000fe200078cc0ff */
[----:B------:R-:W-:Y:S01]  /*4420*/  @P1 FADD.FTZ R228, R228, R225 ;  /* 0x000000e1e4e41221 */ /* 0x000fe20000010000 */
[-CC-:B------:R-:W-:Y:S01]  /*4430*/  FFMA.FTZ R225, R205, R213.reuse, R128.reuse ;  /* 0x000000d5cde17223 */ /* 0x180fe20000010080 */
[----:B------:R-:W-:Y:S01]  /*4440*/  FFMA.FTZ R128, R214, R213, R128 ;  /* 0x000000d5d6807223 */ /* 0x000fe20000010080 */
[----:B------:R-:W-:Y:S01]  /*4450*/  @P1 PRMT R213, R127, 0x7632, R213 ;  /* 0x000076327fd51816 */ /* 0x000fe200000000d5 */
[----:B------:R-:W-:Y:S01]  /*4460*/  FMUL.FTZ R226, R228, UR18 ;  /* 0x00000012e4e27c20 */ /* 0x000fe20008410000 */
[----:B------:R-:W-:Y:S01]  /*4470*/  FADD.FTZ R230, R212, -R225 ;  /* 0x800000e1d4e67221 */ /* 0x000fe20000010000 */
[----:B------:R-:W-:Y:S01]  /*4480*/  FADD.FTZ R128, R209, -R128 ;  /* 0x80000080d1807221 */ /* 0x000fe20000010000 */
[----:B------:R-:W-:Y:S01]  /*4490*/  @P1 SHF.L.U32 R232, R213, 0x10, RZ ;  /* 0x00000010d5e81819 */ /* 0x000fe200000006ff */
[----:B------:R-:W-:-:S02]  /*44a0*/  @P1 IMAD.U32 R225, R127, 0x10000, RZ ;  /* 0x000100007fe11824 */ /* 0x000fc400078e00ff */
[C---:B------:R-:W-:Y:S01]  /*44b0*/  FMUL.FTZ R230, R39.reuse, R230 ;  /* 0x000000e627e67220 */ /* 0x040fe20000410000 */
[----:B------:R-:W-:Y:S01]  /*44c0*/  FMUL.FTZ R39, R39, R128 ;  /* 0x0000008027277220 */ /* 0x000fe20000410000 */
[----:B------:R-:W-:Y:S02]  /*44d0*/  @P0 FSEL R222, R222, RZ, P6 ;  /* 0x000000ffdede0208 */ /* 0x000fe40003000000 */
[----:B------:R-:W-:Y:S01]  /*44e0*/  @P1 FADD.FTZ R230, R230, R225 ;  /* 0x000000e1e6e61221 */ /* 0x000fe20000010000 */
[----:B------:R-:W-:Y:S01]  /*44f0*/  @P1 FADD.FTZ R39, R39, R232 ;  /* 0x000000e827271221 */ /* 0x000fe20000010000 */
[----:B------:R-:W-:Y:S02]  /*4500*/  ISETP.NE.U32.AND P1, PT, RZ, UR16, PT ;  /* 0x00000010ff007c0c */ /* 0x000fe4000bf25070 */
[----:B------:R-:W-:Y:S01]  /*4510*/  FMUL.FTZ R227, R230, UR18 ;  /* 0x00000012e6e37c20 */ /* 0x000fe20008410000 */
[----:B------:R-:W-:Y:S02]  /*4520*/  LOP3.LUT P6, RZ, R161, 0xff, RZ, 0xc0, !PT ;  /* 0x000000ffa1ff7812 */ /* 0x000fe400078cc0ff */
[----:B------:R-:W-:-:S02]  /*4530*/  ISETP.NE.AND.EX P1, PT, RZ, UR17, PT, P1 ;  /* 0x00000011ff007c0c */ /* 0x000fc4000bf25310 */
[----:B------:R-:W-:Y:S02]  /*4540*/  FSEL R221, R223, RZ, P6 ;  /* 0x000000ffdfdd7208 */ /* 0x000fe40003000000 */
[----:B------:R-:W-:Y:S02]  /*4550*/  @P0 LOP3.LUT P6, RZ, R159, 0xff, RZ, 0xc0, !PT ;  /* 0x000000ff9fff0812 */ /* 0x000fe400078cc0ff */
[----:B------:R-:W-:Y:S02]  /*4560*/  @P0 F2FP.BF16.F32.PACK_AB R219, RZ, R219 ;  /* 0x000000dbffdb023e */ /* 0x000fe400000010ff */
        /* <DEDUP_REMOVED lines=9> */
[----:B------:R-:W-:Y:S02]  /*4600*/  @P1 F2FP.BF16.F32.PACK_AB R228, RZ, R228 ;  /* 0x000000e4ffe4123e */ /* 0x000fe400000010ff */
[----:B------:R-:W-:Y:S01]  /*4610*/  @P1 F2FP.BF16.F32.PACK_AB R128, RZ, R39 ;  /* 0x00000027ff80123e */ /* 0x000fe200000010ff */
[----:B------:R-:W-:Y:S01]  /*4620*/  FMUL.FTZ R39, R39, UR18 ;  /* 0x0000001227277c20 */ /* 0x000fe20008410000 */
[----:B------:R-:W-:Y:S02]  /*4630*/  @P1 PRMT R116, R129, 0x7610, R116 ;  /* 0x0000761081741816 */ /* 0x000fe40000000074 */
[----:B------:R-:W-:Y:S02]  /*4640*/  @P1 PRMT R117, R133, 0x7610, R117 ;  /* 0x0000761085751816 */ /* 0x000fe40000000075 */
[----:B------:R-:W-:Y:S02]  /*4650*/  @P1 PRMT R118, R135, 0x7610, R118 ;  /* 0x0000761087761816 */ /* 0x000fe40000000076 */
[----:B------:R-:W-:-:S02]  /*4660*/  @P1 PRMT R119, R230, 0x7610, R119 ;  /* 0x00007610e6771816 */ /* 0x000fc40000000077 */
[----:B------:R-:W-:Y:S02]  /*4670*/  @P1 PRMT R116, R116, 0x5410, R132 ;  /* 0x0000541074741816 */ /* 0x000fe40000000084 */
[----:B------:R-:W-:Y:S01]  /*4680*/  @P1 PRMT R117, R117, 0x5410, R134 ;  /* 0x0000541075751816 */ /* 0x000fe20000000086 */
[----:B------:R-:W0:Y:S01]  /*4690*/  LDC.64 R132, c[0x0][0x2f8] ;  /* 0x0000be00ff847b82 */ /* 0x000e220000000a00 */
[----:B------:R-:W-:Y:S02]  /*46a0*/  @P1 PRMT R118, R118, 0x5410, R228 ;  /* 0x0000541076761816 */ /* 0x000fe400000000e4 */
[----:B------:R-:W-:Y:S02]  /*46b0*/  @P1 PRMT R119, R119, 0x5410, R128 ;  /* 0x0000541077771816 */ /* 0x000fe40000000080 */
[----:B------:R-:W-:Y:S02]  /*46c0*/  LOP3.LUT P1, RZ, R161, 0xff000000, RZ, 0xc0, !PT ;  /* 0xff000000a1ff7812 */ /* 0x000fe4000782c0ff */
[----:B------:R-:W-:-:S02]  /*46d0*/  FSEL R224, R226, RZ, P6 ;  /* 0x000000ffe2e07208 */ /* 0x000fc40003000000 */
[----:B------:R-:W-:Y:S02]  /*46e0*/  FSEL R228, R39, RZ, P1 ;  /* 0x000000ff27e47208 */ /* 0x000fe40000800000 */
[C---:B------:R-:W-:Y:S02]  /*46f0*/  @P0 LOP3.LUT P1, RZ, R159.reuse, 0xff000000, RZ, 0xc0, !PT ;  /* 0xff0000009fff0812 */ /* 0x040fe4000782c0ff */
[----:B------:R-:W-:Y:S02]  /*4700*/  @P0 LOP3.LUT P6, RZ, R159, 0xff00, RZ, 0xc0, !PT ;  /* 0x0000ff009fff0812 */ /* 0x000fe400078cc0ff */
[----:B------:R-:W-:Y:S02]  /*4710*/  @P0 FSEL R213, R39, RZ, P1 ;  /* 0x000000ff27d50208 */ /* 0x000fe40000800000 */
[----:B------:R-:W-:Y:S02]  /*4720*/  ISETP.NE.U32.AND P1, PT, RZ, UR16, PT ;  /* 0x00000010ff007c0c */ /* 0x000fe4000bf25070 */
[----:B------:R-:W-:-:S02]  /*4730*/  @P0 FSEL R226, R226, RZ, P6 ;  /* 0x000000ffe2e20208 */ /* 0x000fc40003000000 */
[----:B------:R-:W-:Y:S02]  /*4740*/  ISETP.NE.AND.EX P1, PT, RZ, UR17, PT, P1 ;  /* 0x00000011ff007c0c */ /* 0x000fe4000bf25310 */
[----:B------:R-:W-:Y:S01]  /*4750*/  LOP3.LUT P6, RZ, R161, 0xff0000, RZ, 0xc0, !PT ;  /* 0x00ff0000a1ff7812 */ /* 0x000fe200078cc0ff */
[----:B0-----:R-:W-:Y:S01]  /*4760*/  IMAD.WIDE.U32 R132, R37, 0x10, R132 ;  /* 0x0000001025847825 */ /* 0x001fe200078e0084 */
[----:B------:R-:W-:Y:S02]  /*4770*/  @P0 F2FP.BF16.F32.PACK_AB R39, RZ, R130 ;  /* 0x00000082ff27023e */ /* 0x000fe400000010ff */
[----:B------:R-:W-:Y:S02]  /*4780*/  FSEL R225, R227, RZ, P6 ;  /* 0x000000ffe3e17208 */ /* 0x000fe40003000000 */
[----:B------:R-:W-:Y:S02]  /*4790*/  @P0 LOP3.LUT P6, RZ, R159, 0xff0000, RZ, 0xc0, !PT ;  /* 0x00ff00009fff0812 */ /* 0x000fe400078cc0ff */
[----:B------:R-:W-:-:S02]  /*47a0*/  @P0 F2FP.BF16.F32.PACK_AB R222, RZ, R222 ;  /* 0x000000deffde023e */ /* 0x000fc400000010ff */
[----:B------:R-:W-:Y:S01]  /*47b0*/  @P0 FSEL R227, R227, RZ, P6 ;  /* 0x000000ffe3e30208 */ /* 0x000fe20003000000 */
[----:B------:R-:W0:Y:S01]  /*47c0*/  @P1 LDC.64 R128, c[0x0][0x308] ;  /* 0x0000c200ff801b82 */ /* 0x000e220000000a00 */
[----:B------:R-:W-:Y:S02]  /*47d0*/  @P0 F2FP.BF16.F32.PACK_AB R226, RZ, R226 ;  /* 0x000000e2ffe2023e */ /* 0x000fe400000010ff */
[----:B------:R-:W-:Y:S02]  /*47e0*/  @P0 F2FP.BF16.F32.PACK_AB R227, RZ, R227 ;  /* 0x000000e3ffe3023e */ /* 0x000fe400000010ff */
[----:B------:R-:W-:Y:S02]  /*47f0*/  @P0 F2FP.BF16.F32.PACK_AB R213, RZ, R213 ;  /* 0x000000d5ffd5023e */ /* 0x000fe400000010ff */
[----:B------:R-:W-:Y:S02]  /*4800*/  @P0 PRMT R60, R39, 0x7610, R60 ;  /* 0x00007610273c0816 */ /* 0x000fe4000000003c */
[----:B------:R-:W-:-:S02]  /*4810*/  @P0 PRMT R61, R219, 0x7610, R61 ;  /* 0x00007610db3d0816 */ /* 0x000fc4000000003d */
[----:B------:R-:W-:Y:S02]  /*4820*/  @P0 PRMT R62, R223, 0x7610, R62 ;  /* 0x00007610df3e0816 */ /* 0x000fe4000000003e */
[----:B------:R-:W-:Y:S02]  /*4830*/  @P0 PRMT R63, R227, 0x7610, R63 ;  /* 0x00007610e33f0816 */ /* 0x000fe4000000003f */
[----:B------:R-:W-:Y:S02]  /*4840*/  F2FP.BF16.F32.PACK_AB R130, R224, R221 ;  /* 0x000000dde082723e */ /* 0x000fe400000010ff */
[----:B------:R-:W-:Y:S02]  /*4850*/  @P0 PRMT R60, R60, 0x5410, R215 ;  /* 0x000054103c3c0816 */ /* 0x000fe400000000d7 */
[----:B------:R-:W-:Y:S02]  /*4860*/  @P0 PRMT R61, R61, 0x5410, R222 ;  /* 0x000054103d3d0816 */ /* 0x000fe400000000de */
[----:B------:R-:W-:-:S02]  /*4870*/  @P0 PRMT R62, R62, 0x5410, R226 ;  /* 0x000054103e3e0816 */ /* 0x000fc400000000e2 */
[----:B------:R-:W-:Y:S01]  /*4880*/  @P0 PRMT R63, R63, 0x5410, R213 ;  /* 0x000054103f3f0816 */ /* 0x000fe200000000d5 */
[----:B0-----:R-:W-:Y:S01]  /*4890*/  @P1 IMAD.WIDE.U32 R134, R37, 0x10, R128 ;  /* 0x0000001025861825 */ /* 0x001fe200078e0080 */
[----:B------:R-:W-:Y:S02]  /*48a0*/  F2FP.BF16.F32.PACK_AB R128, R218, R131 ;  /* 0x00000083da80723e */ /* 0x000fe400000010ff */
[----:B------:R-:W-:Y:S02]  /*48b0*/  F2FP.BF16.F32.PACK_AB R129, R220, R211 ;  /* 0x000000d3dc81723e */ /* 0x000fe400000010ff */
[----:B------:R0:W-:Y:S01]  /*48c0*/  @P1 STG.E.128 desc[UR4][R134.64], R116 ;  /* 0x0000007486001986 */ /* 0x0001e2000c101d04 */
[----:B------:R-:W-:-:S05]  /*48d0*/  F2FP.BF16.F32.PACK_AB R131, R228, R225 ;  /* 0x000000e1e483723e */ /* 0x000fca00000010ff */
[----:B------:R4:W-:Y:S01]  /*48e0*/  STG.E.128 desc[UR4][R132.64], R128 ;  /* 0x0000008084007986 */ /* 0x0009e2000c101d04 */
[----:B0-----:R-:W-:-:S04]  /*48f0*/  @P0 LEA R134, P1, R37, UR14, 0x4 ;  /* 0x0000000e25860c11 */ /* 0x001fc8000f8220ff */
[----:B------:R-:W-:-:S05]  /*4900*/  @P0 LEA.HI.X R135, R37, UR15, RZ, 0x4, P1 ;  /* 0x0000000f25870c11 */ /* 0x000fca00088f24ff */
[----:B------:R4:W-:Y:S04]  /*4910*/  @P0 STG.E.128 desc[UR4][R134.64], R60 ;  /* 0x0000003c86000986 */ /* 0x0009e8000c101d04 */
.L_x_262:
[----:B------:R-:W-:Y:S05]  /*4920*/  BSYNC B1 ;  /* 0x0000000000017941 */ /* 0x000fea0003800000 */
.L_x_261:
[----:B-1234-:R-:W1:Y:S02]  /*4930*/  LDC.64 R128, c[0x0][0x210] ;  /* 0x00008400ff807b82 */ /* 0x01ee640000000a00 */
[----:B-1----:R-:W-:-:S05]  /*4940*/  IMAD R19, R128, 0x4, R19 ;  /* 0x0000000480137824 */ /* 0x002fca00078e0213 */
[----:B------:R-:W-:-:S13]  /*4950*/  ISETP.GE.AND P0, PT, R19, R129, PT ;  /* 0x000000811300720c */ /* 0x000fda0003f06270 */
[----:B------:R-:W-:Y:S05]  /*4960*/  @!P0 BRA `(.L_x_263) ;  /* 0xffffffbc00a88947 */ /* 0x000fea000383ffff */
.L_x_245:
[----:B------:R-:W-:Y:S05]  /*4970*/  BSYNC B0 ;  /* 0x0000000000007941 */ /* 0x000fea0003800000 */
.L_x_244:
[----:B-----5:R-:W1:Y:S01]  /*4980*/  S2R R40, SR_TID.X ;  /* 0x0000000000287919 */ /* 0x020e620000002100 */
        /* <DEDUP_REMOVED lines=36> */
[----:B------:R-:W0:Y:S04]  /*4bd0*/  LDS R16, [R6+0x1600] ;  /* 0x0016000006107984 */ /* 0x000e280000000800 */
        /* <DEDUP_REMOVED lines=62> */
[----:B0-----:R-:W-:-:S03]  /*4fc0*/  IMAD.X R44, RZ, RZ, RZ, P0 ;  /* 0x000000ffff2c7224 */ /* 0x001fc600000e06ff */
[----:B------:R-:W-:Y:S02]  /*4fd0*/  STS.128 [R0+0x810], R92 ;  /* 0x0008105c00007388 */ /* 0x000fe40000000c00 */
[C---:B------:R-:W-:Y:S02]  /*4fe0*/  SHF.L.U64.HI R44, R43.reuse, 0x2, R44 ;  /* 0x000000022b2c7819 */ /* 0x040fe4000001022c */
[----:B------:R-:W-:Y:S01]  /*4ff0*/  STS.128 [R0+0xc00], R64 ;  /* 0x000c004000007388 */ /* 0x000fe20000000c00 */
[----:B------:R-:W-:-:S03]  /*5000*/  SHF.L.U32 R43, R43, 0x2, RZ ;  /* 0x000000022b2b7819 */ /* 0x000fc600000006ff */
[----:B------:R-:W-:Y:S01]  /*5010*/  STS.128 [R0+0xc10], R68 ;  /* 0x000c104400007388 */ /* 0x000fe20000000c00 */
[----:B------:R-:W-:Y:S01]  /*5020*/  BAR.SYNC.DEFER_BLOCKING 0x0 ;  /* 0x0000000000007b1d */ /* 0x000fe20000010000 */
[C---:B------:R-:W-:Y:S02]  /*5030*/  IADD3 R45, P0, R43.reuse, UR20, RZ ;  /* 0x000000142b2d7c10 */ /* 0x040fe4000ff1e0ff */
[----:B------:R-:W-:Y:S02]  /*5040*/  IADD3 R43, P1, R43, UR22, RZ ;  /* 0x000000162b2b7c10 */ /* 0x000fe4000ff3e0ff */
[----:B------:R-:W-:Y:S01]  /*5050*/  IADD3.X R46, R44, UR21, RZ, P0, !PT ;  /* 0x000000152c2e7c10 */ /* 0x000fe200087fe4ff */
[----:B------:R-:W-:Y:S01]  /*5060*/  @P5 IMAD.MOV.U32 R2, RZ, RZ, R45 ;  /* 0x000000ffff025224 */ /* 0x000fe200078e002d */
[----:B------:R-:W-:Y:S02]  /*5070*/  ISETP.GE.U32.AND P0, PT, R38, 0x100, PT ;  /* 0x000001002600780c */ /* 0x000fe40003f06070 */
[----:B------:R-:W-:-:S02]  /*5080*/  @P5 MOV R3, R46 ;  /* 0x0000002e00035202 */ /* 0x000fc40000000f00 */
        /* <DEDUP_REMOVED lines=9> */
[----:B------:R-:W4:Y:S04]  /*5120*/  LDS R14, [R6+0x600] ;  /* 0x00060000060e7984 */ /* 0x000f280000000800 */
[----:B------:R-:W-:Y:S04]  /*5130*/  LDS R40, [R6+0x2400] ;  /* 0x0024000006287984 */ /* 0x000fe80000000800 */
[----:B------:R-:W4:Y:S04]  /*5140*/  LDS R17, [R6+0x1600] ;  /* 0x0016000006117984 */ /* 0x000f280000000800 */
[----:B------:R-:W-:Y:S04]  /*5150*/  LDS R42, [R6+0x3400] ;  /* 0x00340000062a7984 */ /* 0x000fe80000000800 */
[----:B------:R-:W4:Y:S01]  /*5160*/  LDS R21, [R6+0x2600] ;  /* 0x0026000006157984 */ /* 0x000f220000000800 */
        /* <DEDUP_REMOVED lines=9> */
[----:B------:R4:W-:Y:S01]  /*5200*/  @P5 STG.E desc[UR4][R2.64], R39 ;  /* 0x0000002702005986 */ /* 0x0009e2000c101904 */
[----:B------:R-:W-:-:S03]  /*5210*/  FADD.FTZ R14, RZ, R14 ;  /* 0x0000000eff0e7221 */ /* 0x000fc60000010000 */
[----:B------:R-:W3:Y:S04]  /*5220*/  LDS R39, [R6+0x3200] ;  /* 0x0032000006277984 */ /* 0x000ee80000000800 */
[----:B------:R-:W3:Y:S01]  /*5230*/  LDS R16, [R6+0x1800] ;  /* 0x0018000006107984 */ /* 0x000ee20000000800 */
[----:B------:R-:W-:Y:S01]  /*5240*/  FADD.FTZ R14, R14, R17 ;  /* 0x000000110e0e7221 */ /* 0x000fe20000010000 */
[----:B----4-:R-:W-:Y:S01]  /*5250*/  @P5 IMAD.MOV.U32 R2, RZ, RZ, R43 ;  /* 0x000000ffff025224 */ /* 0x010fe200078e002b */
[----:B------:R-:W-:Y:S01]  /*5260*/  @P5 MOV R3, R44 ;  /* 0x0000002c00035202 */ /* 0x000fe20000000f00 */
[----:B------:R-:W4:Y:S01]  /*5270*/  LDS R18, [R6+0x2800] ;  /* 0x0028000006127984 */ /* 0x000f220000000800 */
[----:B------:R-:W-:-:S03]  /*5280*/  @P5 IADD3 R43, P6, R43, 0x200, RZ ;  /* 0x000002002b2b5810 */ /* 0x000fc60007fde0ff */
[----:B------:R1:W-:Y:S01]  /*5290*/  @P5 STG.E desc[UR4][R2.64], R27 ;  /* 0x0000001b02005986 */ /* 0x0003e2000c101904 */
[----:B------:R-:W-:Y:S01]  /*52a0*/  @P5 IADD3.X R44, RZ, R44, RZ, P6, !PT ;  /* 0x0000002cff2c5210 */ /* 0x000fe200037fe4ff */
[----:B------:R-:W-:Y:S01]  /*52b0*/  @P0 IMAD.MOV.U32 R4, RZ, RZ, R43 ;  /* 0x000000ffff040224 */ /* 0x000fe200078e002b */
[----:B------:R-:W-:Y:S01]  /*52c0*/  ISETP.GE.U32.AND P5, PT, R38, 0x380, PT ;  /* 0x000003802600780c */ /* 0x000fe20003fa6070 */
[----:B------:R-:W4:Y:S01]  /*52d0*/  LDS R27, [R6+0x400] ;  /* 0x00040000061b7984 */ /* 0x000f220000000800 */
[----:B------:R-:W-:Y:S01]  /*52e0*/  @P0 MOV R5, R44 ;  /* 0x0000002c00050202 */ /* 0x000fe20000000f00 */
[----:B------:R-:W-:Y:S02]  /*52f0*/  FADD.FTZ R14, R14, R21 ;  /* 0x000000150e0e7221 */ /* 0x000fe40000010000 */
[----:B------:R-:W4:Y:S02]  /*5300*/  LDS R20, [R6+0x3800] ;  /* 0x0038000006147984 */ /* 0x000f240000000800 */
[----:B0-----:R-:W-:Y:S01]  /*5310*/  FADD.FTZ R41, R14, R41 ;  /* 0x000000290e297221 */ /* 0x001fe20000010000 */
[----:B-1----:R-:W-:Y:S01]  /*5320*/  FADD.FTZ R15, RZ, R15 ;  /* 0x0000000fff0f7221 */ /* 0x002fe20000010000 */
[----:B------:R-:W-:Y:S01]  /*5330*/  @P0 IMAD.MOV.U32 R2, RZ, RZ, R45 ;  /* 0x000000ffff020224 */ /* 0x000fe200078e002d */
[----:B------:R-:W-:Y:S01]  /*5340*/  @P0 IADD3 R45, P6, R45, 0x200, RZ ;  /* 0x000002002d2d0810 */ /* 0x000fe20007fde0ff */
[----:B--2---:R-:W-:Y:S01]  /*5350*/  FADD.FTZ R0, R0, R35 ;  /* 0x0000002300007221 */ /* 0x004fe20000010000 */
[----:B------:R-:W-:Y:S01]  /*5360*/  @P0 MOV R3, R46 ;  /* 0x0000002e00030202 */ /* 0x000fe20000000f00 */
[----:B------:R-:W-:Y:S02]  /*5370*/  LDS R19, [R6+0x1a00] ;  /* 0x001a000006137984 */ /* 0x000fe40000000800 */
[----:B------:R-:W-:Y:S01]  /*5380*/  @P0 IMAD.X R46, RZ, RZ, R46, P6 ;  /* 0x000000ffff2e0224 */ /* 0x000fe200030e062e */
[----:B------:R-:W-:Y:S01]  /*5390*/  @P0 IADD3 R43, P6, R43, 0x200, RZ ;  /* 0x000002002b2b0810 */ /* 0x000fe20007fde0ff */
[----:B---3--:R-:W-:Y:S01]  /*53a0*/  FADD.FTZ R0, R0, R37 ;  /* 0x0000002500007221 */ /* 0x008fe20000010000 */
[----:B------:R-:W-:Y:S02]  /*53b0*/  LDS R23, [R6+0x2a00] ;  /* 0x002a000006177984 */ /* 0x000fe40000000800 */
[----:B------:R-:W-:-:S02]  /*53c0*/  @P0 IADD3.X R44, RZ, R44, RZ, P6, !PT ;  /* 0x0000002cff2c0210 */ /* 0x000fc400037fe4ff */
[----:B------:R-:W-:Y:S01]  /*53d0*/  ISETP.GE.U32.AND P6, PT, R38, 0x400, PT ;  /* 0x000004002600780c */ /* 0x000fe20003fc6070 */
[----:B------:R-:W-:Y:S01]  /*53e0*/  FADD.FTZ R39, R0, R39 ;  /* 0x0000002700277221 */ /* 0x000fe20000010000 */
[----:B------:R-:W0:Y:S01]  /*53f0*/  LDS R38, [R6+0x1400] ;  /* 0x0014000006267984 */ /* 0x000e220000000800 */
[----:B------:R-:W-:-:S03]  /*5400*/  FADD.FTZ R15, R15, R16 ;  /* 0x000000100f0f7221 */ /* 0x000fc60000010000 */
[----:B------:R-:W1:Y:S04]  /*5410*/  LDS R0, [R6+0xa00] ;  /* 0x000a000006007984 */ /* 0x000e680000000800 */
[----:B------:R-:W2:Y:S01]  /*5420*/  LDS R8, [R6+0xc00] ;  /* 0x000c000006087984 */ /* 0x000ea20000000800 */
[----:B----4-:R-:W-:-:S03]  /*5430*/  FADD.FTZ R15, R15, R18 ;  /* 0x000000120f0f7221 */ /* 0x010fc60000010000 */
[----:B------:R3:W-:Y:S04]  /*5440*/  @P0 STG.E desc[UR4][R2.64], R39 ;  /* 0x0000002702000986 */ /* 0x0007e8000c101904 */
[----:B------:R-:W4:Y:S01]  /*5450*/  LDS R35, [R6+0x3a00] ;  /* 0x003a000006237984 */ /* 0x000f220000000800 */
[----:B------:R-:W-:-:S03]  /*5460*/  FADD.FTZ R27, RZ, R27 ;  /* 0x0000001bff1b7221 */ /* 0x000fc60000010000 */
[----:B------:R-:W4:Y:S01]  /*5470*/  LDS R17, [R6+0x1c00] ;  /* 0x001c000006117984 */ /* 0x000f220000000800 */
[----:B------:R-:W-:Y:S01]  /*5480*/  FADD.FTZ R15, R15, R20 ;  /* 0x000000140f0f7221 */ /* 0x000fe20000010000 */
[----:B---3--:R-:W-:Y:S01]  /*5490*/  @P4 IMAD.MOV.U32 R2, RZ, RZ, R45 ;  /* 0x000000ffff024224 */ /* 0x008fe200078e002d */
[----:B------:R-:W-:Y:S01]  /*54a0*/  @P4 MOV R3, R46 ;  /* 0x0000002e00034202 */ /* 0x000fe20000000f00 */
[----:B------:R-:W-:Y:S01]  /*54b0*/  @P0 STG.E desc[UR4][R4.64], R7 ;  /* 0x0000000704000986 */ /* 0x000fe2000c101904 */
[----:B------:R-:W-:-:S03]  /*54c0*/  @P4 IADD3 R45, P0, R45, 0x200, RZ ;  /* 0x000002002d2d4810 */ /* 0x000fc60007f1e0ff */
[----:B------:R-:W3:Y:S02]  /*54d0*/  LDS R21, [R6+0x2c00] ;  /* 0x002c000006157984 */ /* 0x000ee40000000800 */
[----:B------:R-:W-:Y:S02]  /*54e0*/  @P4 IMAD.X R46, RZ, RZ, R46, P0 ;  /* 0x000000ffff2e4224 */ /* 0x000fe400000e062e */
[----:B------:R-:W3:Y:S04]  /*54f0*/  LDS R7, [R6+0xe00] ;  /* 0x000e000006077984 */ /* 0x000ee80000000800 */
[----:B------:R-:W3:Y:S01]  /*5500*/  LDS R10, [R6+0x1e00] ;  /* 0x001e0000060a7984 */ /* 0x000ee20000000800 */
[----:B0-----:R-:W-:-:S03]  /*5510*/  FADD.FTZ R27, R27, R38 ;  /* 0x000000261b1b7221 */ /* 0x001fc60000010000 */
[----:B------:R-:W0:Y:S01]  /*5520*/  LDS R25, [R6+0x2e00] ;  /* 0x002e000006197984 */ /* 0x000e220000000800 */
[----:B------:R-:W-:Y:S01]  /*5530*/  FADD.FTZ R27, R27, R40 ;  /* 0x000000281b1b7221 */ /* 0x000fe20000010000 */
[----:B-1----:R-:W-:-:S03]  /*5540*/  FADD.FTZ R0, RZ, R0 ;  /* 0x00000000ff007221 */ /* 0x002fc60000010000 */
[----:B------:R-:W-:Y:S01]  /*5550*/  FADD.FTZ R27, R27, R42 ;  /* 0x0000002a1b1b7221 */ /* 0x000fe20000010000 */
[----:B------:R-:W-:Y:S01]  /*5560*/  FADD.FTZ R0, R0, R19 ;  /* 0x0000001300007221 */ /* 0x000fe20000010000 */
[----:B--2---:R-:W-:-:S03]  /*5570*/  FADD.FTZ R8, RZ, R8 ;  /* 0x00000008ff087221 */ /* 0x004fc60000010000 */
[----:B------:R1:W-:Y:S01]  /*5580*/  @P4 STG.E desc[UR4][R2.64], R27 ;  /* 0x0000001b02004986 */ /* 0x0003e2000c101904 */
[----:B------:R-:W-:-:S03]  /*5590*/  FADD.FTZ R0, R0, R23 ;  /* 0x0000001700007221 */ /* 0x000fc60000010000 */
[----:B------:R-:W2:Y:S01]  /*55a0*/  LDS R27, [R6+0x3c00] ;  /* 0x003c0000061b7984 */ /* 0x000ea20000000800 */
[----:B----4-:R-:W-:Y:S01]  /*55b0*/  FADD.FTZ R35, R0, R35 ;  /* 0x0000002300237221 */ /* 0x010fe20000010000 */
[----:B------:R-:W-:Y:S01]  /*55c0*/  FADD.FTZ R8, R8, R17 ;  /* 0x0000001108087221 */ /* 0x000fe20000010000 */
[----:B-1----:R-:W-:Y:S01]  /*55d0*/  @P4 IMAD.MOV.U32 R2, RZ, RZ, R43 ;  /* 0x000000ffff024224 */ /* 0x002fe200078e002b */
[-C--:B------:R-:W-:Y:S02]  /*55e0*/  @P4 MOV R3, R44.reuse ;  /* 0x0000002c00034202 */ /* 0x080fe40000000f00 */
[----:B------:R-:W-:Y:S01]  /*55f0*/  @P4 IADD3 R43, P0, R43, 0x200, RZ ;  /* 0x000002002b2b4810 */ /* 0x000fe20007f1e0ff */
[----:B---3--:R-:W-:Y:S02]  /*5600*/  FADD.FTZ R8, R8, R21 ;  /* 0x0000001508087221 */ /* 0x008fe40000010000 */
[----:B------:R1:W-:Y:S01]  /*5610*/  @P4 STG.E desc[UR4][R2.64], R29 ;  /* 0x0000001d02004986 */ /* 0x0003e2000c101904 */
[----:B------:R-:W-:Y:S01]  /*5620*/  @P4 IADD3.X R44, RZ, R44, RZ, P0, !PT ;  /* 0x0000002cff2c4210 */ /* 0x000fe200007fe4ff */
[----:B------:R-:W-:-:S02]  /*5630*/  FADD.FTZ R7, RZ, R7 ;  /* 0x00000007ff077221 */ /* 0x000fc40000010000 */
[----:B------:R-:W3:Y:S02]  /*5640*/  LDS R29, [R6+0x3e00] ;  /* 0x003e0000061d7984 */ /* 0x000ee40000000800 */
[----:B------:R-:W-:-:S04]  /*5650*/  FADD.FTZ R10, R7, R10 ;  /* 0x0000000a070a7221 */ /* 0x000fc80000010000 */
[----:B0-----:R-:W-:Y:S01]  /*5660*/  FADD.FTZ R10, R10, R25 ;  /* 0x000000190a0a7221 */ /* 0x001fe20000010000 */
[----:B-1----:R-:W-:Y:S01]  /*5670*/  @P3 MOV R2, R45 ;  /* 0x0000002d00023202 */ /* 0x002fe20000000f00 */
[----:B------:R-:W-:Y:S01]  /*5680*/  @P3 IMAD.MOV.U32 R3, RZ, RZ, R46 ;  /* 0x000000ffff033224 */ /* 0x000fe200078e002e */
[----:B------:R-:W-:-:S04]  /*5690*/  @P3 IADD3 R45, P0, R45, 0x200, RZ ;  /* 0x000002002d2d3810 */ /* 0x000fc80007f1e0ff */
[----:B------:R0:W-:Y:S01]  /*56a0*/  @P3 STG.E desc[UR4][R2.64], R41 ;  /* 0x0000002902003986 */ /* 0x0001e2000c101904 */
[----:B------:R-:W-:Y:S02]  /*56b0*/  @P3 IMAD.X R46, RZ, RZ, R46, P0 ;  /* 0x000000ffff2e3224 */ /* 0x000fe400000e062e */
[----:B--2---:R-:W-:Y:S01]  /*56c0*/  FADD.FTZ R27, R8, R27 ;  /* 0x0000001b081b7221 */ /* 0x004fe20000010000 */
[----:B0-----:R-:W-:Y:S01]  /*56d0*/  @P3 IMAD.MOV.U32 R2, RZ, RZ, R43 ;  /* 0x000000ffff023224 */ /* 0x001fe200078e002b */
[----:B------:R-:W-:Y:S02]  /*56e0*/  @P3 MOV R3, R44 ;  /* 0x0000002c00033202 */ /* 0x000fe40000000f00 */
[----:B------:R-:W-:-:S03]  /*56f0*/  @P3 IADD3 R43, P4, R43, 0x200, RZ ;  /* 0x000002002b2b3810 */ /* 0x000fc60007f9e0ff */
[----:B------:R0:W-:Y:S01]  /*5700*/  @P3 STG.E desc[UR4][R2.64], R9 ;  /* 0x0000000902003986 */ /* 0x0001e2000c101904 */
[----:B------:R-:W-:Y:S01]  /*5710*/  @P3 IADD3.X R44, RZ, R44, RZ, P4, !PT ;  /* 0x0000002cff2c3210 */ /* 0x000fe200027fe4ff */
[----:B---3--:R-:W-:Y:S01]  /*5720*/  FADD.FTZ R29, R10, R29 ;  /* 0x0000001d0a1d7221 */ /* 0x008fe20000010000 */
[----:B0-----:R-:W-:Y:S01]  /*5730*/  @P2 IMAD.MOV.U32 R2, RZ, RZ, R45 ;  /* 0x000000ffff022224 */ /* 0x001fe200078e002d */
[----:B------:R-:W-:Y:S02]  /*5740*/  @P2 MOV R3, R46 ;  /* 0x0000002e00032202 */ /* 0x000fe40000000f00 */
[----:B------:R-:W-:-:S03]  /*5750*/  @P2 IADD3 R45, P0, R45, 0x200, RZ ;  /* 0x000002002d2d2810 */ /* 0x000fc60007f1e0ff */
[----:B------:R0:W-:Y:S02]  /*5760*/  @P2 STG.E desc[UR4][R2.64], R15 ;  /* 0x0000000f02002986 */ /* 0x0001e4000c101904 */
[----:B------:R-:W-:Y:S02]  /*5770*/  @P2 IMAD.X R46, RZ, RZ, R46, P0 ;  /* 0x000000ffff2e2224 */ /* 0x000fe400000e062e */
[----:B0-----:R-:W-:Y:S01]  /*5780*/  @P2 IMAD.MOV.U32 R2, RZ, RZ, R43 ;  /* 0x000000ffff022224 */ /* 0x001fe200078e002b */
[----:B------:R-:W-:Y:S02]  /*5790*/  @P2 MOV R3, R44 ;  /* 0x0000002c00032202 */ /* 0x000fe40000000f00 */
[----:B------:R-:W-:-:S03]  /*57a0*/  @P2 IADD3 R43, P3, R43, 0x200, RZ ;  /* 0x000002002b2b2810 */ /* 0x000fc60007f7e0ff */
[----:B------:R0:W-:Y:S01]  /*57b0*/  @P2 STG.E desc[UR4][R2.64], R31 ;  /* 0x0000001f02002986 */ /* 0x0001e2000c101904 */
[----:B------:R-:W-:Y:S01]  /*57c0*/  @P2 IADD3.X R44, RZ, R44, RZ, P3, !PT ;  /* 0x0000002cff2c2210 */ /* 0x000fe20001ffe4ff */
[----:B------:R-:W-:Y:S01]  /*57d0*/  @P1 IMAD.MOV.U32 R4, RZ, RZ, R43 ;  /* 0x000000ffff041224 */ /* 0x000fe200078e002b */
[----:B------:R-:W-:Y:S02]  /*57e0*/  @P1 IADD3 R43, P2, R43, 0x200, RZ ;  /* 0x000002002b2b1810 */ /* 0x000fe40007f5e0ff */
[-C--:B------:R-:W-:Y:S02]  /*57f0*/  @P1 MOV R5, R44.reuse ;  /* 0x0000002c00051202 */ /* 0x080fe40000000f00 */
[----:B------:R-:W-:Y:S01]  /*5800*/  @P1 IADD3.X R44, RZ, R44, RZ, P2, !PT ;  /* 0x0000002cff2c1210 */ /* 0x000fe200017fe4ff */
[----:B------:R-:W-:Y:S01]  /*5810*/  @P5 IMAD.MOV.U32 R6, RZ, RZ, R43 ;  /* 0x000000ffff065224 */ /* 0x000fe200078e002b */
[----:B------:R-:W-:Y:S02]  /*5820*/  @P5 IADD3 R43, P2, R43, 0x200, RZ ;  /* 0x000002002b2b5810 */ /* 0x000fe40007f5e0ff */
[----:B------:R-:W-:Y:S01]  /*5830*/  @P5 MOV R7, R44 ;  /* 0x0000002c00075202 */ /* 0x000fe20000000f00 */
[----:B0-----:R-:W-:Y:S01]  /*5840*/  @P1 IMAD.MOV.U32 R2, RZ, RZ, R45 ;  /* 0x000000ffff021224 */ /* 0x001fe200078e002d */
[----:B------:R-:W-:-:S02]  /*5850*/  @P1 IADD3 R45, P0, R45, 0x200, RZ ;  /* 0x000002002d2d1810 */ /* 0x000fc40007f1e0ff */
[----:B------:R-:W-:Y:S02]  /*5860*/  @P1 MOV R3, R46 ;  /* 0x0000002e00031202 */ /* 0x000fe40000000f00 */
[----:B------:R-:W-:Y:S01]  /*5870*/  @P5 IADD3.X R44, RZ, R44, RZ, P2, !PT ;  /* 0x0000002cff2c5210 */ /* 0x000fe200017fe4ff */
[----:B------:R-:W-:Y:S02]  /*5880*/  @P1 IMAD.X R46, RZ, RZ, R46, P0 ;  /* 0x000000ffff2e1224 */ /* 0x000fe400000e062e */
[----:B------:R0:W-:Y:S04]  /*5890*/  @P1 STG.E desc[UR4][R2.64], R35 ;  /* 0x0000002302001986 */ /* 0x0001e8000c101904 */
        /* <DEDUP_REMOVED lines=9> */
[----:B0-----:R-:W-:Y:S01]  /*5930*/  IMAD.MOV.U32 R2, RZ, RZ, R45 ;  /* 0x000000ffff027224 */ /* 0x001fe200078e002d */
[----:B------:R-:W-:Y:S01]  /*5940*/  MOV R3, R46 ;  /* 0x0000002e00037202 */ /* 0x000fe20000000f00 */
[----:B------:R-:W-:Y:S06]  /*5950*/  @!P6 EXIT ;  /* 0x000000000000e94d */ /* 0x000fec0003800000 */
[----:B------:R-:W-:Y:S04]  /*5960*/  STG.E desc[UR4][R2.64], R29 ;  /* 0x0000001d02007986 */ /* 0x000fe8000c101904 */
[----:B------:R-:W-:Y:S01]  /*5970*/  STG.E desc[UR4][R4.64], R13 ;  /* 0x0000000d04007986 */ /* 0x000fe2000c101904 */
[----:B------:R-:W-:Y:S05]  /*5980*/  EXIT ;  /* 0x000000000000794d */ /* 0x000fea0003800000 */
.L_x_254:
[----:B------:R-:W-:Y:S01]  /*5990*/  HFMA2.MMA R219, -RZ, RZ, 0, 5.9604644775390625e-08 ;  /* 0x00000001ffdb7435 */ /* 0x000fe200000001ff */
[----:B------:R-:W-:Y:S01]  /*59a0*/  BSSY B1, `(.L_x_264) ;  /* 0x0000007000017945 */ /* 0x000fe20003800000 */
[----:B------:R-:W-:Y:S01]  /*59b0*/  IMAD.MOV.U32 R220, RZ, RZ, R213 ;  /* 0x000000ffffdc7224 */ /* 0x000fe200078e00d5 */
[----:B------:R-:W-:Y:S01]  /*59c0*/  MOV R211, 0xffffffff ;  /* 0xffffffff00d37802 */ /* 0x000fe20000000f00 */
[----:B------:R-:W-:-:S07]  /*59d0*/  IMAD.MOV.U32 R222, RZ, RZ, 0x1f ;  /* 0x0000001fffde7424 */ /* 0x000fce00078e00ff */
[----:B-----5:R-:W-:Y:S05]  /*59e0*/  WARPSYNC.COLLECTIVE R211, `(.L_x_265) ;  /* 0x00000000d3087348 */ /* 0x020fea0003c00000 */
[----:B------:R0:W1:Y:S02]  /*59f0*/  SHFL.BFLY P0, R215, R220, R219, R222 ;  /* 0x0c0000dbdcd77389 */ /* 0x00006400000000de */
[----:B01---5:R-:W-:Y:S01]  /*5a00*/  ENDCOLLECTIVE ;  /* 0x000000000000791b */ /* 0x023fe20003800000 */
.L_x_265:
[----:B------:R-:W-:Y:S05]  /*5a10*/  BSYNC B1 ;  /* 0x0000000000017941 */ /* 0x000fea0003800000 */
.L_x_264:
[----:B------:R-:W-:Y:S01]  /*5a20*/  HFMA2.MMA R222, -RZ, RZ, 0, 1.847743988037109375e-06 ;  /* 0x0000001fffde7435 */ /* 0x000fe200000001ff */
[----:B------:R-:W-:Y:S01]  /*5a30*/  MOV R220, R218 ;  /* 0x000000da00dc7202 */ /* 0x000fe20000000f00 */
[----:B------:R-:W-:Y:S02]  /*5a40*/  IMAD.MOV.U32 R219, RZ, RZ, 0x1 ;  /* 0x00000001ffdb7424 */ /* 0x000fe400078e00ff */
[----:B------:R-:W-:Y:S02]  /*5a50*/  IMAD.MOV.U32 R211, RZ, RZ, -0x1 ;  /* 0xffffffffffd37424 */ /* 0x000fe400078e00ff */
[----:B------:R-:W-:-:S07]  /*5a60*/  IMAD.MOV.U32 R128, RZ, RZ, R215 ;  /* 0x000000ffff807224 */ /* 0x000fce00078e00d7 */
[----:B------:R-:W-:Y:S05]  /*5a70*/  WARPSYNC.COLLECTIVE R211, `(.L_x_266) ;  /* 0x00000000d3087348 */ /* 0x000fea0003c00000 */
[----:B------:R0:W1:Y:S02]  /*5a80*/  SHFL.BFLY P0, R215, R220, R219, R222 ;  /* 0x0c0000dbdcd77389 */ /* 0x00006400000000de */
[----:B01----:R-:W-:Y:S01]  /*5a90*/  ENDCOLLECTIVE ;  /* 0x000000000000791b */ /* 0x003fe20003800000 */
.L_x_266:
[----:B------:R-:W-:Y:S01]  /*5aa0*/  FADD.FTZ R128, R128, R213 ;  /* 0x000000d580807221 */ /* 0x000fe20000010000 */
[----:B------:R-:W-:-:S03]  /*5ab0*/  HFMA2.MMA R219, -RZ, RZ, 0, 1.1920928955078125e-07 ;  /* 0x00000002ffdb7435 */ /* 0x000fc600000001ff */
[----:B------:R-:W-:Y:S01]  /*5ac0*/  IMAD.MOV.U32 R220, RZ, RZ, R128 ;  /* 0x000000ffffdc7224 */ /* 0x000fe200078e0080 */
[----:B------:R-:W-:-:S07]  /*5ad0*/  MOV R129, R215 ;  /* 0x000000d700817202 */ /* 0x000fce0000000f00 */
[----:B------:R-:W-:Y:S05]  /*5ae0*/  WARPSYNC.COLLECTIVE R211, `(.L_x_267) ;  /* 0x00000000d3087348 */ /* 0x000fea0003c00000 */
[----:B------:R0:W1:Y:S02]  /*5af0*/  SHFL.BFLY P0, R215, R220, R219, R222 ;  /* 0x0c0000dbdcd77389 */ /* 0x00006400000000de */
[----:B01----:R-:W-:Y:S01]  /*5b00*/  ENDCOLLECTIVE ;  /* 0x000000000000791b */ /* 0x003fe20003800000 */
.L_x_267:
[----:B------:R-:W-:-:S05]  /*5b10*/  FADD.FTZ R129, R129, R218 ;  /* 0x000000da81817221 */ /* 0x000fca0000010000 */
[----:B------:R-:W-:Y:S01]  /*5b20*/  MOV R220, R129 ;  /* 0x0000008100dc7202 */ /* 0x000fe20000000f00 */
[----:B------:R-:W-:-:S07]  /*5b30*/  IMAD.MOV.U32 R131, RZ, RZ, R215 ;  /* 0x000000ffff837224 */ /* 0x000fce00078e00d7 */
[----:B------:R-:W-:Y:S05]  /*5b40*/  WARPSYNC.COLLECTIVE R211, `(.L_x_268) ;  /* 0x00000000d3087348 */ /* 0x000fea0003c00000 */
[----:B------:R0:W1:Y:S02]  /*5b50*/  SHFL.BFLY P0, R215, R220, R219, R222 ;  /* 0x0c0000dbdcd77389 */ /* 0x00006400000000de */
[----:B01----:R-:W-:Y:S01]  /*5b60*/  ENDCOLLECTIVE ;  /* 0x000000000000791b */ /* 0x003fe20003800000 */
.L_x_268:
[----:B------:R-:W-:-:S05]  /*5b70*/  FADD.FTZ R131, R128, R131 ;  /* 0x0000008380837221 */ /* 0x000fca0000010000 */
[----:B------:R-:W-:Y:S01]  /*5b80*/  MOV R220, R131 ;  /* 0x0000008300dc7202 */ /* 0x000fe20000000f00 */
[----:B------:R-:W-:Y:S02]  /*5b90*/  IMAD.MOV.U32 R219, RZ, RZ, 0x4 ;  /* 0x00000004ffdb7424 */ /* 0x000fe400078e00ff */
[----:B------:R-:W-:-:S07]  /*5ba0*/  IMAD.MOV.U32 R130, RZ, RZ, R215 ;  /* 0x000000ffff827224 */ /* 0x000fce00078e00d7 */
[----:B------:R-:W-:Y:S05]  /*5bb0*/  WARPSYNC.COLLECTIVE R211, `(.L_x_269) ;  /* 0x00000000d3087348 */ /* 0x000fea0003c00000 */
[----:B------:R0:W1:Y:S02]  /*5bc0*/  SHFL.BFLY P0, R215, R220, R219, R222 ;  /* 0x0c0000dbdcd77389 */ /* 0x00006400000000de */
[----:B01----:R-:W-:Y:S01]  /*5bd0*/  ENDCOLLECTIVE ;  /* 0x000000000000791b */ /* 0x003fe20003800000 */
.L_x_269:
[----:B------:R-:W-:-:S04]  /*5be0*/  FADD.FTZ R130, R129, R130 ;  /* 0x0000008281827221 */ /* 0x000fc80000010000 */
[----:B------:R-:W-:Y:S01]  /*5bf0*/  IMAD.MOV.U32 R220, RZ, RZ, R130 ;  /* 0x000000ffffdc7224 */ /* 0x000fe200078e0082 */
[----:B------:R-:W-:-:S07]  /*5c00*/  MOV R132, R215 ;  /* 0x000000d700847202 */ /* 0x000fce0000000f00 */
[----:B------:R-:W-:Y:S05]  /*5c10*/  WARPSYNC.COLLECTIVE R211, `(.L_x_270) ;  /* 0x00000000d3087348 */ /* 0x000fea0003c00000 */
[----:B------:R0:W1:Y:S02]  /*5c20*/  SHFL.BFLY P0, R215, R220, R219, R222 ;  /* 0x0c0000dbdcd77389 */ /* 0x00006400000000de */
[----:B01----:R-:W-:Y:S01]  /*5c30*/  ENDCOLLECTIVE ;  /* 0x000000000000791b */ /* 0x003fe20003800000 */
.L_x_270:
[----:B------:R-:W-:Y:S01]  /*5c40*/  FADD.FTZ R132, R131, R132 ;  /* 0x0000008483847221 */ /* 0x000fe20000010000 */
[----:B------:R-:W-:-:S03]  /*5c50*/  HFMA2.MMA R219, -RZ, RZ, 0, 4.76837158203125e-07 ;  /* 0x00000008ffdb7435 */ /* 0x000fc600000001ff */
[----:B------:R-:W-:Y:S01]  /*5c60*/  IMAD.MOV.U32 R220, RZ, RZ, R132 ;  /* 0x000000ffffdc7224 */ /* 0x000fe200078e0084 */
[----:B------:R-:W-:-:S07]  /*5c70*/  MOV R133, R215 ;  /* 0x000000d700857202 */ /* 0x000fce0000000f00 */
[----:B------:R-:W-:Y:S05]  /*5c80*/  WARPSYNC.COLLECTIVE R211, `(.L_x_271) ;  /* 0x00000000d3087348 */ /* 0x000fea0003c00000 */
[----:B------:R0:W1:Y:S02]  /*5c90*/  SHFL.BFLY P0, R215, R220, R219, R222 ;  /* 0x0c0000dbdcd77389 */ /* 0x00006400000000de */
[----:B01----:R-:W-:Y:S01]  /*5ca0*/  ENDCOLLECTIVE ;  /* 0x000000000000791b */ /* 0x003fe20003800000 */
.L_x_271:
[----:B------:R-:W-:-:S05]  /*5cb0*/  FADD.FTZ R133, R130, R133 ;  /* 0x0000008582857221 */ /* 0x000fca0000010000 */
[----:B------:R-:W-:Y:S01]  /*5cc0*/  MOV R220, R133 ;  /* 0x0000008500dc7202 */ /* 0x000fe20000000f00 */
[----:B------:R-:W-:-:S07]  /*5cd0*/  IMAD.MOV.U32 R135, RZ, RZ, R215 ;  /* 0x000000ffff877224 */ /* 0x000fce00078e00d7 */
[----:B------:R-:W-:Y:S05]  /*5ce0*/  WARPSYNC.COLLECTIVE R211, `(.L_x_272) ;  /* 0x00000000d3087348 */ /* 0x000fea0003c00000 */
[----:B------:R0:W1:Y:S02]  /*5cf0*/  SHFL.BFLY P0, R215, R220, R219, R222 ;  /* 0x0c0000dbdcd77389 */ /* 0x00006400000000de */
[----:B01----:R-:W-:Y:S01]  /*5d00*/  ENDCOLLECTIVE ;  /* 0x000000000000791b */ /* 0x003fe20003800000 */
.L_x_272:
[----:B------:R-:W-:-:S05]  /*5d10*/  FADD.FTZ R135, R132, R135 ;  /* 0x0000008784877221 */ /* 0x000fca0000010000 */
[----:B------:R-:W-:Y:S01]  /*5d20*/  MOV R220, R135 ;  /* 0x0000008700dc7202 */ /* 0x000fe20000000f00 */
[----:B------:R-:W-:Y:S02]  /*5d30*/  IMAD.MOV.U32 R219, RZ, RZ, 0x10 ;  /* 0x00000010ffdb7424 */ /* 0x000fe400078e00ff */
[----:B------:R-:W-:-:S07]  /*5d40*/  IMAD.MOV.U32 R134, RZ, RZ, R215 ;  /* 0x000000ffff867224 */ /* 0x000fce00078e00d7 */
[----:B------:R-:W-:Y:S05]  /*5d50*/  WARPSYNC.COLLECTIVE R211, `(.L_x_273) ;  /* 0x00000000d3087348 */ /* 0x000fea0003c00000 */
[----:B------:R0:W1:Y:S02]  /*5d60*/  SHFL.BFLY P0, R215, R220, R219, R222 ;  /* 0x0c0000dbdcd77389 */ /* 0x00006400000000de */
[----:B01----:R-:W-:Y:S01]  /*5d70*/  ENDCOLLECTIVE ;  /* 0x000000000000791b */ /* 0x003fe20003800000 */
.L_x_273:
[----:B------:R-:W-:-:S04]  /*5d80*/  FADD.FTZ R134, R133, R134 ;  /* 0x0000008685867221 */ /* 0x000fc80000010000 */
[----:B------:R-:W-:Y:S01]  /*5d90*/  IMAD.MOV.U32 R220, RZ, RZ, R134 ;  /* 0x000000ffffdc7224 */ /* 0x000fe200078e0086 */
[----:B------:R-:W-:-:S07]  /*5da0*/  MOV R128, R215 ;  /* 0x000000d700807202 */ /* 0x000fce0000000f00 */
[----:B------:R-:W-:Y:S05]  /*5db0*/  WARPSYNC.COLLECTIVE R211, `(.L_x_274) ;  /* 0x00000000d3087348 */ /* 0x000fea0003c00000 */
[----:B------:R0:W1:Y:S02]  /*5dc0*/  SHFL.BFLY P0, R215, R220, R219, R222 ;  /* 0x0c0000dbdcd77389 */ /* 0x00006400000000de */
[----:B01----:R-:W-:Y:S01]  /*5dd0*/  ENDCOLLECTIVE ;  /* 0x000000000000791b */ /* 0x003fe20003800000 */
.L_x_274:
[----:B------:R-:W-:Y:S01]  /*5de0*/  MOV R129, R215 ;  /* 0x000000d700817202 */ /* 0x000fe20000000f00 */
[----:B------:R-:W-:Y:S06]  /*5df0*/  BRA `(.L_x_275) ;  /* 0xffffffc400b07947 */ /* 0x000fec000383ffff */
.L_x_276:
        /* <DEDUP_REMOVED lines=16> */
.L_x_3726:


//--------------------- .text._ZN10layer_norm22ln_bwd_finalize_kernelINS_22Kernel_traits_finalizeILj1024E13__nv_bfloat16S2_S2_S2_fjLb0ELj1024ELj4ENS_18Kernel_traits_baseILj1024ES2_S2_S2_S2_fjLj1024EEEEELb0ELb1EEEvNS_9BwdParamsE --------------------------
	.section	.text._ZN10layer_norm22ln_bwd_finalize_kernelINS_22Kernel_traits_finalizeILj1024E13__nv_bfloat16S2_S2_S2_fjLb0ELj1024ELj4ENS_18Kernel_traits_baseILj1024ES2_S2_S2_S2_fjLj1024EEEEELb0ELb1EEEvNS_9BwdParamsE,"ax",@progbits
	.align	128
        .global         _ZN10layer_norm22ln_bwd_finalize_kernelINS_22Kernel_traits_finalizeILj1024E13__nv_bfloat16S2_S2_S2_fjLb0ELj1024ELj4ENS_18Kernel_traits_baseILj1024ES2_S2_S2_S2_fjLj1024EEEEELb0ELb1EEEvNS_9BwdParamsE
        .type           _ZN10layer_norm22ln_bwd_finalize_kernelINS_22Kernel_traits_finalizeILj1024E13__nv_bfloat16S2_S2_S2_fjLb0ELj1024ELj4ENS_18Kernel_traits_baseILj1024ES2_S2_S2_S2_fjLj1024EEEEELb0ELb1EEEvNS_9BwdParamsE,@function
        .size           _ZN10layer_norm22ln_bwd_finalize_kernelINS_22Kernel_traits_finalizeILj1024E13__nv_bfloat16S2_S2_S2_fjLb0ELj1024ELj4ENS_18Kernel_traits_baseILj1024ES2_S2_S2_S2_fjLj1024EEEEELb0ELb1EEEvNS_9BwdParamsE,(.L_x_3727 - _ZN10layer_norm22ln_bwd_finalize_kernelINS_22Kernel_traits_finalizeILj1024E13__nv_bfloat16S2_S2_S2_fjLb0ELj1024ELj4ENS_18Kernel_traits_baseILj1024ES2_S2_S2_S2_fjLj1024EEEEELb0ELb1EEEvNS_9BwdParamsE)
        .other          _ZN10layer_norm22ln_bwd_finalize_kernelINS_22Kernel_traits_finalizeILj1024E13__nv_bfloat16S2_S2_S2_fjLb0ELj1024ELj4ENS_18Kernel_traits_baseILj1024ES2_S2_S2_S2_fjLj1024EEEEELb0ELb1EEEvNS_9BwdParamsE,@"STO_CUDA_ENTRY STV_DEFAULT"
_ZN10layer_norm22ln_bwd_finalize_kernelINS_22Kernel_traits_finalizeILj1024E13__nv_bfloat16S2_S2_S2_fjLb0ELj1024ELj4ENS_18Kernel_traits_baseILj1024ES2_S2_S2_S2_fjLj1024EEEEELb0ELb1EEEvNS_9BwdParamsE:
.text._ZN10layer_norm22ln_bwd_finalize_kernelINS_22Kernel_traits_finalizeILj1024E13__nv_bfloat16S2_S2_S2_fjLb0ELj1024ELj4ENS_18Kernel_traits_baseILj1024ES2_S2_S2_S2_fjLj1024EEEEELb0ELb1EEEvNS_9BwdParamsE:
        /* <DEDUP_REMOVED lines=13> */
[----:B------:R-:W-:Y:S02]  /*00d0*/  LOP3.LUT R7, R5, 0x1f, R0, 0x78, !PT ;  /* 0x0000001f05077812 */ /* 0x000fe400078e7800 */
[----:B------:R-:W-:Y:S02]  /*00e0*/  SHF.L.U32 R6, R6, 0x4, RZ ;  /* 0x0000000406067819 */ /* 0x000fe400000006ff */
[----:B------:R-:W-:Y:S01]  /*00f0*/  IADD3 R8, R4, R7, RZ ;  /* 0x0000000704087210 */ /* 0x000fe20007ffe0ff */
[C---:B------:R-:W-:Y:S01]  /*0100*/  IMAD R9, R2.reuse, 0x20, R7 ;  /* 0x0000002002097824 */ /* 0x040fe200078e0207 */
[----:B------:R-:W-:-:S02]  /*0110*/  ISETP.GE.U32.AND P0, PT, R2, 0x10, PT ;  /* 0x000000100200780c */ /* 0x000fc40003f06070 */
[----:B------:R-:W-:Y:S02]  /*0120*/  LOP3.LUT R11, R6, 0x7ffffff0, RZ, 0xc0, !PT ;  /* 0x7ffffff0060b7812 */ /* 0x000fe400078ec0ff */
[----:B------:R-:W-:Y:S02]  /*0130*/  ISETP.EQ.AND P0, PT, R5, 0x1f, !P0 ;  /* 0x0000001f0500780c */ /* 0x000fe40004702270 */
[----:B------:R-:W-:Y:S01]  /*0140*/  IADD3 R4, R2, R11, RZ ;  /* 0x0000000b02047210 */ /* 0x000fe20007ffe0ff */
[----:B0-----:R-:W-:-:S03]  /*0150*/  ULEA UR4, UR5, UR4, 0x18 ;  /* 0x0000000405047291 */ /* 0x001fc6000f8ec03f */
[----:B------:R-:W-:-:S03]  /*0160*/  ULDC UR5, c[0x0][0x218] ;  /* 0x0000860000057ab9 */ /* 0x000fc60000000800 */
[----:B------:R-:W-:Y:S02]  /*0170*/  LEA R7, R8, UR4, 0x2 ;  /* 0x0000000408077c11 */ /* 0x000fe4000f8e10ff */
[----:B------:R-:W-:Y:S02]  /*0180*/  LEA R6, R2, UR4, 0x3 ;  /* 0x0000000402067c11 */ /* 0x000fe4000f8e18ff */
[----:B------:R-:W-:-:S07]  /*0190*/  LEA R8, R9, UR4, 0x2 ;  /* 0x0000000409087c11 */ /* 0x000fce000f8e10ff */
.L_x_288:
[----:B0-2-4-:R-:W0:Y:S01]  /*01a0*/  LDC R10, c[0x0][0x210] ;  /* 0x00008400ff0a7b82 */ /* 0x015e220000000800 */
[----:B------:R-:W-:Y:S01]  /*01b0*/  BSSY B0, `(.L_x_277) ;  /* 0x0000067000007945 */ /* 0x000fe20003800000 */
[----:B------:R-:W-:Y:S01]  /*01c0*/  HFMA2.MMA R26, -RZ, RZ, 0, 0 ;  /* 0x00000000ff1a7435 */ /* 0x000fe200000001ff */
[----:B------:R-:W-:Y:S02]  /*01d0*/  MOV R20, RZ ;  /* 0x000000ff00147202 */ /* 0x000fe40000000f00 */
[----:B0-----:R-:W-:-:S13]  /*01e0*/  ISETP.GE.U32.AND P1, PT, R5, R10, PT ;  /* 0x0000000a0500720c */ /* 0x001fda0003f26070 */
[----:B-1-3--:R-:W-:Y:S05]  /*01f0*/  @P1 BRA `(.L_x_278) ;  /* 0x0000000400881947 */ /* 0x00afea0003800000 */
[----:B------:R-:W-:Y:S01]  /*0200*/  ISETP.GE.U32.AND P2, PT, R5, R10, PT ;  /* 0x0000000a0500720c */ /* 0x000fe20003f46070 */
[----:B------:R-:W-:-:S12]  /*0210*/  IMAD.MOV.U32 R21, RZ, RZ, R5 ;  /* 0x000000ffff157224 */ /* 0x000fd800078e0005 */
[----:B------:R-:W0:Y:S08]  /*0220*/  @P2 LDC R16, c[0x0][0x218] ;  /* 0x00008600ff102b82 */ /* 0x000e300000000800 */
[----:B------:R-:W1:Y:S08]  /*0230*/  @P2 LDC.64 R14, c[0x0][0x2d0] ;  /* 0x0000b400ff0e2b82 */ /* 0x000e700000000a00 */
[----:B------:R-:W2:Y:S01]  /*0240*/  @P2 LDC.64 R12, c[0x0][0x2d8] ;  /* 0x0000b600ff0c2b82 */ /* 0x000ea20000000a00 */
[----:B0-----:R-:W-:-:S04]  /*0250*/  @P2 IMAD R9, R21, R16, R3 ;  /* 0x0000001015092224 */ /* 0x001fc800078e0203 */
[----:B-1----:R-:W-:-:S06]  /*0260*/  @P2 IMAD.WIDE.U32 R14, R9, 0x4, R14 ;  /* 0x00000004090e2825 */ /* 0x002fcc00078e000e */
[----:B------:R-:W3:Y:S01]  /*0270*/  @P2 LDG.E R15, desc[UR6][R14.64] ;  /* 0x000000060e0f2981 */ /* 0x000ee2000c1e1900 */
[----:B--2---:R-:W-:-:S06]  /*0280*/  @P2 IMAD.WIDE.U32 R12, R9, 0x4, R12 ;  /* 0x00000004090c2825 */ /* 0x004fcc00078e000c */
[----:B------:R-:W2:Y:S01]  /*0290*/  @P2 LDG.E R13, desc[UR6][R12.64] ;  /* 0x000000060c0d2981 */ /* 0x000ea2000c1e1900 */
[----:B------:R-:W-:-:S04]  /*02a0*/  @P2 IADD3 R21, R21, 0x20, RZ ;  /* 0x0000002015152810 */ /* 0x000fc80007ffe0ff */
[CC--:B------:R-:W-:Y:S02]  /*02b0*/  ISETP.GE.U32.AND P1, PT, R21.reuse, R10.reuse, PT ;  /* 0x0000000a1500720c */ /* 0x0c0fe40003f26070 */
[----:B------:R-:W-:-:S04]  /*02c0*/  IADD3 R9, -R21, R10, RZ ;  /* 0x0000000a15097210 */ /* 0x000fc80007ffe1ff */
[----:B------:R-:W-:Y:S01]  /*02d0*/  ISETP.LE.U32.OR P1, PT, R9, 0x60, P1 ;  /* 0x000000600900780c */ /* 0x000fe20000f23470 */
[----:B------:R-:W-:Y:S01]  /*02e0*/  IMAD.MOV.U32 R26, RZ, RZ, RZ ;  /* 0x000000ffff1a7224 */ /* 0x000fe200078e00ff */
[----:B------:R-:W-:Y:S01]  /*02f0*/  MOV R20, RZ ;  /* 0x000000ff00147202 */ /* 0x000fe20000000f00 */
[----:B------:R-:W-:Y:S04]  /*0300*/  BSSY B1, `(.L_x_279) ;  /* 0x000002b000017945 */ /* 0x000fe80003800000 */
[----:B---3--:R-:W-:Y:S01]  /*0310*/  @P2 FADD.FTZ R20, R20, R15 ;  /* 0x0000000f14142221 */ /* 0x008fe20000010000 */
[----:B--2---:R-:W-:Y:S01]  /*0320*/  @P2 FADD.FTZ R26, R26, R13 ;  /* 0x0000000d1a1a2221 */ /* 0x004fe20000010000 */
[----:B------:R-:W-:-:S04]  /*0330*/  PLOP3.LUT P2, PT, P2, PT, PT, 0x8, 0x0 ;  /* 0x000000000000781c */ /* 0x000fc8000174e170 */
[----:B------:R-:W-:Y:S09]  /*0340*/  @P1 BRA `(.L_x_280) ;  /* 0x0000000000981947 */ /* 0x000ff20003800000 */
[----:B------:R-:W0:Y:S01]  /*0350*/  LDC.64 R12, c[0x0][0x2d0] ;  /* 0x0000b400ff0c7b82 */ /* 0x000e220000000a00 */
[----:B------:R-:W-:Y:S02]  /*0360*/  PLOP3.LUT P2, PT, PT, PT, PT, 0x8, 0x0 ;  /* 0x000000000000781c */ /* 0x000fe40003f4e170 */
[----:B------:R-:W-:-:S05]  /*0370*/  IADD3 R9, R10, -0x60, RZ ;  /* 0xffffffa00a097810 */ /* 0x000fca0007ffe0ff */
[----:B------:R-:W1:Y:S06]  /*0380*/  LDC.64 R14, c[0x0][0x2d8] ;  /* 0x0000b600ff0e7b82 */ /* 0x000e6c0000000a00 */
.L_x_281:
[C---:B------:R-:W-:Y:S01]  /*0390*/  IADD3 R16, R21.reuse, 0x20, RZ ;  /* 0x0000002015107810 */ /* 0x040fe20007ffe0ff */
[C---:B------:R-:W-:Y:S01]  /*03a0*/  IMAD R25, R21.reuse, UR5, R3 ;  /* 0x0000000515197c24 */ /* 0x040fe2000f8e0203 */
[----:B------:R-:W-:-:S03]  /*03b0*/  IADD3 R18, R21, 0x40, RZ ;  /* 0x0000004015127810 */ /* 0x000fc60007ffe0ff */
[----:B------:R-:W-:Y:S02]  /*03c0*/  IMAD R17, R16, UR5, R3 ;  /* 0x0000000510117c24 */ /* 0x000fe4000f8e0203 */
[----:B0-----:R-:W-:-:S04]  /*03d0*/  IMAD.WIDE.U32 R22, R25, 0x4, R12 ;  /* 0x0000000419167825 */ /* 0x001fc800078e000c */
[----:B------:R-:W-:Y:S01]  /*03e0*/  IMAD.WIDE.U32 R28, R17, 0x4, R12 ;  /* 0x00000004111c7825 */ /* 0x000fe200078e000c */
[----:B------:R0:W2:Y:S03]  /*03f0*/  LDG.E R11, desc[UR6][R22.64] ;  /* 0x00000006160b7981 */ /* 0x0000a6000c1e1900 */
[--C-:B-1----:R-:W-:Y:S02]  /*0400*/  IMAD.WIDE.U32 R24, R25, 0x4, R14.reuse ;  /* 0x0000000419187825 */ /* 0x102fe400078e000e */
[----:B------:R-:W3:Y:S02]  /*0410*/  LDG.E R28, desc[UR6][R28.64] ;  /* 0x000000061c1c7981 */ /* 0x000ee4000c1e1900 */
[----:B------:R-:W-:Y:S02]  /*0420*/  IMAD.WIDE.U32 R16, R17, 0x4, R14 ;  /* 0x0000000411107825 */ /* 0x000fe400078e000e */
[----:B------:R1:W4:Y:S02]  /*0430*/  LDG.E R27, desc[UR6][R24.64] ;  /* 0x00000006181b7981 */ /* 0x000324000c1e1900 */
[----:B------:R-:W-:-:S02]  /*0440*/  IMAD R19, R18, UR5, R3 ;  /* 0x0000000512137c24 */ /* 0x000fc4000f8e0203 */
[----:B0-----:R-:W-:Y:S01]  /*0450*/  VIADD R22, R21, 0x60 ;  /* 0x0000006015167836 */ /* 0x001fe20000000000 */
[----:B------:R0:W5:Y:S03]  /*0460*/  LDG.E R29, desc[UR6][R16.64] ;  /* 0x00000006101d7981 */ /* 0x000166000c1e1900 */
[----:B-1----:R-:W-:Y:S02]  /*0470*/  IMAD R25, R22, UR5, R3 ;  /* 0x0000000516197c24 */ /* 0x002fe4000f8e0203 */
[----:B0-----:R-:W-:-:S04]  /*0480*/  IMAD.WIDE.U32 R16, R19, 0x4, R12 ;  /* 0x0000000413107825 */ /* 0x001fc800078e000c */
[----:B------:R-:W-:Y:S02]  /*0490*/  IMAD.WIDE.U32 R18, R19, 0x4, R14 ;  /* 0x0000000413127825 */ /* 0x000fe400078e000e */
[----:B------:R-:W5:Y:S02]  /*04a0*/  LDG.E R16, desc[UR6][R16.64] ;  /* 0x0000000610107981 */ /* 0x000f64000c1e1900 */
[C---:B------:R-:W-:Y:S02]  /*04b0*/  IMAD.WIDE.U32 R22, R25.reuse, 0x4, R12 ;  /* 0x0000000419167825 */ /* 0x040fe400078e000c */
[----:B------:R-:W5:Y:S02]  /*04c0*/  LDG.E R18, desc[UR6][R18.64] ;  /* 0x0000000612127981 */ /* 0x000f64000c1e1900 */
[----:B------:R-:W-:Y:S02]  /*04d0*/  IMAD.WIDE.U32 R24, R25, 0x4, R14 ;  /* 0x0000000419187825 */ /* 0x000fe400078e000e */
[----:B------:R-:W5:Y:S04]  /*04e0*/  LDG.E R22, desc[UR6][R22.64] ;  /* 0x0000000616167981 */ /* 0x000f68000c1e1900 */
[----:B------:R-:W5:Y:S01]  /*04f0*/  LDG.E R24, desc[UR6][R24.64] ;  /* 0x0000000618187981 */ /* 0x000f62000c1e1900 */
[----:B------:R-:W-:-:S04]  /*0500*/  IADD3 R21, R21, 0x80, RZ ;  /* 0x0000008015157810 */ /* 0x000fc80007ffe0ff */
[----:B------:R-:W-:Y:S01]  /*0510*/  ISETP.GE.U32.AND P1, PT, R21, R9, PT ;  /* 0x000000091500720c */ /* 0x000fe20003f26070 */
[----:B--2---:R-:W-:-:S04]  /*0520*/  FADD.FTZ R11, R11, R20 ;  /* 0x000000140b0b7221 */ /* 0x004fc80000010000 */
[----:B---3--:R-:W-:Y:S01]  /*0530*/  FADD.FTZ R11, R11, R28 ;  /* 0x0000001c0b0b7221 */ /* 0x008fe20000010000 */
[----:B----4-:R-:W-:-:S04]  /*0540*/  FADD.FTZ R26, R27, R26 ;  /* 0x0000001a1b1a7221 */ /* 0x010fc80000010000 */
[----:B-----5:R-:W-:Y:S01]  /*0550*/  FADD.FTZ R29, R26, R29 ;  /* 0x0000001d1a1d7221 */ /* 0x020fe20000010000 */
[----:B------:R-:W-:-:S03]  /*0560*/  FADD.FTZ R11, R11, R16 ;  /* 0x000000100b0b7221 */ /* 0x000fc60000010000 */
[----:B------:R-:W-:Y:S01]  /*0570*/  FADD.FTZ R29, R29, R18 ;  /* 0x000000121d1d7221 */ /* 0x000fe20000010000 */
[----:B------:R-:W-:-:S03]  /*0580*/  FADD.FTZ R20, R11, R22 ;  /* 0x000000160b147221 */ /* 0x000fc60000010000 */
[----:B------:R-:W-:Y:S01]  /*0590*/  FADD.FTZ R26, R29, R24 ;  /* 0x000000181d1a7221 */ /* 0x000fe20000010000 */
[----:B------:R-:W-:Y:S06]  /*05a0*/  @!P1 BRA `(.L_x_281) ;  /* 0xfffffffc00789947 */ /* 0x000fec000383ffff */
.L_x_280:
[----:B------:R-:W-:Y:S05]  /*05b0*/  BSYNC B1 ;  /* 0x0000000000017941 */ /* 0x000fea0003800000 */
.L_x_279:
[CC--:B------:R-:W-:Y:S01]  /*05c0*/  ISETP.GE.U32.AND P1, PT, R21.reuse, R10.reuse, PT ;  /* 0x0000000a1500720c */ /* 0x0c0fe20003f26070 */
[----:B------:R-:W-:Y:S01]  /*05d0*/  BSSY B1, `(.L_x_282) ;  /* 0x0000018000017945 */ /* 0x000fe20003800000 */
[----:B------:R-:W-:-:S04]  /*05e0*/  IADD3 R9, -R21, R10, RZ ;  /* 0x0000000a15097210 */ /* 0x000fc80007ffe1ff */
[----:B------:R-:W-:-:S13]  /*05f0*/  ISETP.LE.U32.OR P1, PT, R9, 0x20, P1 ;  /* 0x000000200900780c */ /* 0x000fda0000f23470 */
[----:B------:R-:W-:Y:S05]  /*0600*/  @P1 BRA `(.L_x_283) ;  /* 0x0000000000501947 */ /* 0x000fea0003800000 */
[----:B------:R-:W0:Y:S01]  /*0610*/  LDC.64 R18, c[0x0][0x2d0] ;  /* 0x0000b400ff127b82 */ /* 0x000e220000000a00 */
[----:B------:R-:W-:Y:S01]  /*0620*/  ULDC UR8, c[0x0][0x218] ;  /* 0x0000860000087ab9 */ /* 0x000fe20000000800 */
[C---:B------:R-:W-:Y:S01]  /*0630*/  IADD3 R14, R21.reuse, 0x20, RZ ;  /* 0x00000020150e7810 */ /* 0x040fe20007ffe0ff */
[----:B------:R-:W-:-:S04]  /*0640*/  IMAD R15, R21, UR8, R3 ;  /* 0x00000008150f7c24 */ /* 0x000fc8000f8e0203 */
[----:B------:R-:W-:Y:S01]  /*0650*/  IMAD R9, R14, UR8, R3 ;  /* 0x000000080e097c24 */ /* 0x000fe2000f8e0203 */
        /* <DEDUP_REMOVED lines=15> */
.L_x_283:
[----:B------:R-:W-:Y:S05]  /*0750*/  BSYNC B1 ;  /* 0x0000000000017941 */ /* 0x000fea0003800000 */
.L_x_282:
[----:B------:R-:W-:-:S13]  /*0760*/  ISETP.LT.U32.OR P2, PT, R21, R10, P2 ;  /* 0x0000000a1500720c */ /* 0x000fda0001741470 */
[----:B------:R-:W-:Y:S05]  /*0770*/  @!P2 BRA `(.L_x_278) ;  /* 0x000000000028a947 */ /* 0x000fea0003800000 */
[----:B------:R-:W0:Y:S01]  /*0780*/  LDC.64 R12, c[0x0][0x2d0] ;  /* 0x0000b400ff0c7b82 */ /* 0x000e220000000a00 */
[----:B------:R-:W-:Y:S02]  /*0790*/  ULDC UR8, c[0x0][0x218] ;  /* 0x0000860000087ab9 */ /* 0x000fe40000000800 */
[----:B------:R-:W-:-:S05]  /*07a0*/  IMAD R9, R21, UR8, R3 ;  /* 0x0000000815097c24 */ /* 0x000fca000f8e0203 */
[----:B------:R-:W1:Y:S01]  /*07b0*/  LDC.64 R10, c[0x0][0x2d8] ;  /* 0x0000b600ff0a7b82 */ /* 0x000e620000000a00 */
[----:B0-----:R-:W-:-:S06]  /*07c0*/  IMAD.WIDE.U32 R12, R9, 0x4, R12 ;  /* 0x00000004090c7825 */ /* 0x001fcc00078e000c */
[----:B------:R-:W2:Y:S01]  /*07d0*/  LDG.E R13, desc[UR6][R12.64] ;  /* 0x000000060c0d7981 */ /* 0x000ea2000c1e1900 */
[----:B-1----:R-:W-:-:S06]  /*07e0*/  IMAD.WIDE.U32 R10, R9, 0x4, R10 ;  /* 0x00000004090a7825 */ /* 0x002fcc00078e000a */
[----:B------:R-:W3:Y:S01]  /*07f0*/  LDG.E R11, desc[UR6][R10.64] ;  /* 0x000000060a0b7981 */ /* 0x000ee2000c1e1900 */
[----:B--2---:R-:W-:Y:S01]  /*0800*/  FADD.FTZ R20, R20, R13 ;  /* 0x0000000d14147221 */ /* 0x004fe20000010000 */
[----:B---3--:R-:W-:-:S07]  /*0810*/  FADD.FTZ R26, R26, R11 ;  /* 0x0000000b1a1a7221 */ /* 0x008fce0000010000 */
.L_x_278:
[----:B------:R-:W-:Y:S05]  /*0820*/  BSYNC B0 ;  /* 0x0000000000007941 */ /* 0x000fea0003800000 */
.L_x_277:
        /* <DEDUP_REMOVED lines=11> */
[----:B---3--:R-:W3:Y:S04]  /*08e0*/  SHFL.BFLY PT, R11, R10, 0x1, 0x1f ;  /* 0x0c201f000a0b7f89 */ /* 0x008ee800000e0000 */
[----:B--2---:R-:W2:Y:S01]  /*08f0*/  SHFL.BFLY PT, R12, R9, 0x1, 0x1f ;  /* 0x0c201f00090c7f89 */ /* 0x004ea200000e0000 */
[----:B---3--:R-:W-:Y:S01]  /*0900*/  FADD.FTZ R11, R10, R11 ;  /* 0x0000000b0a0b7221 */ /* 0x008fe20000010000 */
[----:B--2---:R-:W-:-:S04]  /*0910*/  FADD.FTZ R14, R9, R12 ;  /* 0x0000000c090e7221 */ /* 0x004fc80000010000 */
[----:B------:R-:W2:Y:S04]  /*0920*/  SHFL.BFLY PT, R12, R11, 0x2, 0x1f ;  /* 0x0c401f000b0c7f89 */ /* 0x000ea800000e0000 */
[----:B------:R-:W3:Y:S01]  /*0930*/  SHFL.BFLY PT, R13, R14, 0x2, 0x1f ;  /* 0x0c401f000e0d7f89 */ /* 0x000ee200000e0000 */
[----:B--2---:R-:W-:Y:S01]  /*0940*/  FADD.FTZ R12, R11, R12 ;  /* 0x0000000c0b0c7221 */ /* 0x004fe20000010000 */
[----:B---3--:R-:W-:-:S04]  /*0950*/  FADD.FTZ R15, R14, R13 ;  /* 0x0000000d0e0f7221 */ /* 0x008fc80000010000 */
        /* <DEDUP_REMOVED lines=8> */
[----:B------:R2:W3:Y:S04]  /*09e0*/  SHFL.BFLY PT, R11, R10, 0x10, 0x1f ;  /* 0x0e001f000a0b7f89 */ /* 0x0004e800000e0000 */
[----:B------:R2:W4:Y:S02]  /*09f0*/  SHFL.BFLY PT, R14, R9, 0x10, 0x1f ;  /* 0x0e001f00090e7f89 */ /* 0x00052400000e0000 */
.L_x_299:
[----:B------:R-:W-:Y:S01]  /*0a00*/  @!P1 SHF.R.U32.HI R12, RZ, 0x3, R0 ;  /* 0x00000003ff0c9819 */ /* 0x000fe20000011600 */
[----:B----4-:R-:W-:Y:S01]  /*0a10*/  FADD.FTZ R14, R9, R14 ;  /* 0x0000000e090e7221 */ /* 0x010fe20000010000 */
[----:B---3--:R-:W-:Y:S02]  /*0a20*/  FADD.FTZ R11, R10, R11 ;  /* 0x0000000b0a0b7221 */ /* 0x008fe40000010000 */
[----:B------:R-:W-:-:S05]  /*0a30*/  @!P1 LOP3.LUT R12, R12, 0x1ffffffc, RZ, 0xc0, !PT ;  /* 0x1ffffffc0c0c9812 */ /* 0x000fca00078ec0ff */
[----:B------:R3:W-:Y:S04]  /*0a40*/  @!P1 STS [R12+UR4+0x2000], R14 ;  /* 0x0020000e0c009988 */ /* 0x0007e80008000804 */
[----:B------:R3:W-:Y:S02]  /*0a50*/  @!P1 STS [R12+UR4+0x2080], R11 ;  /* 0x0020800b0c009988 */ /* 0x0007e40008000804 */
.L_x_284:
[----:B------:R-:W-:Y:S05]  /*0a60*/  WARPSYNC.ALL ;  /* 0x0000000000007948 */ /* 0x000fea0003800000 */
[----:B------:R-:W-:Y:S06]  /*0a70*/  BAR.SYNC.DEFER_BLOCKING 0x0 ;  /* 0x0000000000007b1d */ /* 0x000fec0000010000 */
[----:B------:R-:W-:Y:S04]  /*0a80*/  BSSY B0, `(.L_x_286) ;  /* 0x000000c000007945 */ /* 0x000fe80003800000 */
[----:B------:R-:W-:Y:S05]  /*0a90*/  @!P0 BRA `(.L_x_287) ;  /* 0x0000000000288947 */ /* 0x000fea0003800000 */
[----:B---3--:R-:W3:Y:S01]  /*0aa0*/  LDS.64 R14, [R6+0x2000] ;  /* 0x00200000060e7984 */ /* 0x008ee20000000a00 */
[----:B------:R-:W4:Y:S03]  /*0ab0*/  LDC.64 R12, c[0x0][0x318] ;  /* 0x0000c600ff0c7b82 */ /* 0x000f260000000a00 */
[----:B------:R-:W5:Y:S05]  /*0ac0*/  LDS.64 R16, [R6+0x2080] ;  /* 0x0020800006107984 */ /* 0x000f6a0000000a00 */
[----:B--2---:R-:W2:Y:S01]  /*0ad0*/  LDC.64 R10, c[0x0][0x310] ;  /* 0x0000c400ff0a7b82 */ /* 0x004ea20000000a00 */
[----:B----4-:R-:W-:-:S04]  /*0ae0*/  IMAD.WIDE.U32 R12, R4, 0x4, R12 ;  /* 0x00000004040c7825 */ /* 0x010fc800078e000c */
[----:B--2---:R-:W-:Y:S01]  /*0af0*/  IMAD.WIDE.U32 R10, R4, 0x4, R10 ;  /* 0x00000004040a7825 */ /* 0x004fe200078e000a */
[----:B---3--:R-:W-:Y:S02]  /*0b00*/  F2FP.BF16.F32.PACK_AB R15, R15, R14 ;  /* 0x0000000e0f0f723e */ /* 0x008fe400000010ff */
[----:B-----5:R-:W-:-:S03]  /*0b10*/  F2FP.BF16.F32.PACK_AB R17, R17, R16 ;  /* 0x000000101111723e */ /* 0x020fc600000010ff */
[----:B------:R4:W-:Y:S04]  /*0b20*/  STG.E desc[UR6][R12.64], R15 ;  /* 0x0000000f0c007986 */ /* 0x0009e8000c101906 */
[----:B------:R4:W-:Y:S02]  /*0b30*/  STG.E desc[UR6][R10.64], R17 ;  /* 0x000000110a007986 */ /* 0x0009e4000c101906 */
.L_x_287:
[----:B------:R-:W-:Y:S05]  /*0b40*/  BSYNC B0 ;  /* 0x0000000000007941 */ /* 0x000fea0003800000 */
.L_x_286:
[C---:B------:R-:W-:Y:S02]  /*0b50*/  ISETP.GT.U32.AND P1, PT, R3.reuse, -0x401, PT ;  /* 0xfffffbff0300780c */ /* 0x040fe40003f24070 */
[----:B------:R-:W-:Y:S02]  /*0b60*/  IADD3 R3, R3, 0x400, RZ ;  /* 0x0000040003037810 */ /* 0x000fe40007ffe0ff */
[----:B------:R-:W-:-:S09]  /*0b70*/  IADD3 R4, R4, 0x200, RZ ;  /* 0x0000020004047810 */ /* 0x000fd20007ffe0ff */
[----:B------:R-:W-:Y:S05]  /*0b80*/  @P1 BRA `(.L_x_288) ;  /* 0xfffffff400841947 */ /* 0x000fea000383ffff */
[----:B------:R-:W-:Y:S05]  /*0b90*/  EXIT ;  /* 0x000000000000794d */ /* 0x000fea0003800000 */
.L_x_285:
[----:B------:R-:W-:Y:S01]  /*0ba0*/  HFMA2.MMA R22, -RZ, RZ, 0, 1.847743988037109375e-06 ;  /* 0x0000001fff167435 */ /* 0x000fe200000001ff */
[----:B0--3--:R-:W-:Y:S01]  /*0bb0*/  MOV R20, R10 ;  /* 0x0000000a00147202 */ /* 0x009fe20000000f00 */
[----:B------:R-:W-:Y:S01]  /*0bc0*/  IMAD.MOV.U32 R19, RZ, RZ, 0x1 ;  /* 0x00000001ff137424 */ /* 0x000fe200078e00ff */
[----:B------:R-:W-:-:S08]  /*0bd0*/  MOV R17, 0xffffffff ;  /* 0xffffffff00117802 */ /* 0x000fd00000000f00 */
[----:B-12---:R-:W-:Y:S05]  /*0be0*/  WARPSYNC.COLLECTIVE R17, `(.L_x_289) ;  /* 0x0000000011087348 */ /* 0x006fea0003c00000 */
[----:B------:R0:W3:Y:S02]  /*0bf0*/  SHFL.BFLY P2, R18, R20, R19, R22 ;  /* 0x0c00001314127389 */ /* 0x0000e40000040016 */
[----:B0123--:R-:W-:Y:S01]  /*0c00*/  ENDCOLLECTIVE ;  /* 0x000000000000791b */ /* 0x00ffe20003800000 */
.L_x_289:
[----:B------:R-:W-:Y:S01]  /*0c10*/  HFMA2.MMA R19, -RZ, RZ, 0, 1.1920928955078125e-07 ;  /* 0x00000002ff137435 */ /* 0x000fe200000001ff */
[----:B------:R-:W-:-:S05]  /*0c20*/  MOV R11, R18 ;  /* 0x00000012000b7202 */ /* 0x000fca0000000f00 */
[----:B------:R-:W-:-:S04]  /*0c30*/  FADD.FTZ R11, R10, R11 ;  /* 0x0000000b0a0b7221 */ /* 0x000fc80000010000 */
[----:B------:R-:W-:-:S07]  /*0c40*/  IMAD.MOV.U32 R20, RZ, RZ, R11 ;  /* 0x000000ffff147224 */ /* 0x000fce00078e000b */
[----:B------:R-:W-:Y:S05]  /*0c50*/  WARPSYNC.COLLECTIVE R17, `(.L_x_290) ;  /* 0x0000000011087348 */ /* 0x000fea0003c00000 */
[----:B------:R0:W1:Y:S02]  /*0c60*/  SHFL.BFLY P2, R18, R20, R19, R22 ;  /* 0x0c00001314127389 */ /* 0x0000640000040016 */
[----:B01----:R-:W-:Y:S01]  /*0c70*/  ENDCOLLECTIVE ;  /* 0x000000000000791b */ /* 0x003fe20003800000 */
.L_x_290:
[----:B------:R-:W-:Y:S01]  /*0c80*/  IMAD.MOV.U32 R19, RZ, RZ, 0x4 ;  /* 0x00000004ff137424 */ /* 0x000fe200078e00ff */
[----:B------:R-:W-:-:S05]  /*0c90*/  MOV R12, R18 ;  /* 0x00000012000c7202 */ /* 0x000fca0000000f00 */
[----:B------:R-:W-:-:S05]  /*0ca0*/  FADD.FTZ R12, R11, R12 ;  /* 0x0000000c0b0c7221 */ /* 0x000fca0000010000 */
[----:B------:R-:W-:-:S07]  /*0cb0*/  MOV R20, R12 ;  /* 0x0000000c00147202 */ /* 0x000fce0000000f00 */
[----:B------:R-:W-:Y:S05]  /*0cc0*/  WARPSYNC.COLLECTIVE R17, `(.L_x_291) ;  /* 0x0000000011087348 */ /* 0x000fea0003c00000 */
[----:B------:R0:W1:Y:S02]  /*0cd0*/  SHFL.BFLY P2, R18, R20, R19, R22 ;  /* 0x0c00001314127389 */ /* 0x0000640000040016 */
[----:B01----:R-:W-:Y:S01]  /*0ce0*/  ENDCOLLECTIVE ;  /* 0x000000000000791b */ /* 0x003fe20003800000 */
.L_x_291:
[----:B------:R-:W-:Y:S01]  /*0cf0*/  HFMA2.MMA R19, -RZ, RZ, 0, 4.76837158203125e-07 ;  /* 0x00000008ff137435 */ /* 0x000fe200000001ff */
[----:B------:R-:W-:-:S05]  /*0d00*/  MOV R13, R18 ;  /* 0x00000012000d7202 */ /* 0x000fca0000000f00 */
[----:B------:R-:W-:-:S05]  /*0d10*/  FADD.FTZ R13, R12, R13 ;  /* 0x0000000d0c0d7221 */ /* 0x000fca0000010000 */
[----:B------:R-:W-:-:S07]  /*0d20*/  MOV R20, R13 ;  /* 0x0000000d00147202 */ /* 0x000fce0000000f00 */
[----:B------:R-:W-:Y:S05]  /*0d30*/  WARPSYNC.COLLECTIVE R17, `(.L_x_292) ;  /* 0x0000000011087348 */ /* 0x000fea0003c00000 */
[----:B------:R0:W1:Y:S02]  /*0d40*/  SHFL.BFLY P2, R18, R20, R19, R22 ;  /* 0x0c00001314127389 */ /* 0x0000640000040016 */
[----:B01----:R-:W-:Y:S01]  /*0d50*/  ENDCOLLECTIVE ;  /* 0x000000000000791b */ /* 0x003fe20003800000 */
.L_x_292:
[----:B------:R-:W-:Y:S01]  /*0d60*/  HFMA2.MMA R19, -RZ, RZ, 0, 9.5367431640625e-07 ;  /* 0x00000010ff137435 */ /* 0x000fe200000001ff */
[----:B------:R-:W-:-:S04]  /*0d70*/  IMAD.MOV.U32 R10, RZ, RZ, R18 ;  /* 0x000000ffff0a7224 */ /* 0x000fc800078e0012 */
[----:B------:R-:W-:-:S05]  /*0d80*/  FADD.FTZ R10, R13, R10 ;  /* 0x0000000a0d0a7221 */ /* 0x000fca0000010000 */
[----:B------:R-:W-:-:S07]  /*0d90*/  MOV R20, R10 ;  /* 0x0000000a00147202 */ /* 0x000fce0000000f00 */
[----:B------:R-:W-:Y:S05]  /*0da0*/  WARPSYNC.COLLECTIVE R17, `(.L_x_293) ;  /* 0x0000000011087348 */ /* 0x000fea0003c00000 */
[----:B------:R0:W1:Y:S02]  /*0db0*/  SHFL.BFLY P2, R18, R20, R19, R22 ;  /* 0x0c00001314127389 */ /* 0x0000640000040016 */
[----:B01----:R-:W-:Y:S01]  /*0dc0*/  ENDCOLLECTIVE ;  /* 0x000000000000791b */ /* 0x003fe20003800000 */
.L_x_293:
[----:B------:R-:W-:Y:S01]  /*0dd0*/  HFMA2.MMA R19, -RZ, RZ, 0, 5.9604644775390625e-08 ;  /* 0x00000001ff137435 */ /* 0x000fe200000001ff */
[----:B------:R-:W-:Y:S01]  /*0de0*/  IMAD.MOV.U32 R20, RZ, RZ, R9 ;  /* 0x000000ffff147224 */ /* 0x000fe200078e0009 */
[----:B------:R-:W-:-:S09]  /*0df0*/  MOV R11, R18 ;  /* 0x00000012000b7202 */ /* 0x000fd20000000f00 */
[----:B------:R-:W-:Y:S05]  /*0e00*/  WARPSYNC.COLLECTIVE R17, `(.L_x_294) ;  /* 0x0000000011087348 */ /* 0x000fea0003c00000 */
[----:B------:R0:W1:Y:S02]  /*0e10*/  SHFL.BFLY P2, R18, R20, R19, R22 ;  /* 0x0c00001314127389 */ /* 0x0000640000040016 */
[----:B01----:R-:W-:Y:S01]  /*0e20*/  ENDCOLLECTIVE ;  /* 0x000000000000791b */ /* 0x003fe20003800000 */
.L_x_294:
[----:B------:R-:W-:Y:S01]  /*0e30*/  HFMA2.MMA R19, -RZ, RZ, 0, 1.1920928955078125e-07 ;  /* 0x00000002ff137435 */ /* 0x000fe200000001ff */
[----:B------:R-:W-:-:S05]  /*0e40*/  MOV R12, R18 ;  /* 0x00000012000c7202 */ /* 0x000fca0000000f00 */
[----:B------:R-:W-:-:S05]  /*0e50*/  FADD.FTZ R14, R9, R12 ;  /* 0x0000000c090e7221 */ /* 0x000fca0000010000 */
[----:B------:R-:W-:-:S07]  /*0e60*/  MOV R20, R14 ;  /* 0x0000000e00147202 */ /* 0x000fce0000000f00 */
[----:B------:R-:W-:Y:S05]  /*0e70*/  WARPSYNC.COLLECTIVE R17, `(.L_x_295) ;  /* 0x0000000011087348 */ /* 0x000fea0003c00000 */
[----:B------:R0:W1:Y:S02]  /*0e80*/  SHFL.BFLY P2, R18, R20, R19, R22 ;  /* 0x0c00001314127389 */ /* 0x0000640000040016 */
[----:B01----:R-:W-:Y:S01]  /*0e90*/  ENDCOLLECTIVE ;  /* 0x000000000000791b */ /* 0x003fe20003800000 */
.L_x_295:
[----:B------:R-:W-:Y:S01]  /*0ea0*/  HFMA2.MMA R19, -RZ, RZ, 0, 2.384185791015625e-07 ;  /* 0x00000004ff137435 */ /* 0x000fe200000001ff */
[----:B------:R-:W-:-:S04]  /*0eb0*/  IMAD.MOV.U32 R13, RZ, RZ, R18 ;  /* 0x000000ffff0d7224 */ /* 0x000fc800078e0012 */
[----:B------:R-:W-:-:S05]  /*0ec0*/  FADD.FTZ R15, R14, R13 ;  /* 0x0000000d0e0f7221 */ /* 0x000fca0000010000 */
[----:B------:R-:W-:-:S07]  /*0ed0*/  MOV R20, R15 ;  /* 0x0000000f00147202 */ /* 0x000fce0000000f00 */
[----:B------:R-:W-:Y:S05]  /*0ee0*/  WARPSYNC.COLLECTIVE R17, `(.L_x_296) ;  /* 0x0000000011087348 */ /* 0x000fea0003c00000 */
[----:B------:R0:W1:Y:S02]  /*0ef0*/  SHFL.BFLY P2, R18, R20, R19, R22 ;  /* 0x0c00001314127389 */ /* 0x0000640000040016 */
[----:B01----:R-:W-:Y:S01]  /*0f00*/  ENDCOLLECTIVE ;  /* 0x000000000000791b */ /* 0x003fe20003800000 */
.L_x_296:
[----:B------:R-:W-:Y:S01]  /*0f10*/  IMAD.MOV.U32 R19, RZ, RZ, 0x8 ;  /* 0x00000008ff137424 */ /* 0x000fe200078e00ff */
[----:B------:R-:W-:-:S05]  /*0f20*/  MOV R16, R18 ;  /* 0x0000001200107202 */ /* 0x000fca0000000f00 */
[----:B------:R-:W-:-:S05]  /*0f30*/  FADD.FTZ R16, R15, R16 ;  /* 0x000000100f107221 */ /* 0x000fca0000010000 */
[----:B------:R-:W-:-:S07]  /*0f40*/  MOV R20, R16 ;  /* 0x0000001000147202 */ /* 0x000fce0000000f00 */
[----:B------:R-:W-:Y:S05]  /*0f50*/  WARPSYNC.COLLECTIVE R17, `(.L_x_297) ;  /* 0x0000000011087348 */ /* 0x000fea0003c00000 */
[----:B------:R0:W1:Y:S02]  /*0f60*/  SHFL.BFLY P2, R18, R20, R19, R22 ;  /* 0x0c00001314127389 */ /* 0x0000640000040016 */
[----:B01----:R-:W-:Y:S01]  /*0f70*/  ENDCOLLECTIVE ;  /* 0x000000000000791b */ /* 0x003fe20003800000 */
.L_x_297:
[----:B------:R-:W-:Y:S01]  /*0f80*/  HFMA2.MMA R19, -RZ, RZ, 0, 9.5367431640625e-07 ;  /* 0x00000010ff137435 */ /* 0x000fe200000001ff */
[----:B------:R-:W-:-:S05]  /*0f90*/  MOV R9, R18 ;  /* 0x0000001200097202 */ /* 0x000fca0000000f00 */
[----:B------:R-:W-:-:S05]  /*0fa0*/  FADD.FTZ R9, R16, R9 ;  /* 0x0000000910097221 */ /* 0x000fca0000010000 */
[----:B------:R-:W-:-:S07]  /*0fb0*/  MOV R20, R9 ;  /* 0x0000000900147202 */ /* 0x000fce0000000f00 */
[----:B------:R-:W-:Y:S05]  /*0fc0*/  WARPSYNC.COLLECTIVE R17, `(.L_x_298) ;  /* 0x0000000011087348 */ /* 0x000fea0003c00000 */
[----:B------:R0:W1:Y:S02]  /*0fd0*/  SHFL.BFLY P2, R18, R20, R19, R22 ;  /* 0x0c00001314127389 */ /* 0x0000640000040016 */
[----:B01----:R-:W-:Y:S01]  /*0fe0*/  ENDCOLLECTIVE ;  /* 0x000000000000791b */ /* 0x003fe20003800000 */
.L_x_298:
[----:B------:R-:W-:Y:S01]  /*0ff0*/  MOV R14, R18 ;  /* 0x00000012000e7202 */ /* 0x000fe20000000f00 */
[----:B------:R-:W-:Y:S06]  /*1000*/  BRA `(.L_x_299) ;  /* 0xfffffff8007c7947 */ /* 0x000fec000383ffff */
.L_x_300:
        /* <DEDUP_REMOVED lines=15> */
.L_x_3727:


//--------------------- .text._ZN10layer_norm40ln_parallel_residual_bwd_finalize_kernelINS_22Kernel_traits_finalizeILj1024E13__nv_bfloat16S2_S2_S2_fjLb0ELj1024ELj4ENS_18Kernel_traits_baseILj1024ES2_S2_S2_S2_fjLj1024EEEEELb1EEEvNS_9BwdParamsE --------------------------
	.section	.text._ZN10layer_norm40ln_parallel_residual_bwd_finalize_kernelINS_22Kernel_traits_finalizeILj1024E13__nv_bfloat16S2_S2_S2_fjLb0ELj1024ELj4ENS_18Kernel_traits_baseILj1024ES2_S2_S2_S2_fjLj1024EEEEELb1EEEvNS_9BwdParamsE,"ax",@progbits
	.align	128
        .global         _ZN10layer_norm40ln_parallel_residual_bwd_finalize_kernelINS_22Kernel_traits_finalizeILj1024E13__nv_bfloat16S2_S2_S2_fjLb0ELj1024ELj4ENS_18Kernel_traits_baseILj1024ES2_S2_S2_S2_fjLj1024EEEEELb1EEEvNS_9BwdParamsE
        .type           _ZN10layer_norm40ln_parallel_residual_bwd_finalize_kernelINS_22Kernel_traits_finalizeILj1024E13__nv_bfloat16S2_S2_S2_fjLb0ELj1024ELj4ENS_18Kernel_traits_baseILj1024ES2_S2_S2_S2_fjLj1024EEEEELb1EEEvNS_9BwdParamsE,@function
        .size           _ZN10layer_norm40ln_parallel_residual_bwd_finalize_kernelINS_22Kernel_traits_finalizeILj1024E13__nv_bfloat16S2_S2_S2_fjLb0ELj1024ELj4ENS_18Kernel_traits_baseILj1024ES2_S2_S2_S2_fjLj1024EEEEELb1EEEvNS_9BwdParamsE,(.L_x_3728 - _ZN10layer_norm40ln_parallel_residual_bwd_finalize_kernelINS_22Kernel_traits_finalizeILj1024E13__nv_bfloat16S2_S2_S2_fjLb0ELj1024ELj4ENS_18Kernel_traits_baseILj1024ES2_S2_S2_S2_fjLj1024EEEEELb1EEEvNS_9BwdParamsE)
        .other          _ZN10layer_norm40ln_parallel_residual_bwd_finalize_kernelINS_22Kernel_traits_finalizeILj1024E13__nv_bfloat16S2_S2_S2_fjLb0ELj1024ELj4ENS_18Kernel_traits_baseILj1024ES2_S2_S2_S2_fjLj1024EEEEELb1EEEvNS_9BwdParamsE,@"STO_CUDA_ENTRY STV_DEFAULT"
_ZN10layer_norm40ln_parallel_residual_bwd_finalize_kernelINS_22Kernel_traits_finalizeILj1024E13__nv_bfloat16S2_S2_S2_fjLb0ELj1024ELj4ENS_18Kernel_traits_baseILj1024ES2_S2_S2_S2_fjLj1024EEEEELb1EEEvNS_9BwdParamsE:
.text._ZN10layer_norm40ln_parallel_residual_bwd_finalize_kernelINS_22Kernel_traits_finalizeILj1024E13__nv_bfloat16S2_S2_S2_fjLb0ELj1024ELj4ENS_18Kernel_traits_baseILj1024ES2_S2_S2_S2_fjLj1024EEEEELb1EEEvNS_9BwdParamsE:
        /* <DEDUP_REMOVED lines=14> */
[----:B------:R-:W-:Y:S02]  /*00e0*/  LOP3.LUT R6, R3, 0x1f, R0, 0x78, !PT ;  /* 0x0000001f03067812 */ /* 0x000fe400078e7800 */
[----:B------:R-:W-:Y:S02]  /*00f0*/  ISETP.GE.U32.AND P0, PT, R2, 0x10, PT ;  /* 0x000000100200780c */ /* 0x000fe40003f06070 */
[----:B------:R-:W-:-:S02]  /*0100*/  LOP3.LUT R7, R7, 0x7ffffff0, RZ, 0xc0, !PT ;  /* 0x7ffffff007077812 */ /* 0x000fc400078ec0ff */
[----:B------:R-:W-:Y:S02]  /*0110*/  IADD3 R6, R5, R6, RZ ;  /* 0x0000000605067210 */ /* 0x000fe40007ffe0ff */
[----:B------:R-:W-:Y:S02]  /*0120*/  ISETP.EQ.AND P0, PT, R3, 0x1f, !P0 ;  /* 0x0000001f0300780c */ /* 0x000fe40004702270 */
[----:B------:R-:W-:Y:S01]  /*0130*/  IADD3 R5, R2, R7, RZ ;  /* 0x0000000702057210 */ /* 0x000fe20007ffe0ff */
[----:B0-----:R-:W-:-:S03]  /*0140*/  ULEA UR4, UR5, UR4, 0x18 ;  /* 0x0000000405047291 */ /* 0x001fc6000f8ec03f */
[----:B------:R-:W-:-:S03]  /*0150*/  ULDC UR5, c[0x0][0x218] ;  /* 0x0000860000057ab9 */ /* 0x000fc60000000800 */
[----:B------:R-:W-:-:S07]  /*0160*/  LEA R6, R6, UR4, 0x2 ;  /* 0x0000000406067c11 */ /* 0x000fce000f8e10ff */
.L_x_312:
[----:B012---:R-:W0:Y:S01]  /*0170*/  LDC R8, c[0x0][0x210] ;  /* 0x00008400ff087b82 */ /* 0x007e220000000800 */
[----:B------:R-:W-:Y:S01]  /*0180*/  BSSY B0, `(.L_x_301) ;  /* 0x00000a3000007945 */ /* 0x000fe20003800000 */
[----:B------:R-:W-:Y:S01]  /*0190*/  HFMA2.MMA R9, -RZ, RZ, 0, 0 ;  /* 0x00000000ff097435 */ /* 0x000fe200000001ff */
[----:B------:R-:W-:Y:S01]  /*01a0*/  MOV R22, RZ ;  /* 0x000000ff00167202 */ /* 0x000fe20000000f00 */
[----:B------:R-:W-:Y:S01]  /*01b0*/  HFMA2.MMA R15, -RZ, RZ, 0, 0 ;  /* 0x00000000ff0f7435 */ /* 0x000fe200000001ff */
[----:B------:R-:W-:Y:S02]  /*01c0*/  MOV R21, RZ ;  /* 0x000000ff00157202 */ /* 0x000fe40000000f00 */
[----:B0-----:R-:W-:-:S13]  /*01d0*/  ISETP.GE.U32.AND P1, PT, R3, R8, PT ;  /* 0x000000080300720c */ /* 0x001fda0003f26070 */
[----:B------:R-:W-:Y:S05]  /*01e0*/  @P1 BRA `(.L_x_302) ;  /* 0x0000000800701947 */ /* 0x000fea0003800000 */
[----:B------:R-:W-:Y:S02]  /*01f0*/  ISETP.GE.U32.AND P2, PT, R3, R8, PT ;  /* 0x000000080300720c */ /* 0x000fe40003f46070 */
[----:B------:R-:W-:-:S11]  /*0200*/  MOV R23, R3 ;  /* 0x0000000300177202 */ /* 0x000fd60000000f00 */
[----:B------:R-:W0:Y:S08]  /*0210*/  @P2 LDC R7, c[0x0][0x218] ;  /* 0x00008600ff072b82 */ /* 0x000e300000000800 */
[----:B------:R-:W1:Y:S08]  /*0220*/  @P2 LDC.64 R10, c[0x0][0x2d0] ;  /* 0x0000b400ff0a2b82 */ /* 0x000e700000000a00 */
[----:B------:R-:W2:Y:S08]  /*0230*/  @P2 LDC.64 R16, c[0x0][0x2d8] ;  /* 0x0000b600ff102b82 */ /* 0x000eb00000000a00 */
[----:B------:R-:W3:Y:S01]  /*0240*/  @P2 LDC.64 R14, c[0x0][0x2e0] ;  /* 0x0000b800ff0e2b82 */ /* 0x000ee20000000a00 */
[----:B0-----:R-:W-:-:S07]  /*0250*/  @P2 IMAD R7, R23, R7, R4 ;  /* 0x0000000717072224 */ /* 0x001fce00078e0204 */
[----:B------:R-:W0:Y:S01]  /*0260*/  @P2 LDC.64 R12, c[0x0][0x2e8] ;  /* 0x0000ba00ff0c2b82 */ /* 0x000e220000000a00 */
[----:B-1----:R-:W-:-:S06]  /*0270*/  @P2 IMAD.WIDE.U32 R10, R7, 0x4, R10 ;  /* 0x00000004070a2825 */ /* 0x002fcc00078e000a */
[----:B------:R-:W4:Y:S01]  /*0280*/  @P2 LDG.E R10, desc[UR6][R10.64] ;  /* 0x000000060a0a2981 */ /* 0x000f22000c1e1900 */
[----:B--2---:R-:W-:-:S06]  /*0290*/  @P2 IMAD.WIDE.U32 R16, R7, 0x4, R16 ;  /* 0x0000000407102825 */ /* 0x004fcc00078e0010 */
[----:B------:R-:W2:Y:S01]  /*02a0*/  @P2 LDG.E R16, desc[UR6][R16.64] ;  /* 0x0000000610102981 */ /* 0x000ea2000c1e1900 */
[----:B---3--:R-:W-:-:S06]  /*02b0*/  @P2 IMAD.WIDE.U32 R18, R7, 0x4, R14 ;  /* 0x0000000407122825 */ /* 0x008fcc00078e000e */
[----:B------:R-:W3:Y:S01]  /*02c0*/  @P2 LDG.E R19, desc[UR6][R18.64] ;  /* 0x0000000612132981 */ /* 0x000ee2000c1e1900 */
[----:B0-----:R-:W-:-:S06]  /*02d0*/  @P2 IMAD.WIDE.U32 R12, R7, 0x4, R12 ;  /* 0x00000004070c2825 */ /* 0x001fcc00078e000c */
[----:B------:R-:W5:Y:S01]  /*02e0*/  @P2 LDG.E R12, desc[UR6][R12.64] ;  /* 0x000000060c0c2981 */ /* 0x000f62000c1e1900 */
[----:B------:R-:W-:-:S04]  /*02f0*/  @P2 IADD3 R23, R23, 0x20, RZ ;  /* 0x0000002017172810 */ /* 0x000fc80007ffe0ff */
[CC--:B------:R-:W-:Y:S02]  /*0300*/  ISETP.GE.U32.AND P1, PT, R23.reuse, R8.reuse, PT ;  /* 0x000000081700720c */ /* 0x0c0fe40003f26070 */
[----:B------:R-:W-:-:S04]  /*0310*/  IADD3 R7, -R23, R8, RZ ;  /* 0x0000000817077210 */ /* 0x000fc80007ffe1ff */
[----:B------:R-:W-:Y:S02]  /*0320*/  ISETP.LE.U32.OR P1, PT, R7, 0x60, P1 ;  /* 0x000000600700780c */ /* 0x000fe40000f23470 */
[----:B------:R-:W-:Y:S02]  /*0330*/  MOV R21, RZ ;  /* 0x000000ff00157202 */ /* 0x000fe40000000f00 */
[----:B------:R-:W-:Y:S02]  /*0340*/  MOV R15, RZ ;  /* 0x000000ff000f7202 */ /* 0x000fe40000000f00 */
[----:B------:R-:W-:Y:S02]  /*0350*/  MOV R22, RZ ;  /* 0x000000ff00167202 */ /* 0x000fe40000000f00 */
[----:B------:R-:W-:Y:S01]  /*0360*/  MOV R9, RZ ;  /* 0x000000ff00097202 */ /* 0x000fe20000000f00 */
[----:B------:R-:W-:Y:S01]  /*0370*/  BSSY B1, `(.L_x_303) ;  /* 0x0000047000017945 */ /* 0x000fe20003800000 */
[----:B----4-:R-:W-:Y:S01]  /*0380*/  @P2 FADD.FTZ R21, R21, R10 ;  /* 0x0000000a15152221 */ /* 0x010fe20000010000 */
[----:B--2---:R-:W-:Y:S01]  /*0390*/  @P2 FADD.FTZ R15, R15, R16 ;  /* 0x000000100f0f2221 */ /* 0x004fe20000010000 */
[----:B---3--:R-:W-:Y:S01]  /*03a0*/  @P2 FADD.FTZ R22, R22, R19 ;  /* 0x0000001316162221 */ /* 0x008fe20000010000 */
[----:B-----5:R-:W-:Y:S01]  /*03b0*/  @P2 FADD.FTZ R9, R9, R12 ;  /* 0x0000000c09092221 */ /* 0x020fe20000010000 */
[----:B------:R-:W-:Y:S01]  /*03c0*/  PLOP3.LUT P2, PT, P2, PT, PT, 0x8, 0x0 ;  /* 0x000000000000781c */ /* 0x000fe2000174e170 */
[----:B------:R-:W-:-:S12]  /*03d0*/  @P1 BRA `(.L_x_304) ;  /* 0x0000000400001947 */ /* 0x000fd80003800000 */
[----:B------:R-:W-:Y:S02]  /*03e0*/  PLOP3.LUT P2, PT, PT, PT, PT, 0x8, 0x0 ;  /* 0x000000000000781c */ /* 0x000fe40003f4e170 */
[----:B------:R-:W-:-:S11]  /*03f0*/  IADD3 R7, R8, -0x60, RZ ;  /* 0xffffffa008077810 */ /* 0x000fd60007ffe0ff */
.L_x_305:
[----:B------:R-:W0:Y:S01]  /*0400*/  LDC.64 R12, c[0x0][0x2d0] ;  /* 0x0000b400ff0c7b82 */ /* 0x000e220000000a00 */
[C---:B------:R-:W-:Y:S01]  /*0410*/  IMAD R25, R23.reuse, UR5, R4 ;  /* 0x0000000517197c24 */ /* 0x040fe2000f8e0204 */
[----:B------:R-:W-:-:S05]  /*0420*/  IADD3 R27, R23, 0x20, RZ ;  /* 0x00000020171b7810 */ /* 0x000fca0007ffe0ff */
[----:B------:R-:W-:Y:S02]  /*0430*/  IMAD R27, R27, UR5, R4 ;  /* 0x000000051b1b7c24 */ /* 0x000fe4000f8e0204 */
[----:B0-----:R-:W-:-:S05]  /*0440*/  IMAD.WIDE.U32 R16, R25, 0x4, R12 ;  /* 0x0000000419107825 */ /* 0x001fca00078e000c */
[----:B------:R0:W2:Y:S01]  /*0450*/  LDG.E R14, desc[UR6][R16.64] ;  /* 0x00000006100e7981 */ /* 0x0000a2000c1e1900 */
[----:B------:R-:W-:Y:S01]  /*0460*/  IADD3 R19, R23, 0x40, RZ ;  /* 0x0000004017137810 */ /* 0x000fe20007ffe0ff */
[----:B0-----:R-:W-:-:S05]  /*0470*/  IMAD.WIDE.U32 R16, R27, 0x4, R12 ;  /* 0x000000041b107825 */ /* 0x001fca00078e000c */
[----:B------:R-:W3:Y:S01]  /*0480*/  LDG.E R20, desc[UR6][R16.64] ;  /* 0x0000000610147981 */ /* 0x000ee2000c1e1900 */
[----:B------:R-:W-:-:S04]  /*0490*/  IMAD R19, R19, UR5, R4 ;  /* 0x0000000513137c24 */ /* 0x000fc8000f8e0204 */
[----:B------:R-:W-:-:S05]  /*04a0*/  IMAD.WIDE.U32 R10, R19, 0x4, R12 ;  /* 0x00000004130a7825 */ /* 0x000fca00078e000c */
[----:B------:R0:W4:Y:S02]  /*04b0*/  LDG.E R18, desc[UR6][R10.64] ;  /* 0x000000060a127981 */ /* 0x000124000c1e1900 */
[----:B0-----:R-:W0:Y:S02]  /*04c0*/  LDC.64 R10, c[0x0][0x2d8] ;  /* 0x0000b600ff0a7b82 */ /* 0x001e240000000a00 */
[----:B0-----:R-:W-:-:S04]  /*04d0*/  IMAD.WIDE.U32 R28, R25, 0x4, R10 ;  /* 0x00000004191c7825 */ /* 0x001fc800078e000a */
[----:B------:R-:W-:-:S05]  /*04e0*/  IMAD.WIDE.U32 R16, R27, 0x4, R10 ;  /* 0x000000041b107825 */ /* 0x000fca00078e000a */
[----:B------:R0:W5:Y:S02]  /*04f0*/  LDG.E R24, desc[UR6][R16.64] ;  /* 0x0000000610187981 */ /* 0x000164000c1e1900 */
[----:B0-----:R-:W0:Y:S01]  /*0500*/  LDC.64 R16, c[0x0][0x2e0] ;  /* 0x0000b800ff107b82 */ /* 0x001e220000000a00 */
[----:B--2---:R-:W-:Y:S02]  /*0510*/  FADD.FTZ R21, R14, R21 ;  /* 0x000000150e157221 */ /* 0x004fe40000010000 */
[----:B------:R1:W2:Y:S02]  /*0520*/  LDG.E R14, desc[UR6][R28.64] ;  /* 0x000000061c0e7981 */ /* 0x0002a4000c1e1900 */
[----:B---3--:R-:W-:Y:S01]  /*0530*/  FADD.FTZ R21, R21, R20 ;  /* 0x0000001415157221 */ /* 0x008fe20000010000 */
[----:B------:R-:W-:-:S05]  /*0540*/  IADD3 R20, R23, 0x60, RZ ;  /* 0x0000006017147810 */ /* 0x000fca0007ffe0ff */
[----:B-1----:R-:W-:-:S04]  /*0550*/  IMAD R29, R20, UR5, R4 ;  /* 0x00000005141d7c24 */ /* 0x002fc8000f8e0204 */
[----:B------:R-:W-:-:S06]  /*0560*/  IMAD.WIDE.U32 R12, R29, 0x4, R12 ;  /* 0x000000041d0c7825 */ /* 0x000fcc00078e000c */
[----:B------:R4:W3:Y:S02]  /*0570*/  LDG.E R12, desc[UR6][R12.64] ;  /* 0x000000060c0c7981 */ /* 0x0008e4000c1e1900 */
[----:B----4-:R-:W-:Y:S01]  /*0580*/  FADD.FTZ R13, R21, R18 ;  /* 0x00000012150d7221 */ /* 0x010fe20000010000 */
[----:B------:R-:W-:-:S05]  /*0590*/  IMAD.WIDE.U32 R20, R19, 0x4, R10 ;  /* 0x0000000413147825 */ /* 0x000fca00078e000a */
[----:B------:R0:W4:Y:S02]  /*05a0*/  LDG.E R18, desc[UR6][R20.64] ;  /* 0x0000000614127981 */ /* 0x000124000c1e1900 */
[----:B0-----:R-:W-:-:S06]  /*05b0*/  IMAD.WIDE.U32 R20, R25, 0x4, R16 ;  /* 0x0000000419147825 */ /* 0x001fcc00078e0010 */
[----:B------:R5:W3:Y:S01]  /*05c0*/  LDG.E R20, desc[UR6][R20.64] ;  /* 0x0000000614147981 */ /* 0x000ae2000c1e1900 */
[----:B------:R-:W-:-:S06]  /*05d0*/  IMAD.WIDE.U32 R10, R29, 0x4, R10 ;  /* 0x000000041d0a7825 */ /* 0x000fcc00078e000a */
[----:B------:R-:W4:Y:S01]  /*05e0*/  LDG.E R10, desc[UR6][R10.64] ;  /* 0x000000060a0a7981 */ /* 0x000f22000c1e1900 */
[----:B--2---:R-:W-:Y:S01]  /*05f0*/  FADD.FTZ R26, R14, R15 ;  /* 0x0000000f0e1a7221 */ /* 0x004fe20000010000 */
[----:B------:R-:W-:-:S05]  /*0600*/  IMAD.WIDE.U32 R14, R27, 0x4, R16 ;  /* 0x000000041b0e7825 */ /* 0x000fca00078e0010 */
[----:B------:R0:W2:Y:S01]  /*0610*/  LDG.E R11, desc[UR6][R14.64] ;  /* 0x000000060e0b7981 */ /* 0x0000a2000c1e1900 */
[----:B-----5:R-:W-:Y:S01]  /*0620*/  FADD.FTZ R21, R26, R24 ;  /* 0x000000181a157221 */ /* 0x020fe20000010000 */
[----:B0-----:R-:W-:-:S05]  /*0630*/  IMAD.WIDE.U32 R14, R19, 0x4, R16 ;  /* 0x00000004130e7825 */ /* 0x001fca00078e0010 */
[----:B------:R0:W5:Y:S02]  /*0640*/  LDG.E R26, desc[UR6][R14.64] ;  /* 0x000000060e1a7981 */ /* 0x000164000c1e1900 */
[----:B0-----:R-:W0:Y:S01]  /*0650*/  LDC.64 R14, c[0x0][0x2e8] ;  /* 0x0000ba00ff0e7b82 */ /* 0x001e220000000a00 */
[----:B------:R-:W-:-:S06]  /*0660*/  IMAD.WIDE.U32 R16, R29, 0x4, R16 ;  /* 0x000000041d107825 */ /* 0x000fcc00078e0010 */
[----:B------:R-:W5:Y:S01]  /*0670*/  LDG.E R16, desc[UR6][R16.64] ;  /* 0x0000000610107981 */ /* 0x000f62000c1e1900 */
[----:B0-----:R-:W-:-:S04]  /*0680*/  IMAD.WIDE.U32 R24, R25, 0x4, R14 ;  /* 0x0000000419187825 */ /* 0x001fc800078e000e */
[----:B---3--:R-:W-:Y:S02]  /*0690*/  FADD.FTZ R22, R20, R22 ;  /* 0x0000001614167221 */ /* 0x008fe40000010000 */
[----:B------:R0:W3:Y:S01]  /*06a0*/  LDG.E R20, desc[UR6][R24.64] ;  /* 0x0000000618147981 */ /* 0x0000e2000c1e1900 */
[----:B------:R-:W-:-:S06]  /*06b0*/  IMAD.WIDE.U32 R28, R29, 0x4, R14 ;  /* 0x000000041d1c7825 */ /* 0x000fcc00078e000e */
[----:B------:R-:W3:Y:S01]  /*06c0*/  LDG.E R28, desc[UR6][R28.64] ;  /* 0x000000061c1c7981 */ /* 0x000ee2000c1e1900 */
[----:B0-----:R-:W-:-:S05]  /*06d0*/  IMAD.WIDE.U32 R24, R27, 0x4, R14 ;  /* 0x000000041b187825 */ /* 0x001fca00078e000e */
[----:B------:R0:W3:Y:S02]  /*06e0*/  LDG.E R27, desc[UR6][R24.64] ;  /* 0x00000006181b7981 */ /* 0x0000e4000c1e1900 */
[----:B0-----:R-:W-:-:S05]  /*06f0*/  IMAD.WIDE.U32 R24, R19, 0x4, R14 ;  /* 0x0000000413187825 */ /* 0x001fca00078e000e */
[----:B------:R-:W3:Y:S01]  /*0700*/  LDG.E R19, desc[UR6][R24.64] ;  /* 0x0000000618137981 */ /* 0x000ee2000c1e1900 */
[----:B------:R-:W-:-:S04]  /*0710*/  IADD3 R23, R23, 0x80, RZ ;  /* 0x0000008017177810 */ /* 0x000fc80007ffe0ff */
[----:B------:R-:W-:Y:S01]  /*0720*/  ISETP.GE.U32.AND P1, PT, R23, R7, PT ;  /* 0x000000071700720c */ /* 0x000fe20003f26070 */
[----:B----4-:R-:W-:Y:S01]  /*0730*/  FADD.FTZ R15, R21, R18 ;  /* 0x00000012150f7221 */ /* 0x010fe20000010000 */
[----:B------:R-:W-:-:S03]  /*0740*/  FADD.FTZ R21, R13, R12 ;  /* 0x0000000c0d157221 */ /* 0x000fc60000010000 */
[----:B------:R-:W-:Y:S01]  /*0750*/  FADD.FTZ R15, R15, R10 ;  /* 0x0000000a0f0f7221 */ /* 0x000fe20000010000 */
[----:B--2---:R-:W-:-:S04]  /*0760*/  FADD.FTZ R11, R22, R11 ;  /* 0x0000000b160b7221 */ /* 0x004fc80000010000 */
[----:B-----5:R-:W-:-:S04]  /*0770*/  FADD.FTZ R11, R11, R26 ;  /* 0x0000001a0b0b7221 */ /* 0x020fc80000010000 */
[----:B------:R-:W-:Y:S01]  /*0780*/  FADD.FTZ R22, R11, R16 ;  /* 0x000000100b167221 */ /* 0x000fe20000010000 */
[----:B---3--:R-:W-:-:S04]  /*0790*/  FADD.FTZ R20, R20, R9 ;  /* 0x0000000914147221 */ /* 0x008fc80000010000 */
[----:B------:R-:W-:-:S04]  /*07a0*/  FADD.FTZ R20, R20, R27 ;  /* 0x0000001b14147221 */ /* 0x000fc80000010000 */
[----:B------:R-:W-:-:S04]  /*07b0*/  FADD.FTZ R19, R20, R19 ;  /* 0x0000001314137221 */ /* 0x000fc80000010000 */
[----:B------:R-:W-:Y:S01]  /*07c0*/  FADD.FTZ R9, R19, R28 ;  /* 0x0000001c13097221 */ /* 0x000fe20000010000 */
[----:B------:R-:W-:Y:S06]  /*07d0*/  @!P1 BRA `(.L_x_305) ;  /* 0xfffffffc00089947 */ /* 0x000fec000383ffff */
.L_x_304:
[----:B------:R-:W-:Y:S05]  /*07e0*/  BSYNC B1 ;  /* 0x0000000000017941 */ /* 0x000fea0003800000 */
.L_x_303:
        /* <DEDUP_REMOVED lines=8> */
[----:B------:R-:W-:-:S05]  /*0870*/  IMAD R17, R23, UR8, R4 ;  /* 0x0000000817117c24 */ /* 0x000fca000f8e0204 */
[----:B------:R-:W1:Y:S08]  /*0880*/  LDC.64 R18, c[0x0][0x2d8] ;  /* 0x0000b600ff127b82 */ /* 0x000e700000000a00 */
[----:B------:R-:W2:Y:S08]  /*0890*/  LDC.64 R10, c[0x0][0x2e0] ;  /* 0x0000b800ff0a7b82 */ /* 0x000eb00000000a00 */
[----:B------:R-:W3:Y:S01]  /*08a0*/  LDC.64 R12, c[0x0][0x2e8] ;  /* 0x0000ba00ff0c7b82 */ /* 0x000ee20000000a00 */
[----:B0-----:R-:W-:-:S05]  /*08b0*/  IMAD.WIDE.U32 R28, R17, 0x4, R24 ;  /* 0x00000004111c7825 */ /* 0x001fca00078e0018 */
[----:B------:R2:W4:Y:S01]  /*08c0*/  LDG.E R14, desc[UR6][R28.64] ;  /* 0x000000061c0e7981 */ /* 0x000522000c1e1900 */
[----:B-1----:R-:W-:-:S05]  /*08d0*/  IMAD.WIDE.U32 R26, R17, 0x4, R18 ;  /* 0x00000004111a7825 */ /* 0x002fca00078e0012 */
[----:B------:R0:W5:Y:S01]  /*08e0*/  LDG.E R20, desc[UR6][R26.64] ;  /* 0x000000061a147981 */ /* 0x000162000c1e1900 */
[----:B--2---:R-:W-:-:S04]  /*08f0*/  IMAD.WIDE.U32 R28, R17, 0x4, R10 ;  /* 0x00000004111c7825 */ /* 0x004fc800078e000a */
[----:B0-----:R-:W-:Y:S02]  /*0900*/  IMAD R27, R7, UR8, R4 ;  /* 0x00000008071b7c24 */ /* 0x001fe4000f8e0204 */
[----:B---3--:R-:W-:Y:S01]  /*0910*/  IMAD.WIDE.U32 R16, R17, 0x4, R12 ;  /* 0x0000000411107825 */ /* 0x008fe200078e000c */
[----:B------:R-:W2:Y:S03]  /*0920*/  LDG.E R7, desc[UR6][R28.64] ;  /* 0x000000061c077981 */ /* 0x000ea6000c1e1900 */
[C---:B------:R-:W-:Y:S02]  /*0930*/  IMAD.WIDE.U32 R24, R27.reuse, 0x4, R24 ;  /* 0x000000041b187825 */ /* 0x040fe400078e0018 */
[----:B------:R-:W3:Y:S02]  /*0940*/  LDG.E R16, desc[UR6][R16.64] ;  /* 0x0000000610107981 */ /* 0x000ee4000c1e1900 */
[----:B------:R-:W-:-:S02]  /*0950*/  IMAD.WIDE.U32 R18, R27, 0x4, R18 ;  /* 0x000000041b127825 */ /* 0x000fc400078e0012 */
[----:B------:R-:W3:Y:S02]  /*0960*/  LDG.E R24, desc[UR6][R24.64] ;  /* 0x0000000618187981 */ /* 0x000ee4000c1e1900 */
[C---:B------:R-:W-:Y:S02]  /*0970*/  IMAD.WIDE.U32 R10, R27.reuse, 0x4, R10 ;  /* 0x000000041b0a7825 */ /* 0x040fe400078e000a */
[----:B------:R-:W3:Y:S02]  /*0980*/  LDG.E R18, desc[UR6][R18.64] ;  /* 0x0000000612127981 */ /* 0x000ee4000c1e1900 */
[----:B------:R-:W-:Y:S02]  /*0990*/  IMAD.WIDE.U32 R12, R27, 0x4, R12 ;  /* 0x000000041b0c7825 */ /* 0x000fe400078e000c */
[----:B------:R-:W3:Y:S04]  /*09a0*/  LDG.E R10, desc[UR6][R10.64] ;  /* 0x000000060a0a7981 */ /* 0x000ee8000c1e1900 */
[----:B------:R-:W3:Y:S01]  /*09b0*/  LDG.E R12, desc[UR6][R12.64] ;  /* 0x000000060c0c7981 */ /* 0x000ee2000c1e1900 */
[----:B------:R-:W-:-:S02]  /*09c0*/  PLOP3.LUT P2, PT, PT, PT, PT, 0x8, 0x0 ;  /* 0x000000000000781c */ /* 0x000fc40003f4e170 */
[----:B------:R-:W-:Y:S01]  /*09d0*/  IADD3 R23, R23, 0x40, RZ ;  /* 0x0000004017177810 */ /* 0x000fe20007ffe0ff */
[----:B----4-:R-:W-:Y:S01]  /*09e0*/  FADD.FTZ R21, R21, R14 ;  /* 0x0000000e15157221 */ /* 0x010fe20000010000 */
[----:B-----5:R-:W-:Y:S01]  /*09f0*/  FADD.FTZ R15, R15, R20 ;  /* 0x000000140f0f7221 */ /* 0x020fe20000010000 */
[----:B--2---:R-:W-:Y:S01]  /*0a00*/  FADD.FTZ R7, R22, R7 ;  /* 0x0000000716077221 */ /* 0x004fe20000010000 */
[----:B---3--:R-:W-:Y:S01]  /*0a10*/  FADD.FTZ R9, R9, R16 ;  /* 0x0000001009097221 */ /* 0x008fe20000010000 */
[----:B------:R-:W-:Y:S01]  /*0a20*/  FADD.FTZ R21, R21, R24 ;  /* 0x0000001815157221 */ /* 0x000fe20000010000 */
[----:B------:R-:W-:Y:S01]  /*0a30*/  FADD.FTZ R15, R15, R18 ;  /* 0x000000120f0f7221 */ /* 0x000fe20000010000 */
[----:B------:R-:W-:Y:S01]  /*0a40*/  FADD.FTZ R22, R7, R10 ;  /* 0x0000000a07167221 */ /* 0x000fe20000010000 */
[----:B------:R-:W-:-:S07]  /*0a50*/  FADD.FTZ R9, R9, R12 ;  /* 0x0000000c09097221 */ /* 0x000fce0000010000 */
.L_x_307:
[----:B------:R-:W-:Y:S05]  /*0a60*/  BSYNC B1 ;  /* 0x0000000000017941 */ /* 0x000fea0003800000 */
.L_x_306:
[----:B------:R-:W-:-:S13]  /*0a70*/  ISETP.LT.U32.OR P2, PT, R23, R8, P2 ;  /* 0x000000081700720c */ /* 0x000fda0001741470 */
[----:B------:R-:W-:Y:S05]  /*0a80*/  @!P2 BRA `(.L_x_302) ;  /* 0x000000000048a947 */ /* 0x000fea0003800000 */
[----:B------:R-:W0:Y:S01]  /*0a90*/  LDC.64 R18, c[0x0][0x2d0] ;  /* 0x0000b400ff127b82 */ /* 0x000e220000000a00 */
[----:B------:R-:W-:Y:S02]  /*0aa0*/  ULDC UR8, c[0x0][0x218] ;  /* 0x0000860000087ab9 */ /* 0x000fe40000000800 */
[----:B------:R-:W-:-:S05]  /*0ab0*/  IMAD R7, R23, UR8, R4 ;  /* 0x0000000817077c24 */ /* 0x000fca000f8e0204 */
        /* <DEDUP_REMOVED lines=15> */
.L_x_302:
[----:B------:R-:W-:Y:S05]  /*0bb0*/  BSYNC B0 ;  /* 0x0000000000007941 */ /* 0x000fea0003800000 */
.L_x_301:
        /* <DEDUP_REMOVED lines=12> */
[----:B------:R-:W-:-:S05]  /*0c80*/  LEA R10, R7, UR4, 0x2 ;  /* 0x00000004070a7c11 */ /* 0x000fca000f8e10ff */
[----:B------:R1:W2:Y:S04]  /*0c90*/  LDS R14, [R10] ;  /* 0x000000000a0e7984 */ /* 0x0002a80000000800 */
[----:B------:R1:W3:Y:S04]  /*0ca0*/  LDS R8, [R10+0x3000] ;  /* 0x003000000a087984 */ /* 0x0002e80000000800 */
[----:B------:R1:W4:Y:S04]  /*0cb0*/  LDS R7, [R10+0x2000] ;  /* 0x002000000a077984 */ /* 0x0003280000000800 */
[----:B0-----:R1:W0:Y:S01]  /*0cc0*/  LDS R9, [R10+0x1000] ;  /* 0x001000000a097984 */ /* 0x0012220000000800 */
[----:B------:R-:W-:Y:S05]  /*0cd0*/  BRA.DIV UR8, `(.L_x_309) ;  /* 0x0000000608387947 */ /* 0x000fea000b800000 */
[----:B0-----:R-:W1:Y:S04]  /*0ce0*/  SHFL.BFLY PT, R16, R9, 0x1, 0x1f ;  /* 0x0c201f0009107f89 */ /* 0x001e6800000e0000 */
[----:B--2---:R-:W0:Y:S04]  /*0cf0*/  SHFL.BFLY PT, R15, R14, 0x1, 0x1f ;  /* 0x0c201f000e0f7f89 */ /* 0x004e2800000e0000 */
[----:B---3--:R-:W2:Y:S04]  /*0d00*/  SHFL.BFLY PT, R17, R8, 0x1, 0x1f ;  /* 0x0c201f0008117f89 */ /* 0x008ea800000e0000 */
[----:B----4-:R-:W3:Y:S01]  /*0d10*/  SHFL.BFLY PT, R18, R7, 0x1, 0x1f ;  /* 0x0c201f0007127f89 */ /* 0x010ee200000e0000 */
[----:B-1----:R-:W-:Y:S01]  /*0d20*/  FADD.FTZ R10, R9, R16 ;  /* 0x00000010090a7221 */ /* 0x002fe20000010000 */
[----:B0-----:R-:W-:-:S04]  /*0d30*/  FADD.FTZ R15, R14, R15 ;  /* 0x0000000f0e0f7221 */ /* 0x001fc80000010000 */
        /* <DEDUP_REMOVED lines=30> */
.L_x_333:
        /* <DEDUP_REMOVED lines=10> */
.L_x_308:
[----:B------:R-:W-:Y:S05]  /*0fc0*/  WARPSYNC.ALL ;  /* 0x0000000000007948 */ /* 0x000fea0003800000 */
[----:B------:R-:W-:Y:S06]  /*0fd0*/  BAR.SYNC.DEFER_BLOCKING 0x0 ;  /* 0x0000000000007b1d */ /* 0x000fec0000010000 */
[----:B------:R-:W-:Y:S04]  /*0fe0*/  BSSY B0, `(.L_x_310) ;  /* 0x0000018000007945 */ /* 0x000fe80003800000 */
[----:B------:R-:W-:Y:S05]  /*0ff0*/  @!P0 BRA `(.L_x_311) ;  /* 0x0000000000588947 */ /* 0x000fea0003800000 */
[----:B-1----:R-:W-:Y:S01]  /*1000*/  SHF.L.U32 R7, R0, 0x3, RZ ;  /* 0x0000000300077819 */ /* 0x002fe200000006ff */
        /* <DEDUP_REMOVED lines=21> */
.L_x_311:
[----:B------:R-:W-:Y:S05]  /*1160*/  BSYNC B0 ;  /* 0x0000000000007941 */ /* 0x000fea0003800000 */
.L_x_310:
[C---:B------:R-:W-:Y:S02]  /*1170*/  ISETP.GT.U32.AND P1, PT, R4.reuse, -0x401, PT ;  /* 0xfffffbff0400780c */ /* 0x040fe40003f24070 */
[----:B------:R-:W-:Y:S02]  /*1180*/  IADD3 R4, R4, 0x400, RZ ;  /* 0x0000040004047810 */ /* 0x000fe40007ffe0ff */
[----:B------:R-:W-:-:S09]  /*1190*/  IADD3 R5, R5, 0x200, RZ ;  /* 0x0000020005057810 */ /* 0x000fd20007ffe0ff */
[----:B------:R-:W-:Y:S05]  /*11a0*/  @P1 BRA `(.L_x_312) ;  /* 0xffffffec00f01947 */ /* 0x000fea000383ffff */
[----:B------:R-:W-:Y:S05]  /*11b0*/  EXIT ;  /* 0x000000000000794d */ /* 0x000fea0003800000 */
.L_x_309:
[----:B------:R-:W-:Y:S01]  /*11c0*/  HFMA2.MMA R13, -RZ, RZ, 0, 5.9604644775390625e-08 ;  /* 0x00000001ff0d7435 */ /* 0x000fe200000001ff */
[----:B0-----:R-:W-:Y:S02]  /*11d0*/  MOV R26, R9 ;  /* 0x00000009001a7202 */ /* 0x001fe40000000f00 */
[----:B------:R-:W-:Y:S02]  /*11e0*/  MOV R12, 0x1f ;  /* 0x0000001f000c7802 */ /* 0x000fe40000000f00 */
[----:B------:R-:W-:-:S07]  /*11f0*/  MOV R11, 0xffffffff ;  /* 0xffffffff000b7802 */ /* 0x000fce0000000f00 */
[----:B-1234-:R-:W-:Y:S05]  /*1200*/  WARPSYNC.COLLECTIVE R11, `(.L_x_313) ;  /* 0x000000000b087348 */ /* 0x01efea0003c00000 */
[----:B------:R0:W0:Y:S02]  /*1210*/  SHFL.BFLY P2, R16, R26, R13, R12 ;  /* 0x0c00000d1a107389 */ /* 0x000024000004000c */
[----:B01234-:R-:W-:Y:S01]  /*1220*/  ENDCOLLECTIVE ;  /* 0x000000000000791b */ /* 0x01ffe20003800000 */
.L_x_313:
[----:B------:R-:W-:Y:S01]  /*1230*/  HFMA2.MMA R13, -RZ, RZ, 0, 1.1920928955078125e-07 ;  /* 0x00000002ff0d7435 */ /* 0x000fe200000001ff */
[----:B------:R-:W-:-:S05]  /*1240*/  FADD.FTZ R10, R9, R16 ;  /* 0x00000010090a7221 */ /* 0x000fca0000010000 */
[----:B------:R-:W-:-:S07]  /*1250*/  MOV R26, R10 ;  /* 0x0000000a001a7202 */ /* 0x000fce0000000f00 */
[----:B------:R-:W-:Y:S05]  /*1260*/  WARPSYNC.COLLECTIVE R11, `(.L_x_314) ;  /* 0x000000000b087348 */ /* 0x000fea0003c00000 */
[----:B------:R0:W1:Y:S02]  /*1270*/  SHFL.BFLY P2, R16, R26, R13, R12 ;  /* 0x0c00000d1a107389 */ /* 0x000064000004000c */
[----:B01----:R-:W-:Y:S01]  /*1280*/  ENDCOLLECTIVE ;  /* 0x000000000000791b */ /* 0x003fe20003800000 */
.L_x_314:
[----:B------:R-:W-:Y:S01]  /*1290*/  HFMA2.MMA R13, -RZ, RZ, 0, 2.384185791015625e-07 ;  /* 0x00000004ff0d7435 */ /* 0x000fe200000001ff */
[----:B------:R-:W-:-:S05]  /*12a0*/  FADD.FTZ R9, R10, R16 ;  /* 0x000000100a097221 */ /* 0x000fca0000010000 */
[----:B------:R-:W-:-:S07]  /*12b0*/  MOV R26, R9 ;  /* 0x00000009001a7202 */ /* 0x000fce0000000f00 */
[----:B------:R-:W-:Y:S05]  /*12c0*/  WARPSYNC.COLLECTIVE R11, `(.L_x_315) ;  /* 0x000000000b087348 */ /* 0x000fea0003c00000 */
[----:B------:R0:W1:Y:S02]  /*12d0*/  SHFL.BFLY P2, R16, R26, R13, R12 ;  /* 0x0c00000d1a107389 */ /* 0x000064000004000c */
[----:B01----:R-:W-:Y:S01]  /*12e0*/  ENDCOLLECTIVE ;  /* 0x000000000000791b */ /* 0x003fe20003800000 */
.L_x_315:
[----:B------:R-:W-:Y:S01]  /*12f0*/  HFMA2.MMA R13, -RZ, RZ, 0, 4.76837158203125e-07 ;  /* 0x00000008ff0d7435 */ /* 0x000fe200000001ff */
[----:B------:R-:W-:-:S05]  /*1300*/  FADD.FTZ R18, R9, R16 ;  /* 0x0000001009127221 */ /* 0x000fca0000010000 */
[----:B------:R-:W-:-:S07]  /*1310*/  MOV R26, R18 ;  /* 0x00000012001a7202 */ /* 0x000fce0000000f00 */
[----:B------:R-:W-:Y:S05]  /*1320*/  WARPSYNC.COLLECTIVE R11, `(.L_x_316) ;  /* 0x000000000b087348 */ /* 0x000fea0003c00000 */
[----:B------:R0:W1:Y:S02]  /*1330*/  SHFL.BFLY P2, R16, R26, R13, R12 ;  /* 0x0c00000d1a107389 */ /* 0x000064000004000c */
[----:B01----:R-:W-:Y:S01]  /*1340*/  ENDCOLLECTIVE ;  /* 0x000000000000791b */ /* 0x003fe20003800000 */
.L_x_316:
[----:B------:R-:W-:Y:S01]  /*1350*/  HFMA2.MMA R13, -RZ, RZ, 0, 9.5367431640625e-07 ;  /* 0x00000010ff0d7435 */ /* 0x000fe200000001ff */
[----:B------:R-:W-:-:S05]  /*1360*/  FADD.FTZ R10, R18, R16 ;  /* 0x00000010120a7221 */ /* 0x000fca0000010000 */
[----:B------:R-:W-:-:S07]  /*1370*/  MOV R26, R10 ;  /* 0x0000000a001a7202 */ /* 0x000fce0000000f00 */
[----:B------:R-:W-:Y:S05]  /*1380*/  WARPSYNC.COLLECTIVE R11, `(.L_x_317) ;  /* 0x000000000b087348 */ /* 0x000fea0003c00000 */
[----:B------:R0:W1:Y:S02]  /*1390*/  SHFL.BFLY P2, R16, R26, R13, R12 ;  /* 0x0c00000d1a107389 */ /* 0x000064000004000c */
[----:B01----:R-:W-:Y:S01]  /*13a0*/  ENDCOLLECTIVE ;  /* 0x000000000000791b */ /* 0x003fe20003800000 */
.L_x_317:
[----:B------:R-:W-:Y:S01]  /*13b0*/  MOV R26, R14 ;  /* 0x0000000e001a7202 */ /* 0x000fe20000000f00 */
[----:B------:R-:W-:Y:S01]  /*13c0*/  IMAD.MOV.U32 R13, RZ, RZ, 0x1 ;  /* 0x00000001ff0d7424 */ /* 0x000fe200078e00ff */
[----:B------:R-:W-:-:S07]  /*13d0*/  MOV R9, R16 ;  /* 0x0000001000097202 */ /* 0x000fce0000000f00 */
[----:B------:R-:W-:Y:S05]  /*13e0*/  WARPSYNC.COLLECTIVE R11, `(.L_x_318) ;  /* 0x000000000b087348 */ /* 0x000fea0003c00000 */
[----:B------:R0:W1:Y:S02]  /*13f0*/  SHFL.BFLY P2, R16, R26, R13, R12 ;  /* 0x0c00000d1a107389 */ /* 0x000064000004000c */
[----:B01----:R-:W-:Y:S01]  /*1400*/  ENDCOLLECTIVE ;  /* 0x000000000000791b */ /* 0x003fe20003800000 */
.L_x_318:
[----:B------:R-:W-:Y:S01]  /*1410*/  HFMA2.MMA R13, -RZ, RZ, 0, 1.1920928955078125e-07 ;  /* 0x00000002ff0d7435 */ /* 0x000fe200000001ff */
[----:B------:R-:W-:-:S05]  /*1420*/  MOV R15, R16 ;  /* 0x00000010000f7202 */ /* 0x000fca0000000f00 */
[----:B------:R-:W-:-:S05]  /*1430*/  FADD.FTZ R15, R14, R15 ;  /* 0x0000000f0e0f7221 */ /* 0x000fca0000010000 */
[----:B------:R-:W-:-:S07]  /*1440*/  MOV R26, R15 ;  /* 0x0000000f001a7202 */ /* 0x000fce0000000f00 */
[----:B------:R-:W-:Y:S05]  /*1450*/  WARPSYNC.COLLECTIVE R11, `(.L_x_319) ;  /* 0x000000000b087348 */ /* 0x000fea0003c00000 */
[----:B------:R0:W1:Y:S02]  /*1460*/  SHFL.BFLY P2, R16, R26, R13, R12 ;  /* 0x0c00000d1a107389 */ /* 0x000064000004000c */
[----:B01----:R-:W-:Y:S01]  /*1470*/  ENDCOLLECTIVE ;  /* 0x000000000000791b */ /* 0x003fe20003800000 */
.L_x_319:
[----:B------:R-:W-:Y:S01]  /*1480*/  HFMA2.MMA R13, -RZ, RZ, 0, 2.384185791015625e-07 ;  /* 0x00000004ff0d7435 */ /* 0x000fe200000001ff */
[----:B------:R-:W-:-:S05]  /*1490*/  MOV R18, R16 ;  /* 0x0000001000127202 */ /* 0x000fca0000000f00 */
[----:B------:R-:W-:-:S05]  /*14a0*/  FADD.FTZ R14, R15, R18 ;  /* 0x000000120f0e7221 */ /* 0x000fca0000010000 */
[----:B------:R-:W-:-:S07]  /*14b0*/  MOV R26, R14 ;  /* 0x0000000e001a7202 */ /* 0x000fce0000000f00 */
[----:B------:R-:W-:Y:S05]  /*14c0*/  WARPSYNC.COLLECTIVE R11, `(.L_x_320) ;  /* 0x000000000b087348 */ /* 0x000fea0003c00000 */
[----:B------:R0:W1:Y:S02]  /*14d0*/  SHFL.BFLY P2, R16, R26, R13, R12 ;  /* 0x0c00000d1a107389 */ /* 0x000064000004000c */
[----:B01----:R-:W-:Y:S01]  /*14e0*/  ENDCOLLECTIVE ;  /* 0x000000000000791b */ /* 0x003fe20003800000 */
.L_x_320:
[----:B------:R-:W-:Y:S01]  /*14f0*/  HFMA2.MMA R13, -RZ, RZ, 0, 4.76837158203125e-07 ;  /* 0x00000008ff0d7435 */ /* 0x000fe200000001ff */
[----:B------:R-:W-:-:S05]  /*1500*/  MOV R17, R16 ;  /* 0x0000001000117202 */ /* 0x000fca0000000f00 */
[----:B------:R-:W-:-:S05]  /*1510*/  FADD.FTZ R19, R14, R17 ;  /* 0x000000110e137221 */ /* 0x000fca0000010000 */
[----:B------:R-:W-:-:S07]  /*1520*/  MOV R26, R19 ;  /* 0x00000013001a7202 */ /* 0x000fce0000000f00 */
[----:B------:R-:W-:Y:S05]  /*1530*/  WARPSYNC.COLLECTIVE R11, `(.L_x_321) ;  /* 0x000000000b087348 */ /* 0x000fea0003c00000 */
[----:B------:R0:W1:Y:S02]  /*1540*/  SHFL.BFLY P2, R16, R26, R13, R12 ;  /* 0x0c00000d1a107389 */ /* 0x000064000004000c */
[----:B01----:R-:W-:Y:S01]  /*1550*/  ENDCOLLECTIVE ;  /* 0x000000000000791b */ /* 0x003fe20003800000 */
.L_x_321:
[----:B------:R-:W-:Y:S01]  /*1560*/  HFMA2.MMA R13, -RZ, RZ, 0, 9.5367431640625e-07 ;  /* 0x00000010ff0d7435 */ /* 0x000fe200000001ff */
[----:B------:R-:W-:-:S05]  /*1570*/  MOV R20, R16 ;  /* 0x0000001000147202 */ /* 0x000fca0000000f00 */
[----:B------:R-:W-:-:S05]  /*1580*/  FADD.FTZ R15, R19, R20 ;  /* 0x00000014130f7221 */ /* 0x000fca0000010000 */
[----:B------:R-:W-:-:S07]  /*1590*/  MOV R26, R15 ;  /* 0x0000000f001a7202 */ /* 0x000fce0000000f00 */
[----:B------:R-:W-:Y:S05]  /*15a0*/  WARPSYNC.COLLECTIVE R11, `(.L_x_322) ;  /* 0x000000000b087348 */ /* 0x000fea0003c00000 */
[----:B------:R0:W1:Y:S02]  /*15b0*/  SHFL.BFLY P2, R16, R26, R13, R12 ;  /* 0x0c00000d1a107389 */ /* 0x000064000004000c */
[----:B01----:R-:W-:Y:S01]  /*15c0*/  ENDCOLLECTIVE ;  /* 0x000000000000791b */ /* 0x003fe20003800000 */
.L_x_322:
[----:B------:R-:W-:Y:S01]  /*15d0*/  HFMA2.MMA R13, -RZ, RZ, 0, 5.9604644775390625e-08 ;  /* 0x00000001ff0d7435 */ /* 0x000fe200000001ff */
[----:B------:R-:W-:Y:S02]  /*15e0*/  MOV R26, R8 ;  /* 0x00000008001a7202 */ /* 0x000fe40000000f00 */
[----:B------:R-:W-:-:S08]  /*15f0*/  MOV R14, R16 ;  /* 0x00000010000e7202 */ /* 0x000fd00000000f00 */
[----:B------:R-:W-:Y:S05]  /*1600*/  WARPSYNC.COLLECTIVE R11, `(.L_x_323) ;  /* 0x000000000b087348 */ /* 0x000fea0003c00000 */
[----:B------:R0:W1:Y:S02]  /*1610*/  SHFL.BFLY P2, R16, R26, R13, R12 ;  /* 0x0c00000d1a107389 */ /* 0x000064000004000c */
[----:B01----:R-:W-:Y:S01]  /*1620*/  ENDCOLLECTIVE ;  /* 0x000000000000791b */ /* 0x003fe20003800000 */
.L_x_323:
[----:B------:R-:W-:Y:S01]  /*1630*/  HFMA2.MMA R13, -RZ, RZ, 0, 1.1920928955078125e-07 ;  /* 0x00000002ff0d7435 */ /* 0x000fe200000001ff */
[----:B------:R-:W-:-:S05]  /*1640*/  MOV R17, R16 ;  /* 0x0000001000117202 */ /* 0x000fca0000000f00 */
[----:B------:R-:W-:-:S05]  /*1650*/  FADD.FTZ R19, R8, R17 ;  /* 0x0000001108137221 */ /* 0x000fca0000010000 */
[----:B------:R-:W-:-:S07]  /*1660*/  MOV R26, R19 ;  /* 0x00000013001a7202 */ /* 0x000fce0000000f00 */
[----:B------:R-:W-:Y:S05]  /*1670*/  WARPSYNC.COLLECTIVE R11, `(.L_x_324) ;  /* 0x000000000b087348 */ /* 0x000fea0003c00000 */
[----:B------:R0:W1:Y:S02]  /*1680*/  SHFL.BFLY P2, R16, R26, R13, R12 ;  /* 0x0c00000d1a107389 */ /* 0x000064000004000c */
[----:B01----:R-:W-:Y:S01]  /*1690*/  ENDCOLLECTIVE ;  /* 0x000000000000791b */ /* 0x003fe20003800000 */
.L_x_324:
[----:B------:R-:W-:Y:S01]  /*16a0*/  IMAD.MOV.U32 R13, RZ, RZ, 0x4 ;  /* 0x00000004ff0d7424 */ /* 0x000fe200078e00ff */
[----:B------:R-:W-:-:S05]  /*16b0*/  MOV R20, R16 ;  /* 0x0000001000147202 */ /* 0x000fca0000000f00 */
[----:B------:R-:W-:-:S05]  /*16c0*/  FADD.FTZ R8, R19, R20 ;  /* 0x0000001413087221 */ /* 0x000fca0000010000 */
[----:B------:R-:W-:-:S07]  /*16d0*/  MOV R26, R8 ;  /* 0x00000008001a7202 */ /* 0x000fce0000000f00 */
[----:B------:R-:W-:Y:S05]  /*16e0*/  WARPSYNC.COLLECTIVE R11, `(.L_x_325) ;  /* 0x000000000b087348 */ /* 0x000fea0003c00000 */
[----:B------:R0:W1:Y:S02]  /*16f0*/  SHFL.BFLY P2, R16, R26, R13, R12 ;  /* 0x0c00000d1a107389 */ /* 0x000064000004000c */
[----:B01----:R-:W-:Y:S01]  /*1700*/  ENDCOLLECTIVE ;  /* 0x000000000000791b */ /* 0x003fe20003800000 */
.L_x_325:
[----:B------:R-:W-:Y:S01]  /*1710*/  HFMA2.MMA R13, -RZ, RZ, 0, 4.76837158203125e-07 ;  /* 0x00000008ff0d7435 */ /* 0x000fe200000001ff */
[----:B------:R-:W-:-:S05]  /*1720*/  MOV R21, R16 ;  /* 0x0000001000157202 */ /* 0x000fca0000000f00 */
[----:B------:R-:W-:-:S05]  /*1730*/  FADD.FTZ R21, R8, R21 ;  /* 0x0000001508157221 */ /* 0x000fca0000010000 */
[----:B------:R-:W-:-:S07]  /*1740*/  MOV R26, R21 ;  /* 0x00000015001a7202 */ /* 0x000fce0000000f00 */
[----:B------:R-:W-:Y:S05]  /*1750*/  WARPSYNC.COLLECTIVE R11, `(.L_x_326) ;  /* 0x000000000b087348 */ /* 0x000fea0003c00000 */
[----:B------:R0:W1:Y:S02]  /*1760*/  SHFL.BFLY P2, R16, R26, R13, R12 ;  /* 0x0c00000d1a107389 */ /* 0x000064000004000c */
[----:B01----:R-:W-:Y:S01]  /*1770*/  ENDCOLLECTIVE ;  /* 0x000000000000791b */ /* 0x003fe20003800000 */
.L_x_326:
[----:B------:R-:W-:Y:S01]  /*1780*/  HFMA2.MMA R13, -RZ, RZ, 0, 9.5367431640625e-07 ;  /* 0x00000010ff0d7435 */ /* 0x000fe200000001ff */
[----:B------:R-:W-:-:S05]  /*1790*/  MOV R22, R16 ;  /* 0x0000001000167202 */ /* 0x000fca0000000f00 */
[----:B------:R-:W-:-:S05]  /*17a0*/  FADD.FTZ R17, R21, R22 ;  /* 0x0000001615117221 */ /* 0x000fca0000010000 */
[----:B------:R-:W-:-:S07]  /*17b0*/  MOV R26, R17 ;  /* 0x00000011001a7202 */ /* 0x000fce0000000f00 */
[----:B------:R-:W-:Y:S05]  /*17c0*/  WARPSYNC.COLLECTIVE R11, `(.L_x_327) ;  /* 0x000000000b087348 */ /* 0x000fea0003c00000 */
[----:B------:R0:W1:Y:S02]  /*17d0*/  SHFL.BFLY P2, R16, R26, R13, R12 ;  /* 0x0c00000d1a107389 */ /* 0x000064000004000c */
[----:B01----:R-:W-:Y:S01]  /*17e0*/  ENDCOLLECTIVE ;  /* 0x000000000000791b */ /* 0x003fe20003800000 */
.L_x_327:
[----:B------:R-:W-:Y:S01]  /*17f0*/  HFMA2.MMA R13, -RZ, RZ, 0, 5.9604644775390625e-08 ;  /* 0x00000001ff0d7435 */ /* 0x000fe200000001ff */
[----:B------:R-:W-:Y:S02]  /*1800*/  MOV R26, R7 ;  /* 0x00000007001a7202 */ /* 0x000fe40000000f00 */
[----:B------:R-:W-:-:S08]  /*1810*/  MOV R8, R16 ;  /* 0x0000001000087202 */ /* 0x000fd00000000f00 */
[----:B------:R-:W-:Y:S05]  /*1820*/  WARPSYNC.COLLECTIVE R11, `(.L_x_328) ;  /* 0x000000000b087348 */ /* 0x000fea0003c00000 */
[----:B------:R0:W1:Y:S02]  /*1830*/  SHFL.BFLY P2, R16, R26, R13, R12 ;  /* 0x0c00000d1a107389 */ /* 0x000064000004000c */
[----:B01----:R-:W-:Y:S01]  /*1840*/  ENDCOLLECTIVE ;  /* 0x000000000000791b */ /* 0x003fe20003800000 */
.L_x_328:
[----:B------:R-:W-:Y:S01]  /*1850*/  HFMA2.MMA R13, -RZ, RZ, 0, 1.1920928955078125e-07 ;  /* 0x00000002ff0d7435 */ /* 0x000fe200000001ff */
[----:B------:R-:W-:-:S05]  /*1860*/  MOV R18, R16 ;  /* 0x0000001000127202 */ /* 0x000fca0000000f00 */
[----:B------:R-:W-:-:S05]  /*1870*/  FADD.FTZ R22, R7, R18 ;  /* 0x0000001207167221 */ /* 0x000fca0000010000 */
[----:B------:R-:W-:-:S07]  /*1880*/  MOV R26, R22 ;  /* 0x00000016001a7202 */ /* 0x000fce0000000f00 */
[----:B------:R-:W-:Y:S05]  /*1890*/  WARPSYNC.COLLECTIVE R11, `(.L_x_329) ;  /* 0x000000000b087348 */ /* 0x000fea0003c00000 */
[----:B------:R0:W1:Y:S02]  /*18a0*/  SHFL.BFLY P2, R16, R26, R13, R12 ;  /* 0x0c00000d1a107389 */ /* 0x000064000004000c */
[----:B01----:R-:W-:Y:S01]  /*18b0*/  ENDCOLLECTIVE ;  /* 0x000000000000791b */ /* 0x003fe20003800000 */
.L_x_329:
[----:B------:R-:W-:Y:S01]  /*18c0*/  HFMA2.MMA R13, -RZ, RZ, 0, 2.384185791015625e-07 ;  /* 0x00000004ff0d7435 */ /* 0x000fe200000001ff */
[----:B------:R-:W-:-:S05]  /*18d0*/  MOV R21, R16 ;  /* 0x0000001000157202 */ /* 0x000fca0000000f00 */
[----:B------:R-:W-:-:S05]  /*18e0*/  FADD.FTZ R7, R22, R21 ;  /* 0x0000001516077221 */ /* 0x000fca0000010000 */
[----:B------:R-:W-:-:S07]  /*18f0*/  MOV R26, R7 ;  /* 0x00000007001a7202 */ /* 0x000fce0000000f00 */
[----:B------:R-:W-:Y:S05]  /*1900*/  WARPSYNC.COLLECTIVE R11, `(.L_x_330) ;  /* 0x000000000b087348 */ /* 0x000fea0003c00000 */
[----:B------:R0:W1:Y:S02]  /*1910*/  SHFL.BFLY P2, R16, R26, R13, R12 ;  /* 0x0c00000d1a107389 */ /* 0x000064000004000c */
[----:B01----:R-:W-:Y:S01]  /*1920*/  ENDCOLLECTIVE ;  /* 0x000000000000791b */ /* 0x003fe20003800000 */
.L_x_330:
[----:B------:R-:W-:Y:S01]  /*1930*/  HFMA2.MMA R13, -RZ, RZ, 0, 4.76837158203125e-07 ;  /* 0x00000008ff0d7435 */ /* 0x000fe200000001ff */
[----:B------:R-:W-:-:S05]  /*1940*/  MOV R20, R16 ;  /* 0x0000001000147202 */ /* 0x000fca0000000f00 */
[----:B------:R-:W-:-:S05]  /*1950*/  FADD.FTZ R23, R7, R20 ;  /* 0x0000001407177221 */ /* 0x000fca0000010000 */
[----:B------:R-:W-:-:S07]  /*1960*/  MOV R26, R23 ;  /* 0x00000017001a7202 */ /* 0x000fce0000000f00 */
[----:B------:R-:W-:Y:S05]  /*1970*/  WARPSYNC.COLLECTIVE R11, `(.L_x_331) ;  /* 0x000000000b087348 */ /* 0x000fea0003c00000 */
[----:B------:R0:W1:Y:S02]  /*1980*/  SHFL.BFLY P2, R16, R26, R13, R12 ;  /* 0x0c00000d1a107389 */ /* 0x000064000004000c */
[----:B01----:R-:W-:Y:S01]  /*1990*/  ENDCOLLECTIVE ;  /* 0x000000000000791b */ /* 0x003fe20003800000 */
.L_x_331:
[----:B------:R-:W-:Y:S01]  /*19a0*/  HFMA2.MMA R13, -RZ, RZ, 0, 9.5367431640625e-07 ;  /* 0x00000010ff0d7435 */ /* 0x000fe200000001ff */
[----:B------:R-:W-:-:S05]  /*19b0*/  MOV R24, R16 ;  /* 0x0000001000187202 */ /* 0x000fca0000000f00 */
[----:B------:R-:W-:-:S05]  /*19c0*/  FADD.FTZ R24, R23, R24 ;  /* 0x0000001817187221 */ /* 0x000fca0000010000 */
[----:B------:R-:W-:-:S07]  /*19d0*/  MOV R26, R24 ;  /* 0x00000018001a7202 */ /* 0x000fce0000000f00 */
[----:B------:R-:W-:Y:S05]  /*19e0*/  WARPSYNC.COLLECTIVE R11, `(.L_x_332) ;  /* 0x000000000b087348 */ /* 0x000fea0003c00000 */
[----:B------:R0:W1:Y:S02]  /*19f0*/  SHFL.BFLY P2, R16, R26, R13, R12 ;  /* 0x0c00000d1a107389 */ /* 0x000064000004000c */
[----:B01----:R-:W-:Y:S01]  /*1a00*/  ENDCOLLECTIVE ;  /* 0x000000000000791b */ /* 0x003fe20003800000 */
.L_x_332:
[----:B------:R-:W-:Y:S05]  /*1a10*/  BRA `(.L_x_333) ;  /* 0xfffffff400407947 */ /* 0x000fea000383ffff */
.L_x_334:
        /* <DEDUP_REMOVED lines=14> */
.L_x_3728:


//--------------------- .text._ZN10layer_norm31ln_parallel_residual_bwd_kernelINS_13Kernel_traitsI13__nv_bfloat16S2_S2_S2_fjLj1024ELj1ELj4ELj1ELj16ENS_18Kernel_traits_baseILj1024ES2_S2_S2_S2_fjLj128EEEEELb1ELb1ELb1EEEvNS_9BwdParamsE --------------------------
	.section	.text._ZN10layer_norm31ln_parallel_residual_bwd_kernelINS_13Kernel_traitsI13__nv_bfloat16S2_S2_S2_fjLj1024ELj1ELj4ELj1ELj16ENS_18Kernel_traits_baseILj1024ES2_S2_S2_S2_fjLj128EEEEELb1ELb1ELb1EEEvNS_9BwdParamsE,"ax",@progbits
	.align	128
        .global         _ZN10layer_norm31ln_parallel_residual_bwd_kernelINS_13Kernel_traitsI13__nv_bfloat16S2_S2_S2_fjLj1024ELj1ELj4ELj1ELj16ENS_18Kernel_traits_baseILj1024ES2_S2_S2_S2_fjLj128EEEEELb1ELb1ELb1EEEvNS_9BwdParamsE
        .type           _ZN10layer_norm31ln_parallel_residual_bwd_kernelINS_13Kernel_traitsI13__nv_bfloat16S2_S2_S2_fjLj1024ELj1ELj4ELj1ELj16ENS_18Kernel_traits_baseILj1024ES2_S2_S2_S2_fjLj128EEEEELb1ELb1ELb1EEEvNS_9BwdParamsE,@function
        .size           _ZN10layer_norm31ln_parallel_residual_bwd_kernelINS_13Kernel_traitsI13__nv_bfloat16S2_S2_S2_fjLj1024ELj1ELj4ELj1ELj16ENS_18Kernel_traits_baseILj1024ES2_S2_S2_S2_fjLj128EEEEELb1ELb1ELb1EEEvNS_9BwdParamsE,(.L_x_3729 - _ZN10layer_norm31ln_parallel_residual_bwd_kernelINS_13Kernel_traitsI13__nv_bfloat16S2_S2_S2_fjLj1024ELj1ELj4ELj1ELj16ENS_18Kernel_traits_baseILj1024ES2_S2_S2_S2_fjLj128EEEEELb1ELb1ELb1EEEvNS_9BwdParamsE)
        .other          _ZN10layer_norm31ln_parallel_residual_bwd_kernelINS_13Kernel_traitsI13__nv_bfloat16S2_S2_S2_fjLj1024ELj1ELj4ELj1ELj16ENS_18Kernel_traits_baseILj1024ES2_S2_S2_S2_fjLj128EEEEELb1ELb1ELb1EEEvNS_9BwdParamsE,@"STO_CUDA_ENTRY STV_DEFAULT"
_ZN10layer_norm31ln_parallel_residual_bwd_kernelINS_13Kernel_traitsI13__nv_bfloat16S2_S2_S2_fjLj1024ELj1ELj4ELj1ELj16ENS_18Kernel_traits_baseILj1024ES2_S2_S2_S2_fjLj128EEEEELb1ELb1ELb1EEEvNS_9BwdParamsE:
.text._ZN10layer_norm31ln_parallel_residual_bwd_kernelINS_13Kernel_traitsI13__nv_bfloat16S2_S2_S2_fjLj1024ELj1ELj4ELj1ELj16ENS_18Kernel_traits_baseILj1024ES2_S2_S2_S2_fjLj128EEEEELb1ELb1ELb1EEEvNS_9BwdParamsE:
[----:B------:R-:W-:Y:S01]  /*0000*/  LDC R1, c[0x0][0x28] ;  /* 0x00000a00ff017b82 */ /* 0x000fe20000000800 */
[----:B------:R-:W0:Y:S01]  /*0010*/  S2R R113, SR_TID.X ;  /* 0x0000000000717919 */ /* 0x000e220000002100 */
[----:B------:R-:W-:Y:S01]  /*0020*/  ULDC UR4, c[0x0][0x214] ;  /* 0x0000850000047ab9 */ /* 0x000fe20000000800 */
[----:B------:R-:W-:Y:S01]  /*0030*/  ULDC UR8, c[0x0][0x218] ;  /* 0x0000860000087ab9 */ /* 0x000fe20000000800 */
[----:B------:R-:W-:Y:S01]  /*0040*/  ULDC UR9, c[0x0][0x290] ;  /* 0x0000a40000097ab9 */ /* 0x000fe20000000800 */
[----:B------:R-:W1:Y:S01]  /*0050*/  S2R R0, SR_CTAID.X ;  /* 0x0000000000007919 */ /* 0x000e620000002500 */
[----:B------:R-:W-:Y:S01]  /*0060*/  ULDC UR14, c[0x0][0x298] ;  /* 0x0000a600000e7ab9 */ /* 0x000fe20000000800 */
        /* <DEDUP_REMOVED lines=41> */
.L_x_336:
[----:B------:R-:W-:Y:S01]  /*0300*/  SHF.L.U32 R0, R113, 0x4, RZ ;  /* 0x0000000471007819 */ /* 0x000fe200000006ff */
[----:B------:R-:W-:-:S03]  /*0310*/  ULDC.64 UR6, c[0x0][0x260] ;  /* 0x0000980000067ab9 */ /* 0x000fc60000000a00 */
[----:B------:R-:W-:-:S04]  /*0320*/  LOP3.LUT R0, R0, 0x1f0, RZ, 0xc0, !PT ;  /* 0x000001f000007812 */ /* 0x000fc800078ec0ff */
[----:B------:R-:W-:-:S05]  /*0330*/  IADD3 R2, P0, R0, UR6, RZ ;  /* 0x0000000600027c10 */ /* 0x000fca000ff1e0ff */
[----:B------:R-:W-:Y:S01]  /*0340*/  IMAD.X R3, RZ, RZ, UR7, P0 ;  /* 0x00000007ff037e24 */ /* 0x000fe200080e06ff */
[----:B------:R-:W-:-:S04]  /*0350*/  ULDC.64 UR6, c[0x0][0x2c8] ;  /* 0x0000b20000067ab9 */ /* 0x000fc80000000a00 */
[----:B------:R-:W2:Y:S04]  /*0360*/  LDG.E.128 R4, desc[UR4][R2.64] ;  /* 0x0000000402047981 */ /* 0x000ea8000c1e1d00 */
[----:B------:R-:W3:Y:S04]  /*0370*/  LDG.E.128 R8, desc[UR4][R2.64+0x200] ;  /* 0x0002000402087981 */ /* 0x000ee8000c1e1d00 */
[----:B------:R-:W4:Y:S04]  /*0380*/  LDG.E.128 R12, desc[UR4][R2.64+0x400] ;  /* 0x00040004020c7981 */ /* 0x000f28000c1e1d00 */
[----:B------:R0:W5:Y:S01]  /*0390*/  LDG.E.128 R16, desc[UR4][R2.64+0x600] ;  /* 0x0006000402107981 */ /* 0x000162000c1e1d00 */
        /* <DEDUP_REMOVED lines=28> */
[----:B0-----:R-:W-:Y:S02]  /*0560*/  CS2R R2, SRZ ;  /* 0x0000000000027805 */ /* 0x001fe4000001ff00 */
[----:B------:R-:W-:Y:S02]  /*0570*/  MOV R0, RZ ;  /* 0x000000ff00007202 */ /* 0x000fe40000000f00 */
[----:B------:R-:W-:-:S02]  /*0580*/  LOP3.LUT R94, R113, 0x1f, RZ, 0xc0, !PT ;  /* 0x0000001f715e7812 */ /* 0x000fc400078ec0ff */
[----:B------:R-:W-:Y:S02]  /*0590*/  ISETP.NE.AND P3, PT, RZ, UR6, PT ;  /* 0x00000006ff007c0c */ /* 0x000fe4000bf65270 */
[----:B--2---:R-:W-:Y:S01]  /*05a0*/  PRMT R138, R4, 0x7632, R138 ;  /* 0x00007632048a7816 */ /* 0x004fe2000000008a */
[----:B------:R-:W-:Y:S01]  /*05b0*/  IMAD.U32 R123, R6, 0x10000, RZ ;  /* 0x00010000067b7824 */ /* 0x000fe200078e00ff */
[----:B------:R-:W-:Y:S02]  /*05c0*/  PRMT R141, R7, 0x7632, R141 ;  /* 0x00007632078d7816 */ /* 0x000fe4000000008d */
[----:B---3--:R-:W-:Y:S01]  /*05d0*/  PRMT R164, R10, 0x7632, R164 ;  /* 0x000076320aa47816 */ /* 0x008fe200000000a4 */
[----:B------:R-:W-:Y:S01]  /*05e0*/  IMAD.U32 R126, R9, 0x10000, RZ ;  /* 0x00010000097e7824 */ /* 0x000fe200078e00ff */
[----:B------:R-:W-:Y:S01]  /*05f0*/  PRMT R139, R5, 0x7632, R139 ;  /* 0x00007632058b7816 */ /* 0x000fe2000000008b */
[----:B------:R-:W-:Y:S01]  /*0600*/  IMAD.U32 R138, R138, 0x10000, RZ ;  /* 0x000100008a8a7824 */ /* 0x000fe200078e00ff */
[----:B----4-:R-:W-:Y:S01]  /*0610*/  PRMT R169, R13, 0x7632, R169 ;  /* 0x000076320da97816 */ /* 0x010fe200000000a9 */
[----:B------:R-:W-:Y:S01]  /*0620*/  IMAD.U32 R129, R12, 0x10000, RZ ;  /* 0x000100000c817824 */ /* 0x000fe200078e00ff */
[----:B------:R-:W-:Y:S01]  /*0630*/  PRMT R140, R6, 0x7632, R140 ;  /* 0x00007632068c7816 */ /* 0x000fe2000000008c */
[----:B------:R-:W-:Y:S01]  /*0640*/  IMAD.U32 R132, R15, 0x10000, RZ ;  /* 0x000100000f847824 */ /* 0x000fe200078e00ff */
[----:B-----5:R-:W-:Y:S01]  /*0650*/  PRMT R172, R16, 0x7632, R172 ;  /* 0x0000763210ac7816 */ /* 0x020fe200000000ac */
[----:B------:R-:W-:Y:S01]  /*0660*/  IMAD.U32 R135, R18, 0x10000, RZ ;  /* 0x0001000012877824 */ /* 0x000fe200078e00ff */
[----:B------:R-:W-:Y:S01]  /*0670*/  PRMT R175, R19, 0x7632, R175 ;  /* 0x0000763213af7816 */ /* 0x000fe200000000af */
        /* <DEDUP_REMOVED lines=9> */
[----:B------:R-:W-:-:S02]  /*0710*/  PRMT R170, R14, 0x7632, R170 ;  /* 0x000076320eaa7816 */ /* 0x000fc400000000aa */
[----:B------:R-:W-:Y:S02]  /*0720*/  PRMT R171, R15, 0x7632, R171 ;  /* 0x000076320fab7816 */ /* 0x000fe400000000ab */
[----:B------:R-:W-:Y:S02]  /*0730*/  PRMT R173, R17, 0x7632, R173 ;  /* 0x0000763211ad7816 */ /* 0x000fe400000000ad */
[----:B------:R-:W-:Y:S02]  /*0740*/  PRMT R174, R18, 0x7632, R174 ;  /* 0x0000763212ae7816 */ /* 0x000fe400000000ae */
[----:B------:R-:W-:Y:S02]  /*0750*/  SHF.L.U32 R121, R4, 0x10, RZ ;  /* 0x0000001004797819 */ /* 0x000fe400000006ff */
[----:B------:R-:W-:Y:S02]  /*0760*/  SHF.L.U32 R122, R5, 0x10, RZ ;  /* 0x00000010057a7819 */ /* 0x000fe400000006ff */
[----:B------:R-:W-:-:S02]  /*0770*/  CS2R R4, SRZ ;  /* 0x0000000000047805 */ /* 0x000fc4000001ff00 */
[----:B------:R-:W-:Y:S02]  /*0780*/  SHF.L.U32 R124, R7, 0x10, RZ ;  /* 0x00000010077c7819 */ /* 0x000fe400000006ff */
[----:B------:R-:W-:Y:S02]  /*0790*/  CS2R R6, SRZ ;  /* 0x0000000000067805 */ /* 0x000fe4000001ff00 */
[----:B------:R-:W-:Y:S02]  /*07a0*/  SHF.L.U32 R125, R8, 0x10, RZ ;  /* 0x00000010087d7819 */ /* 0x000fe400000006ff */
[----:B------:R-:W-:Y:S02]  /*07b0*/  CS2R R8, SRZ ;  /* 0x0000000000087805 */ /* 0x000fe4000001ff00 */
[----:B------:R-:W-:Y:S02]  /*07c0*/  SHF.L.U32 R127, R10, 0x10, RZ ;  /* 0x000000100a7f7819 */ /* 0x000fe400000006ff */
[----:B------:R-:W-:-:S02]  /*07d0*/  SHF.L.U32 R128, R11, 0x10, RZ ;  /* 0x000000100b807819 */ /* 0x000fc400000006ff */
[----:B------:R-:W-:Y:S02]  /*07e0*/  CS2R R10, SRZ ;  /* 0x00000000000a7805 */ /* 0x000fe4000001ff00 */
[----:B------:R-:W-:Y:S02]  /*07f0*/  SHF.L.U32 R130, R13, 0x10, RZ ;  /* 0x000000100d827819 */ /* 0x000fe400000006ff */
[----:B------:R-:W-:Y:S02]  /*0800*/  CS2R R12, SRZ ;  /* 0x00000000000c7805 */ /* 0x000fe4000001ff00 */
[----:B------:R-:W-:Y:S02]  /*0810*/  SHF.L.U32 R131, R14, 0x10, RZ ;  /* 0x000000100e837819 */ /* 0x000fe400000006ff */
[----:B------:R-:W-:Y:S02]  /*0820*/  CS2R R14, SRZ ;  /* 0x00000000000e7805 */ /* 0x000fe4000001ff00 */
[----:B------:R-:W-:-:S02]  /*0830*/  SHF.L.U32 R133, R16, 0x10, RZ ;  /* 0x0000001010857819 */ /* 0x000fc400000006ff */
[----:B------:R-:W-:Y:S02]  /*0840*/  SHF.L.U32 R134, R17, 0x10, RZ ;  /* 0x0000001011867819 */ /* 0x000fe400000006ff */
[----:B------:R-:W-:Y:S02]  /*0850*/  CS2R R16, SRZ ;  /* 0x0000000000107805 */ /* 0x000fe4000001ff00 */
[----:B------:R-:W-:Y:S02]  /*0860*/  SHF.L.U32 R136, R19, 0x10, RZ ;  /* 0x0000001013887819 */ /* 0x000fe400000006ff */
[----:B------:R-:W-:Y:S02]  /*0870*/  CS2R R18, SRZ ;  /* 0x0000000000127805 */ /* 0x000fe4000001ff00 */
        /* <DEDUP_REMOVED lines=10> */
.L_x_340:
[----:B0-----:R-:W0:Y:S01]  /*0920*/  LDC.64 R100, c[0x0][0x238] ;  /* 0x00008e00ff647b82 */ /* 0x001e220000000a00 */
[----:B------:R-:W-:-:S05]  /*0930*/  IMAD R76, R177, UR8, RZ ;  /* 0x00000008b14c7c24 */ /* 0x000fca000f8e02ff */
[----:B------:R-:W-:Y:S02]  /*0940*/  SHF.R.S32.HI R77, RZ, 0x1f, R76 ;  /* 0x0000001fff4d7819 */ /* 0x000fe4000001144c */
[----:B------:R-:W1:Y:S02]  /*0950*/  LDC.64 R104, c[0x0][0x2b8] ;  /* 0x0000ae00ff687b82 */ /* 0x000e640000000a00 */
[----:B------:R-:W-:-:S04]  /*0960*/  LEA.HI R77, R77, R76, RZ, 0x3 ;  /* 0x0000004c4d4d7211 */ /* 0x000fc800078f18ff */
[----:B------:R-:W-:Y:S02]  /*0970*/  LEA.HI.SX32 R185, R77, R94, 0x1d ;  /* 0x0000005e4db97211 */ /* 0x000fe400078feaff */
[----:B------:R-:W2:Y:S03]  /*0980*/  LDC.64 R154, c[0x0][0x250] ;  /* 0x00009400ff9a7b82 */ /* 0x000ea60000000a00 */
[----:B0-----:R-:W-:-:S05]  /*0990*/  IMAD.WIDE.U32 R76, R185, 0x10, R100 ;  /* 0x00000010b94c7825 */ /* 0x001fca00078e0064 */
[----:B------:R-:W0:Y:S01]  /*09a0*/  LDC.64 R152, c[0x0][0x258] ;  /* 0x00009600ff987b82 */ /* 0x000e220000000a00 */
[----:B------:R-:W3:Y:S01]  /*09b0*/  LDG.E.128 R76, desc[UR4][R76.64] ;  /* 0x000000044c4c7981 */ /* 0x000ee2000c1e1d00 */
[C---:B------:R-:W-:Y:S01]  /*09c0*/  IADD3 R181, R185.reuse, 0x20, RZ ;  /* 0x00000020b9b57810 */ /* 0x040fe20007ffe0ff */
[----:B-1----:R-:W-:Y:S01]  /*09d0*/  IMAD.WIDE.U32 R80, R185, 0x10, R104 ;  /* 0x00000010b9507825 */ /* 0x002fe200078e0068 */
[----:B------:R-:W-:-:S04]  /*09e0*/  ISETP.NE.U32.AND P1, PT, RZ, UR10, PT ;  /* 0x0000000aff007c0c */ /* 0x000fc8000bf25070 */
[----:B------:R-:W1:Y:S01]  /*09f0*/  @P0 LDC.64 R162, c[0x0][0x2c8] ;  /* 0x0000b200ffa20b82 */ /* 0x000e620000000a00 */
[----:B------:R-:W-:Y:S01]  /*0a00*/  IMAD.WIDE.U32 R84, R181, 0x10, R100 ;  /* 0x00000010b5547825 */ /* 0x000fe200078e0064 */
[----:B------:R-:W4:Y:S05]  /*0a10*/  LDG.E.128 R80, desc[UR4][R80.64] ;  /* 0x0000000450507981 */ /* 0x000f2a000c1e1d00 */
[----:B------:R-:W4:Y:S01]  /*0a20*/  LDG.E.128 R84, desc[UR4][R84.64] ;  /* 0x0000000454547981 */ /* 0x000f22000c1e1d00 */
[C---:B------:R-:W-:Y:S01]  /*0a30*/  IADD3 R179, R185.reuse, 0x40, RZ ;  /* 0x00000040b9b37810 */ /* 0x040fe20007ffe0ff */
[----:B------:R-:W-:Y:S02]  /*0a40*/  VIADD R183, R185, 0x60 ;  /* 0x00000060b9b77836 */ /* 0x000fe40000000000 */
[----:B--2---:R-:W-:-:S04]  /*0a50*/  IMAD.WIDE R154, R177, 0x4, R154 ;  /* 0x00000004b19a7825 */ /* 0x004fc800078e029a */
[C---:B------:R-:W-:Y:S01]  /*0a60*/  IMAD.WIDE.U32 R92, R179.reuse, 0x10, R100 ;  /* 0x00000010b35c7825 */ /* 0x040fe200078e0064 */
[----:B------:R-:W2:Y:S03]  /*0a70*/  LDG.E R178, desc[UR4][R154.64] ;  /* 0x000000049ab27981 */ /* 0x000ea6000c1e1900 */
[----:B------:R-:W-:Y:S01]  /*0a80*/  IMAD.WIDE.U32 R96, R179, 0x10, R104 ;  /* 0x00000010b3607825 */ /* 0x000fe200078e0068 */
[----:B------:R-:W-:Y:S01]  /*0a90*/  IADD3 R187, R185, 0x60, RZ ;  /* 0x00000060b9bb7810 */ /* 0x000fe20007ffe0ff */
[----:B------:R-:W2:Y:S02]  /*0aa0*/  LDG.E.128 R92, desc[UR4][R92.64] ;  /* 0x000000045c5c7981 */ /* 0x000ea4000c1e1d00 */
[----:B------:R-:W-:Y:S02]  /*0ab0*/  IMAD.WIDE.U32 R100, R183, 0x10, R100 ;  /* 0x00000010b7647825 */ /* 0x000fe400078e0064 */
[----:B------:R-:W2:Y:S02]  /*0ac0*/  LDG.E.128 R96, desc[UR4][R96.64] ;  /* 0x0000000460607981 */ /* 0x000ea4000c1e1d00 */
[----:B------:R-:W-:-:S02]  /*0ad0*/  IMAD.WIDE.U32 R88, R181, 0x10, R104 ;  /* 0x00000010b5587825 */ /* 0x000fc400078e0068 */
[----:B------:R-:W2:Y:S02]  /*0ae0*/  LDG.E.128 R100, desc[UR4][R100.64] ;  /* 0x0000000464647981 */ /* 0x000ea4000c1e1d00 */
[----:B0-----:R-:W-:Y:S02]  /*0af0*/  IMAD.WIDE R160, R177, 0x4, R152 ;  /* 0x00000004b1a07825 */ /* 0x001fe400078e0298 */
[----:B------:R-:W2:Y:S02]  /*0b00*/  LDG.E.128 R88, desc[UR4][R88.64] ;  /* 0x0000000458587981 */ /* 0x000ea4000c1e1d00 */
[----:B------:R-:W-:Y:S02]  /*0b10*/  IMAD.WIDE.U32 R104, R187, 0x10, R104 ;  /* 0x00000010bb687825 */ /* 0x000fe400078e0068 */
[----:B------:R0:W2:Y:S04]  /*0b20*/  LDG.E R176, desc[UR4][R160.64] ;  /* 0x00000004a0b07981 */ /* 0x0000a8000c1e1900 */
[----:B------:R-:W2:Y:S01]  /*0b30*/  LDG.E.128 R104, desc[UR4][R104.64] ;  /* 0x0000000468687981 */ /* 0x000ea2000c1e1d00 */
[----:B------:R-:W-:Y:S01]  /*0b40*/  ISETP.NE.AND.EX P1, PT, RZ, UR11, PT, P1 ;  /* 0x0000000bff007c0c */ /* 0x000fe2000bf25310 */
[----:B0-----:R-:W0:-:S12]  /*0b50*/  @P0 LDC.64 R160, c[0x0][0x2c8] ;  /* 0x0000b200ffa00b82 */ /* 0x001e180000000a00 */
[----:B------:R-:W1:Y:S08]  /*0b60*/  @P1 LDC.64 R152, c[0x0][0x248] ;  /* 0x00009200ff981b82 */ /* 0x000e700000000a00 */
[----:B------:R-:W0:Y:S08]  /*0b70*/  @P1 LDC.64 R156, c[0x0][0x248] ;  /* 0x00009200ff9c1b82 */ /* 0x000e300000000a00 */
[----:B------:R-:W0:Y:S08]  /*0b80*/  @P1 LDC.64 R158, c[0x0][0x248] ;  /* 0x00009200ff9e1b82 */ /* 0x000e300000000a00 */
[----:B------:R-:W0:Y:S01]  /*0b90*/  @P1 LDC.64 R154, c[0x0][0x248] ;  /* 0x00009200ff9a1b82 */ /* 0x000e220000000a00 */
[----:B-1----:R-:W-:-:S05]  /*0ba0*/  @P1 IMAD.WIDE.U32 R166, R185, 0x8, R152 ;  /* 0x00000008b9a61825 */ /* 0x002fca00078e0098 */
[----:B------:R1:W5:Y:S01]  /*0bb0*/  @P1 LDG.E.64 R142, desc[UR4][R166.64] ;  /* 0x00000004a68e1981 */ /* 0x000362000c1e1b00 */
[----:B0-----:R-:W-:Y:S01]  /*0bc0*/  @P1 IMAD.WIDE.U32 R156, R179, 0x8, R156 ;  /* 0x00000008b39c1825 */ /* 0x001fe200078e009c */
[----:B------:R-:W0:Y:S04]  /*0bd0*/  @P0 LDC.64 R152, c[0x0][0x2c8] ;  /* 0x0000b200ff980b82 */ /* 0x000e280000000a00 */
[----:B------:R-:W5:Y:S01]  /*0be0*/  @P1 LDG.E.64 R146, desc[UR4][R156.64] ;  /* 0x000000049c921981 */ /* 0x000f62000c1e1b00 */
[----:B------:R-:W-:-:S05]  /*0bf0*/  @P1 IMAD.WIDE.U32 R158, R183, 0x8, R158 ;  /* 0x00000008b79e1825 */ /* 0x000fca00078e009e */
[----:B------:R4:W5:Y:S01]  /*0c00*/  @P1 LDG.E.64 R148, desc[UR4][R158.64] ;  /* 0x000000049e941981 */ /* 0x000962000c1e1b00 */
[----:B------:R-:W-:-:S05]  /*0c10*/  @P1 IMAD.WIDE.U32 R154, R181, 0x8, R154 ;  /* 0x00000008b59a1825 */ /* 0x000fca00078e009a */
[----:B------:R4:W5:Y:S01]  /*0c20*/  @P1 LDG.E.64 R144, desc[UR4][R154.64] ;  /* 0x000000049a901981 */ /* 0x000962000c1e1b00 */
[----:B------:R-:W-:-:S04]  /*0c30*/  @P0 IMAD.WIDE.U32 R162, R179, 0x10, R162 ;  /* 0x00000010b3a20825 */ /* 0x000fc800078e00a2 */
[----:B0-----:R-:W-:Y:S01]  /*0c40*/  @P0 IMAD.WIDE.U32 R152, R185, 0x10, R152 ;  /* 0x00000010b9980825 */ /* 0x001fe200078e0098 */
[----:B------:R0:W5:Y:S01]  /*0c50*/  @P0 LDG.E.128 R60, desc[UR4][R162.64] ;  /* 0x00000004a23c0981 */ /* 0x000162000c1e1d00 */
[C---:B---3--:R-:W-:Y:S02]  /*0c60*/  PRMT R194, R76.reuse, 0x7632, R194 ;  /* 0x000076324cc27816 */ /* 0x048fe400000000c2 */
[C---:B------:R-:W-:Y:S01]  /*0c70*/  IMAD.U32 R199, R77.reuse, 0x10000, RZ ;  /* 0x000100004dc77824 */ /* 0x040fe200078e00ff */
[----:B------:R-:W-:Y:S02]  /*0c80*/  SHF.L.U32 R200, R76, 0x10, RZ ;  /* 0x000000104cc87819 */ /* 0x000fe400000006ff */
[----:B------:R-:W-:Y:S02]  /*0c90*/  PRMT R193, R77, 0x7632, R193 ;  /* 0x000076324dc17816 */ /* 0x000fe400000000c1 */
[C---:B------:R-:W-:Y:S01]  /*0ca0*/  SHF.L.U32 R196, R78.reuse, 0x10, RZ ;  /* 0x000000104ec47819 */ /* 0x040fe200000006ff */
[----:B------:R-:W3:Y:S01]  /*0cb0*/  @P0 LDC.64 R76, c[0x0][0x2c8] ;  /* 0x0000b200ff4c0b82 */ /* 0x000ee20000000a00 */
[----:B-1----:R-:W-:-:S02]  /*0cc0*/  PRMT R167, R78, 0x7632, R167 ;  /* 0x000076324ea77816 */ /* 0x002fc400000000a7 */
[C---:B------:R-:W-:Y:S02]  /*0cd0*/  PRMT R192, R79.reuse, 0x7632, R192 ;  /* 0x000076324fc07816 */ /* 0x040fe400000000c0 */
[----:B------:R-:W-:Y:S01]  /*0ce0*/  SHF.L.U32 R190, R79, 0x10, RZ ;  /* 0x000000104fbe7819 */ /* 0x000fe200000006ff */
[----:B----4-:R-:W-:Y:S01]  /*0cf0*/  IMAD.U32 R182, R80, 0x10000, RZ ;  /* 0x0001000050b67824 */ /* 0x010fe200078e00ff */
[C---:B------:R-:W-:Y:S01]  /*0d00*/  PRMT R159, R84.reuse, 0x7632, R159 ;  /* 0x00007632549f7816 */ /* 0x040fe2000000009f */
[----:B------:R-:W1:Y:S01]  /*0d10*/  LDC.64 R78, c[0x0][0x240] ;  /* 0x00009000ff4e7b82 */ /* 0x000e620000000a00 */
[----:B------:R-:W-:Y:S01]  /*0d20*/  SHF.L.U32 R201, R84, 0x10, RZ ;  /* 0x0000001054c97819 */ /* 0x000fe200000006ff */
[----:B------:R-:W-:Y:S01]  /*0d30*/  IMAD.U32 R189, R83, 0x10000, RZ ;  /* 0x0001000053bd7824 */ /* 0x000fe200078e00ff */
[C---:B------:R-:W-:Y:S02]  /*0d40*/  PRMT R157, R85.reuse, 0x7632, R157 ;  /* 0x00007632559d7816 */ /* 0x040fe4000000009d */
[----:B------:R-:W-:-:S02]  /*0d50*/  SHF.L.U32 R202, R85, 0x10, RZ ;  /* 0x0000001055ca7819 */ /* 0x000fc400000006ff */
[----:B------:R-:W-:Y:S02]  /*0d60*/  PRMT R180, R80, 0x7632, R180 ;  /* 0x0000763250b47816 */ /* 0x000fe400000000b4 */
[----:B------:R-:W-:Y:S01]  /*0d70*/  SHF.L.U32 R203, R81, 0x10, RZ ;  /* 0x0000001051cb7819 */ /* 0x000fe200000006ff */
[----:B------:R-:W-:Y:S01]  /*0d80*/  @P0 IMAD.WIDE.U32 R160, R181, 0x10, R160 ;  /* 0x00000010b5a00825 */ /* 0x000fe200078e00a0 */
[----:B------:R-:W-:Y:S01]  /*0d90*/  PRMT R166, R81, 0x7632, R166 ;  /* 0x0000763251a67816 */ /* 0x000fe200000000a6 */
[----:B------:R-:W5:Y:S01]  /*0da0*/  @P0 LDG.E.128 R52, desc[UR4][R152.64] ;  /* 0x0000000498340981 */ /* 0x000f62000c1e1d00 */
[C---:B------:R-:W-:Y:S02]  /*0db0*/  PRMT R156, R82.reuse, 0x7632, R156 ;  /* 0x00007632529c7816 */ /* 0x040fe4000000009c */
[----:B------:R-:W-:Y:S01]  /*0dc0*/  SHF.L.U32 R158, R82, 0x10, RZ ;  /* 0x00000010529e7819 */ /* 0x000fe200000006ff */
[----:B---3--:R-:W-:Y:S01]  /*0dd0*/  @P0 IMAD.WIDE.U32 R84, R187, 0x10, R76 ;  /* 0x00000010bb540825 */ /* 0x008fe200078e004c */
[----:B------:R-:W-:Y:S01]  /*0de0*/  PRMT R154, R83, 0x7632, R154 ;  /* 0x00007632539a7816 */ /* 0x000fe2000000009a */
[----:B------:R-:W5:Y:S01]  /*0df0*/  @P0 LDG.E.128 R56, desc[UR4][R160.64] ;  /* 0x00000004a0380981 */ /* 0x000f62000c1e1d00 */
[----:B--2---:R-:W-:Y:S01]  /*0e00*/  FSEL R178, R178, RZ, !P3 ;  /* 0x000000ffb2b27208 */ /* 0x004fe20005800000 */
[C---:B------:R-:W-:Y:S01]  /*0e10*/  IMAD.U32 R229, R86.reuse, 0x10000, RZ ;  /* 0x0001000056e57824 */ /* 0x040fe200078e00ff */
[----:B------:R-:W-:Y:S01]  /*0e20*/  PRMT R155, R86, 0x7632, R155 ;  /* 0x00007632569b7816 */ /* 0x000fe2000000009b */
[----:B------:R2:W5:Y:S01]  /*0e30*/  @P0 LDG.E.128 R64, desc[UR4][R84.64] ;  /* 0x0000000454400981 */ /* 0x000562000c1e1d00 */
        /* <DEDUP_REMOVED lines=8> */
[C---:B0-----:R-:W-:Y:S01]  /*0ec0*/  PRMT R162, R97.reuse, 0x7632, R162 ;  /* 0x0000763261a27816 */ /* 0x041fe200000000a2 */
[----:B------:R-:W-:Y:S01]  /*0ed0*/  IMAD.U32 R227, R92, 0x10000, RZ ;  /* 0x000100005ce37824 */ /* 0x000fe200078e00ff */
[----:B------:R-:W-:-:S02]  /*0ee0*/  SHF.L.U32 R219, R97, 0x10, RZ ;  /* 0x0000001061db7819 */ /* 0x000fc400000006ff */
[----:B------:R-:W-:Y:S02]  /*0ef0*/  SHF.L.U32 R193, R193, 0x10, RZ ;  /* 0x00000010c1c17819 */ /* 0x000fe400000006ff */
[C---:B------:R-:W-:Y:S02]  /*0f00*/  PRMT R86, R87.reuse, 0x7632, R86 ;  /* 0x0000763257567816 */ /* 0x040fe40000000056 */
[----:B--2---:R-:W-:Y:S02]  /*0f10*/  PRMT R84, R92, 0x7632, R84 ;  /* 0x000076325c547816 */ /* 0x004fe40000000054 */
[C---:B------:R-:W-:Y:S02]  /*0f20*/  PRMT R97, R100.reuse, 0x7632, R97 ;  /* 0x0000763264617816 */ /* 0x040fe40000000061 */
[----:B------:R-:W-:Y:S02]  /*0f30*/  SHF.L.U32 R153, R100, 0x10, RZ ;  /* 0x0000001064997819 */ /* 0x000fe400000006ff */
[----:B------:R-:W-:-:S02]  /*0f40*/  SHF.L.U32 R87, R87, 0x10, RZ ;  /* 0x0000001057577819 */ /* 0x000fc400000006ff */
[C---:B------:R-:W-:Y:S02]  /*0f50*/  PRMT R92, R94.reuse, 0x7632, R92 ;  /* 0x000076325e5c7816 */ /* 0x040fe4000000005c */
[----:B------:R-:W-:Y:S02]  /*0f60*/  SHF.L.U32 R223, R94, 0x10, RZ ;  /* 0x000000105edf7819 */ /* 0x000fe400000006ff */
[----:B------:R-:W-:Y:S02]  /*0f70*/  PRMT R100, R101, 0x7632, R100 ;  /* 0x0000763265647816 */ /* 0x000fe40000000064 */
[C---:B------:R-:W-:Y:S02]  /*0f80*/  PRMT R160, R91.reuse, 0x7632, R160 ;  /* 0x000076325ba07816 */ /* 0x040fe400000000a0 */
[----:B------:R-:W-:Y:S01]  /*0f90*/  SHF.L.U32 R191, R91, 0x10, RZ ;  /* 0x000000105bbf7819 */ /* 0x000fe200000006ff */
[----:B------:R-:W-:Y:S01]  /*0fa0*/  FADD.FTZ R91, -R178, R190 ;  /* 0x000000beb25b7221 */ /* 0x000fe20000010100 */
[C---:B------:R-:W-:Y:S01]  /*0fb0*/  PRMT R94, R95.reuse, 0x7632, R94 ;  /* 0x000076325f5e7816 */ /* 0x040fe2000000005e */
[----:B------:R-:W-:Y:S01]  /*0fc0*/  IMAD.U32 R95, R95, 0x10000, RZ ;  /* 0x000100005f5f7824 */ /* 0x000fe200078e00ff */
[C---:B------:R-:W-:Y:S01]  /*0fd0*/  PRMT R188, R88.reuse, 0x7632, R188 ;  /* 0x0000763258bc7816 */ /* 0x040fe200000000bc */
[C---:B------:R-:W-:Y:S01]  /*0fe0*/  IMAD.U32 R197, R89.reuse, 0x10000, RZ ;  /* 0x0001000059c57824 */ /* 0x040fe200078e00ff */
[----:B------:R-:W-:Y:S01]  /*0ff0*/  SHF.L.U32 R195, R88, 0x10, RZ ;  /* 0x0000001058c37819 */ /* 0x000fe200000006ff */
[C---:B------:R-:W-:Y:S01]  /*1000*/  FADD.FTZ R207, -R178.reuse, R193 ;  /* 0x000000c1b2cf7221 */ /* 0x040fe20000010100 */
[----:B------:R-:W-:Y:S01]  /*1010*/  PRMT R186, R89, 0x7632, R186 ;  /* 0x0000763259ba7816 */ /* 0x000fe200000000ba */
[----:B------:R-:W-:Y:S01]  /*1020*/  FADD.FTZ R89, -R178, R199 ;  /* 0x000000c7b2597221 */ /* 0x000fe20000010100 */
[C---:B------:R-:W-:Y:S01]  /*1030*/  PRMT R163, R102.reuse, 0x7632, R163 ;  /* 0x0000763266a37816 */ /* 0x040fe200000000a3 */
[----:B------:R-:W-:Y:S01]  /*1040*/  IMAD.U32 R97, R97, 0x10000, RZ ;  /* 0x0001000061617824 */ /* 0x000fe200078e00ff */
[----:B------:R-:W-:-:S02]  /*1050*/  SHF.L.U32 R211, R102, 0x10, RZ ;  /* 0x0000001066d37819 */ /* 0x000fc400000006ff */
[----:B------:R-:W-:Y:S01]  /*1060*/  SHF.L.U32 R167, R167, 0x10, RZ ;  /* 0x00000010a7a77819 */ /* 0x000fe200000006ff */
[----:B------:R-:W-:Y:S01]  /*1070*/  IMAD.U32 R161, R101, 0x10000, RZ ;  /* 0x0001000065a17824 */ /* 0x000fe200078e00ff */
[----:B------:R-:W-:Y:S01]  /*1080*/  PRMT R88, R93, 0x7632, R88 ;  /* 0x000076325d587816 */ /* 0x000fe20000000058 */
[----:B------:R-:W-:Y:S01]  /*1090*/  FADD.FTZ R199, -R178, R87 ;  /* 0x00000057b2c77221 */ /* 0x000fe20000010100 */
[C---:B------:R-:W-:Y:S02]  /*10a0*/  PRMT R198, R96.reuse, 0x7632, R198 ;  /* 0x0000763260c67816 */ /* 0x040fe400000000c6 */
[----:B------:R-:W-:Y:S02]  /*10b0*/  SHF.L.U32 R206, R96, 0x10, RZ ;  /* 0x0000001060ce7819 */ /* 0x000fe400000006ff */
[----:B------:R-:W-:Y:S02]  /*10c0*/  PRMT R102, R103, 0x7632, R102 ;  /* 0x0000763267667816 */ /* 0x000fe40000000066 */
[----:B------:R-:W-:Y:S01]  /*10d0*/  SHF.L.U32 R193, R100, 0x10, RZ ;  /* 0x0000001064c17819 */ /* 0x000fe200000006ff */
[----:B------:R-:W-:Y:S01]  /*10e0*/  FMUL.FTZ R91, R176, R91 ;  /* 0x0000005bb05b7220 */ /* 0x000fe20000410000 */
[----:B------:R-:W-:-:S02]  /*10f0*/  PRMT R96, R99, 0x7632, R96 ;  /* 0x0000763263607816 */ /* 0x000fc40000000060 */
[----:B------:R-:W-:Y:S01]  /*1100*/  SHF.L.U32 R217, R99, 0x10, RZ ;  /* 0x0000001063d97819 */ /* 0x000fe200000006ff */
[C---:B------:R-:W-:Y:S01]  /*1110*/  FADD.FTZ R99, -R178.reuse, R95 ;  /* 0x0000005fb2637221 */ /* 0x040fe20000010100 */
[----:B------:R-:W-:Y:S02]  /*1120*/  SHF.L.U32 R213, R103, 0x10, RZ ;  /* 0x0000001067d57819 */ /* 0x000fe400000006ff */
[----:B------:R-:W-:Y:S01]  /*1130*/  SHF.L.U32 R157, R157, 0x10, RZ ;  /* 0x000000109d9d7819 */ /* 0x000fe200000006ff */
[----:B------:R-:W-:Y:S01]  /*1140*/  IMAD.U32 R155, R155, 0x10000, RZ ;  /* 0x000100009b9b7824 */ /* 0x000fe200078e00ff */
[----:B------:R-:W-:Y:S01]  /*1150*/  SHF.L.U32 R159, R159, 0x10, RZ ;  /* 0x000000109f9f7819 */ /* 0x000fe200000006ff */
[----:B------:R-:W-:Y:S01]  /*1160*/  FADD.FTZ R223, -R178, R223 ;  /* 0x000000dfb2df7221 */ /* 0x000fe20000010100 */
[----:B------:R-:W-:Y:S01]  /*1170*/  SHF.L.U32 R87, R92, 0x10, RZ ;  /* 0x000000105c577819 */ /* 0x000fe200000006ff */
[----:B------:R-:W-:Y:S01]  /*1180*/  FADD.FTZ R205, -R178, R167 ;  /* 0x000000a7b2cd7221 */ /* 0x000fe20000010100 */
[----:B------:R-:W-:-:S02]  /*1190*/  SHF.L.U32 R85, R86, 0x10, RZ ;  /* 0x0000001056557819 */ /* 0x000fc400000006ff */
[----:B------:R-:W-:Y:S02]  /*11a0*/  SHF.L.U32 R95, R94, 0x10, RZ ;  /* 0x000000105e5f7819 */ /* 0x000fe400000006ff */
[----:B------:R-:W-:Y:S01]  /*11b0*/  SHF.L.U32 R221, R163, 0x10, RZ ;  /* 0x00000010a3dd7819 */ /* 0x000fe200000006ff */
[C---:B------:R-:W-:Y:S01]  /*11c0*/  FADD.FTZ R163, -R178.reuse, R97 ;  /* 0x00000061b2a37221 */ /* 0x040fe20000010100 */
[----:B------:R-:W-:Y:S01]  /*11d0*/  SHF.L.U32 R225, R93, 0x10, RZ ;  /* 0x000000105de17819 */ /* 0x000fe200000006ff */
[----:B------:R-:W-:Y:S01]  /*11e0*/  FADD.FTZ R237, -R178, R200 ;  /* 0x000000c8b2ed7221 */ /* 0x000fe20000010100 */
[----:B------:R-:W-:Y:S01]  /*11f0*/  SHF.L.U32 R209, R84, 0x10, RZ ;  /* 0x0000001054d17819 */ /* 0x000fe200000006ff */
[----:B------:R-:W-:Y:S02]  /*1200*/  IMAD.U32 R233, R194, 0x10000, RZ ;  /* 0x00010000c2e97824 */ /* 0x000fe400078e00ff */
[----:B------:R-:W-:Y:S01]  /*1210*/  FADD.FTZ R101, -R178, R153 ;  /* 0x00000099b2657221 */ /* 0x000fe20000010100 */
[----:B------:R-:W-:-:S02]  /*1220*/  IMAD.U32 R231, R192, 0x10000, RZ ;  /* 0x00010000c0e77824 */ /* 0x000fc400078e00ff */
[----:B------:R-:W-:Y:S01]  /*1230*/  FADD.FTZ R103, -R178, R161 ;  /* 0x000000a1b2677221 */ /* 0x000fe20000010100 */
[----:B------:R-:W-:Y:S02]  /*1240*/  IMAD.U32 R167, R88, 0x10000, RZ ;  /* 0x0001000058a77824 */ /* 0x000fe400078e00ff */
[----:B------:R-:W-:Y:S01]  /*1250*/  FADD.FTZ R97, -R178, R193 ;  /* 0x000000c1b2617221 */ /* 0x000fe20000010100 */
[----:B------:R-:W-:Y:S01]  /*1260*/  IMAD.U32 R239, R102, 0x10000, RZ ;  /* 0x0001000066ef7824 */ /* 0x000fe200078e00ff */
[----:B------:R-:W-:Y:S01]  /*1270*/  PRMT R152, R98, 0x7632, R152 ;  /* 0x0000763262987816 */ /* 0x000fe20000000098 */
[C---:B------:R-:W-:Y:S01]  /*1280*/  FADD.FTZ R153, -R178.reuse, R211 ;  /* 0x000000d3b2997221 */ /* 0x040fe20000010100 */
[C---:B------:R-:W-:Y:S01]  /*1290*/  FADD.FTZ R161, -R178.reuse, R213 ;  /* 0x000000d5b2a17221 */ /* 0x040fe20000010100 */
[----:B------:R-:W-:Y:S01]  /*12a0*/  FADD.FTZ R215, -R178, R157 ;  /* 0x0000009db2d77221 */ /* 0x000fe20000010100 */
[----:B------:R-:W-:Y:S01]  /*12b0*/  PRMT R94, R107, 0x7632, R94 ;  /* 0x000076326b5e7816 */ /* 0x000fe2000000005e */
[----:B------:R-:W-:Y:S01]  /*12c0*/  FADD.FTZ R32, R189, R32 ;  /* 0x00000020bd207221 */ /* 0x000fe20000010000 */
[----:B------:R-:W-:Y:S01]  /*12d0*/  SHF.L.U32 R193, R107, 0x10, RZ ;  /* 0x000000106bc17819 */ /* 0x000fe200000006ff */
[-C--:B------:R-:W-:Y:S01]  /*12e0*/  FFMA.FTZ R4, R91, R189.reuse, R4 ;  /* 0x000000bd5b047223 */ /* 0x080fe20000010004 */
[----:B------:R-:W-:Y:S01]  /*12f0*/  FMUL.FTZ R194, R124, R189 ;  /* 0x000000bd7cc27220 */ /* 0x000fe20000410000 */
[----:B------:R-:W-:-:S02]  /*1300*/  IMAD.U32 R98, R98, 0x10000, RZ ;  /* 0x0001000062627824 */ /* 0x000fc400078e00ff */
[C---:B------:R-:W-:Y:S01]  /*1310*/  FADD.FTZ R211, -R178.reuse, R159 ;  /* 0x0000009fb2d37221 */ /* 0x040fe20000010100 */
[C---:B------:R-:W-:Y:S01]  /*1320*/  FADD.FTZ R213, -R178.reuse, R155 ;  /* 0x0000009bb2d57221 */ /* 0x040fe20000010100 */
[----:B------:R-:W-:Y:S01]  /*1330*/  FADD.FTZ R157, -R178, R87 ;  /* 0x00000057b29d7221 */ /* 0x000fe20000010100 */
[----:B------:R-:W-:Y:S01]  /*1340*/  SHF.L.U32 R107, R180, 0x10, RZ ;  /* 0x00000010b46b7819 */ /* 0x000fe200000006ff */
[----:B------:R-:W-:Y:S01]  /*1350*/  FMUL.FTZ R189, R176, R223 ;  /* 0x000000dfb0bd7220 */ /* 0x000fe20000410000 */
[C---:B------:R-:W-:Y:S01]  /*1360*/  FADD.FTZ R155, -R178.reuse, R85 ;  /* 0x00000055b29b7221 */ /* 0x040fe20000010100 */
[----:B------:R-:W-:Y:S01]  /*1370*/  FADD.FTZ R159, -R178, R95 ;  /* 0x0000005fb29f7221 */ /* 0x000fe20000010100 */
[----:B------:R-:W-:Y:S01]  /*1380*/  FMUL.FTZ R87, R121, R182 ;  /* 0x000000b679577220 */ /* 0x000fe20000410000 */
[----:B------:R-:W-:Y:S01]  /*1390*/  FMUL.FTZ R99, R176, R99 ;  /* 0x00000063b0637220 */ /* 0x000fe20000410000 */
        /* <DEDUP_REMOVED lines=12> */
[----:B------:R-:W-:Y:S01]  /*1460*/  FMUL.FTZ R84, R176, R237 ;  /* 0x000000edb0547220 */ /* 0x000fe20000410000 */
[----:B------:R-:W-:Y:S01]  /*1470*/  SHF.L.U32 R156, R156, 0x10, RZ ;  /* 0x000000109c9c7819 */ /* 0x000fe200000006ff */
[----:B------:R-:W-:Y:S01]  /*1480*/  FMUL.FTZ R205, R176, R205 ;  /* 0x000000cdb0cd7220 */ /* 0x000fe20000410000 */
[----:B------:R-:W-:Y:S01]  /*1490*/  PRMT R178, R104, 0x7632, R178 ;  /* 0x0000763268b27816 */ /* 0x000fe200000000b2 */
[----:B------:R-:W-:Y:S01]  /*14a0*/  FMUL.FTZ R86, R176, R89 ;  /* 0x00000059b0567220 */ /* 0x000fe20000410000 */
[----:B------:R-:W-:Y:S01]  /*14b0*/  SHF.L.U32 R100, R104, 0x10, RZ ;  /* 0x0000001068647819 */ /* 0x000fe200000006ff */
[----:B------:R-:W-:Y:S01]  /*14c0*/  FMUL.FTZ R204, R176, R207 ;  /* 0x000000cfb0cc7220 */ /* 0x000fe20000410000 */
[----:B------:R-:W-:Y:S01]  /*14d0*/  FADD.FTZ R46, R98, R46 ;  /* 0x0000002e622e7221 */ /* 0x000fe20000010000 */
[-C--:B------:R-:W-:Y:S01]  /*14e0*/  FFMA.FTZ R18, R189, R98.reuse, R18 ;  /* 0x00000062bd127223 */ /* 0x080fe20000010012 */
[----:B------:R-:W-:Y:S01]  /*14f0*/  FMUL.FTZ R104, R131, R98 ;  /* 0x0000006283687220 */ /* 0x000fe20000410000 */
[----:B------:R-:W-:Y:S01]  /*1500*/  FMUL.FTZ R207, R138, R107 ;  /* 0x0000006b8acf7220 */ /* 0x000fe20000410000 */
[----:B------:R-:W-:Y:S01]  /*1510*/  FADD.FTZ R208, RZ, R87 ;  /* 0x00000057ffd07221 */ /* 0x000fe20000010000 */
[----:B------:R-:W-:Y:S01]  /*1520*/  FADD.FTZ R48, R217, R48 ;  /* 0x00000030d9307221 */ /* 0x000fe20000010000 */
[-C--:B------:R-:W-:Y:S01]  /*1530*/  FFMA.FTZ R20, R99, R217.reuse, R20 ;  /* 0x000000d963147223 */ /* 0x080fe20000010014 */
[----:B------:R-:W-:Y:S01]  /*1540*/  FMUL.FTZ R98, R132, R217 ;  /* 0x000000d984627220 */ /* 0x000fe20000410000 */
[----:B------:R-:W-:Y:S01]  /*1550*/  FMUL.FTZ R196, R176, R233 ;  /* 0x000000e9b0c47220 */ /* 0x000fe20000410000 */
[----:B------:R-:W-:Y:S01]  /*1560*/  FFMA.FTZ R217, R84, R87, RZ ;  /* 0x0000005754d97223 */ /* 0x000fe200000100ff */
[C---:B------:R-:W-:Y:S01]  /*1570*/  PRMT R102, R105.reuse, 0x7632, R102 ;  /* 0x0000763269667816 */ /* 0x040fe20000000066 */
[----:B------:R-:W-:Y:S01]  /*1580*/  FADD.FTZ R29, R156, R29 ;  /* 0x0000001d9c1d7221 */ /* 0x000fe20000010000 */
[----:B------:R-:W-:Y:S01]  /*1590*/  SHF.L.U32 R221, R105, 0x10, RZ ;  /* 0x0000001069dd7819 */ /* 0x000fe200000006ff */
[-C--:B------:R-:W-:Y:S01]  /*15a0*/  FFMA.FTZ R0, R205, R156.reuse, R0 ;  /* 0x0000009ccd007223 */ /* 0x080fe20000010000 */
[----:B------:R-:W-:Y:S01]  /*15b0*/  FMUL.FTZ R200, R140, R156 ;  /* 0x0000009c8cc87220 */ /* 0x000fe20000410000 */
[----:B------:R-:W-:Y:S01]  /*15c0*/  PRMT R105, R106, 0x7632, R105 ;  /* 0x000076326a697816 */ /* 0x000fe20000000069 */
[----:B------:R-:W-:Y:S01]  /*15d0*/  FADD.FTZ R116, R203, R116 ;  /* 0x00000074cb747221 */ /* 0x000fe20000010000 */
[----:B------:R-:W-:Y:S01]  /*15e0*/  FFMA.FTZ R117, R86, R203, R117 ;  /* 0x000000cb56757223 */ /* 0x000fe20000010075 */
[----:B------:R-:W-:-:S02]  /*15f0*/  IMAD.U32 R156, R152, 0x10000, RZ ;  /* 0x00010000989c7824 */ /* 0x000fc400078e00ff */
[----:B------:R-:W-:Y:S01]  /*1600*/  FMUL.FTZ R203, R122, R203 ;  /* 0x000000cb7acb7220 */ /* 0x000fe20000410000 */
[----:B------:R-:W-:Y:S02]  /*1610*/  IMAD.U32 R166, R166, 0x10000, RZ ;  /* 0x00010000a6a67824 */ /* 0x000fe400078e00ff */
[----:B------:R-:W-:Y:S01]  /*1620*/  FADD.FTZ R152, R208, R207 ;  /* 0x000000cfd0987221 */ /* 0x000fe20000010000 */
[----:B------:R-:W-:Y:S01]  /*1630*/  FFMA.FTZ R217, R196, R207, R217 ;  /* 0x000000cfc4d97223 */ /* 0x000fe200000100d9 */
[----:B------:R-:W-:Y:S01]  /*1640*/  FMUL.FTZ R89, R176, R235 ;  /* 0x000000ebb0597220 */ /* 0x000fe20000410000 */
[----:B------:R-:W-:Y:S01]  /*1650*/  SHF.L.U32 R208, R105, 0x10, RZ ;  /* 0x0000001069d07819 */ /* 0x000fe200000006ff */
[----:B------:R-:W-:Y:S01]  /*1660*/  FMUL.FTZ R202, R139, R166 ;  /* 0x000000a68bca7220 */ /* 0x000fe20000410000 */
[----:B------:R-:W-:Y:S01]  /*1670*/  FADD.FTZ R105, R152, R203 ;  /* 0x000000cb98697221 */ /* 0x000fe20000010000 */
[----:B------:R-:W-:Y:S01]  /*1680*/  FFMA.FTZ R217, R86, R203, R217 ;  /* 0x000000cb56d97223 */ /* 0x000fe200000100d9 */
[----:B------:R-:W-:Y:S01]  /*1690*/  FADD.FTZ R30, R158, R30 ;  /* 0x0000001e9e1e7221 */ /* 0x000fe20000010000 */
[-C--:B------:R-:W-:Y:S01]  /*16a0*/  FFMA.FTZ R2, R89, R158.reuse, R2 ;  /* 0x0000009e59027223 */ /* 0x080fe20000010002 */
[----:B------:R-:W-:Y:S01]  /*16b0*/  FMUL.FTZ R88, R123, R158 ;  /* 0x0000009e7b587220 */ /* 0x000fe20000410000 */
[----:B------:R-:W-:Y:S01]  /*16c0*/  SHF.L.U32 R158, R96, 0x10, RZ ;  /* 0x00000010609e7819 */ /* 0x000fe200000006ff */
[----:B------:R-:W-:Y:S01]  /*16d0*/  FADD.FTZ R105, R105, R202 ;  /* 0x000000ca69697221 */ /* 0x000fe20000010000 */
[----:B------:R-:W-:Y:S01]  /*16e0*/  SHF.L.U32 R96, R178, 0x10, RZ ;  /* 0x00000010b2607819 */ /* 0x000fe200000006ff */
[----:B------:R-:W-:Y:S01]  /*16f0*/  FFMA.FTZ R178, R204, R202, R217 ;  /* 0x000000caccb27223 */ /* 0x000fe200000100d9 */
[----:B------:R-:W-:Y:S01]  /*1700*/  FMUL.FTZ R201, R176, R201 ;  /* 0x000000c9b0c97220 */ /* 0x000fe20000410000 */
[----:B------:R-:W-:Y:S01]  /*1710*/  FADD.FTZ R105, R105, R88 ;  /* 0x0000005869697221 */ /* 0x000fe20000010000 */
[----:B------:R-:W-:Y:S01]  /*1720*/  FADD.FTZ R118, R107, R118 ;  /* 0x000000766b767221 */ /* 0x000fe20000010000 */
[----:B------:R-:W-:Y:S01]  /*1730*/  FFMA.FTZ R178, R89, R88, R178 ;  /* 0x0000005859b27223 */ /* 0x000fe200000100b2 */
[----:B------:R-:W-:Y:S01]  /*1740*/  FFMA.FTZ R119, R196, R107, R119 ;  /* 0x0000006bc4777223 */ /* 0x000fe20000010077 */
[----:B------:R-:W-:Y:S01]  /*1750*/  SHF.L.U32 R154, R154, 0x10, RZ ;  /* 0x000000109a9a7819 */ /* 0x000fe200000006ff */
[----:B------:R-:W-:-:S02]  /*1760*/  IMAD.U32 R107, R188, 0x10000, RZ ;  /* 0x00010000bc6b7824 */ /* 0x000fc400078e00ff */
[----:B------:R-:W-:Y:S01]  /*1770*/  FADD.FTZ R34, R195, R34 ;  /* 0x00000022c3227221 */ /* 0x000fe20000010000 */
[-C--:B------:R-:W-:Y:S01]  /*1780*/  FFMA.FTZ R6, R201, R195.reuse, R6 ;  /* 0x000000c3c9067223 */ /* 0x080fe20000010006 */
[----:B------:R-:W-:Y:S01]  /*1790*/  FMUL.FTZ R188, R125, R195 ;  /* 0x000000c37dbc7220 */ /* 0x000fe20000410000 */
[----:B------:R-:W-:Y:S01]  /*17a0*/  FADD.FTZ R105, R105, R200 ;  /* 0x000000c869697221 */ /* 0x000fe20000010000 */
[C---:B------:R-:W-:Y:S01]  /*17b0*/  FMUL.FTZ R195, R176.reuse, R93 ;  /* 0x0000005db0c37220 */ /* 0x040fe20000410000 */
[----:B------:R-:W-:Y:S01]  /*17c0*/  FFMA.FTZ R178, R205, R200, R178 ;  /* 0x000000c8cdb27223 */ /* 0x000fe200000100b2 */
[----:B------:R-:W-:Y:S01]  /*17d0*/  FMUL.FTZ R190, R141, R154 ;  /* 0x0000009a8dbe7220 */ /* 0x000fe20000410000 */
[----:B------:R-:W-:Y:S01]  /*17e0*/  FADD.FTZ R105, R105, R194 ;  /* 0x000000c269697221 */ /* 0x000fe20000010000 */
[----:B------:R-:W-:Y:S01]  /*17f0*/  FMUL.FTZ R192, R176, R231 ;  /* 0x000000e7b0c07220 */ /* 0x000fe20000410000 */
[----:B------:R-:W-:Y:S01]  /*1800*/  FADD.FTZ R36, R197, R36 ;  /* 0x00000024c5247221 */ /* 0x000fe20000010000 */
[-C--:B------:R-:W-:Y:S01]  /*1810*/  FFMA.FTZ R8, R195, R197.reuse, R8 ;  /* 0x000000c5c3087223 */ /* 0x080fe20000010008 */
[----:B------:R-:W-:Y:S01]  /*1820*/  FMUL.FTZ R92, R126, R197 ;  /* 0x000000c57e5c7220 */ /* 0x000fe20000410000 */
[----:B------:R-:W-:Y:S01]  /*1830*/  FFMA.FTZ R217, R91, R194, R178 ;  /* 0x000000c25bd97223 */ /* 0x000fe200000100b2 */
[----:B------:R-:W-:Y:S01]  /*1840*/  FMUL.FTZ R197, R176, R227 ;  /* 0x000000e3b0c57220 */ /* 0x000fe20000410000 */
[----:B------:R-:W-:-:S02]  /*1850*/  IMAD.U32 R106, R106, 0x10000, RZ ;  /* 0x000100006a6a7824 */ /* 0x000fc400078e00ff */
[----:B------:R-:W-:Y:S01]  /*1860*/  FMUL.FTZ R153, R176, R153 ;  /* 0x00000099b0997220 */ /* 0x000fe20000410000 */
[----:B------:R-:W-:Y:S01]  /*1870*/  FADD.FTZ R105, R105, R190 ;  /* 0x000000be69697221 */ /* 0x000fe20000010000 */
[----:B------:R-:W-:Y:S01]  /*1880*/  FADD.FTZ R120, R182, R120 ;  /* 0x00000078b6787221 */ /* 0x000fe20000010000 */
[----:B------:R-:W-:Y:S01]  /*1890*/  FFMA.FTZ R137, R84, R182, R137 ;  /* 0x000000b654897223 */ /* 0x000fe20000010089 */
[----:B------:R-:W-:Y:S01]  /*18a0*/  FFMA.FTZ R178, R192, R190, R217 ;  /* 0x000000bec0b27223 */ /* 0x000fe200000100d9 */
[----:B------:R-:W-:Y:S01]  /*18b0*/  FADD.FTZ R42, R206, R42 ;  /* 0x0000002ace2a7221 */ /* 0x000fe20000010000 */
[-C--:B------:R-:W-:Y:S01]  /*18c0*/  FFMA.FTZ R14, R197, R206.reuse, R14 ;  /* 0x000000cec50e7223 */ /* 0x080fe2000001000e */
[----:B------:R-:W-:Y:S01]  /*18d0*/  FMUL.FTZ R182, R129, R206 ;  /* 0x000000ce81b67220 */ /* 0x000fe20000410000 */
[----:B------:R-:W-:Y:S01]  /*18e0*/  FADD.FTZ R110, R106, R110 ;  /* 0x0000006e6a6e7221 */ /* 0x000fe20000010000 */
[-C--:B------:R-:W-:Y:S01]  /*18f0*/  FFMA.FTZ R26, R153, R106.reuse, R26 ;  /* 0x0000006a991a7223 */ /* 0x080fe2000001001a */
[----:B------:R-:W-:Y:S01]  /*1900*/  FMUL.FTZ R152, R135, R106 ;  /* 0x0000006a87987220 */ /* 0x000fe20000410000 */
[----:B------:R-:W-:Y:S01]  /*1910*/  FMUL.FTZ R206, R176, R211 ;  /* 0x000000d3b0ce7220 */ /* 0x000fe20000410000 */
[----:B------:R-:W-:Y:S01]  /*1920*/  FMUL.FTZ R211, R150, R107 ;  /* 0x0000006b96d37220 */ /* 0x000fe20000410000 */
[----:B------:R-:W-:Y:S01]  /*1930*/  FADD.FTZ R106, R105, R188 ;  /* 0x000000bc696a7221 */ /* 0x000fe20000010000 */
[----:B------:R-:W-:Y:S01]  /*1940*/  FADD.FTZ R31, R154, R31 ;  /* 0x0000001f9a1f7221 */ /* 0x000fe20000010000 */
[----:B------:R-:W-:Y:S01]  /*1950*/  FFMA.FTZ R3, R192, R154, R3 ;  /* 0x0000009ac0037223 */ /* 0x000fe20000010003 */
[----:B------:R-:W-:Y:S01]  /*1960*/  FFMA.FTZ R105, R201, R188, R178 ;  /* 0x000000bcc9697223 */ /* 0x000fe200000100b2 */
[----:B------:R-:W-:Y:S01]  /*1970*/  SHF.L.U32 R154, R186, 0x10, RZ ;  /* 0x00000010ba9a7819 */ /* 0x000fe200000006ff */
[----:B------:R-:W-:Y:S01]  /*1980*/  FMUL.FTZ R103, R176, R103 ;  /* 0x00000067b0677220 */ /* 0x000fe20000410000 */
[----:B------:R-:W-:Y:S01]  /*1990*/  FADD.FTZ R33, R107, R33 ;  /* 0x000000216b217221 */ /* 0x000fe20000010000 */
[----:B------:R-:W-:Y:S01]  /*19a0*/  FFMA.FTZ R5, R206, R107, R5 ;  /* 0x0000006bce057223 */ /* 0x000fe20000010005 */
[----:B------:R-:W-:Y:S01]  /*19b0*/  FMUL.FTZ R212, R176, R215 ;  /* 0x000000d7b0d47220 */ /* 0x000fe20000410000 */
[----:B------:R-:W-:Y:S01]  /*19c0*/  FADD.FTZ R114, R166, R114 ;  /* 0x00000072a6727221 */ /* 0x000fe20000010000 */
[----:B------:R-:W-:Y:S01]  /*19d0*/  FFMA.FTZ R115, R204, R166, R115 ;  /* 0x000000a6cc737223 */ /* 0x000fe20000010073 */
[----:B------:R-:W-:Y:S01]  /*19e0*/  FADD.FTZ R107, R106, R211 ;  /* 0x000000d36a6b7221 */ /* 0x000fe20000010000 */
[----:B------:R-:W-:Y:S01]  /*19f0*/  PRMT R184, R90, 0x7632, R184 ;  /* 0x000076325ab87816 */ /* 0x000fe200000000b8 */
[----:B------:R-:W-:-:S02]  /*1a00*/  IMAD.U32 R166, R102, 0x10000, RZ ;  /* 0x0001000066a67824 */ /* 0x000fc400078e00ff */
[----:B------:R-:W-:Y:S01]  /*1a10*/  FFMA.FTZ R106, R206, R211, R105 ;  /* 0x000000d3ce6a7223 */ /* 0x000fe20000010069 */
[----:B------:R-:W-:Y:S01]  /*1a20*/  SHF.L.U32 R90, R90, 0x10, RZ ;  /* 0x000000105a5a7819 */ /* 0x000fe200000006ff */
[----:B------:R-:W-:Y:S01]  /*1a30*/  FADD.FTZ R108, R221, R108 ;  /* 0x0000006cdd6c7221 */ /* 0x000fe20000010000 */
[-C--:B------:R-:W-:Y:S01]  /*1a40*/  FFMA.FTZ R24, R103, R221.reuse, R24 ;  /* 0x000000dd67187223 */ /* 0x080fe20000010018 */
[----:B------:R-:W-:Y:S01]  /*1a50*/  FMUL.FTZ R102, R134, R221 ;  /* 0x000000dd86667220 */ /* 0x000fe20000410000 */
[----:B------:R-:W-:Y:S01]  /*1a60*/  FMUL.FTZ R93, R176, R229 ;  /* 0x000000e5b05d7220 */ /* 0x000fe20000410000 */
[----:B------:R-:W-:Y:S01]  /*1a70*/  FADD.FTZ R35, R154, R35 ;  /* 0x000000239a237221 */ /* 0x000fe20000010000 */
[-C--:B------:R-:W-:Y:S01]  /*1a80*/  FFMA.FTZ R7, R212, R154.reuse, R7 ;  /* 0x0000009ad4077223 */ /* 0x080fe20000010007 */
[----:B------:R-:W-:Y:S01]  /*1a90*/  FMUL.FTZ R221, R151, R154 ;  /* 0x0000009a97dd7220 */ /* 0x000fe20000410000 */
[----:B------:R-:W-:Y:S01]  /*1aa0*/  FADD.FTZ R154, R107, R92 ;  /* 0x0000005c6b9a7221 */ /* 0x000fe20000010000 */
[----:B------:R-:W-:Y:S01]  /*1ab0*/  FFMA.FTZ R105, R195, R92, R106 ;  /* 0x0000005cc3697223 */ /* 0x000fe2000001006a */
[----:B------:R-:W-:Y:S01]  /*1ac0*/  SHF.L.U32 R184, R184, 0x10, RZ ;  /* 0x00000010b8b87819 */ /* 0x000fe200000006ff */
[----:B------:R-:W-:Y:S01]  /*1ad0*/  FADD.FTZ R38, R90, R38 ;  /* 0x000000265a267221 */ /* 0x000fe20000010000 */
[-C--:B------:R-:W-:Y:S01]  /*1ae0*/  FFMA.FTZ R10, R93, R90.reuse, R10 ;  /* 0x0000005a5d0a7223 */ /* 0x080fe2000001000a */
[----:B------:R-:W-:Y:S01]  /*1af0*/  FMUL.FTZ R90, R127, R90 ;  /* 0x0000005a7f5a7220 */ /* 0x000fe20000410000 */
[----:B------:R-:W-:Y:S01]  /*1b00*/  FADD.FTZ R107, R154, R221 ;  /* 0x000000dd9a6b7221 */ /* 0x000fe20000010000 */
[----:B------:R-:W-:Y:S01]  /*1b10*/  FFMA.FTZ R106, R212, R221, R105 ;  /* 0x000000ddd46a7223 */ /* 0x000fe20000010069 */
[----:B------:R-:W-:Y:S01]  /*1b20*/  FMUL.FTZ R223, R164, R184 ;  /* 0x000000b8a4df7220 */ /* 0x000fe20000410000 */
[----:B------:R-:W-:Y:S01]  /*1b30*/  FMUL.FTZ R222, R176, R213 ;  /* 0x000000d5b0de7220 */ /* 0x000fe20000410000 */
[----:B------:R-:W-:Y:S01]  /*1b40*/  FADD.FTZ R154, R107, R90 ;  /* 0x0000005a6b9a7221 */ /* 0x000fe20000010000 */
[----:B------:R-:W-:Y:S01]  /*1b50*/  FFMA.FTZ R105, R93, R90, R106 ;  /* 0x0000005a5d697223 */ /* 0x000fe2000001006a */
[----:B------:R-:W-:-:S02]  /*1b60*/  IMAD.U32 R160, R160, 0x10000, RZ ;  /* 0x00010000a0a07824 */ /* 0x000fc400078e00ff */
[----:B------:R-:W-:Y:S01]  /*1b70*/  FMUL.FTZ R186, R128, R191 ;  /* 0x000000bf80ba7220 */ /* 0x000fe20000410000 */
[----:B------:R-:W-:Y:S01]  /*1b80*/  FADD.FTZ R107, R154, R223 ;  /* 0x000000df9a6b7221 */ /* 0x000fe20000010000 */
[----:B------:R-:W-:Y:S01]  /*1b90*/  FMUL.FTZ R199, R176, R199 ;  /* 0x000000c7b0c77220 */ /* 0x000fe20000410000 */
[----:B------:R-:W-:Y:S01]  /*1ba0*/  FFMA.FTZ R106, R222, R223, R105 ;  /* 0x000000dfde6a7223 */ /* 0x000fe20000010069 */
[----:B------:R-:W-:Y:S01]  /*1bb0*/  FADD.FTZ R37, R184, R37 ;  /* 0x00000025b8257221 */ /* 0x000fe20000010000 */
[----:B------:R-:W-:Y:S01]  /*1bc0*/  FFMA.FTZ R9, R222, R184, R9 ;  /* 0x000000b8de097223 */ /* 0x000fe20000010009 */
[----:B------:R-:W-:Y:S01]  /*1bd0*/  FMUL.FTZ R184, R176, R155 ;  /* 0x0000009bb0b87220 */ /* 0x000fe20000410000 */
[----:B------:R-:W-:Y:S01]  /*1be0*/  FMUL.FTZ R155, R165, R160 ;  /* 0x000000a0a59b7220 */ /* 0x000fe20000410000 */
[----:B------:R-:W-:Y:S01]  /*1bf0*/  FADD.FTZ R154, R107, R186 ;  /* 0x000000ba6b9a7221 */ /* 0x000fe20000010000 */
[----:B------:R-:W-:Y:S01]  /*1c00*/  FFMA.FTZ R105, R199, R186, R106 ;  /* 0x000000bac7697223 */ /* 0x000fe2000001006a */
[----:B------:R-:W-:Y:S01]  /*1c10*/  SHF.L.U32 R198, R198, 0x10, RZ ;  /* 0x00000010c6c67819 */ /* 0x000fe200000006ff */
        /* <DEDUP_REMOVED lines=24> */
[----:B------:R-:W-:Y:S02]  /*1da0*/  FMUL.FTZ R157, R170, R156 ;  /* 0x0000009caa9d7220 */ /* 0x000fe40000410000 */
[----:B------:R-:W-:Y:S01]  /*1db0*/  FADD.FTZ R162, R209, R104 ;  /* 0x00000068d1a27221 */ /* 0x000fe20000010000 */
[----:B------:R-:W-:Y:S01]  /*1dc0*/  FFMA.FTZ R167, R189, R104, R160 ;  /* 0x00000068bda77223 */ /* 0x000fe200000100a0 */
[----:B------:R-:W-:Y:S01]  /*1dd0*/  FADD.FTZ R45, R156, R45 ;  /* 0x0000002d9c2d7221 */ /* 0x000fe20000010000 */
[----:B------:R-:W-:Y:S01]  /*1de0*/  FFMA.FTZ R17, R154, R156, R17 ;  /* 0x0000009c9a117223 */ /* 0x000fe20000010011 */
[----:B------:R-:W-:Y:S01]  /*1df0*/  FMUL.FTZ R156, R176, R159 ;  /* 0x0000009fb09c7220 */ /* 0x000fe20000410000 */
[----:B------:R-:W-:Y:S01]  /*1e00*/  FADD.FTZ R209, R162, R157 ;  /* 0x0000009da2d17221 */ /* 0x000fe20000010000 */
[----:B------:R-:W-:Y:S01]  /*1e10*/  FFMA.FTZ R160, R154, R157, R167 ;  /* 0x0000009d9aa07223 */ /* 0x000fe200000100a7 */
[----:B------:R-:W-:Y:S01]  /*1e20*/  FMUL.FTZ R101, R176, R101 ;  /* 0x00000065b0657220 */ /* 0x000fe20000410000 */
[----:B------:R-:W-:Y:S01]  /*1e30*/  FADD.FTZ R47, R158, R47 ;  /* 0x0000002f9e2f7221 */ /* 0x000fe20000010000 */
[-C--:B------:R-:W-:Y:S01]  /*1e40*/  FFMA.FTZ R19, R156, R158.reuse, R19 ;  /* 0x0000009e9c137223 */ /* 0x080fe20000010013 */
[----:B------:R-:W-:Y:S01]  /*1e50*/  FMUL.FTZ R159, R171, R158 ;  /* 0x0000009eab9f7220 */ /* 0x000fe20000410000 */
[----:B------:R-:W-:Y:S01]  /*1e60*/  FMUL.FTZ R158, R176, R163 ;  /* 0x000000a3b09e7220 */ /* 0x000fe20000410000 */
[----:B------:R-:W-:Y:S01]  /*1e70*/  FADD.FTZ R162, R209, R98 ;  /* 0x00000062d1a27221 */ /* 0x000fe20000010000 */
[----:B------:R-:W-:Y:S01]  /*1e80*/  FFMA.FTZ R163, R99, R98, R160 ;  /* 0x0000006263a37223 */ /* 0x000fe200000100a0 */
[----:B------:R-:W-:Y:S01]  /*1e90*/  FADD.FTZ R50, R100, R50 ;  /* 0x0000003264327221 */ /* 0x000fe20000010000 */
[-C--:B------:R-:W-:Y:S01]  /*1ea0*/  FFMA.FTZ R22, R101, R100.reuse, R22 ;  /* 0x0000006465167223 */ /* 0x080fe20000010016 */
[----:B------:R-:W-:Y:S01]  /*1eb0*/  FMUL.FTZ R100, R133, R100 ;  /* 0x0000006485647220 */ /* 0x000fe20000410000 */
[----:B------:R-:W-:Y:S01]  /*1ec0*/  FADD.FTZ R167, R162, R159 ;  /* 0x0000009fa2a77221 */ /* 0x000fe20000010000 */
[----:B------:R-:W-:Y:S01]  /*1ed0*/  FFMA.FTZ R162, R156, R159, R163 ;  /* 0x0000009f9ca27223 */ /* 0x000fe200000100a3 */
[----:B------:R-:W-:Y:S01]  /*1ee0*/  FADD.FTZ R49, R96, R49 ;  /* 0x0000003160317221 */ /* 0x000fe20000010000 */
[-C--:B------:R-:W-:Y:S01]  /*1ef0*/  FFMA.FTZ R21, R158, R96.reuse, R21 ;  /* 0x000000609e157223 */ /* 0x080fe20000010015 */
[----:B------:R-:W-:Y:S01]  /*1f00*/  FMUL.FTZ R163, R172, R96 ;  /* 0x00000060aca37220 */ /* 0x000fe20000410000 */
[----:B------:R-:W-:Y:S01]  /*1f10*/  FMUL.FTZ R160, R176, R97 ;  /* 0x00000061b0a07220 */ /* 0x000fe20000410000 */
[----:B------:R-:W-:Y:S01]  /*1f20*/  FADD.FTZ R96, R167, R100 ;  /* 0x00000064a7607221 */ /* 0x000fe20000010000 */
[----:B------:R-:W-:-:S03]  /*1f30*/  FFMA.FTZ R97, R101, R100, R162 ;  /* 0x0000006465617223 */ /* 0x000fc600000100a2 */
        /* <DEDUP_REMOVED lines=16> */
[----:B------:R-:W-:Y:S01]  /*2040*/  FADD.FTZ R41, R198, R41 ;  /* 0x00000029c6297221 */ /* 0x000fe20000010000 */
[----:B------:R-:W-:Y:S01]  /*2050*/  FFMA.FTZ R13, R178, R198, R13 ;  /* 0x000000c6b20d7223 */ /* 0x000fe2000001000d */
[-C--:B------:R-:W-:Y:S01]  /*2060*/  FFMA.FTZ R28, R161, R193.reuse, R28 ;  /* 0x000000c1a11c7223 */ /* 0x080fe2000001001c */
[----:B------:R-:W-:Y:S01]  /*2070*/  FMUL.FTZ R96, R136, R193 ;  /* 0x000000c188607220 */ /* 0x000fe20000410000 */
[----:B------:R-:W-:Y:S01]  /*2080*/  FADD.FTZ R193, R166, R95 ;  /* 0x0000005fa6c17221 */ /* 0x000fe20000010000 */
[----:B------:R-:W-:Y:S01]  /*2090*/  FFMA.FTZ R198, R162, R95, R97 ;  /* 0x0000005fa2c67223 */ /* 0x000fe20000010061 */
[----:B------:R-:W-:Y:S01]  /*20a0*/  FADD.FTZ R109, R208, R109 ;  /* 0x0000006dd06d7221 */ /* 0x000fe20000010000 */
[----:B------:R-:W-:Y:S01]  /*20b0*/  FFMA.FTZ R25, R162, R208, R25 ;  /* 0x000000d0a2197223 */ /* 0x000fe20000010019 */
[----:B------:R-:W-:Y:S01]  /*20c0*/  FMUL.FTZ R166, R176, R85 ;  /* 0x00000055b0a67220 */ /* 0x000fe20000410000 */
[----:B------:R-:W-:Y:S01]  /*20d0*/  UMOV UR6, 0xffffffff ;  /* 0xffffffff00067882 */ /* 0x000fe20000000000 */
[----:B------:R-:W-:Y:S01]  /*20e0*/  FMUL.FTZ R97, R175, R94 ;  /* 0x0000005eaf617220 */ /* 0x000fe20000410000 */
[----:B------:R-:W-:Y:S01]  /*20f0*/  FADD.FTZ R208, R193, R96 ;  /* 0x00000060c1d07221 */ /* 0x000fe20000010000 */
[----:B------:R-:W-:Y:S01]  /*2100*/  FFMA.FTZ R198, R161, R96, R198 ;  /* 0x00000060a1c67223 */ /* 0x000fe200000100c6 */
[----:B------:R-:W-:Y:S01]  /*2110*/  FADD.FTZ R111, R94, R111 ;  /* 0x0000006f5e6f7221 */ /* 0x000fe20000010000 */
[----:B------:R-:W-:Y:S01]  /*2120*/  FFMA.FTZ R27, R166, R94, R27 ;  /* 0x0000005ea61b7223 */ /* 0x000fe2000001001b */
[----:B------:R-:W-:Y:S01]  /*2130*/  FADD.FTZ R44, R219, R44 ;  /* 0x0000002cdb2c7221 */ /* 0x000fe20000010000 */
        /* <DEDUP_REMOVED lines=23> */
.L_x_352:
[----:B-1----:R-:W-:Y:S01]  /*22b0*/  FADD.FTZ R85, R198, R85 ;  /* 0x00000055c6557221 */ /* 0x002fe20000010000 */
[----:B0-2---:R-:W-:Y:S01]  /*22c0*/  FADD.FTZ R198, R208, R193 ;  /* 0x000000c1d0c67221 */ /* 0x005fe20000010000 */
[----:B-----5:R-:W-:Y:S01]  /*22d0*/  IMAD.MOV.U32 R208, RZ, RZ, R82 ;  /* 0x000000ffffd07224 */ /* 0x020fe200078e0052 */
[----:B------:R-:W-:Y:S01]  /*22e0*/  LOP3.LUT P4, RZ, R82, 0xff00, RZ, 0xc0, !PT ;  /* 0x0000ff0052ff7812 */ /* 0x000fe2000788c0ff */
[----:B------:R-:W-:Y:S01]  /*22f0*/  FMUL.FTZ R85, R85, UR9 ;  /* 0x0000000955557c20 */ /* 0x000fe20008410000 */
[----:B------:R-:W-:Y:S01]  /*2300*/  FMUL.FTZ R198, R198, UR9 ;  /* 0x00000009c6c67c20 */ /* 0x000fe20008410000 */
[----:B------:R-:W-:Y:S02]  /*2310*/  @P1 LOP3.LUT P2, RZ, R142, 0xff00, RZ, 0xc0, !PT ;  /* 0x0000ff008eff1812 */ /* 0x000fe4000784c0ff */
[----:B------:R-:W-:Y:S02]  /*2320*/  LOP3.LUT P5, RZ, R208, 0xff, RZ, 0xc0, !PT ;  /* 0x000000ffd0ff7812 */ /* 0x000fe400078ac0ff */
[----:B------:R-:W-:-:S02]  /*2330*/  FSEL R193, R85, RZ, !P3 ;  /* 0x000000ff55c17208 */ /* 0x000fc40005800000 */
[----:B------:R-:W-:-:S03]  /*2340*/  @P1 MOV R85, R142 ;  /* 0x0000008e00551202 */ /* 0x000fc60000000f00 */
[-CC-:B------:R-:W-:Y:S01]  /*2350*/  FFMA.FTZ R84, R84, R198.reuse, R193.reuse ;  /* 0x000000c654547223 */ /* 0x180fe200000100c1 */
[----:B------:R-:W-:Y:S01]  /*2360*/  @P1 LOP3.LUT P6, RZ, R85, 0xff, RZ, 0xc0, !PT ;  /* 0x000000ff55ff1812 */ /* 0x000fe200078cc0ff */
[-CC-:B------:R-:W-:Y:S01]  /*2370*/  FFMA.FTZ R85, R204, R198.reuse, R193.reuse ;  /* 0x000000c6cc557223 */ /* 0x180fe200000100c1 */
[-CC-:B------:R-:W-:Y:S01]  /*2380*/  FFMA.FTZ R196, R196, R198.reuse, R193.reuse ;  /* 0x000000c6c4c47223 */ /* 0x180fe200000100c1 */
[----:B------:R-:W-:Y:S01]  /*2390*/  FADD.FTZ R87, R87, -R84 ;  /* 0x8000005457577221 */ /* 0x000fe20000010000 */
[-C--:B------:R-:W-:Y:S01]  /*23a0*/  FFMA.FTZ R209, R89, R198.reuse, R193 ;  /* 0x000000c659d17223 */ /* 0x080fe200000100c1 */
[----:B------:R-:W-:Y:S01]  /*23b0*/  FADD.FTZ R89, R202, -R85 ;  /* 0x80000055ca597221 */ /* 0x000fe20000010000 */
[----:B------:R-:W-:Y:S01]  /*23c0*/  @P0 SHF.L.U32 R84, R52, 0x10, RZ ;  /* 0x0000001034540819 */ /* 0x000fe200000006ff */
[-C--:B------:R-:W-:Y:S01]  /*23d0*/  FFMA.FTZ R86, R86, R198.reuse, R193 ;  /* 0x000000c656567223 */ /* 0x080fe200000100c1 */
[----:B------:R-:W-:Y:S01]  /*23e0*/  @P0 PRMT R85, R52, 0x7632, R85 ;  /* 0x0000763234550816 */ /* 0x000fe20000000055 */
[----:B------:R-:W-:Y:S01]  /*23f0*/  FMUL.FTZ R213, R176, R87 ;  /* 0x00000057b0d57220 */ /* 0x000fe20000410000 */
[----:B------:R-:W-:Y:S01]  /*2400*/  FADD.FTZ R207, R207, -R196 ;  /* 0x800000c4cfcf7221 */ /* 0x000fe20000010000 */
[----:B------:R-:W-:Y:S01]  /*2410*/  FADD.FTZ R203, R203, -R86 ;  /* 0x80000056cbcb7221 */ /* 0x000fe20000010000 */
[----:B------:R-:W-:Y:S01]  /*2420*/  FFMA.FTZ R205, R205, R198, R193 ;  /* 0x000000c6cdcd7223 */ /* 0x000fe200000100c1 */
[----:B------:R-:W-:Y:S01]  /*2430*/  @P0 FADD.FTZ R213, R213, R84 ;  /* 0x00000054d5d50221 */ /* 0x000fe20000010000 */
[----:B------:R-:W-:-:S02]  /*2440*/  @P0 IMAD.U32 R85, R85, 0x10000, RZ ;  /* 0x0001000055550824 */ /* 0x000fc400078e00ff */
[C---:B------:R-:W-:Y:S01]  /*2450*/  FMUL.FTZ R214, R176.reuse, R207 ;  /* 0x000000cfb0d67220 */ /* 0x040fe20000410000 */
[C---:B------:R-:W-:Y:S01]  /*2460*/  @P0 PRMT R84, R53.reuse, 0x7632, R84 ;  /* 0x0000763235540816 */ /* 0x040fe20000000054 */
[----:B------:R-:W-:Y:S01]  /*2470*/  FMUL.FTZ R215, R176, R203 ;  /* 0x000000cbb0d77220 */ /* 0x000fe20000410000 */
[----:B------:R-:W-:Y:S01]  /*2480*/  @P0 SHF.L.U32 R86, R53, 0x10, RZ ;  /* 0x0000001035560819 */ /* 0x000fe200000006ff */
[----:B------:R-:W-:Y:S01]  /*2490*/  @P0 FADD.FTZ R214, R214, R85 ;  /* 0x00000055d6d60221 */ /* 0x000fe20000010000 */
[----:B------:R-:W-:Y:S01]  /*24a0*/  FADD.FTZ R209, R88, -R209 ;  /* 0x800000d158d17221 */ /* 0x000fe20000010000 */
[----:B------:R-:W-:Y:S01]  /*24b0*/  @P0 PRMT R87, R54, 0x7632, R87 ;  /* 0x0000763236570816 */ /* 0x000fe20000000057 */
[----:B------:R-:W-:Y:S02]  /*24c0*/  @P0 IMAD.U32 R85, R84, 0x10000, RZ ;  /* 0x0001000054550824 */ /* 0x000fe400078e00ff */
[----:B------:R-:W-:Y:S01]  /*24d0*/  FMUL.FTZ R216, R176, R89 ;  /* 0x00000059b0d87220 */ /* 0x000fe20000410000 */
[----:B------:R-:W-:Y:S01]  /*24e0*/  FADD.FTZ R205, R200, -R205 ;  /* 0x800000cdc8cd7221 */ /* 0x000fe20000010000 */
[----:B------:R-:W-:Y:S01]  /*24f0*/  @P0 FADD.FTZ R215, R215, R86 ;  /* 0x00000056d7d70221 */ /* 0x000fe20000010000 */
[----:B------:R-:W-:Y:S01]  /*2500*/  @P0 SHF.L.U32 R86, R54, 0x10, RZ ;  /* 0x0000001036560819 */ /* 0x000fe200000006ff */
[----:B------:R-:W-:Y:S01]  /*2510*/  FMUL.FTZ R217, R176, R209 ;  /* 0x000000d1b0d97220 */ /* 0x000fe20000410000 */
[----:B------:R-:W-:Y:S01]  /*2520*/  @P0 SHF.L.U32 R87, R87, 0x10, RZ ;  /* 0x0000001057570819 */ /* 0x000fe200000006ff */
[----:B------:R-:W-:Y:S01]  /*2530*/  @P0 FADD.FTZ R216, R216, R85 ;  /* 0x00000055d8d80221 */ /* 0x000fe20000010000 */
[----:B------:R-:W-:Y:S01]  /*2540*/  FMUL.FTZ R218, R176, R205 ;  /* 0x000000cdb0da7220 */ /* 0x000fe20000410000 */
[----:B------:R-:W-:Y:S01]  /*2550*/  FMUL.FTZ R85, R213, UR14 ;  /* 0x0000000ed5557c20 */ /* 0x000fe20008410000 */
[----:B------:R-:W-:Y:S01]  /*2560*/  @P0 FADD.FTZ R217, R217, R86 ;  /* 0x00000056d9d90221 */ /* 0x000fe20000010000 */
[----:B------:R-:W-:Y:S01]  /*2570*/  FMUL.FTZ R86, R214, UR14 ;  /* 0x0000000ed6567c20 */ /* 0x000fe20008410000 */
[----:B------:R-:W-:Y:S01]  /*2580*/  @P0 FADD.FTZ R218, R218, R87 ;  /* 0x00000057dada0221 */ /* 0x000fe20000010000 */
[----:B------:R-:W-:Y:S01]  /*2590*/  FMUL.FTZ R87, R215, UR14 ;  /* 0x0000000ed7577c20 */ /* 0x000fe20008410000 */
[----:B------:R-:W-:Y:S01]  /*25a0*/  FSEL R207, R85, RZ, P5 ;  /* 0x000000ff55cf7208 */ /* 0x000fe20002800000 */
[----:B------:R-:W-:Y:S01]  /*25b0*/  FMUL.FTZ R88, R216, UR14 ;  /* 0x0000000ed8587c20 */ /* 0x000fe20008410000 */
[----:B------:R-:W-:Y:S01]  /*25c0*/  LOP3.LUT P5, RZ, R82, 0xff0000, RZ, 0xc0, !PT ;  /* 0x00ff000052ff7812 */ /* 0x000fe200078ac0ff */
[----:B------:R-:W-:Y:S01]  /*25d0*/  FMUL.FTZ R219, R217, UR14 ;  /* 0x0000000ed9db7c20 */ /* 0x000fe20008410000 */
[----:B------:R-:W-:Y:S01]  /*25e0*/  @P1 FSEL R85, R85, RZ, P6 ;  /* 0x000000ff55551208 */ /* 0x000fe20003000000 */
[----:B------:R-:W-:Y:S01]  /*25f0*/  FMUL.FTZ R220, R218, UR14 ;  /* 0x0000000edadc7c20 */ /* 0x000fe20008410000 */
[----:B------:R-:W-:Y:S01]  /*2600*/  @P1 LOP3.LUT P6, RZ, R142, 0xff0000, RZ, 0xc0, !PT ;  /* 0x00ff00008eff1812 */ /* 0x000fe200078cc0ff */
[-CC-:B------:R-:W-:Y:S01]  /*2610*/  FFMA.FTZ R91, R91, R198.reuse, R193.reuse ;  /* 0x000000c65b5b7223 */ /* 0x180fe200000100c1 */
[----:B------:R-:W-:Y:S01]  /*2620*/  FSEL R208, R86, RZ, P4 ;  /* 0x000000ff56d07208 */ /* 0x000fe20002000000 */
[-C--:B------:R-:W-:Y:S01]  /*2630*/  FFMA.FTZ R195, R195, R198.reuse, R193 ;  /* 0x000000c6c3c37223 */ /* 0x080fe200000100c1 */
[----:B------:R-:W-:Y:S01]  /*2640*/  LOP3.LUT P4, RZ, R82, 0xff000000, RZ, 0xc0, !PT ;  /* 0xff00000052ff7812 */ /* 0x000fe2000788c0ff */
[----:B------:R-:W-:Y:S01]  /*2650*/  FADD.FTZ R91, R194, -R91 ;  /* 0x8000005bc25b7221 */ /* 0x000fe20000010000 */
[----:B------:R-:W-:Y:S01]  /*2660*/  @P1 FSEL R86, R86, RZ, P2 ;  /* 0x000000ff56561208 */ /* 0x000fe20001000000 */
[-CC-:B------:R-:W-:Y:S01]  /*2670*/  FFMA.FTZ R201, R201, R198.reuse, R193.reuse ;  /* 0x000000c6c9c97223 */ /* 0x180fe200000100c1 */
[----:B------:R-:W-:Y:S01]  /*2680*/  FSEL R209, R87, RZ, P5 ;  /* 0x000000ff57d17208 */ /* 0x000fe20002800000 */
[-C--:B------:R-:W-:Y:S01]  /*2690*/  FFMA.FTZ R212, R212, R198.reuse, R193 ;  /* 0x000000c6d4d47223 */ /* 0x080fe200000100c1 */
[----:B------:R-:W-:Y:S01]  /*26a0*/  @P1 LOP3.LUT P2, RZ, R142, 0xff000000, RZ, 0xc0, !PT ;  /* 0xff0000008eff1812 */ /* 0x000fe2000784c0ff */
[----:B------:R-:W-:Y:S01]  /*26b0*/  FADD.FTZ R195, R92, -R195 ;  /* 0x800000c35cc37221 */ /* 0x000fe20000010000 */
[----:B------:R-:W-:Y:S01]  /*26c0*/  LOP3.LUT P5, RZ, R83, 0xff, RZ, 0xc0, !PT ;  /* 0x000000ff53ff7812 */ /* 0x000fe200078ac0ff */
[-C--:B------:R-:W-:Y:S01]  /*26d0*/  FFMA.FTZ R93, R93, R198.reuse, R193 ;  /* 0x000000c65d5d7223 */ /* 0x080fe200000100c1 */
[----:B------:R-:W-:Y:S01]  /*26e0*/  @P1 FSEL R87, R87, RZ, P6 ;  /* 0x000000ff57571208 */ /* 0x000fe20003000000 */
[----:B------:R-:W-:Y:S01]  /*26f0*/  FADD.FTZ R201, R188, -R201 ;  /* 0x800000c9bcc97221 */ /* 0x000fe20000010000 */
[----:B------:R-:W-:Y:S01]  /*2700*/  @P1 LOP3.LUT P6, RZ, R143, 0xff, RZ, 0xc0, !PT ;  /* 0x000000ff8fff1812 */ /* 0x000fe200078cc0ff */
[----:B------:R-:W-:Y:S01]  /*2710*/  FMUL.FTZ R231, R176, R91 ;  /* 0x0000005bb0e77220 */ /* 0x000fe20000410000 */
[----:B------:R-:W-:Y:S01]  /*2720*/  FSEL R210, R88, RZ, P4 ;  /* 0x000000ff58d27208 */ /* 0x000fe20002000000 */
[-C--:B------:R-:W-:Y:S01]  /*2730*/  FFMA.FTZ R206, R206, R198.reuse, R193 ;  /* 0x000000c6cece7223 */ /* 0x080fe200000100c1 */
[----:B------:R-:W-:Y:S01]  /*2740*/  @P1 FSEL R88, R88, RZ, P2 ;  /* 0x000000ff58581208 */ /* 0x000fe20001000000 */
[----:B------:R-:W-:Y:S01]  /*2750*/  FADD.FTZ R203, R221, -R212 ;  /* 0x800000d4ddcb7221 */ /* 0x000fe20000010000 */
[----:B------:R-:W-:Y:S01]  /*2760*/  FSEL R84, R219, RZ, P5 ;  /* 0x000000ffdb547208 */ /* 0x000fe20002800000 */
[----:B------:R-:W-:Y:S01]  /*2770*/  FADD.FTZ R225, R90, -R93 ;  /* 0x8000005d5ae17221 */ /* 0x000fe20000010000 */
[C---:B------:R-:W-:Y:S01]  /*2780*/  LOP3.LUT P4, RZ, R83.reuse, 0xff00, RZ, 0xc0, !PT ;  /* 0x0000ff0053ff7812 */ /* 0x040fe2000788c0ff */
[----:B------:R-:W-:Y:S01]  /*2790*/  @P0 IMAD.U32 R90, R56, 0x10000, RZ ;  /* 0x00010000385a0824 */ /* 0x000fe200078e00ff */
[C---:B------:R-:W-:Y:S01]  /*27a0*/  LOP3.LUT P2, RZ, R83.reuse, 0xff0000, RZ, 0xc0, !PT ;  /* 0x00ff000053ff7812 */ /* 0x040fe2000784c0ff */
[----:B------:R-:W-:Y:S01]  /*27b0*/  FMUL.FTZ R221, R176, R201 ;  /* 0x000000c9b0dd7220 */ /* 0x000fe20000410000 */
[----:B------:R-:W-:Y:S01]  /*27c0*/  LOP3.LUT P5, RZ, R83, 0xff000000, RZ, 0xc0, !PT ;  /* 0xff00000053ff7812 */ /* 0x000fe200078ac0ff */
[----:B------:R-:W-:Y:S01]  /*27d0*/  @P1 IMAD.MOV.U32 R83, RZ, RZ, R144 ;  /* 0x000000ffff531224 */ /* 0x000fe200078e0090 */
[----:B------:R-:W-:Y:S01]  /*27e0*/  @P1 FSEL R219, R219, RZ, P6 ;  /* 0x000000ffdbdb1208 */ /* 0x000fe20003000000 */
[--C-:B------:R-:W-:Y:S01]  /*27f0*/  FFMA.FTZ R222, R222, R198, R193.reuse ;  /* 0x000000c6dede7223 */ /* 0x100fe200000100c1 */
[----:B------:R-:W-:Y:S01]  /*2800*/  @P1 LOP3.LUT P6, RZ, R143, 0xff00, RZ, 0xc0, !PT ;  /* 0x0000ff008fff1812 */ /* 0x000fe200078cc0ff */
[----:B------:R-:W-:Y:S01]  /*2810*/  FADD.FTZ R211, R211, -R206 ;  /* 0x800000ced3d37221 */ /* 0x000fe20000010000 */
[----:B------:R-:W-:Y:S01]  /*2820*/  MOV R82, R76 ;  /* 0x0000004c00527202 */ /* 0x000fe20000000f00 */
[----:B------:R-:W-:Y:S01]  /*2830*/  @P0 FADD.FTZ R221, R221, R90 ;  /* 0x0000005adddd0221 */ /* 0x000fe20000010000 */
[C---:B------:R-:W-:Y:S01]  /*2840*/  FSEL R89, R220.reuse, RZ, P4 ;  /* 0x000000ffdc597208 */ /* 0x040fe20002000000 */
[----:B------:R-:W-:Y:S01]  /*2850*/  FADD.FTZ R205, R223, -R222 ;  /* 0x800000dedfcd7221 */ /* 0x000fe20000010000 */
[----:B------:R-:W-:Y:S01]  /*2860*/  @P1 FSEL R220, R220, RZ, P6 ;  /* 0x000000ffdcdc1208 */ /* 0x000fe20003000000 */
[----:B------:R-:W-:Y:S01]  /*2870*/  FMUL.FTZ R222, R176, R211 ;  /* 0x000000d3b0de7220 */ /* 0x000fe20000410000 */
[----:B------:R-:W-:Y:S01]  /*2880*/  @P1 LOP3.LUT P6, RZ, R83, 0xff, RZ, 0xc0, !PT ;  /* 0x000000ff53ff1812 */ /* 0x000fe200078cc0ff */
[----:B------:R-:W-:Y:S01]  /*2890*/  FFMA.FTZ R83, R192, R198, R193 ;  /* 0x000000c6c0537223 */ /* 0x000fe200000100c1 */
[----:B------:R-:W-:Y:S01]  /*28a0*/  LOP3.LUT P4, RZ, R82, 0xff, RZ, 0xc0, !PT ;  /* 0x000000ff52ff7812 */ /* 0x000fe2000788c0ff */
[----:B------:R-:W-:Y:S01]  /*28b0*/  FMUL.FTZ R223, R176, R195 ;  /* 0x000000c3b0df7220 */ /* 0x000fe20000410000 */
[C---:B------:R-:W-:Y:S01]  /*28c0*/  @P0 SHF.L.U32 R82, R55.reuse, 0x10, RZ ;  /* 0x0000001037520819 */ /* 0x040fe200000006ff */
[----:B------:R-:W-:Y:S01]  /*28d0*/  FADD.FTZ R83, R190, -R83 ;  /* 0x80000053be537221 */ /* 0x000fe20000010000 */
[----:B------:R-:W-:Y:S01]  /*28e0*/  @P0 PRMT R92, R55, 0x7632, R92 ;  /* 0x00007632375c0816 */ /* 0x000fe2000000005c */
[----:B------:R-:W-:Y:S01]  /*28f0*/  FMUL.FTZ R190, R221, UR14 ;  /* 0x0000000eddbe7c20 */ /* 0x000fe20008410000 */
[----:B------:R-:W-:Y:S01]  /*2900*/  @P0 SHF.L.U32 R90, R57, 0x10, RZ ;  /* 0x00000010395a0819 */ /* 0x000fe200000006ff */
[--C-:B------:R-:W-:Y:S01]  /*2910*/  @P0 FADD.FTZ R231, R231, R82.reuse ;  /* 0x00000052e7e70221 */ /* 0x100fe20000010000 */
[----:B------:R-:W-:Y:S01]  /*2920*/  @P0 SHF.L.U32 R93, R92, 0x10, RZ ;  /* 0x000000105c5d0819 */ /* 0x000fe200000006ff */
[----:B------:R-:W-:Y:S01]  /*2930*/  FMUL.FTZ R232, R176, R83 ;  /* 0x00000053b0e87220 */ /* 0x000fe20000410000 */
[----:B------:R-:W-:Y:S01]  /*2940*/  @P0 PRMT R82, R56, 0x7632, R82 ;  /* 0x0000763238520816 */ /* 0x000fe20000000052 */
[----:B------:R-:W-:Y:S01]  /*2950*/  FMUL.FTZ R228, R231, UR14 ;  /* 0x0000000ee7e47c20 */ /* 0x000fe20008410000 */
[----:B------:R-:W-:Y:S01]  /*2960*/  @P0 PRMT R91, R57, 0x7632, R91 ;  /* 0x00007632395b0816 */ /* 0x000fe2000000005b */
[----:B------:R-:W-:Y:S01]  /*2970*/  @P0 FADD.FTZ R232, R232, R93 ;  /* 0x0000005de8e80221 */ /* 0x000fe20000010000 */
[----:B------:R-:W-:Y:S01]  /*2980*/  @P0 SHF.L.U32 R83, R82, 0x10, RZ ;  /* 0x0000001052530819 */ /* 0x000fe200000006ff */
[----:B------:R-:W-:Y:S01]  /*2990*/  @P0 FADD.FTZ R223, R223, R90 ;  /* 0x0000005adfdf0221 */ /* 0x000fe20000010000 */
[----:B------:R-:W-:Y:S01]  /*29a0*/  @P0 SHF.L.U32 R82, R58, 0x10, RZ ;  /* 0x000000103a520819 */ /* 0x000fe200000006ff */
[----:B------:R-:W-:Y:S01]  /*29b0*/  FMUL.FTZ R229, R232, UR14 ;  /* 0x0000000ee8e57c20 */ /* 0x000fe20008410000 */
[----:B------:R-:W-:Y:S01]  /*29c0*/  FMUL.FTZ R225, R176, R225 ;  /* 0x000000e1b0e17220 */ /* 0x000fe20000410000 */
[----:B------:R-:W-:Y:S01]  /*29d0*/  @P0 FADD.FTZ R222, R222, R83 ;  /* 0x00000053dede0221 */ /* 0x000fe20000010000 */
[----:B------:R-:W-:Y:S01]  /*29e0*/  FSEL R227, R228, RZ, P2 ;  /* 0x000000ffe4e37208 */ /* 0x000fe20001000000 */
[----:B------:R-:W-:-:S02]  /*29f0*/  @P0 IMAD.U32 R91, R91, 0x10000, RZ ;  /* 0x000100005b5b0824 */ /* 0x000fc400078e00ff */
[----:B------:R-:W-:Y:S01]  /*2a00*/  FMUL.FTZ R224, R176, R203 ;  /* 0x000000cbb0e07220 */ /* 0x000fe20000410000 */
[----:B------:R-:W-:Y:S01]  /*2a10*/  @P1 LOP3.LUT P2, RZ, R143, 0xff0000, RZ, 0xc0, !PT ;  /* 0x00ff00008fff1812 */ /* 0x000fe2000784c0ff */
[----:B------:R-:W-:Y:S01]  /*2a20*/  FMUL.FTZ R192, R222, UR14 ;  /* 0x0000000edec07c20 */ /* 0x000fe20008410000 */
[----:B------:R-:W-:Y:S01]  /*2a30*/  FSEL R230, R229, RZ, P5 ;  /* 0x000000ffe5e67208 */ /* 0x000fe20002800000 */
[----:B------:R-:W-:Y:S01]  /*2a40*/  FMUL.FTZ R194, R223, UR14 ;  /* 0x0000000edfc27c20 */ /* 0x000fe20008410000 */
[----:B------:R-:W-:Y:S01]  /*2a50*/  FSEL R90, R190, RZ, P4 ;  /* 0x000000ffbe5a7208 */ /* 0x000fe20002000000 */
[----:B------:R-:W-:Y:S01]  /*2a60*/  @P0 FADD.FTZ R225, R225, R82 ;  /* 0x00000052e1e10221 */ /* 0x000fe20000010000 */
[----:B------:R-:W-:Y:S01]  /*2a70*/  @P0 PRMT R83, R58, 0x7632, R83 ;  /* 0x000076323a530816 */ /* 0x000fe20000000053 */
[----:B------:R-:W-:Y:S01]  /*2a80*/  @P0 FADD.FTZ R224, R224, R91 ;  /* 0x0000005be0e00221 */ /* 0x000fe20000010000 */
[C---:B------:R-:W-:Y:S01]  /*2a90*/  LOP3.LUT P5, RZ, R76.reuse, 0xff00, RZ, 0xc0, !PT ;  /* 0x0000ff004cff7812 */ /* 0x040fe200078ac0ff */
[----:B------:R-:W-:Y:S01]  /*2aa0*/  FMUL.FTZ R196, R225, UR14 ;  /* 0x0000000ee1c47c20 */ /* 0x000fe20008410000 */
[----:B------:R-:W-:Y:S01]  /*2ab0*/  LOP3.LUT P4, RZ, R76, 0xff0000, RZ, 0xc0, !PT ;  /* 0x00ff00004cff7812 */ /* 0x000fe2000788c0ff */
[----:B------:R-:W-:Y:S01]  /*2ac0*/  FMUL.FTZ R226, R176, R205 ;  /* 0x000000cdb0e27220 */ /* 0x000fe20000410000 */
[----:B------:R-:W-:Y:S01]  /*2ad0*/  @P1 FSEL R190, R190, RZ, P6 ;  /* 0x000000ffbebe1208 */ /* 0x000fe20003000000 */
[----:B------:R-:W-:Y:S01]  /*2ae0*/  FMUL.FTZ R195, R224, UR14 ;  /* 0x0000000ee0c37c20 */ /* 0x000fe20008410000 */
[----:B------:R-:W-:Y:S01]  /*2af0*/  @P1 LOP3.LUT P6, RZ, R144, 0xff0000, RZ, 0xc0, !PT ;  /* 0x00ff000090ff1812 */ /* 0x000fe200078cc0ff */
[-CC-:B------:R-:W-:Y:S01]  /*2b00*/  FFMA.FTZ R199, R199, R198.reuse, R193.reuse ;  /* 0x000000c6c7c77223 */ /* 0x180fe200000100c1 */
[----:B------:R-:W-:Y:S01]  /*2b10*/  @P1 FSEL R228, R228, RZ, P2 ;  /* 0x000000ffe4e41208 */ /* 0x000fe20001000000 */
[-C--:B------:R-:W-:Y:S01]  /*2b20*/  FFMA.FTZ R191, R191, R198.reuse, R193 ;  /* 0x000000c6bfbf7223 */ /* 0x080fe200000100c1 */
[----:B------:R-:W-:Y:S01]  /*2b30*/  @P0 SHF.L.U32 R83, R83, 0x10, RZ ;  /* 0x0000001053530819 */ /* 0x000fe200000006ff */
[----:B------:R-:W-:Y:S01]  /*2b40*/  FADD.FTZ R199, R186, -R199 ;  /* 0x800000c7bac77221 */ /* 0x000fe20000010000 */
[----:B------:R-:W-:Y:S01]  /*2b50*/  @P1 LOP3.LUT P2, RZ, R143, 0xff000000, RZ, 0xc0, !PT ;  /* 0xff0000008fff1812 */ /* 0x000fe2000784c0ff */
[-C--:B------:R-:W-:Y:S01]  /*2b60*/  FFMA.FTZ R197, R197, R198.reuse, R193 ;  /* 0x000000c6c5c57223 */ /* 0x080fe200000100c1 */
[----:B------:R-:W-:Y:S01]  /*2b70*/  FSEL R91, R192, RZ, P5 ;  /* 0x000000ffc05b7208 */ /* 0x000fe20002800000 */
[----:B------:R-:W-:Y:S01]  /*2b80*/  @P0 FADD.FTZ R226, R226, R83 ;  /* 0x00000053e2e20221 */ /* 0x000fe20000010000 */
[----:B------:R-:W-:Y:S01]  /*2b90*/  FSEL R92, R194, RZ, P4 ;  /* 0x000000ffc25c7208 */ /* 0x000fe20002000000 */
[-C--:B------:R-:W-:Y:S01]  /*2ba0*/  FFMA.FTZ R189, R189, R198.reuse, R193 ;  /* 0x000000c6bdbd7223 */ /* 0x080fe200000100c1 */
[----:B------:R-:W-:Y:S01]  /*2bb0*/  LOP3.LUT P5, RZ, R76, 0xff000000, RZ, 0xc0, !PT ;  /* 0xff0000004cff7812 */ /* 0x000fe200078ac0ff */
[----:B------:R-:W-:Y:S01]  /*2bc0*/  IMAD.MOV.U32 R76, RZ, RZ, R80 ;  /* 0x000000ffff4c7224 */ /* 0x000fe200078e0050 */
[----:B------:R-:W-:Y:S01]  /*2bd0*/  LOP3.LUT P4, RZ, R77, 0xff, RZ, 0xc0, !PT ;  /* 0x000000ff4dff7812 */ /* 0x000fe2000788c0ff */
[----:B------:R-:W-:Y:S01]  /*2be0*/  FMUL.FTZ R83, R226, UR14 ;  /* 0x0000000ee2537c20 */ /* 0x000fe20008410000 */
[----:B------:R-:W-:Y:S01]  /*2bf0*/  @P1 FSEL R194, R194, RZ, P6 ;  /* 0x000000ffc2c21208 */ /* 0x000fe20003000000 */
[----:B------:R-:W-:Y:S01]  /*2c00*/  FADD.FTZ R191, R180, -R191 ;  /* 0x800000bfb4bf7221 */ /* 0x000fe20000010000 */
[----:B------:R-:W-:Y:S01]  /*2c10*/  @P1 LOP3.LUT P6, RZ, R145, 0xff, RZ, 0xc0, !PT ;  /* 0x000000ff91ff1812 */ /* 0x000fe200078cc0ff */
[----:B------:R-:W-:Y:S01]  /*2c20*/  FMUL.FTZ R233, R176, R199 ;  /* 0x000000c7b0e97220 */ /* 0x000fe20000410000 */
[----:B------:R-:W-:Y:S01]  /*2c30*/  @P1 FSEL R229, R229, RZ, P2 ;  /* 0x000000ffe5e51208 */ /* 0x000fe20001000000 */
[----:B------:R-:W-:Y:S01]  /*2c40*/  FADD.FTZ R197, R182, -R197 ;  /* 0x800000c5b6c57221 */ /* 0x000fe20000010000 */
[----:B------:R-:W-:Y:S01]  /*2c50*/  @P1 LOP3.LUT P2, RZ, R144, 0xff00, RZ, 0xc0, !PT ;  /* 0x0000ff0090ff1812 */ /* 0x000fe2000784c0ff */
[----:B------:R-:W-:Y:S01]  /*2c60*/  FADD.FTZ R189, R104, -R189 ;  /* 0x800000bd68bd7221 */ /* 0x000fe20000010000 */
[----:B------:R-:W-:Y:S01]  /*2c70*/  FSEL R82, R196, RZ, P4 ;  /* 0x000000ffc4527208 */ /* 0x000fe20002000000 */
[-CC-:B------:R-:W-:Y:S01]  /*2c80*/  FFMA.FTZ R178, R178, R198.reuse, R193.reuse ;  /* 0x000000c6b2b27223 */ /* 0x180fe200000100c1 */
[----:B------:R-:W-:Y:S01]  /*2c90*/  @P1 FSEL R196, R196, RZ, P6 ;  /* 0x000000ffc4c41208 */ /* 0x000fe20003000000 */
[----:B------:R-:W-:Y:S01]  /*2ca0*/  @P0 IMAD.U32 R104, R61, 0x10000, RZ ;  /* 0x000100003d680824 */ /* 0x000fe200078e00ff */
[----:B------:R-:W-:Y:S01]  /*2cb0*/  LOP3.LUT P6, RZ, R76, 0xff, RZ, 0xc0, !PT ;  /* 0x000000ff4cff7812 */ /* 0x000fe200078cc0ff */
[--C-:B------:R-:W-:Y:S01]  /*2cc0*/  FFMA.FTZ R76, R184, R198, R193.reuse ;  /* 0x000000c6b84c7223 */ /* 0x100fe200000100c1 */
[----:B------:R-:W-:Y:S01]  /*2cd0*/  @P1 FSEL R192, R192, RZ, P2 ;  /* 0x000000ffc0c01208 */ /* 0x000fe20001000000 */
[----:B------:R-:W-:Y:S01]  /*2ce0*/  FMUL.FTZ R201, R176, R191 ;  /* 0x000000bfb0c97220 */ /* 0x000fe20000410000 */
[----:B------:R-:W-:Y:S01]  /*2cf0*/  FSEL R93, R195, RZ, P5 ;  /* 0x000000ffc35d7208 */ /* 0x000fe20002800000 */
[----:B------:R-:W-:Y:S01]  /*2d00*/  FADD.FTZ R155, R155, -R76 ;  /* 0x8000004c9b9b7221 */ /* 0x000fe20000010000 */
[----:B------:R-:W-:Y:S01]  /*2d10*/  @P1 LOP3.LUT P2, RZ, R144, 0xff000000, RZ, 0xc0, !PT ;  /* 0xff00000090ff1812 */ /* 0x000fe2000784c0ff */
[C---:B------:R-:W-:Y:S01]  /*2d20*/  FMUL.FTZ R199, R176.reuse, R197 ;  /* 0x000000c5b0c77220 */ /* 0x040fe20000410000 */
[----:B------:R-:W-:Y:S01]  /*2d30*/  LOP3.LUT P5, RZ, R77, 0xff00, RZ, 0xc0, !PT ;  /* 0x0000ff004dff7812 */ /* 0x000fe200078ac0ff */
[----:B------:R-:W-:Y:S01]  /*2d40*/  FADD.FTZ R107, R107, -R178 ;  /* 0x800000b26b6b7221 */ /* 0x000fe20000010000 */
[----:B------:R-:W-:Y:S01]  /*2d50*/  @P0 SHF.L.U32 R76, R59, 0x10, RZ ;  /* 0x000000103b4c0819 */ /* 0x000fe200000006ff */
[----:B------:R-:W-:Y:S01]  /*2d60*/  @P0 FADD.FTZ R201, R201, R104 ;  /* 0x00000068c9c90221 */ /* 0x000fe20000010000 */
[----:B------:R-:W-:Y:S01]  /*2d70*/  @P1 FSEL R195, R195, RZ, P2 ;  /* 0x000000ffc3c31208 */ /* 0x000fe20001000000 */
[C---:B------:R-:W-:Y:S01]  /*2d80*/  FMUL.FTZ R203, R176.reuse, R189 ;  /* 0x000000bdb0cb7220 */ /* 0x040fe20000410000 */
[----:B------:R-:W-:Y:S01]  /*2d90*/  FSEL R211, R83, RZ, P5 ;  /* 0x000000ff53d37208 */ /* 0x000fe20002800000 */
[----:B------:R-:W-:Y:S01]  /*2da0*/  @P0 FADD.FTZ R233, R233, R76 ;  /* 0x0000004ce9e90221 */ /* 0x000fe20000010000 */
[C---:B------:R-:W-:Y:S01]  /*2db0*/  LOP3.LUT P2, RZ, R77.reuse, 0xff0000, RZ, 0xc0, !PT ;  /* 0x00ff00004dff7812 */ /* 0x040fe2000784c0ff */
[C---:B------:R-:W-:Y:S01]  /*2dc0*/  FMUL.FTZ R200, R176.reuse, R107 ;  /* 0x0000006bb0c87220 */ /* 0x040fe20000410000 */
[----:B------:R-:W-:Y:S01]  /*2dd0*/  LOP3.LUT P4, RZ, R77, 0xff000000, RZ, 0xc0, !PT ;  /* 0xff0000004dff7812 */ /* 0x000fe2000788c0ff */
[----:B------:R-:W-:Y:S01]  /*2de0*/  FMUL.FTZ R186, R233, UR14 ;  /* 0x0000000ee9ba7c20 */ /* 0x000fe20008410000 */
[----:B------:R-:W-:Y:S01]  /*2df0*/  @P1 LOP3.LUT P5, RZ, R145, 0xff00, RZ, 0xc0, !PT ;  /* 0x0000ff0091ff1812 */ /* 0x000fe200078ac0ff */
[----:B------:R-:W-:Y:S01]  /*2e00*/  FMUL.FTZ R234, R176, R155 ;  /* 0x0000009bb0ea7220 */ /* 0x000fe20000410000 */
[----:B------:R-:W-:Y:S01]  /*2e10*/  @P1 MOV R77, R146 ;  /* 0x00000092004d1202 */ /* 0x000fe20000000f00 */
[-CC-:B------:R-:W-:Y:S01]  /*2e20*/  FFMA.FTZ R106, R106, R198.reuse, R193.reuse ;  /* 0x000000c66a6a7223 */ /* 0x180fe200000100c1 */
[----:B------:R-:W-:Y:S01]  /*2e30*/  @P1 FSEL R184, R83, RZ, P5 ;  /* 0x000000ff53b81208 */ /* 0x000fe20002800000 */
[-C--:B------:R-:W-:Y:S01]  /*2e40*/  FFMA.FTZ R154, R154, R198.reuse, R193 ;  /* 0x000000c69a9a7223 */ /* 0x080fe200000100c1 */
[C---:B------:R-:W-:Y:S01]  /*2e50*/  @P0 SHF.L.U32 R76, R60.reuse, 0x10, RZ ;  /* 0x000000103c4c0819 */ /* 0x040fe200000006ff */
[----:B------:R-:W-:Y:S01]  /*2e60*/  FADD.FTZ R105, R105, -R106 ;  /* 0x8000006a69697221 */ /* 0x000fe20000010000 */
[----:B------:R-:W-:Y:S01]  /*2e70*/  @P1 LOP3.LUT P5, RZ, R77, 0xff, RZ, 0xc0, !PT ;  /* 0x000000ff4dff1812 */ /* 0x000fe200078ac0ff */
[----:B------:R-:W-:Y:S01]  /*2e80*/  FMUL.FTZ R106, R201, UR14 ;  /* 0x0000000ec96a7c20 */ /* 0x000fe20008410000 */
[----:B------:R-:W-:Y:S01]  /*2e90*/  @P0 PRMT R83, R60, 0x7632, R83 ;  /* 0x000076323c530816 */ /* 0x000fe20000000053 */
[--C-:B------:R-:W-:Y:S01]  /*2ea0*/  @P0 FADD.FTZ R199, R199, R76.reuse ;  /* 0x0000004cc7c70221 */ /* 0x100fe20000010000 */
[----:B------:R-:W-:Y:S01]  /*2eb0*/  @P0 PRMT R77, R59, 0x7632, R77 ;  /* 0x000076323b4d0816 */ /* 0x000fe2000000004d */
[----:B------:R-:W-:Y:S01]  /*2ec0*/  FMUL.FTZ R202, R176, R105 ;  /* 0x00000069b0ca7220 */ /* 0x000fe20000410000 */
[----:B------:R-:W-:Y:S01]  /*2ed0*/  @P0 SHF.L.U32 R104, R62, 0x10, RZ ;  /* 0x000000103e680819 */ /* 0x000fe200000006ff */
[-C--:B------:R-:W-:Y:S01]  /*2ee0*/  FFMA.FTZ R99, R99, R198.reuse, R193 ;  /* 0x000000c663637223 */ /* 0x080fe200000100c1 */
[----:B------:R-:W-:Y:S01]  /*2ef0*/  @P0 SHF.L.U32 R83, R83, 0x10, RZ ;  /* 0x0000001053530819 */ /* 0x000fe200000006ff */
[----:B------:R-:W-:Y:S01]  /*2f00*/  @P0 IMAD.U32 R77, R77, 0x10000, RZ ;  /* 0x000100004d4d0824 */ /* 0x000fe200078e00ff */
[----:B------:R-:W-:Y:S01]  /*2f10*/  @P0 PRMT R76, R61, 0x7632, R76 ;  /* 0x000076323d4c0816 */ /* 0x000fe2000000004c */
[----:B------:R-:W-:Y:S01]  /*2f20*/  @P0 FADD.FTZ R203, R203, R104 ;  /* 0x00000068cbcb0221 */ /* 0x000fe20000010000 */
[----:B------:R-:W-:Y:S01]  /*2f30*/  FMUL.FTZ R104, R199, UR14 ;  /* 0x0000000ec7687c20 */ /* 0x000fe20008410000 */
[----:B------:R-:W-:Y:S01]  /*2f40*/  @P0 FADD.FTZ R200, R200, R83 ;  /* 0x00000053c8c80221 */ /* 0x000fe20000010000 */
[----:B------:R-:W-:Y:S01]  /*2f50*/  @P0 FADD.FTZ R234, R234, R77 ;  /* 0x0000004deaea0221 */ /* 0x000fe20000010000 */
[----:B------:R-:W-:Y:S01]  /*2f60*/  FSEL R83, R186, RZ, P2 ;  /* 0x000000ffba537208 */ /* 0x000fe20001000000 */
[----:B------:R-:W-:Y:S01]  /*2f70*/  FMUL.FTZ R155, R203, UR14 ;  /* 0x0000000ecb9b7c20 */ /* 0x000fe20008410000 */
[----:B------:R-:W-:Y:S01]  /*2f80*/  @P1 LOP3.LUT P2, RZ, R145, 0xff0000, RZ, 0xc0, !PT ;  /* 0x00ff000091ff1812 */ /* 0x000fe2000784c0ff */
[----:B------:R-:W-:Y:S01]  /*2f90*/  FMUL.FTZ R188, R234, UR14 ;  /* 0x0000000eeabc7c20 */ /* 0x000fe20008410000 */
[----:B------:R-:W-:Y:S01]  /*2fa0*/  FSEL R178, R104, RZ, P6 ;  /* 0x000000ff68b27208 */ /* 0x000fe20003000000 */
[----:B------:R-:W-:Y:S01]  /*2fb0*/  FMUL.FTZ R105, R200, UR14 ;  /* 0x0000000ec8697c20 */ /* 0x000fe20008410000 */
[----:B------:R-:W-:Y:S01]  /*2fc0*/  LOP3.LUT P6, RZ, R80, 0xff0000, RZ, 0xc0, !PT ;  /* 0x00ff000050ff7812 */ /* 0x000fe200078cc0ff */
[----:B------:R-:W-:Y:S01]  /*2fd0*/  FADD.FTZ R157, R157, -R154 ;  /* 0x8000009a9d9d7221 */ /* 0x000fe20000010000 */
[----:B------:R-:W-:Y:S01]  /*2fe0*/  @P1 FSEL R104, R104, RZ, P5 ;  /* 0x000000ff68681208 */ /* 0x000fe20002800000 */
[----:B------:R-:W-:Y:S01]  /*2ff0*/  FADD.FTZ R205, R98, -R99 ;  /* 0x8000006362cd7221 */ /* 0x000fe20000010000 */
[----:B------:R-:W-:Y:S01]  /*3000*/  @P0 SHF.L.U32 R77, R76, 0x10, RZ ;  /* 0x000000104c4d0819 */ /* 0x000fe200000006ff */
[----:B------:R-:W-:Y:S01]  /*3010*/  IMAD.MOV.U32 R76, RZ, RZ, R78 ;  /* 0x000000ffff4c7224 */ /* 0x000fe200078e004e */
[----:B------:R-:W-:Y:S01]  /*3020*/  @P1 FSEL R186, R186, RZ, P2 ;  /* 0x000000ffbaba1208 */ /* 0x000fe20001000000 */
[-C--:B------:R-:W-:Y:S01]  /*3030*/  FFMA.FTZ R158, R158, R198.reuse, R193 ;  /* 0x000000c69e9e7223 */ /* 0x080fe200000100c1 */
[----:B------:R-:W-:Y:S01]  /*3040*/  @P1 LOP3.LUT P5, RZ, R146, 0xff0000, RZ, 0xc0, !PT ;  /* 0x00ff000092ff1812 */ /* 0x000fe200078ac0ff */
[----:B------:R-:W-:Y:S01]  /*3050*/  @P0 FADD.FTZ R202, R202, R77 ;  /* 0x0000004dcaca0221 */ /* 0x000fe20000010000 */
[----:B------:R-:W-:Y:S01]  /*3060*/  @P1 LOP3.LUT P2, RZ, R145, 0xff000000, RZ, 0xc0, !PT ;  /* 0xff00000091ff1812 */ /* 0x000fe2000784c0ff */
[----:B------:R-:W-:Y:S01]  /*3070*/  FMUL.FTZ R204, R176, R157 ;  /* 0x0000009db0cc7220 */ /* 0x000fe20000410000 */
[----:B------:R-:W-:Y:S01]  /*3080*/  FSEL R180, R106, RZ, P6 ;  /* 0x000000ff6ab47208 */ /* 0x000fe20003000000 */
[----:B------:R-:W-:Y:S01]  /*3090*/  FMUL.FTZ R107, R202, UR14 ;  /* 0x0000000eca6b7c20 */ /* 0x000fe20008410000 */
[----:B------:R-:W-:Y:S01]  /*30a0*/  FSEL R212, R188, RZ, P4 ;  /* 0x000000ffbcd47208 */ /* 0x000fe20002000000 */
[-CC-:B------:R-:W-:Y:S01]  /*30b0*/  FFMA.FTZ R166, R166, R198.reuse, R193.reuse ;  /* 0x000000c6a6a67223 */ /* 0x180fe200000100c1 */
[----:B------:R-:W-:Y:S01]  /*30c0*/  LOP3.LUT P6, RZ, R81, 0xff, RZ, 0xc0, !PT ;  /* 0x000000ff51ff7812 */ /* 0x000fe200078cc0ff */
[----:B------:R-:W-:Y:S01]  /*30d0*/  FADD.FTZ R77, R163, -R158 ;  /* 0x8000009ea34d7221 */ /* 0x000fe20000010000 */
[----:B------:R-:W-:Y:S01]  /*30e0*/  @P1 FSEL R106, R106, RZ, P5 ;  /* 0x000000ff6a6a1208 */ /* 0x000fe20002800000 */
[-CC-:B------:R-:W-:Y:S01]  /*30f0*/  FFMA.FTZ R156, R156, R198.reuse, R193.reuse ;  /* 0x000000c69c9c7223 */ /* 0x180fe200000100c1 */
[----:B------:R-:W-:Y:S01]  /*3100*/  LOP3.LUT P4, RZ, R80, 0xff00, RZ, 0xc0, !PT ;  /* 0x0000ff0050ff7812 */ /* 0x000fe2000788c0ff */
[----:B------:R-:W-:Y:S01]  /*3110*/  FMUL.FTZ R205, R176, R205 ;  /* 0x000000cdb0cd7220 */ /* 0x000fe20000410000 */
[----:B------:R-:W-:Y:S01]  /*3120*/  @P1 FSEL R188, R188, RZ, P2 ;  /* 0x000000ffbcbc1208 */ /* 0x000fe20001000000 */
[-CC-:B------:R-:W-:Y:S01]  /*3130*/  FFMA.FTZ R101, R101, R198.reuse, R193.reuse ;  /* 0x000000c665657223 */ /* 0x180fe200000100c1 */
[----:B------:R-:W-:Y:S01]  /*3140*/  @P1 LOP3.LUT P5, RZ, R147, 0xff, RZ, 0xc0, !PT ;  /* 0x000000ff93ff1812 */ /* 0x000fe200078ac0ff */
[-CC-:B------:R-:W-:Y:S01]  /*3150*/  FFMA.FTZ R160, R160, R198.reuse, R193.reuse ;  /* 0x000000c6a0a07223 */ /* 0x180fe200000100c1 */
[----:B------:R-:W-:Y:S01]  /*3160*/  @P1 LOP3.LUT P2, RZ, R146, 0xff00, RZ, 0xc0, !PT ;  /* 0x0000ff0092ff1812 */ /* 0x000fe2000784c0ff */
[-CC-:B------:R-:W-:Y:S01]  /*3170*/  FFMA.FTZ R162, R162, R198.reuse, R193.reuse ;  /* 0x000000c6a2a27223 */ /* 0x180fe200000100c1 */
[----:B------:R-:W-:Y:S01]  /*3180*/  FSEL R182, R155, RZ, P6 ;  /* 0x000000ff9bb67208 */ /* 0x000fe20003000000 */
[----:B------:R-:W-:Y:S01]  /*3190*/  FADD.FTZ R159, R159, -R156 ;  /* 0x8000009c9f9f7221 */ /* 0x000fe20000010000 */
[----:B------:R-:W-:Y:S01]  /*31a0*/  FSEL R189, R105, RZ, P4 ;  /* 0x000000ff69bd7208 */ /* 0x000fe20002000000 */
[-CC-:B------:R-:W-:Y:S01]  /*31b0*/  FFMA.FTZ R103, R103, R198.reuse, R193.reuse ;  /* 0x000000c667677223 */ /* 0x180fe200000100c1 */
[----:B------:R-:W-:Y:S01]  /*31c0*/  @P1 FSEL R155, R155, RZ, P5 ;  /* 0x000000ff9b9b1208 */ /* 0x000fe20002800000 */
[-C--:B------:R-:W-:Y:S01]  /*31d0*/  FFMA.FTZ R153, R153, R198.reuse, R193 ;  /* 0x000000c699997223 */ /* 0x080fe200000100c1 */
[----:B------:R-:W-:Y:S01]  /*31e0*/  LOP3.LUT P4, RZ, R80, 0xff000000, RZ, 0xc0, !PT ;  /* 0xff00000050ff7812 */ /* 0x000fe2000788c0ff */
[----:B------:R-:W-:Y:S01]  /*31f0*/  FADD.FTZ R101, R100, -R101 ;  /* 0x8000006564657221 */ /* 0x000fe20000010000 */
[----:B------:R-:W-:Y:S01]  /*3200*/  @P1 FSEL R105, R105, RZ, P2 ;  /* 0x000000ff69691208 */ /* 0x000fe20001000000 */
[----:B------:R-:W-:Y:S01]  /*3210*/  FADD.FTZ R167, R167, -R160 ;  /* 0x800000a0a7a77221 */ /* 0x000fe20000010000 */
[----:B------:R-:W-:Y:S01]  /*3220*/  LOP3.LUT P5, RZ, R76, 0xff, RZ, 0xc0, !PT ;  /* 0x000000ff4cff7812 */ /* 0x000fe200078ac0ff */
[----:B------:R-:W-:Y:S01]  /*3230*/  FMUL.FTZ R206, R176, R159 ;  /* 0x0000009fb0ce7220 */ /* 0x000fe20000410000 */
[----:B------:R-:W-:Y:S01]  /*3240*/  @P1 LOP3.LUT P2, RZ, R146, 0xff000000, RZ, 0xc0, !PT ;  /* 0xff00000092ff1812 */ /* 0x000fe2000784c0ff */
[----:B------:R-:W-:Y:S01]  /*3250*/  FMUL.FTZ R157, R176, R167 ;  /* 0x000000a7b09d7220 */ /* 0x000fe20000410000 */
[----:B------:R-:W-:Y:S01]  /*3260*/  @P0 PRMT R76, R62, 0x7632, R76 ;  /* 0x000076323e4c0816 */ /* 0x000fe2000000004c */
[----:B------:R-:W-:Y:S01]  /*3270*/  FADD.FTZ R103, R102, -R103 ;  /* 0x8000006766677221 */ /* 0x000fe20000010000 */
[C---:B------:R-:W-:Y:S01]  /*3280*/  FSEL R191, R107.reuse, RZ, P4 ;  /* 0x000000ff6bbf7208 */ /* 0x040fe20002000000 */
[----:B------:R-:W-:Y:S01]  /*3290*/  FADD.FTZ R153, R152, -R153 ;  /* 0x8000009998997221 */ /* 0x000fe20000010000 */
[----:B------:R-:W-:Y:S01]  /*32a0*/  @P1 FSEL R107, R107, RZ, P2 ;  /* 0x000000ff6b6b1208 */ /* 0x000fe20001000000 */
[----:B------:R-:W-:Y:S01]  /*32b0*/  FMUL.FTZ R156, R176, R103 ;  /* 0x00000067b09c7220 */ /* 0x000fe20000410000 */
[----:B------:R-:W-:Y:S01]  /*32c0*/  @P0 SHF.L.U32 R99, R76, 0x10, RZ ;  /* 0x000000104c630819 */ /* 0x000fe200000006ff */
[C---:B------:R-:W-:Y:S01]  /*32d0*/  FMUL.FTZ R158, R176.reuse, R153 ;  /* 0x00000099b09e7220 */ /* 0x040fe20000410000 */
[C---:B------:R-:W-:Y:S01]  /*32e0*/  LOP3.LUT P4, RZ, R81.reuse, 0xff00, RZ, 0xc0, !PT ;  /* 0x0000ff0051ff7812 */ /* 0x040fe2000788c0ff */
[----:B------:R-:W-:Y:S01]  /*32f0*/  FMUL.FTZ R98, R176, R77 ;  /* 0x0000004db0627220 */ /* 0x000fe20000410000 */
[C---:B------:R-:W-:Y:S01]  /*3300*/  LOP3.LUT P2, RZ, R81.reuse, 0xff0000, RZ, 0xc0, !PT ;  /* 0x00ff000051ff7812 */ /* 0x040fe2000784c0ff */
[----:B------:R-:W-:Y:S01]  /*3310*/  @P0 FADD.FTZ R204, R204, R99 ;  /* 0x00000063cccc0221 */ /* 0x000fe20000010000 */
[----:B------:R-:W-:Y:S01]  /*3320*/  LOP3.LUT P6, RZ, R81, 0xff000000, RZ, 0xc0, !PT ;  /* 0xff00000051ff7812 */ /* 0x000fe200078cc0ff */
[----:B------:R-:W-:Y:S01]  /*3330*/  FFMA.FTZ R81, R161, R198, R193 ;  /* 0x000000c6a1517223 */ /* 0x000fe200000100c1 */
[----:B------:R-:W-:Y:S01]  /*3340*/  @P0 PRMT R80, R63, 0x7632, R80 ;  /* 0x000076323f500816 */ /* 0x000fe20000000050 */
[----:B------:R-:W-:Y:S01]  /*3350*/  FADD.FTZ R161, R95, -R162 ;  /* 0x800000a25fa17221 */ /* 0x000fe20000010000 */
[----:B------:R-:W-:Y:S01]  /*3360*/  @P0 SHF.L.U32 R76, R63, 0x10, RZ ;  /* 0x000000103f4c0819 */ /* 0x000fe200000006ff */
[----:B------:R-:W-:Y:S01]  /*3370*/  FADD.FTZ R163, R96, -R81 ;  /* 0x8000005160a37221 */ /* 0x000fe20000010000 */
[----:B------:R-:W-:Y:S01]  /*3380*/  FADD.FTZ R81, R97, -R166 ;  /* 0x800000a661517221 */ /* 0x000fe20000010000 */
[----:B------:R-:W-:Y:S01]  /*3390*/  @P0 SHF.L.U32 R97, R80, 0x10, RZ ;  /* 0x0000001050610819 */ /* 0x000fe200000006ff */
[----:B------:R-:W-:Y:S01]  /*33a0*/  FMUL.FTZ R80, R204, UR14 ;  /* 0x0000000ecc507c20 */ /* 0x000fe20008410000 */
[--C-:B------:R-:W-:Y:S01]  /*33b0*/  @P0 FADD.FTZ R205, R205, R76.reuse ;  /* 0x0000004ccdcd0221 */ /* 0x100fe20000010000 */
[----:B------:R-:W-:Y:S01]  /*33c0*/  @P0 PRMT R76, R65, 0x7632, R76 ;  /* 0x00007632414c0816 */ /* 0x000fe2000000004c */
[----:B------:R-:W-:-:S02]  /*33d0*/  @P0 IMAD.U32 R96, R64, 0x10000, RZ ;  /* 0x0001000040600824 */ /* 0x000fc400078e00ff */
[----:B------:R-:W-:Y:S01]  /*33e0*/  FMUL.FTZ R95, R176, R101 ;  /* 0x00000065b05f7220 */ /* 0x000fe20000410000 */
[----:B------:R-:W-:Y:S01]  /*33f0*/  FSEL R193, R80, RZ, P4 ;  /* 0x000000ff50c17208 */ /* 0x000fe20002000000 */
[----:B------:R-:W-:Y:S01]  /*3400*/  FMUL.FTZ R159, R176, R161 ;  /* 0x000000a1b09f7220 */ /* 0x000fe20000410000 */
[----:B------:R-:W-:Y:S01]  /*3410*/  @P1 LOP3.LUT P4, RZ, R147, 0xff00, RZ, 0xc0, !PT ;  /* 0x0000ff0093ff1812 */ /* 0x000fe2000788c0ff */
[----:B------:R-:W-:Y:S02]  /*3420*/  @P0 IMAD.U32 R76, R76, 0x10000, RZ ;  /* 0x000100004c4c0824 */ /* 0x000fe400078e00ff */
[----:B------:R-:W-:Y:S01]  /*3430*/  FMUL.FTZ R162, R205, UR14 ;  /* 0x0000000ecda27c20 */ /* 0x000fe20008410000 */
[----:B------:R-:W-:Y:S01]  /*3440*/  @P0 FADD.FTZ R206, R206, R97 ;  /* 0x00000061cece0221 */ /* 0x000fe20000010000 */
[----:B------:R-:W-:Y:S01]  /*3450*/  @P1 FSEL R161, R80, RZ, P4 ;  /* 0x000000ff50a11208 */ /* 0x000fe20002000000 */
[----:B------:R-:W-:Y:S01]  /*3460*/  @P0 FADD.FTZ R95, R95, R96 ;  /* 0x000000605f5f0221 */ /* 0x000fe20000010000 */
[----:B------:R-:W-:Y:S01]  /*3470*/  @P1 LOP3.LUT P4, RZ, R147, 0xff0000, RZ, 0xc0, !PT ;  /* 0x00ff000093ff1812 */ /* 0x000fe2000788c0ff */
[--C-:B------:R-:W-:Y:S01]  /*3480*/  @P0 FADD.FTZ R157, R157, R76.reuse ;  /* 0x0000004c9d9d0221 */ /* 0x100fe20000010000 */
[----:B------:R-:W-:Y:S01]  /*3490*/  @P0 SHF.L.U32 R97, R65, 0x10, RZ ;  /* 0x0000001041610819 */ /* 0x000fe200000006ff */
[----:B------:R-:W-:Y:S01]  /*34a0*/  FMUL.FTZ R160, R176, R163 ;  /* 0x000000a3b0a07220 */ /* 0x000fe20000410000 */
[----:B------:R-:W-:Y:S01]  /*34b0*/  @P0 PRMT R76, R66, 0x7632, R76 ;  /* 0x00007632424c0816 */ /* 0x000fe2000000004c */
[----:B------:R-:W-:Y:S01]  /*34c0*/  FMUL.FTZ R163, R206, UR14 ;  /* 0x0000000ecea37c20 */ /* 0x000fe20008410000 */
[----:B------:R-:W-:Y:S01]  /*34d0*/  FSEL R197, R162, RZ, P2 ;  /* 0x000000ffa2c57208 */ /* 0x000fe20001000000 */
[----:B------:R-:W-:Y:S01]  /*34e0*/  FMUL.FTZ R96, R95, UR14 ;  /* 0x0000000e5f607c20 */ /* 0x000fe20008410000 */
[----:B------:R-:W-:Y:S01]  /*34f0*/  @P0 SHF.L.U32 R99, R66, 0x10, RZ ;  /* 0x0000001042630819 */ /* 0x000fe200000006ff */
[----:B------:R-:W-:Y:S01]  /*3500*/  @P0 FADD.FTZ R156, R156, R97 ;  /* 0x000000619c9c0221 */ /* 0x000fe20000010000 */
[----:B------:R-:W-:Y:S01]  /*3510*/  @P1 FSEL R162, R162, RZ, P4 ;  /* 0x000000ffa2a21208 */ /* 0x000fe20002000000 */
[----:B------:R-:W-:Y:S01]  /*3520*/  @P0 IMAD.U32 R76, R76, 0x10000, RZ ;  /* 0x000100004c4c0824 */ /* 0x000fe200078e00ff */
[----:B------:R-:W-:Y:S01]  /*3530*/  @P1 LOP3.LUT P4, RZ, R147, 0xff000000, RZ, 0xc0, !PT ;  /* 0xff00000093ff1812 */ /* 0x000fe2000788c0ff */
[----:B------:R-:W-:Y:S01]  /*3540*/  @P0 FADD.FTZ R158, R158, R99 ;  /* 0x000000639e9e0221 */ /* 0x000fe20000010000 */
[----:B------:R-:W-:Y:S01]  /*3550*/  ISETP.NE.U32.AND P2, PT, RZ, UR12, PT ;  /* 0x0000000cff007c0c */ /* 0x000fe2000bf45070 */
[----:B------:R-:W-:Y:S01]  /*3560*/  FMUL.FTZ R152, R157, UR14 ;  /* 0x0000000e9d987c20 */ /* 0x000fe20008410000 */
[----:B------:R-:W-:Y:S01]  /*3570*/  @P0 SHF.L.U32 R97, R67, 0x10, RZ ;  /* 0x0000001043610819 */ /* 0x000fe200000006ff */
[----:B------:R-:W-:Y:S01]  /*3580*/  @P0 FADD.FTZ R159, R159, R76 ;  /* 0x0000004c9f9f0221 */ /* 0x000fe20000010000 */
[C---:B------:R-:W-:Y:S01]  /*3590*/  FSEL R198, R163.reuse, RZ, P6 ;  /* 0x000000ffa3c67208 */ /* 0x040fe20003000000 */
[----:B------:R-:W-:Y:S01]  /*35a0*/  FMUL.FTZ R153, R158, UR14 ;  /* 0x0000000e9e997c20 */ /* 0x000fe20008410000 */
[----:B------:R-:W-:Y:S01]  /*35b0*/  @P1 FSEL R163, R163, RZ, P4 ;  /* 0x000000ffa3a31208 */ /* 0x000fe20002000000 */
[----:B------:R-:W-:Y:S01]  /*35c0*/  @P0 FADD.FTZ R160, R160, R97 ;  /* 0x00000061a0a00221 */ /* 0x000fe20000010000 */
[----:B------:R-:W-:Y:S01]  /*35d0*/  LOP3.LUT P4, RZ, R78, 0xff000000, RZ, 0xc0, !PT ;  /* 0xff0000004eff7812 */ /* 0x000fe2000788c0ff */
[----:B------:R-:W-:Y:S01]  /*35e0*/  FMUL.FTZ R97, R156, UR14 ;  /* 0x0000000e9c617c20 */ /* 0x000fe20008410000 */
[----:B------:R-:W-:Y:S01]  /*35f0*/  FSEL R99, R96, RZ, P5 ;  /* 0x000000ff60637208 */ /* 0x000fe20002800000 */
[----:B------:R-:W-:Y:S01]  /*3600*/  FMUL.FTZ R154, R159, UR14 ;  /* 0x0000000e9f9a7c20 */ /* 0x000fe20008410000 */
[----:B------:R-:W-:Y:S01]  /*3610*/  @P1 LOP3.LUT P5, RZ, R148, 0xff000000, RZ, 0xc0, !PT ;  /* 0xff00000094ff1812 */ /* 0x000fe200078ac0ff */
[----:B------:R-:W-:Y:S01]  /*3620*/  FMUL.FTZ R167, R160, UR14 ;  /* 0x0000000ea0a77c20 */ /* 0x000fe20008410000 */
[----:B------:R-:W-:Y:S01]  /*3630*/  ISETP.NE.AND.EX P2, PT, RZ, UR13, PT, P2 ;  /* 0x0000000dff007c0c */ /* 0x000fe2000bf45320 */
[----:B------:R-:W-:Y:S01]  /*3640*/  FMUL.FTZ R176, R176, R81 ;  /* 0x00000051b0b07220 */ /* 0x000fe20000410000 */
[----:B------:R-:W-:-:S02]  /*3650*/  FSEL R101, R152, RZ, P4 ;  /* 0x000000ff98657208 */ /* 0x000fc40002000000 */
[----:B------:R-:W-:Y:S02]  /*3660*/  LOP3.LUT P6, RZ, R78, 0xff0000, RZ, 0xc0, !PT ;  /* 0x00ff00004eff7812 */ /* 0x000fe400078cc0ff */
[----:B------:R-:W-:Y:S02]  /*3670*/  @P1 FSEL R152, R152, RZ, P5 ;  /* 0x000000ff98981208 */ /* 0x000fe40002800000 */
[----:B------:R-:W-:Y:S02]  /*3680*/  LOP3.LUT P5, RZ, R79, 0xff00, RZ, 0xc0, !PT ;  /* 0x0000ff004fff7812 */ /* 0x000fe400078ac0ff */
[----:B------:R-:W-:Y:S02]  /*3690*/  FSEL R100, R97, RZ, P6 ;  /* 0x000000ff61647208 */ /* 0x000fe40003000000 */
[----:B------:R-:W-:Y:S01]  /*36a0*/  LOP3.LUT P6, RZ, R79, 0xff, RZ, 0xc0, !PT ;  /* 0x000000ff4fff7812 */ /* 0x000fe200078cc0ff */
[----:B------:R-:W0:Y:S01]  /*36b0*/  @P2 LDC.64 R76, c[0x0][0x308] ;  /* 0x0000c200ff4c2b82 */ /* 0x000e220000000a00 */
[----:B------:R-:W-:-:S02]  /*36c0*/  FSEL R103, R154, RZ, P5 ;  /* 0x000000ff9a677208 */ /* 0x000fc40002800000 */
[----:B------:R-:W-:Y:S02]  /*36d0*/  @P1 LOP3.LUT P4, RZ, R149, 0xff, RZ, 0xc0, !PT ;  /* 0x000000ff95ff1812 */ /* 0x000fe4000788c0ff */
[----:B------:R-:W-:Y:S02]  /*36e0*/  LOP3.LUT P5, RZ, R79, 0xff0000, RZ, 0xc0, !PT ;  /* 0x00ff00004fff7812 */ /* 0x000fe400078ac0ff */
[C---:B------:R-:W-:Y:S02]  /*36f0*/  FSEL R102, R153.reuse, RZ, P6 ;  /* 0x000000ff99667208 */ /* 0x040fe40003000000 */
[----:B------:R-:W-:Y:S02]  /*3700*/  @P2 F2FP.BF16.F32.PACK_AB R213, RZ, R213 ;  /* 0x000000d5ffd5223e */ /* 0x000fe400000010ff */
[----:B------:R-:W-:Y:S02]  /*3710*/  @P1 FSEL R153, R153, RZ, P4 ;  /* 0x000000ff99991208 */ /* 0x000fe40002000000 */
[----:B------:R-:W-:-:S02]  /*3720*/  FSEL R166, R167, RZ, P5 ;  /* 0x000000ffa7a67208 */ /* 0x000fc40002800000 */
[----:B------:R-:W-:Y:S02]  /*3730*/  @P2 F2FP.BF16.F32.PACK_AB R215, RZ, R215 ;  /* 0x000000d7ffd7223e */ /* 0x000fe400000010ff */
[----:B------:R-:W-:Y:S02]  /*3740*/  LOP3.LUT P4, RZ, R78, 0xff00, RZ, 0xc0, !PT ;  /* 0x0000ff004eff7812 */ /* 0x000fe4000788c0ff */
[----:B------:R-:W-:Y:S02]  /*3750*/  @P1 LOP3.LUT P5, RZ, R149, 0xff0000, RZ, 0xc0, !PT ;  /* 0x00ff000095ff1812 */ /* 0x000fe400078ac0ff */
[----:B------:R-:W-:Y:S02]  /*3760*/  @P1 MOV R78, R148 ;  /* 0x00000094004e1202 */ /* 0x000fe40000000f00 */
[----:B------:R-:W-:Y:S01]  /*3770*/  @P2 F2FP.BF16.F32.PACK_AB R214, RZ, R214 ;  /* 0x000000d6ffd6223e */ /* 0x000fe200000010ff */
[----:B0-----:R-:W-:Y:S01]  /*3780*/  @P2 IMAD.WIDE.U32 R76, R185, 0x10, R76 ;  /* 0x00000010b94c2825 */ /* 0x001fe200078e004c */
[----:B------:R-:W-:-:S02]  /*3790*/  @P2 PRMT R68, R213, 0x7610, R68 ;  /* 0x00007610d5442816 */ /* 0x000fc40000000044 */
[----:B------:R-:W-:Y:S02]  /*37a0*/  @P2 F2FP.BF16.F32.PACK_AB R216, RZ, R216 ;  /* 0x000000d8ffd8223e */ /* 0x000fe400000010ff */
[----:B------:R-:W-:Y:S02]  /*37b0*/  @P2 PRMT R69, R215, 0x7610, R69 ;  /* 0x00007610d7452816 */ /* 0x000fe40000000045 */
[----:B------:R-:W-:Y:S02]  /*37c0*/  @P1 FSEL R167, R167, RZ, P5 ;  /* 0x000000ffa7a71208 */ /* 0x000fe40002800000 */
[----:B------:R-:W-:Y:S02]  /*37d0*/  @P1 LOP3.LUT P5, RZ, R78, 0xff, RZ, 0xc0, !PT ;  /* 0x000000ff4eff1812 */ /* 0x000fe400078ac0ff */
[----:B------:R-:W-:Y:S02]  /*37e0*/  @P2 PRMT R68, R68, 0x5410, R214 ;  /* 0x0000541044442816 */ /* 0x000fe400000000d6 */
[----:B------:R-:W-:-:S02]  /*37f0*/  @P1 F2FP.BF16.F32.PACK_AB R213, RZ, R85 ;  /* 0x00000055ffd5123e */ /* 0x000fc400000010ff */
[----:B------:R-:W-:Y:S02]  /*3800*/  F2FP.BF16.F32.PACK_AB R78, R89, R84 ;  /* 0x00000054594e723e */ /* 0x000fe400000010ff */
[----:B------:R-:W-:Y:S01]  /*3810*/  @P2 PRMT R69, R69, 0x5410, R216 ;  /* 0x0000541045452816 */ /* 0x000fe200000000d8 */
[----:B------:R-:W0:Y:S01]  /*3820*/  LDC.64 R84, c[0x0][0x2f8] ;  /* 0x0000be00ff547b82 */ /* 0x000e220000000a00 */
[----:B------:R-:W-:Y:S02]  /*3830*/  @P1 F2FP.BF16.F32.PACK_AB R214, RZ, R86 ;  /* 0x00000056ffd6123e */ /* 0x000fe400000010ff */
[----:B------:R-:W-:Y:S02]  /*3840*/  @P1 F2FP.BF16.F32.PACK_AB R215, RZ, R87 ;  /* 0x00000057ffd7123e */ /* 0x000fe400000010ff */
[----:B------:R-:W-:Y:S02]  /*3850*/  @P1 F2FP.BF16.F32.PACK_AB R216, RZ, R88 ;  /* 0x00000058ffd8123e */ /* 0x000fe400000010ff */
[----:B------:R-:W-:Y:S01]  /*3860*/  @P1 LOP3.LUT P6, RZ, R149, 0xff00, RZ, 0xc0, !PT ;  /* 0x0000ff0095ff1812 */ /* 0x000fe200078cc0ff */
[----:B------:R-:W1:Y:S01]  /*3870*/  @P1 LDC.64 R86, c[0x0][0x300] ;  /* 0x0000c000ff561b82 */ /* 0x000e620000000a00 */
[----:B------:R-:W-:-:S02]  /*3880*/  @P2 F2FP.BF16.F32.PACK_AB R217, RZ, R217 ;  /* 0x000000d9ffd9223e */ /* 0x000fc400000010ff */
[----:B------:R-:W-:Y:S02]  /*3890*/  @P2 F2FP.BF16.F32.PACK_AB R231, RZ, R231 ;  /* 0x000000e7ffe7223e */ /* 0x000fe400000010ff */
[----:B------:R-:W-:Y:S02]  /*38a0*/  @P1 FSEL R154, R154, RZ, P6 ;  /* 0x000000ff9a9a1208 */ /* 0x000fe40003000000 */
[----:B------:R-:W-:Y:S01]  /*38b0*/  @P2 F2FP.BF16.F32.PACK_AB R218, RZ, R218 ;  /* 0x000000daffda223e */ /* 0x000fe200000010ff */
[----:B------:R-:W2:Y:S01]  /*38c0*/  @P2 LDC.64 R88, c[0x0][0x308] ;  /* 0x0000c200ff582b82 */ /* 0x000ea20000000a00 */
[----:B------:R-:W-:Y:S02]  /*38d0*/  @P2 F2FP.BF16.F32.PACK_AB R232, RZ, R232 ;  /* 0x000000e8ffe8223e */ /* 0x000fe400000010ff */
[----:B------:R-:W-:Y:S02]  /*38e0*/  @P2 PRMT R70, R217, 0x7610, R70 ;  /* 0x00007610d9462816 */ /* 0x000fe40000000046 */
[----:B------:R-:W-:-:S02]  /*38f0*/  @P2 PRMT R71, R231, 0x7610, R71 ;  /* 0x00007610e7472816 */ /* 0x000fc40000000047 */
[----:B------:R-:W-:Y:S02]  /*3900*/  LOP3.LUT P6, RZ, R79, 0xff000000, RZ, 0xc0, !PT ;  /* 0xff0000004fff7812 */ /* 0x000fe400078cc0ff */
[----:B------:R-:W-:Y:S02]  /*3910*/  @P0 PRMT R79, R64, 0x7632, R79 ;  /* 0x00007632404f0816 */ /* 0x000fe4000000004f */
[----:B------:R-:W-:Y:S02]  /*3920*/  @P0 PRMT R80, R67, 0x7632, R80 ;  /* 0x0000763243500816 */ /* 0x000fe40000000050 */
[----:B------:R-:W-:Y:S02]  /*3930*/  @P2 PRMT R70, R70, 0x5410, R218 ;  /* 0x0000541046462816 */ /* 0x000fe400000000da */
[----:B------:R-:W-:Y:S01]  /*3940*/  @P2 PRMT R71, R71, 0x5410, R232 ;  /* 0x0000541047472816 */ /* 0x000fe200000000e8 */
[----:B------:R-:W-:Y:S01]  /*3950*/  @P0 IMAD.U32 R81, R80, 0x10000, RZ ;  /* 0x0001000050510824 */ /* 0x000fe200078e00ff */
[----:B------:R-:W-:Y:S01]  /*3960*/  @P1 F2FP.BF16.F32.PACK_AB R219, RZ, R219 ;  /* 0x000000dbffdb123e */ /* 0x000fe200000010ff */
[----:B-1----:R-:W-:Y:S01]  /*3970*/  @P1 IMAD.WIDE.U32 R86, R185, 0x10, R86 ;  /* 0x00000010b9561825 */ /* 0x002fe200078e0056 */
[----:B------:R-:W-:Y:S01]  /*3980*/  @P1 F2FP.BF16.F32.PACK_AB R228, RZ, R228 ;  /* 0x000000e4ffe4123e */ /* 0x000fe200000010ff */
[----:B------:R1:W-:Y:S01]  /*3990*/  @P2 STG.E.128 desc[UR4][R76.64], R68 ;  /* 0x000000444c002986 */ /* 0x0003e2000c101d04 */
[----:B------:R-:W-:Y:S01]  /*39a0*/  @P0 SHF.L.U32 R79, R79, 0x10, RZ ;  /* 0x000000104f4f0819 */ /* 0x000fe200000006ff */
[----:B------:R-:W-:Y:S01]  /*39b0*/  @P0 FADD.FTZ R176, R176, R81 ;  /* 0x00000051b0b00221 */ /* 0x000fe20000010000 */
[----:B------:R-:W-:-:S02]  /*39c0*/  @P2 F2FP.BF16.F32.PACK_AB R221, RZ, R221 ;  /* 0x000000ddffdd223e */ /* 0x000fc400000010ff */
[----:B------:R-:W-:Y:S01]  /*39d0*/  @P2 F2FP.BF16.F32.PACK_AB R223, RZ, R223 ;  /* 0x000000dfffdf223e */ /* 0x000fe200000010ff */
[----:B------:R-:W-:Y:S01]  /*39e0*/  @P0 FADD.FTZ R98, R98, R79 ;  /* 0x0000004f62620221 */ /* 0x000fe20000010000 */
        /* <DEDUP_REMOVED lines=8> */
[----:B------:R-:W-:Y:S02]  /*3a70*/  @P2 F2FP.BF16.F32.PACK_AB R222, RZ, R222 ;  /* 0x000000deffde223e */ /* 0x000fe400000010ff */
[----:B------:R-:W-:Y:S02]  /*3a80*/  @P2 F2FP.BF16.F32.PACK_AB R224, RZ, R224 ;  /* 0x000000e0ffe0223e */ /* 0x000fe400000010ff */
[----:B------:R-:W-:-:S02]  /*3a90*/  @P2 F2FP.BF16.F32.PACK_AB R226, RZ, R226 ;  /* 0x000000e2ffe2223e */ /* 0x000fc400000010ff */
[----:B------:R-:W-:Y:S02]  /*3aa0*/  @P2 F2FP.BF16.F32.PACK_AB R234, RZ, R234 ;  /* 0x000000eaffea223e */ /* 0x000fe400000010ff */
[----:B-1----:R-:W-:Y:S02]  /*3ab0*/  @P2 PRMT R68, R221, 0x7610, R68 ;  /* 0x00007610dd442816 */ /* 0x002fe40000000044 */
[----:B------:R-:W-:Y:S02]  /*3ac0*/  @P2 PRMT R69, R223, 0x7610, R69 ;  /* 0x00007610df452816 */ /* 0x000fe40000000045 */
[----:B------:R-:W-:Y:S02]  /*3ad0*/  @P2 PRMT R70, R225, 0x7610, R70 ;  /* 0x00007610e1462816 */ /* 0x000fe40000000046 */
[----:B------:R-:W-:Y:S02]  /*3ae0*/  @P2 PRMT R71, R233, 0x7610, R71 ;  /* 0x00007610e9472816 */ /* 0x000fe40000000047 */
[----:B------:R-:W-:Y:S01]  /*3af0*/  F2FP.BF16.F32.PACK_AB R80, R91, R90 ;  /* 0x0000005a5b50723e */ /* 0x000fe200000010ff */
[----:B0-----:R-:W-:Y:S01]  /*3b00*/  IMAD.WIDE.U32 R90, R185, 0x10, R84 ;  /* 0x00000010b95a7825 */ /* 0x001fe200078e0054 */
[----:B------:R-:W-:-:S02]  /*3b10*/  F2FP.BF16.F32.PACK_AB R79, R230, R227 ;  /* 0x000000e3e64f723e */ /* 0x000fc400000010ff */
[----:B------:R-:W-:Y:S02]  /*3b20*/  F2FP.BF16.F32.PACK_AB R77, R210, R209 ;  /* 0x000000d1d24d723e */ /* 0x000fe400000010ff */
[----:B------:R-:W-:Y:S02]  /*3b30*/  F2FP.BF16.F32.PACK_AB R76, R208, R207 ;  /* 0x000000cfd04c723e */ /* 0x000fe400000010ff */
[----:B------:R-:W-:Y:S01]  /*3b40*/  F2FP.BF16.F32.PACK_AB R81, R93, R92 ;  /* 0x0000005c5d51723e */ /* 0x000fe200000010ff */
[----:B--2---:R-:W-:Y:S01]  /*3b50*/  @P2 IMAD.WIDE.U32 R92, R181, 0x10, R88 ;  /* 0x00000010b55c2825 */ /* 0x004fe200078e0058 */
[----:B------:R-:W-:Y:S01]  /*3b60*/  @P1 PRMT R72, R72, 0x5410, R214 ;  /* 0x0000541048481816 */ /* 0x000fe200000000d6 */
[----:B------:R0:W-:Y:S01]  /*3b70*/  STG.E.128 desc[UR4][R90.64], R76 ;  /* 0x0000004c5a007986 */ /* 0x0001e2000c101d04 */
[----:B------:R-:W-:Y:S01]  /*3b80*/  @P1 PRMT R73, R73, 0x5410, R216 ;  /* 0x0000541049491816 */ /* 0x000fe200000000d8 */
[----:B------:R-:W-:Y:S01]  /*3b90*/  IMAD.WIDE.U32 R88, R181, 0x10, R84 ;  /* 0x00000010b5587825 */ /* 0x000fe200078e0054 */
[----:B------:R-:W-:-:S02]  /*3ba0*/  @P1 PRMT R74, R74, 0x5410, R220 ;  /* 0x000054104a4a1816 */ /* 0x000fc400000000dc */
[----:B------:R-:W-:Y:S02]  /*3bb0*/  @P1 PRMT R75, R75, 0x5410, R229 ;  /* 0x000054104b4b1816 */ /* 0x000fe400000000e5 */
[----:B------:R-:W-:Y:S02]  /*3bc0*/  @P2 PRMT R68, R68, 0x5410, R222 ;  /* 0x0000541044442816 */ /* 0x000fe400000000de */
[----:B------:R-:W-:Y:S01]  /*3bd0*/  @P2 PRMT R69, R69, 0x5410, R224 ;  /* 0x0000541045452816 */ /* 0x000fe200000000e0 */
[----:B------:R1:W-:Y:S01]  /*3be0*/  @P1 STG.E.128 desc[UR4][R86.64], R72 ;  /* 0x0000004856001986 */ /* 0x0003e2000c101d04 */
[----:B------:R-:W-:Y:S02]  /*3bf0*/  @P2 PRMT R70, R70, 0x5410, R226 ;  /* 0x0000541046462816 */ /* 0x000fe400000000e2 */
[----:B------:R-:W-:Y:S02]  /*3c00*/  @P2 PRMT R71, R71, 0x5410, R234 ;  /* 0x0000541047472816 */ /* 0x000fe400000000ea */
[----:B------:R-:W-:-:S02]  /*3c10*/  F2FP.BF16.F32.PACK_AB R83, R212, R83 ;  /* 0x00000053d453723e */ /* 0x000fc400000010ff */
[----:B------:R-:W-:Y:S01]  /*3c20*/  F2FP.BF16.F32.PACK_AB R82, R211, R82 ;  /* 0x00000052d352723e */ /* 0x000fe200000010ff */
[----:B------:R-:W-:Y:S01]  /*3c30*/  @P2 STG.E.128 desc[UR4][R92.64], R68 ;  /* 0x000000445c002986 */ /* 0x000fe2000c101d04 */
[----:B------:R-:W-:Y:S01]  /*3c40*/  @P1 F2FP.BF16.F32.PACK_AB R190, RZ, R190 ;  /* 0x000000beffbe123e */ /* 0x000fe200000010ff */
[----:B0-----:R-:W-:Y:S01]  /*3c50*/  FMUL.FTZ R90, R98, UR14 ;  /* 0x0000000e625a7c20 */ /* 0x001fe20008410000 */
[----:B------:R-:W-:Y:S01]  /*3c60*/  @P1 F2FP.BF16.F32.PACK_AB R194, RZ, R194 ;  /* 0x000000c2ffc2123e */ /* 0x000fe200000010ff */
[----:B------:R0:W-:Y:S01]  /*3c70*/  STG.E.128 desc[UR4][R88.64], R80 ;  /* 0x0000005058007986 */ /* 0x0001e2000c101d04 */
[----:B------:R-:W-:Y:S02]  /*3c80*/  @P1 F2FP.BF16.F32.PACK_AB R196, RZ, R196 ;  /* 0x000000c4ffc4123e */ /* 0x000fe400000010ff */
[----:B------:R-:W-:Y:S02]  /*3c90*/  @P1 F2FP.BF16.F32.PACK_AB R186, RZ, R186 ;  /* 0x000000baffba123e */ /* 0x000fe400000010ff */
[----:B------:R-:W-:Y:S01]  /*3ca0*/  @P2 F2FP.BF16.F32.PACK_AB R199, RZ, R199 ;  /* 0x000000c7ffc7223e */ /* 0x000fe200000010ff */
[----:B-1----:R-:W1:Y:S01]  /*3cb0*/  @P1 LDC.64 R86, c[0x0][0x300] ;  /* 0x0000c000ff561b82 */ /* 0x002e620000000a00 */
[----:B------:R-:W-:-:S02]  /*3cc0*/  @P2 F2FP.BF16.F32.PACK_AB R201, RZ, R201 ;  /* 0x000000c9ffc9223e */ /* 0x000fc400000010ff */
[----:B------:R-:W-:Y:S02]  /*3cd0*/  @P2 F2FP.BF16.F32.PACK_AB R203, RZ, R203 ;  /* 0x000000cbffcb223e */ /* 0x000fe400000010ff */
[----:B------:R-:W-:Y:S02]  /*3ce0*/  @P2 F2FP.BF16.F32.PACK_AB R205, RZ, R205 ;  /* 0x000000cdffcd223e */ /* 0x000fe400000010ff */
[----:B------:R-:W-:Y:S02]  /*3cf0*/  @P1 F2FP.BF16.F32.PACK_AB R192, RZ, R192 ;  /* 0x000000c0ffc0123e */ /* 0x000fe400000010ff */
[----:B------:R-:W-:Y:S02]  /*3d00*/  @P1 F2FP.BF16.F32.PACK_AB R195, RZ, R195 ;  /* 0x000000c3ffc3123e */ /* 0x000fe400000010ff */
[----:B------:R-:W-:Y:S01]  /*3d10*/  @P1 F2FP.BF16.F32.PACK_AB R184, RZ, R184 ;  /* 0x000000b8ffb8123e */ /* 0x000fe200000010ff */
[----:B0-----:R-:W0:Y:S01]  /*3d20*/  @P2 LDC.64 R82, c[0x0][0x308] ;  /* 0x0000c200ff522b82 */ /* 0x001e220000000a00 */
[----:B------:R-:W-:Y:S01]  /*3d30*/  @P1 F2FP.BF16.F32.PACK_AB R188, RZ, R188 ;  /* 0x000000bcffbc123e */ /* 0x000fe200000010ff */
[----:B------:R-:W-:Y:S01]  /*3d40*/  IMAD.WIDE.U32 R80, R183, 0x10, R84 ;  /* 0x00000010b7507825 */ /* 0x000fe200078e0054 */
[----:B------:R-:W-:-:S02]  /*3d50*/  @P1 PRMT R72, R190, 0x7610, R72 ;  /* 0x00007610be481816 */ /* 0x000fc40000000048 */
[----:B------:R-:W-:Y:S01]  /*3d60*/  @P1 PRMT R73, R194, 0x7610, R73 ;  /* 0x00007610c2491816 */ /* 0x000fe20000000049 */
[----:B------:R-:W-:Y:S01]  /*3d70*/  IMAD.WIDE.U32 R84, R179, 0x10, R84 ;  /* 0x00000010b3547825 */ /* 0x000fe200078e0054 */
[----:B------:R-:W-:Y:S02]  /*3d80*/  @P1 PRMT R74, R196, 0x7610, R74 ;  /* 0x00007610c44a1816 */ /* 0x000fe4000000004a */
[----:B------:R-:W-:Y:S02]  /*3d90*/  @P1 PRMT R75, R186, 0x7610, R75 ;  /* 0x00007610ba4b1816 */ /* 0x000fe4000000004b */
[----:B------:R-:W-:Y:S01]  /*3da0*/  @P2 F2FP.BF16.F32.PACK_AB R200, RZ, R200 ;  /* 0x000000c8ffc8223e */ /* 0x000fe200000010ff */
[----:B-1----:R-:W-:Y:S01]  /*3db0*/  @P1 IMAD.WIDE.U32 R86, R181, 0x10, R86 ;  /* 0x00000010b5561825 */ /* 0x002fe200078e0056 */
[----:B------:R-:W-:Y:S02]  /*3dc0*/  @P2 F2FP.BF16.F32.PACK_AB R202, RZ, R202 ;  /* 0x000000caffca223e */ /* 0x000fe400000010ff */
[----:B------:R-:W-:-:S02]  /*3dd0*/  @P2 F2FP.BF16.F32.PACK_AB R204, RZ, R204 ;  /* 0x000000ccffcc223e */ /* 0x000fc400000010ff */
[----:B------:R-:W-:Y:S02]  /*3de0*/  @P2 F2FP.BF16.F32.PACK_AB R206, RZ, R206 ;  /* 0x000000ceffce223e */ /* 0x000fe400000010ff */
[----:B------:R-:W-:Y:S02]  /*3df0*/  @P2 PRMT R68, R199, 0x7610, R68 ;  /* 0x00007610c7442816 */ /* 0x000fe40000000044 */
[----:B------:R-:W-:Y:S02]  /*3e00*/  @P2 PRMT R69, R201, 0x7610, R69 ;  /* 0x00007610c9452816 */ /* 0x000fe40000000045 */
[----:B------:R-:W-:Y:S01]  /*3e10*/  @P2 PRMT R70, R203, 0x7610, R70 ;  /* 0x00007610cb462816 */ /* 0x000fe20000000046 */
[----:B0-----:R-:W-:Y:S01]  /*3e20*/  @P2 IMAD.WIDE.U32 R82, R179, 0x10, R82 ;  /* 0x00000010b3522825 */ /* 0x001fe200078e0052 */
[----:B------:R-:W-:Y:S02]  /*3e30*/  @P2 PRMT R71, R205, 0x7610, R71 ;  /* 0x00007610cd472816 */ /* 0x000fe40000000047 */
[----:B------:R-:W-:-:S02]  /*3e40*/  @P1 PRMT R72, R72, 0x5410, R192 ;  /* 0x0000541048481816 */ /* 0x000fc400000000c0 */
[----:B------:R-:W-:Y:S02]  /*3e50*/  @P1 PRMT R73, R73, 0x5410, R195 ;  /* 0x0000541049491816 */ /* 0x000fe400000000c3 */
[----:B------:R-:W-:Y:S02]  /*3e60*/  @P1 PRMT R74, R74, 0x5410, R184 ;  /* 0x000054104a4a1816 */ /* 0x000fe400000000b8 */
[----:B------:R-:W-:Y:S02]  /*3e70*/  @P1 PRMT R75, R75, 0x5410, R188 ;  /* 0x000054104b4b1816 */ /* 0x000fe400000000bc */
[----:B------:R-:W-:Y:S02]  /*3e80*/  @P2 PRMT R68, R68, 0x5410, R200 ;  /* 0x0000541044442816 */ /* 0x000fe400000000c8 */
        /* <DEDUP_REMOVED lines=10> */
[----:B------:R-:W-:Y:S01]  /*3f30*/  @P2 F2FP.BF16.F32.PACK_AB R88, RZ, R176 ;  /* 0x000000b0ff58223e */ /* 0x000fe200000010ff */
[----:B------:R2:W-:Y:S01]  /*3f40*/  STG.E.128 desc[UR4][R84.64], R76 ;  /* 0x0000004c54007986 */ /* 0x0005e2000c101d04 */
[----:B------:R-:W-:Y:S01]  /*3f50*/  @P1 F2FP.BF16.F32.PACK_AB R104, RZ, R104 ;  /* 0x00000068ff68123e */ /* 0x000fe200000010ff */
[----:B0-----:R-:W0:Y:S01]  /*3f60*/  @P1 LDC.64 R86, c[0x0][0x300] ;  /* 0x0000c000ff561b82 */ /* 0x001e220000000a00 */
[----:B------:R-:W-:Y:S02]  /*3f70*/  @P1 F2FP.BF16.F32.PACK_AB R106, RZ, R106 ;  /* 0x0000006aff6a123e */ /* 0x000fe400000010ff */
[----:B------:R-:W-:Y:S02]  /*3f80*/  @P1 F2FP.BF16.F32.PACK_AB R155, RZ, R155 ;  /* 0x0000009bff9b123e */ /* 0x000fe400000010ff */
[----:B------:R-:W-:Y:S02]  /*3f90*/  @P1 F2FP.BF16.F32.PACK_AB R162, RZ, R162 ;  /* 0x000000a2ffa2123e */ /* 0x000fe400000010ff */
[----:B------:R-:W-:Y:S01]  /*3fa0*/  @P1 F2FP.BF16.F32.PACK_AB R105, RZ, R105 ;  /* 0x00000069ff69123e */ /* 0x000fe200000010ff */
[----:B-1----:R-:W1:Y:S01]  /*3fb0*/  @P1 LDC.64 R82, c[0x0][0x300] ;  /* 0x0000c000ff521b82 */ /* 0x002e620000000a00 */
[----:B------:R-:W-:-:S02]  /*3fc0*/  @P2 PRMT R71, R160, 0x7610, R71 ;  /* 0x00007610a0472816 */ /* 0x000fc40000000047 */
[----:B------:R-:W-:Y:S02]  /*3fd0*/  @P1 F2FP.BF16.F32.PACK_AB R107, RZ, R107 ;  /* 0x0000006bff6b123e */ /* 0x000fe400000010ff */
[----:B------:R-:W-:Y:S02]  /*3fe0*/  @P2 PRMT R71, R71, 0x5410, R88 ;  /* 0x0000541047472816 */ /* 0x000fe40000000058 */
[----:B------:R-:W-:Y:S01]  /*3ff0*/  @P1 F2FP.BF16.F32.PACK_AB R161, RZ, R161 ;  /* 0x000000a1ffa1123e */ /* 0x000fe200000010ff */
[----:B--2---:R-:W-:Y:S01]  /*4000*/  FMUL.FTZ R76, R176, UR14 ;  /* 0x0000000eb04c7c20 */ /* 0x004fe20008410000 */
[----:B------:R-:W2:Y:S01]  /*4010*/  @P2 LDC.64 R84, c[0x0][0x308] ;  /* 0x0000c200ff542b82 */ /* 0x000ea20000000a00 */
[----:B------:R-:W-:Y:S02]  /*4020*/  @P1 F2FP.BF16.F32.PACK_AB R163, RZ, R163 ;  /* 0x000000a3ffa3123e */ /* 0x000fe400000010ff */
[----:B------:R-:W-:Y:S02]  /*4030*/  @P1 PRMT R72, R104, 0x7610, R72 ;  /* 0x0000761068481816 */ /* 0x000fe40000000048 */
[----:B------:R-:W-:-:S02]  /*4040*/  FSEL R79, R76, RZ, P6 ;  /* 0x000000ff4c4f7208 */ /* 0x000fc40003000000 */
[----:B------:R-:W-:Y:S01]  /*4050*/  @P1 LOP3.LUT P6, RZ, R149, 0xff000000, RZ, 0xc0, !PT ;  /* 0xff00000095ff1812 */ /* 0x000fe200078cc0ff */
[----:B------:R-:W3:Y:S01]  /*4060*/  LDC.64 R88, c[0x0][0x210] ;  /* 0x00008400ff587b82 */ /* 0x000ee20000000a00 */
[----:B------:R-:W-:Y:S01]  /*4070*/  @P1 PRMT R73, R106, 0x7610, R73 ;  /* 0x000076106a491816 */ /* 0x000fe20000000049 */
[----:B0-----:R-:W-:Y:S01]  /*4080*/  @P1 IMAD.WIDE.U32 R86, R187, 0x10, R86 ;  /* 0x00000010bb561825 */ /* 0x001fe200078e0056 */
[----:B------:R-:W-:Y:S02]  /*4090*/  @P1 FSEL R76, R76, RZ, P6 ;  /* 0x000000ff4c4c1208 */ /* 0x000fe40003000000 */
[----:B------:R-:W-:Y:S02]  /*40a0*/  @P1 LOP3.LUT P6, RZ, R148, 0xff0000, RZ, 0xc0, !PT ;  /* 0x00ff000094ff1812 */ /* 0x000fe400078cc0ff */
[----:B------:R-:W-:Y:S01]  /*40b0*/  @P1 F2FP.BF16.F32.PACK_AB R91, RZ, R76 ;  /* 0x0000004cff5b123e */ /* 0x000fe200000010ff */
[----:B-1----:R-:W-:Y:S01]  /*40c0*/  @P1 IMAD.WIDE.U32 R82, R179, 0x10, R82 ;  /* 0x00000010b3521825 */ /* 0x002fe200078e0052 */
[----:B------:R-:W-:-:S02]  /*40d0*/  @P1 PRMT R74, R155, 0x7610, R74 ;  /* 0x000076109b4a1816 */ /* 0x000fc4000000004a */
[----:B------:R-:W-:Y:S02]  /*40e0*/  @P1 PRMT R75, R162, 0x7610, R75 ;  /* 0x00007610a24b1816 */ /* 0x000fe4000000004b */
[----:B------:R-:W-:Y:S02]  /*40f0*/  FSEL R76, R90, RZ, P4 ;  /* 0x000000ff5a4c7208 */ /* 0x000fe40002000000 */
[----:B------:R-:W-:Y:S01]  /*4100*/  @P1 LOP3.LUT P4, RZ, R148, 0xff00, RZ, 0xc0, !PT ;  /* 0x0000ff0094ff1812 */ /* 0x000fe2000788c0ff */
[----:B--2---:R-:W-:Y:S01]  /*4110*/  @P2 IMAD.WIDE.U32 R84, R187, 0x10, R84 ;  /* 0x00000010bb542825 */ /* 0x004fe200078e0054 */
[----:B------:R-:W-:Y:S02]  /*4120*/  @P1 FSEL R96, R96, RZ, P5 ;  /* 0x000000ff60601208 */ /* 0x000fe40002800000 */
[----:B------:R-:W-:Y:S02]  /*4130*/  @P1 FSEL R97, R97, RZ, P6 ;  /* 0x000000ff61611208 */ /* 0x000fe40003000000 */
[----:B------:R-:W-:-:S02]  /*4140*/  @P2 F2FP.BF16.F32.PACK_AB R156, RZ, R156 ;  /* 0x0000009cff9c223e */ /* 0x000fc400000010ff */
[----:B------:R-:W-:Y:S02]  /*4150*/  @P2 F2FP.BF16.F32.PACK_AB R158, RZ, R158 ;  /* 0x0000009eff9e223e */ /* 0x000fe400000010ff */
        /* <DEDUP_REMOVED lines=8> */
[----:B------:R-:W-:Y:S02]  /*41e0*/  @P1 FSEL R90, R90, RZ, P4 ;  /* 0x000000ff5a5a1208 */ /* 0x000fe40002000000 */
[----:B------:R-:W-:Y:S02]  /*41f0*/  @P1 F2FP.BF16.F32.PACK_AB R96, RZ, R96 ;  /* 0x00000060ff60123e */ /* 0x000fe400000010ff */
[----:B------:R-:W-:Y:S02]  /*4200*/  @P1 F2FP.BF16.F32.PACK_AB R97, RZ, R97 ;  /* 0x00000061ff61123e */ /* 0x000fe400000010ff */
[----:B------:R-:W-:-:S02]  /*4210*/  @P2 F2FP.BF16.F32.PACK_AB R157, RZ, R157 ;  /* 0x0000009dff9d223e */ /* 0x000fc400000010ff */
[----:B------:R-:W-:Y:S02]  /*4220*/  @P2 F2FP.BF16.F32.PACK_AB R159, RZ, R159 ;  /* 0x0000009fff9f223e */ /* 0x000fe400000010ff */
[----:B------:R-:W-:Y:S02]  /*4230*/  @P2 PRMT R69, R156, 0x7610, R69 ;  /* 0x000076109c452816 */ /* 0x000fe40000000045 */
[----:B------:R-:W-:Y:S02]  /*4240*/  @P2 PRMT R70, R158, 0x7610, R70 ;  /* 0x000076109e462816 */ /* 0x000fe40000000046 */
[----:B------:R-:W-:Y:S02]  /*4250*/  @P2 F2FP.BF16.F32.PACK_AB R98, RZ, R98 ;  /* 0x00000062ff62223e */ /* 0x000fe400000010ff */
[----:B------:R-:W-:Y:S02]  /*4260*/  @P2 PRMT R68, R95, 0x7610, R68 ;  /* 0x000076105f442816 */ /* 0x000fe40000000044 */
[----:B------:R-:W-:-:S02]  /*4270*/  @P1 F2FP.BF16.F32.PACK_AB R152, RZ, R152 ;  /* 0x00000098ff98123e */ /* 0x000fc400000010ff */
[----:B------:R-:W-:Y:S02]  /*4280*/  @P1 F2FP.BF16.F32.PACK_AB R154, RZ, R154 ;  /* 0x0000009aff9a123e */ /* 0x000fe400000010ff */
[----:B------:R-:W-:Y:S02]  /*4290*/  @P1 F2FP.BF16.F32.PACK_AB R90, RZ, R90 ;  /* 0x0000005aff5a123e */ /* 0x000fe400000010ff */
[----:B0-----:R-:W-:Y:S02]  /*42a0*/  @P1 PRMT R72, R96, 0x7610, R72 ;  /* 0x0000761060481816 */ /* 0x001fe40000000048 */
[----:B------:R-:W-:Y:S02]  /*42b0*/  @P1 PRMT R73, R97, 0x7610, R73 ;  /* 0x0000761061491816 */ /* 0x000fe40000000049 */
[----:B------:R-:W-:Y:S02]  /*42c0*/  @P1 PRMT R74, R153, 0x7610, R74 ;  /* 0x00007610994a1816 */ /* 0x000fe4000000004a */
[----:B------:R-:W-:-:S02]  /*42d0*/  @P1 PRMT R75, R167, 0x7610, R75 ;  /* 0x00007610a74b1816 */ /* 0x000fc4000000004b */
[----:B------:R-:W-:Y:S02]  /*42e0*/  @P2 PRMT R69, R69, 0x5410, R157 ;  /* 0x0000541045452816 */ /* 0x000fe4000000009d */
[----:B------:R-:W-:Y:S02]  /*42f0*/  @P2 PRMT R70, R70, 0x5410, R159 ;  /* 0x0000541046462816 */ /* 0x000fe4000000009f */
[----:B------:R-:W-:Y:S02]  /*4300*/  @P2 PRMT R68, R68, 0x5410, R98 ;  /* 0x0000541044442816 */ /* 0x000fe40000000062 */
[----:B------:R-:W-:Y:S02]  /*4310*/  F2FP.BF16.F32.PACK_AB R79, R79, R166 ;  /* 0x000000a64f4f723e */ /* 0x000fe400000010ff */
[----:B------:R-:W-:Y:S01]  /*4320*/  F2FP.BF16.F32.PACK_AB R78, R103, R102 ;  /* 0x00000066674e723e */ /* 0x000fe200000010ff */
[----:B------:R0:W-:Y:S01]  /*4330*/  @P2 STG.E.128 desc[UR4][R84.64], R68 ;  /* 0x0000004454002986 */ /* 0x0001e2000c101d04 */
[----:B------:R-:W-:-:S02]  /*4340*/  F2FP.BF16.F32.PACK_AB R77, R101, R100 ;  /* 0x00000064654d723e */ /* 0x000fc400000010ff */
[----:B------:R-:W-:Y:S02]  /*4350*/  F2FP.BF16.F32.PACK_AB R76, R76, R99 ;  /* 0x000000634c4c723e */ /* 0x000fe400000010ff */
[----:B------:R-:W-:Y:S02]  /*4360*/  @P1 PRMT R72, R72, 0x5410, R90 ;  /* 0x0000541048481816 */ /* 0x000fe4000000005a */
[----:B------:R-:W-:Y:S01]  /*4370*/  @P1 PRMT R73, R73, 0x5410, R152 ;  /* 0x0000541049491816 */ /* 0x000fe20000000098 */
[----:B------:R0:W-:Y:S01]  /*4380*/  STG.E.128 desc[UR4][R80.64], R76 ;  /* 0x0000004c50007986 */ /* 0x0001e2000c101d04 */
[----:B------:R-:W-:Y:S02]  /*4390*/  @P1 PRMT R74, R74, 0x5410, R154 ;  /* 0x000054104a4a1816 */ /* 0x000fe4000000009a */
[----:B------:R-:W-:Y:S02]  /*43a0*/  @P1 PRMT R75, R75, 0x5410, R91 ;  /* 0x000054104b4b1816 */ /* 0x000fe4000000005b */
[----:B---3--:R-:W-:-:S03]  /*43b0*/  LEA R177, R88, R177, 0x2 ;  /* 0x000000b158b17211 */ /* 0x008fc600078e10ff */
[----:B------:R0:W-:Y:S01]  /*43c0*/  @P1 STG.E.128 desc[UR4][R86.64], R72 ;  /* 0x0000004856001986 */ /* 0x0001e2000c101d04 */
[----:B------:R-:W-:-:S13]  /*43d0*/  ISETP.GE.AND P1, PT, R177, R89, PT ;  /* 0x00000059b100720c */ /* 0x000fda0003f26270 */
[----:B------:R-:W-:Y:S05]  /*43e0*/  @!P1 BRA `(.L_x_340) ;  /* 0xffffffc4004c9947 */ /* 0x000fea000383ffff */
[----:B------:R-:W-:Y:S05]  /*43f0*/  BSYNC B1 ;  /* 0x0000000000017941 */ /* 0x000fea0003800000 */
.L_x_338:
        /* <DEDUP_REMOVED lines=39> */
[----:B------:R-:W-:-:S07]  /*4670*/  MOV R110, R112 ;  /* 0x00000070006e7202 */ /* 0x000fce0000000f00 */
.L_x_337:
[----:B------:R-:W-:Y:S05]  /*4680*/  BSYNC B0 ;  /* 0x0000000000007941 */ /* 0x000fea0003800000 */
.L_x_335:
[----:B------:R-:W1:Y:S01]  /*4690*/  S2R R3, SR_CgaCtaId ;  /* 0x0000000000037919 */ /* 0x000e620000008800 */
[----:B------:R-:W-:Y:S01]  /*46a0*/  SHF.R.U32.HI R2, RZ, 0x5, R113 ;  /* 0x00000005ff027819 */ /* 0x000fe20000011671 */
[----:B------:R-:W-:Y:S05]  /*46b0*/  WARPSYNC.ALL ;  /* 0x0000000000007948 */ /* 0x000fea0003800000 */
[----:B------:R-:W-:Y:S01]  /*46c0*/  MOV R0, 0x400 ;  /* 0x0000040000007802 */ /* 0x000fe20000000f00 */
[----:B------:R-:W-:Y:S01]  /*46d0*/  IMAD.SHL.U32 R29, R2, 0x80, RZ ;  /* 0x00000080021d7824 */ /* 0x000fe200078e00ff */
[----:B------:R-:W-:Y:S01]  /*46e0*/  LOP3.LUT R28, R113, 0x1f, RZ, 0xc0, !PT ;  /* 0x0000001f711c7812 */ /* 0x000fe200078ec0ff */
[----:B0-----:R-:W0:Y:S01]  /*46f0*/  S2R R68, SR_CTAID.X ;  /* 0x0000000000447919 */ /* 0x001e220000002500 */
[----:B------:R-:W-:Y:S01]  /*4700*/  ULDC UR6, c[0x0][0x218] ;  /* 0x0000860000067ab9 */ /* 0x000fe20000000800 */
[----:B-1----:R-:W-:-:S02]  /*4710*/  LEA R2, R3, R0, 0x18 ;  /* 0x0000000003027211 */ /* 0x002fc400078ec0ff */
[----:B------:R-:W-:Y:S02]  /*4720*/  LOP3.LUT R0, R29, 0xffffff80, R28, 0xe2, !PT ;  /* 0xffffff801d007812 */ /* 0x000fe400078ee21c */
[-C--:B------:R-:W-:Y:S02]  /*4730*/  LEA R28, R113, R2.reuse, 0x2 ;  /* 0x00000002711c7211 */ /* 0x080fe400078e10ff */
[----:B------:R-:W-:Y:S01]  /*4740*/  LEA R0, R0, R2, 0x5 ;  /* 0x0000000200007211 */ /* 0x000fe200078e28ff */
[----:B0-----:R-:W-:-:S04]  /*4750*/  IMAD R68, R68, UR6, RZ ;  /* 0x0000000644447c24 */ /* 0x001fc8000f8e02ff */
[----:B------:R-:W-:Y:S01]  /*4760*/  STS.128 [R0], R56 ;  /* 0x0000003800007388 */ /* 0x000fe20000000c00 */
[----:B------:R-:W-:-:S03]  /*4770*/  ULDC.64 UR6, c[0x0][0x2d8] ;  /* 0x0000b60000067ab9 */ /* 0x000fc60000000a00 */
[----:B------:R-:W-:Y:S01]  /*4780*/  STS.128 [R0+0x10], R64 ;  /* 0x0000104000007388 */ /* 0x000fe20000000c00 */
[----:B------:R-:W-:-:S03]  /*4790*/  IADD3 R113, P0, R68, R113, RZ ;  /* 0x0000007144717210 */ /* 0x000fc60007f1e0ff */
        /* <DEDUP_REMOVED lines=67> */
[----:B------:R-:W-:Y:S01]  /*4bd0*/  IMAD.X R30, RZ, RZ, RZ, P0 ;  /* 0x000000ffff1e7224 */ /* 0x000fe200000e06ff */
[----:B------:R-:W-:Y:S01]  /*4be0*/  STS.128 [R0], R52 ;  /* 0x0000003400007388 */ /* 0x000fe20000000c00 */
[----:B-----5:R-:W-:-:S03]  /*4bf0*/  FADD.FTZ R31, R31, R64 ;  /* 0x000000401f1f7221 */ /* 0x020fc60000010000 */
[----:B------:R-:W-:Y:S01]  /*4c00*/  SHF.L.U64.HI R30, R113, 0x2, R30 ;  /* 0x00000002711e7819 */ /* 0x000fe2000001021e */
[----:B------:R-:W-:Y:S01]  /*4c10*/  STS.128 [R0+0x10], R60 ;  /* 0x0000103c00007388 */ /* 0x000fe20000000c00 */
[----:B------:R-:W-:-:S03]  /*4c20*/  FADD.FTZ R59, R32, R59 ;  /* 0x0000003b203b7221 */ /* 0x000fc60000010000 */
[----:B------:R0:W-:Y:S01]  /*4c30*/  STS.128 [R0+0x400], R4 ;  /* 0x0004000400007388 */ /* 0x0001e20000000c00 */
[----:B------:R-:W-:-:S03]  /*4c40*/  FADD.FTZ R33, R33, R66 ;  /* 0x0000004221217221 */ /* 0x000fc60000010000 */
[----:B------:R-:W-:Y:S01]  /*4c50*/  STS.128 [R0+0x410], R8 ;  /* 0x0004100800007388 */ /* 0x000fe20000000c00 */
[----:B------:R-:W-:-:S03]  /*4c60*/  FADD.FTZ R65, R34, R65 ;  /* 0x0000004122417221 */ /* 0x000fc60000010000 */
[----:B------:R-:W-:Y:S04]  /*4c70*/  STS.128 [R0+0x800], R12 ;  /* 0x0008000c00007388 */ /* 0x000fe80000000c00 */
[----:B------:R-:W-:Y:S04]  /*4c80*/  STS.128 [R0+0x810], R16 ;  /* 0x0008101000007388 */ /* 0x000fe80000000c00 */
[----:B------:R-:W-:Y:S01]  /*4c90*/  STS.128 [R0+0xc00], R20 ;  /* 0x000c001400007388 */ /* 0x000fe20000000c00 */
[----:B0-----:R-:W-:-:S03]  /*4ca0*/  FADD.FTZ R7, R3, R56 ;  /* 0x0000003803077221 */ /* 0x001fc60000010000 */
        /* <DEDUP_REMOVED lines=17> */
[----:B------:R-:W-:Y:S01]  /*4dc0*/  LDS R17, [R28+0x1800] ;  /* 0x001800001c117984 */ /* 0x000fe20000000800 */
[----:B---3--:R-:W-:-:S03]  /*4dd0*/  FADD.FTZ R5, R5, R8 ;  /* 0x0000000805057221 */ /* 0x008fc60000010000 */
[----:B------:R-:W2:Y:S01]  /*4de0*/  LDS R10, [R28+0xc00] ;  /* 0x000c00001c0a7984 */ /* 0x000ea20000000800 */
[----:B----4-:R-:W-:-:S03]  /*4df0*/  FADD.FTZ R12, R4, R9 ;  /* 0x00000009040c7221 */ /* 0x010fc60000010000 */
[----:B------:R-:W3:Y:S01]  /*4e00*/  LDS R8, [R28+0x800] ;  /* 0x000800001c087984 */ /* 0x000ee20000000800 */
[----:B------:R-:W-:Y:S01]  /*4e10*/  SHF.L.U32 R4, R113, 0x2, RZ ;  /* 0x0000000271047819 */ /* 0x000fe200000006ff */
[----:B-----5:R-:W-:Y:S02]  /*4e20*/  FADD.FTZ R0, RZ, R0 ;  /* 0x00000000ff007221 */ /* 0x020fe40000010000 */
[----:B------:R-:W4:Y:S01]  /*4e30*/  LDS R9, [R28+0xa00] ;  /* 0x000a00001c097984 */ /* 0x000f220000000800 */
        /* <DEDUP_REMOVED lines=8> */
[----:B------:R-:W-:-:S02]  /*4ec0*/  FADD.FTZ R12, R12, R21 ;  /* 0x000000150c0c7221 */ /* 0x000fc40000010000 */
[----:B------:R-:W5:Y:S01]  /*4ed0*/  LDS R14, [R28+0x1a00] ;  /* 0x001a00001c0e7984 */ /* 0x000f620000000800 */
[----:B------:R-:W-:-:S03]  /*4ee0*/  FADD.FTZ R6, R6, R15 ;  /* 0x0000000f06067221 */ /* 0x000fc60000010000 */
[----:B------:R-:W5:Y:S04]  /*4ef0*/  LDS R11, [R28+0xe00] ;  /* 0x000e00001c0b7984 */ /* 0x000f680000000800 */
[----:B------:R-:W5:Y:S01]  /*4f00*/  LDS R39, [R28+0x3400] ;  /* 0x003400001c277984 */ /* 0x000f620000000800 */
[----:B0-----:R-:W-:Y:S01]  /*4f10*/  FADD.FTZ R21, R5, R22 ;  /* 0x0000001605157221 */ /* 0x001fe20000010000 */
[----:B------:R-:W-:Y:S02]  /*4f20*/  IADD3.X R5, R30, UR7, RZ, P0, !PT ;  /* 0x000000071e057c10 */ /* 0x000fe400087fe4ff */
[----:B------:R-:W0:Y:S01]  /*4f30*/  LDS R27, [R28+0x2800] ;  /* 0x002800001c1b7984 */ /* 0x000e220000000800 */
[----:B-1----:R-:W-:-:S03]  /*4f40*/  FADD.FTZ R0, R0, R23 ;  /* 0x0000001700007221 */ /* 0x002fc60000010000 */
[----:B------:R-:W1:Y:S04]  /*4f50*/  LDS R19, [R28+0x1c00] ;  /* 0x001c00001c137984 */ /* 0x000e680000000800 */
[----:B------:R-:W1:Y:S01]  /*4f60*/  LDS R41, [R28+0x3600] ;  /* 0x003600001c297984 */ /* 0x000e620000000800 */
[----:B--2---:R-:W-:-:S03]  /*4f70*/  FADD.FTZ R10, RZ, R10 ;  /* 0x0000000aff0a7221 */ /* 0x004fc60000010000 */
[----:B------:R-:W2:Y:S01]  /*4f80*/  LDS R18, [R28+0x2a00] ;  /* 0x002a00001c127984 */ /* 0x000ea20000000800 */
[----:B---3--:R-:W-:-:S03]  /*4f90*/  FADD.FTZ R8, RZ, R8 ;  /* 0x00000008ff087221 */ /* 0x008fc60000010000 */
[----:B------:R-:W3:Y:S01]  /*4fa0*/  LDS R16, [R28+0x1e00] ;  /* 0x001e00001c107984 */ /* 0x000ee20000000800 */
[----:B----4-:R-:W-:Y:S01]  /*4fb0*/  FADD.FTZ R9, RZ, R9 ;  /* 0x00000009ff097221 */ /* 0x010fe20000010000 */
[----:B------:R-:W-:Y:S02]  /*4fc0*/  FADD.FTZ R8, R8, R17 ;  /* 0x0000001108087221 */ /* 0x000fe40000010000 */
[----:B------:R-:W4:Y:S01]  /*4fd0*/  LDS R43, [R28+0x3800] ;  /* 0x003800001c2b7984 */ /* 0x000f220000000800 */
[----:B-----5:R-:W-:-:S03]  /*4fe0*/  FADD.FTZ R37, R12, R37 ;  /* 0x000000250c257221 */ /* 0x020fc60000010000 */
        /* <DEDUP_REMOVED lines=12> */
[----:B------:R-:W-:-:S03]  /*50b0*/  FADD.FTZ R41, R6, R41 ;  /* 0x0000002906297221 */ /* 0x000fc60000010000 */
        /* <DEDUP_REMOVED lines=24> */
.L_x_339:
        /* <DEDUP_REMOVED lines=8> */
.L_x_342:
[----:B------:R-:W-:Y:S05]  /*52c0*/  BSYNC B2 ;  /* 0x0000000000027941 */ /* 0x000fea0003800000 */
.L_x_341:
[----:B------:R-:W-:Y:S01]  /*52d0*/  HFMA2.MMA R217, -RZ, RZ, 0, 5.9604644775390625e-08 ;  /* 0x00000001ffd97435 */ /* 0x000fe200000001ff */
[----:B------:R-:W-:Y:S01]  /*52e0*/  MOV R218, R198 ;  /* 0x000000c600da7202 */ /* 0x000fe20000000f00 */
[----:B------:R-:W-:Y:S01]  /*52f0*/  IMAD.MOV.U32 R220, RZ, RZ, 0x1f ;  /* 0x0000001fffdc7424 */ /* 0x000fe200078e00ff */
[----:B------:R-:W-:Y:S01]  /*5300*/  MOV R215, 0xffffffff ;  /* 0xffffffff00d77802 */ /* 0x000fe20000000f00 */
[----:B------:R-:W-:-:S07]  /*5310*/  IMAD.MOV.U32 R85, RZ, RZ, R216 ;  /* 0x000000ffff557224 */ /* 0x000fce00078e00d8 */
[----:B------:R-:W-:Y:S05]  /*5320*/  WARPSYNC.COLLECTIVE R215, `(.L_x_343) ;  /* 0x00000000d7087348 */ /* 0x000fea0003c00000 */
[----:B------:R0:W1:Y:S02]  /*5330*/  SHFL.BFLY P2, R216, R218, R217, R220 ;  /* 0x0c0000d9dad87389 */ /* 0x00006400000400dc */
[----:B01----:R-:W-:Y:S01]  /*5340*/  ENDCOLLECTIVE ;  /* 0x000000000000791b */ /* 0x003fe20003800000 */
.L_x_343:
[----:B------:R-:W-:Y:S01]  /*5350*/  FADD.FTZ R85, R208, R85 ;  /* 0x00000055d0557221 */ /* 0x000fe20000010000 */
[----:B------:R-:W-:-:S03]  /*5360*/  HFMA2.MMA R217, -RZ, RZ, 0, 1.1920928955078125e-07 ;  /* 0x00000002ffd97435 */ /* 0x000fc600000001ff */
[----:B------:R-:W-:Y:S01]  /*5370*/  IMAD.MOV.U32 R218, RZ, RZ, R85 ;  /* 0x000000ffffda7224 */ /* 0x000fe200078e0055 */
[----:B------:R-:W-:-:S07]  /*5380*/  MOV R193, R216 ;  /* 0x000000d800c17202 */ /* 0x000fce0000000f00 */
[----:B------:R-:W-:Y:S05]  /*5390*/  WARPSYNC.COLLECTIVE R215, `(.L_x_344) ;  /* 0x00000000d7087348 */ /* 0x000fea0003c00000 */
[----:B------:R0:W1:Y:S02]  /*53a0*/  SHFL.BFLY P2, R216, R218, R217, R220 ;  /* 0x0c0000d9dad87389 */ /* 0x00006400000400dc */
[----:B01----:R-:W-:Y:S01]  /*53b0*/  ENDCOLLECTIVE ;  /* 0x000000000000791b */ /* 0x003fe20003800000 */
.L_x_344:
[----:B------:R-:W-:-:S04]  /*53c0*/  FADD.FTZ R193, R198, R193 ;  /* 0x000000c1c6c17221 */ /* 0x000fc80000010000 */
[----:B------:R-:W-:Y:S01]  /*53d0*/  IMAD.MOV.U32 R218, RZ, RZ, R193 ;  /* 0x000000ffffda7224 */ /* 0x000fe200078e00c1 */
[----:B------:R-:W-:-:S07]  /*53e0*/  MOV R210, R216 ;  /* 0x000000d800d27202 */ /* 0x000fce0000000f00 */
[----:B------:R-:W-:Y:S05]  /*53f0*/  WARPSYNC.COLLECTIVE R215, `(.L_x_345) ;  /* 0x00000000d7087348 */ /* 0x000fea0003c00000 */
[----:B------:R0:W1:Y:S02]  /*5400*/  SHFL.BFLY P2, R216, R218, R217, R220 ;  /* 0x0c0000d9dad87389 */ /* 0x00006400000400dc */
[----:B01----:R-:W-:Y:S01]  /*5410*/  ENDCOLLECTIVE ;  /* 0x000000000000791b */ /* 0x003fe20003800000 */
.L_x_345:
[----:B------:R-:W-:-:S05]  /*5420*/  FADD.FTZ R210, R85, R210 ;  /* 0x000000d255d27221 */ /* 0x000fca0000010000 */
[----:B------:R-:W-:Y:S01]  /*5430*/  MOV R218, R210 ;  /* 0x000000d200da7202 */ /* 0x000fe20000000f00 */
[----:B------:R-:W-:Y:S01]  /*5440*/  IMAD.MOV.U32 R217, RZ, RZ, 0x4 ;  /* 0x00000004ffd97424 */ /* 0x000fe200078e00ff */
[----:B------:R-:W-:-:S07]  /*5450*/  MOV R214, R216 ;  /* 0x000000d800d67202 */ /* 0x000fce0000000f00 */
[----:B------:R-:W-:Y:S05]  /*5460*/  WARPSYNC.COLLECTIVE R215, `(.L_x_346) ;  /* 0x00000000d7087348 */ /* 0x000fea0003c00000 */
[----:B------:R0:W1:Y:S02]  /*5470*/  SHFL.BFLY P2, R216, R218, R217, R220 ;  /* 0x0c0000d9dad87389 */ /* 0x00006400000400dc */
[----:B01----:R-:W-:Y:S01]  /*5480*/  ENDCOLLECTIVE ;  /* 0x000000000000791b */ /* 0x003fe20003800000 */
.L_x_346:
[----:B------:R-:W-:-:S05]  /*5490*/  FADD.FTZ R214, R193, R214 ;  /* 0x000000d6c1d67221 */ /* 0x000fca0000010000 */
[----:B------:R-:W-:Y:S02]  /*54a0*/  MOV R218, R214 ;  /* 0x000000d600da7202 */ /* 0x000fe40000000f00 */
[----:B------:R-:W-:-:S07]  /*54b0*/  MOV R209, R216 ;  /* 0x000000d800d17202 */ /* 0x000fce0000000f00 */
[----:B------:R-:W-:Y:S05]  /*54c0*/  WARPSYNC.COLLECTIVE R215, `(.L_x_347) ;  /* 0x00000000d7087348 */ /* 0x000fea0003c00000 */
[----:B------:R0:W1:Y:S02]  /*54d0*/  SHFL.BFLY P2, R216, R218, R217, R220 ;  /* 0x0c0000d9dad87389 */ /* 0x00006400000400dc */
[----:B01----:R-:W-:Y:S01]  /*54e0*/  ENDCOLLECTIVE ;  /* 0x000000000000791b */ /* 0x003fe20003800000 */
.L_x_347:
[----:B------:R-:W-:Y:S01]  /*54f0*/  FADD.FTZ R209, R210, R209 ;  /* 0x000000d1d2d17221 */ /* 0x000fe20000010000 */
[----:B------:R-:W-:-:S04]  /*5500*/  HFMA2.MMA R217, -RZ, RZ, 0, 4.76837158203125e-07 ;  /* 0x00000008ffd97435 */ /* 0x000fc800000001ff */
[----:B------:R-:W-:Y:S01]  /*5510*/  MOV R218, R209 ;  /* 0x000000d100da7202 */ /* 0x000fe20000000f00 */
[----:B------:R-:W-:-:S07]  /*5520*/  IMAD.MOV.U32 R213, RZ, RZ, R216 ;  /* 0x000000ffffd57224 */ /* 0x000fce00078e00d8 */
[----:B------:R-:W-:Y:S05]  /*5530*/  WARPSYNC.COLLECTIVE R215, `(.L_x_348) ;  /* 0x00000000d7087348 */ /* 0x000fea0003c00000 */
[----:B------:R0:W1:Y:S02]  /*5540*/  SHFL.BFLY P2, R216, R218, R217, R220 ;  /* 0x0c0000d9dad87389 */ /* 0x00006400000400dc */
[----:B01----:R-:W-:Y:S01]  /*5550*/  ENDCOLLECTIVE ;  /* 0x000000000000791b */ /* 0x003fe20003800000 */
.L_x_348:
[----:B------:R-:W-:-:S05]  /*5560*/  FADD.FTZ R213, R214, R213 ;  /* 0x000000d5d6d57221 */ /* 0x000fca0000010000 */
[----:B------:R-:W-:Y:S01]  /*5570*/  MOV R218, R213 ;  /* 0x000000d500da7202 */ /* 0x000fe20000000f00 */
[----:B------:R-:W-:-:S07]  /*5580*/  IMAD.MOV.U32 R198, RZ, RZ, R216 ;  /* 0x000000ffffc67224 */ /* 0x000fce00078e00d8 */
[----:B------:R-:W-:Y:S05]  /*5590*/  WARPSYNC.COLLECTIVE R215, `(.L_x_349) ;  /* 0x00000000d7087348 */ /* 0x000fea0003c00000 */
[----:B------:R0:W1:Y:S02]  /*55a0*/  SHFL.BFLY P2, R216, R218, R217, R220 ;  /* 0x0c0000d9dad87389 */ /* 0x00006400000400dc */
[----:B01----:R-:W-:Y:S01]  /*55b0*/  ENDCOLLECTIVE ;  /* 0x000000000000791b */ /* 0x003fe20003800000 */
.L_x_349:
[----:B------:R-:W-:-:S05]  /*55c0*/  FADD.FTZ R198, R209, R198 ;  /* 0x000000c6d1c67221 */ /* 0x000fca0000010000 */
[----:B------:R-:W-:Y:S01]  /*55d0*/  MOV R218, R198 ;  /* 0x000000c600da7202 */ /* 0x000fe20000000f00 */
[----:B------:R-:W-:Y:S01]  /*55e0*/  IMAD.MOV.U32 R217, RZ, RZ, 0x10 ;  /* 0x00000010ffd97424 */ /* 0x000fe200078e00ff */
[----:B------:R-:W-:-:S07]  /*55f0*/  MOV R208, R216 ;  /* 0x000000d800d07202 */ /* 0x000fce0000000f00 */
[----:B------:R-:W-:Y:S05]  /*5600*/  WARPSYNC.COLLECTIVE R215, `(.L_x_350) ;  /* 0x00000000d7087348 */ /* 0x000fea0003c00000 */
[----:B------:R0:W1:Y:S02]  /*5610*/  SHFL.BFLY P2, R216, R218, R217, R220 ;  /* 0x0c0000d9dad87389 */ /* 0x00006400000400dc */
[----:B01----:R-:W-:Y:S01]  /*5620*/  ENDCOLLECTIVE ;  /* 0x000000000000791b */ /* 0x003fe20003800000 */
.L_x_350:
[----:B------:R-:W-:-:S05]  /*5630*/  FADD.FTZ R208, R213, R208 ;  /* 0x000000d0d5d07221 */ /* 0x000fca0000010000 */
[----:B------:R-:W-:Y:S02]  /*5640*/  MOV R218, R208 ;  /* 0x000000d000da7202 */ /* 0x000fe40000000f00 */
[----:B------:R-:W-:-:S07]  /*5650*/  MOV R85, R216 ;  /* 0x000000d800557202 */ /* 0x000fce0000000f00 */
[----:B------:R-:W-:Y:S05]  /*5660*/  WARPSYNC.COLLECTIVE R215, `(.L_x_351) ;  /* 0x00000000d7087348 */ /* 0x000fea0003c00000 */
[----:B------:R0:W1:Y:S02]  /*5670*/  SHFL.BFLY P2, R216, R218, R217, R220 ;  /* 0x0c0000d9dad87389 */ /* 0x00006400000400dc */
[----:B01----:R-:W-:Y:S01]  /*5680*/  ENDCOLLECTIVE ;  /* 0x000000000000791b */ /* 0x003fe20003800000 */
.L_x_351:
[----:B------:R-:W-:Y:S01]  /*5690*/  MOV R193, R216 ;  /* 0x000000d800c17202 */ /* 0x000fe20000000f00 */
[----:B------:R-:W-:Y:S06]  /*56a0*/  BRA `(.L_x_352) ;  /* 0xffffffcc00007947 */ /* 0x000fec000383ffff */
.L_x_353:
        /* <DEDUP_REMOVED lines=13> */
.L_x_3729:


//--------------------- .text._ZN10layer_norm31ln_parallel_residual_bwd_kernelINS_13Kernel_traitsI6__halfS2_S2_S2_fjLj1024ELj1ELj4ELj1ELj16ENS_18Kernel_traits_baseILj1024ES2_S2_S2_S2_fjLj128EEEEELb0ELb0ELb0EEEvNS_9BwdParamsE --------------------------
	.section	.text._ZN10layer_norm31ln_parallel_residual_bwd_kernelINS_13Kernel_traitsI6__halfS2_S2_S2_fjLj1024ELj1ELj4ELj1ELj16ENS_18Kernel_traits_baseILj1024ES2_S2_S2_S2_fjLj128EEEEELb0ELb0ELb0EEEvNS_9BwdParamsE,"ax",@progbits
	.align	128
        .global         _ZN10layer_norm31ln_parallel_residual_bwd_kernelINS_13Kernel_traitsI6__halfS2_S2_S2_fjLj1024ELj1ELj4ELj1ELj16ENS_18Kernel_traits_baseILj1024ES2_S2_S2_S2_fjLj128EEEEELb0ELb0ELb0EEEvNS_9BwdParamsE
        .type           _ZN10layer_norm31ln_parallel_residual_bwd_kernelINS_13Kernel_traitsI6__halfS2_S2_S2_fjLj1024ELj1ELj4ELj1ELj16ENS_18Kernel_traits_baseILj1024ES2_S2_S2_S2_fjLj128EEEEELb0ELb0ELb0EEEvNS_9BwdParamsE,@function
        .size           _ZN10layer_norm31ln_parallel_residual_bwd_kernelINS_13Kernel_traitsI6__halfS2_S2_S2_fjLj1024ELj1ELj4ELj1ELj16ENS_18Kernel_traits_baseILj1024ES2_S2_S2_S2_fjLj128EEEEELb0ELb0ELb0EEEvNS_9BwdParamsE,(.L_x_3730 - _ZN10layer_norm31ln_parallel_residual_bwd_kernelINS_13Kernel_traitsI6__halfS2_S2_S2_fjLj1024ELj1ELj4ELj1ELj16ENS_18Kernel_traits_baseILj1024ES2_S2_S2_S2_fjLj128EEEEELb0ELb0ELb0EEEvNS_9BwdParamsE)
        .other          _ZN10layer_norm31ln_parallel_residual_bwd_kernelINS_13Kernel_traitsI6__halfS2_S2_S2_fjLj1024ELj1ELj4ELj1ELj16ENS_18Kernel_traits_baseILj1024ES2_S2_S2_S2_fjLj128EEEEELb0ELb0ELb0EEEvNS_9BwdParamsE,@"STO_CUDA_ENTRY STV_DEFAULT"
_ZN10layer_norm31ln_parallel_residual_bwd_kernelINS_13Kernel_traitsI6__halfS2_S2_S2_fjLj1024ELj1ELj4ELj1ELj16ENS_18Kernel_traits_baseILj1024ES2_S2_S2_S2_fjLj128EEEEELb0ELb0ELb0EEEvNS_9BwdParamsE:
.text._ZN10layer_norm31ln_parallel_residual_bwd_kernelINS_13Kernel_traitsI6__halfS2_S2_S2_fjLj1024ELj1ELj4ELj1ELj16ENS_18Kernel_traits_baseILj1024ES2_S2_S2_S2_fjLj128EEEEELb0ELb0ELb0EEEvNS_9BwdParamsE:
        /* <DEDUP_REMOVED lines=25> */
[----:B------:R-:W2:Y:S08]  /*0190*/  @P3 LDC.64 R26, c[0x0][0x260] ;  /* 0x00009800ff1a3b82 */ /* 0x000eb00000000a00 */
[----:B------:R-:W3:Y:S01]  /*01a0*/  @P3 LDC.64 R28, c[0x0][0x268] ;  /* 0x00009a00ff1c3b82 */ /* 0x000ee20000000a00 */
[----:B0-----:R-:W-:-:S07]  /*01b0*/  @P2 IMAD.WIDE.U32 R2, R43, 0x10, R2 ;  /* 0x000000102b022825 */ /* 0x001fce00078e0002 */
[----:B------:R-:W0:Y:S01]  /*01c0*/  @P4 LDC.64 R34, c[0x0][0x260] ;  /* 0x00009800ff224b82 */ /* 0x000e220000000a00 */
[C---:B-1----:R-:W-:Y:S01]  /*01d0*/  @P2 IMAD.WIDE.U32 R24, R43.reuse, 0x10, R24 ;  /* 0x000000102b182825 */ /* 0x042fe200078e0018 */
[----:B------:R-:W-:Y:S01]  /*01e0*/  @P2 LOP3.LUT R43, R43, 0x20, RZ, 0xfc, !PT ;  /* 0x000000202b2b2812 */ /* 0x000fe200078efcff */
[----:B------:R-:W5:Y:S05]  /*01f0*/  @P2 LDG.E.128 R108, desc[UR4][R2.64] ;  /* 0x00000004026c2981 */ /* 0x000f6a000c1e1d00 */
[----:B------:R-:W1:Y:S01]  /*0200*/  @P4 LDC.64 R36, c[0x0][0x268] ;  /* 0x00009a00ff244b82 */ /* 0x000e620000000a00 */
[C---:B--2---:R-:W-:Y:S01]  /*0210*/  @P3 IMAD.WIDE.U32 R30, R43.reuse, 0x10, R26 ;  /* 0x000000102b1e3825 */ /* 0x044fe200078e001a */
[----:B------:R-:W-:Y:S01]  /*0220*/  SHF.R.U32.HI R0, RZ, 0x5, R42 ;  /* 0x00000005ff007819 */ /* 0x000fe2000001162a */
[----:B------:R-:W-:Y:S01]  /*0230*/  BSSY B0, `(.L_x_354) ;  /* 0x000049b000007945 */ /* 0x000fe20003800000 */
[----:B------:R-:W5:Y:S04]  /*0240*/  @P2 LDG.E.128 R104, desc[UR4][R24.64] ;  /* 0x0000000418682981 */ /* 0x000f68000c1e1d00 */
[----:B------:R-:W2:Y:S01]  /*0250*/  @P5 LDC.64 R38, c[0x0][0x260] ;  /* 0x00009800ff265b82 */ /* 0x000ea20000000a00 */
[C---:B---3--:R-:W-:Y:S01]  /*0260*/  @P3 IMAD.WIDE.U32 R32, R43.reuse, 0x10, R28 ;  /* 0x000000102b203825 */ /* 0x048fe200078e001c */
[----:B------:R-:W-:Y:S01]  /*0270*/  @P3 IADD3 R43, R43, 0x20, RZ ;  /* 0x000000202b2b3810 */ /* 0x000fe20007ffe0ff */
[----:B------:R-:W5:Y:S05]  /*0280*/  @P3 LDG.E.128 R20, desc[UR4][R30.64] ;  /* 0x000000041e143981 */ /* 0x000f6a000c1e1d00 */
[----:B------:R-:W3:Y:S01]  /*0290*/  @P5 LDC.64 R40, c[0x0][0x268] ;  /* 0x00009a00ff285b82 */ /* 0x000ee20000000a00 */
[C---:B0-----:R-:W-:Y:S01]  /*02a0*/  @P4 IMAD.WIDE.U32 R34, R43.reuse, 0x10, R34 ;  /* 0x000000102b224825 */ /* 0x041fe200078e0022 */
[----:B------:R0:W5:Y:S03]  /*02b0*/  @P3 LDG.E.128 R16, desc[UR4][R32.64] ;  /* 0x0000000420103981 */ /* 0x000166000c1e1d00 */
[C---:B-1----:R-:W-:Y:S01]  /*02c0*/  @P4 IMAD.WIDE.U32 R36, R43.reuse, 0x10, R36 ;  /* 0x000000102b244825 */ /* 0x042fe200078e0024 */
[----:B------:R-:W-:Y:S01]  /*02d0*/  @P4 IADD3 R43, R43, 0x20, RZ ;  /* 0x000000202b2b4810 */ /* 0x000fe20007ffe0ff */
[----:B------:R1:W5:Y:S01]  /*02e0*/  @P4 LDG.E.128 R12, desc[UR4][R34.64] ;  /* 0x00000004220c4981 */ /* 0x000362000c1e1d00 */
[----:B------:R-:W-:-:S02]  /*02f0*/  CS2R R44, SRZ ;  /* 0x00000000002c7805 */ /* 0x000fc4000001ff00 */
[----:B------:R-:W-:Y:S02]  /*0300*/  CS2R R46, SRZ ;  /* 0x00000000002e7805 */ /* 0x000fe4000001ff00 */
[----:B0-----:R-:W-:Y:S01]  /*0310*/  CS2R R32, SRZ ;  /* 0x0000000000207805 */ /* 0x001fe2000001ff00 */
[----:B------:R0:W5:Y:S01]  /*0320*/  @P4 LDG.E.128 R8, desc[UR4][R36.64] ;  /* 0x0000000424084981 */ /* 0x000162000c1e1d00 */
[C---:B--2---:R-:W-:Y:S02]  /*0330*/  @P5 IMAD.WIDE.U32 R26, R43.reuse, 0x10, R38 ;  /* 0x000000102b1a5825 */ /* 0x044fe400078e0026 */
[----:B------:R-:W2:Y:S02]  /*0340*/  S2R R39, SR_CTAID.X ;  /* 0x0000000000277919 */ /* 0x000ea40000002500 */
[----:B---3--:R-:W-:Y:S01]  /*0350*/  @P5 IMAD.WIDE.U32 R28, R43, 0x10, R40 ;  /* 0x000000102b1c5825 */ /* 0x008fe200078e0028 */
[----:B------:R3:W5:Y:S01]  /*0360*/  @P5 LDG.E.128 R240, desc[UR4][R26.64] ;  /* 0x000000041af05981 */ /* 0x000762000c1e1d00 */
[----:B------:R-:W-:-:S02]  /*0370*/  CS2R R40, SRZ ;  /* 0x0000000000287805 */ /* 0x000fc4000001ff00 */
[----:B------:R-:W-:Y:S02]  /*0380*/  CS2R R42, SRZ ;  /* 0x00000000002a7805 */ /* 0x000fe4000001ff00 */
[----:B-1----:R-:W-:Y:S01]  /*0390*/  CS2R R34, SRZ ;  /* 0x0000000000227805 */ /* 0x002fe2000001ff00 */
        /* <DEDUP_REMOVED lines=17> */
[----:B0-----:R-:W-:Y:S02]  /*04b0*/  CS2R R36, SRZ ;  /* 0x0000000000247805 */ /* 0x001fe4000001ff00 */
        /* <DEDUP_REMOVED lines=16> */
[----:B---3--:R-:W-:Y:S02]  /*05c0*/  CS2R R26, SRZ ;  /* 0x00000000001a7805 */ /* 0x008fe4000001ff00 */
        /* <DEDUP_REMOVED lines=26> */
[----:B------:R-:W-:Y:S06]  /*0770*/  @P0 BRA `(.L_x_355) ;  /* 0x0000004400180947 */ /* 0x000fec0003800000 */
[--C-:B-----5:R-:W-:Y:S02]  /*0780*/  HADD2.F32 R41, -RZ, R108.reuse.H0_H0 ;  /* 0x2000006cff297230 */ /* 0x120fe40000004100 */
[----:B------:R-:W-:Y:S02]  /*0790*/  HADD2.F32 R2, -RZ, R108.H1_H1 ;  /* 0x3000006cff027230 */ /* 0x000fe40000004100 */
[----:B------:R-:W-:Y:S01]  /*07a0*/  HADD2.F32 R0, -RZ, R109.H0_H0 ;  /* 0x2000006dff007230 */ /* 0x000fe20000004100 */
[----:B------:R0:W-:Y:S01]  /*07b0*/  STL [R1+0xbc], R41 ;  /* 0x0000bc2901007387 */ /* 0x0001e20000100800 */
[--C-:B------:R-:W-:Y:S02]  /*07c0*/  HADD2.F32 R252, -RZ, R240.reuse.H0_H0 ;  /* 0x200000f0fffc7230 */ /* 0x100fe40000004100 */
[----:B------:R-:W-:Y:S01]  /*07d0*/  HADD2.F32 R250, -RZ, R240.H1_H1 ;  /* 0x300000f0fffa7230 */ /* 0x000fe20000004100 */
[----:B------:R1:W-:Y:S01]  /*07e0*/  STL [R1+0xb4], R2 ;  /* 0x0000b40201007387 */ /* 0x0003e20000100800 */
[----:B------:R-:W-:-:S02]  /*07f0*/  HADD2.F32 R248, -RZ, R241.H0_H0 ;  /* 0x200000f1fff87230 */ /* 0x000fc40000004100 */
[----:B------:R-:W-:Y:S01]  /*0800*/  HADD2.F32 R246, -RZ, R241.H1_H1 ;  /* 0x300000f1fff67230 */ /* 0x000fe20000004100 */
[----:B------:R2:W-:Y:S01]  /*0810*/  STL [R1+0xac], R0 ;  /* 0x0000ac0001007387 */ /* 0x0005e20000100800 */
[----:B------:R-:W-:Y:S02]  /*0820*/  HADD2.F32 R244, -RZ, R242.H0_H0 ;  /* 0x200000f2fff47230 */ /* 0x000fe40000004100 */
[----:B0-----:R-:W-:Y:S02]  /*0830*/  HADD2.F32 R41, -RZ, R109.H1_H1 ;  /* 0x3000006dff297230 */ /* 0x001fe40000004100 */
[--C-:B------:R-:W-:Y:S02]  /*0840*/  HADD2.F32 R240, -RZ, R243.reuse.H0_H0 ;  /* 0x200000f3fff07230 */ /* 0x100fe40000004100 */
[----:B-1----:R-:W-:Y:S01]  /*0850*/  HADD2.F32 R2, -RZ, R110.H0_H0 ;  /* 0x2000006eff027230 */ /* 0x002fe20000004100 */
[----:B------:R0:W-:Y:S01]  /*0860*/  STL [R1+0xa4], R41 ;  /* 0x0000a42901007387 */ /* 0x0001e20000100800 */
[----:B------:R-:W-:-:S02]  /*0870*/  HADD2.F32 R238, -RZ, R243.H1_H1 ;  /* 0x300000f3ffee7230 */ /* 0x000fc40000004100 */
[----:B--2---:R-:W-:Y:S01]  /*0880*/  HADD2.F32 R0, -RZ, R110.H1_H1 ;  /* 0x3000006eff007230 */ /* 0x004fe20000004100 */
[----:B------:R1:W-:Y:S01]  /*0890*/  STL [R1+0x9c], R2 ;  /* 0x00009c0201007387 */ /* 0x0003e20000100800 */
[----:B------:R-:W-:Y:S02]  /*08a0*/  HADD2.F32 R242, -RZ, R242.H1_H1 ;  /* 0x300000f2fff27230 */ /* 0x000fe40000004100 */
[--C-:B------:R-:W-:Y:S01]  /*08b0*/  HADD2.F32 R251, -RZ, R4.reuse.H0_H0 ;  /* 0x20000004fffb7230 */ /* 0x100fe20000004100 */
[----:B------:R2:W-:Y:S01]  /*08c0*/  STL [R1+0x94], R0 ;  /* 0x0000940001007387 */ /* 0x0005e20000100800 */
[----:B------:R-:W-:Y:S02]  /*08d0*/  HADD2.F32 R249, -RZ, R4.H1_H1 ;  /* 0x30000004fff97230 */ /* 0x000fe40000004100 */
[----:B0-----:R-:W-:Y:S02]  /*08e0*/  HADD2.F32 R41, -RZ, R111.H0_H0 ;  /* 0x2000006fff297230 */ /* 0x001fe40000004100 */
[----:B------:R-:W-:-:S02]  /*08f0*/  HADD2.F32 R247, -RZ, R5.H0_H0 ;  /* 0x20000005fff77230 */ /* 0x000fc40000004100 */
[----:B-1----:R-:W-:Y:S01]  /*0900*/  HADD2.F32 R2, -RZ, R111.H1_H1 ;  /* 0x3000006fff027230 */ /* 0x002fe20000004100 */
[----:B------:R0:W-:Y:S01]  /*0910*/  STL [R1+0x8c], R41 ;  /* 0x00008c2901007387 */ /* 0x0001e20000100800 */
[----:B------:R-:W-:Y:S02]  /*0920*/  HADD2.F32 R245, -RZ, R5.H1_H1 ;  /* 0x30000005fff57230 */ /* 0x000fe40000004100 */
[----:B--2---:R-:W-:Y:S01]  /*0930*/  HADD2.F32 R0, -RZ, R104.H0_H0 ;  /* 0x20000068ff007230 */ /* 0x004fe20000004100 */
[----:B------:R1:W-:Y:S01]  /*0940*/  STL [R1+0x84], R2 ;  /* 0x0000840201007387 */ /* 0x0003e20000100800 */
[--C-:B------:R-:W-:Y:S02]  /*0950*/  HADD2.F32 R243, -RZ, R6.reuse.H0_H0 ;  /* 0x20000006fff37230 */ /* 0x100fe40000004100 */
[----:B------:R-:W-:Y:S01]  /*0960*/  HADD2.F32 R241, -RZ, R6.H1_H1 ;  /* 0x30000006fff17230 */ /* 0x000fe20000004100 */
[----:B------:R2:W-:Y:S01]  /*0970*/  STL [R1+0xb8], R0 ;  /* 0x0000b80001007387 */ /* 0x0005e20000100800 */
[----:B------:R-:W-:-:S02]  /*0980*/  HADD2.F32 R239, -RZ, R7.H0_H0 ;  /* 0x20000007ffef7230 */ /* 0x000fc40000004100 */
[----:B0-----:R-:W-:Y:S02]  /*0990*/  HADD2.F32 R41, -RZ, R104.H1_H1 ;  /* 0x30000068ff297230 */ /* 0x001fe40000004100 */
[----:B------:R-:W-:Y:S02]  /*09a0*/  HADD2.F32 R237, -RZ, R7.H1_H1 ;  /* 0x30000007ffed7230 */ /* 0x000fe40000004100 */
[--C-:B-1----:R-:W-:Y:S01]  /*09b0*/  HADD2.F32 R2, -RZ, R105.reuse.H0_H0 ;  /* 0x20000069ff027230 */ /* 0x102fe20000004100 */
[----:B------:R0:W-:Y:S01]  /*09c0*/  STL [R1+0xb0], R41 ;  /* 0x0000b02901007387 */ /* 0x0001e20000100800 */
[----:B--2---:R-:W-:-:S03]  /*09d0*/  HADD2.F32 R0, -RZ, R105.H1_H1 ;  /* 0x30000069ff007230 */ /* 0x004fc60000004100 */
[----:B------:R1:W-:Y:S04]  /*09e0*/  STL [R1+0xa8], R2 ;  /* 0x0000a80201007387 */ /* 0x0003e80000100800 */
[----:B------:R2:W-:Y:S01]  /*09f0*/  STL [R1+0xa0], R0 ;  /* 0x0000a00001007387 */ /* 0x0005e20000100800 */
[--C-:B0-----:R-:W-:Y:S02]  /*0a00*/  HADD2.F32 R41, -RZ, R106.reuse.H0_H0 ;  /* 0x2000006aff297230 */ /* 0x101fe40000004100 */
[----:B-1----:R-:W-:-:S03]  /*0a10*/  HADD2.F32 R2, -RZ, R106.H1_H1 ;  /* 0x3000006aff027230 */ /* 0x002fc60000004100 */
[----:B------:R0:W-:Y:S01]  /*0a20*/  STL [R1+0x98], R41 ;  /* 0x0000982901007387 */ /* 0x0001e20000100800 */
[----:B--2---:R-:W-:-:S03]  /*0a30*/  HADD2.F32 R0, -RZ, R107.H0_H0 ;  /* 0x2000006bff007230 */ /* 0x004fc60000004100 */
[----:B------:R1:W-:Y:S04]  /*0a40*/  STL [R1+0x90], R2 ;  /* 0x0000900201007387 */ /* 0x0003e80000100800 */
[----:B------:R2:W-:Y:S01]  /*0a50*/  STL [R1+0x88], R0 ;  /* 0x0000880001007387 */ /* 0x0005e20000100800 */
[----:B0-----:R-:W-:Y:S02]  /*0a60*/  HADD2.F32 R41, -RZ, R107.H1_H1 ;  /* 0x3000006bff297230 */ /* 0x001fe40000004100 */
[----:B-1----:R-:W-:-:S03]  /*0a70*/  HADD2.F32 R2, -RZ, R20.H0_H0 ;  /* 0x20000014ff027230 */ /* 0x002fc60000004100 */
[----:B------:R0:W-:Y:S01]  /*0a80*/  STL [R1+0x80], R41 ;  /* 0x0000802901007387 */ /* 0x0001e20000100800 */
[----:B--2---:R-:W-:-:S03]  /*0a90*/  HADD2.F32 R0, -RZ, R20.H1_H1 ;  /* 0x30000014ff007230 */ /* 0x004fc60000004100 */
[----:B------:R1:W-:Y:S01]  /*0aa0*/  STL [R1+0x7c], R2 ;  /* 0x00007c0201007387 */ /* 0x0003e20000100800 */
[----:B------:R-:W-:-:S03]  /*0ab0*/  HADD2.F32 R20, -RZ, R21.H0_H0 ;  /* 0x20000015ff147230 */ /* 0x000fc60000004100 */
[----:B------:R2:W-:Y:S01]  /*0ac0*/  STL [R1+0x74], R0 ;  /* 0x0000740001007387 */ /* 0x0005e20000100800 */
[----:B0-----:R-:W-:-:S03]  /*0ad0*/  HFMA2.MMA R41, -RZ, RZ, 0, 0 ;  /* 0x00000000ff297435 */ /* 0x001fc600000001ff */
[----:B------:R0:W-:Y:S01]  /*0ae0*/  STL [R1+0x6c], R20 ;  /* 0x00006c1401007387 */ /* 0x0001e20000100800 */
[----:B-1----:R-:W-:Y:S02]  /*0af0*/  HADD2.F32 R2, -RZ, R21.H1_H1 ;  /* 0x30000015ff027230 */ /* 0x002fe40000004100 */
[----:B--2---:R-:W-:-:S03]  /*0b00*/  HADD2.F32 R0, -RZ, R22.H0_H0 ;  /* 0x20000016ff007230 */ /* 0x004fc60000004100 */
[----:B------:R1:W-:Y:S01]  /*0b10*/  STL [R1+0x64], R2 ;  /* 0x0000640201007387 */ /* 0x0003e20000100800 */
[----:B0-----:R-:W-:-:S03]  /*0b20*/  HADD2.F32 R20, -RZ, R22.H1_H1 ;  /* 0x30000016ff147230 */ /* 0x001fc60000004100 */
[----:B------:R0:W-:Y:S04]  /*0b30*/  STL [R1+0x5c], R0 ;  /* 0x00005c0001007387 */ /* 0x0001e80000100800 */
[----:B------:R2:W-:Y:S01]  /*0b40*/  STL [R1+0x54], R20 ;  /* 0x0000541401007387 */ /* 0x0005e20000100800 */
[--C-:B-1----:R-:W-:Y:S02]  /*0b50*/  HADD2.F32 R2, -RZ, R23.reuse.H0_H0 ;  /* 0x20000017ff027230 */ /* 0x102fe40000004100 */
[----:B0-----:R-:W-:-:S03]  /*0b60*/  HADD2.F32 R0, -RZ, R23.H1_H1 ;  /* 0x30000017ff007230 */ /* 0x001fc60000004100 */
[----:B------:R0:W-:Y:S01]  /*0b70*/  STL [R1+0x4c], R2 ;  /* 0x00004c0201007387 */ /* 0x0001e20000100800 */
[----:B--2---:R-:W-:-:S03]  /*0b80*/  HADD2.F32 R20, -RZ, R16.H0_H0 ;  /* 0x20000010ff147230 */ /* 0x004fc60000004100 */
[----:B------:R1:W-:Y:S04]  /*0b90*/  STL [R1+0x44], R0 ;  /* 0x0000440001007387 */ /* 0x0003e80000100800 */
[----:B------:R-:W-:Y:S01]  /*0ba0*/  STL [R1+0x78], R20 ;  /* 0x0000781401007387 */ /* 0x000fe20000100800 */
[----:B0-----:R-:W-:Y:S02]  /*0bb0*/  HADD2.F32 R2, -RZ, R16.H1_H1 ;  /* 0x30000010ff027230 */ /* 0x001fe40000004100 */
[--C-:B------:R-:W-:Y:S02]  /*0bc0*/  HADD2.F32 R16, -RZ, R17.reuse.H1_H1 ;  /* 0x30000011ff107230 */ /* 0x100fe40000004100 */
[----:B-1----:R-:W-:Y:S01]  /*0bd0*/  HADD2.F32 R0, -RZ, R17.H0_H0 ;  /* 0x20000011ff007230 */ /* 0x002fe20000004100 */
[----:B------:R0:W-:Y:S04]  /*0be0*/  STL [R1+0x70], R2 ;  /* 0x0000700201007387 */ /* 0x0001e80000100800 */
[----:B------:R1:W-:Y:S04]  /*0bf0*/  STL [R1+0x68], R0 ;  /* 0x0000680001007387 */ /* 0x0003e80000100800 */
[----:B------:R2:W-:Y:S01]  /*0c00*/  STL [R1+0x60], R16 ;  /* 0x0000601001007387 */ /* 0x0005e20000100800 */
[----:B0-----:R-:W-:-:S02]  /*0c10*/  HADD2.F32 R2, -RZ, R18.H0_H0 ;  /* 0x20000012ff027230 */ /* 0x001fc40000004100 */
[----:B-1----:R-:W-:-:S03]  /*0c20*/  HADD2.F32 R0, -RZ, R18.H1_H1 ;  /* 0x30000012ff007230 */ /* 0x002fc60000004100 */
[----:B------:R0:W-:Y:S01]  /*0c30*/  STL [R1+0x58], R2 ;  /* 0x0000580201007387 */ /* 0x0001e20000100800 */
[----:B--2---:R-:W-:-:S03]  /*0c40*/  HADD2.F32 R16, -RZ, R19.H0_H0 ;  /* 0x20000013ff107230 */ /* 0x004fc60000004100 */
[----:B------:R1:W-:Y:S04]  /*0c50*/  STL [R1+0x50], R0 ;  /* 0x0000500001007387 */ /* 0x0003e80000100800 */
[----:B------:R-:W-:Y:S01]  /*0c60*/  STL [R1+0x48], R16 ;  /* 0x0000481001007387 */ /* 0x000fe20000100800 */
[----:B0-----:R-:W-:Y:S02]  /*0c70*/  HADD2.F32 R2, -RZ, R19.H1_H1 ;  /* 0x30000013ff027230 */ /* 0x001fe40000004100 */
[----:B-1----:R-:W-:-:S03]  /*0c80*/  HADD2.F32 R0, -RZ, R12.H0_H0 ;  /* 0x2000000cff007230 */ /* 0x002fc60000004100 */
[----:B------:R0:W-:Y:S01]  /*0c90*/  STL [R1+0x40], R2 ;  /* 0x0000400201007387 */ /* 0x0001e20000100800 */
[----:B------:R-:W-:-:S03]  /*0ca0*/  HADD2.F32 R12, -RZ, R12.H1_H1 ;  /* 0x3000000cff0c7230 */ /* 0x000fc60000004100 */
        /* <DEDUP_REMOVED lines=12> */
[----:B------:R1:W-:Y:S04]  /*0d70*/  STL [R1+0xc], R0 ;  /* 0x00000c0001007387 */ /* 0x0003e80000100800 */
[----:B------:R-:W-:Y:S01]  /*0d80*/  STL [R1+0x4], R12 ;  /* 0x0000040c01007387 */ /* 0x000fe20000100800 */
[--C-:B0-----:R-:W-:Y:S02]  /*0d90*/  HADD2.F32 R2, -RZ, R8.reuse.H0_H0 ;  /* 0x20000008ff027230 */ /* 0x101fe40000004100 */
[----:B-1----:R-:W-:-:S03]  /*0da0*/  HADD2.F32 R0, -RZ, R8.H1_H1 ;  /* 0x30000008ff007230 */ /* 0x002fc60000004100 */
[----:B------:R0:W-:Y:S01]  /*0db0*/  STL [R1+0x38], R2 ;  /* 0x0000380201007387 */ /* 0x0001e20000100800 */
[----:B------:R-:W-:-:S03]  /*0dc0*/  HADD2.F32 R8, -RZ, R9.H0_H0 ;  /* 0x20000009ff087230 */ /* 0x000fc60000004100 */
[----:B------:R1:W-:Y:S04]  /*0dd0*/  STL [R1+0x30], R0 ;  /* 0x0000300001007387 */ /* 0x0003e80000100800 */
[----:B------:R2:W-:Y:S01]  /*0de0*/  STL [R1+0x28], R8 ;  /* 0x0000280801007387 */ /* 0x0005e20000100800 */
[----:B0-----:R-:W-:Y:S02]  /*0df0*/  HADD2.F32 R2, -RZ, R9.H1_H1 ;  /* 0x30000009ff027230 */ /* 0x001fe40000004100 */
[----:B-1----:R-:W-:-:S03]  /*0e00*/  HADD2.F32 R0, -RZ, R10.H0_H0 ;  /* 0x2000000aff007230 */ /* 0x002fc60000004100 */
[----:B------:R0:W-:Y:S01]  /*0e10*/  STL [R1+0x20], R2 ;  /* 0x0000200201007387 */ /* 0x0001e20000100800 */
[----:B--2---:R-:W-:-:S03]  /*0e20*/  HADD2.F32 R8, -RZ, R10.H1_H1 ;  /* 0x3000000aff087230 */ /* 0x004fc60000004100 */
[----:B------:R1:W-:Y:S04]  /*0e30*/  STL [R1+0x18], R0 ;  /* 0x0000180001007387 */ /* 0x0003e80000100800 */
[----:B------:R2:W-:Y:S01]  /*0e40*/  STL [R1+0x10], R8 ;  /* 0x0000100801007387 */ /* 0x0005e20000100800 */
[--C-:B0-----:R-:W-:Y:S02]  /*0e50*/  HADD2.F32 R2, -RZ, R11.reuse.H0_H0 ;  /* 0x2000000bff027230 */ /* 0x101fe40000004100 */
[----:B-1----:R-:W-:-:S03]  /*0e60*/  HADD2.F32 R0, -RZ, R11.H1_H1 ;  /* 0x3000000bff007230 */ /* 0x002fc60000004100 */
[----:B------:R2:W-:Y:S04]  /*0e70*/  STL [R1+0x8], R2 ;  /* 0x0000080201007387 */ /* 0x0005e80000100800 */
[----:B------:R2:W-:Y:S02]  /*0e80*/  STL [R1], R0 ;  /* 0x0000000001007387 */ /* 0x0005e40000100800 */
.L_x_373:
[----:B------:R-:W0:Y:S08]  /*0e90*/  LDC.64 R178, c[0x0][0x250] ;  /* 0x00009400ffb27b82 */ /* 0x000e300000000a00 */
[----:B-1----:R-:W1:Y:S01]  /*0ea0*/  LDC.64 R176, c[0x0][0x258] ;  /* 0x00009600ffb07b82 */ /* 0x002e620000000a00 */
[----:B0-----:R-:W-:-:S05]  /*0eb0*/  IMAD.WIDE R178, R3, 0x4, R178 ;  /* 0x0000000403b27825 */ /* 0x001fca00078e02b2 */
[----:B-----5:R-:W5:Y:S01]  /*0ec0*/  LDG.E R212, desc[UR4][R178.64] ;  /* 0x00000004b2d47981 */ /* 0x020f62000c1e1900 */
[----:B------:R-:W-:Y:S01]  /*0ed0*/  MOV R236, UR24 ;  /* 0x0000001800ec7c02 */ /* 0x000fe20008000f00 */
[C---:B-1----:R-:W-:Y:S01]  /*0ee0*/  IMAD.WIDE R176, R3.reuse, 0x4, R176 ;  /* 0x0000000403b07825 */ /* 0x042fe200078e02b0 */
[----:B------:R-:W0:Y:S03]  /*0ef0*/  S2R R180, SR_TID.X ;  /* 0x0000000000b47919 */ /* 0x000e260000002100 */
[----:B--2---:R-:W-:Y:S01]  /*0f00*/  IMAD R2, R3, R236, RZ ;  /* 0x000000ec03027224 */ /* 0x004fe200078e02ff */
[----:B------:R1:W5:Y:S01]  /*0f10*/  LDG.E R6, desc[UR4][R176.64] ;  /* 0x00000004b0067981 */ /* 0x000362000c1e1900 */
[----:B------:R-:W-:Y:S03]  /*0f20*/  BSSY B1, `(.L_x_356) ;  /* 0x0000093000017945 */ /* 0x000fe60003800000 */
[----:B-1----:R-:W-:-:S04]  /*0f30*/  SHF.R.S32.HI R176, RZ, 0x1f, R2 ;  /* 0x0000001fffb07819 */ /* 0x002fc80000011402 */
[----:B------:R-:W-:Y:S02]  /*0f40*/  LEA.HI R2, R176, R2, RZ, 0x3 ;  /* 0x00000002b0027211 */ /* 0x000fe400078f18ff */
[----:B------:R-:W-:Y:S02]  /*0f50*/  MOV R219, RZ ;  /* 0x000000ff00db7202 */ /* 0x000fe40000000f00 */
[----:B------:R-:W-:Y:S02]  /*0f60*/  MOV R221, RZ ;  /* 0x000000ff00dd7202 */ /* 0x000fe40000000f00 */
[----:B0-----:R-:W-:-:S04]  /*0f70*/  LOP3.LUT R180, R180, 0x1f, RZ, 0xc0, !PT ;  /* 0x0000001fb4b47812 */ /* 0x001fc800078ec0ff */
[----:B------:R-:W-:-:S04]  /*0f80*/  LEA.HI.SX32 R2, R2, R180, 0x1d ;  /* 0x000000b402027211 */ /* 0x000fc800078feaff */
[----:B------:R-:W-:Y:S01]  /*0f90*/  MOV R220, R2 ;  /* 0x0000000200dc7202 */ /* 0x000fe20000000f00 */
[----:B------:R-:W-:Y:S06]  /*0fa0*/  @!P2 BRA `(.L_x_357) ;  /* 0x000000080028a947 */ /* 0x000fec0003800000 */
[----:B------:R-:W0:Y:S01]  /*0fb0*/  LDC.64 R176, c[0x0][0x2c0] ;  /* 0x0000b000ffb07b82 */ /* 0x000e220000000a00 */
[C---:B------:R-:W-:Y:S01]  /*0fc0*/  LEA R188, P0, R2.reuse, UR10, 0x4 ;  /* 0x0000000a02bc7c11 */ /* 0x040fe2000f8020ff */
[----:B------:R-:W2:Y:S04]  /*0fd0*/  LDL R225, [R1+0xb8] ;  /* 0x0000b80001e17983 */ /* 0x000ea80000100800 */
[----:B------:R-:W3:Y:S01]  /*0fe0*/  LDL R223, [R1+0xbc] ;  /* 0x0000bc0001df7983 */ /* 0x000ee20000100800 */
[C---:B------:R-:W-:Y:S01]  /*0ff0*/  LEA.HI.X R189, R2.reuse, UR11, RZ, 0x4, P0 ;  /* 0x0000000b02bd7c11 */ /* 0x040fe200080f24ff */
[----:B------:R-:W1:Y:S02]  /*1000*/  LDC.64 R180, c[0x0][0x2b8] ;  /* 0x0000ae00ffb47b82 */ /* 0x000e640000000a00 */
[----:B------:R-:W4:Y:S04]  /*1010*/  LDL R211, [R1+0xb0] ;  /* 0x0000b00001d37983 */ /* 0x000f280000100800 */
[----:B------:R-:W2:Y:S02]  /*1020*/  LDG.E.128 R188, desc[UR4][R188.64] ;  /* 0x00000004bcbc7981 */ /* 0x000ea4000c1e1d00 */
[----:B------:R-:W1:Y:S02]  /*1030*/  LDC.U8 R204, c[0x0][0x2a0] ;  /* 0x0000a800ffcc7b82 */ /* 0x000e640000000000 */
[----:B------:R-:W3:Y:S04]  /*1040*/  LDL R221, [R1+0xa8] ;  /* 0x0000a80001dd7983 */ /* 0x000ee80000100800 */
[----:B------:R-:W3:Y:S01]  /*1050*/  LDL R220, [R1+0xa0] ;  /* 0x0000a00001dc7983 */ /* 0x000ee20000100800 */
[----:B0-----:R-:W-:-:S03]  /*1060*/  IMAD.WIDE.U32 R176, R2, 0x10, R176 ;  /* 0x0000001002b07825 */ /* 0x001fc600078e00b0 */
[----:B------:R-:W3:Y:S04]  /*1070*/  LDL R219, [R1+0xa4] ;  /* 0x0000a40001db7983 */ /* 0x000ee80000100800 */
[----:B------:R-:W4:Y:S01]  /*1080*/  LDG.E.128 R176, desc[UR4][R176.64] ;  /* 0x00000004b0b07981 */ /* 0x000f22000c1e1d00 */
[----:B-1----:R-:W-:-:S06]  /*1090*/  IMAD.WIDE.U32 R180, R2, 0x10, R180 ;  /* 0x0000001002b47825 */ /* 0x002fcc00078e00b4 */
[----:B------:R-:W3:Y:S01]  /*10a0*/  LDG.E.128 R180, desc[UR4][R180.64] ;  /* 0x00000004b4b47981 */ /* 0x000ee2000c1e1d00 */
[----:B------:R-:W-:-:S03]  /*10b0*/  ISETP.NE.AND P0, PT, R204, RZ, PT ;  /* 0x000000ffcc00720c */ /* 0x000fc60003f05270 */
[----:B------:R-:W3:Y:S01]  /*10c0*/  LDL R204, [R1+0xb4] ;  /* 0x0000b40001cc7983 */ /* 0x000ee20000100800 */
[----:B-----5:R-:W-:Y:S01]  /*10d0*/  FSEL R203, R212, RZ, !P0 ;  /* 0x000000ffd4cb7208 */ /* 0x020fe20004000000 */
[--C-:B--2---:R-:W-:Y:S02]  /*10e0*/  HADD2.F32 R0, -RZ, R188.reuse.H0_H0 ;  /* 0x200000bcff007230 */ /* 0x104fe40000004100 */
[----:B------:R-:W-:Y:S02]  /*10f0*/  HADD2.F32 R14, -RZ, R188.H1_H1 ;  /* 0x300000bcff0e7230 */ /* 0x000fe40000004100 */
[--C-:B------:R-:W-:Y:S02]  /*1100*/  HADD2.F32 R13, -RZ, R189.reuse.H0_H0 ;  /* 0x200000bdff0d7230 */ /* 0x100fe40000004100 */
[----:B------:R-:W-:Y:S02]  /*1110*/  HADD2.F32 R192, -RZ, R189.H1_H1 ;  /* 0x300000bdffc07230 */ /* 0x000fe40000004100 */
[----:B------:R-:W-:-:S02]  /*1120*/  HADD2.F32 R187, -RZ, R190.H0_H0 ;  /* 0x200000beffbb7230 */ /* 0x000fc40000004100 */
[----:B------:R-:W-:Y:S02]  /*1130*/  HADD2.F32 R193, -RZ, R190.H1_H1 ;  /* 0x300000beffc17230 */ /* 0x000fe40000004100 */
[--C-:B------:R-:W-:Y:S02]  /*1140*/  HADD2.F32 R194, -RZ, R191.reuse.H0_H0 ;  /* 0x200000bfffc27230 */ /* 0x100fe40000004100 */
[----:B------:R-:W-:Y:S01]  /*1150*/  FADD.FTZ R0, R0, -R203 ;  /* 0x800000cb00007221 */ /* 0x000fe20000010000 */
[----:B------:R-:W-:Y:S02]  /*1160*/  HADD2.F32 R191, -RZ, R191.H1_H1 ;  /* 0x300000bfffbf7230 */ /* 0x000fe40000004100 */
[--C-:B----4-:R-:W-:Y:S02]  /*1170*/  HADD2.F32 R188, -RZ, R176.reuse.H0_H0 ;  /* 0x200000b0ffbc7230 */ /* 0x110fe40000004100 */
[----:B------:R-:W-:Y:S01]  /*1180*/  FADD.FTZ R14, -R203, R14 ;  /* 0x0000000ecb0e7221 */ /* 0x000fe20000010100 */
[----:B------:R-:W-:-:S02]  /*1190*/  HADD2.F32 R176, -RZ, R176.H1_H1 ;  /* 0x300000b0ffb07230 */ /* 0x000fc40000004100 */
[C---:B------:R-:W-:Y:S01]  /*11a0*/  FADD.FTZ R13, -R203.reuse, R13 ;  /* 0x0000000dcb0d7221 */ /* 0x040fe20000010100 */
[C---:B------:R-:W-:Y:S01]  /*11b0*/  FADD.FTZ R192, -R203.reuse, R192 ;  /* 0x000000c0cbc07221 */ /* 0x040fe20000010100 */
[C---:B------:R-:W-:Y:S01]  /*11c0*/  FADD.FTZ R187, -R203.reuse, R187 ;  /* 0x000000bbcbbb7221 */ /* 0x040fe20000010100 */
[C---:B------:R-:W-:Y:S01]  /*11d0*/  FADD.FTZ R193, -R203.reuse, R193 ;  /* 0x000000c1cbc17221 */ /* 0x040fe20000010100 */
[C---:B------:R-:W-:Y:S01]  /*11e0*/  FADD.FTZ R194, -R203.reuse, R194 ;  /* 0x000000c2cbc27221 */ /* 0x040fe20000010100 */
[----:B------:R-:W-:Y:S01]  /*11f0*/  FADD.FTZ R203, -R203, R191 ;  /* 0x000000bfcbcb7221 */ /* 0x000fe20000010100 */
[----:B---3--:R-:W-:Y:S02]  /*1200*/  HADD2.F32 R5, -RZ, R180.H0_H0 ;  /* 0x200000b4ff057230 */ /* 0x008fe40000004100 */
[----:B------:R-:W-:Y:S01]  /*1210*/  FMUL.FTZ R0, R6, R0 ;  /* 0x0000000006007220 */ /* 0x000fe20000410000 */
[----:B------:R-:W-:Y:S01]  /*1220*/  FMUL.FTZ R189, R225, R188 ;  /* 0x000000bce1bd7220 */ /* 0x000fe20000410000 */
[----:B------:R-:W2:Y:S01]  /*1230*/  LDL R191, [R1+0x90] ;  /* 0x0000900001bf7983 */ /* 0x000ea20000100800 */
[----:B------:R-:W-:Y:S01]  /*1240*/  FMUL.FTZ R233, R211, R176 ;  /* 0x000000b0d3e97220 */ /* 0x000fe20000410000 */
[----:B------:R-:W-:Y:S01]  /*1250*/  FADD.FTZ R68, R68, R5 ;  /* 0x0000000544447221 */ /* 0x000fe20000010000 */
[-C--:B------:R-:W-:Y:S01]  /*1260*/  FFMA.FTZ R40, R0, R5.reuse, R40 ;  /* 0x0000000500287223 */ /* 0x080fe20000010028 */
[----:B------:R-:W3:Y:S01]  /*1270*/  LDL R190, [R1+0xac] ;  /* 0x0000ac0001be7983 */ /* 0x000ee20000100800 */
[----:B------:R-:W-:-:S03]  /*1280*/  FFMA.FTZ R5, R223, R5, R189 ;  /* 0x00000005df057223 */ /* 0x000fc600000100bd */
[----:B------:R-:W4:Y:S01]  /*1290*/  LDL R211, [R1+0x98] ;  /* 0x0000980001d37983 */ /* 0x000f220000100800 */
[----:B------:R-:W-:-:S03]  /*12a0*/  HADD2.F32 R180, -RZ, R180.H1_H1 ;  /* 0x300000b4ffb47230 */ /* 0x000fc60000004100 */
[----:B------:R-:W4:Y:S01]  /*12b0*/  LDL R189, [R1+0x88] ;  /* 0x0000880001bd7983 */ /* 0x000f220000100800 */
[----:B------:R-:W-:Y:S01]  /*12c0*/  FADD.FTZ R128, R128, R188 ;  /* 0x000000bc80807221 */ /* 0x000fe20000010000 */
[----:B------:R-:W-:Y:S02]  /*12d0*/  FFMA.FTZ R96, R0, R188, R96 ;  /* 0x000000bc00607223 */ /* 0x000fe40000010060 */
[----:B------:R-:W4:Y:S01]  /*12e0*/  LDL R188, [R1+0x8c] ;  /* 0x00008c0001bc7983 */ /* 0x000f220000100800 */
[----:B------:R-:W-:-:S03]  /*12f0*/  FFMA.FTZ R233, R204, R180, R233 ;  /* 0x000000b4cce97223 */ /* 0x000fc600000100e9 */
[----:B------:R-:W4:Y:S01]  /*1300*/  LDL R204, [R1+0x9c] ;  /* 0x00009c0001cc7983 */ /* 0x000f220000100800 */
[C---:B------:R-:W-:Y:S01]  /*1310*/  FMUL.FTZ R14, R6.reuse, R14 ;  /* 0x0000000e060e7220 */ /* 0x040fe20000410000 */
[----:B------:R-:W-:Y:S01]  /*1320*/  FADD.FTZ R129, R129, R176 ;  /* 0x000000b081817221 */ /* 0x000fe20000010000 */
[----:B------:R-:W-:Y:S02]  /*1330*/  FMUL.FTZ R13, R6, R13 ;  /* 0x0000000d060d7220 */ /* 0x000fe40000410000 */
[C---:B------:R-:W-:Y:S01]  /*1340*/  FFMA.FTZ R97, R14.reuse, R176, R97 ;  /* 0x000000b00e617223 */ /* 0x040fe20000010061 */
[----:B------:R-:W-:Y:S02]  /*1350*/  HADD2.F32 R176, -RZ, R177.H0_H0 ;  /* 0x200000b1ffb07230 */ /* 0x000fe40000004100 */
[----:B------:R-:W-:Y:S01]  /*1360*/  FADD.FTZ R69, R69, R180 ;  /* 0x000000b445457221 */ /* 0x000fe20000010000 */
[----:B------:R-:W-:Y:S01]  /*1370*/  FFMA.FTZ R41, R14, R180, R41 ;  /* 0x000000b40e297223 */ /* 0x000fe20000010029 */
[----:B------:R-:W-:Y:S01]  /*1380*/  ISETP.NE.U32.AND P0, PT, RZ, UR8, PT ;  /* 0x00000008ff007c0c */ /* 0x000fe2000bf05070 */
[-C--:B------:R-:W-:Y:S01]  /*1390*/  FMUL.FTZ R180, R221, R176.reuse ;  /* 0x000000b0ddb47220 */ /* 0x080fe20000410000 */
[----:B------:R-:W-:Y:S01]  /*13a0*/  FADD.FTZ R130, R130, R176 ;  /* 0x000000b082827221 */ /* 0x000fe20000010000 */
[----:B------:R-:W-:Y:S01]  /*13b0*/  FFMA.FTZ R98, R13, R176, R98 ;  /* 0x000000b00d627223 */ /* 0x000fe20000010062 */
[----:B------:R-:W-:-:S02]  /*13c0*/  HADD2.F32 R176, -RZ, R178.H0_H0 ;  /* 0x200000b2ffb07230 */ /* 0x000fc40000004100 */
[C---:B------:R-:W-:Y:S01]  /*13d0*/  FMUL.FTZ R193, R6.reuse, R193 ;  /* 0x000000c106c17220 */ /* 0x040fe20000410000 */
[----:B------:R-:W-:Y:S02]  /*13e0*/  HADD2.F32 R178, -RZ, R178.H1_H1 ;  /* 0x300000b2ffb27230 */ /* 0x000fe40000004100 */
[C---:B------:R-:W-:Y:S01]  /*13f0*/  FMUL.FTZ R192, R6.reuse, R192 ;  /* 0x000000c006c07220 */ /* 0x040fe20000410000 */
[----:B------:R-:W-:Y:S01]  /*1400*/  HADD2.F32 R232, -RZ, R181.H0_H0 ;  /* 0x200000b5ffe87230 */ /* 0x000fe20000004100 */
[----:B------:R-:W-:Y:S01]  /*1410*/  ISETP.NE.AND.EX P0, PT, RZ, UR9, PT, P0 ;  /* 0x00000009ff007c0c */ /* 0x000fe2000bf05300 */
[----:B------:R-:W-:Y:S02]  /*1420*/  HADD2.F32 R177, -RZ, R177.H1_H1 ;  /* 0x300000b1ffb17230 */ /* 0x000fe40000004100 */
[----:B------:R-:W-:Y:S01]  /*1430*/  FADD.FTZ R133, R133, R178 ;  /* 0x000000b285857221 */ /* 0x000fe20000010000 */
[----:B------:R-:W-:Y:S01]  /*1440*/  FFMA.FTZ R101, R193, R178, R101 ;  /* 0x000000b2c1657223 */ /* 0x000fe20000010065 */
[----:B------:R-:W-:Y:S01]  /*1450*/  FMUL.FTZ R187, R6, R187 ;  /* 0x000000bb06bb7220 */ /* 0x000fe20000410000 */
[----:B------:R-:W-:Y:S01]  /*1460*/  FADD.FTZ R70, R70, R232 ;  /* 0x000000e846467221 */ /* 0x000fe20000010000 */
[----:B------:R-:W-:Y:S01]  /*1470*/  FFMA.FTZ R42, R13, R232, R42 ;  /* 0x000000e80d2a7223 */ /* 0x000fe2000001002a */
[----:B------:R-:W-:-:S02]  /*1480*/  HADD2.F32 R181, -RZ, R181.H1_H1 ;  /* 0x300000b5ffb57230 */ /* 0x000fc40000004100 */
[-C--:B------:R-:W-:Y:S01]  /*1490*/  FMUL.FTZ R229, R220, R177.reuse ;  /* 0x000000b1dce57220 */ /* 0x080fe20000410000 */
[----:B------:R-:W-:Y:S01]  /*14a0*/  FADD.FTZ R131, R131, R177 ;  /* 0x000000b183837221 */ /* 0x000fe20000010000 */
[----:B------:R-:W-:Y:S01]  /*14b0*/  FFMA.FTZ R99, R192, R177, R99 ;  /* 0x000000b1c0637223 */ /* 0x000fe20000010063 */
[----:B------:R-:W-:Y:S01]  /*14c0*/  FADD.FTZ R132, R132, R176 ;  /* 0x000000b084847221 */ /* 0x000fe20000010000 */
[----:B------:R-:W-:Y:S01]  /*14d0*/  FFMA.FTZ R100, R187, R176, R100 ;  /* 0x000000b0bb647223 */ /* 0x000fe20000010064 */
[----:B------:R-:W-:Y:S01]  /*14e0*/  FMUL.FTZ R194, R6, R194 ;  /* 0x000000c206c27220 */ /* 0x000fe20000410000 */
[----:B------:R-:W-:Y:S01]  /*14f0*/  FADD.FTZ R71, R71, R181 ;  /* 0x000000b547477221 */ /* 0x000fe20000010000 */
[-C--:B------:R-:W-:Y:S01]  /*1500*/  FFMA.FTZ R43, R192, R181.reuse, R43 ;  /* 0x000000b5c02b7223 */ /* 0x080fe2000001002b */
[----:B------:R-:W-:Y:S01]  /*1510*/  FFMA.FTZ R229, R219, R181, R229 ;  /* 0x000000b5dbe57223 */ /* 0x000fe200000100e5 */
[----:B------:R-:W-:Y:S01]  /*1520*/  HADD2.F32 R225, -RZ, R182.H0_H0 ;  /* 0x200000b6ffe17230 */ /* 0x000fe20000004100 */
[----:B------:R-:W4:Y:S04]  /*1530*/  LDL R181, [R1+0x80] ;  /* 0x0000800001b57983 */ /* 0x000f280000100800 */
[----:B------:R-:W-:Y:S01]  /*1540*/  FADD.FTZ R72, R72, R225 ;  /* 0x000000e148487221 */ /* 0x000fe20000010000 */
[----:B------:R-:W-:Y:S01]  /*1550*/  FFMA.FTZ R44, R187, R225, R44 ;  /* 0x000000e1bb2c7223 */ /* 0x000fe2000001002c */
[----:B--2---:R-:W-:Y:S01]  /*1560*/  FMUL.FTZ R223, R191, R178 ;  /* 0x000000b2bfdf7220 */ /* 0x004fe20000410000 */
[----:B------:R-:W-:-:S02]  /*1570*/  HADD2.F32 R178, -RZ, R179.H0_H0 ;  /* 0x200000b3ffb27230 */ /* 0x000fc40000004100 */
[----:B---3--:R-:W-:Y:S02]  /*1580*/  FFMA.FTZ R232, R190, R232, R180 ;  /* 0x000000e8bee87223 */ /* 0x008fe400000100b4 */
[----:B------:R-:W2:Y:S01]  /*1590*/  LDL R190, [R1+0x94] ;  /* 0x0000940001be7983 */ /* 0x000ea20000100800 */
[----:B----4-:R-:W-:Y:S01]  /*15a0*/  FMUL.FTZ R177, R211, R176 ;  /* 0x000000b0d3b17220 */ /* 0x010fe20000410000 */
[----:B------:R-:W-:Y:S02]  /*15b0*/  HADD2.F32 R211, -RZ, R183.H0_H0 ;  /* 0x200000b7ffd37230 */ /* 0x000fe40000004100 */
[----:B------:R-:W3:Y:S01]  /*15c0*/  LDL R180, [R1+0x84] ;  /* 0x0000840001b47983 */ /* 0x000ee20000100800 */
[----:B------:R-:W-:Y:S02]  /*15d0*/  FMUL.FTZ R176, R189, R178 ;  /* 0x000000b2bdb07220 */ /* 0x000fe40000410000 */
[----:B------:R-:W-:Y:S01]  /*15e0*/  FADD.FTZ R74, R74, R211 ;  /* 0x000000d34a4a7221 */ /* 0x000fe20000010000 */
[-C--:B------:R-:W-:Y:S01]  /*15f0*/  FFMA.FTZ R46, R194, R211.reuse, R46 ;  /* 0x000000d3c22e7223 */ /* 0x080fe2000001002e */
[----:B------:R-:W-:Y:S01]  /*1600*/  FFMA.FTZ R211, R188, R211, R176 ;  /* 0x000000d3bcd37223 */ /* 0x000fe200000100b0 */
[----:B------:R-:W-:Y:S01]  /*1610*/  @P0 LEA R176, P1, R2, UR8, 0x4 ;  /* 0x0000000802b00c11 */ /* 0x000fe2000f8220ff */
[----:B------:R-:W-:-:S03]  /*1620*/  FFMA.FTZ R225, R204, R225, R177 ;  /* 0x000000e1cce17223 */ /* 0x000fc600000100b1 */
[----:B------:R-:W-:-:S05]  /*1630*/  @P0 LEA.HI.X R177, R2, UR9, RZ, 0x4, P1 ;  /* 0x0000000902b10c11 */ /* 0x000fca00088f24ff */
[----:B------:R0:W5:Y:S01]  /*1640*/  @P0 LDG.E.128 R156, desc[UR4][R176.64] ;  /* 0x00000004b09c0981 */ /* 0x000162000c1e1d00 */
[----:B------:R-:W-:Y:S01]  /*1650*/  FADD.FTZ R219, RZ, R5 ;  /* 0x00000005ffdb7221 */ /* 0x000fe20000010000 */
[----:B------:R-:W-:-:S03]  /*1660*/  FFMA.FTZ R221, R0, R5, RZ ;  /* 0x0000000500dd7223 */ /* 0x000fc600000100ff */
[----:B------:R-:W-:Y:S01]  /*1670*/  FADD.FTZ R219, R219, R233 ;  /* 0x000000e9dbdb7221 */ /* 0x000fe20000010000 */
[----:B------:R-:W-:-:S03]  /*1680*/  FFMA.FTZ R221, R14, R233, R221 ;  /* 0x000000e90edd7223 */ /* 0x000fc600000100dd */
[----:B------:R-:W-:Y:S01]  /*1690*/  FADD.FTZ R219, R219, R232 ;  /* 0x000000e8dbdb7221 */ /* 0x000fe20000010000 */
[----:B------:R-:W-:Y:S01]  /*16a0*/  FFMA.FTZ R221, R13, R232, R221 ;  /* 0x000000e80ddd7223 */ /* 0x000fe200000100dd */
[----:B------:R-:W-:Y:S02]  /*16b0*/  HADD2.F32 R182, -RZ, R182.H1_H1 ;  /* 0x300000b6ffb67230 */ /* 0x000fe40000004100 */
[----:B------:R-:W-:Y:S01]  /*16c0*/  FADD.FTZ R219, R219, R229 ;  /* 0x000000e5dbdb7221 */ /* 0x000fe20000010000 */
[----:B------:R-:W-:Y:S01]  /*16d0*/  FFMA.FTZ R221, R192, R229, R221 ;  /* 0x000000e5c0dd7223 */ /* 0x000fe200000100dd */
[----:B------:R-:W-:Y:S02]  /*16e0*/  HADD2.F32 R179, -RZ, R179.H1_H1 ;  /* 0x300000b3ffb37230 */ /* 0x000fe40000004100 */
[----:B------:R-:W-:Y:S01]  /*16f0*/  FADD.FTZ R219, R219, R225 ;  /* 0x000000e1dbdb7221 */ /* 0x000fe20000010000 */
[----:B------:R-:W-:Y:S01]  /*1700*/  FFMA.FTZ R221, R187, R225, R221 ;  /* 0x000000e1bbdd7223 */ /* 0x000fe200000100dd */
[----:B------:R-:W-:-:S02]  /*1710*/  HADD2.F32 R183, -RZ, R183.H1_H1 ;  /* 0x300000b7ffb77230 */ /* 0x000fc40000004100 */
[----:B------:R-:W-:Y:S01]  /*1720*/  FMUL.FTZ R203, R6, R203 ;  /* 0x000000cb06cb7220 */ /* 0x000fe20000410000 */
[----:B------:R-:W-:Y:S01]  /*1730*/  FADD.FTZ R73, R73, R182 ;  /* 0x000000b649497221 */ /* 0x000fe20000010000 */
[----:B------:R-:W-:Y:S01]  /*1740*/  FFMA.FTZ R45, R193, R182, R45 ;  /* 0x000000b6c12d7223 */ /* 0x000fe2000001002d */
[----:B------:R-:W-:Y:S01]  /*1750*/  FADD.FTZ R134, R134, R178 ;  /* 0x000000b286867221 */ /* 0x000fe20000010000 */
[----:B------:R-:W-:Y:S01]  /*1760*/  FMUL.FTZ R204, R181, R179 ;  /* 0x000000b3b5cc7220 */ /* 0x000fe20000410000 */
[----:B------:R-:W-:Y:S01]  /*1770*/  FFMA.FTZ R102, R194, R178, R102 ;  /* 0x000000b2c2667223 */ /* 0x000fe20000010066 */
[----:B------:R-:W-:Y:S01]  /*1780*/  FADD.FTZ R75, R75, R183 ;  /* 0x000000b74b4b7221 */ /* 0x000fe20000010000 */
[----:B------:R-:W-:Y:S01]  /*1790*/  FFMA.FTZ R47, R203, R183, R47 ;  /* 0x000000b7cb2f7223 */ /* 0x000fe2000001002f */
[----:B------:R-:W-:Y:S01]  /*17a0*/  FADD.FTZ R135, R135, R179 ;  /* 0x000000b387877221 */ /* 0x000fe20000010000 */
[----:B------:R-:W-:Y:S01]  /*17b0*/  FFMA.FTZ R103, R203, R179, R103 ;  /* 0x000000b3cb677223 */ /* 0x000fe20000010067 */
[----:B------:R-:W-:Y:S01]  /*17c0*/  IADD3 R220, R2, 0x20, RZ ;  /* 0x0000002002dc7810 */ /* 0x000fe20007ffe0ff */
[----:B--2---:R-:W-:-:S04]  /*17d0*/  FFMA.FTZ R223, R190, R182, R223 ;  /* 0x000000b6bedf7223 */ /* 0x004fc800000100df */
[----:B------:R-:W-:Y:S01]  /*17e0*/  FADD.FTZ R219, R219, R223 ;  /* 0x000000dfdbdb7221 */ /* 0x000fe20000010000 */
[----:B------:R-:W-:Y:S01]  /*17f0*/  FFMA.FTZ R221, R193, R223, R221 ;  /* 0x000000dfc1dd7223 */ /* 0x000fe200000100dd */
[----:B---3--:R-:W-:Y:S02]  /*1800*/  FFMA.FTZ R204, R180, R183, R204 ;  /* 0x000000b7b4cc7223 */ /* 0x008fe400000100cc */
[----:B------:R-:W-:Y:S01]  /*1810*/  FADD.FTZ R219, R219, R211 ;  /* 0x000000d3dbdb7221 */ /* 0x000fe20000010000 */
[----:B------:R-:W-:-:S03]  /*1820*/  FFMA.FTZ R221, R194, R211, R221 ;  /* 0x000000d3c2dd7223 */ /* 0x000fc600000100dd */
[----:B------:R-:W-:Y:S01]  /*1830*/  FADD.FTZ R219, R219, R204 ;  /* 0x000000ccdbdb7221 */ /* 0x000fe20000010000 */
[----:B0-----:R-:W-:-:S07]  /*1840*/  FFMA.FTZ R221, R203, R204, R221 ;  /* 0x000000cccbdd7223 */ /* 0x001fce00000100dd */
.L_x_357:
[----:B------:R-:W-:Y:S05]  /*1850*/  BSYNC B1 ;  /* 0x0000000000017941 */ /* 0x000fea0003800000 */
.L_x_356:
[----:B------:R-:W-:Y:S04]  /*1860*/  BSSY B1, `(.L_x_358) ;  /* 0x000008c000017945 */ /* 0x000fe80003800000 */
[----:B------:R-:W-:Y:S05]  /*1870*/  @!P3 BRA `(.L_x_359) ;  /* 0x000000080028b947 */ /* 0x000fea0003800000 */
[----:B------:R-:W0:Y:S01]  /*1880*/  LDC.64 R176, c[0x0][0x2c0] ;  /* 0x0000b000ffb07b82 */ /* 0x000e220000000a00 */
[C---:B------:R-:W-:Y:S01]  /*1890*/  LEA R188, P0, R220.reuse, UR10, 0x4 ;  /* 0x0000000adcbc7c11 */ /* 0x040fe2000f8020ff */
[----:B------:R-:W2:Y:S03]  /*18a0*/  LDL R186, [R1+0x78] ;  /* 0x0000780001ba7983 */ /* 0x000ea60000100800 */
[C---:B------:R-:W-:Y:S01]  /*18b0*/  LEA.HI.X R189, R220.reuse, UR11, RZ, 0x4, P0 ;  /* 0x0000000bdcbd7c11 */ /* 0x040fe200080f24ff */
[----:B------:R-:W3:Y:S02]  /*18c0*/  LDL R230, [R1+0x7c] ;  /* 0x00007c0001e67983 */ /* 0x000ee40000100800 */
[----:B------:R-:W1:Y:S02]  /*18d0*/  LDC.64 R180, c[0x0][0x2b8] ;  /* 0x0000ae00ffb47b82 */ /* 0x000e640000000a00 */
[----:B------:R-:W4:Y:S04]  /*18e0*/  LDL R218, [R1+0x70] ;  /* 0x0000700001da7983 */ /* 0x000f280000100800 */
[----:B------:R-:W2:Y:S02]  /*18f0*/  LDG.E.128 R188, desc[UR4][R188.64] ;  /* 0x00000004bcbc7981 */ /* 0x000ea4000c1e1d00 */
[----:B------:R-:W1:Y:S02]  /*1900*/  LDC.U8 R206, c[0x0][0x2a0] ;  /* 0x0000a800ffce7b82 */ /* 0x000e640000000000 */
[----:B------:R-:W4:Y:S01]  /*1910*/  LDL R217, [R1+0x74] ;  /* 0x0000740001d97983 */ /* 0x000f220000100800 */
[----:B0-----:R-:W-:-:S06]  /*1920*/  IMAD.WIDE.U32 R176, R220, 0x10, R176 ;  /* 0x00000010dcb07825 */ /* 0x001fcc00078e00b0 */
[----:B------:R-:W3:Y:S01]  /*1930*/  LDG.E.128 R176, desc[UR4][R176.64] ;  /* 0x00000004b0b07981 */ /* 0x000ee2000c1e1d00 */
[----:B-1----:R-:W-:-:S06]  /*1940*/  IMAD.WIDE.U32 R180, R220, 0x10, R180 ;  /* 0x00000010dcb47825 */ /* 0x002fcc00078e00b4 */
[----:B------:R-:W4:Y:S01]  /*1950*/  LDG.E.128 R180, desc[UR4][R180.64] ;  /* 0x00000004b4b47981 */ /* 0x000f22000c1e1d00 */
[----:B------:R-:W-:-:S03]  /*1960*/  ISETP.NE.AND P0, PT, R206, RZ, PT ;  /* 0x000000ffce00720c */ /* 0x000fc60003f05270 */
[----:B------:R-:W4:Y:S01]  /*1970*/  LDL R206, [R1+0x68] ;  /* 0x0000680001ce7983 */ /* 0x000f220000100800 */
[----:B-----5:R-:W-:Y:S01]  /*1980*/  FSEL R205, R212, RZ, !P0 ;  /* 0x000000ffd4cd7208 */ /* 0x020fe20004000000 */
[----:B--2---:R-:W-:-:S05]  /*1990*/  HADD2.F32 R4, -RZ, R188.H0_H0 ;  /* 0x200000bcff047230 */ /* 0x004fca0000004100 */
[----:B------:R-:W-:Y:S01]  /*19a0*/  FADD.FTZ R4, -R205, R4 ;  /* 0x00000004cd047221 */ /* 0x000fe20000010100 */
[--C-:B------:R-:W-:Y:S02]  /*19b0*/  HADD2.F32 R11, -RZ, R189.reuse.H0_H0 ;  /* 0x200000bdff0b7230 */ /* 0x100fe40000004100 */
[----:B------:R-:W-:Y:S02]  /*19c0*/  HADD2.F32 R22, -RZ, R189.H1_H1 ;  /* 0x300000bdff167230 */ /* 0x000fe40000004100 */
[----:B------:R-:W-:Y:S01]  /*19d0*/  FMUL.FTZ R4, R6, R4 ;  /* 0x0000000406047220 */ /* 0x000fe20000410000 */
[----:B------:R-:W2:Y:S01]  /*19e0*/  LDL R189, [R1+0x60] ;  /* 0x0000600001bd7983 */ /* 0x000ea20000100800 */
[----:B---3--:R-:W-:-:S05]  /*19f0*/  HADD2.F32 R184, -RZ, R176.H0_H0 ;  /* 0x200000b0ffb87230 */ /* 0x008fca0000004100 */
[----:B------:R-:W-:Y:S01]  /*1a00*/  FMUL.FTZ R186, R186, R184 ;  /* 0x000000b8baba7220 */ /* 0x000fe20000410000 */
[----:B----4-:R-:W-:-:S05]  /*1a10*/  HADD2.F32 R235, -RZ, R180.H0_H0 ;  /* 0x200000b4ffeb7230 */ /* 0x010fca0000004100 */
[----:B------:R-:W-:Y:S01]  /*1a20*/  FADD.FTZ R36, R36, R235 ;  /* 0x000000eb24247221 */ /* 0x000fe20000010000 */
[-C--:B------:R-:W-:Y:S01]  /*1a30*/  FFMA.FTZ R32, R4, R235.reuse, R32 ;  /* 0x000000eb04207223 */ /* 0x080fe20000010020 */
[----:B------:R-:W-:Y:S02]  /*1a40*/  FFMA.FTZ R235, R230, R235, R186 ;  /* 0x000000ebe6eb7223 */ /* 0x000fe400000100ba */
[----:B------:R-:W3:Y:S01]  /*1a50*/  LDL R186, [R1+0x64] ;  /* 0x0000640001ba7983 */ /* 0x000ee20000100800 */
[----:B------:R-:W-:-:S03]  /*1a60*/  HADD2.F32 R12, -RZ, R188.H1_H1 ;  /* 0x300000bcff0c7230 */ /* 0x000fc60000004100 */
[----:B------:R-:W4:Y:S01]  /*1a70*/  LDL R188, [R1+0x58] ;  /* 0x0000580001bc7983 */ /* 0x000f220000100800 */
[--C-:B------:R-:W-:Y:S02]  /*1a80*/  HADD2.F32 R21, -RZ, R190.reuse.H0_H0 ;  /* 0x200000beff157230 */ /* 0x100fe40000004100 */
[----:B------:R-:W-:Y:S02]  /*1a90*/  HADD2.F32 R23, -RZ, R190.H1_H1 ;  /* 0x300000beff177230 */ /* 0x000fe40000004100 */
[----:B------:R-:W4:Y:S01]  /*1aa0*/  LDL R190, [R1+0x6c] ;  /* 0x00006c0001be7983 */ /* 0x000f220000100800 */
[----:B------:R-:W-:Y:S01]  /*1ab0*/  FADD.FTZ R12, -R205, R12 ;  /* 0x0000000ccd0c7221 */ /* 0x000fe20000010100 */
[----:B------:R-:W-:-:S03]  /*1ac0*/  HADD2.F32 R176, -RZ, R176.H1_H1 ;  /* 0x300000b0ffb07230 */ /* 0x000fc60000004100 */
[----:B------:R-:W-:Y:S02]  /*1ad0*/  FMUL.FTZ R12, R6, R12 ;  /* 0x0000000c060c7220 */ /* 0x000fe40000410000 */
[-C--:B------:R-:W-:Y:S01]  /*1ae0*/  FMUL.FTZ R231, R218, R176.reuse ;  /* 0x000000b0dae77220 */ /* 0x080fe20000410000 */
[----:B------:R-:W-:Y:S01]  /*1af0*/  FADD.FTZ R29, R29, R176 ;  /* 0x000000b01d1d7221 */ /* 0x000fe20000010000 */
[----:B------:R-:W-:Y:S01]  /*1b00*/  FFMA.FTZ R25, R12, R176, R25 ;  /* 0x000000b00c197223 */ /* 0x000fe20000010019 */
[--C-:B------:R-:W-:Y:S02]  /*1b10*/  HADD2.F32 R176, -RZ, R177.reuse.H0_H0 ;  /* 0x200000b1ffb07230 */ /* 0x100fe40000004100 */
[----:B------:R-:W-:Y:S02]  /*1b20*/  HADD2.F32 R177, -RZ, R177.H1_H1 ;  /* 0x300000b1ffb17230 */ /* 0x000fe40000004100 */
[----:B------:R-:W-:Y:S01]  /*1b30*/  FADD.FTZ R11, -R205, R11 ;  /* 0x0000000bcd0b7221 */ /* 0x000fe20000010100 */
[----:B------:R-:W-:-:S02]  /*1b40*/  HADD2.F32 R230, -RZ, R181.H0_H0 ;  /* 0x200000b5ffe67230 */ /* 0x000fc40000004100 */
[----:B------:R-:W-:Y:S01]  /*1b50*/  FADD.FTZ R28, R28, R184 ;  /* 0x000000b81c1c7221 */ /* 0x000fe20000010000 */
[----:B------:R-:W-:Y:S02]  /*1b60*/  HADD2.F32 R180, -RZ, R180.H1_H1 ;  /* 0x300000b4ffb47230 */ /* 0x000fe40000004100 */
[----:B------:R-:W-:Y:S01]  /*1b70*/  FFMA.FTZ R24, R4, R184, R24 ;  /* 0x000000b804187223 */ /* 0x000fe20000010018 */
[----:B------:R-:W-:Y:S02]  /*1b80*/  HADD2.F32 R181, -RZ, R181.H1_H1 ;  /* 0x300000b5ffb57230 */ /* 0x000fe40000004100 */
[----:B------:R-:W-:Y:S01]  /*1b90*/  FMUL.FTZ R11, R6, R11 ;  /* 0x0000000b060b7220 */ /* 0x000fe20000410000 */
[----:B------:R-:W4:Y:S01]  /*1ba0*/  LDL R184, [R1+0x50] ;  /* 0x0000500001b87983 */ /* 0x000f220000100800 */
[----:B------:R-:W-:Y:S01]  /*1bb0*/  FADD.FTZ R22, -R205, R22 ;  /* 0x00000016cd167221 */ /* 0x000fe20000010100 */
[----:B------:R-:W-:Y:S01]  /*1bc0*/  FADD.FTZ R37, R37, R180 ;  /* 0x000000b425257221 */ /* 0x000fe20000010000 */
[-C--:B------:R-:W-:Y:S01]  /*1bd0*/  FFMA.FTZ R33, R12, R180.reuse, R33 ;  /* 0x000000b40c217223 */ /* 0x080fe20000010021 */
[----:B------:R-:W-:Y:S01]  /*1be0*/  FFMA.FTZ R231, R217, R180, R231 ;  /* 0x000000b4d9e77223 */ /* 0x000fe200000100e7 */
[-C--:B------:R-:W-:Y:S01]  /*1bf0*/  FMUL.FTZ R180, R206, R176.reuse ;  /* 0x000000b0ceb47220 */ /* 0x080fe20000410000 */
[----:B------:R-:W-:Y:S01]  /*1c00*/  FADD.FTZ R30, R30, R176 ;  /* 0x000000b01e1e7221 */ /* 0x000fe20000010000 */
[----:B------:R-:W-:Y:S01]  /*1c10*/  FFMA.FTZ R26, R11, R176, R26 ;  /* 0x000000b00b1a7223 */ /* 0x000fe2000001001a */
[----:B------:R-:W-:Y:S01]  /*1c20*/  FMUL.FTZ R22, R6, R22 ;  /* 0x0000001606167220 */ /* 0x000fe20000410000 */
[----:B------:R-:W-:-:S02]  /*1c30*/  HADD2.F32 R176, -RZ, R178.H0_H0 ;  /* 0x200000b2ffb07230 */ /* 0x000fc40000004100 */
[----:B------:R-:W-:Y:S01]  /*1c40*/  FADD.FTZ R31, R31, R177 ;  /* 0x000000b11f1f7221 */ /* 0x000fe20000010000 */
[-C--:B------:R-:W-:Y:S01]  /*1c50*/  FFMA.FTZ R27, R22, R177.reuse, R27 ;  /* 0x000000b1161b7223 */ /* 0x080fe2000001001b */
[----:B------:R-:W-:Y:S01]  /*1c60*/  FADD.FTZ R38, R38, R230 ;  /* 0x000000e626267221 */ /* 0x000fe20000010000 */
[----:B------:R-:W-:Y:S01]  /*1c70*/  FFMA.FTZ R34, R11, R230, R34 ;  /* 0x000000e60b227223 */ /* 0x000fe20000010022 */
[----:B--2---:R-:W-:Y:S02]  /*1c80*/  FMUL.FTZ R218, R189, R177 ;  /* 0x000000b1bdda7220 */ /* 0x004fe40000410000 */
[----:B------:R-:W2:Y:S02]  /*1c90*/  LDL R189, [R1+0x48] ;  /* 0x0000480001bd7983 */ /* 0x000ea40000100800 */
[----:B---3--:R-:W-:Y:S02]  /*1ca0*/  FFMA.FTZ R218, R186, R181, R218 ;  /* 0x000000b5bada7223 */ /* 0x008fe400000100da */
[----:B------:R-:W3:Y:S01]  /*1cb0*/  LDL R186, [R1+0x54] ;  /* 0x0000540001ba7983 */ /* 0x000ee20000100800 */
[----:B----4-:R-:W-:-:S03]  /*1cc0*/  FMUL.FTZ R177, R188, R176 ;  /* 0x000000b0bcb17220 */ /* 0x010fc60000410000 */
[----:B------:R-:W4:Y:S01]  /*1cd0*/  LDL R188, [R1+0x4c] ;  /* 0x00004c0001bc7983 */ /* 0x000f220000100800 */
[----:B------:R-:W-:-:S03]  /*1ce0*/  FFMA.FTZ R230, R190, R230, R180 ;  /* 0x000000e6bee67223 */ /* 0x000fc600000100b4 */
[----:B------:R-:W4:Y:S01]  /*1cf0*/  LDL R190, [R1+0x5c] ;  /* 0x00005c0001be7983 */ /* 0x000f220000100800 */
[C---:B------:R-:W-:Y:S01]  /*1d00*/  FADD.FTZ R23, -R205.reuse, R23 ;  /* 0x00000017cd177221 */ /* 0x040fe20000010100 */
[----:B------:R-:W-:Y:S01]  /*1d10*/  HADD2.F32 R178, -RZ, R178.H1_H1 ;  /* 0x300000b2ffb27230 */ /* 0x000fe20000004100 */
[----:B------:R-:W-:Y:S01]  /*1d20*/  ISETP.NE.U32.AND P0, PT, RZ, UR8, PT ;  /* 0x00000008ff007c0c */ /* 0x000fe2000bf05070 */
[----:B------:R-:W-:Y:S02]  /*1d30*/  HADD2.F32 R185, -RZ, R191.H0_H0 ;  /* 0x200000bfffb97230 */ /* 0x000fe40000004100 */
[----:B------:R-:W-:Y:S01]  /*1d40*/  FMUL.FTZ R23, R6, R23 ;  /* 0x0000001706177220 */ /* 0x000fe20000410000 */
[----:B------:R-:W-:Y:S01]  /*1d50*/  FADD.FTZ R21, -R205, R21 ;  /* 0x00000015cd157221 */ /* 0x000fe20000010100 */
[--C-:B------:R-:W-:Y:S01]  /*1d60*/  HADD2.F32 R217, -RZ, R182.reuse.H0_H0 ;  /* 0x200000b6ffd97230 */ /* 0x100fe20000004100 */
[----:B------:R-:W-:Y:S01]  /*1d70*/  ISETP.NE.AND.EX P0, PT, RZ, UR9, PT, P0 ;  /* 0x00000009ff007c0c */ /* 0x000fe2000bf05300 */
[----:B------:R-:W-:-:S02]  /*1d80*/  HADD2.F32 R182, -RZ, R182.H1_H1 ;  /* 0x300000b6ffb67230 */ /* 0x000fc40000004100 */
[----:B------:R-:W-:Y:S01]  /*1d90*/  FADD.FTZ R161, R161, R178 ;  /* 0x000000b2a1a17221 */ /* 0x000fe20000010000 */
[-C--:B------:R-:W-:Y:S01]  /*1da0*/  FFMA.FTZ R137, R23, R178.reuse, R137 ;  /* 0x000000b217897223 */ /* 0x080fe20000010089 */
[----:B------:R-:W-:Y:S01]  /*1db0*/  FADD.FTZ R185, -R205, R185 ;  /* 0x000000b9cdb97221 */ /* 0x000fe20000010100 */
[----:B------:R-:W-:Y:S01]  /*1dc0*/  FMUL.FTZ R21, R6, R21 ;  /* 0x0000001506157220 */ /* 0x000fe20000410000 */
[----:B------:R-:W-:Y:S01]  /*1dd0*/  FADD.FTZ R160, R160, R176 ;  /* 0x000000b0a0a07221 */ /* 0x000fe20000010000 */
[----:B------:R-:W-:Y:S01]  /*1de0*/  FADD.FTZ R39, R39, R181 ;  /* 0x000000b527277221 */ /* 0x000fe20000010000 */
[----:B------:R-:W-:Y:S01]  /*1df0*/  FFMA.FTZ R35, R22, R181, R35 ;  /* 0x000000b516237223 */ /* 0x000fe20000010023 */
[----:B------:R-:W4:Y:S01]  /*1e00*/  LDL R180, [R1+0x44] ;  /* 0x0000440001b47983 */ /* 0x000f220000100800 */
[----:B------:R-:W-:Y:S01]  /*1e10*/  FMUL.FTZ R184, R184, R178 ;  /* 0x000000b2b8b87220 */ /* 0x000fe20000410000 */
[----:B------:R-:W-:Y:S02]  /*1e20*/  HADD2.F32 R178, -RZ, R179.H0_H0 ;  /* 0x200000b3ffb27230 */ /* 0x000fe40000004100 */
[C---:B------:R-:W-:Y:S01]  /*1e30*/  FFMA.FTZ R136, R21.reuse, R176, R136 ;  /* 0x000000b015887223 */ /* 0x040fe20000010088 */
[----:B------:R-:W-:Y:S01]  /*1e40*/  FMUL.FTZ R185, R6, R185 ;  /* 0x000000b906b97220 */ /* 0x000fe20000410000 */
[----:B------:R-:W4:Y:S01]  /*1e50*/  LDL R181, [R1+0x40] ;  /* 0x0000400001b57983 */ /* 0x000f220000100800 */
[----:B------:R-:W-:Y:S01]  /*1e60*/  FADD.FTZ R48, R48, R217 ;  /* 0x000000d930307221 */ /* 0x000fe20000010000 */
[----:B------:R-:W-:Y:S01]  /*1e70*/  FFMA.FTZ R76, R21, R217, R76 ;  /* 0x000000d9154c7223 */ /* 0x000fe2000001004c */
[----:B--2---:R-:W-:Y:S01]  /*1e80*/  FMUL.FTZ R176, R189, R178 ;  /* 0x000000b2bdb07220 */ /* 0x004fe20000410000 */
[----:B---3--:R-:W-:Y:S01]  /*1e90*/  FFMA.FTZ R184, R186, R182, R184 ;  /* 0x000000b6bab87223 */ /* 0x008fe200000100b8 */
[----:B------:R-:W-:-:S05]  /*1ea0*/  HADD2.F32 R186, -RZ, R183.H0_H0 ;  /* 0x200000b7ffba7230 */ /* 0x000fca0000004100 */
[----:B------:R-:W-:Y:S01]  /*1eb0*/  FADD.FTZ R50, R50, R186 ;  /* 0x000000ba32327221 */ /* 0x000fe20000010000 */
[-C--:B------:R-:W-:Y:S01]  /*1ec0*/  FFMA.FTZ R78, R185, R186.reuse, R78 ;  /* 0x000000bab94e7223 */ /* 0x080fe2000001004e */
[----:B----4-:R-:W-:Y:S01]  /*1ed0*/  FFMA.FTZ R186, R188, R186, R176 ;  /* 0x000000babcba7223 */ /* 0x010fe200000100b0 */
[----:B------:R-:W-:Y:S01]  /*1ee0*/  @P0 LEA R176, P1, R220, UR8, 0x4 ;  /* 0x00000008dcb00c11 */ /* 0x000fe2000f8220ff */
[----:B------:R-:W-:-:S03]  /*1ef0*/  FFMA.FTZ R217, R190, R217, R177 ;  /* 0x000000d9bed97223 */ /* 0x000fc600000100b1 */
[----:B------:R-:W-:-:S05]  /*1f00*/  @P0 LEA.HI.X R177, R220, UR9, RZ, 0x4, P1 ;  /* 0x00000009dcb10c11 */ /* 0x000fca00088f24ff */
[----:B------:R0:W5:Y:S01]  /*1f10*/  @P0 LDG.E.128 R164, desc[UR4][R176.64] ;  /* 0x00000004b0a40981 */ /* 0x000162000c1e1d00 */
[----:B------:R-:W-:Y:S01]  /*1f20*/  FADD.FTZ R219, R219, R235 ;  /* 0x000000ebdbdb7221 */ /* 0x000fe20000010000 */
[----:B------:R-:W-:-:S03]  /*1f30*/  FFMA.FTZ R221, R4, R235, R221 ;  /* 0x000000eb04dd7223 */ /* 0x000fc600000100dd */
[----:B------:R-:W-:Y:S01]  /*1f40*/  FADD.FTZ R219, R219, R231 ;  /* 0x000000e7dbdb7221 */ /* 0x000fe20000010000 */
[----:B------:R-:W-:-:S03]  /*1f50*/  FFMA.FTZ R221, R12, R231, R221 ;  /* 0x000000e70cdd7223 */ /* 0x000fc600000100dd */
[----:B------:R-:W-:Y:S01]  /*1f60*/  FADD.FTZ R219, R219, R230 ;  /* 0x000000e6dbdb7221 */ /* 0x000fe20000010000 */
[----:B------:R-:W-:-:S03]  /*1f70*/  FFMA.FTZ R221, R11, R230, R221 ;  /* 0x000000e60bdd7223 */ /* 0x000fc600000100dd */
[----:B------:R-:W-:Y:S01]  /*1f80*/  FADD.FTZ R219, R219, R218 ;  /* 0x000000dadbdb7221 */ /* 0x000fe20000010000 */
[----:B------:R-:W-:Y:S01]  /*1f90*/  FFMA.FTZ R221, R22, R218, R221 ;  /* 0x000000da16dd7223 */ /* 0x000fe200000100dd */
[----:B------:R-:W-:Y:S02]  /*1fa0*/  HADD2.F32 R191, -RZ, R191.H1_H1 ;  /* 0x300000bfffbf7230 */ /* 0x000fe40000004100 */
[----:B------:R-:W-:Y:S02]  /*1fb0*/  HADD2.F32 R179, -RZ, R179.H1_H1 ;  /* 0x300000b3ffb37230 */ /* 0x000fe40000004100 */
[----:B------:R-:W-:Y:S01]  /*1fc0*/  FADD.FTZ R219, R219, R217 ;  /* 0x000000d9dbdb7221 */ /* 0x000fe20000010000 */
[----:B------:R-:W-:Y:S01]  /*1fd0*/  FFMA.FTZ R221, R21, R217, R221 ;  /* 0x000000d915dd7223 */ /* 0x000fe200000100dd */
[----:B------:R-:W-:Y:S02]  /*1fe0*/  HADD2.F32 R183, -RZ, R183.H1_H1 ;  /* 0x300000b7ffb77230 */ /* 0x000fe40000004100 */
[----:B------:R-:W-:Y:S01]  /*1ff0*/  FADD.FTZ R205, -R205, R191 ;  /* 0x000000bfcdcd7221 */ /* 0x000fe20000010100 */
[----:B------:R-:W-:Y:S01]  /*2000*/  FMUL.FTZ R206, R181, R179 ;  /* 0x000000b3b5ce7220 */ /* 0x000fe20000410000 */
[----:B------:R-:W-:Y:S01]  /*2010*/  FADD.FTZ R219, R219, R184 ;  /* 0x000000b8dbdb7221 */ /* 0x000fe20000010000 */
[----:B------:R-:W-:Y:S01]  /*2020*/  FFMA.FTZ R221, R23, R184, R221 ;  /* 0x000000b817dd7223 */ /* 0x000fe200000100dd */
[----:B------:R-:W-:Y:S01]  /*2030*/  FMUL.FTZ R205, R6, R205 ;  /* 0x000000cd06cd7220 */ /* 0x000fe20000410000 */
[-C--:B------:R-:W-:Y:S01]  /*2040*/  FFMA.FTZ R206, R180, R183.reuse, R206 ;  /* 0x000000b7b4ce7223 */ /* 0x080fe200000100ce */
        /* <DEDUP_REMOVED lines=10> */
[----:B------:R-:W-:Y:S01]  /*20f0*/  IADD3 R220, R220, 0x20, RZ ;  /* 0x00000020dcdc7810 */ /* 0x000fe20007ffe0ff */
[----:B------:R-:W-:Y:S01]  /*2100*/  FADD.FTZ R219, R219, R206 ;  /* 0x000000cedbdb7221 */ /* 0x000fe20000010000 */
[----:B0-----:R-:W-:-:S07]  /*2110*/  FFMA.FTZ R221, R205, R206, R221 ;  /* 0x000000cecddd7223 */ /* 0x001fce00000100dd */
.L_x_359:
[----:B------:R-:W-:Y:S05]  /*2120*/  BSYNC B1 ;  /* 0x0000000000017941 */ /* 0x000fea0003800000 */
.L_x_358:
[----:B------:R-:W-:Y:S04]  /*2130*/  BSSY B1, `(.L_x_360) ;  /* 0x000008c000017945 */ /* 0x000fe80003800000 */
[----:B------:R-:W-:Y:S05]  /*2140*/  @!P4 BRA `(.L_x_361) ;  /* 0x000000080028c947 */ /* 0x000fea0003800000 */
        /* <DEDUP_REMOVED lines=9> */
[----:B------:R-:W4:Y:S04]  /*21e0*/  LDL R198, [R1+0x28] ;  /* 0x0000280001c67983 */ /* 0x000f280000100800 */
        /* <DEDUP_REMOVED lines=8> */
[--C-:B--2---:R-:W-:Y:S02]  /*2270*/  HADD2.F32 R7, -RZ, R188.reuse.H0_H0 ;  /* 0x200000bcff077230 */ /* 0x104fe40000004100 */
[----:B------:R-:W-:-:S03]  /*2280*/  HADD2.F32 R10, -RZ, R188.H1_H1 ;  /* 0x300000bcff0a7230 */ /* 0x000fc60000004100 */
[----:B------:R-:W-:Y:S01]  /*2290*/  FADD.FTZ R7, -R207, R7 ;  /* 0x00000007cf077221 */ /* 0x000fe20000010100 */
[--C-:B------:R-:W-:Y:S02]  /*22a0*/  HADD2.F32 R9, -RZ, R189.reuse.H0_H0 ;  /* 0x200000bdff097230 */ /* 0x100fe40000004100 */
[----:B------:R-:W-:Y:S02]  /*22b0*/  HADD2.F32 R20, -RZ, R189.H1_H1 ;  /* 0x300000bdff147230 */ /* 0x000fe40000004100 */
[----:B------:R-:W-:Y:S01]  /*22c0*/  FMUL.FTZ R7, R6, R7 ;  /* 0x0000000706077220 */ /* 0x000fe20000410000 */
[----:B------:R-:W-:Y:S02]  /*22d0*/  HADD2.F32 R19, -RZ, R190.H0_H0 ;  /* 0x200000beff137230 */ /* 0x000fe40000004100 */
[----:B---3--:R-:W-:Y:S02]  /*22e0*/  HADD2.F32 R188, -RZ, R176.H0_H0 ;  /* 0x200000b0ffbc7230 */ /* 0x008fe40000004100 */
[----:B------:R-:W-:-:S02]  /*22f0*/  HADD2.F32 R195, -RZ, R190.H1_H1 ;  /* 0x300000beffc37230 */ /* 0x000fc40000004100 */
[----:B------:R-:W2:Y:S01]  /*2300*/  LDL R190, [R1+0x20] ;  /* 0x0000200001be7983 */ /* 0x000ea20000100800 */
[----:B------:R-:W-:Y:S01]  /*2310*/  FMUL.FTZ R189, R226, R188 ;  /* 0x000000bce2bd7220 */ /* 0x000fe20000410000 */
[----:B----4-:R-:W-:-:S05]  /*2320*/  HADD2.F32 R234, -RZ, R180.H0_H0 ;  /* 0x200000b4ffea7230 */ /* 0x010fca0000004100 */
[----:B------:R-:W-:Y:S01]  /*2330*/  FADD.FTZ R80, R80, R234 ;  /* 0x000000ea50507221 */ /* 0x000fe20000010000 */
[CC--:B------:R-:W-:Y:S01]  /*2340*/  FFMA.FTZ R52, R7.reuse, R234.reuse, R52 ;  /* 0x000000ea07347223 */ /* 0x0c0fe20000010034 */
[----:B------:R-:W-:Y:S02]  /*2350*/  FFMA.FTZ R234, R216, R234, R189 ;  /* 0x000000ead8ea7223 */ /* 0x000fe400000100bd */
[----:B------:R-:W3:Y:S01]  /*2360*/  LDL R189, [R1+0x24] ;  /* 0x0000240001bd7983 */ /* 0x000ee20000100800 */
[----:B------:R-:W-:Y:S01]  /*2370*/  FADD.FTZ R140, R140, R188 ;  /* 0x000000bc8c8c7221 */ /* 0x000fe20000010000 */
[----:B------:R-:W-:Y:S02]  /*2380*/  FFMA.FTZ R112, R7, R188, R112 ;  /* 0x000000bc07707223 */ /* 0x000fe40000010070 */
[----:B------:R-:W4:Y:S01]  /*2390*/  LDL R188, [R1+0x18] ;  /* 0x0000180001bc7983 */ /* 0x000f220000100800 */
[----:B------:R-:W-:Y:S01]  /*23a0*/  FADD.FTZ R10, -R207, R10 ;  /* 0x0000000acf0a7221 */ /* 0x000fe20000010100 */
[----:B------:R-:W-:-:S03]  /*23b0*/  HADD2.F32 R176, -RZ, R176.H1_H1 ;  /* 0x300000b0ffb07230 */ /* 0x000fc60000004100 */
[----:B------:R-:W-:Y:S01]  /*23c0*/  FMUL.FTZ R10, R6, R10 ;  /* 0x0000000a060a7220 */ /* 0x000fe20000410000 */
[----:B------:R-:W-:Y:S02]  /*23d0*/  HADD2.F32 R180, -RZ, R180.H1_H1 ;  /* 0x300000b4ffb47230 */ /* 0x000fe40000004100 */
[-C--:B------:R-:W-:Y:S01]  /*23e0*/  FMUL.FTZ R227, R215, R176.reuse ;  /* 0x000000b0d7e37220 */ /* 0x080fe20000410000 */
[----:B------:R-:W-:Y:S01]  /*23f0*/  FADD.FTZ R141, R141, R176 ;  /* 0x000000b08d8d7221 */ /* 0x000fe20000010000 */
[----:B------:R-:W-:Y:S01]  /*2400*/  FFMA.FTZ R113, R10, R176, R113 ;  /* 0x000000b00a717223 */ /* 0x000fe20000010071 */
[----:B------:R-:W-:Y:S01]  /*2410*/  FADD.FTZ R9, -R207, R9 ;  /* 0x00000009cf097221 */ /* 0x000fe20000010100 */
[----:B------:R-:W-:Y:S02]  /*2420*/  HADD2.F32 R176, -RZ, R177.H0_H0 ;  /* 0x200000b1ffb07230 */ /* 0x000fe40000004100 */
[----:B------:R-:W-:Y:S01]  /*2430*/  FADD.FTZ R81, R81, R180 ;  /* 0x000000b451517221 */ /* 0x000fe20000010000 */
[----:B------:R-:W-:-:S02]  /*2440*/  HADD2.F32 R226, -RZ, R181.H0_H0 ;  /* 0x200000b5ffe27230 */ /* 0x000fc40000004100 */
[-C--:B------:R-:W-:Y:S01]  /*2450*/  FFMA.FTZ R53, R10, R180.reuse, R53 ;  /* 0x000000b40a357223 */ /* 0x080fe20000010035 */
[--C-:B------:R-:W-:Y:S02]  /*2460*/  HADD2.F32 R197, -RZ, R191.reuse.H0_H0 ;  /* 0x200000bfffc57230 */ /* 0x100fe40000004100 */
[----:B------:R-:W-:Y:S01]  /*2470*/  FFMA.FTZ R227, R208, R180, R227 ;  /* 0x000000b4d0e37223 */ /* 0x000fe200000100e3 */
[----:B------:R-:W-:Y:S01]  /*2480*/  FMUL.FTZ R9, R6, R9 ;  /* 0x0000000906097220 */ /* 0x000fe20000410000 */
[----:B------:R-:W-:Y:S02]  /*2490*/  HADD2.F32 R191, -RZ, R191.H1_H1 ;  /* 0x300000bfffbf7230 */ /* 0x000fe40000004100 */
[----:B------:R-:W-:Y:S01]  /*24a0*/  FMUL.FTZ R180, R198, R176 ;  /* 0x000000b0c6b47220 */ /* 0x000fe20000410000 */
[----:B------:R-:W-:Y:S02]  /*24b0*/  HADD2.F32 R177, -RZ, R177.H1_H1 ;  /* 0x300000b1ffb17230 */ /* 0x000fe40000004100 */
[----:B------:R-:W-:Y:S01]  /*24c0*/  FADD.FTZ R82, R82, R226 ;  /* 0x000000e252527221 */ /* 0x000fe20000010000 */
[-C--:B------:R-:W-:Y:S01]  /*24d0*/  FFMA.FTZ R54, R9, R226.reuse, R54 ;  /* 0x000000e209367223 */ /* 0x080fe20000010036 */
[C---:B------:R-:W-:Y:S01]  /*24e0*/  FADD.FTZ R20, -R207.reuse, R20 ;  /* 0x00000014cf147221 */ /* 0x040fe20000010100 */
[C---:B------:R-:W-:Y:S01]  /*24f0*/  FADD.FTZ R19, -R207.reuse, R19 ;  /* 0x00000013cf137221 */ /* 0x040fe20000010100 */
[C---:B------:R-:W-:Y:S01]  /*2500*/  FADD.FTZ R195, -R207.reuse, R195 ;  /* 0x000000c3cfc37221 */ /* 0x040fe20000010100 */
[C---:B------:R-:W-:Y:S01]  /*2510*/  FADD.FTZ R197, -R207.reuse, R197 ;  /* 0x000000c5cfc57221 */ /* 0x040fe20000010100 */
[----:B------:R-:W-:Y:S01]  /*2520*/  FFMA.FTZ R226, R196, R226, R180 ;  /* 0x000000e2c4e27223 */ /* 0x000fe200000100b4 */
[----:B------:R-:W-:Y:S01]  /*2530*/  FADD.FTZ R207, -R207, R191 ;  /* 0x000000bfcfcf7221 */ /* 0x000fe20000010100 */
[----:B------:R-:W4:Y:S01]  /*2540*/  LDL R196, [R1+0x1c] ;  /* 0x00001c0001c47983 */ /* 0x000f220000100800 */
[----:B------:R-:W-:-:S03]  /*2550*/  HADD2.F32 R181, -RZ, R181.H1_H1 ;  /* 0x300000b5ffb57230 */ /* 0x000fc60000004100 */
[----:B------:R-:W4:Y:S01]  /*2560*/  LDL R191, [R1+0x10] ;  /* 0x0000100001bf7983 */ /* 0x000f220000100800 */
[----:B------:R-:W-:Y:S01]  /*2570*/  FADD.FTZ R142, R142, R176 ;  /* 0x000000b08e8e7221 */ /* 0x000fe20000010000 */
[----:B------:R-:W-:Y:S01]  /*2580*/  FFMA.FTZ R114, R9, R176, R114 ;  /* 0x000000b009727223 */ /* 0x000fe20000010072 */
[----:B------:R-:W-:Y:S01]  /*2590*/  FMUL.FTZ R20, R6, R20 ;  /* 0x0000001406147220 */ /* 0x000fe20000410000 */
[----:B------:R-:W-:Y:S02]  /*25a0*/  HADD2.F32 R176, -RZ, R178.H0_H0 ;  /* 0x200000b2ffb07230 */ /* 0x000fe40000004100 */
[----:B------:R-:W-:Y:S01]  /*25b0*/  FADD.FTZ R143, R143, R177 ;  /* 0x000000b18f8f7221 */ /* 0x000fe20000010000 */
[-C--:B--2---:R-:W-:Y:S01]  /*25c0*/  FMUL.FTZ R216, R190, R177.reuse ;  /* 0x000000b1bed87220 */ /* 0x084fe20000410000 */
[----:B------:R-:W-:Y:S01]  /*25d0*/  FFMA.FTZ R115, R20, R177, R115 ;  /* 0x000000b114737223 */ /* 0x000fe20000010073 */
[----:B------:R-:W-:Y:S02]  /*25e0*/  HADD2.F32 R215, -RZ, R182.H0_H0 ;  /* 0x200000b6ffd77230 */ /* 0x000fe40000004100 */
[----:B------:R-:W-:Y:S01]  /*25f0*/  FMUL.FTZ R19, R6, R19 ;  /* 0x0000001306137220 */ /* 0x000fe20000410000 */
[----:B------:R-:W-:Y:S01]  /*2600*/  ISETP.NE.U32.AND P0, PT, RZ, UR8, PT ;  /* 0x00000008ff007c0c */ /* 0x000fe2000bf05070 */
[----:B------:R-:W-:-:S02]  /*2610*/  HADD2.F32 R178, -RZ, R178.H1_H1 ;  /* 0x300000b2ffb27230 */ /* 0x000fc40000004100 */
[C---:B------:R-:W-:Y:S01]  /*2620*/  FMUL.FTZ R195, R6.reuse, R195 ;  /* 0x000000c306c37220 */ /* 0x040fe20000410000 */
[----:B------:R-:W2:Y:S01]  /*2630*/  LDL R190, [R1+0x14] ;  /* 0x0000140001be7983 */ /* 0x000ea20000100800 */
[----:B------:R-:W-:Y:S02]  /*2640*/  HADD2.F32 R198, -RZ, R183.H0_H0 ;  /* 0x200000b7ffc67230 */ /* 0x000fe40000004100 */
[----:B------:R-:W-:Y:S01]  /*2650*/  FMUL.FTZ R197, R6, R197 ;  /* 0x000000c506c57220 */ /* 0x000fe20000410000 */
[----:B------:R-:W2:Y:S01]  /*2660*/  LDL R180, [R1+0x4] ;  /* 0x0000040001b47983 */ /* 0x000ea20000100800 */
[----:B---3--:R-:W-:-:S03]  /*2670*/  FFMA.FTZ R216, R189, R181, R216 ;  /* 0x000000b5bdd87223 */ /* 0x008fc600000100d8 */
[----:B------:R-:W3:Y:S01]  /*2680*/  LDL R189, [R1+0x8] ;  /* 0x0000080001bd7983 */ /* 0x000ee20000100800 */
[----:B----4-:R-:W-:-:S03]  /*2690*/  FMUL.FTZ R177, R188, R176 ;  /* 0x000000b0bcb17220 */ /* 0x010fc60000410000 */
[----:B------:R-:W4:Y:S01]  /*26a0*/  LDL R188, [R1+0xc] ;  /* 0x00000c0001bc7983 */ /* 0x000f220000100800 */
[----:B------:R-:W-:Y:S01]  /*26b0*/  FADD.FTZ R84, R84, R215 ;  /* 0x000000d754547221 */ /* 0x000fe20000010000 */
[----:B------:R-:W-:Y:S01]  /*26c0*/  FFMA.FTZ R56, R19, R215, R56 ;  /* 0x000000d713387223 */ /* 0x000fe20000010038 */
[----:B------:R-:W-:Y:S01]  /*26d0*/  ISETP.NE.AND.EX P0, PT, RZ, UR9, PT, P0 ;  /* 0x00000009ff007c0c */ /* 0x000fe2000bf05300 */
[----:B------:R-:W-:Y:S01]  /*26e0*/  FADD.FTZ R145, R145, R178 ;  /* 0x000000b291917221 */ /* 0x000fe20000010000 */
[----:B------:R-:W-:Y:S01]  /*26f0*/  FFMA.FTZ R117, R195, R178, R117 ;  /* 0x000000b2c3757223 */ /* 0x000fe20000010075 */
[----:B------:R-:W-:Y:S01]  /*2700*/  FADD.FTZ R144, R144, R176 ;  /* 0x000000b090907221 */ /* 0x000fe20000010000 */
[----:B------:R-:W-:Y:S01]  /*2710*/  FFMA.FTZ R116, R19, R176, R116 ;  /* 0x000000b013747223 */ /* 0x000fe20000010074 */
[----:B------:R-:W-:Y:S01]  /*2720*/  FADD.FTZ R83, R83, R181 ;  /* 0x000000b553537221 */ /* 0x000fe20000010000 */
[----:B------:R-:W-:Y:S01]  /*2730*/  FFMA.FTZ R55, R20, R181, R55 ;  /* 0x000000b514377223 */ /* 0x000fe20000010037 */
[----:B------:R-:W-:Y:S01]  /*2740*/  FADD.FTZ R86, R86, R198 ;  /* 0x000000c656567221 */ /* 0x000fe20000010000 */
[----:B------:R-:W2:Y:S01]  /*2750*/  LDL R181, [R1] ;  /* 0x0000000001b57983 */ /* 0x000ea20000100800 */
[----:B------:R-:W-:Y:S01]  /*2760*/  FFMA.FTZ R58, R197, R198, R58 ;  /* 0x000000c6c53a7223 */ /* 0x000fe2000001003a */
[----:B------:R-:W-:Y:S01]  /*2770*/  FFMA.FTZ R215, R196, R215, R177 ;  /* 0x000000d7c4d77223 */ /* 0x000fe200000100b1 */
[----:B------:R-:W-:Y:S01]  /*2780*/  FMUL.FTZ R196, R191, R178 ;  /* 0x000000b2bfc47220 */ /* 0x000fe20000410000 */
[----:B------:R-:W-:-:S05]  /*2790*/  HADD2.F32 R178, -RZ, R179.H0_H0 ;  /* 0x200000b3ffb27230 */ /* 0x000fca0000004100 */
[----:B---3--:R-:W-:-:S04]  /*27a0*/  FMUL.FTZ R176, R189, R178 ;  /* 0x000000b2bdb07220 */ /* 0x008fc80000410000 */
[----:B----4-:R-:W-:Y:S01]  /*27b0*/  FFMA.FTZ R198, R188, R198, R176 ;  /* 0x000000c6bcc67223 */ /* 0x010fe200000100b0 */
[----:B------:R-:W-:-:S04]  /*27c0*/  @P0 LEA R176, P1, R220, UR8, 0x4 ;  /* 0x00000008dcb00c11 */ /* 0x000fc8000f8220ff */
[----:B------:R-:W-:-:S05]  /*27d0*/  @P0 LEA.HI.X R177, R220, UR9, RZ, 0x4, P1 ;  /* 0x00000009dcb10c11 */ /* 0x000fca00088f24ff */
[----:B------:R0:W5:Y:S01]  /*27e0*/  @P0 LDG.E.128 R168, desc[UR4][R176.64] ;  /* 0x00000004b0a80981 */ /* 0x000162000c1e1d00 */
[----:B------:R-:W-:Y:S01]  /*27f0*/  FADD.FTZ R219, R219, R234 ;  /* 0x000000eadbdb7221 */ /* 0x000fe20000010000 */
[----:B------:R-:W-:-:S03]  /*2800*/  FFMA.FTZ R221, R7, R234, R221 ;  /* 0x000000ea07dd7223 */ /* 0x000fc600000100dd */
        /* <DEDUP_REMOVED lines=8> */
[----:B--2---:R-:W-:Y:S01]  /*2890*/  FFMA.FTZ R196, R190, R182, R196 ;  /* 0x000000b6bec47223 */ /* 0x004fe200000100c4 */
[----:B------:R-:W-:Y:S01]  /*28a0*/  FADD.FTZ R219, R219, R215 ;  /* 0x000000d7dbdb7221 */ /* 0x000fe20000010000 */
[----:B------:R-:W-:Y:S01]  /*28b0*/  FFMA.FTZ R221, R19, R215, R221 ;  /* 0x000000d713dd7223 */ /* 0x000fe200000100dd */
[----:B------:R-:W-:-:S02]  /*28c0*/  HADD2.F32 R183, -RZ, R183.H1_H1 ;  /* 0x300000b7ffb77230 */ /* 0x000fc40000004100 */
        /* <DEDUP_REMOVED lines=18> */
.L_x_361:
[----:B------:R-:W-:Y:S05]  /*29f0*/  BSYNC B1 ;  /* 0x0000000000017941 */ /* 0x000fea0003800000 */
.L_x_360:
[----:B------:R-:W-:Y:S04]  /*2a00*/  BSSY B1, `(.L_x_362) ;  /* 0x000007b000017945 */ /* 0x000fe80003800000 */
[----:B------:R-:W-:Y:S05]  /*2a10*/  @!P5 BRA `(.L_x_363) ;  /* 0x0000000400e4d947 */ /* 0x000fea0003800000 */
[----:B------:R-:W0:Y:S01]  /*2a20*/  LDC.64 R176, c[0x0][0x2c0] ;  /* 0x0000b000ffb07b82 */ /* 0x000e220000000a00 */
[----:B------:R-:W-:-:S04]  /*2a30*/  LEA R188, P0, R220, UR10, 0x4 ;  /* 0x0000000adcbc7c11 */ /* 0x000fc8000f8020ff */
[----:B------:R-:W-:-:S03]  /*2a40*/  LEA.HI.X R189, R220, UR11, RZ, 0x4, P0 ;  /* 0x0000000bdcbd7c11 */ /* 0x000fc600080f24ff */
[----:B------:R-:W1:Y:S03]  /*2a50*/  LDC.64 R180, c[0x0][0x2b8] ;  /* 0x0000ae00ffb47b82 */ /* 0x000e660000000a00 */
[----:B------:R-:W2:Y:S05]  /*2a60*/  LDG.E.128 R188, desc[UR4][R188.64] ;  /* 0x00000004bcbc7981 */ /* 0x000eaa000c1e1d00 */
[----:B------:R-:W3:Y:S01]  /*2a70*/  LDC.U8 R210, c[0x0][0x2a0] ;  /* 0x0000a800ffd27b82 */ /* 0x000ee20000000000 */
[----:B0-----:R-:W-:-:S06]  /*2a80*/  IMAD.WIDE.U32 R176, R220, 0x10, R176 ;  /* 0x00000010dcb07825 */ /* 0x001fcc00078e00b0 */
[----:B------:R-:W4:Y:S01]  /*2a90*/  LDG.E.128 R176, desc[UR4][R176.64] ;  /* 0x00000004b0b07981 */ /* 0x000f22000c1e1d00 */
[----:B-1----:R-:W-:-:S06]  /*2aa0*/  IMAD.WIDE.U32 R180, R220, 0x10, R180 ;  /* 0x00000010dcb47825 */ /* 0x002fcc00078e00b4 */
[----:B------:R-:W4:Y:S01]  /*2ab0*/  LDG.E.128 R180, desc[UR4][R180.64] ;  /* 0x00000004b4b47981 */ /* 0x000f22000c1e1d00 */
[----:B------:R-:W-:-:S04]  /*2ac0*/  ISETP.NE.U32.AND P0, PT, RZ, UR8, PT ;  /* 0x00000008ff007c0c */ /* 0x000fc8000bf05070 */
[----:B------:R-:W-:-:S13]  /*2ad0*/  ISETP.NE.AND.EX P0, PT, RZ, UR9, PT, P0 ;  /* 0x00000009ff007c0c */ /* 0x000fda000bf05300 */
[----:B------:R-:W-:-:S04]  /*2ae0*/  @P0 LEA R16, P1, R220, UR8, 0x4 ;  /* 0x00000008dc100c11 */ /* 0x000fc8000f8220ff */
[----:B------:R-:W-:-:S05]  /*2af0*/  @P0 LEA.HI.X R17, R220, UR9, RZ, 0x4, P1 ;  /* 0x00000009dc110c11 */ /* 0x000fca00088f24ff */
[----:B------:R0:W5:Y:S01]  /*2b00*/  @P0 LDG.E.128 R172, desc[UR4][R16.64] ;  /* 0x0000000410ac0981 */ /* 0x000162000c1e1d00 */
[----:B---3--:R-:W-:-:S04]  /*2b10*/  ISETP.NE.AND P0, PT, R210, RZ, PT ;  /* 0x000000ffd200720c */ /* 0x008fc80003f05270 */
[----:B-----5:R-:W-:Y:S01]  /*2b20*/  FSEL R209, R212, RZ, !P0 ;  /* 0x000000ffd4d17208 */ /* 0x020fe20004000000 */
[--C-:B--2---:R-:W-:Y:S02]  /*2b30*/  HADD2.F32 R15, -RZ, R188.reuse.H1_H1 ;  /* 0x300000bcff0f7230 */ /* 0x104fe40000004100 */
[----:B------:R-:W-:-:S03]  /*2b40*/  HADD2.F32 R8, -RZ, R188.H0_H0 ;  /* 0x200000bcff087230 */ /* 0x000fc60000004100 */
[C---:B------:R-:W-:Y:S02]  /*2b50*/  FADD.FTZ R15, -R209.reuse, R15 ;  /* 0x0000000fd10f7221 */ /* 0x040fe40000010100 */
[----:B------:R-:W-:Y:S01]  /*2b60*/  FADD.FTZ R8, -R209, R8 ;  /* 0x00000008d1087221 */ /* 0x000fe20000010100 */
[--C-:B0-----:R-:W-:Y:S02]  /*2b70*/  HADD2.F32 R16, -RZ, R189.reuse.H0_H0 ;  /* 0x200000bdff107230 */ /* 0x101fe40000004100 */
[C---:B------:R-:W-:Y:S01]  /*2b80*/  FMUL.FTZ R15, R6.reuse, R15 ;  /* 0x0000000f060f7220 */ /* 0x040fe20000410000 */
[----:B------:R-:W-:Y:S02]  /*2b90*/  HADD2.F32 R18, -RZ, R189.H1_H1 ;  /* 0x300000bdff127230 */ /* 0x000fe40000004100 */
[----:B------:R-:W-:Y:S01]  /*2ba0*/  FMUL.FTZ R8, R6, R8 ;  /* 0x0000000806087220 */ /* 0x000fe20000410000 */
[--C-:B----4-:R-:W-:Y:S02]  /*2bb0*/  HADD2.F32 R188, -RZ, R176.reuse.H0_H0 ;  /* 0x200000b0ffbc7230 */ /* 0x110fe40000004100 */
[----:B------:R-:W-:-:S02]  /*2bc0*/  HADD2.F32 R176, -RZ, R176.H1_H1 ;  /* 0x300000b0ffb07230 */ /* 0x000fc40000004100 */
[----:B------:R-:W-:Y:S01]  /*2bd0*/  FADD.FTZ R16, -R209, R16 ;  /* 0x00000010d1107221 */ /* 0x000fe20000010100 */
[----:B------:R-:W-:Y:S01]  /*2be0*/  FMUL.FTZ R189, R251, R188 ;  /* 0x000000bcfbbd7220 */ /* 0x000fe20000410000 */
[--C-:B------:R-:W-:Y:S02]  /*2bf0*/  HADD2.F32 R228, -RZ, R180.reuse.H0_H0 ;  /* 0x200000b4ffe47230 */ /* 0x100fe40000004100 */
[-C--:B------:R-:W-:Y:S01]  /*2c00*/  FMUL.FTZ R224, R249, R176.reuse ;  /* 0x000000b0f9e07220 */ /* 0x080fe20000410000 */
[----:B------:R-:W-:Y:S02]  /*2c10*/  HADD2.F32 R180, -RZ, R180.H1_H1 ;  /* 0x300000b4ffb47230 */ /* 0x000fe40000004100 */
[----:B------:R-:W-:Y:S01]  /*2c20*/  FADD.FTZ R149, R149, R176 ;  /* 0x000000b095957221 */ /* 0x000fe20000010000 */
[----:B------:R-:W-:Y:S01]  /*2c30*/  FFMA.FTZ R121, R15, R176, R121 ;  /* 0x000000b00f797223 */ /* 0x000fe20000010079 */
[----:B------:R-:W-:Y:S01]  /*2c40*/  FADD.FTZ R88, R88, R228 ;  /* 0x000000e458587221 */ /* 0x000fe20000010000 */
[----:B------:R-:W-:Y:S01]  /*2c50*/  FFMA.FTZ R60, R8, R228, R60 ;  /* 0x000000e4083c7223 */ /* 0x000fe2000001003c */
[----:B------:R-:W-:-:S02]  /*2c60*/  HADD2.F32 R176, -RZ, R177.H0_H0 ;  /* 0x200000b1ffb07230 */ /* 0x000fc40000004100 */
[----:B------:R-:W-:Y:S01]  /*2c70*/  FFMA.FTZ R228, R252, R228, R189 ;  /* 0x000000e4fce47223 */ /* 0x000fe200000100bd */
[----:B------:R-:W-:Y:S02]  /*2c80*/  HADD2.F32 R17, -RZ, R190.H0_H0 ;  /* 0x200000beff117230 */ /* 0x000fe40000004100 */
[----:B------:R-:W-:Y:S01]  /*2c90*/  FMUL.FTZ R16, R6, R16 ;  /* 0x0000001006107220 */ /* 0x000fe20000410000 */
[----:B------:R-:W-:Y:S02]  /*2ca0*/  HADD2.F32 R222, -RZ, R181.H0_H0 ;  /* 0x200000b5ffde7230 */ /* 0x000fe40000004100 */
[----:B------:R-:W-:Y:S01]  /*2cb0*/  FADD.FTZ R18, -R209, R18 ;  /* 0x00000012d1127221 */ /* 0x000fe20000010100 */
[----:B------:R-:W-:Y:S01]  /*2cc0*/  FADD.FTZ R89, R89, R180 ;  /* 0x000000b459597221 */ /* 0x000fe20000010000 */
[-C--:B------:R-:W-:Y:S01]  /*2cd0*/  FFMA.FTZ R61, R15, R180.reuse, R61 ;  /* 0x000000b40f3d7223 */ /* 0x080fe2000001003d */
[----:B------:R-:W-:Y:S01]  /*2ce0*/  FFMA.FTZ R224, R250, R180, R224 ;  /* 0x000000b4fae07223 */ /* 0x000fe200000100e0 */
[----:B------:R-:W-:-:S02]  /*2cf0*/  HADD2.F32 R177, -RZ, R177.H1_H1 ;  /* 0x300000b1ffb17230 */ /* 0x000fc40000004100 */
[----:B------:R-:W-:Y:S01]  /*2d00*/  FMUL.FTZ R180, R247, R176 ;  /* 0x000000b0f7b47220 */ /* 0x000fe20000410000 */
[----:B------:R-:W-:Y:S01]  /*2d10*/  FADD.FTZ R219, R219, R228 ;  /* 0x000000e4dbdb7221 */ /* 0x000fe20000010000 */
[----:B------:R-:W-:Y:S01]  /*2d20*/  FFMA.FTZ R221, R8, R228, R221 ;  /* 0x000000e408dd7223 */ /* 0x000fe200000100dd */
[----:B------:R-:W-:Y:S01]  /*2d30*/  FADD.FTZ R17, -R209, R17 ;  /* 0x00000011d1117221 */ /* 0x000fe20000010100 */
[----:B------:R-:W-:Y:S01]  /*2d40*/  FADD.FTZ R150, R150, R176 ;  /* 0x000000b096967221 */ /* 0x000fe20000010000 */
[----:B------:R-:W-:Y:S01]  /*2d50*/  FFMA.FTZ R122, R16, R176, R122 ;  /* 0x000000b0107a7223 */ /* 0x000fe2000001007a */
[----:B------:R-:W-:Y:S01]  /*2d60*/  FADD.FTZ R90, R90, R222 ;  /* 0x000000de5a5a7221 */ /* 0x000fe20000010000 */
[----:B------:R-:W-:Y:S01]  /*2d70*/  FFMA.FTZ R62, R16, R222, R62 ;  /* 0x000000de103e7223 */ /* 0x000fe2000001003e */
[----:B------:R-:W-:Y:S02]  /*2d80*/  HADD2.F32 R181, -RZ, R181.H1_H1 ;  /* 0x300000b5ffb57230 */ /* 0x000fe40000004100 */
[----:B------:R-:W-:Y:S01]  /*2d90*/  FMUL.FTZ R18, R6, R18 ;  /* 0x0000001206127220 */ /* 0x000fe20000410000 */
[----:B------:R-:W-:-:S02]  /*2da0*/  HADD2.F32 R176, -RZ, R178.H0_H0 ;  /* 0x200000b2ffb07230 */ /* 0x000fc40000004100 */
[----:B------:R-:W-:Y:S01]  /*2db0*/  FFMA.FTZ R222, R248, R222, R180 ;  /* 0x000000def8de7223 */ /* 0x000fe200000100b4 */
[----:B------:R-:W-:Y:S01]  /*2dc0*/  FMUL.FTZ R214, R245, R177 ;  /* 0x000000b1f5d67220 */ /* 0x000fe20000410000 */
[----:B------:R-:W-:Y:S01]  /*2dd0*/  FADD.FTZ R219, R219, R224 ;  /* 0x000000e0dbdb7221 */ /* 0x000fe20000010000 */
[----:B------:R-:W-:Y:S01]  /*2de0*/  FFMA.FTZ R221, R15, R224, R221 ;  /* 0x000000e00fdd7223 */ /* 0x000fe200000100dd */
[----:B------:R-:W-:Y:S02]  /*2df0*/  HADD2.F32 R201, -RZ, R191.H0_H0 ;  /* 0x200000bfffc97230 */ /* 0x000fe40000004100 */
[----:B------:R-:W-:Y:S01]  /*2e00*/  FMUL.FTZ R17, R6, R17 ;  /* 0x0000001106117220 */ /* 0x000fe20000410000 */
[----:B------:R-:W-:Y:S02]  /*2e10*/  HADD2.F32 R213, -RZ, R182.H0_H0 ;  /* 0x200000b6ffd57230 */ /* 0x000fe40000004100 */
[----:B------:R-:W-:Y:S01]  /*2e20*/  FADD.FTZ R151, R151, R177 ;  /* 0x000000b197977221 */ /* 0x000fe20000010000 */
[----:B------:R-:W-:-:S02]  /*2e30*/  HADD2.F32 R199, -RZ, R190.H1_H1 ;  /* 0x300000beffc77230 */ /* 0x000fc40000004100 */
[----:B------:R-:W-:Y:S01]  /*2e40*/  FFMA.FTZ R123, R18, R177, R123 ;  /* 0x000000b1127b7223 */ /* 0x000fe2000001007b */
[----:B------:R-:W-:Y:S02]  /*2e50*/  HADD2.F32 R178, -RZ, R178.H1_H1 ;  /* 0x300000b2ffb27230 */ /* 0x000fe40000004100 */
[----:B------:R-:W-:Y:S01]  /*2e60*/  FFMA.FTZ R214, R246, R181, R214 ;  /* 0x000000b5f6d67223 */ /* 0x000fe200000100d6 */
[----:B------:R-:W-:Y:S01]  /*2e70*/  FMUL.FTZ R177, R243, R176 ;  /* 0x000000b0f3b17220 */ /* 0x000fe20000410000 */
[----:B------:R-:W-:Y:S01]  /*2e80*/  FADD.FTZ R219, R219, R222 ;  /* 0x000000dedbdb7221 */ /* 0x000fe20000010000 */
[----:B------:R-:W-:Y:S01]  /*2e90*/  FFMA.FTZ R221, R16, R222, R221 ;  /* 0x000000de10dd7223 */ /* 0x000fe200000100dd */
[----:B------:R-:W-:Y:S01]  /*2ea0*/  FADD.FTZ R152, R152, R176 ;  /* 0x000000b098987221 */ /* 0x000fe20000010000 */
[----:B------:R-:W-:Y:S01]  /*2eb0*/  FFMA.FTZ R124, R17, R176, R124 ;  /* 0x000000b0117c7223 */ /* 0x000fe2000001007c */
[----:B------:R-:W-:Y:S01]  /*2ec0*/  FADD.FTZ R201, -R209, R201 ;  /* 0x000000c9d1c97221 */ /* 0x000fe20000010100 */
[----:B------:R-:W-:Y:S01]  /*2ed0*/  FADD.FTZ R92, R92, R213 ;  /* 0x000000d55c5c7221 */ /* 0x000fe20000010000 */
[----:B------:R-:W-:Y:S01]  /*2ee0*/  FFMA.FTZ R64, R17, R213, R64 ;  /* 0x000000d511407223 */ /* 0x000fe20000010040 */
[----:B------:R-:W-:-:S02]  /*2ef0*/  HADD2.F32 R182, -RZ, R182.H1_H1 ;  /* 0x300000b6ffb67230 */ /* 0x000fc40000004100 */
[----:B------:R-:W-:Y:S01]  /*2f00*/  FADD.FTZ R199, -R209, R199 ;  /* 0x000000c7d1c77221 */ /* 0x000fe20000010100 */
[----:B------:R-:W-:Y:S02]  /*2f10*/  HADD2.F32 R176, -RZ, R179.H0_H0 ;  /* 0x200000b3ffb07230 */ /* 0x000fe40000004100 */
[----:B------:R-:W-:Y:S01]  /*2f20*/  FFMA.FTZ R213, R244, R213, R177 ;  /* 0x000000d5f4d57223 */ /* 0x000fe200000100b1 */
[----:B------:R-:W-:Y:S01]  /*2f30*/  FMUL.FTZ R200, R241, R178 ;  /* 0x000000b2f1c87220 */ /* 0x000fe20000410000 */
[----:B------:R-:W-:Y:S01]  /*2f40*/  FADD.FTZ R219, R219, R214 ;  /* 0x000000d6dbdb7221 */ /* 0x000fe20000010000 */
[----:B------:R-:W-:Y:S01]  /*2f50*/  FFMA.FTZ R221, R18, R214, R221 ;  /* 0x000000d612dd7223 */ /* 0x000fe200000100dd */
[----:B------:R-:W-:Y:S02]  /*2f60*/  HADD2.F32 R202, -RZ, R183.H0_H0 ;  /* 0x200000b7ffca7230 */ /* 0x000fe40000004100 */
[----:B------:R-:W-:Y:S01]  /*2f70*/  FMUL.FTZ R201, R6, R201 ;  /* 0x000000c906c97220 */ /* 0x000fe20000410000 */
[----:B------:R-:W-:-:S02]  /*2f80*/  HADD2.F32 R191, -RZ, R191.H1_H1 ;  /* 0x300000bfffbf7230 */ /* 0x000fc40000004100 */
[----:B------:R-:W-:Y:S01]  /*2f90*/  FMUL.FTZ R199, R6, R199 ;  /* 0x000000c706c77220 */ /* 0x000fe20000410000 */
[----:B------:R-:W-:Y:S02]  /*2fa0*/  HADD2.F32 R179, -RZ, R179.H1_H1 ;  /* 0x300000b3ffb37230 */ /* 0x000fe40000004100 */
[----:B------:R-:W-:Y:S01]  /*2fb0*/  FFMA.FTZ R200, R242, R182, R200 ;  /* 0x000000b6f2c87223 */ /* 0x000fe200000100c8 */
[----:B------:R-:W-:Y:S01]  /*2fc0*/  FMUL.FTZ R177, R239, R176 ;  /* 0x000000b0efb17220 */ /* 0x000fe20000410000 */
[----:B------:R-:W-:Y:S01]  /*2fd0*/  FADD.FTZ R219, R219, R213 ;  /* 0x000000d5dbdb7221 */ /* 0x000fe20000010000 */
[----:B------:R-:W-:Y:S01]  /*2fe0*/  FFMA.FTZ R221, R17, R213, R221 ;  /* 0x000000d511dd7223 */ /* 0x000fe200000100dd */
[----:B------:R-:W-:Y:S01]  /*2ff0*/  FADD.FTZ R94, R94, R202 ;  /* 0x000000ca5e5e7221 */ /* 0x000fe20000010000 */
[-C--:B------:R-:W-:Y:S01]  /*3000*/  FFMA.FTZ R66, R201, R202.reuse, R66 ;  /* 0x000000cac9427223 */ /* 0x080fe20000010042 */
[----:B------:R-:W-:Y:S02]  /*3010*/  HADD2.F32 R183, -RZ, R183.H1_H1 ;  /* 0x300000b7ffb77230 */ /* 0x000fe40000004100 */
[----:B------:R-:W-:Y:S01]  /*3020*/  FADD.FTZ R209, -R209, R191 ;  /* 0x000000bfd1d17221 */ /* 0x000fe20000010100 */
[----:B------:R-:W-:Y:S01]  /*3030*/  FFMA.FTZ R202, R240, R202, R177 ;  /* 0x000000caf0ca7223 */ /* 0x000fe200000100b1 */
[----:B------:R-:W-:Y:S01]  /*3040*/  FMUL.FTZ R210, R237, R179 ;  /* 0x000000b3edd27220 */ /* 0x000fe20000410000 */
[----:B------:R-:W-:Y:S01]  /*3050*/  FADD.FTZ R219, R219, R200 ;  /* 0x000000c8dbdb7221 */ /* 0x000fe20000010000 */
[----:B------:R-:W-:Y:S01]  /*3060*/  FFMA.FTZ R221, R199, R200, R221 ;  /* 0x000000c8c7dd7223 */ /* 0x000fe200000100dd */
[----:B------:R-:W-:Y:S01]  /*3070*/  FMUL.FTZ R209, R6, R209 ;  /* 0x000000d106d17220 */ /* 0x000fe20000410000 */
        /* <DEDUP_REMOVED lines=19> */
.L_x_363:
[----:B------:R-:W-:Y:S05]  /*31b0*/  BSYNC B1 ;  /* 0x0000000000017941 */ /* 0x000fea0003800000 */
.L_x_362:
        /* <DEDUP_REMOVED lines=20> */
.L_x_399:
[----:B------:R-:W2:Y:S01]  /*3300*/  LDC.U8 R177, c[0x0][0x2a0] ;  /* 0x0000a800ffb17b82 */ /* 0x000ea20000000000 */
[----:B------:R-:W-:Y:S01]  /*3310*/  FADD.FTZ R181, R219, R181 ;  /* 0x000000b5dbb57221 */ /* 0x000fe20000010000 */
[----:B0-----:R-:W-:Y:S01]  /*3320*/  FADD.FTZ R176, R221, R176 ;  /* 0x000000b0ddb07221 */ /* 0x001fe20000010000 */
[----:B------:R-:W-:Y:S02]  /*3330*/  BSSY B1, `(.L_x_365) ;  /* 0x0000064000017945 */ /* 0x000fe40003800000 */
[----:B------:R-:W-:Y:S01]  /*3340*/  FMUL.FTZ R181, R181, UR7 ;  /* 0x00000007b5b57c20 */ /* 0x000fe20008410000 */
[----:B------:R-:W-:Y:S01]  /*3350*/  FMUL.FTZ R182, R176, UR7 ;  /* 0x00000007b0b67c20 */ /* 0x000fe20008410000 */
[----:B--2---:R-:W-:-:S04]  /*3360*/  ISETP.NE.AND P0, PT, R177, RZ, PT ;  /* 0x000000ffb100720c */ /* 0x004fc80003f05270 */
[----:B------:R-:W-:Y:S01]  /*3370*/  FSEL R183, R181, RZ, !P0 ;  /* 0x000000ffb5b77208 */ /* 0x000fe20004000000 */
[----:B------:R-:W-:Y:S08]  /*3380*/  @!P2 BRA `(.L_x_366) ;  /* 0x000000040078a947 */ /* 0x000ff00003800000 */
[----:B------:R-:W-:Y:S01]  /*3390*/  ISETP.NE.U32.AND P0, PT, RZ, UR8, PT ;  /* 0x00000008ff007c0c */ /* 0x000fe2000bf05070 */
[-CC-:B------:R-:W-:Y:S01]  /*33a0*/  FFMA.FTZ R176, R0, R182.reuse, R183.reuse ;  /* 0x000000b600b07223 */ /* 0x180fe200000100b7 */
[----:B------:R-:W-:Y:S01]  /*33b0*/  ISETP.NE.U32.AND P1, PT, RZ, UR12, PT ;  /* 0x0000000cff007c0c */ /* 0x000fe2000bf25070 */
[----:B------:R-:W-:Y:S01]  /*33c0*/  FFMA.FTZ R179, R14, R182, R183 ;  /* 0x000000b60eb37223 */ /* 0x000fe200000100b7 */
[----:B------:R-:W-:Y:S01]  /*33d0*/  ISETP.NE.AND.EX P0, PT, RZ, UR9, PT, P0 ;  /* 0x00000009ff007c0c */ /* 0x000fe2000bf05300 */
[----:B------:R-:W-:Y:S01]  /*33e0*/  FADD.FTZ R176, R5, -R176 ;  /* 0x800000b005b07221 */ /* 0x000fe20000010000 */
[----:B------:R-:W-:Y:S01]  /*33f0*/  ISETP.NE.AND.EX P1, PT, RZ, UR13, PT, P1 ;  /* 0x0000000dff007c0c */ /* 0x000fe2000bf25310 */
[----:B------:R-:W-:Y:S01]  /*3400*/  FADD.FTZ R179, R233, -R179 ;  /* 0x800000b3e9b37221 */ /* 0x000fe20000010000 */
[----:B------:R-:W-:Y:S01]  /*3410*/  ISETP.NE.U32.AND P6, PT, RZ, UR14, PT ;  /* 0x0000000eff007c0c */ /* 0x000fe2000bfc5070 */
[C---:B-----5:R-:W-:Y:S02]  /*3420*/  FMUL.FTZ R176, R6.reuse, R176 ;  /* 0x000000b006b07220 */ /* 0x060fe40000410000 */
[----:B------:R-:W-:Y:S01]  /*3430*/  FMUL.FTZ R179, R6, R179 ;  /* 0x000000b306b37220 */ /* 0x000fe20000410000 */
[----:B------:R-:W-:-:S05]  /*3440*/  ISETP.NE.AND.EX P6, PT, RZ, UR15, PT, P6 ;  /* 0x0000000fff007c0c */ /* 0x000fca000bfc5360 */
[----:B------:R-:W-:Y:S02]  /*3450*/  @P0 HADD2.F32 R177, -RZ, R156.H0_H0 ;  /* 0x2000009cffb10230 */ /* 0x000fe40000004100 */
[----:B------:R-:W-:Y:S02]  /*3460*/  @P0 HADD2.F32 R180, -RZ, R158.H1_H1 ;  /* 0x3000009effb40230 */ /* 0x000fe40000004100 */
[----:B------:R-:W-:Y:S02]  /*3470*/  @P0 HADD2.F32 R181, -RZ, R159.H1_H1 ;  /* 0x3000009fffb50230 */ /* 0x000fe40000004100 */
[----:B------:R-:W-:-:S05]  /*3480*/  @P0 FADD.FTZ R176, R176, R177 ;  /* 0x000000b1b0b00221 */ /* 0x000fca0000010000 */
[-C--:B------:R-:W-:Y:S02]  /*3490*/  @P1 F2FP.F16.F32.PACK_AB R177, RZ, R176.reuse ;  /* 0x000000b0ffb1123e */ /* 0x080fe400000000ff */
[----:B------:R-:W-:Y:S02]  /*34a0*/  @P6 F2FP.F16.F32.PACK_AB R178, RZ, R176 ;  /* 0x000000b0ffb2623e */ /* 0x000fe400000000ff */
[----:B------:R-:W-:Y:S01]  /*34b0*/  @P1 PRMT R108, R177, 0x7610, R108 ;  /* 0x00007610b16c1816 */ /* 0x000fe2000000006c */
[----:B------:R-:W-:Y:S01]  /*34c0*/  @P0 HADD2.F32 R177, -RZ, R156.H1_H1 ;  /* 0x3000009cffb10230 */ /* 0x000fe20000004100 */
[----:B------:R-:W-:Y:S01]  /*34d0*/  @P6 PRMT R104, R178, 0x7610, R104 ;  /* 0x00007610b2686816 */ /* 0x000fe20000000068 */
[----:B------:R-:W-:-:S03]  /*34e0*/  @P0 HADD2.F32 R178, -RZ, R157.H0_H0 ;  /* 0x2000009dffb20230 */ /* 0x000fc60000004100 */
[----:B------:R-:W-:-:S05]  /*34f0*/  @P0 FADD.FTZ R179, R179, R177 ;  /* 0x000000b1b3b30221 */ /* 0x000fca0000010000 */
[-C--:B------:R-:W-:Y:S02]  /*3500*/  @P1 F2FP.F16.F32.PACK_AB R177, RZ, R179.reuse ;  /* 0x000000b3ffb1123e */ /* 0x080fe400000000ff */
[----:B------:R-:W-:Y:S02]  /*3510*/  F2FP.F16.F32.PACK_AB R176, R179, R176 ;  /* 0x000000b0b3b0723e */ /* 0x000fe400000000ff */
[----:B------:R-:W-:Y:S02]  /*3520*/  @P1 PRMT R108, R108, 0x5410, R177 ;  /* 0x000054106c6c1816 */ /* 0x000fe400000000b1 */
[----:B------:R-:W-:-:S04]  /*3530*/  @P6 F2FP.F16.F32.PACK_AB R177, RZ, R179 ;  /* 0x000000b3ffb1623e */ /* 0x000fc800000000ff */
[----:B------:R-:W-:Y:S01]  /*3540*/  @P6 PRMT R104, R104, 0x5410, R177 ;  /* 0x0000541068686816 */ /* 0x000fe200000000b1 */
[----:B------:R-:W-:-:S04]  /*3550*/  FFMA.FTZ R177, R13, R182, R183 ;  /* 0x000000b60db17223 */ /* 0x000fc800000100b7 */
[----:B------:R-:W-:-:S04]  /*3560*/  FADD.FTZ R177, R232, -R177 ;  /* 0x800000b1e8b17221 */ /* 0x000fc80000010000 */
[----:B------:R-:W-:-:S04]  /*3570*/  FMUL.FTZ R177, R6, R177 ;  /* 0x000000b106b17220 */ /* 0x000fc80000410000 */
[----:B------:R-:W-:-:S05]  /*3580*/  @P0 FADD.FTZ R177, R177, R178 ;  /* 0x000000b2b1b10221 */ /* 0x000fca0000010000 */
[----:B------:R-:W-:-:S04]  /*3590*/  @P1 F2FP.F16.F32.PACK_AB R178, RZ, R177 ;  /* 0x000000b1ffb2123e */ /* 0x000fc800000000ff */
[----:B------:R-:W-:Y:S02]  /*35a0*/  @P1 PRMT R109, R178, 0x7610, R109 ;  /* 0x00007610b26d1816 */ /* 0x000fe4000000006d */
[----:B------:R-:W-:-:S04]  /*35b0*/  @P6 F2FP.F16.F32.PACK_AB R178, RZ, R177 ;  /* 0x000000b1ffb2623e */ /* 0x000fc800000000ff */
[----:B------:R-:W-:Y:S01]  /*35c0*/  @P6 PRMT R105, R178, 0x7610, R105 ;  /* 0x00007610b2696816 */ /* 0x000fe20000000069 */
[----:B------:R-:W-:-:S04]  /*35d0*/  FFMA.FTZ R178, R192, R182, R183 ;  /* 0x000000b6c0b27223 */ /* 0x000fc800000100b7 */
[----:B------:R-:W-:-:S04]  /*35e0*/  FADD.FTZ R178, R229, -R178 ;  /* 0x800000b2e5b27221 */ /* 0x000fc80000010000 */
[----:B------:R-:W-:Y:S01]  /*35f0*/  FMUL.FTZ R179, R6, R178 ;  /* 0x000000b206b37220 */ /* 0x000fe20000410000 */
[----:B------:R-:W-:-:S05]  /*3600*/  @P0 HADD2.F32 R178, -RZ, R157.H1_H1 ;  /* 0x3000009dffb20230 */ /* 0x000fca0000004100 */
[----:B------:R-:W-:-:S05]  /*3610*/  @P0 FADD.FTZ R179, R179, R178 ;  /* 0x000000b2b3b30221 */ /* 0x000fca0000010000 */
[----:B------:R-:W-:Y:S02]  /*3620*/  @P1 F2FP.F16.F32.PACK_AB R178, RZ, R179 ;  /* 0x000000b3ffb2123e */ /* 0x000fe400000000ff */
[----:B------:R-:W-:Y:S02]  /*3630*/  F2FP.F16.F32.PACK_AB R177, R179, R177 ;  /* 0x000000b1b3b1723e */ /* 0x000fe400000000ff */
[----:B------:R-:W-:Y:S02]  /*3640*/  @P1 PRMT R109, R109, 0x5410, R178 ;  /* 0x000054106d6d1816 */ /* 0x000fe400000000b2 */
[----:B------:R-:W-:Y:S01]  /*3650*/  @P6 F2FP.F16.F32.PACK_AB R178, RZ, R179 ;  /* 0x000000b3ffb2623e */ /* 0x000fe200000000ff */
[----:B------:R-:W-:-:S03]  /*3660*/  @P0 HADD2.F32 R179, -RZ, R158.H0_H0 ;  /* 0x2000009effb30230 */ /* 0x000fc60000004100 */
        /* <DEDUP_REMOVED lines=11> */
[----:B------:R-:W-:-:S04]  /*3720*/  FMUL.FTZ R179, R6, R179 ;  /* 0x000000b306b37220 */ /* 0x000fc80000410000 */
[----:B------:R-:W-:-:S05]  /*3730*/  @P0 FADD.FTZ R179, R179, R180 ;  /* 0x000000b4b3b30221 */ /* 0x000fca0000010000 */
[-C--:B------:R-:W-:Y:S02]  /*3740*/  @P1 F2FP.F16.F32.PACK_AB R180, RZ, R179.reuse ;  /* 0x000000b3ffb4123e */ /* 0x080fe400000000ff */
[----:B------:R-:W-:Y:S02]  /*3750*/  F2FP.F16.F32.PACK_AB R178, R179, R178 ;  /* 0x000000b2b3b2723e */ /* 0x000fe400000000ff */
[----:B------:R-:W-:Y:S02]  /*3760*/  @P1 PRMT R110, R110, 0x5410, R180 ;  /* 0x000054106e6e1816 */ /* 0x000fe400000000b4 */
[----:B------:R-:W-:Y:S01]  /*3770*/  @P6 F2FP.F16.F32.PACK_AB R180, RZ, R179 ;  /* 0x000000b3ffb4623e */ /* 0x000fe200000000ff */
[----:B------:R-:W-:-:S03]  /*3780*/  FFMA.FTZ R179, R194, R182, R183 ;  /* 0x000000b6c2b37223 */ /* 0x000fc600000100b7 */
[----:B------:R-:W-:Y:S01]  /*3790*/  @P6 PRMT R106, R106, 0x5410, R180 ;  /* 0x000054106a6a6816 */ /* 0x000fe200000000b4 */
[----:B------:R-:W-:Y:S01]  /*37a0*/  FADD.FTZ R179, R211, -R179 ;  /* 0x800000b3d3b37221 */ /* 0x000fe20000010000 */
[----:B------:R-:W-:-:S03]  /*37b0*/  @P0 HADD2.F32 R180, -RZ, R159.H0_H0 ;  /* 0x2000009fffb40230 */ /* 0x000fc60000004100 */
[----:B------:R-:W-:-:S04]  /*37c0*/  FMUL.FTZ R179, R6, R179 ;  /* 0x000000b306b37220 */ /* 0x000fc80000410000 */
[----:B------:R-:W-:Y:S01]  /*37d0*/  @P0 FADD.FTZ R179, R179, R180 ;  /* 0x000000b4b3b30221 */ /* 0x000fe20000010000 */
[----:B------:R-:W-:-:S04]  /*37e0*/  FFMA.FTZ R180, R203, R182, R183 ;  /* 0x000000b6cbb47223 */ /* 0x000fc800000100b7 */
[----:B------:R-:W-:-:S04]  /*37f0*/  FADD.FTZ R180, R204, -R180 ;  /* 0x800000b4ccb47221 */ /* 0x000fc80000010000 */
[----:B------:R-:W-:-:S04]  /*3800*/  FMUL.FTZ R180, R6, R180 ;  /* 0x000000b406b47220 */ /* 0x000fc80000410000 */
[----:B------:R-:W-:Y:S01]  /*3810*/  @P0 FADD.FTZ R180, R180, R181 ;  /* 0x000000b5b4b40221 */ /* 0x000fe20000010000 */
[----:B------:R-:W-:Y:S02]  /*3820*/  @P1 F2FP.F16.F32.PACK_AB R181, RZ, R179 ;  /* 0x000000b3ffb5123e */ /* 0x000fe400000000ff */
[----:B------:R-:W-:Y:S02]  /*3830*/  ISETP.NE.U32.AND P0, PT, RZ, UR12, PT ;  /* 0x0000000cff007c0c */ /* 0x000fe4000bf05070 */
[----:B------:R-:W-:Y:S02]  /*3840*/  @P1 PRMT R111, R181, 0x7610, R111 ;  /* 0x00007610b56f1816 */ /* 0x000fe4000000006f */
[----:B------:R-:W-:Y:S02]  /*3850*/  @P1 F2FP.F16.F32.PACK_AB R181, RZ, R180 ;  /* 0x000000b4ffb5123e */ /* 0x000fe400000000ff */
[----:B------:R-:W-:Y:S02]  /*3860*/  ISETP.NE.AND.EX P0, PT, RZ, UR13, PT, P0 ;  /* 0x0000000dff007c0c */ /* 0x000fe4000bf05300 */
[----:B------:R-:W-:-:S02]  /*3870*/  @P1 PRMT R111, R111, 0x5410, R181 ;  /* 0x000054106f6f1816 */ /* 0x000fc400000000b5 */
[-C--:B------:R-:W-:Y:S02]  /*3880*/  @P6 F2FP.F16.F32.PACK_AB R181, RZ, R179.reuse ;  /* 0x000000b3ffb5623e */ /* 0x080fe400000000ff */
[----:B------:R-:W-:Y:S02]  /*3890*/  F2FP.F16.F32.PACK_AB R179, R180, R179 ;  /* 0x000000b3b4b3723e */ /* 0x000fe400000000ff */
[----:B------:R-:W-:Y:S02]  /*38a0*/  @P6 PRMT R107, R181, 0x7610, R107 ;  /* 0x00007610b56b6816 */ /* 0x000fe4000000006b */
[----:B------:R-:W-:-:S04]  /*38b0*/  @P6 F2FP.F16.F32.PACK_AB R181, RZ, R180 ;  /* 0x000000b4ffb5623e */ /* 0x000fc800000000ff */
        /* <DEDUP_REMOVED lines=11> */
.L_x_366:
[----:B------:R-:W-:Y:S05]  /*3970*/  BSYNC B1 ;  /* 0x0000000000017941 */ /* 0x000fea0003800000 */
.L_x_365:
[----:B------:R-:W-:Y:S04]  /*3980*/  BSSY B1, `(.L_x_367) ;  /* 0x0000060000017945 */ /* 0x000fe80003800000 */
[----:B------:R-:W-:Y:S05]  /*3990*/  @!P3 BRA `(.L_x_368) ;  /* 0x000000040078b947 */ /* 0x000fea0003800000 */
[----:B------:R-:W-:Y:S01]  /*39a0*/  ISETP.NE.U32.AND P1, PT, RZ, UR8, PT ;  /* 0x00000008ff007c0c */ /* 0x000fe2000bf25070 */
[-CC-:B0-----:R-:W-:Y:S01]  /*39b0*/  FFMA.FTZ R176, R4, R182.reuse, R183.reuse ;  /* 0x000000b604b07223 */ /* 0x181fe200000100b7 */
        /* <DEDUP_REMOVED lines=71> */
[----:B------:R-:W-:-:S04]  /*3e30*/  @P0 F2FP.F16.F32.PACK_AB R181, RZ, R179 ;  /* 0x000000b3ffb5023e */ /* 0x000fc800000000ff */
[----:B------:R-:W-:Y:S02]  /*3e40*/  @P0 PRMT R111, R181, 0x7610, R111 ;  /* 0x00007610b56f0816 */ /* 0x000fe4000000006f */
[----:B------:R-:W-:-:S04]  /*3e50*/  @P0 F2FP.F16.F32.PACK_AB R181, RZ, R180 ;  /* 0x000000b4ffb5023e */ /* 0x000fc800000000ff */
[----:B------:R-:W-:Y:S02]  /*3e60*/  @P0 PRMT R111, R111, 0x5410, R181 ;  /* 0x000054106f6f0816 */ /* 0x000fe400000000b5 */
[----:B------:R-:W-:Y:S02]  /*3e70*/  ISETP.NE.U32.AND P0, PT, RZ, UR12, PT ;  /* 0x0000000cff007c0c */ /* 0x000fe4000bf05070 */
[----:B------:R-:W-:Y:S02]  /*3e80*/  @P6 F2FP.F16.F32.PACK_AB R181, RZ, R179 ;  /* 0x000000b3ffb5623e */ /* 0x000fe400000000ff */
[----:B------:R-:W-:Y:S02]  /*3e90*/  ISETP.NE.AND.EX P0, PT, RZ, UR13, PT, P0 ;  /* 0x0000000dff007c0c */ /* 0x000fe4000bf05300 */
[----:B------:R-:W-:Y:S02]  /*3ea0*/  @P6 PRMT R107, R181, 0x7610, R107 ;  /* 0x00007610b56b6816 */ /* 0x000fe4000000006b */
[----:B------:R-:W-:-:S02]  /*3eb0*/  @P6 F2FP.F16.F32.PACK_AB R181, RZ, R180 ;  /* 0x000000b4ffb5623e */ /* 0x000fc400000000ff */
[----:B------:R-:W-:Y:S02]  /*3ec0*/  F2FP.F16.F32.PACK_AB R179, R180, R179 ;  /* 0x000000b3b4b3723e */ /* 0x000fe400000000ff */
        /* <DEDUP_REMOVED lines=11> */
.L_x_368:
[----:B------:R-:W-:Y:S05]  /*3f80*/  BSYNC B1 ;  /* 0x0000000000017941 */ /* 0x000fea0003800000 */
.L_x_367:
[----:B------:R-:W-:Y:S04]  /*3f90*/  BSSY B1, `(.L_x_369) ;  /* 0x0000060000017945 */ /* 0x000fe80003800000 */
[----:B------:R-:W-:Y:S05]  /*3fa0*/  @!P4 BRA `(.L_x_370) ;  /* 0x000000040078c947 */ /* 0x000fea0003800000 */
[----:B------:R-:W-:Y:S01]  /*3fb0*/  ISETP.NE.U32.AND P1, PT, RZ, UR8, PT ;  /* 0x00000008ff007c0c */ /* 0x000fe2000bf25070 */
[-CC-:B0-2---:R-:W-:Y:S01]  /*3fc0*/  FFMA.FTZ R176, R7, R182.reuse, R183.reuse ;  /* 0x000000b607b07223 */ /* 0x185fe200000100b7 */
        /* <DEDUP_REMOVED lines=92> */
.L_x_370:
[----:B------:R-:W-:Y:S05]  /*4590*/  BSYNC B1 ;  /* 0x0000000000017941 */ /* 0x000fea0003800000 */
.L_x_369:
[----:B------:R-:W-:Y:S04]  /*45a0*/  BSSY B1, `(.L_x_371) ;  /* 0x000005f000017945 */ /* 0x000fe80003800000 */
[----:B------:R-:W-:Y:S05]  /*45b0*/  @!P5 BRA `(.L_x_372) ;  /* 0x000000040074d947 */ /* 0x000fea0003800000 */
[----:B------:R-:W-:Y:S01]  /*45c0*/  ISETP.NE.U32.AND P0, PT, RZ, UR8, PT ;  /* 0x00000008ff007c0c */ /* 0x000fe2000bf05070 */
[-CC-:B0-23--:R-:W-:Y:S01]  /*45d0*/  FFMA.FTZ R176, R8, R182.reuse, R183.reuse ;  /* 0x000000b608b07223 */ /* 0x18dfe200000100b7 */
        /* <DEDUP_REMOVED lines=26> */
[----:B------:R-:W-:Y:S01]  /*4780*/  @P0 HADD2.F32 R6, -RZ, R172.H0_H0 ;  /* 0x200000acff060230 */ /* 0x000fe20000004100 */
[----:B------:R-:W-:-:S04]  /*4790*/  ISETP.NE.U32.AND P6, PT, RZ, UR14, PT ;  /* 0x0000000eff007c0c */ /* 0x000fc8000bfc5070 */
[----:B------:R-:W-:Y:S01]  /*47a0*/  @P0 FADD.FTZ R176, R176, R6 ;  /* 0x00000006b0b00221 */ /* 0x000fe20000010000 */
[----:B------:R-:W-:-:S04]  /*47b0*/  ISETP.NE.AND.EX P6, PT, RZ, UR15, PT, P6 ;  /* 0x0000000fff007c0c */ /* 0x000fc8000bfc5360 */
[----:B------:R-:W-:-:S04]  /*47c0*/  @P1 F2FP.F16.F32.PACK_AB R6, RZ, R176 ;  /* 0x000000b0ff06123e */ /* 0x000fc800000000ff */
[----:B------:R-:W-:Y:S01]  /*47d0*/  @P1 PRMT R108, R6, 0x7610, R108 ;  /* 0x00007610066c1816 */ /* 0x000fe2000000006c */
[----:B------:R-:W-:-:S05]  /*47e0*/  @P0 HADD2.F32 R6, -RZ, R172.H1_H1 ;  /* 0x300000acff060230 */ /* 0x000fca0000004100 */
[----:B------:R-:W-:-:S05]  /*47f0*/  @P0 FADD.FTZ R179, R179, R6 ;  /* 0x00000006b3b30221 */ /* 0x000fca0000010000 */
[----:B------:R-:W-:-:S04]  /*4800*/  @P1 F2FP.F16.F32.PACK_AB R6, RZ, R179 ;  /* 0x000000b3ff06123e */ /* 0x000fc800000000ff */
[----:B------:R-:W-:Y:S02]  /*4810*/  @P1 PRMT R108, R108, 0x5410, R6 ;  /* 0x000054106c6c1816 */ /* 0x000fe40000000006 */
[-C--:B------:R-:W-:Y:S02]  /*4820*/  @P6 F2FP.F16.F32.PACK_AB R6, RZ, R176.reuse ;  /* 0x000000b0ff06623e */ /* 0x080fe400000000ff */
[----:B------:R-:W-:Y:S02]  /*4830*/  F2FP.F16.F32.PACK_AB R176, R179, R176 ;  /* 0x000000b0b3b0723e */ /* 0x000fe400000000ff */
[----:B------:R-:W-:Y:S02]  /*4840*/  @P6 PRMT R104, R6, 0x7610, R104 ;  /* 0x0000761006686816 */ /* 0x000fe40000000068 */
[----:B------:R-:W-:-:S04]  /*4850*/  @P6 F2FP.F16.F32.PACK_AB R6, RZ, R179 ;  /* 0x000000b3ff06623e */ /* 0x000fc800000000ff */
[----:B------:R-:W-:Y:S01]  /*4860*/  @P6 PRMT R104, R104, 0x5410, R6 ;  /* 0x0000541068686816 */ /* 0x000fe20000000006 */
[----:B------:R-:W-:-:S05]  /*4870*/  @P0 HADD2.F32 R6, -RZ, R173.H0_H0 ;  /* 0x200000adff060230 */ /* 0x000fca0000004100 */
[----:B------:R-:W-:-:S05]  /*4880*/  @P0 FADD.FTZ R177, R177, R6 ;  /* 0x00000006b1b10221 */ /* 0x000fca0000010000 */
[----:B------:R-:W-:-:S04]  /*4890*/  @P1 F2FP.F16.F32.PACK_AB R6, RZ, R177 ;  /* 0x000000b1ff06123e */ /* 0x000fc800000000ff */
[----:B------:R-:W-:Y:S02]  /*48a0*/  @P1 PRMT R109, R6, 0x7610, R109 ;  /* 0x00007610066d1816 */ /* 0x000fe4000000006d */
[----:B------:R-:W-:-:S04]  /*48b0*/  @P6 F2FP.F16.F32.PACK_AB R6, RZ, R177 ;  /* 0x000000b1ff06623e */ /* 0x000fc800000000ff */
[----:B------:R-:W-:Y:S01]  /*48c0*/  @P6 PRMT R105, R6, 0x7610, R105 ;  /* 0x0000761006696816 */ /* 0x000fe20000000069 */
[----:B------:R-:W-:-:S05]  /*48d0*/  @P0 HADD2.F32 R6, -RZ, R173.H1_H1 ;  /* 0x300000adff060230 */ /* 0x000fca0000004100 */
[----:B------:R-:W-:-:S05]  /*48e0*/  @P0 FADD.FTZ R178, R178, R6 ;  /* 0x00000006b2b20221 */ /* 0x000fca0000010000 */
        /* <DEDUP_REMOVED lines=12> */
[----:B------:R-:W-:Y:S01]  /*49b0*/  @P0 FADD.FTZ R188, R188, R6 ;  /* 0x00000006bcbc0221 */ /* 0x000fe20000010000 */
[----:B------:R-:W-:-:S05]  /*49c0*/  @P0 HADD2.F32 R6, -RZ, R175.H0_H0 ;  /* 0x200000afff060230 */ /* 0x000fca0000004100 */
[----:B------:R-:W-:Y:S01]  /*49d0*/  @P0 FADD.FTZ R180, R180, R6 ;  /* 0x00000006b4b40221 */ /* 0x000fe20000010000 */
[----:B------:R-:W-:-:S04]  /*49e0*/  @P0 HADD2.F32 R6, -RZ, R175.H1_H1 ;  /* 0x300000afff060230 */ /* 0x000fc80000004100 */
[-C--:B------:R-:W-:Y:S01]  /*49f0*/  @P6 F2FP.F16.F32.PACK_AB R181, RZ, R180.reuse ;  /* 0x000000b4ffb5623e */ /* 0x080fe200000000ff */
[----:B------:R-:W-:Y:S01]  /*4a00*/  @P0 FADD.FTZ R182, R182, R6 ;  /* 0x00000006b6b60221 */ /* 0x000fe20000010000 */
[----:B------:R-:W-:Y:S02]  /*4a10*/  ISETP.NE.U32.AND P0, PT, RZ, UR12, PT ;  /* 0x0000000cff007c0c */ /* 0x000fe4000bf05070 */
[----:B------:R-:W-:Y:S02]  /*4a20*/  @P1 F2FP.F16.F32.PACK_AB R6, RZ, R180 ;  /* 0x000000b4ff06123e */ /* 0x000fe400000000ff */
[----:B------:R-:W-:Y:S02]  /*4a30*/  ISETP.NE.AND.EX P0, PT, RZ, UR13, PT, P0 ;  /* 0x0000000dff007c0c */ /* 0x000fe4000bf05300 */
[----:B------:R-:W-:Y:S02]  /*4a40*/  @P1 F2FP.F16.F32.PACK_AB R178, RZ, R182 ;  /* 0x000000b6ffb2123e */ /* 0x000fe400000000ff */
[----:B------:R-:W-:-:S02]  /*4a50*/  @P1 PRMT R111, R6, 0x7610, R111 ;  /* 0x00007610066f1816 */ /* 0x000fc4000000006f */
[-C--:B------:R-:W-:Y:S02]  /*4a60*/  @P1 F2FP.F16.F32.PACK_AB R6, RZ, R188.reuse ;  /* 0x000000bcff06123e */ /* 0x080fe400000000ff */
[----:B------:R-:W-:Y:S02]  /*4a70*/  @P1 PRMT R111, R111, 0x5410, R178 ;  /* 0x000054106f6f1816 */ /* 0x000fe400000000b2 */
[----:B------:R-:W-:Y:S02]  /*4a80*/  @P1 PRMT R110, R110, 0x5410, R6 ;  /* 0x000054106e6e1816 */ /* 0x000fe40000000006 */
[----:B------:R-:W-:Y:S01]  /*4a90*/  @P6 PRMT R107, R181, 0x7610, R107 ;  /* 0x00007610b56b6816 */ /* 0x000fe2000000006b */
[----:B------:R-:W0:Y:S01]  /*4aa0*/  @P0 LDC.64 R178, c[0x0][0x308] ;  /* 0x0000c200ffb20b82 */ /* 0x000e220000000a00 */
[----:B------:R-:W-:-:S04]  /*4ab0*/  @P6 F2FP.F16.F32.PACK_AB R6, RZ, R188 ;  /* 0x000000bcff06623e */ /* 0x000fc800000000ff */
[----:B------:R-:W-:Y:S01]  /*4ac0*/  @P6 PRMT R106, R106, 0x5410, R6 ;  /* 0x000054106a6a6816 */ /* 0x000fe20000000006 */
[----:B0-----:R-:W-:-:S05]  /*4ad0*/  @P0 IMAD.WIDE.U32 R178, R2, 0x10, R178 ;  /* 0x0000001002b20825 */ /* 0x001fca00078e00b2 */
[----:B------:R0:W-:Y:S02]  /*4ae0*/  @P0 STG.E.128 desc[UR4][R178.64], R108 ;  /* 0x0000006cb2000986 */ /* 0x0001e4000c101d04 */
[----:B0-----:R-:W-:Y:S02]  /*4af0*/  F2FP.F16.F32.PACK_AB R179, R182, R180 ;  /* 0x000000b4b6b3723e */ /* 0x001fe400000000ff */
[----:B------:R-:W0:Y:S01]  /*4b00*/  LDC.64 R180, c[0x0][0x2f8] ;  /* 0x0000be00ffb47b82 */ /* 0x000e220000000a00 */
[----:B------:R-:W-:Y:S02]  /*4b10*/  F2FP.F16.F32.PACK_AB R178, R188, R183 ;  /* 0x000000b7bcb2723e */ /* 0x000fe400000000ff */
[----:B------:R-:W-:-:S04]  /*4b20*/  @P6 F2FP.F16.F32.PACK_AB R183, RZ, R182 ;  /* 0x000000b6ffb7623e */ /* 0x000fc800000000ff */
[----:B------:R-:W-:Y:S01]  /*4b30*/  @P6 PRMT R107, R107, 0x5410, R183 ;  /* 0x000054106b6b6816 */ /* 0x000fe200000000b7 */
[----:B0-----:R-:W-:-:S05]  /*4b40*/  IMAD.WIDE.U32 R180, R2, 0x10, R180 ;  /* 0x0000001002b47825 */ /* 0x001fca00078e00b4 */
[----:B------:R0:W-:Y:S02]  /*4b50*/  STG.E.128 desc[UR4][R180.64], R176 ;  /* 0x000000b0b4007986 */ /* 0x0001e4000c101d04 */
[----:B0-----:R-:W-:-:S04]  /*4b60*/  @P6 LEA R176, P0, R2, UR14, 0x4 ;  /* 0x0000000e02b06c11 */ /* 0x001fc8000f8020ff */
[----:B------:R-:W-:-:S05]  /*4b70*/  @P6 LEA.HI.X R177, R2, UR15, RZ, 0x4, P0 ;  /* 0x0000000f02b16c11 */ /* 0x000fca00080f24ff */
[----:B------:R4:W-:Y:S04]  /*4b80*/  @P6 STG.E.128 desc[UR4][R176.64], R104 ;  /* 0x00000068b0006986 */ /* 0x0009e8000c101d04 */
.L_x_372:
[----:B------:R-:W-:Y:S05]  /*4b90*/  BSYNC B1 ;  /* 0x0000000000017941 */ /* 0x000fea0003800000 */
.L_x_371:
[----:B0-234-:R-:W0:Y:S02]  /*4ba0*/  LDC.64 R176, c[0x0][0x210] ;  /* 0x00008400ffb07b82 */ /* 0x01de240000000a00 */
[----:B0-----:R-:W-:-:S04]  /*4bb0*/  LEA R3, R176, R3, 0x2 ;  /* 0x00000003b0037211 */ /* 0x001fc800078e10ff */
[----:B------:R-:W-:-:S13]  /*4bc0*/  ISETP.GE.AND P0, PT, R3, R177, PT ;  /* 0x000000b10300720c */ /* 0x000fda0003f06270 */
[----:B------:R-:W-:Y:S05]  /*4bd0*/  @!P0 BRA `(.L_x_373) ;  /* 0xffffffc000ac8947 */ /* 0x000fea000383ffff */
.L_x_355:
[----:B------:R-:W-:Y:S05]  /*4be0*/  BSYNC B0 ;  /* 0x0000000000007941 */ /* 0x000fea0003800000 */
.L_x_354:
[----:B-----5:R-:W0:Y:S01]  /*4bf0*/  S2R R156, SR_TID.X ;  /* 0x00000000009c7919 */ /* 0x020e220000002100 */
[----:B------:R-:W-:Y:S01]  /*4c00*/  MOV R0, 0x400 ;  /* 0x0000040000007802 */ /* 0x000fe20000000f00 */
        /* <DEDUP_REMOVED lines=15> */
[-C--:B------:R-:W-:Y:S02]  /*4d00*/  LEA R4, R0, R3.reuse, 0x5 ;  /* 0x0000000300047211 */ /* 0x080fe400078e28ff */
[----:B------:R-:W-:Y:S02]  /*4d10*/  LEA R0, R156, R3, 0x2 ;  /* 0x000000039c007211 */ /* 0x000fe400078e10ff */
[----:B------:R-:W-:Y:S01]  /*4d20*/  ISETP.GE.U32.AND P5, PT, R236, 0x180, PT ;  /* 0x00000180ec00780c */ /* 0x000fe20003fa6070 */
        /* <DEDUP_REMOVED lines=171> */
[----:B------:R-:W-:Y:S02]  /*57e0*/  MOV R24, R14 ;  /* 0x0000000e00187202 */ /* 0x000fe40000000f00 */
[----:B------:R-:W-:Y:S02]  /*57f0*/  MOV R25, R15 ;  /* 0x0000000f00197202 */ /* 0x000fe40000000f00 */
[----:B------:R-:W-:Y:S02]  /*5800*/  MOV R26, R10 ;  /* 0x0000000a001a7202 */ /* 0x000fe40000000f00 */
[----:B------:R-:W-:Y:S01]  /*5810*/  MOV R27, R11 ;  /* 0x0000000b001b7202 */ /* 0x000fe20000000f00 */
[----:B------:R0:W-:Y:S01]  /*5820*/  STG.E desc[UR4][R24.64], R67 ;  /* 0x0000004318007986 */ /* 0x0001e2000c101904 */
[----:B------:R-:W-:Y:S02]  /*5830*/  MOV R30, R6 ;  /* 0x00000006001e7202 */ /* 0x000fe40000000f00 */
[----:B------:R-:W-:Y:S01]  /*5840*/  MOV R31, R7 ;  /* 0x00000007001f7202 */ /* 0x000fe20000000f00 */
[----:B------:R2:W-:Y:S01]  /*5850*/  STG.E desc[UR4][R26.64], R47 ;  /* 0x0000002f1a007986 */ /* 0x0005e2000c101904 */
[----:B------:R-:W-:-:S02]  /*5860*/  IADD3 R14, P0, R14, 0x200, RZ ;  /* 0x000002000e0e7810 */ /* 0x000fc40007f1e0ff */
[----:B------:R-:W-:Y:S01]  /*5870*/  IADD3 R10, P1, R10, 0x200, RZ ;  /* 0x000002000a0a7810 */ /* 0x000fe20007f3e0ff */
[----:B------:R2:W-:Y:S01]  /*5880*/  STG.E desc[UR4][R30.64], R99 ;  /* 0x000000631e007986 */ /* 0x0005e2000c101904 */
[----:B------:R-:W-:Y:S02]  /*5890*/  IADD3 R6, P2, R6, 0x200, RZ ;  /* 0x0000020006067810 */ /* 0x000fe40007f5e0ff */
[----:B------:R-:W-:Y:S02]  /*58a0*/  IADD3.X R15, RZ, R15, RZ, P0, !PT ;  /* 0x0000000fff0f7210 */ /* 0x000fe400007fe4ff */
[----:B0-----:R-:W-:Y:S02]  /*58b0*/  MOV R24, R4 ;  /* 0x0000000400187202 */ /* 0x001fe40000000f00 */
[----:B------:R-:W-:Y:S02]  /*58c0*/  MOV R25, R5 ;  /* 0x0000000500197202 */ /* 0x000fe40000000f00 */
[----:B------:R-:W-:-:S02]  /*58d0*/  IADD3 R4, P3, R4, 0x200, RZ ;  /* 0x0000020004047810 */ /* 0x000fc40007f7e0ff */
[----:B------:R-:W-:Y:S01]  /*58e0*/  IADD3.X R11, RZ, R11, RZ, P1, !PT ;  /* 0x0000000bff0b7210 */ /* 0x000fe20000ffe4ff */
[----:B------:R2:W-:Y:S01]  /*58f0*/  STG.E desc[UR4][R24.64], R97 ;  /* 0x0000006118007986 */ /* 0x0005e2000c101904 */
[----:B------:R-:W-:Y:S02]  /*5900*/  IADD3.X R7, RZ, R7, RZ, P2, !PT ;  /* 0x00000007ff077210 */ /* 0x000fe400017fe4ff */
[----:B------:R-:W-:-:S07]  /*5910*/  IADD3.X R5, RZ, R5, RZ, P3, !PT ;  /* 0x00000005ff057210 */ /* 0x000fce0001ffe4ff */
.L_x_375:
[----:B------:R-:W-:Y:S05]  /*5920*/  BSYNC B0 ;  /* 0x0000000000007941 */ /* 0x000fea0003800000 */
.L_x_374:
        /* <DEDUP_REMOVED lines=150> */
[----:B------:R-:W-:-:S04]  /*6290*/  IADD3 R10, P6, R10, 0x200, RZ ;  /* 0x000002000a0a7810 */ /* 0x000fc80007fde0ff */
[----:B------:R-:W-:Y:S02]  /*62a0*/  IADD3.X R11, RZ, R11, RZ, P6, !PT ;  /* 0x0000000bff0b7210 */ /* 0x000fe400037fe4ff */
[----:B0-----:R-:W-:Y:S02]  /*62b0*/  MOV R2, R6 ;  /* 0x0000000600027202 */ /* 0x001fe40000000f00 */
[----:B------:R-:W-:Y:S02]  /*62c0*/  MOV R3, R7 ;  /* 0x0000000700037202 */ /* 0x000fe40000000f00 */
[----:B-1----:R-:W-:Y:S02]  /*62d0*/  MOV R8, R4 ;  /* 0x0000000400087202 */ /* 0x002fe40000000f00 */
[----:B------:R-:W-:Y:S01]  /*62e0*/  MOV R9, R5 ;  /* 0x0000000500097202 */ /* 0x000fe20000000f00 */
[----:B------:R0:W-:Y:S01]  /*62f0*/  STG.E desc[UR4][R2.64], R79 ;  /* 0x0000004f02007986 */ /* 0x0001e2000c101904 */
[----:B------:R-:W-:-:S03]  /*6300*/  IADD3 R6, P6, R6, 0x200, RZ ;  /* 0x0000020006067810 */ /* 0x000fc60007fde0ff */
[----:B------:R0:W-:Y:S01]  /*6310*/  STG.E desc[UR4][R8.64], R111 ;  /* 0x0000006f08007986 */ /* 0x0001e2000c101904 */
[----:B------:R-:W-:Y:S02]  /*6320*/  IADD3.X R7, RZ, R7, RZ, P6, !PT ;  /* 0x00000007ff077210 */ /* 0x000fe400037fe4ff */
[----:B------:R-:W-:-:S04]  /*6330*/  IADD3 R4, P6, R4, 0x200, RZ ;  /* 0x0000020004047810 */ /* 0x000fc80007fde0ff */
[----:B------:R-:W-:-:S09]  /*6340*/  IADD3.X R5, RZ, R5, RZ, P6, !PT ;  /* 0x00000005ff057210 */ /* 0x000fd200037fe4ff */
.L_x_377:
[----:B------:R-:W-:Y:S05]  /*6350*/  BSYNC B0 ;  /* 0x0000000000007941 */ /* 0x000fea0003800000 */
.L_x_376:
[----:B------:R-:W-:Y:S01]  /*6360*/  BSSY B0, `(.L_x_378) ;  /* 0x0000017000007945 */ /* 0x000fe20003800000 */
[----:B--2---:R-:W-:-:S03]  /*6370*/  FADD.FTZ R61, R61, R34 ;  /* 0x000000223d3d7221 */ /* 0x004fc60000010000 */
[----:B------:R-:W-:Y:S05]  /*6380*/  @!P5 BRA `(.L_x_379) ;  /* 0x000000000050d947 */ /* 0x000fea0003800000 */
[----:B0-----:R-:W-:Y:S02]  /*6390*/  MOV R2, R14 ;  /* 0x0000000e00027202 */ /* 0x001fe40000000f00 */
        /* <DEDUP_REMOVED lines=10> */
[----:B------:R-:W-:Y:S02]  /*6440*/  IADD3.X R15, RZ, R15, RZ, P6, !PT ;  /* 0x0000000fff0f7210 */ /* 0x000fe400037fe4ff */
[----:B------:R-:W-:Y:S02]  /*6450*/  IADD3.X R11, RZ, R11, RZ, P5, !PT ;  /* 0x0000000bff0b7210 */ /* 0x000fe40002ffe4ff */
[----:B0-----:R-:W-:Y:S02]  /*6460*/  MOV R2, R4 ;  /* 0x0000000400027202 */ /* 0x001fe40000000f00 */
[----:B------:R-:W-:Y:S02]  /*6470*/  MOV R3, R5 ;  /* 0x0000000500037202 */ /* 0x000fe40000000f00 */
[----:B------:R-:W-:-:S02]  /*6480*/  IADD3 R6, P6, R6, 0x200, RZ ;  /* 0x0000020006067810 */ /* 0x000fc40007fde0ff */
[----:B------:R-:W-:Y:S01]  /*6490*/  IADD3 R4, P5, R4, 0x200, RZ ;  /* 0x0000020004047810 */ /* 0x000fe20007fbe0ff */
[----:B------:R1:W-:Y:S01]  /*64a0*/  STG.E desc[UR4][R2.64], R17 ;  /* 0x0000001102007986 */ /* 0x0003e2000c101904 */
[----:B------:R-:W-:Y:S02]  /*64b0*/  IADD3.X R7, RZ, R7, RZ, P6, !PT ;  /* 0x00000007ff077210 */ /* 0x000fe400037fe4ff */
[----:B------:R-:W-:-:S09]  /*64c0*/  IADD3.X R5, RZ, R5, RZ, P5, !PT ;  /* 0x00000005ff057210 */ /* 0x000fd20002ffe4ff */
.L_x_379:
[----:B------:R-:W-:Y:S05]  /*64d0*/  BSYNC B0 ;  /* 0x0000000000007941 */ /* 0x000fea0003800000 */
.L_x_378:
[----:B------:R-:W-:Y:S01]  /*64e0*/  BSSY B0, `(.L_x_380) ;  /* 0x0000017000007945 */ /* 0x000fe20003800000 */
[----:B------:R-:W-:-:S03]  /*64f0*/  FADD.FTZ R81, R20, R81 ;  /* 0x0000005114517221 */ /* 0x000fc60000010000 */
[----:B------:R-:W-:Y:S05]  /*6500*/  @!P0 BRA `(.L_x_381) ;  /* 0x0000000000508947 */ /* 0x000fea0003800000 */
[----:B01----:R-:W-:Y:S02]  /*6510*/  MOV R2, R14 ;  /* 0x0000000e00027202 */ /* 0x003fe40000000f00 */
        /* <DEDUP_REMOVED lines=11> */
[----:B------:R-:W-:Y:S02]  /*65d0*/  IADD3 R6, P0, R6, 0x200, RZ ;  /* 0x0000020006067810 */ /* 0x000fe40007f1e0ff */
[----:B0-----:R-:W-:Y:S02]  /*65e0*/  MOV R2, R4 ;  /* 0x0000000400027202 */ /* 0x001fe40000000f00 */
[----:B------:R-:W-:Y:S02]  /*65f0*/  MOV R3, R5 ;  /* 0x0000000500037202 */ /* 0x000fe40000000f00 */
[----:B------:R-:W-:-:S02]  /*6600*/  IADD3 R4, P6, R4, 0x200, RZ ;  /* 0x0000020004047810 */ /* 0x000fc40007fde0ff */
[----:B------:R-:W-:Y:S01]  /*6610*/  IADD3.X R11, RZ, R11, RZ, P5, !PT ;  /* 0x0000000bff0b7210 */ /* 0x000fe20002ffe4ff */
[----:B------:R2:W-:Y:S01]  /*6620*/  STG.E desc[UR4][R2.64], R29 ;  /* 0x0000001d02007986 */ /* 0x0005e2000c101904 */
[----:B------:R-:W-:Y:S02]  /*6630*/  IADD3.X R7, RZ, R7, RZ, P0, !PT ;  /* 0x00000007ff077210 */ /* 0x000fe400007fe4ff */
[----:B------:R-:W-:-:S07]  /*6640*/  IADD3.X R5, RZ, R5, RZ, P6, !PT ;  /* 0x00000005ff057210 */ /* 0x000fce00037fe4ff */
.L_x_381:
[----:B------:R-:W-:Y:S05]  /*6650*/  BSYNC B0 ;  /* 0x0000000000007941 */ /* 0x000fea0003800000 */
.L_x_380:
[----:B------:R-:W-:Y:S01]  /*6660*/  BSSY B0, `(.L_x_382) ;  /* 0x0000017000007945 */ /* 0x000fe20003800000 */
[----:B------:R-:W-:-:S03]  /*6670*/  FADD.FTZ R83, R22, R83 ;  /* 0x0000005316537221 */ /* 0x000fc60000010000 */
[----:B------:R-:W-:Y:S05]  /*6680*/  @!P1 BRA `(.L_x_383) ;  /* 0x0000000000509947 */ /* 0x000fea0003800000 */
[----:B012---:R-:W-:Y:S02]  /*6690*/  MOV R2, R14 ;  /* 0x0000000e00027202 */ /* 0x007fe40000000f00 */
        /* <DEDUP_REMOVED lines=19> */
.L_x_383:
[----:B------:R-:W-:Y:S05]  /*67d0*/  BSYNC B0 ;  /* 0x0000000000007941 */ /* 0x000fea0003800000 */
.L_x_382:
[----:B------:R-:W-:Y:S01]  /*67e0*/  BSSY B0, `(.L_x_384) ;  /* 0x0000017000007945 */ /* 0x000fe20003800000 */
[----:B----4-:R-:W-:-:S03]  /*67f0*/  FADD.FTZ R85, R24, R85 ;  /* 0x0000005518557221 */ /* 0x010fc60000010000 */
[----:B------:R-:W-:Y:S05]  /*6800*/  @!P2 BRA `(.L_x_385) ;  /* 0x000000000050a947 */ /* 0x000fea0003800000 */
[----:B0123--:R-:W-:Y:S02]  /*6810*/  MOV R2, R14 ;  /* 0x0000000e00027202 */ /* 0x00ffe40000000f00 */
        /* <DEDUP_REMOVED lines=19> */
.L_x_385:
[----:B------:R-:W-:Y:S05]  /*6950*/  BSYNC B0 ;  /* 0x0000000000007941 */ /* 0x000fea0003800000 */
.L_x_384:
[----:B------:R-:W-:Y:S01]  /*6960*/  BSSY B0, `(.L_x_386) ;  /* 0x0000017000007945 */ /* 0x000fe20003800000 */
[----:B------:R-:W-:-:S03]  /*6970*/  FADD.FTZ R89, R26, R89 ;  /* 0x000000591a597221 */ /* 0x000fc60000010000 */
[----:B------:R-:W-:Y:S05]  /*6980*/  @!P3 BRA `(.L_x_387) ;  /* 0x000000000050b947 */ /* 0x000fea0003800000 */
[----:B01234-:R-:W-:Y:S02]  /*6990*/  MOV R2, R14 ;  /* 0x0000000e00027202 */ /* 0x01ffe40000000f00 */
        /* <DEDUP_REMOVED lines=19> */
.L_x_387:
[----:B------:R-:W-:Y:S05]  /*6ad0*/  BSYNC B0 ;  /* 0x0000000000007941 */ /* 0x000fea0003800000 */
.L_x_386:
[----:B------:R-:W-:Y:S05]  /*6ae0*/  @!P4 EXIT ;  /* 0x000000000000c94d */ /* 0x000fea0003800000 */
[----:B------:R-:W-:Y:S04]  /*6af0*/  STG.E desc[UR4][R14.64], R43 ;  /* 0x0000002b0e007986 */ /* 0x000fe8000c101904 */
[----:B------:R-:W-:Y:S04]  /*6b00*/  STG.E desc[UR4][R10.64], R39 ;  /* 0x000000270a007986 */ /* 0x000fe8000c101904 */
[----:B------:R-:W-:Y:S04]  /*6b10*/  STG.E desc[UR4][R6.64], R93 ;  /* 0x0000005d06007986 */ /* 0x000fe8000c101904 */
[----:B------:R-:W-:Y:S01]  /*6b20*/  STG.E desc[UR4][R4.64], R25 ;  /* 0x0000001904007986 */ /* 0x000fe2000c101904 */
[----:B------:R-:W-:Y:S05]  /*6b30*/  EXIT ;  /* 0x000000000000794d */ /* 0x000fea0003800000 */
.L_x_364:
        /* <DEDUP_REMOVED lines=8> */
.L_x_389:
[----:B------:R-:W-:Y:S05]  /*6bc0*/  BSYNC B1 ;  /* 0x0000000000017941 */ /* 0x000fea0003800000 */
.L_x_388:
[----:B------:R-:W-:Y:S01]  /*6bd0*/  HFMA2.MMA R178, -RZ, RZ, 0, 5.9604644775390625e-08 ;  /* 0x00000001ffb27435 */ /* 0x000fe200000001ff */
[----:B------:R-:W-:Y:S01]  /*6be0*/  MOV R179, R221 ;  /* 0x000000dd00b37202 */ /* 0x000fe20000000f00 */
[----:B------:R-:W-:Y:S01]  /*6bf0*/  FADD.FTZ R219, R180, R219 ;  /* 0x000000dbb4db7221 */ /* 0x000fe20000010000 */
[----:B------:R-:W-:Y:S02]  /*6c00*/  MOV R177, 0x1f ;  /* 0x0000001f00b17802 */ /* 0x000fe40000000f00 */
[----:B------:R-:W-:-:S07]  /*6c10*/  MOV R176, 0xffffffff ;  /* 0xffffffff00b07802 */ /* 0x000fce0000000f00 */
[----:B------:R-:W-:Y:S05]  /*6c20*/  WARPSYNC.COLLECTIVE R176, `(.L_x_390) ;  /* 0x00000000b0087348 */ /* 0x000fea0003c00000 */
[----:B------:R0:W1:Y:S02]  /*6c30*/  SHFL.BFLY P0, R180, R179, R178, R177 ;  /* 0x0c0000b2b3b47389 */ /* 0x00006400000000b1 */
[----:B01----:R-:W-:Y:S01]  /*6c40*/  ENDCOLLECTIVE ;  /* 0x000000000000791b */ /* 0x003fe20003800000 */
.L_x_390:
[----:B------:R-:W-:Y:S01]  /*6c50*/  HFMA2.MMA R178, -RZ, RZ, 0, 1.1920928955078125e-07 ;  /* 0x00000002ffb27435 */ /* 0x000fe200000001ff */
[----:B------:R-:W-:Y:S01]  /*6c60*/  MOV R179, R219 ;  /* 0x000000db00b37202 */ /* 0x000fe20000000f00 */
[----:B------:R-:W-:-:S09]  /*6c70*/  FADD.FTZ R221, R180, R221 ;  /* 0x000000ddb4dd7221 */ /* 0x000fd20000010000 */
[----:B------:R-:W-:Y:S05]  /*6c80*/  WARPSYNC.COLLECTIVE R176, `(.L_x_391) ;  /* 0x00000000b0087348 */ /* 0x000fea0003c00000 */
[----:B------:R0:W1:Y:S02]  /*6c90*/  SHFL.BFLY P0, R180, R179, R178, R177 ;  /* 0x0c0000b2b3b47389 */ /* 0x00006400000000b1 */
[----:B01----:R-:W-:Y:S01]  /*6ca0*/  ENDCOLLECTIVE ;  /* 0x000000000000791b */ /* 0x003fe20003800000 */
.L_x_391:
[----:B------:R-:W-:Y:S01]  /*6cb0*/  MOV R179, R221 ;  /* 0x000000dd00b37202 */ /* 0x000fe20000000f00 */
[----:B------:R-:W-:-:S07]  /*6cc0*/  FADD.FTZ R219, R219, R180 ;  /* 0x000000b4dbdb7221 */ /* 0x000fce0000010000 */
[----:B------:R-:W-:Y:S05]  /*6cd0*/  WARPSYNC.COLLECTIVE R176, `(.L_x_392) ;  /* 0x00000000b0087348 */ /* 0x000fea0003c00000 */
[----:B------:R0:W1:Y:S02]  /*6ce0*/  SHFL.BFLY P0, R180, R179, R178, R177 ;  /* 0x0c0000b2b3b47389 */ /* 0x00006400000000b1 */
[----:B01----:R-:W-:Y:S01]  /*6cf0*/  ENDCOLLECTIVE ;  /* 0x000000000000791b */ /* 0x003fe20003800000 */
.L_x_392:
[----:B------:R-:W-:Y:S01]  /*6d00*/  HFMA2.MMA R178, -RZ, RZ, 0, 2.384185791015625e-07 ;  /* 0x00000004ffb27435 */ /* 0x000fe200000001ff */
[----:B------:R-:W-:Y:S01]  /*6d10*/  MOV R179, R219 ;  /* 0x000000db00b37202 */ /* 0x000fe20000000f00 */
[----:B------:R-:W-:-:S09]  /*6d20*/  FADD.FTZ R221, R221, R180 ;  /* 0x000000b4dddd7221 */ /* 0x000fd20000010000 */
[----:B------:R-:W-:Y:S05]  /*6d30*/  WARPSYNC.COLLECTIVE R176, `(.L_x_393) ;  /* 0x00000000b0087348 */ /* 0x000fea0003c00000 */
[----:B------:R0:W1:Y:S02]  /*6d40*/  SHFL.BFLY P0, R180, R179, R178, R177 ;  /* 0x0c0000b2b3b47389 */ /* 0x00006400000000b1 */
[----:B01----:R-:W-:Y:S01]  /*6d50*/  ENDCOLLECTIVE ;  /* 0x000000000000791b */ /* 0x003fe20003800000 */
.L_x_393:
[----:B------:R-:W-:Y:S01]  /*6d60*/  MOV R179, R221 ;  /* 0x000000dd00b37202 */ /* 0x000fe20000000f00 */
[----:B------:R-:W-:-:S07]  /*6d70*/  FADD.FTZ R219, R219, R180 ;  /* 0x000000b4dbdb7221 */ /* 0x000fce0000010000 */
[----:B------:R-:W-:Y:S05]  /*6d80*/  WARPSYNC.COLLECTIVE R176, `(.L_x_394) ;  /* 0x00000000b0087348 */ /* 0x000fea0003c00000 */
[----:B------:R0:W1:Y:S02]  /*6d90*/  SHFL.BFLY P0, R180, R179, R178, R177 ;  /* 0x0c0000b2b3b47389 */ /* 0x00006400000000b1 */
[----:B01----:R-:W-:Y:S01]  /*6da0*/  ENDCOLLECTIVE ;  /* 0x000000000000791b */ /* 0x003fe20003800000 */
.L_x_394:
[----:B------:R-:W-:Y:S01]  /*6db0*/  HFMA2.MMA R178, -RZ, RZ, 0, 4.76837158203125e-07 ;  /* 0x00000008ffb27435 */ /* 0x000fe200000001ff */
[----:B------:R-:W-:Y:S01]  /*6dc0*/  MOV R179, R219 ;  /* 0x000000db00b37202 */ /* 0x000fe20000000f00 */
[----:B------:R-:W-:-:S09]  /*6dd0*/  FADD.FTZ R221, R221, R180 ;  /* 0x000000b4dddd7221 */ /* 0x000fd20000010000 */
[----:B------:R-:W-:Y:S05]  /*6de0*/  WARPSYNC.COLLECTIVE R176, `(.L_x_395) ;  /* 0x00000000b0087348 */ /* 0x000fea0003c00000 */
[----:B------:R0:W1:Y:S02]  /*6df0*/  SHFL.BFLY P0, R180, R179, R178, R177 ;  /* 0x0c0000b2b3b47389 */ /* 0x00006400000000b1 */
[----:B01----:R-:W-:Y:S01]  /*6e00*/  ENDCOLLECTIVE ;  /* 0x000000000000791b */ /* 0x003fe20003800000 */
.L_x_395:
[----:B------:R-:W-:Y:S01]  /*6e10*/  MOV R179, R221 ;  /* 0x000000dd00b37202 */ /* 0x000fe20000000f00 */
[----:B------:R-:W-:-:S07]  /*6e20*/  FADD.FTZ R219, R219, R180 ;  /* 0x000000b4dbdb7221 */ /* 0x000fce0000010000 */
[----:B------:R-:W-:Y:S05]  /*6e30*/  WARPSYNC.COLLECTIVE R176, `(.L_x_396) ;  /* 0x00000000b0087348 */ /* 0x000fea0003c00000 */
[----:B------:R0:W1:Y:S02]  /*6e40*/  SHFL.BFLY P0, R180, R179, R178, R177 ;  /* 0x0c0000b2b3b47389 */ /* 0x00006400000000b1 */
[----:B01----:R-:W-:Y:S01]  /*6e50*/  ENDCOLLECTIVE ;  /* 0x000000000000791b */ /* 0x003fe20003800000 */
.L_x_396:
[----:B------:R-:W-:Y:S01]  /*6e60*/  HFMA2.MMA R178, -RZ, RZ, 0, 9.5367431640625e-07 ;  /* 0x00000010ffb27435 */ /* 0x000fe200000001ff */
[----:B------:R-:W-:Y:S01]  /*6e70*/  MOV R179, R219 ;  /* 0x000000db00b37202 */ /* 0x000fe20000000f00 */
[----:B------:R-:W-:-:S09]  /*6e80*/  FADD.FTZ R221, R221, R180 ;  /* 0x000000b4dddd7221 */ /* 0x000fd20000010000 */
[----:B------:R-:W-:Y:S05]  /*6e90*/  WARPSYNC.COLLECTIVE R176, `(.L_x_397) ;  /* 0x00000000b0087348 */ /* 0x000fea0003c00000 */
[----:B------:R0:W1:Y:S02]  /*6ea0*/  SHFL.BFLY P0, R180, R179, R178, R177 ;  /* 0x0c0000b2b3b47389 */ /* 0x00006400000000b1 */
[----:B01----:R-:W-:Y:S01]  /*6eb0*/  ENDCOLLECTIVE ;  /* 0x000000000000791b */ /* 0x003fe20003800000 */
.L_x_397:
[----:B------:R-:W-:Y:S02]  /*6ec0*/  MOV R179, R221 ;  /* 0x000000dd00b37202 */ /* 0x000fe40000000f00 */
[----:B------:R-:W-:-:S07]  /*6ed0*/  MOV R181, R180 ;  /* 0x000000b400b57202 */ /* 0x000fce0000000f00 */
[----:B------:R-:W-:Y:S05]  /*6ee0*/  WARPSYNC.COLLECTIVE R176, `(.L_x_398) ;  /* 0x00000000b0087348 */ /* 0x000fea0003c00000 */
[----:B------:R0:W1:Y:S02]  /*6ef0*/  SHFL.BFLY P0, R180, R179, R178, R177 ;  /* 0x0c0000b2b3b47389 */ /* 0x00006400000000b1 */
[----:B01----:R-:W-:Y:S01]  /*6f00*/  ENDCOLLECTIVE ;  /* 0x000000000000791b */ /* 0x003fe20003800000 */
.L_x_398:
[----:B------:R-:W-:Y:S01]  /*6f10*/  MOV R176, R180 ;  /* 0x000000b400b07202 */ /* 0x000fe20000000f00 */
[----:B------:R-:W-:Y:S06]  /*6f20*/  BRA `(.L_x_399) ;  /* 0xffffffc000f47947 */ /* 0x000fec000383ffff */
.L_x_400:
        /* <DEDUP_REMOVED lines=13> */
.L_x_3730:


//--------------------- .text._ZN10layer_norm31ln_parallel_residual_bwd_kernelINS_13Kernel_traitsI6__halfS2_S2_S2_fjLj1024ELj1ELj4ELj1ELj16ENS_18Kernel_traits_baseILj1024ES2_S2_S2_S2_fjLj128EEEEELb0ELb0ELb1EEEvNS_9BwdParamsE --------------------------
	.section	.text._ZN10layer_norm31ln_parallel_residual_bwd_kernelINS_13Kernel_traitsI6__halfS2_S2_S2_fjLj1024ELj1ELj4ELj1ELj16ENS_18Kernel_traits_baseILj1024ES2_S2_S2_S2_fjLj128EEEEELb0ELb0ELb1EEEvNS_9BwdParamsE,"ax",@progbits
	.align	128
        .global         _ZN10layer_norm31ln_parallel_residual_bwd_kernelINS_13Kernel_traitsI6__halfS2_S2_S2_fjLj1024ELj1ELj4ELj1ELj16ENS_18Kernel_traits_baseILj1024ES2_S2_S2_S2_fjLj128EEEEELb0ELb0ELb1EEEvNS_9BwdParamsE
        .type           _ZN10layer_norm31ln_parallel_residual_bwd_kernelINS_13Kernel_traitsI6__halfS2_S2_S2_fjLj1024ELj1ELj4ELj1ELj16ENS_18Kernel_traits_baseILj1024ES2_S2_S2_S2_fjLj128EEEEELb0ELb0ELb1EEEvNS_9BwdParamsE,@function
        .size           _ZN10layer_norm31ln_parallel_residual_bwd_kernelINS_13Kernel_traitsI6__halfS2_S2_S2_fjLj1024ELj1ELj4ELj1ELj16ENS_18Kernel_traits_baseILj1024ES2_S2_S2_S2_fjLj128EEEEELb0ELb0ELb1EEEvNS_9BwdParamsE,(.L_x_3731 - _ZN10layer_norm31ln_parallel_residual_bwd_kernelINS_13Kernel_traitsI6__halfS2_S2_S2_fjLj1024ELj1ELj4ELj1ELj16ENS_18Kernel_traits_baseILj1024ES2_S2_S2_S2_fjLj128EEEEELb0ELb0ELb1EEEvNS_9BwdParamsE)
        .other          _ZN10layer_norm31ln_parallel_residual_bwd_kernelINS_13Kernel_traitsI6__halfS2_S2_S2_fjLj1024ELj1ELj4ELj1ELj16ENS_18Kernel_traits_baseILj1024ES2_S2_S2_S2_fjLj128EEEEELb0ELb0ELb1EEEvNS_9BwdParamsE,@"STO_CUDA_ENTRY STV_DEFAULT"
_ZN10layer_norm31ln_parallel_residual_bwd_kernelINS_13Kernel_traitsI6__halfS2_S2_S2_fjLj1024ELj1ELj4ELj1ELj16ENS_18Kernel_traits_baseILj1024ES2_S2_S2_S2_fjLj128EEEEELb0ELb0ELb1EEEvNS_9BwdParamsE:
.text._ZN10layer_norm31ln_parallel_residual_bwd_kernelINS_13Kernel_traitsI6__halfS2_S2_S2_fjLj1024ELj1ELj4ELj1ELj16ENS_18Kernel_traits_baseILj1024ES2_S2_S2_S2_fjLj128EEEEELb0ELb0ELb1EEEvNS_9BwdParamsE:
        /* <DEDUP_REMOVED lines=80> */
.L_x_402:
[----:B------:R-:W-:Y:S01]  /*0500*/  SHF.L.U32 R0, R198, 0x4, RZ ;  /* 0x00000004c6007819 */ /* 0x000fe200000006ff */
[----:B------:R-:W-:-:S03]  /*0510*/  ULDC.64 UR6, c[0x0][0x260] ;  /* 0x0000980000067ab9 */ /* 0x000fc60000000a00 */
        /* <DEDUP_REMOVED lines=65> */
[----:B------:R-:W-:Y:S02]  /*0930*/  MOV R180, RZ ;  /* 0x000000ff00b47202 */ /* 0x000fe40000000f00 */
[----:B------:R-:W-:Y:S01]  /*0940*/  LOP3.LUT R88, R198, 0x1f, RZ, 0xc0, !PT ;  /* 0x0000001fc6587812 */ /* 0x000fe200078ec0ff */
[----:B--2---:R-:W-:-:S02]  /*0950*/  HADD2.F32 R2, -RZ, R12.H0_H0 ;  /* 0x2000000cff027230 */ /* 0x004fc40000004100 */
[----:B------:R-:W-:Y:S02]  /*0960*/  HADD2.F32 R0, -RZ, R12.H1_H1 ;  /* 0x3000000cff007230 */ /* 0x000fe40000004100 */
[--C-:B------:R-:W-:Y:S01]  /*0970*/  HADD2.F32 R3, -RZ, R13.reuse.H0_H0 ;  /* 0x2000000dff037230 */ /* 0x100fe20000004100 */
[----:B------:R0:W-:Y:S04]  /*0980*/  STL [R1+0xac], R2 ;  /* 0x0000ac0201007387 */ /* 0x0001e80000100800 */
[----:B------:R1:W-:Y:S01]  /*0990*/  STL [R1+0xa4], R0 ;  /* 0x0000a40001007387 */ /* 0x0003e20000100800 */
[----:B0-----:R-:W-:-:S03]  /*09a0*/  HADD2.F32 R2, -RZ, R13.H1_H1 ;  /* 0x3000000dff027230 */ /* 0x001fc60000004100 */
[----:B------:R0:W-:Y:S01]  /*09b0*/  STL [R1+0x9c], R3 ;  /* 0x00009c0301007387 */ /* 0x0001e20000100800 */
[----:B-1----:R-:W-:-:S03]  /*09c0*/  HADD2.F32 R0, -RZ, R14.H0_H0 ;  /* 0x2000000eff007230 */ /* 0x002fc60000004100 */
        /* <DEDUP_REMOVED lines=8> */
[--C-:B----4-:R-:W-:Y:S02]  /*0a50*/  HADD2.F32 R3, -RZ, R16.reuse.H0_H0 ;  /* 0x20000010ff037230 */ /* 0x110fe40000004100 */
        /* <DEDUP_REMOVED lines=13> */
[----:B------:R0:W-:Y:S01]  /*0b30*/  STL [R1+0x78], R3 ;  /* 0x0000780301007387 */ /* 0x0001e20000100800 */
[----:B---3--:R-:W-:-:S03]  /*0b40*/  HADD2.F32 R0, -RZ, R20.H0_H0 ;  /* 0x20000014ff007230 */ /* 0x008fc60000004100 */
        /* <DEDUP_REMOVED lines=15> */
[----:B-----5:R-:W-:-:S03]  /*0c40*/  HADD2.F32 R2, -RZ, R24.H0_H0 ;  /* 0x20000018ff027230 */ /* 0x020fc60000004100 */
[----:B------:R0:W-:Y:S01]  /*0c50*/  STL [R1+0x34], R3 ;  /* 0x0000340301007387 */ /* 0x0001e20000100800 */
[----:B-1----:R-:W-:-:S03]  /*0c60*/  HADD2.F32 R0, -RZ, R24.H1_H1 ;  /* 0x30000018ff007230 */ /* 0x002fc60000004100 */
        /* <DEDUP_REMOVED lines=34> */
[----:B------:R-:W-:Y:S01]  /*0e90*/  STL [R1+0x10], R3 ;  /* 0x0000100301007387 */ /* 0x000fe20000100800 */
[----:B--2---:R-:W-:-:S03]  /*0ea0*/  HADD2.F32 R0, -RZ, R34.H1_H1 ;  /* 0x30000022ff007230 */ /* 0x004fc60000004100 */
[----:B------:R0:W-:Y:S01]  /*0eb0*/  STL [R1+0x8], R2 ;  /* 0x0000080201007387 */ /* 0x0001e20000100800 */
[----:B------:R-:W-:-:S03]  /*0ec0*/  HADD2.F32 R252, -RZ, R31.H0_H0 ;  /* 0x2000001ffffc7230 */ /* 0x000fc60000004100 */
[----:B------:R1:W-:Y:S01]  /*0ed0*/  STL [R1], R0 ;  /* 0x0000000001007387 */ /* 0x0003e20000100800 */
[----:B------:R-:W-:Y:S01]  /*0ee0*/  HADD2.F32 R250, -RZ, R31.H1_H1 ;  /* 0x3000001ffffa7230 */ /* 0x000fe20000004100 */
[----:B------:R-:W-:Y:S01]  /*0ef0*/  CS2R R12, SRZ ;  /* 0x00000000000c7805 */ /* 0x000fe2000001ff00 */
[--C-:B------:R-:W-:Y:S01]  /*0f00*/  HADD2.F32 R251, -RZ, R35.reuse.H0_H0 ;  /* 0x20000023fffb7230 */ /* 0x100fe20000004100 */
[----:B------:R-:W-:Y:S01]  /*0f10*/  CS2R R14, SRZ ;  /* 0x00000000000e7805 */ /* 0x000fe2000001ff00 */
[----:B------:R-:W-:Y:S01]  /*0f20*/  HADD2.F32 R249, -RZ, R35.H1_H1 ;  /* 0x30000023fff97230 */ /* 0x000fe20000004100 */
[----:B0-----:R-:W-:Y:S01]  /*0f30*/  CS2R R2, SRZ ;  /* 0x0000000000027805 */ /* 0x001fe2000001ff00 */
[--C-:B------:R-:W-:Y:S01]  /*0f40*/  HADD2.F32 R248, -RZ, R4.reuse.H0_H0 ;  /* 0x20000004fff87230 */ /* 0x100fe20000004100 */
[----:B------:R-:W-:Y:S01]  /*0f50*/  CS2R R16, SRZ ;  /* 0x0000000000107805 */ /* 0x000fe2000001ff00 */
[----:B------:R-:W-:Y:S01]  /*0f60*/  HADD2.F32 R246, -RZ, R4.H1_H1 ;  /* 0x30000004fff67230 */ /* 0x000fe20000004100 */
[----:B-1----:R-:W-:Y:S01]  /*0f70*/  HFMA2.MMA R0, -RZ, RZ, 0, 0 ;  /* 0x00000000ff007435 */ /* 0x002fe200000001ff */
[--C-:B------:R-:W-:Y:S01]  /*0f80*/  HADD2.F32 R244, -RZ, R5.reuse.H0_H0 ;  /* 0x20000005fff47230 */ /* 0x100fe20000004100 */
[----:B------:R-:W-:Y:S01]  /*0f90*/  CS2R R18, SRZ ;  /* 0x0000000000127805 */ /* 0x000fe2000001ff00 */
[----:B------:R-:W-:Y:S01]  /*0fa0*/  HADD2.F32 R242, -RZ, R5.H1_H1 ;  /* 0x30000005fff27230 */ /* 0x000fe20000004100 */
[----:B------:R-:W-:Y:S01]  /*0fb0*/  CS2R R4, SRZ ;  /* 0x0000000000047805 */ /* 0x000fe2000001ff00 */
        /* <DEDUP_REMOVED lines=19> */
[----:B------:R-:W-:Y:S01]  /*10f0*/  MOV R226, RZ ;  /* 0x000000ff00e27202 */ /* 0x000fe20000000f00 */
[--C-:B------:R-:W-:Y:S01]  /*1100*/  HADD2.F32 R229, -RZ, R227.reuse.H0_H0 ;  /* 0x200000e3ffe57230 */ /* 0x100fe20000004100 */
[----:B------:R-:W-:Y:S01]  /*1110*/  CS2R R34, SRZ ;  /* 0x0000000000227805 */ /* 0x000fe2000001ff00 */
[----:B------:R-:W-:-:S07]  /*1120*/  HADD2.F32 R227, -RZ, R227.H1_H1 ;  /* 0x300000e3ffe37230 */ /* 0x000fce0000004100 */
.L_x_406:
[----:B-1----:R-:W0:Y:S01]  /*1130*/  LDC.64 R74, c[0x0][0x250] ;  /* 0x00009400ff4a7b82 */ /* 0x002e220000000a00 */
[----:B------:R-:W-:Y:S01]  /*1140*/  IMAD R72, R181, UR8, RZ ;  /* 0x00000008b5487c24 */ /* 0x000fe2000f8e02ff */
[----:B------:R-:W2:Y:S04]  /*1150*/  LDL R210, [R1+0x68] ;  /* 0x0000680001d27983 */ /* 0x000ea80000100800 */
[----:B------:R-:W3:Y:S02]  /*1160*/  LDL R114, [R1+0x6c] ;  /* 0x00006c0001727983 */ /* 0x000ee40000100800 */
[----:B------:R-:W1:Y:S01]  /*1170*/  LDC.64 R112, c[0x0][0x238] ;  /* 0x00008e00ff707b82 */ /* 0x000e620000000a00 */
[----:B------:R-:W-:Y:S01]  /*1180*/  SHF.R.S32.HI R73, RZ, 0x1f, R72 ;  /* 0x0000001fff497819 */ /* 0x000fe20000011448 */
[----:B------:R-:W4:Y:S04]  /*1190*/  LDL R209, [R1+0x50] ;  /* 0x0000500001d17983 */ /* 0x000f280000100800 */
[----:B------:R-:W4:Y:S02]  /*11a0*/  LDL R205, [R1+0x60] ;  /* 0x0000600001cd7983 */ /* 0x000f240000100800 */
[----:B------:R-:W1:Y:S01]  /*11b0*/  LDC.64 R116, c[0x0][0x2c0] ;  /* 0x0000b000ff747b82 */ /* 0x000e620000000a00 */
[----:B------:R-:W-:Y:S01]  /*11c0*/  LEA.HI R73, R73, R72, RZ, 0x3 ;  /* 0x0000004849497211 */ /* 0x000fe200078f18ff */
[----:B------:R-:W4:Y:S04]  /*11d0*/  LDL R217, [R1+0x48] ;  /* 0x0000480001d97983 */ /* 0x000f280000100800 */
[----:B------:R-:W4:Y:S02]  /*11e0*/  LDL R111, [R1+0x64] ;  /* 0x00006400016f7983 */ /* 0x000f240000100800 */
[----:B------:R-:W1:Y:S01]  /*11f0*/  LDC.64 R118, c[0x0][0x2b8] ;  /* 0x0000ae00ff767b82 */ /* 0x000e620000000a00 */
[----:B------:R-:W-:Y:S01]  /*1200*/  LEA.HI.SX32 R201, R73, R88, 0x1d ;  /* 0x0000005849c97211 */ /* 0x000fe200078feaff */
[----:B------:R-:W4:Y:S06]  /*1210*/  LDL R213, [R1+0x58] ;  /* 0x0000580001d57983 */ /* 0x000f2c0000100800 */
[----:B------:R-:W1:Y:S01]  /*1220*/  LDC.64 R84, c[0x0][0x258] ;  /* 0x00009600ff547b82 */ /* 0x000e620000000a00 */
[----:B------:R-:W-:Y:S01]  /*1230*/  IADD3 R198, R201, 0x20, RZ ;  /* 0x00000020c9c67810 */ /* 0x000fe20007ffe0ff */
[----:B0-----:R-:W-:Y:S01]  /*1240*/  IMAD.WIDE R74, R181, 0x4, R74 ;  /* 0x00000004b54a7825 */ /* 0x001fe200078e024a */
[----:B------:R-:W-:Y:S01]  /*1250*/  IADD3 R110, R201, 0x20, RZ ;  /* 0x00000020c96e7810 */ /* 0x000fe20007ffe0ff */
[----:B------:R-:W4:Y:S02]  /*1260*/  LDL R200, [R1+0x5c] ;  /* 0x00005c0001c87983 */ /* 0x000f240000100800 */
[----:B-1----:R-:W-:-:S02]  /*1270*/  IMAD.WIDE.U32 R72, R198, 0x10, R112 ;  /* 0x00000010c6487825 */ /* 0x002fc400078e0070 */
[----:B------:R-:W2:Y:S01]  /*1280*/  LDG.E R204, desc[UR4][R74.64] ;  /* 0x000000044acc7981 */ /* 0x000ea2000c1e1900 */
[----:B------:R-:W0:Y:S01]  /*1290*/  LDC.U8 R115, c[0x0][0x2a0] ;  /* 0x0000a800ff737b82 */ /* 0x000e220000000000 */
[C---:B------:R-:W-:Y:S02]  /*12a0*/  IMAD.WIDE.U32 R80, R110.reuse, 0x10, R116 ;  /* 0x000000106e507825 */ /* 0x040fe400078e0074 */
[----:B------:R-:W4:Y:S02]  /*12b0*/  LDL R215, [R1+0x4c] ;  /* 0x00004c0001d77983 */ /* 0x000f240000100800 */
[----:B------:R-:W-:Y:S02]  /*12c0*/  IMAD.WIDE.U32 R76, R110, 0x10, R118 ;  /* 0x000000106e4c7825 */ /* 0x000fe400078e0076 */
[----:B------:R-:W3:Y:S01]  /*12d0*/  LDG.E.128 R80, desc[UR4][R80.64] ;  /* 0x0000000450507981 */ /* 0x000ee2000c1e1d00 */
[----:B------:R-:W1:Y:S03]  /*12e0*/  @P0 LDC.64 R108, c[0x0][0x2c8] ;  /* 0x0000b200ff6c0b82 */ /* 0x000e660000000a00 */
[----:B------:R-:W4:Y:S01]  /*12f0*/  LDG.E.128 R72, desc[UR4][R72.64] ;  /* 0x0000000448487981 */ /* 0x000f22000c1e1d00 */
[----:B------:R-:W-:-:S03]  /*1300*/  IMAD.WIDE R84, R181, 0x4, R84 ;  /* 0x00000004b5547825 */ /* 0x000fc600078e0254 */
[----:B------:R-:W3:Y:S04]  /*1310*/  LDG.E.128 R76, desc[UR4][R76.64] ;  /* 0x000000044c4c7981 */ /* 0x000ee8000c1e1d00 */
[----:B------:R-:W3:Y:S01]  /*1320*/  LDG.E R203, desc[UR4][R84.64] ;  /* 0x0000000454cb7981 */ /* 0x000ee2000c1e1900 */
[----:B0-----:R-:W-:-:S03]  /*1330*/  ISETP.NE.AND P1, PT, R115, RZ, PT ;  /* 0x000000ff7300720c */ /* 0x001fc60003f25270 */
[----:B------:R-:W3:Y:S04]  /*1340*/  LDL R216, [R1+0x40] ;  /* 0x0000400001d87983 */ /* 0x000ee80000100800 */
[----:B------:R-:W3:Y:S01]  /*1350*/  LDL R115, [R1+0x54] ;  /* 0x0000540001737983 */ /* 0x000ee20000100800 */
[----:B-1----:R-:W-:-:S03]  /*1360*/  @P0 IMAD.WIDE.U32 R108, R110, 0x10, R108 ;  /* 0x000000106e6c0825 */ /* 0x002fc600078e006c */
[----:B------:R-:W3:Y:S04]  /*1370*/  LDL R221, [R1+0x38] ;  /* 0x0000380001dd7983 */ /* 0x000ee80000100800 */
[----:B------:R0:W5:Y:S04]  /*1380*/  @P0 LDG.E.128 R48, desc[UR4][R108.64] ;  /* 0x000000046c300981 */ /* 0x000168000c1e1d00 */
[----:B------:R-:W3:Y:S04]  /*1390*/  LDL R219, [R1+0x30] ;  /* 0x0000300001db7983 */ /* 0x000ee80000100800 */
[----:B------:R-:W3:Y:S04]  /*13a0*/  LDL R220, [R1+0xa8] ;  /* 0x0000a80001dc7983 */ /* 0x000ee80000100800 */
[----:B------:R-:W3:Y:S04]  /*13b0*/  LDL R218, [R1+0xac] ;  /* 0x0000ac0001da7983 */ /* 0x000ee80000100800 */
[----:B------:R-:W3:Y:S04]  /*13c0*/  LDL R232, [R1+0x10] ;  /* 0x0000100001e87983 */ /* 0x000ee80000100800 */
[----:B------:R-:W3:Y:S01]  /*13d0*/  LDL R222, [R1+0x14] ;  /* 0x0000140001de7983 */ /* 0x000ee20000100800 */
[----:B--2---:R-:W-:Y:S01]  /*13e0*/  FSEL R204, R204, RZ, !P1 ;  /* 0x000000ffcccc7208 */ /* 0x004fe20004800000 */
[----:B----4-:R-:W-:-:S02]  /*13f0*/  HADD2.F32 R110, -RZ, R72.H0_H0 ;  /* 0x20000048ff6e7230 */ /* 0x010fc40000004100 */
[----:B------:R-:W-:Y:S02]  /*1400*/  HADD2.F32 R207, -RZ, R72.H1_H1 ;  /* 0x30000048ffcf7230 */ /* 0x000fe40000004100 */
[----:B---3--:R-:W-:Y:S02]  /*1410*/  HADD2.F32 R72, -RZ, R80.H0_H0 ;  /* 0x20000050ff487230 */ /* 0x008fe40000004100 */
[----:B------:R-:W-:Y:S01]  /*1420*/  FADD.FTZ R110, -R204, R110 ;  /* 0x0000006ecc6e7221 */ /* 0x000fe20000010100 */
[----:B------:R-:W-:-:S03]  /*1430*/  HADD2.F32 R206, -RZ, R76.H0_H0 ;  /* 0x2000004cffce7230 */ /* 0x000fc60000004100 */
[----:B------:R-:W-:Y:S01]  /*1440*/  FMUL.FTZ R208, R203, R110 ;  /* 0x0000006ecbd07220 */ /* 0x000fe20000410000 */
[----:B------:R-:W-:Y:S01]  /*1450*/  FMUL.FTZ R110, R210, R72 ;  /* 0x00000048d26e7220 */ /* 0x000fe20000410000 */
[----:B------:R-:W-:Y:S02]  /*1460*/  FADD.FTZ R139, R206, R139 ;  /* 0x0000008bce8b7221 */ /* 0x000fe40000010000 */
[-C--:B------:R-:W-:Y:S01]  /*1470*/  FFMA.FTZ R171, R208, R206.reuse, R171 ;  /* 0x000000ced0ab7223 */ /* 0x080fe200000100ab */
[----:B------:R-:W-:Y:S01]  /*1480*/  FFMA.FTZ R206, R114, R206, R110 ;  /* 0x000000ce72ce7223 */ /* 0x000fe2000001006e */
[----:B------:R-:W-:Y:S02]  /*1490*/  HADD2.F32 R114, -RZ, R81.H1_H1 ;  /* 0x30000051ff727230 */ /* 0x000fe40000004100 */
[--C-:B------:R-:W-:Y:S02]  /*14a0*/  HADD2.F32 R210, -RZ, R77.reuse.H0_H0 ;  /* 0x2000004dffd27230 */ /* 0x100fe40000004100 */
[----:B------:R-:W-:-:S02]  /*14b0*/  HADD2.F32 R77, -RZ, R77.H1_H1 ;  /* 0x3000004dff4d7230 */ /* 0x000fc40000004100 */
[----:B------:R-:W-:-:S04]  /*14c0*/  FMUL.FTZ R209, R209, R114 ;  /* 0x00000072d1d17220 */ /* 0x000fc80000410000 */
[----:B------:R-:W-:Y:S02]  /*14d0*/  FFMA.FTZ R209, R115, R77, R209 ;  /* 0x0000004d73d17223 */ /* 0x000fe400000100d1 */
[----:B------:R-:W2:Y:S01]  /*14e0*/  LDL R115, [R1+0x44] ;  /* 0x0000440001737983 */ /* 0x000ea20000100800 */
[----:B------:R-:W-:-:S05]  /*14f0*/  HADD2.F32 R214, -RZ, R82.H0_H0 ;  /* 0x20000052ffd67230 */ /* 0x000fca0000004100 */
[----:B0-----:R-:W-:Y:S02]  /*1500*/  FMUL.FTZ R109, R217, R214 ;  /* 0x000000d6d96d7220 */ /* 0x001fe40000410000 */
[----:B------:R-:W3:Y:S01]  /*1510*/  LDL R217, [R1+0x3c] ;  /* 0x00003c0001d97983 */ /* 0x000ee20000100800 */
[----:B------:R-:W-:Y:S02]  /*1520*/  HADD2.F32 R80, -RZ, R80.H1_H1 ;  /* 0x30000050ff507230 */ /* 0x000fe40000004100 */
[----:B------:R-:W-:Y:S01]  /*1530*/  FADD.FTZ R207, -R204, R207 ;  /* 0x000000cfcccf7221 */ /* 0x000fe20000010100 */
[----:B------:R-:W-:Y:S02]  /*1540*/  HADD2.F32 R76, -RZ, R76.H1_H1 ;  /* 0x3000004cff4c7230 */ /* 0x000fe40000004100 */
[----:B------:R-:W-:Y:S01]  /*1550*/  FMUL.FTZ R205, R205, R80 ;  /* 0x00000050cdcd7220 */ /* 0x000fe20000410000 */
[----:B------:R-:W-:Y:S02]  /*1560*/  FMUL.FTZ R207, R203, R207 ;  /* 0x000000cfcbcf7220 */ /* 0x000fe40000410000 */
[----:B------:R-:W-:Y:S01]  /*1570*/  FADD.FTZ R140, R76, R140 ;  /* 0x0000008c4c8c7221 */ /* 0x000fe20000010000 */
[-C--:B------:R-:W-:Y:S01]  /*1580*/  FFMA.FTZ R205, R111, R76.reuse, R205 ;  /* 0x0000004c6fcd7223 */ /* 0x080fe200000100cd */
[----:B------:R-:W-:Y:S01]  /*1590*/  FFMA.FTZ R172, R207, R76, R172 ;  /* 0x0000004ccfac7223 */ /* 0x000fe200000100ac */
[----:B------:R-:W0:Y:S01]  /*15a0*/  @P0 LDC.64 R110, c[0x0][0x2c8] ;  /* 0x0000b200ff6e0b82 */ /* 0x000e220000000a00 */
[----:B------:R-:W-:-:S02]  /*15b0*/  HADD2.F32 R76, -RZ, R73.H0_H0 ;  /* 0x20000049ff4c7230 */ /* 0x000fc40000004100 */
[----:B------:R-:W-:Y:S02]  /*15c0*/  HADD2.F32 R211, -RZ, R73.H1_H1 ;  /* 0x30000049ffd37230 */ /* 0x000fe40000004100 */
[----:B------:R-:W-:Y:S02]  /*15d0*/  HADD2.F32 R73, -RZ, R81.H0_H0 ;  /* 0x20000051ff497230 */ /* 0x000fe40000004100 */
[C---:B------:R-:W-:Y:S01]  /*15e0*/  FADD.FTZ R76, -R204.reuse, R76 ;  /* 0x0000004ccc4c7221 */ /* 0x040fe20000010100 */
[----:B------:R-:W-:-:S03]  /*15f0*/  FADD.FTZ R211, -R204, R211 ;  /* 0x000000d3ccd37221 */ /* 0x000fc60000010100 */
[----:B------:R-:W-:Y:S01]  /*1600*/  FMUL.FTZ R212, R203, R76 ;  /* 0x0000004ccbd47220 */ /* 0x000fe20000410000 */
[----:B------:R-:W-:Y:S01]  /*1610*/  FMUL.FTZ R76, R213, R73 ;  /* 0x00000049d54c7220 */ /* 0x000fe20000410000 */
[----:B------:R-:W-:Y:S01]  /*1620*/  FMUL.FTZ R211, R203, R211 ;  /* 0x000000d3cbd37220 */ /* 0x000fe20000410000 */
[----:B------:R-:W-:Y:S01]  /*1630*/  FADD.FTZ R137, R210, R137 ;  /* 0x00000089d2897221 */ /* 0x000fe20000010000 */
[-C--:B------:R-:W-:Y:S01]  /*1640*/  FFMA.FTZ R169, R212, R210.reuse, R169 ;  /* 0x000000d2d4a97223 */ /* 0x080fe200000100a9 */
[----:B------:R-:W-:Y:S01]  /*1650*/  FFMA.FTZ R210, R200, R210, R76 ;  /* 0x000000d2c8d27223 */ /* 0x000fe2000001004c */
[----:B------:R-:W-:Y:S01]  /*1660*/  FADD.FTZ R138, R77, R138 ;  /* 0x0000008a4d8a7221 */ /* 0x000fe20000010000 */
[----:B------:R-:W-:Y:S02]  /*1670*/  FFMA.FTZ R170, R211, R77, R170 ;  /* 0x0000004dd3aa7223 */ /* 0x000fe400000100aa */
[----:B------:R-:W1:Y:S01]  /*1680*/  @P0 LDC.64 R76, c[0x0][0x2c8] ;  /* 0x0000b200ff4c0b82 */ /* 0x000e620000000a00 */
[----:B------:R-:W-:Y:S01]  /*1690*/  FADD.FTZ R186, R80, R186 ;  /* 0x000000ba50ba7221 */ /* 0x000fe20000010000 */
[----:B------:R-:W-:Y:S01]  /*16a0*/  FFMA.FTZ R36, R207, R80, R36 ;  /* 0x00000050cf247223 */ /* 0x000fe20000010024 */
[----:B------:R-:W-:Y:S01]  /*16b0*/  FADD.FTZ R187, R72, R187 ;  /* 0x000000bb48bb7221 */ /* 0x000fe20000010000 */
[----:B------:R-:W-:Y:S01]  /*16c0*/  FFMA.FTZ R35, R208, R72, R35 ;  /* 0x00000048d0237223 */ /* 0x000fe20000010023 */
[----:B------:R-:W-:Y:S01]  /*16d0*/  FADD.FTZ R189, R73, R189 ;  /* 0x000000bd49bd7221 */ /* 0x000fe20000010000 */
[----:B------:R-:W-:-:S02]  /*16e0*/  FFMA.FTZ R33, R212, R73, R33 ;  /* 0x00000049d4217223 */ /* 0x000fc40000010021 */
[----:B------:R-:W4:Y:S01]  /*16f0*/  @P0 LDC.64 R80, c[0x0][0x2c8] ;  /* 0x0000b200ff500b82 */ /* 0x000f220000000a00 */
[----:B------:R-:W-:Y:S02]  /*1700*/  HADD2.F32 R108, -RZ, R78.H0_H0 ;  /* 0x2000004eff6c7230 */ /* 0x000fe40000004100 */
[----:B0-----:R-:W-:-:S04]  /*1710*/  @P0 IMAD.WIDE.U32 R72, R201, 0x10, R110 ;  /* 0x00000010c9480825 */ /* 0x001fc800078e006e */
[--C-:B------:R-:W-:Y:S01]  /*1720*/  HADD2.F32 R110, -RZ, R74.reuse.H1_H1 ;  /* 0x3000004aff6e7230 */ /* 0x100fe20000004100 */
[----:B------:R0:W5:Y:S01]  /*1730*/  @P0 LDG.E.128 R52, desc[UR4][R72.64] ;  /* 0x0000000448340981 */ /* 0x000162000c1e1d00 */
[----:B------:R-:W-:Y:S02]  /*1740*/  HADD2.F32 R213, -RZ, R74.H0_H0 ;  /* 0x2000004affd57230 */ /* 0x000fe40000004100 */
[----:B------:R-:W-:Y:S01]  /*1750*/  FFMA.FTZ R74, R215, R108, R109 ;  /* 0x0000006cd74a7223 */ /* 0x000fe2000001006d */
[----:B------:R-:W-:-:S04]  /*1760*/  IMAD.WIDE.U32 R84, R201, 0x10, R112 ;  /* 0x00000010c9547825 */ /* 0x000fc800078e0070 */
[----:B------:R-:W-:Y:S02]  /*1770*/  HADD2.F32 R215, -RZ, R82.H1_H1 ;  /* 0x30000052ffd77230 */ /* 0x000fe40000004100 */
[----:B------:R-:W-:Y:S01]  /*1780*/  FADD.FTZ R82, -R204, R110 ;  /* 0x0000006ecc527221 */ /* 0x000fe20000010100 */
[C---:B------:R-:W-:Y:S01]  /*1790*/  IMAD.WIDE.U32 R88, R201.reuse, 0x10, R116 ;  /* 0x00000010c9587825 */ /* 0x040fe200078e0074 */
[----:B------:R-:W3:Y:S01]  /*17a0*/  LDG.E.128 R84, desc[UR4][R84.64] ;  /* 0x0000000454547981 */ /* 0x000ee2000c1e1d00 */
[----:B------:R-:W-:Y:S02]  /*17b0*/  IADD3 R199, R201, 0x40, RZ ;  /* 0x00000040c9c77810 */ /* 0x000fe40007ffe0ff */
[----:B------:R-:W-:Y:S01]  /*17c0*/  FMUL.FTZ R82, R203, R82 ;  /* 0x00000052cb527220 */ /* 0x000fe20000410000 */
[----:B------:R-:W-:Y:S02]  /*17d0*/  HADD2.F32 R78, -RZ, R78.H1_H1 ;  /* 0x3000004eff4e7230 */ /* 0x000fe40000004100 */
[----:B0-----:R-:W-:Y:S01]  /*17e0*/  FMUL.FTZ R72, R216, R215 ;  /* 0x000000d7d8487220 */ /* 0x001fe20000410000 */
[C---:B------:R-:W-:Y:S01]  /*17f0*/  IMAD.WIDE.U32 R92, R201.reuse, 0x10, R118 ;  /* 0x00000010c95c7825 */ /* 0x040fe200078e0076 */
[----:B------:R-:W3:Y:S03]  /*1800*/  LDL R216, [R1+0x34] ;  /* 0x0000340001d87983 */ /* 0x000ee60000100800 */
[----:B------:R-:W-:Y:S01]  /*1810*/  FADD.FTZ R136, R78, R136 ;  /* 0x000000884e887221 */ /* 0x000fe20000010000 */
[----:B------:R-:W-:Y:S01]  /*1820*/  FFMA.FTZ R168, R82, R78, R168 ;  /* 0x0000004e52a87223 */ /* 0x000fe200000100a8 */
[----:B------:R-:W3:Y:S01]  /*1830*/  LDG.E.128 R88, desc[UR4][R88.64] ;  /* 0x0000000458587981 */ /* 0x000ee2000c1e1d00 */
[----:B------:R-:W-:-:S03]  /*1840*/  IADD3 R200, R201, 0x60, RZ ;  /* 0x00000060c9c87810 */ /* 0x000fc60007ffe0ff */
[----:B------:R-:W3:Y:S01]  /*1850*/  LDG.E.128 R92, desc[UR4][R92.64] ;  /* 0x000000045c5c7981 */ /* 0x000ee2000c1e1d00 */
[----:B------:R-:W-:-:S04]  /*1860*/  FADD.FTZ R213, -R204, R213 ;  /* 0x000000d5ccd57221 */ /* 0x000fc80000010100 */
[----:B------:R-:W-:Y:S01]  /*1870*/  FMUL.FTZ R213, R203, R213 ;  /* 0x000000d5cbd57220 */ /* 0x000fe20000410000 */
[----:B------:R-:W-:-:S03]  /*1880*/  FADD.FTZ R191, R214, R191 ;  /* 0x000000bfd6bf7221 */ /* 0x000fc60000010000 */
[----:B------:R-:W-:Y:S02]  /*1890*/  FFMA.FTZ R31, R213, R214, R31 ;  /* 0x000000d6d51f7223 */ /* 0x000fe4000001001f */
[----:B------:R-:W3:Y:S01]  /*18a0*/  LDL R214, [R1+0xa4] ;  /* 0x0000a40001d67983 */ /* 0x000ee20000100800 */
[----:B--2---:R-:W-:Y:S01]  /*18b0*/  FFMA.FTZ R78, R115, R78, R72 ;  /* 0x0000004e734e7223 */ /* 0x004fe20000010048 */
[----:B-1----:R-:W-:-:S04]  /*18c0*/  @P0 IMAD.WIDE.U32 R72, R199, 0x10, R76 ;  /* 0x00000010c7480825 */ /* 0x002fc800078e004c */
[----:B----4-:R-:W-:Y:S01]  /*18d0*/  @P0 IMAD.WIDE.U32 R76, R200, 0x10, R80 ;  /* 0x00000010c84c0825 */ /* 0x010fe200078e0050 */
[----:B------:R0:W5:Y:S04]  /*18e0*/  @P0 LDG.E.128 R56, desc[UR4][R72.64] ;  /* 0x0000000448380981 */ /* 0x000168000c1e1d00 */
[----:B------:R1:W5:Y:S01]  /*18f0*/  @P0 LDG.E.128 R60, desc[UR4][R76.64] ;  /* 0x000000044c3c0981 */ /* 0x000362000c1e1d00 */
[----:B0-----:R-:W-:Y:S02]  /*1900*/  HADD2.F32 R72, -RZ, R75.H0_H0 ;  /* 0x2000004bff487230 */ /* 0x001fe40000004100 */
[----:B-1----:R-:W-:-:S03]  /*1910*/  HADD2.F32 R76, -RZ, R83.H0_H0 ;  /* 0x20000053ff4c7230 */ /* 0x002fc60000004100 */
[C---:B------:R-:W-:Y:S01]  /*1920*/  FADD.FTZ R72, -R204.reuse, R72 ;  /* 0x00000048cc487221 */ /* 0x040fe20000010100 */
[----:B------:R-:W-:Y:S02]  /*1930*/  HADD2.F32 R73, -RZ, R79.H0_H0 ;  /* 0x2000004fff497230 */ /* 0x000fe40000004100 */
[----:B------:R-:W-:Y:S02]  /*1940*/  HADD2.F32 R77, -RZ, R75.H1_H1 ;  /* 0x3000004bff4d7230 */ /* 0x000fe40000004100 */
[----:B------:R-:W-:Y:S01]  /*1950*/  FMUL.FTZ R75, R203, R72 ;  /* 0x00000048cb4b7220 */ /* 0x000fe20000410000 */
[----:B------:R-:W-:Y:S01]  /*1960*/  FMUL.FTZ R72, R221, R76 ;  /* 0x0000004cdd487220 */ /* 0x000fe20000410000 */
[----:B------:R-:W-:Y:S01]  /*1970*/  FADD.FTZ R133, R73, R133 ;  /* 0x0000008549857221 */ /* 0x000fe20000010000 */
[----:B------:R-:W-:Y:S02]  /*1980*/  HADD2.F32 R83, -RZ, R83.H1_H1 ;  /* 0x30000053ff537230 */ /* 0x000fe40000004100 */
[-C--:B------:R-:W-:Y:S01]  /*1990*/  FFMA.FTZ R165, R75, R73.reuse, R165 ;  /* 0x000000494ba57223 */ /* 0x080fe200000100a5 */
[----:B---3--:R-:W-:Y:S01]  /*19a0*/  FFMA.FTZ R73, R217, R73, R72 ;  /* 0x00000049d9497223 */ /* 0x008fe20000010048 */
[----:B------:R-:W-:Y:S01]  /*19b0*/  FADD.FTZ R77, -R204, R77 ;  /* 0x0000004dcc4d7221 */ /* 0x000fe20000010100 */
[----:B------:R-:W2:Y:S01]  /*19c0*/  LDL R217, [R1+0xa0] ;  /* 0x0000a00001d97983 */ /* 0x000ea20000100800 */
[----:B------:R-:W-:-:S02]  /*19d0*/  HADD2.F32 R72, -RZ, R79.H1_H1 ;  /* 0x3000004fff487230 */ /* 0x000fc40000004100 */
[----:B------:R-:W-:Y:S01]  /*19e0*/  FADD.FTZ R193, R76, R193 ;  /* 0x000000c14cc17221 */ /* 0x000fe20000010000 */
[----:B------:R-:W-:Y:S01]  /*19f0*/  FMUL.FTZ R79, R203, R77 ;  /* 0x0000004dcb4f7220 */ /* 0x000fe20000410000 */
[----:B------:R-:W-:Y:S01]  /*1a00*/  FFMA.FTZ R29, R75, R76, R29 ;  /* 0x0000004c4b1d7223 */ /* 0x000fe2000001001d */
[----:B------:R-:W-:Y:S01]  /*1a10*/  FMUL.FTZ R77, R219, R83 ;  /* 0x00000053db4d7220 */ /* 0x000fe20000410000 */
[----:B------:R-:W-:Y:S01]  /*1a20*/  FADD.FTZ R134, R72, R134 ;  /* 0x0000008648867221 */ /* 0x000fe20000010000 */
[----:B------:R-:W-:Y:S01]  /*1a30*/  FFMA.FTZ R166, R79, R72, R166 ;  /* 0x000000484fa67223 */ /* 0x000fe200000100a6 */
[----:B------:R-:W3:Y:S01]  /*1a40*/  LDL R219, [R1+0x98] ;  /* 0x0000980001db7983 */ /* 0x000ee20000100800 */
[----:B------:R-:W-:Y:S01]  /*1a50*/  FADD.FTZ R190, R215, R190 ;  /* 0x000000bed7be7221 */ /* 0x000fe20000010000 */
[----:B------:R-:W-:Y:S02]  /*1a60*/  FFMA.FTZ R32, R82, R215, R32 ;  /* 0x000000d752207223 */ /* 0x000fe40000010020 */
[----:B------:R-:W4:Y:S01]  /*1a70*/  LDL R215, [R1+0x94] ;  /* 0x0000940001d77983 */ /* 0x000f220000100800 */
[----:B------:R-:W-:Y:S01]  /*1a80*/  IADD3 R202, R201, 0x40, RZ ;  /* 0x00000040c9ca7810 */ /* 0x000fe20007ffe0ff */
[----:B------:R-:W-:-:S02]  /*1a90*/  IMAD.WIDE.U32 R100, R199, 0x10, R116 ;  /* 0x00000010c7647825 */ /* 0x000fc400078e0074 */
[----:B------:R-:W4:Y:S02]  /*1aa0*/  LDL R221, [R1+0x2c] ;  /* 0x00002c0001dd7983 */ /* 0x000f240000100800 */
[----:B------:R-:W-:Y:S02]  /*1ab0*/  HADD2.F32 R76, -RZ, R84.H0_H0 ;  /* 0x20000054ff4c7230 */ /* 0x000fe40000004100 */
[----:B------:R-:W-:Y:S02]  /*1ac0*/  HADD2.F32 R80, -RZ, R88.H0_H0 ;  /* 0x20000058ff507230 */ /* 0x000fe40000004100 */
[----:B------:R-:W-:Y:S01]  /*1ad0*/  FFMA.FTZ R77, R216, R72, R77 ;  /* 0x00000048d84d7223 */ /* 0x000fe2000001004d */
[----:B------:R-:W-:Y:S01]  /*1ae0*/  FADD.FTZ R72, R76, -R204 ;  /* 0x800000cc4c487221 */ /* 0x000fe20000010000 */
[----:B------:R-:W4:Y:S01]  /*1af0*/  LDL R216, [R1+0x9c] ;  /* 0x00009c0001d87983 */ /* 0x000f220000100800 */
[----:B------:R-:W-:Y:S02]  /*1b00*/  HADD2.F32 R76, -RZ, R92.H0_H0 ;  /* 0x2000005cff4c7230 */ /* 0x000fe40000004100 */
[----:B------:R-:W-:Y:S01]  /*1b10*/  FMUL.FTZ R81, R220, R80 ;  /* 0x00000050dc517220 */ /* 0x000fe20000410000 */
[----:B------:R-:W-:Y:S01]  /*1b20*/  FMUL.FTZ R72, R203, R72 ;  /* 0x00000048cb487220 */ /* 0x000fe20000410000 */
[----:B------:R-:W-:-:S02]  /*1b30*/  HADD2.F32 R84, -RZ, R84.H1_H1 ;  /* 0x30000054ff547230 */ /* 0x000fc40000004100 */
[----:B------:R-:W-:Y:S01]  /*1b40*/  FADD.FTZ R192, R83, R192 ;  /* 0x000000c053c07221 */ /* 0x000fe20000010000 */
[----:B------:R-:W-:Y:S01]  /*1b50*/  FADD.FTZ R147, R76, R147 ;  /* 0x000000934c937221 */ /* 0x000fe20000010000 */
[-C--:B------:R-:W-:Y:S01]  /*1b60*/  FFMA.FTZ R179, R72, R76.reuse, R179 ;  /* 0x0000004c48b37223 */ /* 0x080fe200000100b3 */
[----:B------:R-:W-:Y:S01]  /*1b70*/  FFMA.FTZ R76, R218, R76, R81 ;  /* 0x0000004cda4c7223 */ /* 0x000fe20000010051 */
[----:B------:R-:W-:Y:S01]  /*1b80*/  HADD2.F32 R88, -RZ, R88.H1_H1 ;  /* 0x30000058ff587230 */ /* 0x000fe20000004100 */
[----:B------:R-:W4:Y:S01]  /*1b90*/  LDL R218, [R1+0x90] ;  /* 0x0000900001da7983 */ /* 0x000f220000100800 */
[----:B------:R-:W-:Y:S01]  /*1ba0*/  FADD.FTZ R84, -R204, R84 ;  /* 0x00000054cc547221 */ /* 0x000fe20000010100 */
[----:B------:R-:W-:Y:S01]  /*1bb0*/  FFMA.FTZ R30, R79, R83, R30 ;  /* 0x000000534f1e7223 */ /* 0x000fe2000001001e */
[----:B------:R-:W-:Y:S02]  /*1bc0*/  HADD2.F32 R83, -RZ, R92.H1_H1 ;  /* 0x3000005cff537230 */ /* 0x000fe40000004100 */
[----:B------:R-:W-:Y:S01]  /*1bd0*/  FADD.FTZ R11, R80, R11 ;  /* 0x0000000b500b7221 */ /* 0x000fe20000010000 */
[----:B------:R-:W-:Y:S01]  /*1be0*/  FFMA.FTZ R43, R72, R80, R43 ;  /* 0x00000050482b7223 */ /* 0x000fe2000001002b */
[----:B------:R-:W-:Y:S01]  /*1bf0*/  FMUL.FTZ R84, R203, R84 ;  /* 0x00000054cb547220 */ /* 0x000fe20000410000 */
[----:B------:R-:W4:Y:S01]  /*1c00*/  LDL R220, [R1+0x80] ;  /* 0x0000800001dc7983 */ /* 0x000f220000100800 */
[----:B------:R-:W-:-:S02]  /*1c10*/  FADD.FTZ R148, R83, R148 ;  /* 0x0000009453947221 */ /* 0x000fc40000010000 */
[-C--:B------:R-:W-:Y:S01]  /*1c20*/  FFMA.FTZ R180, R84, R83.reuse, R180 ;  /* 0x0000005354b47223 */ /* 0x080fe200000100b4 */
[----:B------:R-:W-:Y:S01]  /*1c30*/  IMAD.WIDE.U32 R96, R202, 0x10, R112 ;  /* 0x00000010ca607825 */ /* 0x000fe200078e0070 */
[----:B------:R-:W4:Y:S03]  /*1c40*/  LDG.E.128 R100, desc[UR4][R100.64] ;  /* 0x0000000464647981 */ /* 0x000f26000c1e1d00 */
[-C--:B--2---:R-:W-:Y:S01]  /*1c50*/  FMUL.FTZ R80, R217, R88.reuse ;  /* 0x00000058d9507220 */ /* 0x084fe20000410000 */
[----:B------:R-:W-:Y:S01]  /*1c60*/  HADD2.F32 R81, -RZ, R85.H0_H0 ;  /* 0x20000055ff517230 */ /* 0x000fe20000004100 */
[----:B------:R-:W2:Y:S02]  /*1c70*/  LDL R217, [R1+0x8c] ;  /* 0x00008c0001d97983 */ /* 0x000ea40000100800 */
[----:B------:R-:W-:Y:S02]  /*1c80*/  FFMA.FTZ R83, R214, R83, R80 ;  /* 0x00000053d6537223 */ /* 0x000fe40000010050 */
[----:B------:R-:W2:Y:S01]  /*1c90*/  LDL R214, [R1+0x88] ;  /* 0x0000880001d67983 */ /* 0x000ea20000100800 */
[----:B------:R-:W-:Y:S01]  /*1ca0*/  FADD.FTZ R12, R88, R12 ;  /* 0x0000000c580c7221 */ /* 0x000fe20000010000 */
[----:B------:R-:W-:Y:S01]  /*1cb0*/  FFMA.FTZ R44, R84, R88, R44 ;  /* 0x00000058542c7223 */ /* 0x000fe2000001002c */
[----:B------:R-:W-:Y:S01]  /*1cc0*/  FADD.FTZ R81, -R204, R81 ;  /* 0x00000051cc517221 */ /* 0x000fe20000010100 */
[----:B------:R-:W-:Y:S01]  /*1cd0*/  HADD2.F32 R88, -RZ, R89.H0_H0 ;  /* 0x20000059ff587230 */ /* 0x000fe20000004100 */
[----:B------:R-:W2:Y:S01]  /*1ce0*/  LDG.E.128 R96, desc[UR4][R96.64] ;  /* 0x0000000460607981 */ /* 0x000ea2000c1e1d00 */
[----:B------:R-:W-:-:S02]  /*1cf0*/  HADD2.F32 R85, -RZ, R85.H1_H1 ;  /* 0x30000055ff557230 */ /* 0x000fc40000004100 */
[----:B------:R-:W-:Y:S01]  /*1d00*/  FMUL.FTZ R81, R203, R81 ;  /* 0x00000051cb517220 */ /* 0x000fe20000410000 */
[----:B------:R-:W-:Y:S02]  /*1d10*/  HADD2.F32 R80, -RZ, R93.H0_H0 ;  /* 0x2000005dff507230 */ /* 0x000fe40000004100 */
[----:B---3--:R-:W-:Y:S01]  /*1d20*/  FMUL.FTZ R92, R219, R88 ;  /* 0x00000058db5c7220 */ /* 0x008fe20000410000 */
[----:B------:R-:W-:Y:S02]  /*1d30*/  HADD2.F32 R89, -RZ, R89.H1_H1 ;  /* 0x30000059ff597230 */ /* 0x000fe40000004100 */
[----:B------:R-:W-:Y:S01]  /*1d40*/  FADD.FTZ R85, -R204, R85 ;  /* 0x00000055cc557221 */ /* 0x000fe20000010100 */
[----:B------:R-:W-:Y:S01]  /*1d50*/  FADD.FTZ R9, R88, R9 ;  /* 0x0000000958097221 */ /* 0x000fe20000010000 */
[----:B------:R-:W-:Y:S01]  /*1d60*/  FADD.FTZ R145, R80, R145 ;  /* 0x0000009150917221 */ /* 0x000fe20000010000 */
[C---:B------:R-:W-:Y:S01]  /*1d70*/  FFMA.FTZ R177, R81.reuse, R80, R177 ;  /* 0x0000005051b17223 */ /* 0x040fe200000100b1 */
[----:B------:R-:W-:Y:S01]  /*1d80*/  FFMA.FTZ R41, R81, R88, R41 ;  /* 0x0000005851297223 */ /* 0x000fe20000010029 */
[----:B------:R-:W-:Y:S01]  /*1d90*/  FADD.FTZ R10, R89, R10 ;  /* 0x0000000a590a7221 */ /* 0x000fe20000010000 */
[----:B------:R-:W-:Y:S01]  /*1da0*/  HADD2.F32 R88, -RZ, R90.H0_H0 ;  /* 0x2000005aff587230 */ /* 0x000fe20000004100 */
[----:B------:R-:W3:Y:S01]  /*1db0*/  LDL R219, [R1+0x70] ;  /* 0x0000700001db7983 */ /* 0x000ee20000100800 */
[----:B----4-:R-:W-:Y:S01]  /*1dc0*/  FFMA.FTZ R80, R216, R80, R92 ;  /* 0x00000050d8507223 */ /* 0x010fe2000001005c */
[----:B------:R-:W-:-:S02]  /*1dd0*/  HADD2.F32 R92, -RZ, R93.H1_H1 ;  /* 0x3000005dff5c7230 */ /* 0x000fc40000004100 */
[----:B------:R-:W4:Y:S01]  /*1de0*/  LDL R216, [R1+0x84] ;  /* 0x0000840001d87983 */ /* 0x000f220000100800 */
[----:B------:R-:W-:Y:S02]  /*1df0*/  FMUL.FTZ R93, R203, R85 ;  /* 0x00000055cb5d7220 */ /* 0x000fe40000410000 */
[----:B------:R-:W-:Y:S02]  /*1e00*/  FADD.FTZ R146, R92, R146 ;  /* 0x000000925c927221 */ /* 0x000fe40000010000 */
[-C--:B------:R-:W-:Y:S01]  /*1e10*/  FFMA.FTZ R178, R93, R92.reuse, R178 ;  /* 0x0000005c5db27223 */ /* 0x080fe200000100b2 */
[----:B------:R-:W-:Y:S02]  /*1e20*/  FMUL.FTZ R85, R218, R89 ;  /* 0x00000059da557220 */ /* 0x000fe40000410000 */
[----:B------:R-:W3:Y:S02]  /*1e30*/  LDL R218, [R1+0x7c] ;  /* 0x00007c0001da7983 */ /* 0x000ee40000100800 */
[----:B------:R-:W-:-:S02]  /*1e40*/  FFMA.FTZ R92, R215, R92, R85 ;  /* 0x0000005cd75c7223 */ /* 0x000fc40000010055 */
[----:B------:R-:W3:Y:S01]  /*1e50*/  LDL R215, [R1+0x78] ;  /* 0x0000780001d77983 */ /* 0x000ee20000100800 */
[----:B------:R-:W-:Y:S02]  /*1e60*/  HADD2.F32 R85, -RZ, R86.H0_H0 ;  /* 0x20000056ff557230 */ /* 0x000fe40000004100 */
[----:B------:R-:W-:-:S03]  /*1e70*/  FFMA.FTZ R42, R93, R89, R42 ;  /* 0x000000595d2a7223 */ /* 0x000fc6000001002a */
[----:B------:R-:W-:Y:S01]  /*1e80*/  FADD.FTZ R89, -R204, R85 ;  /* 0x00000055cc597221 */ /* 0x000fe20000010100 */
[----:B------:R-:W-:-:S03]  /*1e90*/  HADD2.F32 R85, -RZ, R94.H0_H0 ;  /* 0x2000005eff557230 */ /* 0x000fc60000004100 */
[----:B------:R-:W-:Y:S02]  /*1ea0*/  FMUL.FTZ R89, R203, R89 ;  /* 0x00000059cb597220 */ /* 0x000fe40000410000 */
[----:B------:R-:W-:Y:S02]  /*1eb0*/  FADD.FTZ R143, R85, R143 ;  /* 0x0000008f558f7221 */ /* 0x000fe40000010000 */
[----:B------:R-:W-:Y:S01]  /*1ec0*/  FFMA.FTZ R175, R89, R85, R175 ;  /* 0x0000005559af7223 */ /* 0x000fe200000100af */
[----:B--2---:R-:W-:-:S04]  /*1ed0*/  FMUL.FTZ R214, R214, R88 ;  /* 0x00000058d6d67220 */ /* 0x004fc80000410000 */
[----:B------:R-:W-:Y:S02]  /*1ee0*/  FFMA.FTZ R85, R217, R85, R214 ;  /* 0x00000055d9557223 */ /* 0x000fe400000100d6 */
[----:B------:R-:W2:Y:S01]  /*1ef0*/  LDL R217, [R1+0x74] ;  /* 0x0000740001d97983 */ /* 0x000ea20000100800 */
[----:B------:R-:W-:Y:S02]  /*1f00*/  HADD2.F32 R86, -RZ, R86.H1_H1 ;  /* 0x30000056ff567230 */ /* 0x000fe40000004100 */
[----:B------:R-:W-:-:S03]  /*1f10*/  HADD2.F32 R90, -RZ, R90.H1_H1 ;  /* 0x3000005aff5a7230 */ /* 0x000fc60000004100 */
[----:B------:R-:W-:Y:S01]  /*1f20*/  FADD.FTZ R86, -R204, R86 ;  /* 0x00000056cc567221 */ /* 0x000fe20000010100 */
[----:B------:R-:W-:-:S04]  /*1f30*/  IMAD.WIDE.U32 R104, R199, 0x10, R118 ;  /* 0x00000010c7687825 */ /* 0x000fc800078e0076 */
[----:B------:R-:W-:Y:S01]  /*1f40*/  FMUL.FTZ R214, R203, R86 ;  /* 0x00000056cbd67220 */ /* 0x000fe20000410000 */
[----:B------:R-:W-:Y:S02]  /*1f50*/  HADD2.F32 R94, -RZ, R94.H1_H1 ;  /* 0x3000005eff5e7230 */ /* 0x000fe40000004100 */
[-C--:B------:R-:W-:Y:S01]  /*1f60*/  FMUL.FTZ R86, R220, R90.reuse ;  /* 0x0000005adc567220 */ /* 0x080fe20000410000 */
[----:B------:R-:W-:Y:S01]  /*1f70*/  FADD.FTZ R182, R90, R182 ;  /* 0x000000b65ab67221 */ /* 0x000fe20000010000 */
[----:B------:R-:W-:Y:S01]  /*1f80*/  FFMA.FTZ R40, R214, R90, R40 ;  /* 0x0000005ad6287223 */ /* 0x000fe20000010028 */
[----:B------:R-:W-:Y:S01]  /*1f90*/  HADD2.F32 R90, -RZ, R87.H0_H0 ;  /* 0x20000057ff5a7230 */ /* 0x000fe20000004100 */
[----:B------:R-:W2:Y:S01]  /*1fa0*/  LDG.E.128 R104, desc[UR4][R104.64] ;  /* 0x0000000468687981 */ /* 0x000ea2000c1e1d00 */
[----:B------:R-:W-:Y:S01]  /*1fb0*/  FADD.FTZ R144, R94, R144 ;  /* 0x000000905e907221 */ /* 0x000fe20000010000 */
[----:B------:R-:W-:Y:S01]  /*1fc0*/  FFMA.FTZ R176, R214, R94, R176 ;  /* 0x0000005ed6b07223 */ /* 0x000fe200000100b0 */
[----:B------:R-:W-:Y:S01]  /*1fd0*/  FADD.FTZ R183, R88, R183 ;  /* 0x000000b758b77221 */ /* 0x000fe20000010000 */
[----:B------:R-:W-:Y:S01]  /*1fe0*/  FFMA.FTZ R39, R89, R88, R39 ;  /* 0x0000005859277223 */ /* 0x000fe20000010027 */
[----:B------:R-:W-:Y:S01]  /*1ff0*/  FADD.FTZ R90, -R204, R90 ;  /* 0x0000005acc5a7221 */ /* 0x000fe20000010100 */
[----:B------:R-:W-:Y:S01]  /*2000*/  HADD2.F32 R88, -RZ, R91.H0_H0 ;  /* 0x2000005bff587230 */ /* 0x000fe20000004100 */
[----:B------:R-:W2:Y:S02]  /*2010*/  LDL R220, [R1+0x20] ;  /* 0x0000200001dc7983 */ /* 0x000ea40000100800 */
[----:B------:R-:W-:Y:S01]  /*2020*/  FMUL.FTZ R90, R203, R90 ;  /* 0x0000005acb5a7220 */ /* 0x000fe20000410000 */
[----:B------:R-:W-:-:S02]  /*2030*/  HADD2.F32 R87, -RZ, R87.H1_H1 ;  /* 0x30000057ff577230 */ /* 0x000fc40000004100 */
[----:B----4-:R-:W-:Y:S02]  /*2040*/  FFMA.FTZ R94, R216, R94, R86 ;  /* 0x0000005ed85e7223 */ /* 0x010fe40000010056 */
[----:B------:R-:W4:Y:S01]  /*2050*/  LDL R216, [R1+0x28] ;  /* 0x0000280001d87983 */ /* 0x000f220000100800 */
[----:B------:R-:W-:-:S05]  /*2060*/  HADD2.F32 R86, -RZ, R95.H0_H0 ;  /* 0x2000005fff567230 */ /* 0x000fca0000004100 */
[----:B------:R-:W-:Y:S01]  /*2070*/  FADD.FTZ R141, R86, R141 ;  /* 0x0000008d568d7221 */ /* 0x000fe20000010000 */
[----:B------:R-:W-:Y:S01]  /*2080*/  FFMA.FTZ R173, R90, R86, R173 ;  /* 0x000000565aad7223 */ /* 0x000fe200000100ad */
[----:B---3--:R-:W-:-:S04]  /*2090*/  FMUL.FTZ R215, R215, R88 ;  /* 0x00000058d7d77220 */ /* 0x008fc80000410000 */
[----:B------:R-:W-:Y:S02]  /*20a0*/  FFMA.FTZ R86, R218, R86, R215 ;  /* 0x00000056da567223 */ /* 0x000fe400000100d7 */
[----:B------:R-:W3:Y:S01]  /*20b0*/  LDL R218, [R1+0x24] ;  /* 0x0000240001da7983 */ /* 0x000ee20000100800 */
[----:B------:R-:W-:Y:S02]  /*20c0*/  HADD2.F32 R91, -RZ, R91.H1_H1 ;  /* 0x3000005bff5b7230 */ /* 0x000fe40000004100 */
[----:B------:R-:W-:Y:S01]  /*20d0*/  FADD.FTZ R87, -R204, R87 ;  /* 0x00000057cc577221 */ /* 0x000fe20000010100 */
[----:B------:R-:W-:-:S03]  /*20e0*/  HADD2.F32 R95, -RZ, R95.H1_H1 ;  /* 0x3000005fff5f7230 */ /* 0x000fc60000004100 */
[----:B------:R-:W-:Y:S01]  /*20f0*/  FMUL.FTZ R215, R203, R87 ;  /* 0x00000057cbd77220 */ /* 0x000fe20000410000 */
[----:B------:R-:W-:Y:S01]  /*2100*/  FMUL.FTZ R87, R219, R91 ;  /* 0x0000005bdb577220 */ /* 0x000fe20000410000 */
[----:B------:R-:W-:Y:S01]  /*2110*/  FADD.FTZ R142, R95, R142 ;  /* 0x0000008e5f8e7221 */ /* 0x000fe20000010000 */
[----:B------:R-:W3:Y:S01]  /*2120*/  LDL R219, [R1+0x1c] ;  /* 0x00001c0001db7983 */ /* 0x000ee20000100800 */
[-C--:B------:R-:W-:Y:S01]  /*2130*/  FFMA.FTZ R174, R215, R95.reuse, R174 ;  /* 0x0000005fd7ae7223 */ /* 0x080fe200000100ae */
[----:B--2---:R-:W-:Y:S02]  /*2140*/  FFMA.FTZ R95, R217, R95, R87 ;  /* 0x0000005fd95f7223 */ /* 0x004fe40000010057 */
[----:B------:R-:W2:Y:S01]  /*2150*/  LDL R217, [R1+0x18] ;  /* 0x0000180001d97983 */ /* 0x000ea20000100800 */
[----:B------:R-:W-:Y:S01]  /*2160*/  FADD.FTZ R184, R91, R184 ;  /* 0x000000b85bb87221 */ /* 0x000fe20000010000 */
[----:B------:R-:W-:Y:S01]  /*2170*/  FFMA.FTZ R38, R215, R91, R38 ;  /* 0x0000005bd7267223 */ /* 0x000fe20000010026 */
[----:B------:R-:W-:-:S02]  /*2180*/  HADD2.F32 R91, -RZ, R96.H0_H0 ;  /* 0x20000060ff5b7230 */ /* 0x000fc40000004100 */
[----:B------:R-:W-:Y:S01]  /*2190*/  FADD.FTZ R185, R88, R185 ;  /* 0x000000b958b97221 */ /* 0x000fe20000010000 */
[----:B------:R-:W-:Y:S01]  /*21a0*/  FFMA.FTZ R37, R90, R88, R37 ;  /* 0x000000585a257223 */ /* 0x000fe20000010025 */
[----:B------:R-:W-:Y:S02]  /*21b0*/  HADD2.F32 R88, -RZ, R100.H0_H0 ;  /* 0x20000064ff587230 */ /* 0x000fe40000004100 */
[----:B------:R-:W-:Y:S01]  /*21c0*/  FADD.FTZ R91, -R204, R91 ;  /* 0x0000005bcc5b7221 */ /* 0x000fe20000010100 */
[----:B------:R-:W-:-:S03]  /*21d0*/  HADD2.F32 R96, -RZ, R96.H1_H1 ;  /* 0x30000060ff607230 */ /* 0x000fc60000004100 */
[----:B------:R-:W-:Y:S01]  /*21e0*/  FMUL.FTZ R91, R203, R91 ;  /* 0x0000005bcb5b7220 */ /* 0x000fe20000410000 */
[----:B------:R-:W-:Y:S02]  /*21f0*/  HADD2.F32 R87, -RZ, R104.H0_H0 ;  /* 0x20000068ff577230 */ /* 0x000fe40000004100 */
[----:B------:R-:W-:Y:S01]  /*2200*/  FADD.FTZ R96, -R204, R96 ;  /* 0x00000060cc607221 */ /* 0x000fe20000010100 */
[----:B------:R-:W-:Y:S02]  /*2210*/  HADD2.F32 R100, -RZ, R100.H1_H1 ;  /* 0x30000064ff647230 */ /* 0x000fe40000004100 */
[----:B------:R-:W-:Y:S01]  /*2220*/  FADD.FTZ R195, R88, R195 ;  /* 0x000000c358c37221 */ /* 0x000fe20000010000 */
[----:B------:R-:W-:Y:S02]  /*2230*/  HADD2.F32 R104, -RZ, R104.H1_H1 ;  /* 0x30000068ff687230 */ /* 0x000fe40000004100 */
[----:B------:R-:W-:Y:S01]  /*2240*/  FADD.FTZ R131, R87, R131 ;  /* 0x0000008357837221 */ /* 0x000fe20000010000 */
[C---:B------:R-:W-:Y:S01]  /*2250*/  FFMA.FTZ R163, R91.reuse, R87, R163 ;  /* 0x000000575ba37223 */ /* 0x040fe200000100a3 */
[-C--:B------:R-:W-:Y:S01]  /*2260*/  FFMA.FTZ R27, R91, R88.reuse, R27 ;  /* 0x000000585b1b7223 */ /* 0x080fe2000001001b */
[----:B------:R-:W-:Y:S01]  /*2270*/  FADD.FTZ R132, R104, R132 ;  /* 0x0000008468847221 */ /* 0x000fe20000010000 */
[----:B------:R-:W-:Y:S01]  /*2280*/  FADD.FTZ R194, R100, R194 ;  /* 0x000000c264c27221 */ /* 0x000fe20000010000 */
[----:B----4-:R-:W-:Y:S01]  /*2290*/  FMUL.FTZ R216, R216, R88 ;  /* 0x00000058d8d87220 */ /* 0x010fe20000410000 */
[----:B------:R-:W-:-:S02]  /*22a0*/  FMUL.FTZ R88, R220, R100 ;  /* 0x00000064dc587220 */ /* 0x000fc40000410000 */
[----:B------:R-:W4:Y:S01]  /*22b0*/  LDL R220, [R1] ;  /* 0x0000000001dc7983 */ /* 0x000f220000100800 */
[----:B------:R-:W-:Y:S01]  /*22c0*/  FFMA.FTZ R87, R221, R87, R216 ;  /* 0x00000057dd577223 */ /* 0x000fe200000100d8 */
[----:B------:R-:W-:Y:S02]  /*22d0*/  FMUL.FTZ R216, R203, R96 ;  /* 0x00000060cbd87220 */ /* 0x000fe40000410000 */
[----:B------:R-:W4:Y:S02]  /*22e0*/  LDL R221, [R1+0xc] ;  /* 0x00000c0001dd7983 */ /* 0x000f240000100800 */
[C---:B------:R-:W-:Y:S01]  /*22f0*/  FFMA.FTZ R164, R216.reuse, R104, R164 ;  /* 0x00000068d8a47223 */ /* 0x040fe200000100a4 */
[----:B------:R-:W-:Y:S01]  /*2300*/  FFMA.FTZ R28, R216, R100, R28 ;  /* 0x00000064d81c7223 */ /* 0x000fe2000001001c */
[----:B------:R-:W-:Y:S02]  /*2310*/  HADD2.F32 R100, -RZ, R97.H0_H0 ;  /* 0x20000061ff647230 */ /* 0x000fe40000004100 */
[----:B---3--:R-:W-:-:S02]  /*2320*/  FFMA.FTZ R104, R218, R104, R88 ;  /* 0x00000068da687223 */ /* 0x008fc40000010058 */
[----:B------:R-:W3:Y:S01]  /*2330*/  LDL R218, [R1+0x8] ;  /* 0x0000080001da7983 */ /* 0x000ee20000100800 */
[----:B------:R-:W-:Y:S01]  /*2340*/  FADD.FTZ R100, -R204, R100 ;  /* 0x00000064cc647221 */ /* 0x000fe20000010100 */
[----:B------:R-:W-:Y:S02]  /*2350*/  HADD2.F32 R88, -RZ, R101.H0_H0 ;  /* 0x20000065ff587230 */ /* 0x000fe40000004100 */
[----:B------:R-:W-:Y:S02]  /*2360*/  HADD2.F32 R96, -RZ, R105.H0_H0 ;  /* 0x20000069ff607230 */ /* 0x000fe40000004100 */
[----:B------:R-:W-:-:S03]  /*2370*/  FMUL.FTZ R100, R203, R100 ;  /* 0x00000064cb647220 */ /* 0x000fc60000410000 */
[----:B------:R-:W-:Y:S01]  /*2380*/  FADD.FTZ R129, R96, R129 ;  /* 0x0000008160817221 */ /* 0x000fe20000010000 */
[----:B------:R-:W-:Y:S01]  /*2390*/  FFMA.FTZ R161, R100, R96, R161 ;  /* 0x0000006064a17223 */ /* 0x000fe200000100a1 */
[----:B------:R-:W-:Y:S01]  /*23a0*/  FADD.FTZ R135, R108, R135 ;  /* 0x000000876c877221 */ /* 0x000fe20000010000 */
[----:B------:R-:W-:Y:S01]  /*23b0*/  FFMA.FTZ R167, R213, R108, R167 ;  /* 0x0000006cd5a77223 */ /* 0x000fe200000100a7 */
[----:B------:R-:W-:-:S04]  /*23c0*/  IMAD.WIDE.U32 R108, R200, 0x10, R112 ;  /* 0x00000010c86c7825 */ /* 0x000fc800078e0070 */
[C---:B------:R-:W-:Y:S02]  /*23d0*/  IMAD.WIDE.U32 R112, R200.reuse, 0x10, R116 ;  /* 0x00000010c8707825 */ /* 0x040fe400078e0074 */
[----:B------:R-:W4:Y:S02]  /*23e0*/  LDG.E.128 R108, desc[UR4][R108.64] ;  /* 0x000000046c6c7981 */ /* 0x000f24000c1e1d00 */
[----:B------:R-:W-:-:S04]  /*23f0*/  IMAD.WIDE.U32 R116, R200, 0x10, R118 ;  /* 0x00000010c8747825 */ /* 0x000fc800078e0076 */
[----:B------:R-:W-:Y:S01]  /*2400*/  FADD.FTZ R188, R114, R188 ;  /* 0x000000bc72bc7221 */ /* 0x000fe20000010000 */
[----:B------:R-:W-:Y:S02]  /*2410*/  FFMA.FTZ R34, R211, R114, R34 ;  /* 0x00000072d3227223 */ /* 0x000fe40000010022 */
[----:B------:R-:W4:Y:S04]  /*2420*/  LDG.E.128 R112, desc[UR4][R112.64] ;  /* 0x0000000470707981 */ /* 0x000f28000c1e1d00 */
[----:B------:R-:W4:Y:S01]  /*2430*/  LDG.E.128 R116, desc[UR4][R116.64] ;  /* 0x0000000474747981 */ /* 0x000f22000c1e1d00 */
[----:B--2---:R-:W-:-:S04]  /*2440*/  FMUL.FTZ R217, R217, R88 ;  /* 0x00000058d9d97220 */ /* 0x004fc80000410000 */
[----:B------:R-:W-:Y:S02]  /*2450*/  FFMA.FTZ R96, R219, R96, R217 ;  /* 0x00000060db607223 */ /* 0x000fe400000100d9 */
[----:B------:R-:W2:Y:S01]  /*2460*/  LDL R219, [R1+0x4] ;  /* 0x0000040001db7983 */ /* 0x000ea20000100800 */
[----:B------:R-:W-:Y:S02]  /*2470*/  HADD2.F32 R97, -RZ, R97.H1_H1 ;  /* 0x30000061ff617230 */ /* 0x000fe40000004100 */
[----:B------:R-:W-:-:S03]  /*2480*/  HADD2.F32 R101, -RZ, R101.H1_H1 ;  /* 0x30000065ff657230 */ /* 0x000fc60000004100 */
[----:B------:R-:W-:Y:S01]  /*2490*/  FADD.FTZ R97, -R204, R97 ;  /* 0x00000061cc617221 */ /* 0x000fe20000010100 */
[----:B------:R-:W-:-:S03]  /*24a0*/  FADD.FTZ R197, R88, R197 ;  /* 0x000000c558c57221 */ /* 0x000fc60000010000 */
[----:B------:R-:W-:Y:S01]  /*24b0*/  FMUL.FTZ R217, R203, R97 ;  /* 0x00000061cbd97220 */ /* 0x000fe20000410000 */
[----:B------:R-:W-:Y:S01]  /*24c0*/  FFMA.FTZ R25, R100, R88, R25 ;  /* 0x0000005864197223 */ /* 0x000fe20000010019 */
[----:B------:R-:W-:Y:S02]  /*24d0*/  HADD2.F32 R105, -RZ, R105.H1_H1 ;  /* 0x30000069ff697230 */ /* 0x000fe40000004100 */
[-C--:B------:R-:W-:Y:S01]  /*24e0*/  FMUL.FTZ R88, R232, R101.reuse ;  /* 0x00000065e8587220 */ /* 0x080fe20000410000 */
[----:B------:R-:W-:Y:S01]  /*24f0*/  FADD.FTZ R196, R101, R196 ;  /* 0x000000c465c47221 */ /* 0x000fe20000010000 */
[----:B------:R-:W-:Y:S01]  /*2500*/  FFMA.FTZ R26, R217, R101, R26 ;  /* 0x00000065d91a7223 */ /* 0x000fe2000001001a */
[----:B------:R-:W-:Y:S02]  /*2510*/  HADD2.F32 R101, -RZ, R98.H0_H0 ;  /* 0x20000062ff657230 */ /* 0x000fe40000004100 */
[----:B------:R-:W-:Y:S01]  /*2520*/  FADD.FTZ R130, R105, R130 ;  /* 0x0000008269827221 */ /* 0x000fe20000010000 */
[-C--:B------:R-:W-:Y:S01]  /*2530*/  FFMA.FTZ R162, R217, R105.reuse, R162 ;  /* 0x00000069d9a27223 */ /* 0x080fe200000100a2 */
[----:B------:R-:W-:Y:S01]  /*2540*/  FFMA.FTZ R105, R222, R105, R88 ;  /* 0x00000069de697223 */ /* 0x000fe20000010058 */
[----:B------:R-:W-:-:S02]  /*2550*/  HADD2.F32 R88, -RZ, R102.H0_H0 ;  /* 0x20000066ff587230 */ /* 0x000fc40000004100 */
[C---:B------:R-:W-:Y:S01]  /*2560*/  FADD.FTZ R101, -R204.reuse, R101 ;  /* 0x00000065cc657221 */ /* 0x040fe20000010100 */
[----:B------:R-:W-:Y:S02]  /*2570*/  HADD2.F32 R98, -RZ, R98.H1_H1 ;  /* 0x30000062ff627230 */ /* 0x000fe40000004100 */
[----:B------:R-:W-:Y:S02]  /*2580*/  HADD2.F32 R97, -RZ, R106.H0_H0 ;  /* 0x2000006aff617230 */ /* 0x000fe40000004100 */
[----:B------:R-:W-:Y:S01]  /*2590*/  FMUL.FTZ R101, R203, R101 ;  /* 0x00000065cb657220 */ /* 0x000fe20000410000 */
[----:B------:R-:W-:Y:S01]  /*25a0*/  FADD.FTZ R98, -R204, R98 ;  /* 0x00000062cc627221 */ /* 0x000fe20000010100 */
[----:B------:R-:W-:Y:S02]  /*25b0*/  HADD2.F32 R102, -RZ, R102.H1_H1 ;  /* 0x30000066ff667230 */ /* 0x000fe40000004100 */
[----:B------:R-:W-:Y:S01]  /*25c0*/  FADD.FTZ R127, R97, R127 ;  /* 0x0000007f617f7221 */ /* 0x000fe20000010000 */
[C---:B------:R-:W-:Y:S01]  /*25d0*/  FFMA.FTZ R159, R101.reuse, R97, R159 ;  /* 0x00000061659f7223 */ /* 0x040fe2000001009f */
[----:B------:R-:W-:Y:S01]  /*25e0*/  FADD.FTZ R224, R88, R224 ;  /* 0x000000e058e07221 */ /* 0x000fe20000010000 */
[----:B------:R-:W-:Y:S01]  /*25f0*/  FFMA.FTZ R23, R101, R88, R23 ;  /* 0x0000005865177223 */ /* 0x000fe20000010017 */
[----:B------:R-:W-:Y:S01]  /*2600*/  FADD.FTZ R223, R102, R223 ;  /* 0x000000df66df7221 */ /* 0x000fe20000010000 */
[----:B------:R-:W-:-:S02]  /*2610*/  HADD2.F32 R106, -RZ, R106.H1_H1 ;  /* 0x3000006aff6a7230 */ /* 0x000fc40000004100 */
[----:B---3--:R-:W-:-:S04]  /*2620*/  FMUL.FTZ R218, R218, R88 ;  /* 0x00000058dada7220 */ /* 0x008fc80000410000 */
[----:B----4-:R-:W-:Y:S01]  /*2630*/  FFMA.FTZ R97, R221, R97, R218 ;  /* 0x00000061dd617223 */ /* 0x010fe200000100da */
[----:B------:R-:W-:Y:S01]  /*2640*/  FMUL.FTZ R218, R203, R98 ;  /* 0x00000062cbda7220 */ /* 0x000fe20000410000 */
[----:B------:R-:W-:-:S03]  /*2650*/  FMUL.FTZ R88, R220, R102 ;  /* 0x00000066dc587220 */ /* 0x000fc60000410000 */
[----:B------:R-:W-:Y:S01]  /*2660*/  FFMA.FTZ R24, R218, R102, R24 ;  /* 0x00000066da187223 */ /* 0x000fe20000010018 */
[--C-:B------:R-:W-:Y:S02]  /*2670*/  HADD2.F32 R102, -RZ, R99.reuse.H0_H0 ;  /* 0x20000063ff667230 */ /* 0x100fe40000004100 */
[----:B------:R-:W-:Y:S01]  /*2680*/  FADD.FTZ R128, R106, R128 ;  /* 0x000000806a807221 */ /* 0x000fe20000010000 */
[----:B------:R-:W-:Y:S02]  /*2690*/  FFMA.FTZ R160, R218, R106, R160 ;  /* 0x0000006adaa07223 */ /* 0x000fe400000100a0 */
[----:B------:R-:W-:Y:S01]  /*26a0*/  FADD.FTZ R102, -R204, R102 ;  /* 0x00000066cc667221 */ /* 0x000fe20000010100 */
[----:B------:R-:W-:-:S03]  /*26b0*/  HADD2.F32 R99, -RZ, R99.H1_H1 ;  /* 0x30000063ff637230 */ /* 0x000fc60000004100 */
[----:B------:R-:W-:Y:S01]  /*26c0*/  FMUL.FTZ R102, R203, R102 ;  /* 0x00000066cb667220 */ /* 0x000fe20000410000 */
[----:B------:R-:W-:Y:S02]  /*26d0*/  HADD2.F32 R98, -RZ, R107.H0_H0 ;  /* 0x2000006bff627230 */ /* 0x000fe40000004100 */
[----:B------:R-:W-:-:S03]  /*26e0*/  HADD2.F32 R222, -RZ, R108.H0_H0 ;  /* 0x2000006cffde7230 */ /* 0x000fc60000004100 */
[----:B------:R-:W-:Y:S01]  /*26f0*/  FADD.FTZ R125, R98, R125 ;  /* 0x0000007d627d7221 */ /* 0x000fe20000010000 */
[----:B------:R-:W-:Y:S01]  /*2700*/  FFMA.FTZ R157, R102, R98, R157 ;  /* 0x00000062669d7223 */ /* 0x000fe2000001009d */
[----:B------:R-:W-:Y:S02]  /*2710*/  HADD2.F32 R232, -RZ, R108.H1_H1 ;  /* 0x3000006cffe87230 */ /* 0x000fe40000004100 */
[--C-:B------:R-:W-:Y:S02]  /*2720*/  HADD2.F32 R220, -RZ, R110.reuse.H0_H0 ;  /* 0x2000006effdc7230 */ /* 0x100fe40000004100 */
[----:B------:R-:W-:Y:S02]  /*2730*/  HADD2.F32 R221, -RZ, R110.H1_H1 ;  /* 0x3000006effdd7230 */ /* 0x000fe40000004100 */
[C---:B------:R-:W-:Y:S01]  /*2740*/  FADD.FTZ R108, -R204.reuse, R222 ;  /* 0x000000decc6c7221 */ /* 0x040fe20000010100 */
[C---:B------:R-:W-:Y:S02]  /*2750*/  FADD.FTZ R220, -R204.reuse, R220 ;  /* 0x000000dcccdc7221 */ /* 0x040fe40000010100 */
[----:B------:R-:W-:Y:S01]  /*2760*/  FADD.FTZ R221, -R204, R221 ;  /* 0x000000ddccdd7221 */ /* 0x000fe20000010100 */
[----:B------:R-:W-:-:S03]  /*2770*/  FMUL.FTZ R108, R203, R108 ;  /* 0x0000006ccb6c7220 */ /* 0x000fc60000410000 */
[----:B------:R-:W-:Y:S01]  /*2780*/  FMUL.FTZ R221, R203, R221 ;  /* 0x000000ddcbdd7220 */ /* 0x000fe20000410000 */
[----:B------:R-:W0:Y:S01]  /*2790*/  S2R R233, SR_TID.X ;  /* 0x0000000000e97919 */ /* 0x000e220000002100 */
[----:B------:R-:W-:Y:S01]  /*27a0*/  UMOV UR6, 0xffffffff ;  /* 0xffffffff00067882 */ /* 0x000fe20000000000 */
[----:B--2---:R-:W-:Y:S01]  /*27b0*/  FFMA.FTZ R106, R219, R106, R88 ;  /* 0x0000006adb6a7223 */ /* 0x004fe20000010058 */
[----:B------:R-:W-:-:S05]  /*27c0*/  HADD2.F32 R88, -RZ, R103.H0_H0 ;  /* 0x20000067ff587230 */ /* 0x000fca0000004100 */
[-C--:B------:R-:W-:Y:S01]  /*27d0*/  FMUL.FTZ R219, R251, R88.reuse ;  /* 0x00000058fbdb7220 */ /* 0x080fe20000410000 */
[----:B------:R-:W-:Y:S01]  /*27e0*/  FADD.FTZ R226, R88, R226 ;  /* 0x000000e258e27221 */ /* 0x000fe20000010000 */
[----:B------:R-:W-:Y:S01]  /*27f0*/  FFMA.FTZ R21, R102, R88, R21 ;  /* 0x0000005866157223 */ /* 0x000fe20000010015 */
[----:B------:R-:W-:Y:S02]  /*2800*/  HADD2.F32 R88, -RZ, R103.H1_H1 ;  /* 0x30000067ff587230 */ /* 0x000fe40000004100 */
[----:B------:R-:W-:Y:S01]  /*2810*/  FADD.FTZ R103, -R204, R99 ;  /* 0x00000063cc677221 */ /* 0x000fe20000010100 */
[----:B------:R-:W-:-:S03]  /*2820*/  HADD2.F32 R99, -RZ, R107.H1_H1 ;  /* 0x3000006bff637230 */ /* 0x000fc60000004100 */
[----:B------:R-:W-:Y:S01]  /*2830*/  FMUL.FTZ R103, R203, R103 ;  /* 0x00000067cb677220 */ /* 0x000fe20000410000 */
[----:B------:R-:W-:Y:S01]  /*2840*/  FMUL.FTZ R107, R249, R88 ;  /* 0x00000058f96b7220 */ /* 0x000fe20000410000 */
[----:B------:R-:W-:Y:S01]  /*2850*/  FADD.FTZ R126, R99, R126 ;  /* 0x0000007e637e7221 */ /* 0x000fe20000010000 */
[----:B------:R-:W-:Y:S01]  /*2860*/  FFMA.FTZ R98, R252, R98, R219 ;  /* 0x00000062fc627223 */ /* 0x000fe200000100db */
[CC--:B------:R-:W-:Y:S01]  /*2870*/  FFMA.FTZ R158, R103.reuse, R99.reuse, R158 ;  /* 0x00000063679e7223 */ /* 0x0c0fe2000001009e */
[----:B------:R-:W-:Y:S01]  /*2880*/  FFMA.FTZ R99, R250, R99, R107 ;  /* 0x00000063fa637223 */ /* 0x000fe2000001006b */
[----:B------:R-:W-:Y:S01]  /*2890*/  FADD.FTZ R225, R88, R225 ;  /* 0x000000e158e17221 */ /* 0x000fe20000010000 */
[----:B------:R-:W-:Y:S01]  /*28a0*/  FFMA.FTZ R22, R103, R88, R22 ;  /* 0x0000005867167223 */ /* 0x000fe20000010016 */
[--C-:B------:R-:W-:Y:S02]  /*28b0*/  HADD2.F32 R107, -RZ, R109.reuse.H0_H0 ;  /* 0x2000006dff6b7230 */ /* 0x100fe40000004100 */
[----:B------:R-:W-:-:S02]  /*28c0*/  HADD2.F32 R219, -RZ, R109.H1_H1 ;  /* 0x3000006dffdb7230 */ /* 0x000fc40000004100 */
[--C-:B------:R-:W-:Y:S02]  /*28d0*/  HADD2.F32 R88, -RZ, R111.reuse.H0_H0 ;  /* 0x2000006fff587230 */ /* 0x100fe40000004100 */
[----:B------:R-:W-:Y:S02]  /*28e0*/  HADD2.F32 R111, -RZ, R111.H1_H1 ;  /* 0x3000006fff6f7230 */ /* 0x000fe40000004100 */
[C---:B------:R-:W-:Y:S01]  /*28f0*/  FADD.FTZ R109, -R204.reuse, R232 ;  /* 0x000000e8cc6d7221 */ /* 0x040fe20000010100 */
[C---:B------:R-:W-:Y:S01]  /*2900*/  FADD.FTZ R110, -R204.reuse, R107 ;  /* 0x0000006bcc6e7221 */ /* 0x040fe20000010100 */
[C---:B------:R-:W-:Y:S01]  /*2910*/  FADD.FTZ R219, -R204.reuse, R219 ;  /* 0x000000dbccdb7221 */ /* 0x040fe20000010100 */
[C---:B------:R-:W-:Y:S01]  /*2920*/  FADD.FTZ R88, -R204.reuse, R88 ;  /* 0x00000058cc587221 */ /* 0x040fe20000010100 */
[----:B------:R-:W-:Y:S01]  /*2930*/  FADD.FTZ R204, -R204, R111 ;  /* 0x0000006fcccc7221 */ /* 0x000fe20000010100 */
[----:B------:R-:W-:Y:S02]  /*2940*/  HADD2.F32 R111, -RZ, R112.H0_H0 ;  /* 0x20000070ff6f7230 */ /* 0x000fe40000004100 */
[----:B------:R-:W-:-:S03]  /*2950*/  HADD2.F32 R107, -RZ, R116.H0_H0 ;  /* 0x20000074ff6b7230 */ /* 0x000fc60000004100 */
[----:B------:R-:W-:Y:S02]  /*2960*/  FMUL.FTZ R222, R247, R111 ;  /* 0x0000006ff7de7220 */ /* 0x000fe40000410000 */
[----:B------:R-:W-:Y:S01]  /*2970*/  FADD.FTZ R123, R107, R123 ;  /* 0x0000007b6b7b7221 */ /* 0x000fe20000010000 */
[-C--:B------:R-:W-:Y:S01]  /*2980*/  FFMA.FTZ R155, R108, R107.reuse, R155 ;  /* 0x0000006b6c9b7223 */ /* 0x080fe2000001009b */
[----:B------:R-:W-:Y:S01]  /*2990*/  FFMA.FTZ R107, R248, R107, R222 ;  /* 0x0000006bf86b7223 */ /* 0x000fe200000100de */
[----:B------:R-:W-:Y:S02]  /*29a0*/  HADD2.F32 R222, -RZ, R112.H1_H1 ;  /* 0x30000070ffde7230 */ /* 0x000fe40000004100 */
[----:B------:R-:W-:Y:S01]  /*29b0*/  FADD.FTZ R7, R111, R7 ;  /* 0x000000076f077221 */ /* 0x000fe20000010000 */
[----:B------:R-:W-:Y:S01]  /*29c0*/  FFMA.FTZ R19, R108, R111, R19 ;  /* 0x0000006f6c137223 */ /* 0x000fe20000010013 */
[----:B------:R-:W-:Y:S02]  /*29d0*/  HADD2.F32 R111, -RZ, R116.H1_H1 ;  /* 0x30000074ff6f7230 */ /* 0x000fe40000004100 */
[----:B------:R-:W-:Y:S01]  /*29e0*/  FMUL.FTZ R112, R203, R109 ;  /* 0x0000006dcb707220 */ /* 0x000fe20000410000 */
[----:B------:R-:W-:Y:S01]  /*29f0*/  FMUL.FTZ R109, R245, R222 ;  /* 0x000000def56d7220 */ /* 0x000fe20000410000 */
[----:B------:R-:W-:-:S02]  /*2a00*/  HADD2.F32 R116, -RZ, R113.H0_H0 ;  /* 0x20000071ff747230 */ /* 0x000fc40000004100 */
[----:B------:R-:W-:Y:S01]  /*2a10*/  FADD.FTZ R124, R111, R124 ;  /* 0x0000007c6f7c7221 */ /* 0x000fe20000010000 */
[-C--:B------:R-:W-:Y:S01]  /*2a20*/  FFMA.FTZ R156, R112, R111.reuse, R156 ;  /* 0x0000006f709c7223 */ /* 0x080fe2000001009c */
[----:B------:R-:W-:Y:S01]  /*2a30*/  FFMA.FTZ R111, R246, R111, R109 ;  /* 0x0000006ff66f7223 */ /* 0x000fe2000001006d */
[----:B------:R-:W-:Y:S02]  /*2a40*/  HADD2.F32 R109, -RZ, R117.H0_H0 ;  /* 0x20000075ff6d7230 */ /* 0x000fe40000004100 */
[----:B------:R-:W-:Y:S01]  /*2a50*/  FADD.FTZ R8, R222, R8 ;  /* 0x00000008de087221 */ /* 0x000fe20000010000 */
[----:B------:R-:W-:Y:S01]  /*2a60*/  FFMA.FTZ R20, R112, R222, R20 ;  /* 0x000000de70147223 */ /* 0x000fe20000010014 */
[----:B------:R-:W-:Y:S01]  /*2a70*/  FMUL.FTZ R110, R203, R110 ;  /* 0x0000006ecb6e7220 */ /* 0x000fe20000410000 */
[----:B------:R-:W-:Y:S02]  /*2a80*/  HADD2.F32 R113, -RZ, R113.H1_H1 ;  /* 0x30000071ff717230 */ /* 0x000fe40000004100 */
[----:B------:R-:W-:Y:S01]  /*2a90*/  FMUL.FTZ R222, R243, R116 ;  /* 0x00000074f3de7220 */ /* 0x000fe20000410000 */
[----:B------:R-:W-:-:S02]  /*2aa0*/  HADD2.F32 R117, -RZ, R117.H1_H1 ;  /* 0x30000075ff757230 */ /* 0x000fc40000004100 */
[----:B------:R-:W-:Y:S01]  /*2ab0*/  FADD.FTZ R121, R109, R121 ;  /* 0x000000796d797221 */ /* 0x000fe20000010000 */
[----:B------:R-:W-:Y:S01]  /*2ac0*/  FFMA.FTZ R153, R110, R109, R153 ;  /* 0x0000006d6e997223 */ /* 0x000fe20000010099 */
[----:B------:R-:W-:Y:S01]  /*2ad0*/  FADD.FTZ R5, R116, R5 ;  /* 0x0000000574057221 */ /* 0x000fe20000010000 */
[----:B------:R-:W-:Y:S01]  /*2ae0*/  FFMA.FTZ R17, R110, R116, R17 ;  /* 0x000000746e117223 */ /* 0x000fe20000010011 */
[----:B------:R-:W-:Y:S01]  /*2af0*/  FMUL.FTZ R219, R203, R219 ;  /* 0x000000dbcbdb7220 */ /* 0x000fe20000410000 */
[----:B------:R-:W-:Y:S01]  /*2b00*/  FFMA.FTZ R109, R244, R109, R222 ;  /* 0x0000006df46d7223 */ /* 0x000fe200000100de */
[----:B------:R-:W-:Y:S01]  /*2b10*/  FMUL.FTZ R116, R241, R113 ;  /* 0x00000071f1747220 */ /* 0x000fe20000410000 */
[----:B------:R-:W-:Y:S02]  /*2b20*/  HADD2.F32 R222, -RZ, R114.H0_H0 ;  /* 0x20000072ffde7230 */ /* 0x000fe40000004100 */
[----:B------:R-:W-:Y:S01]  /*2b30*/  FADD.FTZ R122, R117, R122 ;  /* 0x0000007a757a7221 */ /* 0x000fe20000010000 */
[----:B------:R-:W-:Y:S01]  /*2b40*/  FFMA.FTZ R154, R219, R117, R154 ;  /* 0x00000075db9a7223 */ /* 0x000fe2000001009a */
[----:B------:R-:W-:Y:S01]  /*2b50*/  FADD.FTZ R6, R113, R6 ;  /* 0x0000000671067221 */ /* 0x000fe20000010000 */
[----:B------:R-:W-:Y:S01]  /*2b60*/  FFMA.FTZ R18, R219, R113, R18 ;  /* 0x00000071db127223 */ /* 0x000fe20000010012 */
[----:B------:R-:W-:Y:S01]  /*2b70*/  FFMA.FTZ R117, R242, R117, R116 ;  /* 0x00000075f2757223 */ /* 0x000fe20000010074 */
[----:B------:R-:W-:-:S02]  /*2b80*/  HADD2.F32 R113, -RZ, R118.H0_H0 ;  /* 0x20000076ff717230 */ /* 0x000fc40000004100 */
[----:B------:R-:W-:Y:S01]  /*2b90*/  FMUL.FTZ R116, R203, R220 ;  /* 0x000000dccb747220 */ /* 0x000fe20000410000 */
[-C--:B------:R-:W-:Y:S01]  /*2ba0*/  FMUL.FTZ R220, R238, R222.reuse ;  /* 0x000000deeedc7220 */ /* 0x080fe20000410000 */
[----:B------:R-:W-:Y:S02]  /*2bb0*/  HADD2.F32 R114, -RZ, R114.H1_H1 ;  /* 0x30000072ff727230 */ /* 0x000fe40000004100 */
[----:B------:R-:W-:Y:S01]  /*2bc0*/  FADD.FTZ R47, R113, R47 ;  /* 0x0000002f712f7221 */ /* 0x000fe20000010000 */
[-C--:B------:R-:W-:Y:S01]  /*2bd0*/  FFMA.FTZ R151, R116, R113.reuse, R151 ;  /* 0x0000007174977223 */ /* 0x080fe20000010097 */
[----:B------:R-:W-:Y:S01]  /*2be0*/  FFMA.FTZ R113, R239, R113, R220 ;  /* 0x00000071ef717223 */ /* 0x000fe200000100dc */
[----:B------:R-:W-:Y:S02]  /*2bf0*/  HADD2.F32 R118, -RZ, R118.H1_H1 ;  /* 0x30000076ff767230 */ /* 0x000fe40000004100 */
[----:B------:R-:W-:Y:S01]  /*2c00*/  FADD.FTZ R3, R222, R3 ;  /* 0x00000003de037221 */ /* 0x000fe20000010000 */
[----:B------:R-:W-:Y:S01]  /*2c10*/  FFMA.FTZ R15, R116, R222, R15 ;  /* 0x000000de740f7223 */ /* 0x000fe2000001000f */
[----:B------:R-:W-:Y:S01]  /*2c20*/  FMUL.FTZ R220, R231, R114 ;  /* 0x00000072e7dc7220 */ /* 0x000fe20000410000 */
[----:B------:R-:W-:-:S02]  /*2c30*/  HADD2.F32 R222, -RZ, R115.H0_H0 ;  /* 0x20000073ffde7230 */ /* 0x000fc40000004100 */
[----:B------:R-:W-:Y:S01]  /*2c40*/  FADD.FTZ R4, R114, R4 ;  /* 0x0000000472047221 */ /* 0x000fe20000010000 */
[C---:B------:R-:W-:Y:S01]  /*2c50*/  FFMA.FTZ R16, R221.reuse, R114, R16 ;  /* 0x00000072dd107223 */ /* 0x040fe20000010010 */
[----:B------:R-:W-:Y:S01]  /*2c60*/  FADD.FTZ R120, R118, R120 ;  /* 0x0000007876787221 */ /* 0x000fe20000010000 */
[-C--:B------:R-:W-:Y:S01]  /*2c70*/  FFMA.FTZ R152, R221, R118.reuse, R152 ;  /* 0x00000076dd987223 */ /* 0x080fe20000010098 */
[----:B------:R-:W-:Y:S01]  /*2c80*/  FFMA.FTZ R220, R237, R118, R220 ;  /* 0x00000076eddc7223 */ /* 0x000fe200000100dc */
[----:B------:R-:W-:Y:S02]  /*2c90*/  HADD2.F32 R114, -RZ, R119.H0_H0 ;  /* 0x20000077ff727230 */ /* 0x000fe40000004100 */
[----:B------:R-:W-:Y:S01]  /*2ca0*/  FMUL.FTZ R118, R203, R88 ;  /* 0x00000058cb767220 */ /* 0x000fe20000410000 */
[----:B------:R-:W-:Y:S02]  /*2cb0*/  FMUL.FTZ R88, R229, R222 ;  /* 0x000000dee5587220 */ /* 0x000fe40000410000 */
[----:B------:R-:W-:Y:S01]  /*2cc0*/  FADD.FTZ R45, R114, R45 ;  /* 0x0000002d722d7221 */ /* 0x000fe20000010000 */
[-C--:B------:R-:W-:Y:S01]  /*2cd0*/  FFMA.FTZ R149, R118, R114.reuse, R149 ;  /* 0x0000007276957223 */ /* 0x080fe20000010095 */
[----:B------:R-:W-:Y:S01]  /*2ce0*/  FFMA.FTZ R114, R230, R114, R88 ;  /* 0x00000072e6727223 */ /* 0x000fe20000010058 */
[----:B------:R-:W-:-:S02]  /*2cf0*/  HADD2.F32 R88, -RZ, R115.H1_H1 ;  /* 0x30000073ff587230 */ /* 0x000fc40000004100 */
[----:B------:R-:W-:Y:S01]  /*2d00*/  FMUL.FTZ R204, R203, R204 ;  /* 0x000000cccbcc7220 */ /* 0x000fe20000410000 */
[----:B------:R-:W-:Y:S02]  /*2d10*/  HADD2.F32 R115, -RZ, R119.H1_H1 ;  /* 0x30000077ff737230 */ /* 0x000fe40000004100 */
[----:B------:R-:W-:Y:S01]  /*2d20*/  FMUL.FTZ R119, R227, R88 ;  /* 0x00000058e3777220 */ /* 0x000fe20000410000 */
[----:B------:R-:W-:Y:S02]  /*2d30*/  FADD.FTZ R0, R222, R0 ;  /* 0x00000000de007221 */ /* 0x000fe40000010000 */
[----:B------:R-:W-:Y:S01]  /*2d40*/  FADD.FTZ R46, R115, R46 ;  /* 0x0000002e732e7221 */ /* 0x000fe20000010000 */
[-C--:B------:R-:W-:Y:S01]  /*2d50*/  FFMA.FTZ R150, R204, R115.reuse, R150 ;  /* 0x00000073cc967223 */ /* 0x080fe20000010096 */
[----:B------:R-:W-:Y:S01]  /*2d60*/  FFMA.FTZ R13, R118, R222, R13 ;  /* 0x000000de760d7223 */ /* 0x000fe2000001000d */
[----:B------:R-:W-:Y:S01]  /*2d70*/  FFMA.FTZ R115, R228, R115, R119 ;  /* 0x00000073e4737223 */ /* 0x000fe20000010077 */
[----:B------:R-:W-:Y:S01]  /*2d80*/  FFMA.FTZ R222, R72, R76, RZ ;  /* 0x0000004c48de7223 */ /* 0x000fe200000100ff */
[----:B------:R-:W-:-:S03]  /*2d90*/  FADD.FTZ R119, RZ, R76 ;  /* 0x0000004cff777221 */ /* 0x000fc60000010000 */
[----:B------:R-:W-:Y:S01]  /*2da0*/  FFMA.FTZ R222, R84, R83, R222 ;  /* 0x0000005354de7223 */ /* 0x000fe200000100de */
[----:B------:R-:W-:-:S03]  /*2db0*/  FADD.FTZ R119, R83, R119 ;  /* 0x0000007753777221 */ /* 0x000fc60000010000 */
        /* <DEDUP_REMOVED lines=57> */
[----:B------:R-:W-:Y:S01]  /*3150*/  FADD.FTZ R119, R119, R114 ;  /* 0x0000007277777221 */ /* 0x000fe20000010000 */
[----:B------:R-:W-:Y:S01]  /*3160*/  FADD.FTZ R2, R88, R2 ;  /* 0x0000000258027221 */ /* 0x000fe20000010000 */
[C---:B------:R-:W-:Y:S01]  /*3170*/  FFMA.FTZ R14, R204.reuse, R88, R14 ;  /* 0x00000058cc0e7223 */ /* 0x040fe2000001000e */
        /* <DEDUP_REMOVED lines=22> */
.L_x_418:
        /* <DEDUP_REMOVED lines=12> */
[-CC-:B------:R-:W-:Y:S01]  /*33a0*/  FFMA.FTZ R89, R89, R232.reuse, R119.reuse ;  /* 0x000000e859597223 */ /* 0x180fe20000010077 */
[----:B------:R-:W-:Y:S01]  /*33b0*/  FADD.FTZ R90, R86, -R90 ;  /* 0x8000005a565a7221 */ /* 0x000fe20000010000 */
[-CC-:B------:R-:W-:Y:S01]  /*33c0*/  FFMA.FTZ R214, R214, R232.reuse, R119.reuse ;  /* 0x000000e8d6d67223 */ /* 0x180fe20000010077 */
[-C--:B------:R-:W-:Y:S01]  /*33d0*/  FFMA.FTZ R213, R213, R232.reuse, R119 ;  /* 0x000000e8d5d57223 */ /* 0x080fe20000010077 */
[----:B------:R-:W-:Y:S01]  /*33e0*/  FADD.FTZ R75, R73, -R75 ;  /* 0x8000004b494b7221 */ /* 0x000fe20000010000 */
[----:B------:R-:W-:Y:S01]  /*33f0*/  FFMA.FTZ R82, R82, R232, R119 ;  /* 0x000000e852527223 */ /* 0x000fe20000010077 */
[----:B------:R-:W-:Y:S01]  /*3400*/  FADD.FTZ R81, R80, -R81 ;  /* 0x8000005150517221 */ /* 0x000fe20000010000 */
[----:B-----5:R-:W-:-:S02]  /*3410*/  @P0 HADD2.F32 R73, -RZ, R55.H0_H0 ;  /* 0x20000037ff490230 */ /* 0x020fc40000004100 */
[----:B------:R-:W-:Y:S01]  /*3420*/  FADD.FTZ R72, R76, -R72 ;  /* 0x800000484c487221 */ /* 0x000fe20000010000 */
[----:B------:R-:W-:Y:S01]  /*3430*/  FADD.FTZ R89, R85, -R89 ;  /* 0x8000005955597221 */ /* 0x000fe20000010000 */
[----:B------:R-:W-:Y:S01]  /*3440*/  FMUL.FTZ R80, R203, R90 ;  /* 0x0000005acb507220 */ /* 0x000fe20000410000 */
[-CC-:B------:R-:W-:Y:S01]  /*3450*/  FFMA.FTZ R93, R93, R232.reuse, R119.reuse ;  /* 0x000000e85d5d7223 */ /* 0x180fe20000010077 */
[-C--:B------:R-:W-:Y:S01]  /*3460*/  FFMA.FTZ R215, R215, R232.reuse, R119 ;  /* 0x000000e8d7d77223 */ /* 0x080fe20000010077 */
[----:B------:R-:W-:Y:S01]  /*3470*/  FADD.FTZ R214, R94, -R214 ;  /* 0x800000d65ed67221 */ /* 0x000fe20000010000 */
[----:B------:R-:W-:Y:S01]  /*3480*/  FADD.FTZ R213, R74, -R213 ;  /* 0x800000d54ad57221 */ /* 0x000fe20000010000 */
[----:B------:R-:W-:Y:S01]  /*3490*/  FADD.FTZ R82, R78, -R82 ;  /* 0x800000524e527221 */ /* 0x000fe20000010000 */
[--C-:B------:R-:W-:Y:S02]  /*34a0*/  @P0 HADD2.F32 R74, -RZ, R54.reuse.H0_H0 ;  /* 0x20000036ff4a0230 */ /* 0x100fe40000004100 */
[----:B------:R-:W-:Y:S01]  /*34b0*/  FFMA.FTZ R79, R79, R232, R119 ;  /* 0x000000e84f4f7223 */ /* 0x000fe20000010077 */
[C---:B------:R-:W-:Y:S01]  /*34c0*/  FMUL.FTZ R76, R203.reuse, R72 ;  /* 0x00000048cb4c7220 */ /* 0x040fe20000410000 */
[----:B------:R-:W-:Y:S01]  /*34d0*/  FMUL.FTZ R78, R203, R89 ;  /* 0x00000059cb4e7220 */ /* 0x000fe20000410000 */
[----:B------:R-:W-:Y:S01]  /*34e0*/  @P0 FADD.FTZ R80, R80, R73 ;  /* 0x0000004950500221 */ /* 0x000fe20000010000 */
[----:B------:R-:W-:-:S02]  /*34f0*/  @P0 HADD2.F32 R72, -RZ, R54.H1_H1 ;  /* 0x30000036ff480230 */ /* 0x000fc40000004100 */
[----:B------:R-:W-:Y:S01]  /*3500*/  FADD.FTZ R93, R92, -R93 ;  /* 0x8000005d5c5d7221 */ /* 0x000fe20000010000 */
[----:B------:R-:W-:Y:S02]  /*3510*/  @P0 HADD2.F32 R73, -RZ, R53.H0_H0 ;  /* 0x20000035ff490230 */ /* 0x000fe40000004100 */
[----:B------:R-:W-:Y:S01]  /*3520*/  FADD.FTZ R215, R95, -R215 ;  /* 0x800000d75fd77221 */ /* 0x000fe20000010000 */
[C---:B------:R-:W-:Y:S01]  /*3530*/  FMUL.FTZ R81, R203.reuse, R81 ;  /* 0x00000051cb517220 */ /* 0x040fe20000410000 */
[----:B------:R-:W-:Y:S01]  /*3540*/  FMUL.FTZ R214, R203, R214 ;  /* 0x000000d6cbd67220 */ /* 0x000fe20000410000 */
[----:B------:R-:W-:Y:S01]  /*3550*/  FFMA.FTZ R84, R84, R232, R119 ;  /* 0x000000e854547223 */ /* 0x000fe20000010077 */
[----:B------:R-:W-:Y:S01]  /*3560*/  FADD.FTZ R79, R77, -R79 ;  /* 0x8000004f4d4f7221 */ /* 0x000fe20000010000 */
[----:B------:R-:W-:Y:S01]  /*3570*/  FMUL.FTZ R90, R203, R75 ;  /* 0x0000004bcb5a7220 */ /* 0x000fe20000410000 */
[----:B------:R-:W-:Y:S01]  /*3580*/  @P0 FADD.FTZ R78, R78, R74 ;  /* 0x0000004a4e4e0221 */ /* 0x000fe20000010000 */
[----:B------:R-:W-:-:S02]  /*3590*/  @P0 HADD2.F32 R77, -RZ, R55.H1_H1 ;  /* 0x30000037ff4d0230 */ /* 0x000fc40000004100 */
[-CC-:B------:R-:W-:Y:S01]  /*35a0*/  FFMA.FTZ R208, R208, R232.reuse, R119.reuse ;  /* 0x000000e8d0d07223 */ /* 0x180fe20000010077 */
[----:B------:R-:W-:Y:S02]  /*35b0*/  @P0 HADD2.F32 R74, -RZ, R53.H1_H1 ;  /* 0x30000035ff4a0230 */ /* 0x000fe40000004100 */
[----:B------:R-:W-:Y:S01]  /*35c0*/  FFMA.FTZ R211, R211, R232, R119 ;  /* 0x000000e8d3d37223 */ /* 0x000fe20000010077 */
[----:B------:R-:W-:Y:S02]  /*35d0*/  @P0 HADD2.F32 R75, -RZ, R52.H0_H0 ;  /* 0x20000034ff4b0230 */ /* 0x000fe40000004100 */
[C---:B------:R-:W-:Y:S01]  /*35e0*/  FMUL.FTZ R93, R203.reuse, R93 ;  /* 0x0000005dcb5d7220 */ /* 0x040fe20000410000 */
[----:B------:R-:W-:Y:S01]  /*35f0*/  FMUL.FTZ R215, R203, R215 ;  /* 0x000000d7cbd77220 */ /* 0x000fe20000410000 */
[----:B------:R-:W-:Y:S01]  /*3600*/  @P0 FADD.FTZ R214, R214, R72 ;  /* 0x00000048d6d60221 */ /* 0x000fe20000010000 */
[----:B------:R-:W-:Y:S01]  /*3610*/  @P0 FADD.FTZ R81, R81, R73 ;  /* 0x0000004951510221 */ /* 0x000fe20000010000 */
[----:B------:R-:W-:-:S02]  /*3620*/  @P0 HADD2.F32 R72, -RZ, R51.H0_H0 ;  /* 0x20000033ff480230 */ /* 0x000fc40000004100 */
[----:B------:R-:W-:Y:S01]  /*3630*/  FADD.FTZ R84, R83, -R84 ;  /* 0x8000005453547221 */ /* 0x000fe20000010000 */
[----:B------:R-:W-:Y:S02]  /*3640*/  @P0 HADD2.F32 R73, -RZ, R51.H1_H1 ;  /* 0x30000033ff490230 */ /* 0x000fe40000004100 */
[----:B------:R-:W-:Y:S01]  /*3650*/  FMUL.FTZ R92, R203, R79 ;  /* 0x0000004fcb5c7220 */ /* 0x000fe20000410000 */
[----:B------:R-:W-:Y:S01]  /*3660*/  ISETP.NE.AND.EX P1, PT, RZ, UR11, PT, P1 ;  /* 0x0000000bff007c0c */ /* 0x000fe2000bf25310 */
[-CC-:B------:R-:W-:Y:S01]  /*3670*/  FFMA.FTZ R207, R207, R232.reuse, R119.reuse ;  /* 0x000000e8cfcf7223 */ /* 0x180fe20000010077 */
[-CC-:B------:R-:W-:Y:S01]  /*3680*/  FFMA.FTZ R212, R212, R232.reuse, R119.reuse ;  /* 0x000000e8d4d47223 */ /* 0x180fe20000010077 */
[----:B------:R-:W-:Y:S01]  /*3690*/  FFMA.FTZ R102, R102, R232, R119 ;  /* 0x000000e866667223 */ /* 0x000fe20000010077 */
[----:B------:R-:W-:Y:S01]  /*36a0*/  FADD.FTZ R208, R206, -R208 ;  /* 0x800000d0ced07221 */ /* 0x000fe20000010000 */
[----:B------:R-:W-:Y:S01]  /*36b0*/  FADD.FTZ R211, R209, -R211 ;  /* 0x800000d3d1d37221 */ /* 0x000fe20000010000 */
[----:B------:R-:W-:Y:S01]  /*36c0*/  @P0 FADD.FTZ R215, R215, R77 ;  /* 0x0000004dd7d70221 */ /* 0x000fe20000010000 */
[----:B------:R-:W-:Y:S01]  /*36d0*/  @P0 FADD.FTZ R93, R93, R74 ;  /* 0x0000004a5d5d0221 */ /* 0x000fe20000010000 */
[----:B------:R-:W-:Y:S01]  /*36e0*/  @P0 FADD.FTZ R76, R76, R75 ;  /* 0x0000004b4c4c0221 */ /* 0x000fe20000010000 */
[----:B------:R-:W-:-:S02]  /*36f0*/  @P0 HADD2.F32 R77, -RZ, R52.H1_H1 ;  /* 0x30000034ff4d0230 */ /* 0x000fc40000004100 */
[-CC-:B------:R-:W-:Y:S01]  /*3700*/  FFMA.FTZ R101, R101, R232.reuse, R119.reuse ;  /* 0x000000e865657223 */ /* 0x180fe20000010077 */
[--C-:B------:R-:W-:Y:S02]  /*3710*/  @P0 HADD2.F32 R74, -RZ, R50.reuse.H0_H0 ;  /* 0x20000032ff4a0230 */ /* 0x100fe40000004100 */
[----:B------:R-:W-:Y:S01]  /*3720*/  FFMA.FTZ R218, R218, R232, R119 ;  /* 0x000000e8dada7223 */ /* 0x000fe20000010077 */
[----:B------:R-:W-:Y:S02]  /*3730*/  @P0 HADD2.F32 R75, -RZ, R50.H1_H1 ;  /* 0x30000032ff4b0230 */ /* 0x000fe40000004100 */
[C---:B------:R-:W-:Y:S01]  /*3740*/  FMUL.FTZ R84, R203.reuse, R84 ;  /* 0x00000054cb547220 */ /* 0x040fe20000410000 */
[C---:B------:R-:W-:Y:S01]  /*3750*/  FMUL.FTZ R213, R203.reuse, R213 ;  /* 0x000000d5cbd57220 */ /* 0x040fe20000410000 */
[----:B------:R-:W-:Y:S01]  /*3760*/  FMUL.FTZ R89, R203, R82 ;  /* 0x00000052cb597220 */ /* 0x000fe20000410000 */
[----:B------:R-:W-:Y:S01]  /*3770*/  @P0 FADD.FTZ R90, R90, R72 ;  /* 0x000000485a5a0221 */ /* 0x000fe20000010000 */
[----:B------:R-:W-:Y:S01]  /*3780*/  @P0 FADD.FTZ R92, R92, R73 ;  /* 0x000000495c5c0221 */ /* 0x000fe20000010000 */
[----:B------:R-:W-:-:S02]  /*3790*/  @P0 HADD2.F32 R72, -RZ, R49.H1_H1 ;  /* 0x30000031ff480230 */ /* 0x000fc40000004100 */
[----:B------:R-:W-:Y:S01]  /*37a0*/  FADD.FTZ R207, R205, -R207 ;  /* 0x800000cfcdcf7221 */ /* 0x000fe20000010000 */
[----:B------:R-:W-:Y:S02]  /*37b0*/  @P0 HADD2.F32 R73, -RZ, R48.H0_H0 ;  /* 0x20000030ff490230 */ /* 0x000fe40000004100 */
[----:B------:R-:W-:Y:S01]  /*37c0*/  FADD.FTZ R212, R210, -R212 ;  /* 0x800000d4d2d47221 */ /* 0x000fe20000010000 */
[----:B------:R-:W-:Y:S01]  /*37d0*/  FADD.FTZ R102, R98, -R102 ;  /* 0x8000006662667221 */ /* 0x000fe20000010000 */
[C---:B------:R-:W-:Y:S01]  /*37e0*/  FMUL.FTZ R208, R203.reuse, R208 ;  /* 0x000000d0cbd07220 */ /* 0x040fe20000410000 */
[----:B------:R-:W-:Y:S01]  /*37f0*/  FMUL.FTZ R211, R203, R211 ;  /* 0x000000d3cbd37220 */ /* 0x000fe20000410000 */
[-CC-:B------:R-:W-:Y:S01]  /*3800*/  FFMA.FTZ R91, R91, R232.reuse, R119.reuse ;  /* 0x000000e85b5b7223 */ /* 0x180fe20000010077 */
        /* <DEDUP_REMOVED lines=8> */
[----:B------:R-:W-:-:S02]  /*3890*/  @P0 HADD2.F32 R77, -RZ, R49.H0_H0 ;  /* 0x20000031ff4d0230 */ /* 0x000fc40000004100 */
[----:B------:R-:W-:Y:S01]  /*38a0*/  FFMA.FTZ R216, R216, R232, R119 ;  /* 0x000000e8d8d87223 */ /* 0x000fe20000010077 */
[----:B------:R-:W-:Y:S02]  /*38b0*/  @P0 HADD2.F32 R74, -RZ, R48.H1_H1 ;  /* 0x30000030ff4a0230 */ /* 0x000fe40000004100 */
[C---:B------:R-:W-:Y:S01]  /*38c0*/  FMUL.FTZ R207, R203.reuse, R207 ;  /* 0x000000cfcbcf7220 */ /* 0x040fe20000410000 */
        /* <DEDUP_REMOVED lines=8> */
[----:B------:R-:W-:Y:S01]  /*3950*/  FADD.FTZ R100, R96, -R100 ;  /* 0x8000006460647221 */ /* 0x000fe20000010000 */
[----:B------:R-:W-:Y:S01]  /*3960*/  FADD.FTZ R217, R105, -R217 ;  /* 0x800000d969d97221 */ /* 0x000fe20000010000 */
[----:B------:R-:W-:Y:S01]  /*3970*/  FADD.FTZ R103, R99, -R103 ;  /* 0x8000006763677221 */ /* 0x000fe20000010000 */
[C---:B------:R-:W-:Y:S01]  /*3980*/  FMUL.FTZ R101, R203.reuse, R101 ;  /* 0x00000065cb657220 */ /* 0x040fe20000410000 */
[----:B------:R-:W-:Y:S01]  /*3990*/  FMUL.FTZ R218, R203, R218 ;  /* 0x000000dacbda7220 */ /* 0x000fe20000410000 */
[-CC-:B------:R-:W-:Y:S01]  /*39a0*/  FFMA.FTZ R108, R108, R232.reuse, R119.reuse ;  /* 0x000000e86c6c7223 */ /* 0x180fe20000010077 */
[-CC-:B------:R-:W-:Y:S01]  /*39b0*/  FFMA.FTZ R112, R112, R232.reuse, R119.reuse ;  /* 0x000000e870707223 */ /* 0x180fe20000010077 */
[-CC-:B------:R-:W-:Y:S01]  /*39c0*/  FFMA.FTZ R110, R110, R232.reuse, R119.reuse ;  /* 0x000000e86e6e7223 */ /* 0x180fe20000010077 */
[-CC-:B------:R-:W-:Y:S01]  /*39d0*/  FFMA.FTZ R219, R219, R232.reuse, R119.reuse ;  /* 0x000000e8dbdb7223 */ /* 0x180fe20000010077 */
[-CC-:B------:R-:W-:Y:S01]  /*39e0*/  FFMA.FTZ R116, R116, R232.reuse, R119.reuse ;  /* 0x000000e874747223 */ /* 0x180fe20000010077 */
[-CC-:B------:R-:W-:Y:S01]  /*39f0*/  FFMA.FTZ R221, R221, R232.reuse, R119.reuse ;  /* 0x000000e8dddd7223 */ /* 0x180fe20000010077 */
[-CC-:B------:R-:W-:Y:S01]  /*3a00*/  FFMA.FTZ R118, R118, R232.reuse, R119.reuse ;  /* 0x000000e876767223 */ /* 0x180fe20000010077 */
[----:B------:R-:W0:Y:S01]  /*3a10*/  @P1 LDC.64 R86, c[0x0][0x308] ;  /* 0x0000c200ff561b82 */ /* 0x000e220000000a00 */
[----:B------:R-:W-:Y:S01]  /*3a20*/  FFMA.FTZ R119, R204, R232, R119 ;  /* 0x000000e8cc777223 */ /* 0x000fe20000010077 */
[----:B------:R-:W-:Y:S01]  /*3a30*/  FADD.FTZ R216, R104, -R216 ;  /* 0x800000d868d87221 */ /* 0x000fe20000010000 */
[----:B------:R-:W-:Y:S01]  /*3a40*/  @P0 FADD.FTZ R212, R212, R77 ;  /* 0x0000004dd4d40221 */ /* 0x000fe20000010000 */
[----:B------:R-:W-:Y:S01]  /*3a50*/  @P0 FADD.FTZ R207, R207, R74 ;  /* 0x0000004acfcf0221 */ /* 0x000fe20000010000 */
[----:B------:R-:W-:Y:S01]  /*3a60*/  @P0 FADD.FTZ R102, R102, R75 ;  /* 0x0000004b66660221 */ /* 0x000fe20000010000 */
[----:B------:R-:W-:-:S02]  /*3a70*/  @P0 HADD2.F32 R77, -RZ, R59.H1_H1 ;  /* 0x3000003bff4d0230 */ /* 0x000fc40000004100 */
[C---:B------:R-:W-:Y:S01]  /*3a80*/  FMUL.FTZ R100, R203.reuse, R100 ;  /* 0x00000064cb647220 */ /* 0x040fe20000410000 */
[--C-:B------:R-:W-:Y:S02]  /*3a90*/  @P0 HADD2.F32 R74, -RZ, R57.reuse.H0_H0 ;  /* 0x20000039ff4a0230 */ /* 0x100fe40000004100 */
[C---:B------:R-:W-:Y:S01]  /*3aa0*/  FMUL.FTZ R217, R203.reuse, R217 ;  /* 0x000000d9cbd97220 */ /* 0x040fe20000410000 */
[----:B------:R-:W-:Y:S02]  /*3ab0*/  @P0 HADD2.F32 R75, -RZ, R57.H1_H1 ;  /* 0x30000039ff4b0230 */ /* 0x000fe40000004100 */
[----:B------:R-:W-:Y:S01]  /*3ac0*/  FMUL.FTZ R103, R203, R103 ;  /* 0x00000067cb677220 */ /* 0x000fe20000410000 */
[----:B------:R-:W-:Y:S01]  /*3ad0*/  @P0 FADD.FTZ R101, R101, R72 ;  /* 0x0000004865650221 */ /* 0x000fe20000010000 */
[----:B------:R-:W-:Y:S01]  /*3ae0*/  @P0 FADD.FTZ R218, R218, R73 ;  /* 0x00000049dada0221 */ /* 0x000fe20000010000 */
[--C-:B------:R-:W-:Y:S02]  /*3af0*/  @P0 HADD2.F32 R72, -RZ, R56.reuse.H0_H0 ;  /* 0x20000038ff480230 */ /* 0x100fe40000004100 */
[----:B------:R-:W-:Y:S01]  /*3b00*/  FADD.FTZ R116, R113, -R116 ;  /* 0x8000007471747221 */ /* 0x000fe20000010000 */
[----:B------:R-:W-:-:S02]  /*3b10*/  @P0 HADD2.F32 R73, -RZ, R56.H1_H1 ;  /* 0x30000038ff490230 */ /* 0x000fc40000004100 */
[----:B------:R-:W-:Y:S01]  /*3b20*/  FADD.FTZ R118, R114, -R118 ;  /* 0x8000007672767221 */ /* 0x000fe20000010000 */
[----:B------:R-:W-:Y:S01]  /*3b30*/  FADD.FTZ R119, R115, -R119 ;  /* 0x8000007773777221 */ /* 0x000fe20000010000 */
[C---:B------:R-:W-:Y:S01]  /*3b40*/  FMUL.FTZ R91, R203.reuse, R91 ;  /* 0x0000005bcb5b7220 */ /* 0x040fe20000410000 */
[----:B------:R-:W-:Y:S01]  /*3b50*/  FMUL.FTZ R216, R203, R216 ;  /* 0x000000d8cbd87220 */ /* 0x000fe20000410000 */
[----:B------:R-:W-:Y:S01]  /*3b60*/  FADD.FTZ R110, R109, -R110 ;  /* 0x8000006e6d6e7221 */ /* 0x000fe20000010000 */
[----:B------:R-:W-:Y:S01]  /*3b70*/  FADD.FTZ R221, R220, -R221 ;  /* 0x800000dddcdd7221 */ /* 0x000fe20000010000 */
[----:B------:R-:W-:Y:S01]  /*3b80*/  @P0 FADD.FTZ R103, R103, R77 ;  /* 0x0000004d67670221 */ /* 0x000fe20000010000 */
[----:B------:R-:W-:Y:S01]  /*3b90*/  @P0 FADD.FTZ R100, R100, R74 ;  /* 0x0000004a64640221 */ /* 0x000fe20000010000 */
[----:B------:R-:W-:Y:S01]  /*3ba0*/  @P0 FADD.FTZ R217, R217, R75 ;  /* 0x0000004bd9d90221 */ /* 0x000fe20000010000 */
[--C-:B------:R-:W-:Y:S01]  /*3bb0*/  @P0 HADD2.F32 R74, -RZ, R63.reuse.H0_H0 ;  /* 0x2000003fff4a0230 */ /* 0x100fe20000004100 */
[----:B------:R-:W1:Y:S01]  /*3bc0*/  LDC.64 R114, c[0x0][0x2f8] ;  /* 0x0000be00ff727b82 */ /* 0x000e620000000a00 */
[----:B------:R-:W-:-:S02]  /*3bd0*/  @P0 HADD2.F32 R75, -RZ, R63.H1_H1 ;  /* 0x3000003fff4b0230 */ /* 0x000fc40000004100 */
[C---:B------:R-:W-:Y:S01]  /*3be0*/  FMUL.FTZ R116, R203.reuse, R116 ;  /* 0x00000074cb747220 */ /* 0x040fe20000410000 */
[--C-:B------:R-:W-:Y:S02]  /*3bf0*/  @P0 HADD2.F32 R77, -RZ, R62.reuse.H0_H0 ;  /* 0x2000003eff4d0230 */ /* 0x100fe40000004100 */
[C---:B------:R-:W-:Y:S01]  /*3c00*/  FMUL.FTZ R118, R203.reuse, R118 ;  /* 0x00000076cb767220 */ /* 0x040fe20000410000 */
[----:B------:R-:W-:Y:S01]  /*3c10*/  FMUL.FTZ R119, R203, R119 ;  /* 0x00000077cb777220 */ /* 0x000fe20000410000 */
[----:B------:R-:W-:Y:S01]  /*3c20*/  @P0 FADD.FTZ R91, R91, R72 ;  /* 0x000000485b5b0221 */ /* 0x000fe20000010000 */
[----:B------:R-:W-:Y:S01]  /*3c30*/  @P0 FADD.FTZ R216, R216, R73 ;  /* 0x00000049d8d80221 */ /* 0x000fe20000010000 */
[----:B------:R-:W2:Y:S01]  /*3c40*/  @P2 LDC.64 R204, c[0x0][0x300] ;  /* 0x0000c000ffcc2b82 */ /* 0x000ea20000000a00 */
[----:B------:R-:W-:Y:S02]  /*3c50*/  @P0 HADD2.F32 R72, -RZ, R62.H1_H1 ;  /* 0x3000003eff480230 */ /* 0x000fe40000004100 */
[----:B------:R-:W-:Y:S01]  /*3c60*/  FADD.FTZ R108, R107, -R108 ;  /* 0x8000006c6b6c7221 */ /* 0x000fe20000010000 */
[----:B------:R-:W-:-:S02]  /*3c70*/  @P0 HADD2.F32 R73, -RZ, R61.H0_H0 ;  /* 0x2000003dff490230 */ /* 0x000fc40000004100 */
[----:B------:R-:W-:Y:S01]  /*3c80*/  FADD.FTZ R112, R111, -R112 ;  /* 0x800000706f707221 */ /* 0x000fe20000010000 */
[----:B------:R-:W-:Y:S01]  /*3c90*/  FADD.FTZ R219, R117, -R219 ;  /* 0x800000db75db7221 */ /* 0x000fe20000010000 */
[C---:B------:R-:W-:Y:S01]  /*3ca0*/  FMUL.FTZ R110, R203.reuse, R110 ;  /* 0x0000006ecb6e7220 */ /* 0x040fe20000410000 */
[----:B------:R-:W-:Y:S01]  /*3cb0*/  FMUL.FTZ R221, R203, R221 ;  /* 0x000000ddcbdd7220 */ /* 0x000fe20000410000 */
[----:B------:R-:W3:Y:S01]  /*3cc0*/  @P1 LDC.64 R232, c[0x0][0x308] ;  /* 0x0000c200ffe81b82 */ /* 0x000ee20000000a00 */
[----:B------:R-:W-:Y:S01]  /*3cd0*/  @P0 FADD.FTZ R118, R118, R74 ;  /* 0x0000004a76760221 */ /* 0x000fe20000010000 */
[----:B------:R-:W-:Y:S01]  /*3ce0*/  @P0 FADD.FTZ R119, R119, R75 ;  /* 0x0000004b77770221 */ /* 0x000fe20000010000 */
[----:B------:R-:W-:Y:S01]  /*3cf0*/  @P0 FADD.FTZ R116, R116, R77 ;  /* 0x0000004d74740221 */ /* 0x000fe20000010000 */
[----:B------:R-:W-:Y:S02]  /*3d00*/  @P0 HADD2.F32 R74, -RZ, R61.H1_H1 ;  /* 0x3000003dff4a0230 */ /* 0x000fe40000004100 */
[----:B------:R-:W-:Y:S01]  /*3d10*/  FMUL.FTZ R108, R203, R108 ;  /* 0x0000006ccb6c7220 */ /* 0x000fe20000410000 */
[----:B------:R-:W-:-:S02]  /*3d20*/  @P0 HADD2.F32 R75, -RZ, R60.H0_H0 ;  /* 0x2000003cff4b0230 */ /* 0x000fc40000004100 */
[C---:B------:R-:W-:Y:S01]  /*3d30*/  FMUL.FTZ R112, R203.reuse, R112 ;  /* 0x00000070cb707220 */ /* 0x040fe20000410000 */
[----:B------:R-:W-:Y:S02]  /*3d40*/  @P0 HADD2.F32 R77, -RZ, R60.H1_H1 ;  /* 0x3000003cff4d0230 */ /* 0x000fe40000004100 */
[----:B------:R-:W-:Y:S01]  /*3d50*/  FMUL.FTZ R219, R203, R219 ;  /* 0x000000dbcbdb7220 */ /* 0x000fe20000410000 */
[----:B------:R-:W-:Y:S01]  /*3d60*/  @P0 FADD.FTZ R221, R221, R72 ;  /* 0x00000048dddd0221 */ /* 0x000fe20000010000 */
[----:B------:R-:W-:Y:S01]  /*3d70*/  @P0 FADD.FTZ R110, R110, R73 ;  /* 0x000000496e6e0221 */ /* 0x000fe20000010000 */
[----:B------:R-:W-:Y:S01]  /*3d80*/  @P1 F2FP.F16.F32.PACK_AB R72, RZ, R80 ;  /* 0x00000050ff48123e */ /* 0x000fe200000000ff */
[----:B------:R-:W-:Y:S01]  /*3d90*/  @P0 FADD.FTZ R219, R219, R74 ;  /* 0x0000004adbdb0221 */ /* 0x000fe20000010000 */
[----:B------:R-:W-:Y:S01]  /*3da0*/  @P1 F2FP.F16.F32.PACK_AB R73, RZ, R78 ;  /* 0x0000004eff49123e */ /* 0x000fe200000000ff */
[----:B------:R-:W-:Y:S01]  /*3db0*/  @P0 FADD.FTZ R108, R108, R75 ;  /* 0x0000004b6c6c0221 */ /* 0x000fe20000010000 */
[----:B------:R-:W-:Y:S01]  /*3dc0*/  @P1 F2FP.F16.F32.PACK_AB R82, RZ, R81 ;  /* 0x00000051ff52123e */ /* 0x000fe200000000ff */
[----:B------:R-:W-:Y:S01]  /*3dd0*/  @P0 FADD.FTZ R112, R112, R77 ;  /* 0x0000004d70700221 */ /* 0x000fe20000010000 */
[----:B------:R-:W-:-:S02]  /*3de0*/  @P1 F2FP.F16.F32.PACK_AB R83, RZ, R76 ;  /* 0x0000004cff53123e */ /* 0x000fc400000000ff */
[----:B------:R-:W-:Y:S02]  /*3df0*/  @P1 F2FP.F16.F32.PACK_AB R74, RZ, R215 ;  /* 0x000000d7ff4a123e */ /* 0x000fe400000000ff */
[----:B------:R-:W-:Y:S02]  /*3e00*/  @P1 F2FP.F16.F32.PACK_AB R75, RZ, R214 ;  /* 0x000000d6ff4b123e */ /* 0x000fe400000000ff */
[----:B------:R-:W-:Y:S02]  /*3e10*/  @P1 F2FP.F16.F32.PACK_AB R77, RZ, R93 ;  /* 0x0000005dff4d123e */ /* 0x000fe400000000ff */
[----:B------:R-:W-:Y:S02]  /*3e20*/  @P1 F2FP.F16.F32.PACK_AB R79, RZ, R84 ;  /* 0x00000054ff4f123e */ /* 0x000fe400000000ff */
[----:B------:R-:W-:Y:S02]  /*3e30*/  @P1 PRMT R67, R72, 0x7610, R67 ;  /* 0x0000761048431816 */ /* 0x000fe40000000043 */
[----:B------:R-:W-:Y:S01]  /*3e40*/  @P1 PRMT R66, R73, 0x7610, R66 ;  /* 0x0000761049421816 */ /* 0x000fe20000000042 */
[----:B0-----:R-:W-:Y:S01]  /*3e50*/  @P1 IMAD.WIDE.U32 R72, R201, 0x10, R86 ;  /* 0x00000010c9481825 */ /* 0x001fe200078e0056 */
[----:B------:R-:W-:-:S02]  /*3e60*/  @P1 PRMT R65, R82, 0x7610, R65 ;  /* 0x0000761052411816 */ /* 0x000fc40000000041 */
[----:B------:R-:W-:Y:S02]  /*3e70*/  @P1 PRMT R64, R83, 0x7610, R64 ;  /* 0x0000761053401816 */ /* 0x000fe40000000040 */
[----:B------:R-:W-:Y:S02]  /*3e80*/  @P2 F2FP.F16.F32.PACK_AB R82, RZ, R78 ;  /* 0x0000004eff52223e */ /* 0x000fe400000000ff */
[----:B------:R-:W-:Y:S02]  /*3e90*/  @P1 PRMT R67, R67, 0x5410, R74 ;  /* 0x0000541043431816 */ /* 0x000fe4000000004a */
[----:B------:R-:W-:Y:S02]  /*3ea0*/  @P1 PRMT R66, R66, 0x5410, R75 ;  /* 0x0000541042421816 */ /* 0x000fe4000000004b */
[----:B------:R-:W-:Y:S02]  /*3eb0*/  @P1 PRMT R65, R65, 0x5410, R77 ;  /* 0x0000541041411816 */ /* 0x000fe4000000004d */
[----:B------:R-:W-:-:S02]  /*3ec0*/  @P1 PRMT R64, R64, 0x5410, R79 ;  /* 0x0000541040401816 */ /* 0x000fc4000000004f */
[----:B------:R-:W-:Y:S02]  /*3ed0*/  @P2 F2FP.F16.F32.PACK_AB R77, RZ, R80 ;  /* 0x00000050ff4d223e */ /* 0x000fe400000000ff */
[----:B------:R-:W-:Y:S01]  /*3ee0*/  @P2 F2FP.F16.F32.PACK_AB R85, RZ, R81 ;  /* 0x00000051ff55223e */ /* 0x000fe200000000ff */
[----:B------:R0:W-:Y:S01]  /*3ef0*/  @P1 STG.E.128 desc[UR4][R72.64], R64 ;  /* 0x0000004048001986 */ /* 0x0001e2000c101d04 */
[----:B------:R-:W-:Y:S02]  /*3f00*/  @P2 F2FP.F16.F32.PACK_AB R87, RZ, R76 ;  /* 0x0000004cff57223e */ /* 0x000fe400000000ff */
[----:B------:R-:W-:Y:S02]  /*3f10*/  @P1 F2FP.F16.F32.PACK_AB R96, RZ, R90 ;  /* 0x0000005aff60123e */ /* 0x000fe400000000ff */
[----:B------:R-:W-:Y:S02]  /*3f20*/  @P1 F2FP.F16.F32.PACK_AB R98, RZ, R213 ;  /* 0x000000d5ff62123e */ /* 0x000fe400000000ff */
[----:B------:R-:W-:-:S02]  /*3f30*/  @P1 F2FP.F16.F32.PACK_AB R104, RZ, R212 ;  /* 0x000000d4ff68123e */ /* 0x000fc400000000ff */
[----:B------:R-:W-:Y:S02]  /*3f40*/  @P1 F2FP.F16.F32.PACK_AB R106, RZ, R208 ;  /* 0x000000d0ff6a123e */ /* 0x000fe400000000ff */
[----:B------:R-:W-:Y:S02]  /*3f50*/  @P2 F2FP.F16.F32.PACK_AB R83, RZ, R214 ;  /* 0x000000d6ff53223e */ /* 0x000fe400000000ff */
[----:B------:R-:W-:Y:S02]  /*3f60*/  @P2 PRMT R70, R82, 0x7610, R70 ;  /* 0x0000761052462816 */ /* 0x000fe40000000046 */
[----:B------:R-:W-:Y:S02]  /*3f70*/  @P2 F2FP.F16.F32.PACK_AB R79, RZ, R215 ;  /* 0x000000d7ff4f223e */ /* 0x000fe400000000ff */
[----:B------:R-:W-:Y:S02]  /*3f80*/  @P2 F2FP.F16.F32.PACK_AB R86, RZ, R93 ;  /* 0x0000005dff56223e */ /* 0x000fe400000000ff */
[----:B------:R-:W-:-:S02]  /*3f90*/  @P2 F2FP.F16.F32.PACK_AB R95, RZ, R84 ;  /* 0x00000054ff5f223e */ /* 0x000fc400000000ff */
[----:B------:R-:W-:Y:S02]  /*3fa0*/  @P2 PRMT R71, R77, 0x7610, R71 ;  /* 0x000076104d472816 */ /* 0x000fe40000000047 */
[----:B------:R-:W-:Y:S02]  /*3fb0*/  @P2 PRMT R69, R85, 0x7610, R69 ;  /* 0x0000761055452816 */ /* 0x000fe40000000045 */
[----:B------:R-:W-:Y:S02]  /*3fc0*/  @P2 PRMT R68, R87, 0x7610, R68 ;  /* 0x0000761057442816 */ /* 0x000fe40000000044 */
[----:B------:R-:W-:Y:S02]  /*3fd0*/  @P1 F2FP.F16.F32.PACK_AB R97, RZ, R92 ;  /* 0x0000005cff61123e */ /* 0x000fe400000000ff */
[----:B------:R-:W-:Y:S02]  /*3fe0*/  @P1 F2FP.F16.F32.PACK_AB R99, RZ, R89 ;  /* 0x00000059ff63123e */ /* 0x000fe400000000ff */
[----:B------:R-:W-:-:S02]  /*3ff0*/  @P1 F2FP.F16.F32.PACK_AB R105, RZ, R211 ;  /* 0x000000d3ff69123e */ /* 0x000fc400000000ff */
[----:B------:R-:W-:Y:S02]  /*4000*/  @P1 F2FP.F16.F32.PACK_AB R94, RZ, R207 ;  /* 0x000000cfff5e123e */ /* 0x000fe400000000ff */
[----:B0-----:R-:W-:Y:S02]  /*4010*/  @P1 PRMT R67, R96, 0x7610, R67 ;  /* 0x0000761060431816 */ /* 0x001fe40000000043 */
[----:B------:R-:W-:Y:S02]  /*4020*/  @P1 PRMT R66, R98, 0x7610, R66 ;  /* 0x0000761062421816 */ /* 0x000fe40000000042 */
[----:B------:R-:W-:Y:S02]  /*4030*/  @P1 PRMT R65, R104, 0x7610, R65 ;  /* 0x0000761068411816 */ /* 0x000fe40000000041 */
[----:B------:R-:W-:Y:S02]  /*4040*/  @P1 PRMT R64, R106, 0x7610, R64 ;  /* 0x000076106a401816 */ /* 0x000fe40000000040 */
[----:B------:R-:W-:Y:S01]  /*4050*/  @P2 PRMT R70, R70, 0x5410, R83 ;  /* 0x0000541046462816 */ /* 0x000fe20000000053 */
[----:B-1----:R-:W-:Y:S01]  /*4060*/  IMAD.WIDE.U32 R82, R201, 0x10, R114 ;  /* 0x00000010c9527825 */ /* 0x002fe200078e0072 */
[----:B------:R-:W-:-:S02]  /*4070*/  F2FP.F16.F32.PACK_AB R75, R215, R80 ;  /* 0x00000050d74b723e */ /* 0x000fc400000000ff */
[----:B------:R-:W-:Y:S02]  /*4080*/  F2FP.F16.F32.PACK_AB R74, R214, R78 ;  /* 0x0000004ed64a723e */ /* 0x000fe400000000ff */
[----:B------:R-:W-:Y:S01]  /*4090*/  F2FP.F16.F32.PACK_AB R73, R93, R81 ;  /* 0x000000515d49723e */ /* 0x000fe200000000ff */
[----:B--2---:R-:W-:Y:S01]  /*40a0*/  @P2 IMAD.WIDE.U32 R80, R201, 0x10, R204 ;  /* 0x00000010c9502825 */ /* 0x004fe200078e00cc */
[----:B------:R-:W-:Y:S02]  /*40b0*/  F2FP.F16.F32.PACK_AB R72, R84, R76 ;  /* 0x0000004c5448723e */ /* 0x000fe400000000ff */
[----:B------:R-:W-:Y:S01]  /*40c0*/  @P2 PRMT R71, R71, 0x5410, R79 ;  /* 0x0000541047472816 */ /* 0x000fe2000000004f */
[----:B------:R-:W-:Y:S01]  /*40d0*/  IMAD.WIDE.U32 R84, R198, 0x10, R114 ;  /* 0x00000010c6547825 */ /* 0x000fe200078e0072 */
[----:B------:R-:W-:Y:S01]  /*40e0*/  @P2 PRMT R69, R69, 0x5410, R86 ;  /* 0x0000541045452816 */ /* 0x000fe20000000056 */
[----:B------:R-:W-:Y:S01]  /*40f0*/  STG.E.128 desc[UR4][R82.64], R72 ;  /* 0x0000004852007986 */ /* 0x000fe2000c101d04 */
[----:B------:R-:W-:Y:S01]  /*4100*/  @P2 PRMT R68, R68, 0x5410, R95 ;  /* 0x0000541044442816 */ /* 0x000fe2000000005f */
[----:B---3--:R-:W-:Y:S01]  /*4110*/  @P1 IMAD.WIDE.U32 R86, R198, 0x10, R232 ;  /* 0x00000010c6561825 */ /* 0x008fe200078e00e8 */
[----:B------:R-:W-:-:S02]  /*4120*/  @P1 PRMT R67, R67, 0x5410, R97 ;  /* 0x0000541043431816 */ /* 0x000fc40000000061 */
[----:B------:R-:W-:Y:S01]  /*4130*/  @P1 PRMT R66, R66, 0x5410, R99 ;  /* 0x0000541042421816 */ /* 0x000fe20000000063 */
[----:B------:R0:W-:Y:S01]  /*4140*/  @P2 STG.E.128 desc[UR4][R80.64], R68 ;  /* 0x0000004450002986 */ /* 0x0001e2000c101d04 */
[----:B------:R-:W-:Y:S01]  /*4150*/  @P1 PRMT R65, R65, 0x5410, R105 ;  /* 0x0000541041411816 */ /* 0x000fe20000000069 */
[----:B------:R-:W1:Y:S01]  /*4160*/  @P2 LDC.64 R98, c[0x0][0x300] ;  /* 0x0000c000ff622b82 */ /* 0x000e620000000a00 */
[----:B------:R-:W-:Y:S02]  /*4170*/  @P1 PRMT R64, R64, 0x5410, R94 ;  /* 0x0000541040401816 */ /* 0x000fe4000000005e */
[----:B------:R-:W-:Y:S02]  /*4180*/  F2FP.F16.F32.PACK_AB R79, R92, R90 ;  /* 0x0000005a5c4f723e */ /* 0x000fe400000000ff */
[----:B------:R-:W-:Y:S01]  /*4190*/  F2FP.F16.F32.PACK_AB R78, R89, R213 ;  /* 0x000000d5594e723e */ /* 0x000fe200000000ff */
[----:B------:R-:W-:Y:S01]  /*41a0*/  @P1 STG.E.128 desc[UR4][R86.64], R64 ;  /* 0x0000004056001986 */ /* 0x000fe2000c101d04 */
[----:B------:R-:W-:Y:S01]  /*41b0*/  F2FP.F16.F32.PACK_AB R77, R211, R212 ;  /* 0x000000d4d34d723e */ /* 0x000fe200000000ff */
[----:B------:R-:W2:Y:S01]  /*41c0*/  @P1 LDC.64 R94, c[0x0][0x308] ;  /* 0x0000c200ff5e1b82 */ /* 0x000ea20000000a00 */
[----:B------:R-:W-:-:S02]  /*41d0*/  F2FP.F16.F32.PACK_AB R76, R207, R208 ;  /* 0x000000d0cf4c723e */ /* 0x000fc400000000ff */
[----:B------:R-:W-:Y:S02]  /*41e0*/  @P2 F2FP.F16.F32.PACK_AB R90, RZ, R90 ;  /* 0x0000005aff5a223e */ /* 0x000fe400000000ff */
[----:B------:R-:W-:Y:S01]  /*41f0*/  @P2 F2FP.F16.F32.PACK_AB R213, RZ, R213 ;  /* 0x000000d5ffd5223e */ /* 0x000fe200000000ff */
[----:B------:R3:W-:Y:S01]  /*4200*/  STG.E.128 desc[UR4][R84.64], R76 ;  /* 0x0000004c54007986 */ /* 0x0007e2000c101d04 */
[----:B------:R-:W-:Y:S01]  /*4210*/  @P2 F2FP.F16.F32.PACK_AB R212, RZ, R212 ;  /* 0x000000d4ffd4223e */ /* 0x000fe200000000ff */
[----:B0-----:R-:W0:Y:S01]  /*4220*/  @P1 LDC.64 R80, c[0x0][0x308] ;  /* 0x0000c200ff501b82 */ /* 0x001e220000000a00 */
[----:B------:R-:W-:Y:S02]  /*4230*/  @P2 F2FP.F16.F32.PACK_AB R208, RZ, R208 ;  /* 0x000000d0ffd0223e */ /* 0x000fe400000000ff */
[----:B------:R-:W-:Y:S02]  /*4240*/  @P1 F2FP.F16.F32.PACK_AB R72, RZ, R102 ;  /* 0x00000066ff48123e */ /* 0x000fe400000000ff */
[----:B------:R-:W-:-:S02]  /*4250*/  @P1 F2FP.F16.F32.PACK_AB R74, RZ, R101 ;  /* 0x00000065ff4a123e */ /* 0x000fc400000000ff */
[----:B------:R-:W-:Y:S01]  /*4260*/  @P2 F2FP.F16.F32.PACK_AB R92, RZ, R92 ;  /* 0x0000005cff5c223e */ /* 0x000fe200000000ff */
[----:B------:R-:W4:Y:S01]  /*4270*/  @P2 LDC.64 R96, c[0x0][0x300] ;  /* 0x0000c000ff602b82 */ /* 0x000f220000000a00 */
[----:B------:R-:W-:Y:S02]  /*4280*/  @P2 F2FP.F16.F32.PACK_AB R89, RZ, R89 ;  /* 0x00000059ff59223e */ /* 0x000fe400000000ff */
[----:B------:R-:W-:Y:S02]  /*4290*/  @P2 F2FP.F16.F32.PACK_AB R211, RZ, R211 ;  /* 0x000000d3ffd3223e */ /* 0x000fe400000000ff */
[----:B------:R-:W-:Y:S02]  /*42a0*/  @P2 F2FP.F16.F32.PACK_AB R207, RZ, R207 ;  /* 0x000000cfffcf223e */ /* 0x000fe400000000ff */
[----:B------:R-:W-:Y:S01]  /*42b0*/  @P2 PRMT R71, R90, 0x7610, R71 ;  /* 0x000076105a472816 */ /* 0x000fe20000000047 */
[----:B---3--:R-:W3:Y:S01]  /*42c0*/  @P2 LDC.64 R78, c[0x0][0x300] ;  /* 0x0000c000ff4e2b82 */ /* 0x008ee20000000a00 */
[----:B------:R-:W-:-:S02]  /*42d0*/  @P1 F2FP.F16.F32.PACK_AB R76, RZ, R100 ;  /* 0x00000064ff4c123e */ /* 0x000fc400000000ff */
[----:B------:R-:W-:Y:S02]  /*42e0*/  @P1 F2FP.F16.F32.PACK_AB R77, RZ, R91 ;  /* 0x0000005bff4d123e */ /* 0x000fe400000000ff */
[----:B------:R-:W-:Y:S02]  /*42f0*/  @P2 PRMT R70, R213, 0x7610, R70 ;  /* 0x00007610d5462816 */ /* 0x000fe40000000046 */
[----:B------:R-:W-:Y:S01]  /*4300*/  @P2 PRMT R69, R212, 0x7610, R69 ;  /* 0x00007610d4452816 */ /* 0x000fe20000000045 */
[----:B0-----:R-:W-:Y:S01]  /*4310*/  @P1 IMAD.WIDE.U32 R80, R199, 0x10, R80 ;  /* 0x00000010c7501825 */ /* 0x001fe200078e0050 */
[----:B------:R-:W-:Y:S02]  /*4320*/  @P2 PRMT R68, R208, 0x7610, R68 ;  /* 0x00007610d0442816 */ /* 0x000fe40000000044 */
[----:B------:R-:W-:Y:S02]  /*4330*/  @P1 F2FP.F16.F32.PACK_AB R73, RZ, R103 ;  /* 0x00000067ff49123e */ /* 0x000fe400000000ff */
[----:B------:R-:W-:-:S02]  /*4340*/  @P1 F2FP.F16.F32.PACK_AB R75, RZ, R218 ;  /* 0x000000daff4b123e */ /* 0x000fc400000000ff */
[----:B------:R-:W-:Y:S02]  /*4350*/  @P1 F2FP.F16.F32.PACK_AB R82, RZ, R217 ;  /* 0x000000d9ff52123e */ /* 0x000fe400000000ff */
[----:B------:R-:W-:Y:S02]  /*4360*/  @P1 F2FP.F16.F32.PACK_AB R83, RZ, R216 ;  /* 0x000000d8ff53123e */ /* 0x000fe400000000ff */
[----:B------:R-:W-:Y:S02]  /*4370*/  @P1 PRMT R67, R72, 0x7610, R67 ;  /* 0x0000761048431816 */ /* 0x000fe40000000043 */
[----:B------:R-:W-:Y:S02]  /*4380*/  @P1 PRMT R66, R74, 0x7610, R66 ;  /* 0x000076104a421816 */ /* 0x000fe40000000042 */
[----:B------:R-:W-:Y:S02]  /*4390*/  @P1 PRMT R65, R76, 0x7610, R65 ;  /* 0x000076104c411816 */ /* 0x000fe40000000041 */
[----:B------:R-:W-:Y:S01]  /*43a0*/  @P1 PRMT R64, R77, 0x7610, R64 ;  /* 0x000076104d401816 */ /* 0x000fe20000000040 */
[----:B---3--:R-:W-:Y:S01]  /*43b0*/  @P2 IMAD.WIDE.U32 R76, R198, 0x10, R78 ;  /* 0x00000010c64c2825 */ /* 0x008fe200078e004e */
[----:B------:R-:W-:-:S02]  /*43c0*/  @P2 PRMT R71, R71, 0x5410, R92 ;  /* 0x0000541047472816 */ /* 0x000fc4000000005c */
[----:B------:R-:W-:Y:S01]  /*43d0*/  @P2 PRMT R70, R70, 0x5410, R89 ;  /* 0x0000541046462816 */ /* 0x000fe20000000059 */
[----:B------:R-:W-:Y:S01]  /*43e0*/  IMAD.WIDE.U32 R78, R202, 0x10, R114 ;  /* 0x00000010ca4e7825 */ /* 0x000fe200078e0072 */
[----:B------:R-:W-:Y:S02]  /*43f0*/  @P2 PRMT R69, R69, 0x5410, R211 ;  /* 0x0000541045452816 */ /* 0x000fe400000000d3 */
[----:B------:R-:W-:Y:S02]  /*4400*/  @P2 PRMT R68, R68, 0x5410, R207 ;  /* 0x0000541044442816 */ /* 0x000fe400000000cf */
[----:B------:R-:W-:Y:S02]  /*4410*/  @P1 PRMT R67, R67, 0x5410, R73 ;  /* 0x0000541043431816 */ /* 0x000fe40000000049 */
[----:B------:R-:W-:Y:S01]  /*4420*/  @P1 PRMT R66, R66, 0x5410, R75 ;  /* 0x0000541042421816 */ /* 0x000fe2000000004b */
[----:B------:R0:W-:Y:S01]  /*4430*/  @P2 STG.E.128 desc[UR4][R76.64], R68 ;  /* 0x000000444c002986 */ /* 0x0001e2000c101d04 */
[----:B------:R-:W-:-:S02]  /*4440*/  @P1 PRMT R65, R65, 0x5410, R82 ;  /* 0x0000541041411816 */ /* 0x000fc40000000052 */
[----:B------:R-:W-:Y:S02]  /*4450*/  @P1 PRMT R64, R64, 0x5410, R83 ;  /* 0x0000541040401816 */ /* 0x000fe40000000053 */
[----:B------:R-:W-:Y:S02]  /*4460*/  F2FP.F16.F32.PACK_AB R75, R103, R102 ;  /* 0x00000066674b723e */ /* 0x000fe400000000ff */
[----:B------:R-:W-:Y:S01]  /*4470*/  F2FP.F16.F32.PACK_AB R74, R218, R101 ;  /* 0x00000065da4a723e */ /* 0x000fe200000000ff */
[----:B------:R3:W-:Y:S01]  /*4480*/  @P1 STG.E.128 desc[UR4][R80.64], R64 ;  /* 0x0000004050001986 */ /* 0x0007e2000c101d04 */
[----:B------:R-:W-:Y:S02]  /*4490*/  F2FP.F16.F32.PACK_AB R73, R217, R100 ;  /* 0x00000064d949723e */ /* 0x000fe400000000ff */
[----:B------:R-:W-:Y:S02]  /*44a0*/  F2FP.F16.F32.PACK_AB R72, R216, R91 ;  /* 0x0000005bd848723e */ /* 0x000fe400000000ff */
[----:B------:R-:W-:-:S02]  /*44b0*/  @P2 F2FP.F16.F32.PACK_AB R102, RZ, R102 ;  /* 0x00000066ff66223e */ /* 0x000fc400000000ff */
[----:B------:R-:W-:Y:S01]  /*44c0*/  @P2 F2FP.F16.F32.PACK_AB R101, RZ, R101 ;  /* 0x00000065ff65223e */ /* 0x000fe200000000ff */
[----:B------:R1:W-:Y:S01]  /*44d0*/  STG.E.128 desc[UR4][R78.64], R72 ;  /* 0x000000484e007986 */ /* 0x0003e2000c101d04 */
[----:B------:R-:W-:Y:S02]  /*44e0*/  @P2 F2FP.F16.F32.PACK_AB R100, RZ, R100 ;  /* 0x00000064ff64223e */ /* 0x000fe400000000ff */
[----:B0-----:R-:W-:Y:S02]  /*44f0*/  @P1 F2FP.F16.F32.PACK_AB R77, RZ, R118 ;  /* 0x00000076ff4d123e */ /* 0x001fe400000000ff */
[----:B------:R-:W-:Y:S02]  /*4500*/  @P1 F2FP.F16.F32.PACK_AB R76, RZ, R221 ;  /* 0x000000ddff4c123e */ /* 0x000fe400000000ff */
[----:B------:R-:W-:Y:S02]  /*4510*/  @P2 F2FP.F16.F32.PACK_AB R91, RZ, R91 ;  /* 0x0000005bff5b223e */ /* 0x000fe400000000ff */
[----:B------:R-:W-:-:S02]  /*4520*/  @P2 F2FP.F16.F32.PACK_AB R103, RZ, R103 ;  /* 0x00000067ff67223e */ /* 0x000fc400000000ff */
[----:B---3--:R-:W-:Y:S02]  /*4530*/  @P1 PRMT R67, R77, 0x7610, R67 ;  /* 0x000076104d431816 */ /* 0x008fe40000000043 */
[----:B------:R-:W-:Y:S02]  /*4540*/  @P2 F2FP.F16.F32.PACK_AB R218, RZ, R218 ;  /* 0x000000daffda223e */ /* 0x000fe400000000ff */
[----:B------:R-:W-:Y:S02]  /*4550*/  @P2 F2FP.F16.F32.PACK_AB R217, RZ, R217 ;  /* 0x000000d9ffd9223e */ /* 0x000fe400000000ff */
[----:B------:R-:W-:Y:S02]  /*4560*/  @P2 F2FP.F16.F32.PACK_AB R216, RZ, R216 ;  /* 0x000000d8ffd8223e */ /* 0x000fe400000000ff */
[----:B-1----:R-:W-:Y:S02]  /*4570*/  @P1 F2FP.F16.F32.PACK_AB R79, RZ, R116 ;  /* 0x00000074ff4f123e */ /* 0x002fe400000000ff */
[----:B------:R-:W-:-:S02]  /*4580*/  @P1 F2FP.F16.F32.PACK_AB R78, RZ, R119 ;  /* 0x00000077ff4e123e */ /* 0x000fc400000000ff */
[----:B------:R-:W-:Y:S02]  /*4590*/  @P1 PRMT R66, R79, 0x7610, R66 ;  /* 0x000076104f421816 */ /* 0x000fe40000000042 */
[----:B------:R-:W-:Y:S02]  /*45a0*/  @P2 PRMT R71, R102, 0x7610, R71 ;  /* 0x0000761066472816 */ /* 0x000fe40000000047 */
[----:B------:R-:W-:Y:S02]  /*45b0*/  @P1 PRMT R66, R66, 0x5410, R76 ;  /* 0x0000541042421816 */ /* 0x000fe4000000004c */
[----:B------:R-:W0:Y:S01]  /*45c0*/  LDC.64 R76, c[0x0][0x210] ;  /* 0x00008400ff4c7b82 */ /* 0x000e220000000a00 */
[----:B------:R-:W-:Y:S02]  /*45d0*/  @P2 PRMT R70, R101, 0x7610, R70 ;  /* 0x0000761065462816 */ /* 0x000fe40000000046 */
[----:B------:R-:W-:Y:S02]  /*45e0*/  @P2 PRMT R69, R100, 0x7610, R69 ;  /* 0x0000761064452816 */ /* 0x000fe40000000045 */
[----:B------:R-:W-:-:S02]  /*45f0*/  @P2 PRMT R68, R91, 0x7610, R68 ;  /* 0x000076105b442816 */ /* 0x000fc40000000044 */
[----:B------:R-:W-:Y:S01]  /*4600*/  @P1 PRMT R67, R67, 0x5410, R78 ;  /* 0x0000541043431816 */ /* 0x000fe2000000004e */
[----:B------:R-:W-:Y:S01]  /*4610*/  @P2 IMAD.WIDE.U32 R78, R199, 0x10, R98 ;  /* 0x00000010c74e2825 */ /* 0x000fe200078e0062 */
[----:B------:R-:W-:Y:S02]  /*4620*/  @P2 PRMT R71, R71, 0x5410, R103 ;  /* 0x0000541047472816 */ /* 0x000fe40000000067 */
[----:B------:R-:W-:Y:S02]  /*4630*/  @P2 PRMT R70, R70, 0x5410, R218 ;  /* 0x0000541046462816 */ /* 0x000fe400000000da */
[----:B------:R-:W-:Y:S02]  /*4640*/  @P2 PRMT R69, R69, 0x5410, R217 ;  /* 0x0000541045452816 */ /* 0x000fe400000000d9 */
[----:B------:R-:W-:Y:S02]  /*4650*/  @P2 PRMT R68, R68, 0x5410, R216 ;  /* 0x0000541044442816 */ /* 0x000fe400000000d8 */
[----:B------:R-:W-:-:S02]  /*4660*/  @P2 F2FP.F16.F32.PACK_AB R80, RZ, R118 ;  /* 0x00000076ff50223e */ /* 0x000fc400000000ff */
[----:B------:R-:W-:Y:S01]  /*4670*/  @P1 F2FP.F16.F32.PACK_AB R92, RZ, R110 ;  /* 0x0000006eff5c123e */ /* 0x000fe200000000ff */
[----:B------:R2:W-:Y:S01]  /*4680*/  @P2 STG.E.128 desc[UR4][R78.64], R68 ;  /* 0x000000444e002986 */ /* 0x0005e2000c101d04 */
[----:B------:R-:W-:Y:S02]  /*4690*/  @P1 F2FP.F16.F32.PACK_AB R93, RZ, R108 ;  /* 0x0000006cff5d123e */ /* 0x000fe400000000ff */
[----:B------:R-:W-:Y:S02]  /*46a0*/  @P2 F2FP.F16.F32.PACK_AB R82, RZ, R116 ;  /* 0x00000074ff52223e */ /* 0x000fe400000000ff */
[----:B------:R-:W-:Y:S02]  /*46b0*/  @P2 F2FP.F16.F32.PACK_AB R86, RZ, R110 ;  /* 0x0000006eff56223e */ /* 0x000fe400000000ff */
[----:B------:R-:W-:Y:S02]  /*46c0*/  @P2 F2FP.F16.F32.PACK_AB R89, RZ, R108 ;  /* 0x0000006cff59223e */ /* 0x000fe400000000ff */
[----:B------:R-:W-:-:S02]  /*46d0*/  @P2 F2FP.F16.F32.PACK_AB R81, RZ, R119 ;  /* 0x00000077ff51223e */ /* 0x000fc400000000ff */
[----:B------:R-:W-:Y:S02]  /*46e0*/  @P1 F2FP.F16.F32.PACK_AB R87, RZ, R219 ;  /* 0x000000dbff57123e */ /* 0x000fe400000000ff */
[----:B------:R-:W-:Y:S02]  /*46f0*/  @P1 F2FP.F16.F32.PACK_AB R90, RZ, R112 ;  /* 0x00000070ff5a123e */ /* 0x000fe400000000ff */
[----:B------:R-:W-:Y:S02]  /*4700*/  @P1 PRMT R65, R92, 0x7610, R65 ;  /* 0x000076105c411816 */ /* 0x000fe40000000041 */
[----:B------:R-:W-:Y:S01]  /*4710*/  @P1 PRMT R64, R93, 0x7610, R64 ;  /* 0x000076105d401816 */ /* 0x000fe20000000040 */
[----:B--2---:R-:W-:Y:S01]  /*4720*/  @P1 IMAD.WIDE.U32 R78, R200, 0x10, R94 ;  /* 0x00000010c84e1825 */ /* 0x004fe200078e005e */
[----:B------:R-:W-:Y:S02]  /*4730*/  @P2 PRMT R71, R80, 0x7610, R71 ;  /* 0x0000761050472816 */ /* 0x000fe40000000047 */
[----:B------:R-:W-:-:S02]  /*4740*/  @P2 F2FP.F16.F32.PACK_AB R83, RZ, R221 ;  /* 0x000000ddff53223e */ /* 0x000fc400000000ff */
[----:B------:R-:W-:Y:S02]  /*4750*/  @P2 PRMT R70, R82, 0x7610, R70 ;  /* 0x0000761052462816 */ /* 0x000fe40000000046 */
[----:B------:R-:W-:Y:S02]  /*4760*/  @P2 F2FP.F16.F32.PACK_AB R84, RZ, R219 ;  /* 0x000000dbff54223e */ /* 0x000fe400000000ff */
[----:B------:R-:W-:Y:S02]  /*4770*/  @P2 F2FP.F16.F32.PACK_AB R85, RZ, R112 ;  /* 0x00000070ff55223e */ /* 0x000fe400000000ff */
[----:B------:R-:W-:Y:S02]  /*4780*/  @P2 PRMT R69, R86, 0x7610, R69 ;  /* 0x0000761056452816 */ /* 0x000fe40000000045 */
[----:B------:R-:W-:Y:S02]  /*4790*/  @P2 PRMT R68, R89, 0x7610, R68 ;  /* 0x0000761059442816 */ /* 0x000fe40000000044 */
[----:B------:R-:W-:-:S02]  /*47a0*/  @P1 PRMT R65, R65, 0x5410, R87 ;  /* 0x0000541041411816 */ /* 0x000fc40000000057 */
[----:B------:R-:W-:Y:S02]  /*47b0*/  @P1 PRMT R64, R64, 0x5410, R90 ;  /* 0x0000541040401816 */ /* 0x000fe4000000005a */
[----:B------:R-:W-:Y:S01]  /*47c0*/  @P2 PRMT R71, R71, 0x5410, R81 ;  /* 0x0000541047472816 */ /* 0x000fe20000000051 */
[----:B------:R-:W-:Y:S01]  /*47d0*/  IMAD.WIDE.U32 R80, R200, 0x10, R114 ;  /* 0x00000010c8507825 */ /* 0x000fe200078e0072 */
[----:B------:R-:W-:Y:S01]  /*47e0*/  F2FP.F16.F32.PACK_AB R75, R119, R118 ;  /* 0x00000076774b723e */ /* 0x000fe200000000ff */
[----:B------:R1:W-:Y:S01]  /*47f0*/  @P1 STG.E.128 desc[UR4][R78.64], R64 ;  /* 0x000000404e001986 */ /* 0x0003e2000c101d04 */
[----:B------:R-:W-:Y:S02]  /*4800*/  F2FP.F16.F32.PACK_AB R74, R221, R116 ;  /* 0x00000074dd4a723e */ /* 0x000fe400000000ff */
[----:B------:R-:W-:Y:S02]  /*4810*/  F2FP.F16.F32.PACK_AB R73, R219, R110 ;  /* 0x0000006edb49723e */ /* 0x000fe400000000ff */
[----:B------:R-:W-:-:S02]  /*4820*/  F2FP.F16.F32.PACK_AB R72, R112, R108 ;  /* 0x0000006c7048723e */ /* 0x000fc400000000ff */
[----:B------:R-:W-:Y:S01]  /*4830*/  @P2 PRMT R70, R70, 0x5410, R83 ;  /* 0x0000541046462816 */ /* 0x000fe20000000053 */
[----:B----4-:R-:W-:Y:S01]  /*4840*/  @P2 IMAD.WIDE.U32 R82, R200, 0x10, R96 ;  /* 0x00000010c8522825 */ /* 0x010fe200078e0060 */
[----:B------:R-:W-:Y:S01]  /*4850*/  @P2 PRMT R69, R69, 0x5410, R84 ;  /* 0x0000541045452816 */ /* 0x000fe20000000054 */
[----:B------:R1:W-:Y:S01]  /*4860*/  STG.E.128 desc[UR4][R80.64], R72 ;  /* 0x0000004850007986 */ /* 0x0003e2000c101d04 */
[----:B------:R-:W-:Y:S02]  /*4870*/  @P2 PRMT R68, R68, 0x5410, R85 ;  /* 0x0000541044442816 */ /* 0x000fe40000000055 */
[----:B0-----:R-:W-:-:S03]  /*4880*/  LEA R181, R76, R181, 0x2 ;  /* 0x000000b54cb57211 */ /* 0x001fc600078e10ff */
[----:B------:R1:W-:Y:S01]  /*4890*/  @P2 STG.E.128 desc[UR4][R82.64], R68 ;  /* 0x0000004452002986 */ /* 0x0003e2000c101d04 */
[----:B------:R-:W-:-:S13]  /*48a0*/  ISETP.GE.AND P1, PT, R181, R77, PT ;  /* 0x0000004db500720c */ /* 0x000fda0003f26270 */
[----:B------:R-:W-:Y:S05]  /*48b0*/  @!P1 BRA `(.L_x_406) ;  /* 0xffffffc8001c9947 */ /* 0x000fea000383ffff */
[----:B------:R-:W-:Y:S05]  /*48c0*/  BSYNC B1 ;  /* 0x0000000000017941 */ /* 0x000fea0003800000 */
.L_x_404:
[----:B------:R-:W-:Y:S02]  /*48d0*/  MOV R91, R38 ;  /* 0x00000026005b7202 */ /* 0x000fe40000000f00 */
[----:B------:R-:W-:Y:S02]  /*48e0*/  MOV R116, R43 ;  /* 0x0000002b00747202 */ /* 0x000fe40000000f00 */
[----:B------:R-:W-:Y:S02]  /*48f0*/  MOV R118, R41 ;  /* 0x0000002900767202 */ /* 0x000fe40000000f00 */
[----:B------:R-:W-:Y:S02]  /*4900*/  MOV R119, R42 ;  /* 0x0000002a00777202 */ /* 0x000fe40000000f00 */
[----:B------:R-:W-:Y:S02]  /*4910*/  MOV R88, R39 ;  /* 0x0000002700587202 */ /* 0x000fe40000000f00 */
[----:B------:R-:W-:-:S02]  /*4920*/  MOV R89, R40 ;  /* 0x0000002800597202 */ /* 0x000fc40000000f00 */
[----:B------:R-:W-:Y:S02]  /*4930*/  MOV R90, R37 ;  /* 0x00000025005a7202 */ /* 0x000fe40000000f00 */
[----:B-1----:R-:W-:Y:S02]  /*4940*/  MOV R73, R36 ;  /* 0x0000002400497202 */ /* 0x002fe40000000f00 */
        /* <DEDUP_REMOVED lines=120> */
.L_x_403:
[----:B------:R-:W-:Y:S05]  /*50d0*/  BSYNC B0 ;  /* 0x0000000000007941 */ /* 0x000fea0003800000 */
.L_x_401:
        /* <DEDUP_REMOVED lines=200> */
[----:B------:R-:W-:Y:S02]  /*5d60*/  IADD3.X R26, RZ, RZ, RZ, P0, !PT ;  /* 0x000000ffff1a7210 */ /* 0x000fe400007fe4ff */
[----:B------:R-:W5:Y:S01]  /*5d70*/  LDS R47, [R2+0x2400] ;  /* 0x00240000022f7984 */ /* 0x000f620000000800 */
[----:B------:R-:W-:Y:S01]  /*5d80*/  FADD.FTZ R20, RZ, R20 ;  /* 0x00000014ff147221 */ /* 0x000fe20000010000 */
[----:B------:R-:W-:Y:S02]  /*5d90*/  SHF.L.U64.HI R26, R3, 0x2, R26 ;  /* 0x00000002031a7819 */ /* 0x000fe4000001021a */
        /* <DEDUP_REMOVED lines=69> */
[----:B---3--:R-:W-:Y:S01]  /*61f0*/  FADD.FTZ R57, R11, R24 ;  /* 0x000000180b397221 */ /* 0x008fe20000010000 */
[C---:B------:R-:W-:Y:S01]  /*6200*/  IADD3.X R11, R26.reuse, UR7, RZ, P0, !PT ;  /* 0x000000071a0b7c10 */ /* 0x040fe200087fe4ff */
[----:B------:R-:W-:Y:S01]  /*6210*/  ULDC.64 UR6, c[0x0][0x2e8] ;  /* 0x0000ba0000067ab9 */ /* 0x000fe20000000a00 */
[----:B------:R-:W3:Y:S01]  /*6220*/  LDS R24, [R2+0x800] ;  /* 0x0008000002187984 */ /* 0x000ee20000000800 */
[----:B------:R-:W-:Y:S01]  /*6230*/  IADD3 R16, P0, R17, UR6, RZ ;  /* 0x0000000611107c10 */ /* 0x000fe2000ff1e0ff */
[----:B----4-:R-:W-:Y:S02]  /*6240*/  FADD.FTZ R0, RZ, R0 ;  /* 0x00000000ff007221 */ /* 0x010fe40000010000 */
[----:B------:R-:W4:Y:S01]  /*6250*/  LDS R65, [R2+0x3400] ;  /* 0x0034000002417984 */ /* 0x000f220000000800 */
[----:B------:R-:W-:Y:S01]  /*6260*/  IADD3.X R17, R26, UR7, RZ, P0, !PT ;  /* 0x000000071a117c10 */ /* 0x000fe200087fe4ff */
[----:B-----5:R-:W-:-:S02]  /*6270*/  FADD.FTZ R31, R0, R31 ;  /* 0x0000001f001f7221 */ /* 0x020fc40000010000 */
[----:B------:R-:W5:Y:S02]  /*6280*/  LDS R47, [R2+0x2600] ;  /* 0x00260000022f7984 */ /* 0x000f640000000800 */
[----:B------:R-:W-:Y:S02]  /*6290*/  FADD.FTZ R30, R31, R28 ;  /* 0x0000001c1f1e7221 */ /* 0x000fe40000010000 */
[----:B------:R-:W5:Y:S01]  /*62a0*/  LDS R41, [R2+0x1800] ;  /* 0x0018000002297984 */ /* 0x000f620000000800 */
[----:B------:R-:W-:-:S03]  /*62b0*/  FADD.FTZ R20, RZ, R20 ;  /* 0x00000014ff147221 */ /* 0x000fc60000010000 */
        /* <DEDUP_REMOVED lines=10> */
[----:B------:R-:W-:Y:S04]  /*6360*/  STG.E desc[UR4][R8.64], R79 ;  /* 0x0000004f08007986 */ /* 0x000fe8000c101904 */
[----:B------:R-:W-:Y:S01]  /*6370*/  STG.E desc[UR4][R10.64], R25 ;  /* 0x000000190a007986 */ /* 0x000fe2000c101904 */
[----:B---3--:R-:W-:-:S03]  /*6380*/  FADD.FTZ R24, RZ, R24 ;  /* 0x00000018ff187221 */ /* 0x008fc60000010000 */
[----:B------:R-:W2:Y:S01]  /*6390*/  LDS R69, [R2+0x3800] ;  /* 0x0038000002457984 */ /* 0x000ea20000000800 */
[----:B----4-:R-:W-:-:S03]  /*63a0*/  FADD.FTZ R65, R20, R65 ;  /* 0x0000004114417221 */ /* 0x010fc60000010000 */
[----:B------:R-:W3:Y:S01]  /*63b0*/  LDS R51, [R2+0x2a00] ;  /* 0x002a000002337984 */ /* 0x000ee20000000800 */
[----:B-----5:R-:W-:-:S03]  /*63c0*/  FADD.FTZ R22, R22, R47 ;  /* 0x0000002f16167221 */ /* 0x020fc60000010000 */
[----:B------:R-:W4:Y:S01]  /*63d0*/  LDS R31, [R2+0x1c00] ;  /* 0x001c0000021f7984 */ /* 0x000f220000000800 */
[----:B------:R-:W-:-:S03]  /*63e0*/  FADD.FTZ R24, R24, R41 ;  /* 0x0000002918187221 */ /* 0x000fc60000010000 */
[----:B------:R-:W5:Y:S01]  /*63f0*/  LDS R25, [R2+0xe00] ;  /* 0x000e000002197984 */ /* 0x000f620000000800 */
[----:B------:R-:W-:-:S03]  /*6400*/  FADD.FTZ R26, RZ, R26 ;  /* 0x0000001aff1a7221 */ /* 0x000fc60000010000 */
[----:B------:R-:W-:Y:S01]  /*6410*/  STG.E desc[UR4][R16.64], R57 ;  /* 0x0000003910007986 */ /* 0x000fe2000c101904 */
[----:B------:R-:W-:-:S03]  /*6420*/  FADD.FTZ R67, R22, R67 ;  /* 0x0000004316437221 */ /* 0x000fc60000010000 */
[----:B------:R-:W-:Y:S01]  /*6430*/  STG.E desc[UR4][R18.64], R53 ;  /* 0x0000003512007986 */ /* 0x000fe2000c101904 */
[----:B------:R-:W-:-:S03]  /*6440*/  FADD.FTZ R24, R24, R49 ;  /* 0x0000003118187221 */ /* 0x000fc60000010000 */
[----:B------:R-:W5:Y:S01]  /*6450*/  LDS R57, [R2+0x3a00] ;  /* 0x003a000002397984 */ /* 0x000f620000000800 */
[----:B0-----:R-:W-:-:S03]  /*6460*/  FADD.FTZ R26, R26, R43 ;  /* 0x0000002b1a1a7221 */ /* 0x001fc60000010000 */
[----:B------:R-:W0:Y:S01]  /*6470*/  LDS R53, [R2+0x2c00] ;  /* 0x002c000002357984 */ /* 0x000e220000000800 */
[----:B-1----:R-:W-:-:S03]  /*6480*/  FADD.FTZ R0, RZ, R0 ;  /* 0x00000000ff007221 */ /* 0x002fc60000010000 */
[----:B------:R-:W1:Y:S04]  /*6490*/  LDS R28, [R2+0x1e00] ;  /* 0x001e0000021c7984 */ /* 0x000e680000000800 */
        /* <DEDUP_REMOVED lines=42> */
.L_x_405:
        /* <DEDUP_REMOVED lines=8> */
.L_x_408:
[----:B------:R-:W-:Y:S05]  /*67c0*/  BSYNC B2 ;  /* 0x0000000000027941 */ /* 0x000fea0003800000 */
.L_x_407:
        /* <DEDUP_REMOVED lines=8> */
.L_x_409:
[----:B------:R-:W-:Y:S01]  /*6850*/  HFMA2.MMA R233, -RZ, RZ, 0, 1.1920928955078125e-07 ;  /* 0x00000002ffe97435 */ /* 0x000fe200000001ff */
[----:B------:R-:W-:Y:S01]  /*6860*/  MOV R232, R119 ;  /* 0x0000007700e87202 */ /* 0x000fe20000000f00 */
[----:B------:R-:W-:-:S09]  /*6870*/  FADD.FTZ R222, R222, R240 ;  /* 0x000000f0dede7221 */ /* 0x000fd20000010000 */
[----:B------:R-:W-:Y:S05]  /*6880*/  WARPSYNC.COLLECTIVE R235, `(.L_x_410) ;  /* 0x00000000eb087348 */ /* 0x000fea0003c00000 */
[----:B------:R0:W1:Y:S02]  /*6890*/  SHFL.BFLY P2, R240, R232, R233, R234 ;  /* 0x0c0000e9e8f07389 */ /* 0x00006400000400ea */
[----:B01----:R-:W-:Y:S01]  /*68a0*/  ENDCOLLECTIVE ;  /* 0x000000000000791b */ /* 0x003fe20003800000 */
.L_x_410:
[----:B------:R-:W-:Y:S01]  /*68b0*/  MOV R232, R222 ;  /* 0x000000de00e87202 */ /* 0x000fe20000000f00 */
[----:B------:R-:W-:-:S07]  /*68c0*/  FADD.FTZ R119, R119, R240 ;  /* 0x000000f077777221 */ /* 0x000fce0000010000 */
[----:B------:R-:W-:Y:S05]  /*68d0*/  WARPSYNC.COLLECTIVE R235, `(.L_x_411) ;  /* 0x00000000eb087348 */ /* 0x000fea0003c00000 */
[----:B------:R0:W1:Y:S02]  /*68e0*/  SHFL.BFLY P2, R240, R232, R233, R234 ;  /* 0x0c0000e9e8f07389 */ /* 0x00006400000400ea */
[----:B01----:R-:W-:Y:S01]  /*68f0*/  ENDCOLLECTIVE ;  /* 0x000000000000791b */ /* 0x003fe20003800000 */
.L_x_411:
[----:B------:R-:W-:Y:S01]  /*6900*/  HFMA2.MMA R233, -RZ, RZ, 0, 2.384185791015625e-07 ;  /* 0x00000004ffe97435 */ /* 0x000fe200000001ff */
[----:B------:R-:W-:Y:S01]  /*6910*/  MOV R232, R119 ;  /* 0x0000007700e87202 */ /* 0x000fe20000000f00 */
[----:B------:R-:W-:-:S09]  /*6920*/  FADD.FTZ R222, R222, R240 ;  /* 0x000000f0dede7221 */ /* 0x000fd20000010000 */
[----:B------:R-:W-:Y:S05]  /*6930*/  WARPSYNC.COLLECTIVE R235, `(.L_x_412) ;  /* 0x00000000eb087348 */ /* 0x000fea0003c00000 */
[----:B------:R0:W1:Y:S02]  /*6940*/  SHFL.BFLY P2, R240, R232, R233, R234 ;  /* 0x0c0000e9e8f07389 */ /* 0x00006400000400ea */
[----:B01----:R-:W-:Y:S01]  /*6950*/  ENDCOLLECTIVE ;  /* 0x000000000000791b */ /* 0x003fe20003800000 */
.L_x_412:
[----:B------:R-:W-:Y:S01]  /*6960*/  MOV R232, R222 ;  /* 0x000000de00e87202 */ /* 0x000fe20000000f00 */
[----:B------:R-:W-:-:S07]  /*6970*/  FADD.FTZ R119, R119, R240 ;  /* 0x000000f077777221 */ /* 0x000fce0000010000 */
[----:B------:R-:W-:Y:S05]  /*6980*/  WARPSYNC.COLLECTIVE R235, `(.L_x_413) ;  /* 0x00000000eb087348 */ /* 0x000fea0003c00000 */
[----:B------:R0:W1:Y:S02]  /*6990*/  SHFL.BFLY P2, R240, R232, R233, R234 ;  /* 0x0c0000e9e8f07389 */ /* 0x00006400000400ea */
[----:B01----:R-:W-:Y:S01]  /*69a0*/  ENDCOLLECTIVE ;  /* 0x000000000000791b */ /* 0x003fe20003800000 */
.L_x_413:
[----:B------:R-:W-:Y:S01]  /*69b0*/  HFMA2.MMA R233, -RZ, RZ, 0, 4.76837158203125e-07 ;  /* 0x00000008ffe97435 */ /* 0x000fe200000001ff */
[----:B------:R-:W-:Y:S01]  /*69c0*/  MOV R232, R119 ;  /* 0x0000007700e87202 */ /* 0x000fe20000000f00 */
[----:B------:R-:W-:-:S09]  /*69d0*/  FADD.FTZ R222, R222, R240 ;  /* 0x000000f0dede7221 */ /* 0x000fd20000010000 */
[----:B------:R-:W-:Y:S05]  /*69e0*/  WARPSYNC.COLLECTIVE R235, `(.L_x_414) ;  /* 0x00000000eb087348 */ /* 0x000fea0003c00000 */
[----:B------:R0:W1:Y:S02]  /*69f0*/  SHFL.BFLY P2, R240, R232, R233, R234 ;  /* 0x0c0000e9e8f07389 */ /* 0x00006400000400ea */
[----:B01----:R-:W-:Y:S01]  /*6a00*/  ENDCOLLECTIVE ;  /* 0x000000000000791b */ /* 0x003fe20003800000 */
.L_x_414:
[----:B------:R-:W-:Y:S01]  /*6a10*/  MOV R232, R222 ;  /* 0x000000de00e87202 */ /* 0x000fe20000000f00 */
[----:B------:R-:W-:-:S07]  /*6a20*/  FADD.FTZ R119, R119, R240 ;  /* 0x000000f077777221 */ /* 0x000fce0000010000 */
[----:B------:R-:W-:Y:S05]  /*6a30*/  WARPSYNC.COLLECTIVE R235, `(.L_x_415) ;  /* 0x00000000eb087348 */ /* 0x000fea0003c00000 */
[----:B------:R0:W1:Y:S02]  /*6a40*/  SHFL.BFLY P2, R240, R232, R233, R234 ;  /* 0x0c0000e9e8f07389 */ /* 0x00006400000400ea */
[----:B01----:R-:W-:Y:S01]  /*6a50*/  ENDCOLLECTIVE ;  /* 0x000000000000791b */ /* 0x003fe20003800000 */
.L_x_415:
[----:B------:R-:W-:Y:S01]  /*6a60*/  HFMA2.MMA R233, -RZ, RZ, 0, 9.5367431640625e-07 ;  /* 0x00000010ffe97435 */ /* 0x000fe200000001ff */
[----:B------:R-:W-:Y:S01]  /*6a70*/  MOV R232, R119 ;  /* 0x0000007700e87202 */ /* 0x000fe20000000f00 */
[----:B------:R-:W-:-:S09]  /*6a80*/  FADD.FTZ R222, R222, R240 ;  /* 0x000000f0dede7221 */ /* 0x000fd20000010000 */
[----:B------:R-:W-:Y:S05]  /*6a90*/  WARPSYNC.COLLECTIVE R235, `(.L_x_416) ;  /* 0x00000000eb087348 */ /* 0x000fea0003c00000 */
[----:B------:R0:W1:Y:S02]  /*6aa0*/  SHFL.BFLY P2, R240, R232, R233, R234 ;  /* 0x0c0000e9e8f07389 */ /* 0x00006400000400ea */
[----:B01----:R-:W-:Y:S01]  /*6ab0*/  ENDCOLLECTIVE ;  /* 0x000000000000791b */ /* 0x003fe20003800000 */
.L_x_416:
[----:B------:R-:W-:Y:S02]  /*6ac0*/  MOV R232, R222 ;  /* 0x000000de00e87202 */ /* 0x000fe40000000f00 */
[----:B------:R-:W-:-:S07]  /*6ad0*/  MOV R236, R240 ;  /* 0x000000f000ec7202 */ /* 0x000fce0000000f00 */
[----:B------:R-:W-:Y:S05]  /*6ae0*/  WARPSYNC.COLLECTIVE R235, `(.L_x_417) ;  /* 0x00000000eb087348 */ /* 0x000fea0003c00000 */
[----:B------:R0:W1:Y:S02]  /*6af0*/  SHFL.BFLY P2, R240, R232, R233, R234 ;  /* 0x0c0000e9e8f07389 */ /* 0x00006400000400ea */
[----:B01----:R-:W-:Y:S01]  /*6b00*/  ENDCOLLECTIVE ;  /* 0x000000000000791b */ /* 0x003fe20003800000 */
.L_x_417:
[----:B------:R-:W-:Y:S01]  /*6b10*/  MOV R232, R240 ;  /* 0x000000f000e87202 */ /* 0x000fe20000000f00 */
[----:B------:R-:W-:Y:S06]  /*6b20*/  BRA `(.L_x_418) ;  /* 0xffffffc400ec7947 */ /* 0x000fec000383ffff */
.L_x_419:
        /* <DEDUP_REMOVED lines=13> */
.L_x_3731:


//--------------------- .text._ZN10layer_norm31ln_parallel_residual_bwd_kernelINS_13Kernel_traitsI6__halfS2_S2_S2_fjLj1024ELj1ELj4ELj1ELj16ENS_18Kernel_traits_baseILj1024ES2_S2_S2_S2_fjLj128EEEEELb0ELb1ELb0EEEvNS_9BwdParamsE --------------------------
	.section	.text._ZN10layer_norm31ln_parallel_residual_bwd_kernelINS_13Kernel_traitsI6__halfS2_S2_S2_fjLj1024ELj1ELj4ELj1ELj16ENS_18Kernel_traits_baseILj1024ES2_S2_S2_S2_fjLj128EEEEELb0ELb1ELb0EEEvNS_9BwdParamsE,"ax",@progbits
	.align	128
        .global         _ZN10layer_norm31ln_parallel_residual_bwd_kernelINS_13Kernel_traitsI6__halfS2_S2_S2_fjLj1024ELj1ELj4ELj1ELj16ENS_18Kernel_traits_baseILj1024ES2_S2_S2_S2_fjLj128EEEEELb0ELb1ELb0EEEvNS_9BwdParamsE
        .type           _ZN10layer_norm31ln_parallel_residual_bwd_kernelINS_13Kernel_traitsI6__halfS2_S2_S2_fjLj1024ELj1ELj4ELj1ELj16ENS_18Kernel_traits_baseILj1024ES2_S2_S2_S2_fjLj128EEEEELb0ELb1ELb0EEEvNS_9BwdParamsE,@function
        .size           _ZN10layer_norm31ln_parallel_residual_bwd_kernelINS_13Kernel_traitsI6__halfS2_S2_S2_fjLj1024ELj1ELj4ELj1ELj16ENS_18Kernel_traits_baseILj1024ES2_S2_S2_S2_fjLj128EEEEELb0ELb1ELb0EEEvNS_9BwdParamsE,(.L_x_3732 - _ZN10layer_norm31ln_parallel_residual_bwd_kernelINS_13Kernel_traitsI6__halfS2_S2_S2_fjLj1024ELj1ELj4ELj1ELj16ENS_18Kernel_traits_baseILj1024ES2_S2_S2_S2_fjLj128EEEEELb0ELb1ELb0EEEvNS_9BwdParamsE)
        .other          _ZN10layer_norm31ln_parallel_residual_bwd_kernelINS_13Kernel_traitsI6__halfS2_S2_S2_fjLj1024ELj1ELj4ELj1ELj16ENS_18Kernel_traits_baseILj1024ES2_S2_S2_S2_fjLj128EEEEELb0ELb1ELb0EEEvNS_9BwdParamsE,@"STO_CUDA_ENTRY STV_DEFAULT"
_ZN10layer_norm31ln_parallel_residual_bwd_kernelINS_13Kernel_traitsI6__halfS2_S2_S2_fjLj1024ELj1ELj4ELj1ELj16ENS_18Kernel_traits_baseILj1024ES2_S2_S2_S2_fjLj128EEEEELb0ELb1ELb0EEEvNS_9BwdParamsE:
.text._ZN10layer_norm31ln_parallel_residual_bwd_kernelINS_13Kernel_traitsI6__halfS2_S2_S2_fjLj1024ELj1ELj4ELj1ELj16ENS_18Kernel_traits_baseILj1024ES2_S2_S2_S2_fjLj128EEEEELb0ELb1ELb0EEEvNS_9BwdParamsE:
        /* <DEDUP_REMOVED lines=29> */
[C---:B-1----:R-:W-:Y:S01]  /*01d0*/  @P2 IMAD.WIDE.U32 R6, R13.reuse, 0x10, R4 ;  /* 0x000000100d062825 */ /* 0x042fe200078e0004 */
[----:B------:R-:W-:-:S04]  /*01e0*/  @P2 IADD3 R13, R13, 0x20, RZ ;  /* 0x000000200d0d2810 */ /* 0x000fc80007ffe0ff */
[----:B------:R0:W5:Y:S01]  /*01f0*/  @P2 LDG.E.128 R16, desc[UR4][R6.64] ;  /* 0x0000000406102981 */ /* 0x000162000c1e1d00 */
        /* <DEDUP_REMOVED lines=43> */
[--C-:B-----5:R-:W-:Y:S01]  /*04b0*/  HADD2.F32 R34, -RZ, R24.reuse.H0_H0 ;  /* 0x20000018ff227230 */ /* 0x120fe20000004100 */
[----:B------:R-:W-:Y:S01]  /*04c0*/  ULDC.U8 UR6, c[0x0][0x2a0] ;  /* 0x0000a80000067ab9 */ /* 0x000fe20000000000 */
[----:B------:R-:W-:Y:S01]  /*04d0*/  HADD2.F32 R33, -RZ, R24.H1_H1 ;  /* 0x30000018ff217230 */ /* 0x000fe20000004100 */
[----:B------:R-:W-:Y:S01]  /*04e0*/  HFMA2.MMA R113, -RZ, RZ, 0, 0 ;  /* 0x00000000ff717435 */ /* 0x000fe200000001ff */
[--C-:B------:R-:W-:Y:S01]  /*04f0*/  HADD2.F32 R32, -RZ, R25.reuse.H0_H0 ;  /* 0x20000019ff207230 */ /* 0x100fe20000004100 */
[----:B------:R-:W-:Y:S01]  /*0500*/  ISETP.NE.AND P5, PT, RZ, UR6, PT ;  /* 0x00000006ff007c0c */ /* 0x000fe2000bfa5270 */
[----:B------:R-:W-:Y:S02]  /*0510*/  HADD2.F32 R31, -RZ, R25.H1_H1 ;  /* 0x30000019ff1f7230 */ /* 0x000fe40000004100 */
[--C-:B------:R-:W-:Y:S02]  /*0520*/  HADD2.F32 R30, -RZ, R26.reuse.H0_H0 ;  /* 0x2000001aff1e7230 */ /* 0x100fe40000004100 */
[----:B------:R-:W-:-:S02]  /*0530*/  HADD2.F32 R29, -RZ, R26.H1_H1 ;  /* 0x3000001aff1d7230 */ /* 0x000fc40000004100 */
[----:B------:R-:W-:Y:S02]  /*0540*/  HADD2.F32 R28, -RZ, R27.H0_H0 ;  /* 0x2000001bff1c7230 */ /* 0x000fe40000004100 */
[--C-:B------:R-:W-:Y:S02]  /*0550*/  HADD2.F32 R26, -RZ, R16.reuse.H0_H0 ;  /* 0x20000010ff1a7230 */ /* 0x100fe40000004100 */
[----:B------:R-:W-:Y:S02]  /*0560*/  HADD2.F32 R25, -RZ, R16.H1_H1 ;  /* 0x30000010ff197230 */ /* 0x000fe40000004100 */
[--C-:B------:R-:W-:Y:S02]  /*0570*/  HADD2.F32 R24, -RZ, R17.reuse.H0_H0 ;  /* 0x20000011ff187230 */ /* 0x100fe40000004100 */
[----:B------:R-:W-:Y:S02]  /*0580*/  HADD2.F32 R23, -RZ, R17.H1_H1 ;  /* 0x30000011ff177230 */ /* 0x000fe40000004100 */
[----:B------:R-:W-:-:S02]  /*0590*/  HADD2.F32 R22, -RZ, R18.H0_H0 ;  /* 0x20000012ff167230 */ /* 0x000fc40000004100 */
[----:B------:R-:W-:Y:S02]  /*05a0*/  HADD2.F32 R21, -RZ, R18.H1_H1 ;  /* 0x30000012ff157230 */ /* 0x000fe40000004100 */
[----:B------:R-:W-:Y:S02]  /*05b0*/  HADD2.F32 R20, -RZ, R19.H0_H0 ;  /* 0x20000013ff147230 */ /* 0x000fe40000004100 */
[----:B------:R-:W-:Y:S02]  /*05c0*/  HADD2.F32 R27, -RZ, R27.H1_H1 ;  /* 0x3000001bff1b7230 */ /* 0x000fe40000004100 */
[----:B------:R-:W-:Y:S02]  /*05d0*/  HADD2.F32 R19, -RZ, R19.H1_H1 ;  /* 0x30000013ff137230 */ /* 0x000fe40000004100 */
[--C-:B------:R-:W-:Y:S02]  /*05e0*/  HADD2.F32 R18, -RZ, R44.reuse.H0_H0 ;  /* 0x2000002cff127230 */ /* 0x100fe40000004100 */
[----:B------:R-:W-:-:S02]  /*05f0*/  HADD2.F32 R17, -RZ, R44.H1_H1 ;  /* 0x3000002cff117230 */ /* 0x000fc40000004100 */
[--C-:B------:R-:W-:Y:S02]  /*0600*/  HADD2.F32 R16, -RZ, R45.reuse.H0_H0 ;  /* 0x2000002dff107230 */ /* 0x100fe40000004100 */
[----:B------:R-:W-:Y:S02]  /*0610*/  HADD2.F32 R15, -RZ, R45.H1_H1 ;  /* 0x3000002dff0f7230 */ /* 0x000fe40000004100 */
[--C-:B------:R-:W-:Y:S02]  /*0620*/  HADD2.F32 R14, -RZ, R46.reuse.H0_H0 ;  /* 0x2000002eff0e7230 */ /* 0x100fe40000004100 */
        /* <DEDUP_REMOVED lines=10> */
[----:B------:R-:W-:-:S07]  /*06d0*/  HADD2.F32 R2, -RZ, R43.H1_H1 ;  /* 0x3000002bff027230 */ /* 0x000fce0000004100 */
.L_x_439:
        /* <DEDUP_REMOVED lines=27> */
[--C-:B--2---:R-:W-:Y:S02]  /*0890*/  HADD2.F32 R38, -RZ, R132.reuse.H0_H0 ;  /* 0x20000084ff267230 */ /* 0x104fe40000004100 */
[----:B------:R-:W-:Y:S02]  /*08a0*/  HADD2.F32 R136, -RZ, R132.H1_H1 ;  /* 0x30000084ff887230 */ /* 0x000fe40000004100 */
[----:B------:R-:W-:Y:S02]  /*08b0*/  HADD2.F32 R142, -RZ, R134.H0_H0 ;  /* 0x20000086ff8e7230 */ /* 0x000fe40000004100 */
[C---:B------:R-:W-:Y:S01]  /*08c0*/  FADD.FTZ R38, -R197.reuse, R38 ;  /* 0x00000026c5267221 */ /* 0x040fe20000010100 */
[--C-:B------:R-:W-:Y:S02]  /*08d0*/  HADD2.F32 R138, -RZ, R133.reuse.H0_H0 ;  /* 0x20000085ff8a7230 */ /* 0x100fe40000004100 */
[----:B------:R-:W-:Y:S01]  /*08e0*/  FADD.FTZ R136, -R197, R136 ;  /* 0x00000088c5887221 */ /* 0x000fe20000010100 */
[----:B------:R-:W-:-:S02]  /*08f0*/  HADD2.F32 R132, -RZ, R133.H1_H1 ;  /* 0x30000085ff847230 */ /* 0x000fc40000004100 */
[----:B------:R-:W-:Y:S01]  /*0900*/  FADD.FTZ R142, -R197, R142 ;  /* 0x0000008ec58e7221 */ /* 0x000fe20000010100 */
[----:B------:R-:W-:Y:S02]  /*0910*/  HADD2.F32 R144, -RZ, R134.H1_H1 ;  /* 0x30000086ff907230 */ /* 0x000fe40000004100 */
[C---:B-----5:R-:W-:Y:S01]  /*0920*/  FMUL.FTZ R3, R195.reuse, R38 ;  /* 0x00000026c3037220 */ /* 0x060fe20000410000 */
[--C-:B------:R-:W-:Y:S02]  /*0930*/  HADD2.F32 R146, -RZ, R135.reuse.H0_H0 ;  /* 0x20000087ff927230 */ /* 0x100fe40000004100 */
[C---:B------:R-:W-:Y:S01]  /*0940*/  FMUL.FTZ R38, R195.reuse, R136 ;  /* 0x00000088c3267220 */ /* 0x040fe20000410000 */
[----:B------:R-:W-:Y:S02]  /*0950*/  HADD2.F32 R148, -RZ, R135.H1_H1 ;  /* 0x30000087ff947230 */ /* 0x000fe40000004100 */
[----:B------:R-:W-:Y:S01]  /*0960*/  FMUL.FTZ R145, R195, R142 ;  /* 0x0000008ec3917220 */ /* 0x000fe20000410000 */
[C---:B------:R-:W-:Y:S01]  /*0970*/  FADD.FTZ R144, -R197.reuse, R144 ;  /* 0x00000090c5907221 */ /* 0x040fe20000010100 */
[C---:B------:R-:W-:Y:S01]  /*0980*/  FADD.FTZ R138, -R197.reuse, R138 ;  /* 0x0000008ac58a7221 */ /* 0x040fe20000010100 */
[----:B------:R-:W-:Y:S01]  /*0990*/  FADD.FTZ R132, -R197, R132 ;  /* 0x00000084c5847221 */ /* 0x000fe20000010100 */
[----:B---3--:R-:W-:-:S02]  /*09a0*/  HADD2.F32 R133, -RZ, R128.H0_H0 ;  /* 0x20000080ff857230 */ /* 0x008fc40000004100 */
[C---:B------:R-:W-:Y:S01]  /*09b0*/  FMUL.FTZ R144, R195.reuse, R144 ;  /* 0x00000090c3907220 */ /* 0x040fe20000410000 */
[----:B------:R-:W-:Y:S02]  /*09c0*/  HADD2.F32 R128, -RZ, R128.H1_H1 ;  /* 0x30000080ff807230 */ /* 0x000fe40000004100 */
[----:B------:R-:W-:Y:S01]  /*09d0*/  FMUL.FTZ R143, R195, R138 ;  /* 0x0000008ac38f7220 */ /* 0x000fe20000410000 */
[--C-:B------:R-:W-:Y:S02]  /*09e0*/  HADD2.F32 R135, -RZ, R129.reuse.H0_H0 ;  /* 0x20000081ff877230 */ /* 0x100fe40000004100 */
[----:B------:R-:W-:Y:S01]  /*09f0*/  FMUL.FTZ R136, R34, R133 ;  /* 0x0000008522887220 */ /* 0x000fe20000410000 */
[----:B------:R-:W-:Y:S02]  /*0a00*/  HADD2.F32 R134, -RZ, R129.H1_H1 ;  /* 0x30000081ff867230 */ /* 0x000fe40000004100 */
[----:B------:R-:W-:Y:S01]  /*0a10*/  FADD.FTZ R81, R81, R128 ;  /* 0x0000008051517221 */ /* 0x000fe20000010000 */
[----:B------:R-:W-:-:S02]  /*0a20*/  HADD2.F32 R129, -RZ, R130.H0_H0 ;  /* 0x20000082ff817230 */ /* 0x000fc40000004100 */
[-C--:B------:R-:W-:Y:S01]  /*0a30*/  FFMA.FTZ R113, R38, R128.reuse, R113 ;  /* 0x0000008026717223 */ /* 0x080fe20000010071 */
[----:B0-----:R-:W-:Y:S01]  /*0a40*/  FMUL.FTZ R141, R33, R128 ;  /* 0x00000080218d7220 */ /* 0x001fe20000410000 */
[----:B------:R-:W-:Y:S01]  /*0a50*/  FADD.FTZ R128, RZ, R136 ;  /* 0x00000088ff807221 */ /* 0x000fe20000010000 */
[----:B------:R-:W-:Y:S02]  /*0a60*/  HADD2.F32 R130, -RZ, R130.H1_H1 ;  /* 0x30000082ff827230 */ /* 0x000fe40000004100 */
[----:B------:R-:W-:Y:S01]  /*0a70*/  FADD.FTZ R76, R76, R129 ;  /* 0x000000814c4c7221 */ /* 0x000fe20000010000 */
[-C--:B------:R-:W-:Y:S01]  /*0a80*/  FFMA.FTZ R108, R145, R129.reuse, R108 ;  /* 0x00000081916c7223 */ /* 0x080fe2000001006c */
[----:B------:R-:W-:Y:S01]  /*0a90*/  FMUL.FTZ R142, R30, R129 ;  /* 0x000000811e8e7220 */ /* 0x000fe20000410000 */
[----:B------:R-:W-:Y:S01]  /*0aa0*/  FFMA.FTZ R129, R3, R136, RZ ;  /* 0x0000008803817223 */ /* 0x000fe200000100ff */
[--C-:B------:R-:W-:Y:S02]  /*0ab0*/  HADD2.F32 R199, -RZ, R131.reuse.H0_H0 ;  /* 0x20000083ffc77230 */ /* 0x100fe40000004100 */
[----:B------:R-:W-:Y:S01]  /*0ac0*/  FMUL.FTZ R140, R32, R135 ;  /* 0x00000087208c7220 */ /* 0x000fe20000410000 */
[----:B------:R-:W-:-:S02]  /*0ad0*/  HADD2.F32 R200, -RZ, R131.H1_H1 ;  /* 0x30000083ffc87230 */ /* 0x000fc40000004100 */
[----:B------:R-:W-:Y:S01]  /*0ae0*/  FADD.FTZ R131, R128, R141 ;  /* 0x0000008d80837221 */ /* 0x000fe20000010000 */
[----:B------:R-:W-:Y:S01]  /*0af0*/  FFMA.FTZ R128, R38, R141, R129 ;  /* 0x0000008d26807223 */ /* 0x000fe20000010081 */
[----:B------:R-:W-:Y:S01]  /*0b00*/  FADD.FTZ R77, R77, R130 ;  /* 0x000000824d4d7221 */ /* 0x000fe20000010000 */
[-C--:B------:R-:W-:Y:S01]  /*0b10*/  FFMA.FTZ R109, R144, R130.reuse, R109 ;  /* 0x00000082906d7223 */ /* 0x080fe2000001006d */
[----:B------:R-:W-:Y:S01]  /*0b20*/  FMUL.FTZ R149, R29, R130 ;  /* 0x000000821d957220 */ /* 0x000fe20000410000 */
        /* <DEDUP_REMOVED lines=30> */
[----:B------:R-:W-:-:S07]  /*0d10*/  FFMA.FTZ R200, R150, R148, R129 ;  /* 0x0000009496c87223 */ /* 0x000fce0000010081 */
.L_x_423:
[----:B------:R-:W-:Y:S05]  /*0d20*/  BSYNC B1 ;  /* 0x0000000000017941 */ /* 0x000fea0003800000 */
.L_x_422:
        /* <DEDUP_REMOVED lines=13> */
[----:B------:R-:W-:Y:S01]  /*0e00*/  IADD3 R199, R199, 0x20, RZ ;  /* 0x00000020c7c77810 */ /* 0x000fe20007ffe0ff */
[--C-:B--2---:R-:W-:Y:S02]  /*0e10*/  HADD2.F32 R154, -RZ, R128.reuse.H0_H0 ;  /* 0x20000080ff9a7230 */ /* 0x104fe40000004100 */
[----:B------:R-:W-:Y:S02]  /*0e20*/  HADD2.F32 R156, -RZ, R128.H1_H1 ;  /* 0x30000080ff9c7230 */ /* 0x000fe40000004100 */
[--C-:B------:R-:W-:Y:S02]  /*0e30*/  HADD2.F32 R158, -RZ, R129.reuse.H0_H0 ;  /* 0x20000081ff9e7230 */ /* 0x100fe40000004100 */
[C---:B------:R-:W-:Y:S01]  /*0e40*/  FADD.FTZ R154, -R197.reuse, R154 ;  /* 0x0000009ac59a7221 */ /* 0x040fe20000010100 */
[----:B------:R-:W-:Y:S02]  /*0e50*/  HADD2.F32 R128, -RZ, R129.H1_H1 ;  /* 0x30000081ff807230 */ /* 0x000fe40000004100 */
[----:B0-----:R-:W-:Y:S01]  /*0e60*/  FADD.FTZ R152, -R197, R156 ;  /* 0x0000009cc5987221 */ /* 0x001fe20000010100 */
[----:B------:R-:W-:-:S02]  /*0e70*/  HADD2.F32 R164, -RZ, R131.H0_H0 ;  /* 0x20000083ffa47230 */ /* 0x000fc40000004100 */
[----:B-----5:R-:W-:Y:S01]  /*0e80*/  FMUL.FTZ R139, R195, R154 ;  /* 0x0000009ac38b7220 */ /* 0x020fe20000410000 */
[C---:B------:R-:W-:Y:S01]  /*0e90*/  FADD.FTZ R158, -R197.reuse, R158 ;  /* 0x0000009ec59e7221 */ /* 0x040fe20000010100 */
[----:B------:R-:W-:Y:S01]  /*0ea0*/  FADD.FTZ R128, -R197, R128 ;  /* 0x00000080c5807221 */ /* 0x000fe20000010100 */
[----:B------:R-:W-:Y:S02]  /*0eb0*/  HADD2.F32 R166, -RZ, R131.H1_H1 ;  /* 0x30000083ffa67230 */ /* 0x000fe40000004100 */
[C---:B------:R-:W-:Y:S01]  /*0ec0*/  FMUL.FTZ R152, R195.reuse, R152 ;  /* 0x00000098c3987220 */ /* 0x040fe20000410000 */
[C---:B------:R-:W-:Y:S01]  /*0ed0*/  FMUL.FTZ R155, R195.reuse, R158 ;  /* 0x0000009ec39b7220 */ /* 0x040fe20000410000 */
[----:B------:R-:W-:Y:S01]  /*0ee0*/  FMUL.FTZ R156, R195, R128 ;  /* 0x00000080c39c7220 */ /* 0x000fe20000410000 */
[--C-:B------:R-:W-:Y:S02]  /*0ef0*/  HADD2.F32 R160, -RZ, R130.reuse.H0_H0 ;  /* 0x20000082ffa07230 */ /* 0x100fe40000004100 */
[----:B------:R-:W-:Y:S01]  /*0f00*/  FADD.FTZ R164, -R197, R164 ;  /* 0x000000a4c5a47221 */ /* 0x000fe20000010100 */
[----:B------:R-:W-:-:S02]  /*0f10*/  HADD2.F32 R162, -RZ, R130.H1_H1 ;  /* 0x30000082ffa27230 */ /* 0x000fc40000004100 */
[C---:B------:R-:W-:Y:S01]  /*0f20*/  FADD.FTZ R166, -R197.reuse, R166 ;  /* 0x000000a6c5a67221 */ /* 0x040fe20000010100 */
[--C-:B---3--:R-:W-:Y:S02]  /*0f30*/  HADD2.F32 R129, -RZ, R132.reuse.H0_H0 ;  /* 0x20000084ff817230 */ /* 0x108fe40000004100 */
[C---:B------:R-:W-:Y:S01]  /*0f40*/  FADD.FTZ R160, -R197.reuse, R160 ;  /* 0x000000a0c5a07221 */ /* 0x040fe20000010100 */
[----:B------:R-:W-:Y:S02]  /*0f50*/  HADD2.F32 R132, -RZ, R132.H1_H1 ;  /* 0x30000084ff847230 */ /* 0x000fe40000004100 */
[----:B------:R-:W-:Y:S01]  /*0f60*/  FADD.FTZ R162, -R197, R162 ;  /* 0x000000a2c5a27221 */ /* 0x000fe20000010100 */
[--C-:B------:R-:W-:Y:S02]  /*0f70*/  HADD2.F32 R131, -RZ, R133.reuse.H0_H0 ;  /* 0x20000085ff837230 */ /* 0x100fe40000004100 */
[-C--:B------:R-:W-:Y:S01]  /*0f80*/  FMUL.FTZ R154, R26, R129.reuse ;  /* 0x000000811a9a7220 */ /* 0x080fe20000410000 */
[----:B------:R-:W-:Y:S01]  /*0f90*/  FADD.FTZ R72, R72, R129 ;  /* 0x0000008148487221 */ /* 0x000fe20000010000 */
[----:B------:R-:W-:Y:S01]  /*0fa0*/  FFMA.FTZ R104, R139, R129, R104 ;  /* 0x000000818b687223 */ /* 0x000fe20000010068 */
[----:B------:R-:W-:Y:S01]  /*0fb0*/  FMUL.FTZ R153, R25, R132 ;  /* 0x0000008419997220 */ /* 0x000fe20000410000 */
[----:B------:R-:W-:Y:S01]  /*0fc0*/  FADD.FTZ R128, R201, R154 ;  /* 0x0000009ac9807221 */ /* 0x000fe20000010000 */
[----:B------:R-:W-:Y:S01]  /*0fd0*/  FFMA.FTZ R129, R139, R154, R200 ;  /* 0x0000009a8b817223 */ /* 0x000fe200000100c8 */
[----:B------:R-:W-:-:S02]  /*0fe0*/  HADD2.F32 R130, -RZ, R133.H1_H1 ;  /* 0x30000085ff827230 */ /* 0x000fc40000004100 */
[----:B------:R-:W-:Y:S01]  /*0ff0*/  FADD.FTZ R74, R74, R131 ;  /* 0x000000834a4a7221 */ /* 0x000fe20000010000 */
[-C--:B------:R-:W-:Y:S01]  /*1000*/  FFMA.FTZ R106, R155, R131.reuse, R106 ;  /* 0x000000839b6a7223 */ /* 0x080fe2000001006a */
[----:B------:R-:W-:Y:S01]  /*1010*/  FMUL.FTZ R158, R24, R131 ;  /* 0x00000083189e7220 */ /* 0x000fe20000410000 */
[----:B------:R-:W-:Y:S01]  /*1020*/  FADD.FTZ R131, R128, R153 ;  /* 0x0000009980837221 */ /* 0x000fe20000010000 */
[----:B------:R-:W-:Y:S01]  /*1030*/  FFMA.FTZ R128, R152, R153, R129 ;  /* 0x0000009998807223 */ /* 0x000fe20000010081 */
[--C-:B------:R-:W-:Y:S02]  /*1040*/  HADD2.F32 R133, -RZ, R134.reuse.H0_H0 ;  /* 0x20000086ff857230 */ /* 0x100fe40000004100 */
[----:B------:R-:W-:Y:S01]  /*1050*/  FADD.FTZ R75, R75, R130 ;  /* 0x000000824b4b7221 */ /* 0x000fe20000010000 */
[-C--:B------:R-:W-:Y:S01]  /*1060*/  FFMA.FTZ R107, R156, R130.reuse, R107 ;  /* 0x000000829c6b7223 */ /* 0x080fe2000001006b */
[----:B------:R-:W-:Y:S01]  /*1070*/  FMUL.FTZ R159, R23, R130 ;  /* 0x00000082179f7220 */ /* 0x000fe20000410000 */
[----:B------:R-:W-:Y:S01]  /*1080*/  FADD.FTZ R130, R131, R158 ;  /* 0x0000009e83827221 */ /* 0x000fe20000010000 */
[----:B------:R-:W-:Y:S01]  /*1090*/  FFMA.FTZ R129, R155, R158, R128 ;  /* 0x0000009e9b817223 */ /* 0x000fe20000010080 */
[----:B------:R-:W-:-:S02]  /*10a0*/  HADD2.F32 R134, -RZ, R134.H1_H1 ;  /* 0x30000086ff867230 */ /* 0x000fc40000004100 */
[C---:B------:R-:W-:Y:S01]  /*10b0*/  FMUL.FTZ R157, R195.reuse, R160 ;  /* 0x000000a0c39d7220 */ /* 0x040fe20000410000 */
[----:B------:R-:W-:Y:S01]  /*10c0*/  FMUL.FTZ R160, R22, R133 ;  /* 0x0000008516a07220 */ /* 0x000fe20000410000 */
[----:B------:R-:W-:Y:S01]  /*10d0*/  FADD.FTZ R131, R130, R159 ;  /* 0x0000009f82837221 */ /* 0x000fe20000010000 */
[----:B------:R-:W-:Y:S01]  /*10e0*/  FFMA.FTZ R128, R156, R159, R129 ;  /* 0x0000009f9c807223 */ /* 0x000fe20000010081 */
[--C-:B------:R-:W-:Y:S02]  /*10f0*/  HADD2.F32 R165, -RZ, R135.reuse.H0_H0 ;  /* 0x20000087ffa57230 */ /* 0x100fe40000004100 */
[----:B------:R-:W-:Y:S01]  /*1100*/  FMUL.FTZ R162, R195, R162 ;  /* 0x000000a2c3a27220 */ /* 0x000fe20000410000 */
[----:B------:R-:W-:Y:S01]  /*1110*/  FMUL.FTZ R161, R21, R134 ;  /* 0x0000008615a17220 */ /* 0x000fe20000410000 */
[----:B------:R-:W-:Y:S01]  /*1120*/  FADD.FTZ R130, R131, R160 ;  /* 0x000000a083827221 */ /* 0x000fe20000010000 */
[----:B------:R-:W-:Y:S01]  /*1130*/  FFMA.FTZ R129, R157, R160, R128 ;  /* 0x000000a09d817223 */ /* 0x000fe20000010080 */
[----:B------:R-:W-:-:S02]  /*1140*/  HADD2.F32 R202, -RZ, R135.H1_H1 ;  /* 0x30000087ffca7230 */ /* 0x000fc40000004100 */
[----:B------:R-:W-:Y:S01]  /*1150*/  FMUL.FTZ R163, R195, R164 ;  /* 0x000000a4c3a37220 */ /* 0x000fe20000410000 */
        /* <DEDUP_REMOVED lines=19> */
.L_x_425:
[----:B------:R-:W-:Y:S05]  /*1290*/  BSYNC B1 ;  /* 0x0000000000017941 */ /* 0x000fea0003800000 */
.L_x_424:
        /* <DEDUP_REMOVED lines=16> */
[----:B------:R-:W-:Y:S02]  /*13a0*/  HADD2.F32 R176, -RZ, R134.H0_H0 ;  /* 0x20000086ffb07230 */ /* 0x000fe40000004100 */
[C---:B------:R-:W-:Y:S01]  /*13b0*/  FADD.FTZ R170, -R197.reuse, R170 ;  /* 0x000000aac5aa7221 */ /* 0x040fe20000010100 */
[--C-:B------:R-:W-:Y:S02]  /*13c0*/  HADD2.F32 R174, -RZ, R133.reuse.H0_H0 ;  /* 0x20000085ffae7230 */ /* 0x100fe40000004100 */
[----:B0-----:R-:W-:Y:S01]  /*13d0*/  FADD.FTZ R168, -R197, R172 ;  /* 0x000000acc5a87221 */ /* 0x001fe20000010100 */
        /* <DEDUP_REMOVED lines=21> */
[----:B------:R-:W-:Y:S01]  /*1530*/  FMUL.FTZ R167, R17, R128 ;  /* 0x0000008011a77220 */ /* 0x000fe20000410000 */
[----:B------:R-:W-:Y:S01]  /*1540*/  FADD.FTZ R128, R201, R170 ;  /* 0x000000aac9807221 */ /* 0x000fe20000010000 */
[----:B------:R-:W-:Y:S02]  /*1550*/  HADD2.F32 R130, -RZ, R130.H1_H1 ;  /* 0x30000082ff827230 */ /* 0x000fe40000004100 */
[----:B------:R-:W-:Y:S01]  /*1560*/  FADD.FTZ R60, R60, R129 ;  /* 0x000000813c3c7221 */ /* 0x000fe20000010000 */
[-C--:B------:R-:W-:Y:S01]  /*1570*/  FFMA.FTZ R92, R171, R129.reuse, R92 ;  /* 0x00000081ab5c7223 */ /* 0x080fe2000001005c */
[----:B------:R-:W-:Y:S01]  /*1580*/  FMUL.FTZ R176, R14, R129 ;  /* 0x000000810eb07220 */ /* 0x000fe20000410000 */
[----:B------:R-:W-:Y:S01]  /*1590*/  FFMA.FTZ R129, R137, R170, R200 ;  /* 0x000000aa89817223 */ /* 0x000fe200000100c8 */
        /* <DEDUP_REMOVED lines=17> */
[-C--:B------:R-:W-:Y:S01]  /*16b0*/  FMUL.FTZ R180, R12, R179.reuse ;  /* 0x000000b30cb47220 */ /* 0x080fe20000410000 */
[----:B------:R-:W-:Y:S01]  /*16c0*/  FADD.FTZ R130, R131, R176 ;  /* 0x000000b083827221 */ /* 0x000fe20000010000 */
[----:B------:R-:W-:Y:S01]  /*16d0*/  FFMA.FTZ R129, R171, R176, R128 ;  /* 0x000000b0ab817223 */ /* 0x000fe20000010080 */
        /* <DEDUP_REMOVED lines=18> */
.L_x_427:
[----:B------:R-:W-:Y:S05]  /*1800*/  BSYNC B1 ;  /* 0x0000000000017941 */ /* 0x000fea0003800000 */
.L_x_426:
        /* <DEDUP_REMOVED lines=15> */
[--C-:B------:R-:W-:Y:S02]  /*1900*/  HADD2.F32 R190, -RZ, R133.reuse.H0_H0 ;  /* 0x20000085ffbe7230 */ /* 0x100fe40000004100 */
[C---:B------:R-:W-:Y:S01]  /*1910*/  FADD.FTZ R186, -R197.reuse, R186 ;  /* 0x000000bac5ba7221 */ /* 0x040fe20000010100 */
[----:B------:R-:W-:Y:S02]  /*1920*/  HADD2.F32 R132, -RZ, R133.H1_H1 ;  /* 0x30000085ff847230 */ /* 0x000fe40000004100 */
[----:B------:R-:W-:Y:S01]  /*1930*/  FADD.FTZ R188, -R197, R188 ;  /* 0x000000bcc5bc7221 */ /* 0x000fe20000010100 */
[----:B------:R-:W-:-:S02]  /*1940*/  HADD2.F32 R192, -RZ, R134.H0_H0 ;  /* 0x20000086ffc07230 */ /* 0x000fc40000004100 */
[C---:B-----5:R-:W-:Y:S01]  /*1950*/  FMUL.FTZ R39, R195.reuse, R186 ;  /* 0x000000bac3277220 */ /* 0x060fe20000410000 */
[----:B------:R-:W-:Y:S02]  /*1960*/  HADD2.F32 R134, -RZ, R134.H1_H1 ;  /* 0x30000086ff867230 */ /* 0x000fe40000004100 */
[----:B0-----:R-:W-:Y:S01]  /*1970*/  FMUL.FTZ R184, R195, R188 ;  /* 0x000000bcc3b87220 */ /* 0x001fe20000410000 */
[--C-:B------:R-:W-:Y:S02]  /*1980*/  HADD2.F32 R196, -RZ, R135.reuse.H0_H0 ;  /* 0x20000087ffc47230 */ /* 0x100fe40000004100 */
[C---:B------:R-:W-:Y:S01]  /*1990*/  FADD.FTZ R190, -R197.reuse, R190 ;  /* 0x000000bec5be7221 */ /* 0x040fe20000010100 */
[----:B------:R-:W-:Y:S02]  /*19a0*/  HADD2.F32 R202, -RZ, R135.H1_H1 ;  /* 0x30000087ffca7230 */ /* 0x000fe40000004100 */
[C---:B------:R-:W-:Y:S01]  /*19b0*/  FADD.FTZ R194, -R197.reuse, R134 ;  /* 0x00000086c5c27221 */ /* 0x040fe20000010100 */
[C---:B------:R-:W-:Y:S01]  /*19c0*/  FADD.FTZ R132, -R197.reuse, R132 ;  /* 0x00000084c5847221 */ /* 0x040fe20000010100 */
[C---:B------:R-:W-:Y:S01]  /*19d0*/  FADD.FTZ R192, -R197.reuse, R192 ;  /* 0x000000c0c5c07221 */ /* 0x040fe20000010100 */
[----:B------:R-:W-:Y:S01]  /*19e0*/  FADD.FTZ R198, -R197, R196 ;  /* 0x000000c4c5c67221 */ /* 0x000fe20000010100 */
[----:B---3--:R-:W-:-:S02]  /*19f0*/  HADD2.F32 R133, -RZ, R128.H0_H0 ;  /* 0x20000080ff857230 */ /* 0x008fc40000004100 */
[----:B------:R-:W-:Y:S01]  /*1a00*/  FADD.FTZ R202, -R197, R202 ;  /* 0x000000cac5ca7221 */ /* 0x000fe20000010100 */
[----:B------:R-:W-:Y:S02]  /*1a10*/  HADD2.F32 R128, -RZ, R128.H1_H1 ;  /* 0x30000080ff807230 */ /* 0x000fe40000004100 */
[----:B------:R-:W-:Y:S01]  /*1a20*/  FMUL.FTZ R181, R195, R190 ;  /* 0x000000bec3b57220 */ /* 0x000fe20000410000 */
[--C-:B------:R-:W-:Y:S02]  /*1a30*/  HADD2.F32 R135, -RZ, R129.reuse.H0_H0 ;  /* 0x20000081ff877230 */ /* 0x100fe40000004100 */
[----:B------:R-:W-:Y:S01]  /*1a40*/  FMUL.FTZ R186, R10, R133 ;  /* 0x000000850aba7220 */ /* 0x000fe20000410000 */
[----:B------:R-:W-:Y:S02]  /*1a50*/  HADD2.F32 R134, -RZ, R129.H1_H1 ;  /* 0x30000081ff867230 */ /* 0x000fe40000004100 */
[----:B------:R-:W-:Y:S01]  /*1a60*/  FADD.FTZ R57, R57, R128 ;  /* 0x0000008039397221 */ /* 0x000fe20000010000 */
[-C--:B------:R-:W-:Y:S01]  /*1a70*/  FFMA.FTZ R89, R184, R128.reuse, R89 ;  /* 0x00000080b8597223 */ /* 0x080fe20000010059 */
[----:B------:R-:W-:Y:S01]  /*1a80*/  FMUL.FTZ R183, R9, R128 ;  /* 0x0000008009b77220 */ /* 0x000fe20000410000 */
[----:B------:R-:W-:Y:S01]  /*1a90*/  FADD.FTZ R128, R201, R186 ;  /* 0x000000bac9807221 */ /* 0x000fe20000010000 */
[----:B------:R-:W-:Y:S01]  /*1aa0*/  FFMA.FTZ R129, R39, R186, R200 ;  /* 0x000000ba27817223 */ /* 0x000fe200000100c8 */
[----:B------:R-:W-:-:S02]  /*1ab0*/  HADD2.F32 R193, -RZ, R131.H0_H0 ;  /* 0x20000083ffc17230 */ /* 0x000fc40000004100 */
[----:B------:R-:W-:Y:S01]  /*1ac0*/  FMUL.FTZ R190, R8, R135 ;  /* 0x0000008708be7220 */ /* 0x000fe20000410000 */
[----:B------:R-:W-:Y:S02]  /*1ad0*/  HADD2.F32 R197, -RZ, R131.H1_H1 ;  /* 0x30000083ffc57230 */ /* 0x000fe40000004100 */
[----:B------:R-:W-:Y:S01]  /*1ae0*/  FADD.FTZ R131, R128, R183 ;  /* 0x000000b780837221 */ /* 0x000fe20000010000 */
[----:B------:R-:W-:Y:S01]  /*1af0*/  FFMA.FTZ R128, R184, R183, R129 ;  /* 0x000000b7b8807223 */ /* 0x000fe20000010081 */
[--C-:B------:R-:W-:Y:S02]  /*1b00*/  HADD2.F32 R189, -RZ, R130.reuse.H0_H0 ;  /* 0x20000082ffbd7230 */ /* 0x100fe40000004100 */
[----:B------:R-:W-:Y:S01]  /*1b10*/  FMUL.FTZ R188, R195, R132 ;  /* 0x00000084c3bc7220 */ /* 0x000fe20000410000 */
[----:B------:R-:W-:Y:S02]  /*1b20*/  HADD2.F32 R196, -RZ, R130.H1_H1 ;  /* 0x30000082ffc47230 */ /* 0x000fe40000004100 */
        /* <DEDUP_REMOVED lines=35> */
.L_x_429:
[----:B------:R-:W-:Y:S05]  /*1d60*/  BSYNC B1 ;  /* 0x0000000000017941 */ /* 0x000fea0003800000 */
.L_x_428:
        /* <DEDUP_REMOVED lines=20> */
.L_x_451:
        /* <DEDUP_REMOVED lines=10> */
[-C--:B------:R-:W-:Y:S01]  /*1f50*/  FFMA.FTZ R131, R143, R197.reuse, R200 ;  /* 0x000000c58f837223 */ /* 0x080fe200000100c8 */
[----:B------:R-:W-:Y:S01]  /*1f60*/  ISETP.NE.AND.EX P6, PT, RZ, UR9, PT, P6 ;  /* 0x00000009ff007c0c */ /* 0x000fe2000bfc5360 */
[----:B------:R-:W-:Y:S01]  /*1f70*/  FADD.FTZ R128, R136, -R129 ;  /* 0x8000008188807221 */ /* 0x000fe20000010000 */
[----:B------:R-:W-:Y:S01]  /*1f80*/  FADD.FTZ R132, R141, -R132 ;  /* 0x800000848d847221 */ /* 0x000fe20000010000 */
[----:B0-----:R-:W-:Y:S01]  /*1f90*/  FFMA.FTZ R134, R138, R197, R200 ;  /* 0x000000c58a867223 */ /* 0x001fe200000100c8 */
[----:B------:R-:W-:Y:S01]  /*1fa0*/  ISETP.NE.U32.AND P0, PT, RZ, UR12, PT ;  /* 0x0000000cff007c0c */ /* 0x000fe2000bf05070 */
[C---:B-----5:R-:W-:Y:S01]  /*1fb0*/  FMUL.FTZ R130, R195.reuse, R128 ;  /* 0x00000080c3827220 */ /* 0x060fe20000410000 */
[----:B------:R-:W-:Y:S01]  /*1fc0*/  FMUL.FTZ R199, R195, R132 ;  /* 0x00000084c3c77220 */ /* 0x000fe20000410000 */
[----:B------:R-:W-:Y:S01]  /*1fd0*/  FADD.FTZ R132, R140, -R131 ;  /* 0x800000838c847221 */ /* 0x000fe20000010000 */
[----:B------:R-:W-:Y:S01]  /*1fe0*/  FADD.FTZ R134, R147, -R134 ;  /* 0x8000008693867221 */ /* 0x000fe20000010000 */
[----:B------:R-:W-:-:S02]  /*1ff0*/  ISETP.NE.AND.EX P0, PT, RZ, UR13, PT, P0 ;  /* 0x0000000dff007c0c */ /* 0x000fc4000bf05300 */
[C---:B------:R-:W-:Y:S01]  /*2000*/  FMUL.FTZ R201, R195.reuse, R132 ;  /* 0x00000084c3c97220 */ /* 0x040fe20000410000 */
[----:B------:R-:W-:Y:S01]  /*2010*/  FMUL.FTZ R202, R195, R134 ;  /* 0x00000086c3ca7220 */ /* 0x000fe20000410000 */
[--C-:B------:R-:W-:Y:S02]  /*2020*/  @P6 HADD2.F32 R129, -RZ, R48.reuse.H0_H0 ;  /* 0x20000030ff816230 */ /* 0x100fe40000004100 */
[----:B------:R-:W-:Y:S02]  /*2030*/  @P6 HADD2.F32 R128, -RZ, R48.H1_H1 ;  /* 0x30000030ff806230 */ /* 0x000fe40000004100 */
[----:B------:R-:W-:Y:S02]  /*2040*/  @P6 HADD2.F32 R131, -RZ, R50.H0_H0 ;  /* 0x20000032ff836230 */ /* 0x000fe40000004100 */
[----:B------:R-:W-:Y:S01]  /*2050*/  @P6 FADD.FTZ R130, R130, R129 ;  /* 0x0000008182826221 */ /* 0x000fe20000010000 */
[----:B------:R-:W-:Y:S01]  /*2060*/  FFMA.FTZ R129, R145, R197, R200 ;  /* 0x000000c591817223 */ /* 0x000fe200000100c8 */
[----:B------:R-:W-:Y:S01]  /*2070*/  @P6 FADD.FTZ R199, R199, R128 ;  /* 0x00000080c7c76221 */ /* 0x000fe20000010000 */
[----:B------:R-:W-:-:S02]  /*2080*/  @P6 HADD2.F32 R128, -RZ, R49.H0_H0 ;  /* 0x20000031ff806230 */ /* 0x000fc40000004100 */
[----:B------:R-:W-:Y:S01]  /*2090*/  FADD.FTZ R204, R142, -R129 ;  /* 0x800000818ecc7221 */ /* 0x000fe20000010000 */
[----:B------:R-:W-:Y:S02]  /*20a0*/  @P6 HADD2.F32 R129, -RZ, R49.H1_H1 ;  /* 0x30000031ff816230 */ /* 0x000fe40000004100 */
[----:B------:R-:W-:Y:S01]  /*20b0*/  @P6 FADD.FTZ R201, R201, R128 ;  /* 0x00000080c9c96221 */ /* 0x000fe20000010000 */
[----:B------:R-:W-:Y:S01]  /*20c0*/  FMUL.FTZ R204, R195, R204 ;  /* 0x000000ccc3cc7220 */ /* 0x000fe20000410000 */
[-CC-:B------:R-:W-:Y:S01]  /*20d0*/  FFMA.FTZ R128, R144, R197.reuse, R200.reuse ;  /* 0x000000c590807223 */ /* 0x180fe200000100c8 */
[----:B------:R-:W-:Y:S01]  /*20e0*/  @P6 FADD.FTZ R202, R202, R129 ;  /* 0x00000081caca6221 */ /* 0x000fe20000010000 */
[-CC-:B------:R-:W-:Y:S01]  /*20f0*/  FFMA.FTZ R129, R151, R197.reuse, R200.reuse ;  /* 0x000000c597817223 */ /* 0x180fe200000100c8 */
[----:B------:R-:W-:Y:S01]  /*2100*/  @P6 FADD.FTZ R204, R204, R131 ;  /* 0x00000083cccc6221 */ /* 0x000fe20000010000 */
[----:B------:R-:W-:Y:S01]  /*2110*/  FFMA.FTZ R131, R150, R197, R200 ;  /* 0x000000c596837223 */ /* 0x000fe200000100c8 */
[----:B------:R-:W-:Y:S01]  /*2120*/  FADD.FTZ R128, R149, -R128 ;  /* 0x8000008095807221 */ /* 0x000fe20000010000 */
[----:B------:R-:W-:Y:S01]  /*2130*/  FADD.FTZ R132, R146, -R129 ;  /* 0x8000008192847221 */ /* 0x000fe20000010000 */
[----:B------:R-:W-:-:S02]  /*2140*/  @P6 HADD2.F32 R129, -RZ, R51.H0_H0 ;  /* 0x20000033ff816230 */ /* 0x000fc40000004100 */
[----:B------:R-:W-:Y:S01]  /*2150*/  FADD.FTZ R134, R148, -R131 ;  /* 0x8000008394867221 */ /* 0x000fe20000010000 */
[C---:B------:R-:W-:Y:S01]  /*2160*/  FMUL.FTZ R203, R195.reuse, R128 ;  /* 0x00000080c3cb7220 */ /* 0x040fe20000410000 */
[C---:B------:R-:W-:Y:S01]  /*2170*/  FMUL.FTZ R206, R195.reuse, R132 ;  /* 0x00000084c3ce7220 */ /* 0x040fe20000410000 */
[----:B------:R-:W-:Y:S02]  /*2180*/  @P6 HADD2.F32 R128, -RZ, R50.H1_H1 ;  /* 0x30000032ff806230 */ /* 0x000fe40000004100 */
[----:B------:R-:W-:Y:S01]  /*2190*/  FMUL.FTZ R209, R195, R134 ;  /* 0x00000086c3d17220 */ /* 0x000fe20000410000 */
[----:B------:R-:W-:Y:S02]  /*21a0*/  @P6 HADD2.F32 R132, -RZ, R51.H1_H1 ;  /* 0x30000033ff846230 */ /* 0x000fe40000004100 */
[----:B------:R-:W-:Y:S01]  /*21b0*/  @P6 FADD.FTZ R206, R206, R129 ;  /* 0x00000081cece6221 */ /* 0x000fe20000010000 */
[----:B------:R-:W-:Y:S01]  /*21c0*/  @P0 F2FP.F16.F32.PACK_AB R131, RZ, R130 ;  /* 0x00000082ff83023e */ /* 0x000fe200000000ff */
[----:B------:R-:W-:Y:S01]  /*21d0*/  @P6 FADD.FTZ R203, R203, R128 ;  /* 0x00000080cbcb6221 */ /* 0x000fe20000010000 */
[----:B------:R-:W-:Y:S01]  /*21e0*/  @P0 F2FP.F16.F32.PACK_AB R133, RZ, R201 ;  /* 0x000000c9ff85023e */ /* 0x000fe200000000ff */
[----:B------:R-:W-:Y:S01]  /*21f0*/  @P6 FADD.FTZ R209, R209, R132 ;  /* 0x00000084d1d16221 */ /* 0x000fe20000010000 */
[----:B------:R-:W-:-:S02]  /*2200*/  ISETP.NE.U32.AND P6, PT, RZ, UR12, PT ;  /* 0x0000000cff007c0c */ /* 0x000fc4000bfc5070 */
[----:B------:R-:W-:Y:S02]  /*2210*/  @P0 F2FP.F16.F32.PACK_AB R135, RZ, R204 ;  /* 0x000000ccff87023e */ /* 0x000fe400000000ff */
[----:B------:R-:W-:Y:S02]  /*2220*/  ISETP.NE.AND.EX P6, PT, RZ, UR13, PT, P6 ;  /* 0x0000000dff007c0c */ /* 0x000fe4000bfc5360 */
[----:B------:R-:W-:Y:S02]  /*2230*/  @P0 F2FP.F16.F32.PACK_AB R207, RZ, R206 ;  /* 0x000000ceffcf023e */ /* 0x000fe400000000ff */
[----:B------:R-:W-:Y:S02]  /*2240*/  @P0 F2FP.F16.F32.PACK_AB R132, RZ, R199 ;  /* 0x000000c7ff84023e */ /* 0x000fe400000000ff */
[----:B------:R-:W-:Y:S02]  /*2250*/  @P0 F2FP.F16.F32.PACK_AB R134, RZ, R202 ;  /* 0x000000caff86023e */ /* 0x000fe400000000ff */
[----:B------:R-:W-:-:S02]  /*2260*/  @P0 F2FP.F16.F32.PACK_AB R205, RZ, R203 ;  /* 0x000000cbffcd023e */ /* 0x000fc400000000ff */
[----:B------:R-:W-:Y:S02]  /*2270*/  @P0 F2FP.F16.F32.PACK_AB R208, RZ, R209 ;  /* 0x000000d1ffd0023e */ /* 0x000fe400000000ff */
[----:B------:R-:W-:Y:S01]  /*2280*/  @P0 PRMT R120, R131, 0x7610, R120 ;  /* 0x0000761083780816 */ /* 0x000fe20000000078 */
[----:B------:R-:W0:Y:S01]  /*2290*/  @P6 LDC.64 R128, c[0x0][0x308] ;  /* 0x0000c200ff806b82 */ /* 0x000e220000000a00 */
[----:B------:R-:W-:Y:S02]  /*22a0*/  @P0 PRMT R121, R133, 0x7610, R121 ;  /* 0x0000761085790816 */ /* 0x000fe40000000079 */
[----:B------:R-:W-:Y:S02]  /*22b0*/  @P0 PRMT R122, R135, 0x7610, R122 ;  /* 0x00007610877a0816 */ /* 0x000fe4000000007a */
[----:B------:R-:W-:Y:S02]  /*22c0*/  @P0 PRMT R123, R207, 0x7610, R123 ;  /* 0x00007610cf7b0816 */ /* 0x000fe4000000007b */
[----:B------:R-:W-:-:S02]  /*22d0*/  @P0 PRMT R120, R120, 0x5410, R132 ;  /* 0x0000541078780816 */ /* 0x000fc40000000084 */
[----:B------:R-:W-:Y:S01]  /*22e0*/  @P0 PRMT R121, R121, 0x5410, R134 ;  /* 0x0000541079790816 */ /* 0x000fe20000000086 */
[----:B------:R-:W1:Y:S01]  /*22f0*/  LDC.64 R132, c[0x0][0x2f8] ;  /* 0x0000be00ff847b82 */ /* 0x000e620000000a00 */
[----:B------:R-:W-:Y:S02]  /*2300*/  @P0 PRMT R122, R122, 0x5410, R205 ;  /* 0x000054107a7a0816 */ /* 0x000fe400000000cd */
[----:B------:R-:W-:Y:S02]  /*2310*/  @P0 PRMT R123, R123, 0x5410, R208 ;  /* 0x000054107b7b0816 */ /* 0x000fe400000000d0 */
[----:B------:R-:W-:Y:S02]  /*2320*/  ISETP.NE.U32.AND P0, PT, RZ, UR14, PT ;  /* 0x0000000eff007c0c */ /* 0x000fe4000bf05070 */
[----:B------:R-:W-:Y:S02]  /*2330*/  F2FP.F16.F32.PACK_AB R131, R209, R206 ;  /* 0x000000ced183723e */ /* 0x000fe400000000ff */
[----:B------:R-:W-:Y:S01]  /*2340*/  ISETP.NE.AND.EX P0, PT, RZ, UR15, PT, P0 ;  /* 0x0000000fff007c0c */ /* 0x000fe2000bf05300 */
[----:B0-----:R-:W-:Y:S01]  /*2350*/  @P6 IMAD.WIDE.U32 R134, R36, 0x10, R128 ;  /* 0x0000001024866825 */ /* 0x001fe200078e0080 */
[----:B------:R-:W-:-:S02]  /*2360*/  F2FP.F16.F32.PACK_AB R128, R199, R130 ;  /* 0x00000082c780723e */ /* 0x000fc400000000ff */
[-C--:B------:R-:W-:Y:S02]  /*2370*/  F2FP.F16.F32.PACK_AB R129, R202, R201.reuse ;  /* 0x000000c9ca81723e */ /* 0x080fe400000000ff */
[----:B------:R0:W-:Y:S07]  /*2380*/  @P6 STG.E.128 desc[UR4][R134.64], R120 ;  /* 0x0000007886006986 */ /* 0x0001ee000c101d04 */
[----:B------:R-:W-:Y:S02]  /*2390*/  @P0 F2FP.F16.F32.PACK_AB R205, RZ, R130 ;  /* 0x00000082ffcd023e */ /* 0x000fe400000000ff */
[----:B------:R-:W-:Y:S01]  /*23a0*/  @P0 F2FP.F16.F32.PACK_AB R207, RZ, R201 ;  /* 0x000000c9ffcf023e */ /* 0x000fe200000000ff */
[----:B-1----:R-:W-:Y:S01]  /*23b0*/  IMAD.WIDE.U32 R132, R36, 0x10, R132 ;  /* 0x0000001024847825 */ /* 0x002fe200078e0084 */
[----:B------:R-:W-:-:S02]  /*23c0*/  @P0 F2FP.F16.F32.PACK_AB R210, RZ, R204 ;  /* 0x000000ccffd2023e */ /* 0x000fc400000000ff */
[----:B------:R-:W-:Y:S02]  /*23d0*/  @P0 F2FP.F16.F32.PACK_AB R212, RZ, R206 ;  /* 0x000000ceffd4023e */ /* 0x000fe400000000ff */
[----:B------:R-:W-:Y:S02]  /*23e0*/  @P0 PRMT R124, R205, 0x7610, R124 ;  /* 0x00007610cd7c0816 */ /* 0x000fe4000000007c */
[----:B------:R-:W-:Y:S02]  /*23f0*/  @P0 F2FP.F16.F32.PACK_AB R208, RZ, R202 ;  /* 0x000000caffd0023e */ /* 0x000fe400000000ff */
[----:B------:R-:W-:Y:S02]  /*2400*/  @P0 F2FP.F16.F32.PACK_AB R211, RZ, R203 ;  /* 0x000000cbffd3023e */ /* 0x000fe400000000ff */
[----:B------:R-:W-:Y:S02]  /*2410*/  @P0 F2FP.F16.F32.PACK_AB R213, RZ, R209 ;  /* 0x000000d1ffd5023e */ /* 0x000fe400000000ff */
[----:B0-----:R-:W-:-:S02]  /*2420*/  @P0 F2FP.F16.F32.PACK_AB R135, RZ, R199 ;  /* 0x000000c7ff87023e */ /* 0x001fc400000000ff */
[----:B------:R-:W-:Y:S02]  /*2430*/  @P0 PRMT R125, R207, 0x7610, R125 ;  /* 0x00007610cf7d0816 */ /* 0x000fe4000000007d */
[----:B------:R-:W-:Y:S02]  /*2440*/  @P0 PRMT R126, R210, 0x7610, R126 ;  /* 0x00007610d27e0816 */ /* 0x000fe4000000007e */
[----:B------:R-:W-:Y:S02]  /*2450*/  @P0 LEA R134, P6, R36, UR14, 0x4 ;  /* 0x0000000e24860c11 */ /* 0x000fe4000f8c20ff */
[----:B------:R-:W-:Y:S02]  /*2460*/  @P0 PRMT R127, R212, 0x7610, R127 ;  /* 0x00007610d47f0816 */ /* 0x000fe4000000007f */
[----:B------:R-:W-:Y:S02]  /*2470*/  F2FP.F16.F32.PACK_AB R130, R203, R204 ;  /* 0x000000cccb82723e */ /* 0x000fe400000000ff */
[----:B------:R-:W-:-:S02]  /*2480*/  @P0 PRMT R124, R124, 0x5410, R135 ;  /* 0x000054107c7c0816 */ /* 0x000fc40000000087 */
[----:B------:R-:W-:Y:S01]  /*2490*/  @P0 LEA.HI.X R135, R36, UR15, RZ, 0x4, P6 ;  /* 0x0000000f24870c11 */ /* 0x000fe2000b0f24ff */
[----:B------:R1:W-:Y:S01]  /*24a0*/  STG.E.128 desc[UR4][R132.64], R128 ;  /* 0x0000008084007986 */ /* 0x0003e2000c101d04 */
[----:B------:R-:W-:Y:S02]  /*24b0*/  @P0 PRMT R125, R125, 0x5410, R208 ;  /* 0x000054107d7d0816 */ /* 0x000fe400000000d0 */
[----:B------:R-:W-:Y:S02]  /*24c0*/  @P0 PRMT R126, R126, 0x5410, R211 ;  /* 0x000054107e7e0816 */ /* 0x000fe400000000d3 */
[----:B------:R-:W-:Y:S02]  /*24d0*/  @P0 PRMT R127, R127, 0x5410, R213 ;  /* 0x000054107f7f0816 */ /* 0x000fe400000000d5 */
[----:B------:R-:W-:-:S03]  /*24e0*/  IADD3 R36, R36, 0x20, RZ ;  /* 0x0000002024247810 */ /* 0x000fc60007ffe0ff */
[----:B------:R1:W-:Y:S04]  /*24f0*/  @P0 STG.E.128 desc[UR4][R134.64], R124 ;  /* 0x0000007c86000986 */ /* 0x0003e8000c101d04 */
.L_x_432:
[----:B------:R-:W-:Y:S05]  /*2500*/  BSYNC B1 ;  /* 0x0000000000017941 */ /* 0x000fea0003800000 */
.L_x_431:
[----:B------:R-:W-:Y:S04]  /*2510*/  BSSY B1, `(.L_x_433) ;  /* 0x0000060000017945 */ /* 0x000fe80003800000 */
[----:B------:R-:W-:Y:S05]  /*2520*/  @!P2 BRA `(.L_x_434) ;  /* 0x000000040078a947 */ /* 0x000fea0003800000 */
[----:B------:R-:W-:Y:S01]  /*2530*/  ISETP.NE.U32.AND P6, PT, RZ, UR8, PT ;  /* 0x00000008ff007c0c */ /* 0x000fe2000bfc5070 */
[-CC-:B-1----:R-:W-:Y:S01]  /*2540*/  FFMA.FTZ R129, R139, R197.reuse, R200.reuse ;  /* 0x000000c58b817223 */ /* 0x182fe200000100c8 */
        /* <DEDUP_REMOVED lines=21> */
[----:B------:R-:W-:Y:S01]  /*26a0*/  @P6 FADD.FTZ R199, R199, R130 ;  /* 0x00000082c7c76221 */ /* 0x000fe20000010000 */
[----:B------:R-:W-:Y:S01]  /*26b0*/  FADD.FTZ R132, R160, -R129 ;  /* 0x80000081a0847221 */ /* 0x000fe20000010000 */
[----:B------:R-:W-:Y:S02]  /*26c0*/  @P6 HADD2.F32 R129, -RZ, R45.H1_H1 ;  /* 0x3000002dff816230 */ /* 0x000fe40000004100 */
[-CC-:B------:R-:W-:Y:S01]  /*26d0*/  FFMA.FTZ R130, R162, R197.reuse, R200.reuse ;  /* 0x000000c5a2827223 */ /* 0x180fe200000100c8 */
[----:B------:R-:W-:Y:S02]  /*26e0*/  @P6 HADD2.F32 R133, -RZ, R47.H0_H0 ;  /* 0x2000002fff856230 */ /* 0x000fe40000004100 */
[----:B------:R-:W-:Y:S01]  /*26f0*/  FMUL.FTZ R201, R195, R132 ;  /* 0x00000084c3c97220 */ /* 0x000fe20000410000 */
[----:B------:R-:W-:Y:S01]  /*2700*/  @P6 FADD.FTZ R202, R202, R129 ;  /* 0x00000081caca6221 */ /* 0x000fe20000010000 */
[-C--:B------:R-:W-:Y:S02]  /*2710*/  FFMA.FTZ R129, R163, R197.reuse, R200 ;  /* 0x000000c5a3817223 */ /* 0x080fe400000100c8 */
[----:B------:R-:W-:Y:S01]  /*2720*/  @P6 FADD.FTZ R201, R201, R134 ;  /* 0x00000086c9c96221 */ /* 0x000fe20000010000 */
[----:B------:R-:W-:Y:S01]  /*2730*/  FFMA.FTZ R134, R166, R197, R200 ;  /* 0x000000c5a6867223 */ /* 0x000fe200000100c8 */
[----:B------:R-:W-:Y:S01]  /*2740*/  FADD.FTZ R130, R161, -R130 ;  /* 0x80000082a1827221 */ /* 0x000fe20000010000 */
[----:B------:R-:W-:Y:S01]  /*2750*/  FADD.FTZ R132, R164, -R129 ;  /* 0x80000081a4847221 */ /* 0x000fe20000010000 */
[----:B------:R-:W-:-:S02]  /*2760*/  @P6 HADD2.F32 R129, -RZ, R46.H1_H1 ;  /* 0x3000002eff816230 */ /* 0x000fc40000004100 */
[----:B------:R-:W-:Y:S01]  /*2770*/  FADD.FTZ R134, R165, -R134 ;  /* 0x80000086a5867221 */ /* 0x000fe20000010000 */
[C---:B------:R-:W-:Y:S01]  /*2780*/  FMUL.FTZ R204, R195.reuse, R130 ;  /* 0x00000082c3cc7220 */ /* 0x040fe20000410000 */
[----:B------:R-:W-:Y:S02]  /*2790*/  @P6 HADD2.F32 R130, -RZ, R47.H1_H1 ;  /* 0x3000002fff826230 */ /* 0x000fe40000004100 */
[C---:B------:R-:W-:Y:S01]  /*27a0*/  FMUL.FTZ R206, R195.reuse, R132 ;  /* 0x00000084c3ce7220 */ /* 0x040fe20000410000 */
[----:B------:R-:W-:Y:S01]  /*27b0*/  FMUL.FTZ R209, R195, R134 ;  /* 0x00000086c3d17220 */ /* 0x000fe20000410000 */
[----:B------:R-:W-:Y:S01]  /*27c0*/  @P6 FADD.FTZ R204, R204, R129 ;  /* 0x00000081cccc6221 */ /* 0x000fe20000010000 */
[----:B------:R-:W-:Y:S01]  /*27d0*/  @P0 F2FP.F16.F32.PACK_AB R129, RZ, R128 ;  /* 0x00000080ff81023e */ /* 0x000fe200000000ff */
[----:B------:R-:W-:Y:S01]  /*27e0*/  @P6 FADD.FTZ R206, R206, R133 ;  /* 0x00000085cece6221 */ /* 0x000fe20000010000 */
        /* <DEDUP_REMOVED lines=9> */
[----:B------:R-:W-:Y:S01]  /*2880*/  @P0 F2FP.F16.F32.PACK_AB R208, RZ, R209 ;  /* 0x000000d1ffd0023e */ /* 0x000fe200000000ff */
[----:B------:R-:W0:Y:S01]  /*2890*/  @P6 LDC.64 R132, c[0x0][0x308] ;  /* 0x0000c200ff846b82 */ /* 0x000e220000000a00 */
[----:B------:R-:W-:Y:S02]  /*28a0*/  @P0 PRMT R120, R129, 0x7610, R120 ;  /* 0x0000761081780816 */ /* 0x000fe40000000078 */
[----:B------:R-:W-:Y:S02]  /*28b0*/  @P0 PRMT R121, R134, 0x7610, R121 ;  /* 0x0000761086790816 */ /* 0x000fe40000000079 */
[----:B------:R-:W-:Y:S02]  /*28c0*/  @P0 PRMT R122, R203, 0x7610, R122 ;  /* 0x00007610cb7a0816 */ /* 0x000fe4000000007a */
[----:B------:R-:W-:-:S02]  /*28d0*/  @P0 PRMT R123, R207, 0x7610, R123 ;  /* 0x00007610cf7b0816 */ /* 0x000fc4000000007b */
[----:B------:R-:W-:Y:S02]  /*28e0*/  @P0 PRMT R120, R120, 0x5410, R130 ;  /* 0x0000541078780816 */ /* 0x000fe40000000082 */
[----:B------:R-:W-:Y:S02]  /*28f0*/  @P0 PRMT R121, R121, 0x5410, R135 ;  /* 0x0000541079790816 */ /* 0x000fe40000000087 */
[----:B------:R-:W-:Y:S01]  /*2900*/  @P0 PRMT R122, R122, 0x5410, R205 ;  /* 0x000054107a7a0816 */ /* 0x000fe200000000cd */
[----:B------:R-:W1:Y:S01]  /*2910*/  LDC.64 R134, c[0x0][0x2f8] ;  /* 0x0000be00ff867b82 */ /* 0x000e620000000a00 */
[----:B------:R-:W-:Y:S02]  /*2920*/  @P0 PRMT R123, R123, 0x5410, R208 ;  /* 0x000054107b7b0816 */ /* 0x000fe400000000d0 */
[----:B------:R-:W-:Y:S02]  /*2930*/  ISETP.NE.U32.AND P0, PT, RZ, UR14, PT ;  /* 0x0000000eff007c0c */ /* 0x000fe4000bf05070 */
[----:B------:R-:W-:-:S02]  /*2940*/  F2FP.F16.F32.PACK_AB R129, R202, R199 ;  /* 0x000000c7ca81723e */ /* 0x000fc400000000ff */
[----:B------:R-:W-:Y:S02]  /*2950*/  ISETP.NE.AND.EX P0, PT, RZ, UR15, PT, P0 ;  /* 0x0000000fff007c0c */ /* 0x000fe4000bf05300 */
[----:B------:R-:W-:Y:S01]  /*2960*/  F2FP.F16.F32.PACK_AB R130, R204, R201 ;  /* 0x000000c9cc82723e */ /* 0x000fe200000000ff */
[----:B0-----:R-:W-:-:S05]  /*2970*/  @P6 IMAD.WIDE.U32 R132, R36, 0x10, R132 ;  /* 0x0000001024846825 */ /* 0x001fca00078e0084 */
[----:B------:R0:W-:Y:S05]  /*2980*/  @P6 STG.E.128 desc[UR4][R132.64], R120 ;  /* 0x0000007884006986 */ /* 0x0001ea000c101d04 */
[----:B------:R-:W-:Y:S02]  /*2990*/  @P0 F2FP.F16.F32.PACK_AB R203, RZ, R128 ;  /* 0x00000080ffcb023e */ /* 0x000fe400000000ff */
[----:B------:R-:W-:Y:S02]  /*29a0*/  @P0 F2FP.F16.F32.PACK_AB R205, RZ, R199 ;  /* 0x000000c7ffcd023e */ /* 0x000fe400000000ff */
[----:B------:R-:W-:Y:S01]  /*29b0*/  @P0 F2FP.F16.F32.PACK_AB R208, RZ, R201 ;  /* 0x000000c9ffd0023e */ /* 0x000fe200000000ff */
[----:B-1----:R-:W-:Y:S01]  /*29c0*/  IMAD.WIDE.U32 R134, R36, 0x10, R134 ;  /* 0x0000001024867825 */ /* 0x002fe200078e0086 */
[----:B------:R-:W-:-:S02]  /*29d0*/  @P0 F2FP.F16.F32.PACK_AB R211, RZ, R206 ;  /* 0x000000ceffd3023e */ /* 0x000fc400000000ff */
[----:B------:R-:W-:Y:S02]  /*29e0*/  @P0 PRMT R124, R203, 0x7610, R124 ;  /* 0x00007610cb7c0816 */ /* 0x000fe4000000007c */
[----:B------:R-:W-:Y:S02]  /*29f0*/  @P0 F2FP.F16.F32.PACK_AB R207, RZ, R202 ;  /* 0x000000caffcf023e */ /* 0x000fe400000000ff */
[----:B------:R-:W-:Y:S02]  /*2a00*/  @P0 F2FP.F16.F32.PACK_AB R210, RZ, R204 ;  /* 0x000000ccffd2023e */ /* 0x000fe400000000ff */
[----:B0-----:R-:W-:Y:S02]  /*2a10*/  @P0 F2FP.F16.F32.PACK_AB R133, RZ, R131 ;  /* 0x00000083ff85023e */ /* 0x001fe400000000ff */
[----:B------:R-:W-:Y:S02]  /*2a20*/  @P0 F2FP.F16.F32.PACK_AB R212, RZ, R209 ;  /* 0x000000d1ffd4023e */ /* 0x000fe400000000ff */
[----:B------:R-:W-:-:S02]  /*2a30*/  @P0 PRMT R125, R205, 0x7610, R125 ;  /* 0x00007610cd7d0816 */ /* 0x000fc4000000007d */
[----:B------:R-:W-:Y:S02]  /*2a40*/  @P0 PRMT R126, R208, 0x7610, R126 ;  /* 0x00007610d07e0816 */ /* 0x000fe4000000007e */
[----:B------:R-:W-:Y:S02]  /*2a50*/  @P0 LEA R132, P6, R36, UR14, 0x4 ;  /* 0x0000000e24840c11 */ /* 0x000fe4000f8c20ff */
[----:B------:R-:W-:Y:S02]  /*2a60*/  @P0 PRMT R127, R211, 0x7610, R127 ;  /* 0x00007610d37f0816 */ /* 0x000fe4000000007f */
[----:B------:R-:W-:Y:S02]  /*2a70*/  F2FP.F16.F32.PACK_AB R128, R131, R128 ;  /* 0x000000808380723e */ /* 0x000fe400000000ff */
        /* <DEDUP_REMOVED lines=9> */
.L_x_434:
[----:B------:R-:W-:Y:S05]  /*2b10*/  BSYNC B1 ;  /* 0x0000000000017941 */ /* 0x000fea0003800000 */
.L_x_433:
[----:B------:R-:W-:Y:S04]  /*2b20*/  BSSY B1, `(.L_x_435) ;  /* 0x0000060000017945 */ /* 0x000fe80003800000 */
[----:B------:R-:W-:Y:S05]  /*2b30*/  @!P3 BRA `(.L_x_436) ;  /* 0x000000040078b947 */ /* 0x000fea0003800000 */
[----:B------:R-:W-:Y:S01]  /*2b40*/  ISETP.NE.U32.AND P6, PT, RZ, UR8, PT ;  /* 0x00000008ff007c0c */ /* 0x000fe2000bfc5070 */
[-CC-:B-12---:R-:W-:Y:S01]  /*2b50*/  FFMA.FTZ R129, R137, R197.reuse, R200.reuse ;  /* 0x000000c589817223 */ /* 0x186fe200000100c8 */
        /* <DEDUP_REMOVED lines=92> */
.L_x_436:
[----:B------:R-:W-:Y:S05]  /*3120*/  BSYNC B1 ;  /* 0x0000000000017941 */ /* 0x000fea0003800000 */
.L_x_435:
[----:B------:R-:W-:Y:S04]  /*3130*/  BSSY B1, `(.L_x_437) ;  /* 0x000005f000017945 */ /* 0x000fe80003800000 */
[----:B------:R-:W-:Y:S05]  /*3140*/  @!P4 BRA `(.L_x_438) ;  /* 0x000000040074c947 */ /* 0x000fea0003800000 */
[----:B------:R-:W-:Y:S01]  /*3150*/  ISETP.NE.U32.AND P6, PT, RZ, UR8, PT ;  /* 0x00000008ff007c0c */ /* 0x000fe2000bfc5070 */
[-CC-:B-123--:R-:W-:Y:S01]  /*3160*/  FFMA.FTZ R129, R39, R197.reuse, R200.reuse ;  /* 0x000000c527817223 */ /* 0x18efe200000100c8 */
[-CC-:B------:R-:W-:Y:S01]  /*3170*/  FFMA.FTZ R130, R184, R197.reuse, R200.reuse ;  /* 0x000000c5b8827223 */ /* 0x180fe200000100c8 */
[-CC-:B------:R-:W-:Y:S01]  /*3180*/  FFMA.FTZ R131, R181, R197.reuse, R200.reuse ;  /* 0x000000c5b5837223 */ /* 0x180fe200000100c8 */
[----:B------:R-:W-:Y:S01]  /*3190*/  ISETP.NE.AND.EX P6, PT, RZ, UR9, PT, P6 ;  /* 0x00000009ff007c0c */ /* 0x000fe2000bfc5360 */
[-C--:B------:R-:W-:Y:S01]  /*31a0*/  FFMA.FTZ R202, R188, R197.reuse, R200 ;  /* 0x000000c5bcca7223 */ /* 0x080fe200000100c8 */
[----:B------:R-:W-:Y:S01]  /*31b0*/  FADD.FTZ R128, R186, -R129 ;  /* 0x80000081ba807221 */ /* 0x000fe20000010000 */
[----:B------:R-:W-:Y:S01]  /*31c0*/  FADD.FTZ R132, R183, -R130 ;  /* 0x80000082b7847221 */ /* 0x000fe20000010000 */
[----:B0-----:R-:W-:Y:S01]  /*31d0*/  FADD.FTZ R134, R190, -R131 ;  /* 0x80000083be867221 */ /* 0x001fe20000010000 */
[----:B------:R-:W-:Y:S01]  /*31e0*/  FADD.FTZ R202, R185, -R202 ;  /* 0x800000cab9ca7221 */ /* 0x000fe20000010000 */
[-CC-:B------:R-:W-:Y:S01]  /*31f0*/  FFMA.FTZ R133, R187, R197.reuse, R200.reuse ;  /* 0x000000c5bb857223 */ /* 0x180fe200000100c8 */
[-CC-:B------:R-:W-:Y:S01]  /*3200*/  FFMA.FTZ R204, R194, R197.reuse, R200.reuse ;  /* 0x000000c5c2cc7223 */ /* 0x180fe200000100c8 */
[-CC-:B------:R-:W-:Y:S01]  /*3210*/  FFMA.FTZ R135, R191, R197.reuse, R200.reuse ;  /* 0x000000c5bf877223 */ /* 0x180fe200000100c8 */
[----:B------:R-:W-:Y:S01]  /*3220*/  FFMA.FTZ R208, R198, R197, R200 ;  /* 0x000000c5c6d07223 */ /* 0x000fe200000100c8 */
[C---:B-----5:R-:W-:Y:S01]  /*3230*/  FMUL.FTZ R130, R195.reuse, R128 ;  /* 0x00000080c3827220 */ /* 0x060fe20000410000 */
[C---:B------:R-:W-:Y:S01]  /*3240*/  FMUL.FTZ R197, R195.reuse, R132 ;  /* 0x00000084c3c57220 */ /* 0x040fe20000410000 */
[----:B------:R-:W-:Y:S01]  /*3250*/  FMUL.FTZ R199, R195, R134 ;  /* 0x00000086c3c77220 */ /* 0x000fe20000410000 */
[----:B------:R-:W-:-:S02]  /*3260*/  @P6 HADD2.F32 R129, -RZ, R116.H0_H0 ;  /* 0x20000074ff816230 */ /* 0x000fc40000004100 */
[----:B------:R-:W-:Y:S01]  /*3270*/  FMUL.FTZ R202, R195, R202 ;  /* 0x000000cac3ca7220 */ /* 0x000fe20000410000 */
[----:B------:R-:W-:Y:S02]  /*3280*/  @P6 HADD2.F32 R128, -RZ, R116.H1_H1 ;  /* 0x30000074ff806230 */ /* 0x000fe40000004100 */
[----:B------:R-:W-:Y:S01]  /*3290*/  FADD.FTZ R200, R192, -R133 ;  /* 0x80000085c0c87221 */ /* 0x000fe20000010000 */
[--C-:B------:R-:W-:Y:S02]  /*32a0*/  @P6 HADD2.F32 R132, -RZ, R117.reuse.H0_H0 ;  /* 0x20000075ff846230 */ /* 0x100fe40000004100 */
[----:B------:R-:W-:Y:S01]  /*32b0*/  FADD.FTZ R204, R189, -R204 ;  /* 0x800000ccbdcc7221 */ /* 0x000fe20000010000 */
[----:B------:R-:W-:Y:S02]  /*32c0*/  @P6 HADD2.F32 R131, -RZ, R117.H1_H1 ;  /* 0x30000075ff836230 */ /* 0x000fe40000004100 */
[----:B------:R-:W-:Y:S01]  /*32d0*/  FADD.FTZ R206, R196, -R135 ;  /* 0x80000087c4ce7221 */ /* 0x000fe20000010000 */
[----:B------:R-:W-:Y:S01]  /*32e0*/  FADD.FTZ R208, R193, -R208 ;  /* 0x800000d0c1d07221 */ /* 0x000fe20000010000 */
[----:B------:R-:W-:Y:S01]  /*32f0*/  @P6 FADD.FTZ R130, R130, R129 ;  /* 0x0000008182826221 */ /* 0x000fe20000010000 */
[----:B------:R-:W-:Y:S01]  /*3300*/  @P6 FADD.FTZ R197, R197, R128 ;  /* 0x00000080c5c56221 */ /* 0x000fe20000010000 */
[----:B------:R-:W-:Y:S01]  /*3310*/  @P6 FADD.FTZ R199, R199, R132 ;  /* 0x00000084c7c76221 */ /* 0x000fe20000010000 */
[----:B------:R-:W-:Y:S01]  /*3320*/  @P6 FADD.FTZ R202, R202, R131 ;  /* 0x00000083caca6221 */ /* 0x000fe20000010000 */
[----:B------:R-:W-:-:S02]  /*3330*/  @P6 HADD2.F32 R129, -RZ, R118.H0_H0 ;  /* 0x20000076ff816230 */ /* 0x000fc40000004100 */
[C---:B------:R-:W-:Y:S01]  /*3340*/  FMUL.FTZ R200, R195.reuse, R200 ;  /* 0x000000c8c3c87220 */ /* 0x040fe20000410000 */
[----:B------:R-:W-:Y:S02]  /*3350*/  @P6 HADD2.F32 R128, -RZ, R118.H1_H1 ;  /* 0x30000076ff806230 */ /* 0x000fe40000004100 */
[C---:B------:R-:W-:Y:S01]  /*3360*/  FMUL.FTZ R201, R195.reuse, R204 ;  /* 0x000000ccc3c97220 */ /* 0x040fe20000410000 */
[--C-:B------:R-:W-:Y:S02]  /*3370*/  @P6 HADD2.F32 R131, -RZ, R119.reuse.H0_H0 ;  /* 0x20000077ff836230 */ /* 0x100fe40000004100 */
[C---:B------:R-:W-:Y:S01]  /*3380*/  FMUL.FTZ R206, R195.reuse, R206 ;  /* 0x000000cec3ce7220 */ /* 0x040fe20000410000 */
[----:B------:R-:W-:Y:S02]  /*3390*/  @P6 HADD2.F32 R132, -RZ, R119.H1_H1 ;  /* 0x30000077ff846230 */ /* 0x000fe40000004100 */
[----:B------:R-:W-:Y:S01]  /*33a0*/  FMUL.FTZ R205, R195, R208 ;  /* 0x000000d0c3cd7220 */ /* 0x000fe20000410000 */
[----:B------:R-:W-:Y:S01]  /*33b0*/  @P6 FADD.FTZ R200, R200, R129 ;  /* 0x00000081c8c86221 */ /* 0x000fe20000010000 */
[----:B------:R-:W-:Y:S01]  /*33c0*/  @P6 FADD.FTZ R201, R201, R128 ;  /* 0x00000080c9c96221 */ /* 0x000fe20000010000 */
[----:B------:R-:W-:Y:S01]  /*33d0*/  @P6 FADD.FTZ R206, R206, R131 ;  /* 0x00000083cece6221 */ /* 0x000fe20000010000 */
[----:B------:R-:W-:Y:S01]  /*33e0*/  @P6 FADD.FTZ R205, R205, R132 ;  /* 0x00000084cdcd6221 */ /* 0x000fe20000010000 */
[----:B------:R-:W-:-:S02]  /*33f0*/  ISETP.NE.U32.AND P0, PT, RZ, UR12, PT ;  /* 0x0000000cff007c0c */ /* 0x000fc4000bf05070 */
[----:B------:R-:W-:Y:S02]  /*3400*/  ISETP.NE.U32.AND P6, PT, RZ, UR12, PT ;  /* 0x0000000cff007c0c */ /* 0x000fe4000bfc5070 */
[----:B------:R-:W-:Y:S02]  /*3410*/  ISETP.NE.AND.EX P0, PT, RZ, UR13, PT, P0 ;  /* 0x0000000dff007c0c */ /* 0x000fe4000bf05300 */
[----:B------:R-:W-:-:S11]  /*3420*/  ISETP.NE.AND.EX P6, PT, RZ, UR13, PT, P6 ;  /* 0x0000000dff007c0c */ /* 0x000fd6000bfc5360 */
[----:B------:R-:W-:Y:S02]  /*3430*/  @P0 F2FP.F16.F32.PACK_AB R131, RZ, R130 ;  /* 0x00000082ff83023e */ /* 0x000fe400000000ff */
[----:B------:R-:W-:Y:S01]  /*3440*/  @P0 F2FP.F16.F32.PACK_AB R133, RZ, R199 ;  /* 0x000000c7ff85023e */ /* 0x000fe200000000ff */
[----:B------:R-:W0:Y:S01]  /*3450*/  @P6 LDC.64 R128, c[0x0][0x308] ;  /* 0x0000c200ff806b82 */ /* 0x000e220000000a00 */
[----:B------:R-:W-:Y:S02]  /*3460*/  @P0 F2FP.F16.F32.PACK_AB R135, RZ, R200 ;  /* 0x000000c8ff87023e */ /* 0x000fe400000000ff */
[----:B------:R-:W-:Y:S02]  /*3470*/  @P0 F2FP.F16.F32.PACK_AB R203, RZ, R206 ;  /* 0x000000ceffcb023e */ /* 0x000fe400000000ff */
[----:B------:R-:W-:Y:S02]  /*3480*/  @P0 F2FP.F16.F32.PACK_AB R132, RZ, R197 ;  /* 0x000000c5ff84023e */ /* 0x000fe400000000ff */
[----:B------:R-:W-:-:S02]  /*3490*/  @P0 F2FP.F16.F32.PACK_AB R134, RZ, R202 ;  /* 0x000000caff86023e */ /* 0x000fc400000000ff */
[----:B------:R-:W-:Y:S02]  /*34a0*/  @P0 F2FP.F16.F32.PACK_AB R195, RZ, R201 ;  /* 0x000000c9ffc3023e */ /* 0x000fe400000000ff */
[----:B------:R-:W-:Y:S02]  /*34b0*/  @P0 F2FP.F16.F32.PACK_AB R204, RZ, R205 ;  /* 0x000000cdffcc023e */ /* 0x000fe400000000ff */
[----:B------:R-:W-:Y:S02]  /*34c0*/  @P0 PRMT R120, R131, 0x7610, R120 ;  /* 0x0000761083780816 */ /* 0x000fe40000000078 */
[----:B------:R-:W-:Y:S02]  /*34d0*/  @P0 PRMT R121, R133, 0x7610, R121 ;  /* 0x0000761085790816 */ /* 0x000fe40000000079 */
[----:B------:R-:W-:Y:S02]  /*34e0*/  @P0 PRMT R122, R135, 0x7610, R122 ;  /* 0x00007610877a0816 */ /* 0x000fe4000000007a */
[----:B------:R-:W-:-:S02]  /*34f0*/  @P0 PRMT R123, R203, 0x7610, R123 ;  /* 0x00007610cb7b0816 */ /* 0x000fc4000000007b */
[----:B------:R-:W-:Y:S02]  /*3500*/  @P0 PRMT R120, R120, 0x5410, R132 ;  /* 0x0000541078780816 */ /* 0x000fe40000000084 */
[----:B------:R-:W-:Y:S01]  /*3510*/  @P0 PRMT R121, R121, 0x5410, R134 ;  /* 0x0000541079790816 */ /* 0x000fe20000000086 */
[----:B0-----:R-:W-:Y:S01]  /*3520*/  @P6 IMAD.WIDE.U32 R132, R36, 0x10, R128 ;  /* 0x0000001024846825 */ /* 0x001fe200078e0080 */
[----:B------:R-:W-:Y:S01]  /*3530*/  @P0 PRMT R122, R122, 0x5410, R195 ;  /* 0x000054107a7a0816 */ /* 0x000fe200000000c3 */
[----:B------:R-:W0:Y:S01]  /*3540*/  LDC.64 R134, c[0x0][0x2f8] ;  /* 0x0000be00ff867b82 */ /* 0x000e220000000a00 */
[----:B------:R-:W-:Y:S02]  /*3550*/  @P0 PRMT R123, R123, 0x5410, R204 ;  /* 0x000054107b7b0816 */ /* 0x000fe400000000cc */
[----:B------:R-:W-:Y:S02]  /*3560*/  ISETP.NE.U32.AND P0, PT, RZ, UR14, PT ;  /* 0x0000000eff007c0c */ /* 0x000fe4000bf05070 */
[----:B------:R-:W-:Y:S01]  /*3570*/  F2FP.F16.F32.PACK_AB R128, R197, R130 ;  /* 0x00000082c580723e */ /* 0x000fe200000000ff */
[----:B------:R1:W-:Y:S01]  /*3580*/  @P6 STG.E.128 desc[UR4][R132.64], R120 ;  /* 0x0000007884006986 */ /* 0x0003e2000c101d04 */
[----:B------:R-:W-:-:S02]  /*3590*/  ISETP.NE.AND.EX P0, PT, RZ, UR15, PT, P0 ;  /* 0x0000000fff007c0c */ /* 0x000fc4000bf05300 */
[----:B------:R-:W-:Y:S02]  /*35a0*/  F2FP.F16.F32.PACK_AB R129, R202, R199 ;  /* 0x000000c7ca81723e */ /* 0x000fe400000000ff */
[----:B------:R-:W-:-:S09]  /*35b0*/  F2FP.F16.F32.PACK_AB R131, R205, R206 ;  /* 0x000000cecd83723e */ /* 0x000fd200000000ff */
[----:B------:R-:W-:Y:S02]  /*35c0*/  @P0 F2FP.F16.F32.PACK_AB R195, RZ, R130 ;  /* 0x00000082ffc3023e */ /* 0x000fe400000000ff */
[----:B------:R-:W-:Y:S02]  /*35d0*/  @P0 F2FP.F16.F32.PACK_AB R203, RZ, R199 ;  /* 0x000000c7ffcb023e */ /* 0x000fe400000000ff */
[----:B------:R-:W-:Y:S01]  /*35e0*/  @P0 F2FP.F16.F32.PACK_AB R207, RZ, R200 ;  /* 0x000000c8ffcf023e */ /* 0x000fe200000000ff */
[----:B0-----:R-:W-:Y:S01]  /*35f0*/  IMAD.WIDE.U32 R134, R36, 0x10, R134 ;  /* 0x0000001024867825 */ /* 0x001fe200078e0086 */
[----:B------:R-:W-:Y:S02]  /*3600*/  @P0 F2FP.F16.F32.PACK_AB R209, RZ, R206 ;  /* 0x000000ceffd1023e */ /* 0x000fe400000000ff */
[----:B-1----:R-:W-:Y:S02]  /*3610*/  @P0 F2FP.F16.F32.PACK_AB R133, RZ, R197 ;  /* 0x000000c5ff85023e */ /* 0x002fe400000000ff */
[----:B------:R-:W-:-:S02]  /*3620*/  @P0 PRMT R124, R195, 0x7610, R124 ;  /* 0x00007610c37c0816 */ /* 0x000fc4000000007c */
[----:B------:R-:W-:Y:S02]  /*3630*/  @P0 F2FP.F16.F32.PACK_AB R204, RZ, R202 ;  /* 0x000000caffcc023e */ /* 0x000fe400000000ff */
[----:B------:R-:W-:Y:S02]  /*3640*/  @P0 F2FP.F16.F32.PACK_AB R208, RZ, R201 ;  /* 0x000000c9ffd0023e */ /* 0x000fe400000000ff */
[----:B------:R-:W-:Y:S02]  /*3650*/  @P0 F2FP.F16.F32.PACK_AB R210, RZ, R205 ;  /* 0x000000cdffd2023e */ /* 0x000fe400000000ff */
[----:B------:R-:W-:Y:S02]  /*3660*/  @P0 PRMT R125, R203, 0x7610, R125 ;  /* 0x00007610cb7d0816 */ /* 0x000fe4000000007d */
[----:B------:R-:W-:Y:S02]  /*3670*/  @P0 PRMT R126, R207, 0x7610, R126 ;  /* 0x00007610cf7e0816 */ /* 0x000fe4000000007e */
[----:B------:R-:W-:-:S02]  /*3680*/  @P0 LEA R132, P6, R36, UR14, 0x4 ;  /* 0x0000000e24840c11 */ /* 0x000fc4000f8c20ff */
[----:B------:R-:W-:Y:S02]  /*3690*/  @P0 PRMT R127, R209, 0x7610, R127 ;  /* 0x00007610d17f0816 */ /* 0x000fe4000000007f */
[----:B------:R-:W-:Y:S02]  /*36a0*/  F2FP.F16.F32.PACK_AB R130, R201, R200 ;  /* 0x000000c8c982723e */ /* 0x000fe400000000ff */
[----:B------:R-:W-:Y:S02]  /*36b0*/  @P0 PRMT R124, R124, 0x5410, R133 ;  /* 0x000054107c7c0816 */ /* 0x000fe40000000085 */
[----:B------:R-:W-:Y:S01]  /*36c0*/  @P0 LEA.HI.X R133, R36, UR15, RZ, 0x4, P6 ;  /* 0x0000000f24850c11 */ /* 0x000fe2000b0f24ff */
[----:B------:R4:W-:Y:S01]  /*36d0*/  STG.E.128 desc[UR4][R134.64], R128 ;  /* 0x0000008086007986 */ /* 0x0009e2000c101d04 */
[----:B------:R-:W-:Y:S02]  /*36e0*/  @P0 PRMT R125, R125, 0x5410, R204 ;  /* 0x000054107d7d0816 */ /* 0x000fe400000000cc */
[----:B------:R-:W-:-:S02]  /*36f0*/  @P0 PRMT R126, R126, 0x5410, R208 ;  /* 0x000054107e7e0816 */ /* 0x000fc400000000d0 */
[----:B------:R-:W-:-:S05]  /*3700*/  @P0 PRMT R127, R127, 0x5410, R210 ;  /* 0x000054107f7f0816 */ /* 0x000fca00000000d2 */
[----:B------:R4:W-:Y:S02]  /*3710*/  @P0 STG.E.128 desc[UR4][R132.64], R124 ;  /* 0x0000007c84000986 */ /* 0x0009e4000c101d04 */
.L_x_438:
[----:B------:R-:W-:Y:S05]  /*3720*/  BSYNC B1 ;  /* 0x0000000000017941 */ /* 0x000fea0003800000 */
.L_x_437:
[----:B-1234-:R-:W1:Y:S02]  /*3730*/  LDC.64 R128, c[0x0][0x210] ;  /* 0x00008400ff807b82 */ /* 0x01ee640000000a00 */
[----:B-1----:R-:W-:-:S04]  /*3740*/  LEA R0, R128, R0, 0x2 ;  /* 0x0000000080007211 */ /* 0x002fc800078e10ff */
[----:B------:R-:W-:-:S13]  /*3750*/  ISETP.GE.AND P0, PT, R0, R129, PT ;  /* 0x000000810000720c */ /* 0x000fda0003f06270 */
[----:B------:R-:W-:Y:S05]  /*3760*/  @!P0 BRA `(.L_x_439) ;  /* 0xffffffcc00dc8947 */ /* 0x000fea000383ffff */
.L_x_421:
[----:B------:R-:W-:Y:S05]  /*3770*/  BSYNC B0 ;  /* 0x0000000000007941 */ /* 0x000fea0003800000 */
.L_x_420:
        /* <DEDUP_REMOVED lines=14> */
[----:B------:R-:W-:-:S02]  /*3860*/  LEA R0, R0, R3, 0x5 ;  /* 0x0000000300007211 */ /* 0x000fc400078e28ff */
[----:B------:R-:W-:Y:S02]  /*3870*/  IADD3 R38, R37, 0x7f, -R40 ;  /* 0x0000007f25267810 */ /* 0x000fe40007ffe828 */
[----:B------:R-:W-:Y:S01]  /*3880*/  IADD3 R43, P0, R43, R40, RZ ;  /* 0x000000282b2b7210 */ /* 0x000fe20007f1e0ff */
[----:B------:R-:W-:Y:S01]  /*3890*/  STS.128 [R0], R80 ;  /* 0x0000005000007388 */ /* 0x000fe20000000c00 */
[C---:B------:R-:W-:Y:S02]  /*38a0*/  LOP3.LUT P5, RZ, R38.reuse, 0xffffff80, RZ, 0xc0, !PT ;  /* 0xffffff8026ff7812 */ /* 0x040fe400078ac0ff */
[----:B------:R-:W-:Y:S01]  /*38b0*/  IADD3.X R44, RZ, RZ, RZ, P0, !PT ;  /* 0x000000ffff2c7210 */ /* 0x000fe200007fe4ff */
[----:B------:R-:W-:Y:S01]  /*38c0*/  STS.128 [R0+0x10], R76 ;  /* 0x0000104c00007388 */ /* 0x000fe20000000c00 */
[----:B------:R-:W-:Y:S02]  /*38d0*/  ISETP.GE.U32.AND P4, PT, R38, 0x180, PT ;  /* 0x000001802600780c */ /* 0x000fe40003f86070 */
[C---:B------:R-:W-:Y:S01]  /*38e0*/  SHF.L.U64.HI R44, R43.reuse, 0x2, R44 ;  /* 0x000000022b2c7819 */ /* 0x040fe2000001022c */
[----:B------:R-:W-:Y:S01]  /*38f0*/  STS.128 [R0+0x400], R72 ;  /* 0x0004004800007388 */ /* 0x000fe20000000c00 */
[----:B------:R-:W-:-:S02]  /*3900*/  SHF.L.U32 R43, R43, 0x2, RZ ;  /* 0x000000022b2b7819 */ /* 0x000fc400000006ff */
[----:B------:R-:W-:Y:S01]  /*3910*/  ISETP.GE.U32.AND P3, PT, R38, 0x200, PT ;  /* 0x000002002600780c */ /* 0x000fe20003f66070 */
[----:B------:R-:W-:Y:S01]  /*3920*/  STS.128 [R0+0x410], R68 ;  /* 0x0004104400007388 */ /* 0x000fe20000000c00 */
[C---:B------:R-:W-:Y:S02]  /*3930*/  IADD3 R45, P0, R43.reuse, UR16, RZ ;  /* 0x000000102b2d7c10 */ /* 0x040fe4000ff1e0ff */
[----:B------:R-:W-:Y:S01]  /*3940*/  IADD3 R43, P1, R43, UR18, RZ ;  /* 0x000000122b2b7c10 */ /* 0x000fe2000ff3e0ff */
[----:B------:R-:W-:Y:S01]  /*3950*/  STS.128 [R0+0x800], R64 ;  /* 0x0008004000007388 */ /* 0x000fe20000000c00 */
[----:B------:R-:W-:Y:S02]  /*3960*/  IADD3.X R46, R44, UR17, RZ, P0, !PT ;  /* 0x000000112c2e7c10 */ /* 0x000fe400087fe4ff */
[----:B------:R-:W-:Y:S01]  /*3970*/  ISETP.GE.U32.AND P0, PT, R38, 0x100, PT ;  /* 0x000001002600780c */ /* 0x000fe20003f06070 */
[----:B------:R-:W-:Y:S01]  /*3980*/  STS.128 [R0+0x810], R60 ;  /* 0x0008103c00007388 */ /* 0x000fe20000000c00 */
[----:B------:R-:W-:-:S02]  /*3990*/  IADD3.X R44, R44, UR19, RZ, P1, !PT ;  /* 0x000000132c2c7c10 */ /* 0x000fc40008ffe4ff */
[----:B------:R-:W-:Y:S01]  /*39a0*/  ISETP.GE.U32.AND P2, PT, R38, 0x280, PT ;  /* 0x000002802600780c */ /* 0x000fe20003f46070 */
        /* <DEDUP_REMOVED lines=16> */
[----:B--2---:R-:W-:Y:S01]  /*3ab0*/  FADD.FTZ R2, R2, R3 ;  /* 0x0000000302027221 */ /* 0x004fe20000010000 */
[----:B------:R-:W-:Y:S02]  /*3ac0*/  @P5 MOV R3, R46 ;  /* 0x0000002e00035202 */ /* 0x000fe40000000f00 */
        /* <DEDUP_REMOVED lines=44> */
[----:B------:R-:W-:Y:S02]  /*3d90*/  @P5 MOV R2, R45 ;  /* 0x0000002d00025202 */ /* 0x000fe40000000f00 */
[----:B------:R-:W-:Y:S01]  /*3da0*/  @P5 IADD3 R45, P1, R45, 0x200, RZ ;  /* 0x000002002d2d5810 */ /* 0x000fe20007f3e0ff */
[----:B----4-:R-:W-:-:S03]  /*3db0*/  FADD.FTZ R7, R7, R30 ;  /* 0x0000001e07077221 */ /* 0x010fc60000010000 */
[----:B------:R-:W-:Y:S01]  /*3dc0*/  @P5 IADD3.X R46, RZ, R46, RZ, P1, !PT ;  /* 0x0000002eff2e5210 */ /* 0x000fe20000ffe4ff */
[----:B0-----:R-:W-:Y:S01]  /*3dd0*/  FADD.FTZ R29, R8, R29 ;  /* 0x0000001d081d7221 */ /* 0x001fe20000010000 */
[----:B------:R-:W-:Y:S01]  /*3de0*/  ISETP.GE.U32.AND P1, PT, R38, 0x300, PT ;  /* 0x000003002600780c */ /* 0x000fe20003f26070 */
[----:B------:R-:W-:Y:S01]  /*3df0*/  FADD.FTZ R9, R9, R32 ;  /* 0x0000002009097221 */ /* 0x000fe20000010000 */
        /* <DEDUP_REMOVED lines=44> */
[----:B------:R-:W-:Y:S02]  /*40c0*/  @P0 MOV R4, R43 ;  /* 0x0000002b00040202 */ /* 0x000fe40000000f00 */
[----:B------:R-:W-:Y:S01]  /*40d0*/  @P0 MOV R5, R44 ;  /* 0x0000002c00050202 */ /* 0x000fe20000000f00 */
[----:B------:R-:W4:Y:S01]  /*40e0*/  LDS R27, [R6+0x400] ;  /* 0x00040000061b7984 */ /* 0x000f220000000800 */
[----:B------:R-:W-:Y:S01]  /*40f0*/  ISETP.GE.U32.AND P5, PT, R38, 0x380, PT ;  /* 0x000003802600780c */ /* 0x000fe20003fa6070 */
[----:B0-----:R-:W-:Y:S01]  /*4100*/  FADD.FTZ R14, R14, R21 ;  /* 0x000000150e0e7221 */ /* 0x001fe20000010000 */
[----:B-1----:R-:W-:Y:S01]  /*4110*/  FADD.FTZ R15, RZ, R15 ;  /* 0x0000000fff0f7221 */ /* 0x002fe20000010000 */
[----:B------:R-:W-:Y:S01]  /*4120*/  LDS R19, [R6+0x1a00] ;  /* 0x001a000006137984 */ /* 0x000fe20000000800 */
[----:B--2---:R-:W-:Y:S01]  /*4130*/  FADD.FTZ R0, R0, R35 ;  /* 0x0000002300007221 */ /* 0x004fe20000010000 */
[----:B------:R-:W-:-:S02]  /*4140*/  @P0 MOV R2, R45 ;  /* 0x0000002d00020202 */ /* 0x000fc40000000f00 */
[----:B------:R-:W0:Y:S01]  /*4150*/  LDS R8, [R6+0xc00] ;  /* 0x000c000006087984 */ /* 0x000e220000000800 */
[----:B------:R-:W-:Y:S01]  /*4160*/  @P0 IADD3 R45, P6, R45, 0x200, RZ ;  /* 0x000002002d2d0810 */ /* 0x000fe20007fde0ff */
[----:B------:R-:W-:Y:S01]  /*4170*/  FADD.FTZ R0, R0, R37 ;  /* 0x0000002500007221 */ /* 0x000fe20000010000 */
[-C--:B------:R-:W-:Y:S01]  /*4180*/  @P0 MOV R3, R46.reuse ;  /* 0x0000002e00030202 */ /* 0x080fe20000000f00 */
[----:B------:R-:W-:Y:S01]  /*4190*/  LDS R23, [R6+0x2a00] ;  /* 0x002a000006177984 */ /* 0x000fe20000000800 */
[----:B------:R-:W-:Y:S01]  /*41a0*/  @P0 IADD3.X R46, RZ, R46, RZ, P6, !PT ;  /* 0x0000002eff2e0210 */ /* 0x000fe200037fe4ff */
[----:B---3--:R-:W-:Y:S01]  /*41b0*/  FADD.FTZ R39, R0, R39 ;  /* 0x0000002700277221 */ /* 0x008fe20000010000 */
[----:B------:R-:W-:Y:S01]  /*41c0*/  @P0 IADD3 R43, P6, R43, 0x200, RZ ;  /* 0x000002002b2b0810 */ /* 0x000fe20007fde0ff */
[----:B------:R-:W1:Y:S01]  /*41d0*/  LDS R0, [R6+0xa00] ;  /* 0x000a000006007984 */ /* 0x000e620000000800 */
[----:B------:R-:W-:Y:S02]  /*41e0*/  FADD.FTZ R41, R14, R41 ;  /* 0x000000290e297221 */ /* 0x000fe40000010000 */
[----:B------:R-:W-:Y:S01]  /*41f0*/  @P0 IADD3.X R44, RZ, R44, RZ, P6, !PT ;  /* 0x0000002cff2c0210 */ /* 0x000fe200037fe4ff */
[----:B------:R-:W2:Y:S01]  /*4200*/  LDS R17, [R6+0x1c00] ;  /* 0x001c000006117984 */ /* 0x000ea20000000800 */
[----:B------:R-:W-:Y:S01]  /*4210*/  ISETP.GE.U32.AND P6, PT, R38, 0x400, PT ;  /* 0x000004002600780c */ /* 0x000fe20003fc6070 */
[----:B------:R-:W-:-:S02]  /*4220*/  FADD.FTZ R15, R15, R16 ;  /* 0x000000100f0f7221 */ /* 0x000fc40000010000 */
[----:B------:R-:W3:Y:S02]  /*4230*/  LDS R38, [R6+0x1400] ;  /* 0x0014000006267984 */ /* 0x000ee40000000800 */
[----:B----4-:R-:W-:Y:S02]  /*4240*/  FADD.FTZ R15, R15, R18 ;  /* 0x000000120f0f7221 */ /* 0x010fe40000010000 */
[----:B------:R4:W-:Y:S02]  /*4250*/  @P0 STG.E desc[UR4][R2.64], R39 ;  /* 0x0000002702000986 */ /* 0x0009e4000c101904 */
[----:B------:R-:W-:Y:S02]  /*4260*/  FADD.FTZ R15, R15, R20 ;  /* 0x000000140f0f7221 */ /* 0x000fe40000010000 */
[----:B------:R-:W3:Y:S04]  /*4270*/  LDS R35, [R6+0x3a00] ;  /* 0x003a000006237984 */ /* 0x000ee80000000800 */
[----:B------:R-:W-:Y:S01]  /*4280*/  @P0 STG.E desc[UR4][R4.64], R7 ;  /* 0x0000000704000986 */ /* 0x000fe2000c101904 */
[----:B------:R-:W-:Y:S01]  /*4290*/  FADD.FTZ R27, RZ, R27 ;  /* 0x0000001bff1b7221 */ /* 0x000fe20000010000 */
[----:B----4-:R-:W-:-:S02]  /*42a0*/  @P4 MOV R2, R45 ;  /* 0x0000002d00024202 */ /* 0x010fc40000000f00 */
[----:B------:R-:W4:Y:S01]  /*42b0*/  LDS R21, [R6+0x2c00] ;  /* 0x002c000006157984 */ /* 0x000f220000000800 */
[-C--:B------:R-:W-:Y:S02]  /*42c0*/  @P4 MOV R3, R46.reuse ;  /* 0x0000002e00034202 */ /* 0x080fe40000000f00 */
[----:B------:R-:W-:Y:S01]  /*42d0*/  @P4 IADD3 R45, P0, R45, 0x200, RZ ;  /* 0x000002002d2d4810 */ /* 0x000fe20007f1e0ff */
[----:B------:R-:W4:Y:S03]  /*42e0*/  LDS R7, [R6+0xe00] ;  /* 0x000e000006077984 */ /* 0x000f260000000800 */
[----:B------:R-:W-:Y:S01]  /*42f0*/  @P4 IADD3.X R46, RZ, R46, RZ, P0, !PT ;  /* 0x0000002eff2e4210 */ /* 0x000fe200007fe4ff */
[----:B------:R-:W4:Y:S01]  /*4300*/  LDS R10, [R6+0x1e00] ;  /* 0x001e0000060a7984 */ /* 0x000f220000000800 */
[----:B0-----:R-:W-:-:S03]  /*4310*/  FADD.FTZ R8, RZ, R8 ;  /* 0x00000008ff087221 */ /* 0x001fc60000010000 */
[----:B------:R-:W0:Y:S01]  /*4320*/  LDS R25, [R6+0x2e00] ;  /* 0x002e000006197984 */ /* 0x000e220000000800 */
[----:B-1----:R-:W-:-:S04]  /*4330*/  FADD.FTZ R0, RZ, R0 ;  /* 0x00000000ff007221 */ /* 0x002fc80000010000 */
[----:B------:R-:W-:Y:S01]  /*4340*/  FADD.FTZ R0, R0, R19 ;  /* 0x0000001300007221 */ /* 0x000fe20000010000 */
[----:B--2---:R-:W-:Y:S01]  /*4350*/  FADD.FTZ R8, R8, R17 ;  /* 0x0000001108087221 */ /* 0x004fe20000010000 */
[----:B---3--:R-:W-:Y:S02]  /*4360*/  FADD.FTZ R27, R27, R38 ;  /* 0x000000261b1b7221 */ /* 0x008fe40000010000 */
[----:B------:R-:W-:Y:S02]  /*4370*/  FADD.FTZ R0, R0, R23 ;  /* 0x0000001700007221 */ /* 0x000fe40000010000 */
[----:B------:R-:W-:-:S04]  /*4380*/  FADD.FTZ R27, R27, R40 ;  /* 0x000000281b1b7221 */ /* 0x000fc80000010000 */
[----:B------:R-:W-:Y:S01]  /*4390*/  FADD.FTZ R27, R27, R42 ;  /* 0x0000002a1b1b7221 */ /* 0x000fe20000010000 */
[----:B------:R-:W-:-:S04]  /*43a0*/  FADD.FTZ R35, R0, R35 ;  /* 0x0000002300237221 */ /* 0x000fc80000010000 */
[----:B------:R1:W-:Y:S04]  /*43b0*/  @P4 STG.E desc[UR4][R2.64], R27 ;  /* 0x0000001b02004986 */ /* 0x0003e8000c101904 */
[----:B------:R-:W2:Y:S01]  /*43c0*/  LDS R27, [R6+0x3c00] ;  /* 0x003c0000061b7984 */ /* 0x000ea20000000800 */
[----:B----4-:R-:W-:Y:S01]  /*43d0*/  FADD.FTZ R8, R8, R21 ;  /* 0x0000001508087221 */ /* 0x010fe20000010000 */
[----:B------:R-:W-:Y:S01]  /*43e0*/  FADD.FTZ R7, RZ, R7 ;  /* 0x00000007ff077221 */ /* 0x000fe20000010000 */
[----:B-1----:R-:W-:-:S03]  /*43f0*/  @P4 MOV R2, R43 ;  /* 0x0000002b00024202 */ /* 0x002fc60000000f00 */
[----:B------:R-:W-:Y:S01]  /*4400*/  FADD.FTZ R10, R7, R10 ;  /* 0x0000000a070a7221 */ /* 0x000fe20000010000 */
[-C--:B------:R-:W-:Y:S02]  /*4410*/  @P4 MOV R3, R44.reuse ;  /* 0x0000002c00034202 */ /* 0x080fe40000000f00 */
[----:B------:R-:W-:Y:S01]  /*4420*/  @P4 IADD3 R43, P0, R43, 0x200, RZ ;  /* 0x000002002b2b4810 */ /* 0x000fe20007f1e0ff */
[----:B0-----:R-:W-:Y:S02]  /*4430*/  FADD.FTZ R10, R10, R25 ;  /* 0x000000190a0a7221 */ /* 0x001fe40000010000 */
[----:B------:R0:W-:Y:S01]  /*4440*/  @P4 STG.E desc[UR4][R2.64], R29 ;  /* 0x0000001d02004986 */ /* 0x0001e2000c101904 */
[----:B------:R-:W-:-:S03]  /*4450*/  @P4 IADD3.X R44, RZ, R44, RZ, P0, !PT ;  /* 0x0000002cff2c4210 */ /* 0x000fc600007fe4ff */
[----:B------:R-:W1:Y:S01]  /*4460*/  LDS R29, [R6+0x3e00] ;  /* 0x003e0000061d7984 */ /* 0x000e620000000800 */
[----:B0-----:R-:W-:Y:S02]  /*4470*/  @P3 MOV R2, R45 ;  /* 0x0000002d00023202 */ /* 0x001fe40000000f00 */
[----:B------:R-:W-:Y:S02]  /*4480*/  @P3 MOV R3, R46 ;  /* 0x0000002e00033202 */ /* 0x000fe40000000f00 */
[----:B------:R-:W-:-:S03]  /*4490*/  @P3 IADD3 R45, P0, R45, 0x200, RZ ;  /* 0x000002002d2d3810 */ /* 0x000fc60007f1e0ff */
[----:B------:R0:W-:Y:S01]  /*44a0*/  @P3 STG.E desc[UR4][R2.64], R41 ;  /* 0x0000002902003986 */ /* 0x0001e2000c101904 */
[----:B------:R-:W-:Y:S01]  /*44b0*/  @P3 IADD3.X R46, RZ, R46, RZ, P0, !PT ;  /* 0x0000002eff2e3210 */ /* 0x000fe200007fe4ff */
[----:B--2---:R-:W-:Y:S01]  /*44c0*/  FADD.FTZ R27, R8, R27 ;  /* 0x0000001b081b7221 */ /* 0x004fe20000010000 */
[----:B0-----:R-:W-:Y:S02]  /*44d0*/  @P3 MOV R2, R43 ;  /* 0x0000002b00023202 */ /* 0x001fe40000000f00 */
[----:B------:R-:W-:Y:S02]  /*44e0*/  @P3 MOV R3, R44 ;  /* 0x0000002c00033202 */ /* 0x000fe40000000f00 */
[----:B------:R-:W-:-:S03]  /*44f0*/  @P3 IADD3 R43, P4, R43, 0x200, RZ ;  /* 0x000002002b2b3810 */ /* 0x000fc60007f9e0ff */
[----:B------:R0:W-:Y:S01]  /*4500*/  @P3 STG.E desc[UR4][R2.64], R9 ;  /* 0x0000000902003986 */ /* 0x0001e2000c101904 */
[----:B------:R-:W-:Y:S01]  /*4510*/  @P3 IADD3.X R44, RZ, R44, RZ, P4, !PT ;  /* 0x0000002cff2c3210 */ /* 0x000fe200027fe4ff */
[----:B-1----:R-:W-:Y:S01]  /*4520*/  FADD.FTZ R29, R10, R29 ;  /* 0x0000001d0a1d7221 */ /* 0x002fe20000010000 */
[----:B0-----:R-:W-:Y:S02]  /*4530*/  @P2 MOV R2, R45 ;  /* 0x0000002d00022202 */ /* 0x001fe40000000f00 */
[----:B------:R-:W-:Y:S02]  /*4540*/  @P2 MOV R3, R46 ;  /* 0x0000002e00032202 */ /* 0x000fe40000000f00 */
[----:B------:R-:W-:-:S03]  /*4550*/  @P2 IADD3 R45, P0, R45, 0x200, RZ ;  /* 0x000002002d2d2810 */ /* 0x000fc60007f1e0ff */
[----:B------:R0:W-:Y:S01]  /*4560*/  @P2 STG.E desc[UR4][R2.64], R15 ;  /* 0x0000000f02002986 */ /* 0x0001e2000c101904 */
[----:B------:R-:W-:Y:S02]  /*4570*/  @P2 IADD3.X R46, RZ, R46, RZ, P0, !PT ;  /* 0x0000002eff2e2210 */ /* 0x000fe400007fe4ff */
[----:B0-----:R-:W-:Y:S02]  /*4580*/  @P2 MOV R2, R43 ;  /* 0x0000002b00022202 */ /* 0x001fe40000000f00 */
[----:B------:R-:W-:Y:S02]  /*4590*/  @P2 MOV R3, R44 ;  /* 0x0000002c00032202 */ /* 0x000fe40000000f00 */
[----:B------:R-:W-:-:S03]  /*45a0*/  @P2 IADD3 R43, P3, R43, 0x200, RZ ;  /* 0x000002002b2b2810 */ /* 0x000fc60007f7e0ff */
[----:B------:R0:W-:Y:S01]  /*45b0*/  @P2 STG.E desc[UR4][R2.64], R31 ;  /* 0x0000001f02002986 */ /* 0x0001e2000c101904 */
[----:B------:R-:W-:Y:S02]  /*45c0*/  @P2 IADD3.X R44, RZ, R44, RZ, P3, !PT ;  /* 0x0000002cff2c2210 */ /* 0x000fe40001ffe4ff */
[----:B------:R-:W-:Y:S02]  /*45d0*/  @P1 MOV R4, R43 ;  /* 0x0000002b00041202 */ /* 0x000fe40000000f00 */
[----:B------:R-:W-:Y:S02]  /*45e0*/  @P1 IADD3 R43, P2, R43, 0x200, RZ ;  /* 0x000002002b2b1810 */ /* 0x000fe40007f5e0ff */
[-C--:B------:R-:W-:Y:S02]  /*45f0*/  @P1 MOV R5, R44.reuse ;  /* 0x0000002c00051202 */ /* 0x080fe40000000f00 */
[----:B------:R-:W-:Y:S02]  /*4600*/  @P1 IADD3.X R44, RZ, R44, RZ, P2, !PT ;  /* 0x0000002cff2c1210 */ /* 0x000fe400017fe4ff */
[----:B------:R-:W-:-:S02]  /*4610*/  @P5 MOV R6, R43 ;  /* 0x0000002b00065202 */ /* 0x000fc40000000f00 */
[----:B0-----:R-:W-:Y:S02]  /*4620*/  @P1 MOV R2, R45 ;  /* 0x0000002d00021202 */ /* 0x001fe40000000f00 */
[----:B------:R-:W-:Y:S02]  /*4630*/  @P1 IADD3 R45, P0, R45, 0x200, RZ ;  /* 0x000002002d2d1810 */ /* 0x000fe40007f1e0ff */
[-C--:B------:R-:W-:Y:S02]  /*4640*/  @P1 MOV R3, R46.reuse ;  /* 0x0000002e00031202 */ /* 0x080fe40000000f00 */
[----:B------:R-:W-:Y:S02]  /*4650*/  @P1 IADD3.X R46, RZ, R46, RZ, P0, !PT ;  /* 0x0000002eff2e1210 */ /* 0x000fe400007fe4ff */
[----:B------:R-:W-:Y:S01]  /*4660*/  @P5 MOV R7, R44 ;  /* 0x0000002c00075202 */ /* 0x000fe20000000f00 */
[----:B------:R0:W-:Y:S01]  /*4670*/  @P1 STG.E desc[UR4][R2.64], R35 ;  /* 0x0000002302001986 */ /* 0x0001e2000c101904 */
[----:B------:R-:W-:-:S03]  /*4680*/  @P5 IADD3 R43, P2, R43, 0x200, RZ ;  /* 0x000002002b2b5810 */ /* 0x000fc60007f5e0ff */
[----:B------:R1:W-:Y:S01]  /*4690*/  @P1 STG.E desc[UR4][R4.64], R11 ;  /* 0x0000000b04001986 */ /* 0x0003e2000c101904 */
[----:B------:R-:W-:Y:S02]  /*46a0*/  @P5 IADD3.X R44, RZ, R44, RZ, P2, !PT ;  /* 0x0000002cff2c5210 */ /* 0x000fe400017fe4ff */
[----:B0-----:R-:W-:Y:S02]  /*46b0*/  @P5 MOV R2, R45 ;  /* 0x0000002d00025202 */ /* 0x001fe40000000f00 */
[-C--:B------:R-:W-:Y:S02]  /*46c0*/  @P5 MOV R3, R46.reuse ;  /* 0x0000002e00035202 */ /* 0x080fe40000000f00 */
[----:B------:R-:W-:Y:S02]  /*46d0*/  @P5 IADD3 R45, P0, R45, 0x200, RZ ;  /* 0x000002002d2d5810 */ /* 0x000fe40007f1e0ff */
[----:B-1----:R-:W-:Y:S01]  /*46e0*/  MOV R4, R43 ;  /* 0x0000002b00047202 */ /* 0x002fe20000000f00 */
[----:B------:R0:W-:Y:S01]  /*46f0*/  @P5 STG.E desc[UR4][R2.64], R27 ;  /* 0x0000001b02005986 */ /* 0x0001e2000c101904 */
[----:B------:R-:W-:-:S02]  /*4700*/  @P5 IADD3.X R46, RZ, R46, RZ, P0, !PT ;  /* 0x0000002eff2e5210 */ /* 0x000fc400007fe4ff */
[----:B------:R-:W-:Y:S01]  /*4710*/  MOV R5, R44 ;  /* 0x0000002c00057202 */ /* 0x000fe20000000f00 */
[----:B------:R1:W-:Y:S01]  /*4720*/  @P5 STG.E desc[UR4][R6.64], R33 ;  /* 0x0000002106005986 */ /* 0x0003e2000c101904 */
[----:B0-----:R-:W-:Y:S02]  /*4730*/  MOV R2, R45 ;  /* 0x0000002d00027202 */ /* 0x001fe40000000f00 */
[----:B------:R-:W-:Y:S01]  /*4740*/  MOV R3, R46 ;  /* 0x0000002e00037202 */ /* 0x000fe20000000f00 */
[----:B------:R-:W-:Y:S06]  /*4750*/  @!P6 EXIT ;  /* 0x000000000000e94d */ /* 0x000fec0003800000 */
[----:B------:R-:W-:Y:S04]  /*4760*/  STG.E desc[UR4][R2.64], R29 ;  /* 0x0000001d02007986 */ /* 0x000fe8000c101904 */
[----:B------:R-:W-:Y:S01]  /*4770*/  STG.E desc[UR4][R4.64], R13 ;  /* 0x0000000d04007986 */ /* 0x000fe2000c101904 */
[----:B------:R-:W-:Y:S05]  /*4780*/  EXIT ;  /* 0x000000000000794d */ /* 0x000fea0003800000 */
.L_x_430:
        /* <DEDUP_REMOVED lines=8> */
.L_x_441:
[----:B------:R-:W-:Y:S05]  /*4810*/  BSYNC B1 ;  /* 0x0000000000017941 */ /* 0x000fea0003800000 */
.L_x_440:
        /* <DEDUP_REMOVED lines=8> */
.L_x_442:
[----:B------:R-:W-:Y:S01]  /*48a0*/  FADD.FTZ R128, R128, R201 ;  /* 0x000000c980807221 */ /* 0x000fe20000010000 */
[----:B------:R-:W-:-:S04]  /*48b0*/  HFMA2.MMA R203, -RZ, RZ, 0, 1.1920928955078125e-07 ;  /* 0x00000002ffcb7435 */ /* 0x000fc800000001ff */
[----:B------:R-:W-:Y:S02]  /*48c0*/  MOV R202, R128 ;  /* 0x0000008000ca7202 */ /* 0x000fe40000000f00 */
[----:B------:R-:W-:-:S07]  /*48d0*/  MOV R129, R199 ;  /* 0x000000c700817202 */ /* 0x000fce0000000f00 */
[----:B------:R-:W-:Y:S05]  /*48e0*/  WARPSYNC.COLLECTIVE R197, `(.L_x_443) ;  /* 0x00000000c5087348 */ /* 0x000fea0003c00000 */
[----:B------:R0:W1:Y:S02]  /*48f0*/  SHFL.BFLY P0, R199, R202, R203, R204 ;  /* 0x0c0000cbcac77389 */ /* 0x00006400000000cc */
[----:B01----:R-:W-:Y:S01]  /*4900*/  ENDCOLLECTIVE ;  /* 0x000000000000791b */ /* 0x003fe20003800000 */
.L_x_443:
[----:B------:R-:W-:-:S05]  /*4910*/  FADD.FTZ R129, R129, R200 ;  /* 0x000000c881817221 */ /* 0x000fca0000010000 */
[----:B------:R-:W-:Y:S02]  /*4920*/  MOV R202, R129 ;  /* 0x0000008100ca7202 */ /* 0x000fe40000000f00 */
[----:B------:R-:W-:-:S07]  /*4930*/  MOV R131, R199 ;  /* 0x000000c700837202 */ /* 0x000fce0000000f00 */
[----:B------:R-:W-:Y:S05]  /*4940*/  WARPSYNC.COLLECTIVE R197, `(.L_x_444) ;  /* 0x00000000c5087348 */ /* 0x000fea0003c00000 */
[----:B------:R0:W1:Y:S02]  /*4950*/  SHFL.BFLY P0, R199, R202, R203, R204 ;  /* 0x0c0000cbcac77389 */ /* 0x00006400000000cc */
[----:B01----:R-:W-:Y:S01]  /*4960*/  ENDCOLLECTIVE ;  /* 0x000000000000791b */ /* 0x003fe20003800000 */
.L_x_444:
[----:B------:R-:W-:Y:S01]  /*4970*/  FADD.FTZ R131, R128, R131 ;  /* 0x0000008380837221 */ /* 0x000fe20000010000 */
[----:B------:R-:W-:-:S04]  /*4980*/  HFMA2.MMA R203, -RZ, RZ, 0, 2.384185791015625e-07 ;  /* 0x00000004ffcb7435 */ /* 0x000fc800000001ff */
[----:B------:R-:W-:Y:S02]  /*4990*/  MOV R202, R131 ;  /* 0x0000008300ca7202 */ /* 0x000fe40000000f00 */
[----:B------:R-:W-:-:S07]  /*49a0*/  MOV R130, R199 ;  /* 0x000000c700827202 */ /* 0x000fce0000000f00 */
[----:B------:R-:W-:Y:S05]  /*49b0*/  WARPSYNC.COLLECTIVE R197, `(.L_x_445) ;  /* 0x00000000c5087348 */ /* 0x000fea0003c00000 */
[----:B------:R0:W1:Y:S02]  /*49c0*/  SHFL.BFLY P0, R199, R202, R203, R204 ;  /* 0x0c0000cbcac77389 */ /* 0x00006400000000cc */
[----:B01----:R-:W-:Y:S01]  /*49d0*/  ENDCOLLECTIVE ;  /* 0x000000000000791b */ /* 0x003fe20003800000 */
.L_x_445:
[----:B------:R-:W-:-:S05]  /*49e0*/  FADD.FTZ R130, R129, R130 ;  /* 0x0000008281827221 */ /* 0x000fca0000010000 */
[----:B------:R-:W-:Y:S02]  /*49f0*/  MOV R202, R130 ;  /* 0x0000008200ca7202 */ /* 0x000fe40000000f00 */
[----:B------:R-:W-:-:S07]  /*4a00*/  MOV R132, R199 ;  /* 0x000000c700847202 */ /* 0x000fce0000000f00 */
[----:B------:R-:W-:Y:S05]  /*4a10*/  WARPSYNC.COLLECTIVE R197, `(.L_x_446) ;  /* 0x00000000c5087348 */ /* 0x000fea0003c00000 */
[----:B------:R0:W1:Y:S02]  /*4a20*/  SHFL.BFLY P0, R199, R202, R203, R204 ;  /* 0x0c0000cbcac77389 */ /* 0x00006400000000cc */
[----:B01----:R-:W-:Y:S01]  /*4a30*/  ENDCOLLECTIVE ;  /* 0x000000000000791b */ /* 0x003fe20003800000 */
.L_x_446:
[----:B------:R-:W-:Y:S01]  /*4a40*/  FADD.FTZ R132, R131, R132 ;  /* 0x0000008483847221 */ /* 0x000fe20000010000 */
[----:B------:R-:W-:-:S04]  /*4a50*/  HFMA2.MMA R203, -RZ, RZ, 0, 4.76837158203125e-07 ;  /* 0x00000008ffcb7435 */ /* 0x000fc800000001ff */
[----:B------:R-:W-:Y:S02]  /*4a60*/  MOV R202, R132 ;  /* 0x0000008400ca7202 */ /* 0x000fe40000000f00 */
[----:B------:R-:W-:-:S07]  /*4a70*/  MOV R133, R199 ;  /* 0x000000c700857202 */ /* 0x000fce0000000f00 */
[----:B------:R-:W-:Y:S05]  /*4a80*/  WARPSYNC.COLLECTIVE R197, `(.L_x_447) ;  /* 0x00000000c5087348 */ /* 0x000fea0003c00000 */
[----:B------:R0:W1:Y:S02]  /*4a90*/  SHFL.BFLY P0, R199, R202, R203, R204 ;  /* 0x0c0000cbcac77389 */ /* 0x00006400000000cc */
[----:B01----:R-:W-:Y:S01]  /*4aa0*/  ENDCOLLECTIVE ;  /* 0x000000000000791b */ /* 0x003fe20003800000 */
.L_x_447:
[----:B------:R-:W-:-:S05]  /*4ab0*/  FADD.FTZ R133, R130, R133 ;  /* 0x0000008582857221 */ /* 0x000fca0000010000 */
[----:B------:R-:W-:Y:S02]  /*4ac0*/  MOV R202, R133 ;  /* 0x0000008500ca7202 */ /* 0x000fe40000000f00 */
[----:B------:R-:W-:-:S07]  /*4ad0*/  MOV R135, R199 ;  /* 0x000000c700877202 */ /* 0x000fce0000000f00 */
[----:B------:R-:W-:Y:S05]  /*4ae0*/  WARPSYNC.COLLECTIVE R197, `(.L_x_448) ;  /* 0x00000000c5087348 */ /* 0x000fea0003c00000 */
[----:B------:R0:W1:Y:S02]  /*4af0*/  SHFL.BFLY P0, R199, R202, R203, R204 ;  /* 0x0c0000cbcac77389 */ /* 0x00006400000000cc */
[----:B01----:R-:W-:Y:S01]  /*4b00*/  ENDCOLLECTIVE ;  /* 0x000000000000791b */ /* 0x003fe20003800000 */
.L_x_448:
[----:B------:R-:W-:Y:S01]  /*4b10*/  FADD.FTZ R135, R132, R135 ;  /* 0x0000008784877221 */ /* 0x000fe20000010000 */
[----:B------:R-:W-:-:S04]  /*4b20*/  HFMA2.MMA R203, -RZ, RZ, 0, 9.5367431640625e-07 ;  /* 0x00000010ffcb7435 */ /* 0x000fc800000001ff */
[----:B------:R-:W-:Y:S02]  /*4b30*/  MOV R202, R135 ;  /* 0x0000008700ca7202 */ /* 0x000fe40000000f00 */
[----:B------:R-:W-:-:S07]  /*4b40*/  MOV R134, R199 ;  /* 0x000000c700867202 */ /* 0x000fce0000000f00 */
[----:B------:R-:W-:Y:S05]  /*4b50*/  WARPSYNC.COLLECTIVE R197, `(.L_x_449) ;  /* 0x00000000c5087348 */ /* 0x000fea0003c00000 */
[----:B------:R0:W1:Y:S02]  /*4b60*/  SHFL.BFLY P0, R199, R202, R203, R204 ;  /* 0x0c0000cbcac77389 */ /* 0x00006400000000cc */
[----:B01----:R-:W-:Y:S01]  /*4b70*/  ENDCOLLECTIVE ;  /* 0x000000000000791b */ /* 0x003fe20003800000 */
.L_x_449:
[----:B------:R-:W-:-:S05]  /*4b80*/  FADD.FTZ R134, R133, R134 ;  /* 0x0000008685867221 */ /* 0x000fca0000010000 */
[----:B------:R-:W-:Y:S02]  /*4b90*/  MOV R202, R134 ;  /* 0x0000008600ca7202 */ /* 0x000fe40000000f00 */
[----:B------:R-:W-:-:S07]  /*4ba0*/  MOV R128, R199 ;  /* 0x000000c700807202 */ /* 0x000fce0000000f00 */
[----:B------:R-:W-:Y:S05]  /*4bb0*/  WARPSYNC.COLLECTIVE R197, `(.L_x_450) ;  /* 0x00000000c5087348 */ /* 0x000fea0003c00000 */
[----:B------:R0:W1:Y:S02]  /*4bc0*/  SHFL.BFLY P0, R199, R202, R203, R204 ;  /* 0x0c0000cbcac77389 */ /* 0x00006400000000cc */
[----:B01----:R-:W-:Y:S01]  /*4bd0*/  ENDCOLLECTIVE ;  /* 0x000000000000791b */ /* 0x003fe20003800000 */
.L_x_450:
[----:B------:R-:W-:Y:S01]  /*4be0*/  MOV R129, R199 ;  /* 0x000000c700817202 */ /* 0x000fe20000000f00 */
[----:B------:R-:W-:Y:S06]  /*4bf0*/  BRA `(.L_x_451) ;  /* 0xffffffd000ac7947 */ /* 0x000fec000383ffff */
.L_x_452:
        /* <DEDUP_REMOVED lines=16> */
.L_x_3732:


//--------------------- .text._ZN10layer_norm31ln_parallel_residual_bwd_kernelINS_13Kernel_traitsI6__halfS2_S2_S2_fjLj1024ELj1ELj4ELj1ELj16ENS_18Kernel_traits_baseILj1024ES2_S2_S2_S2_fjLj128EEEEELb0ELb1ELb1EEEvNS_9BwdParamsE --------------------------
	.section	.text._ZN10layer_norm31ln_parallel_residual_bwd_kernelINS_13Kernel_traitsI6__halfS2_S2_S2_fjLj1024ELj1ELj4ELj1ELj16ENS_18Kernel_traits_baseILj1024ES2_S2_S2_S2_fjLj128EEEEELb0ELb1ELb1EEEvNS_9BwdParamsE,"ax",@progbits
	.align	128
        .global         _ZN10layer_norm31ln_parallel_residual_bwd_kernelINS_13Kernel_traitsI6__halfS2_S2_S2_fjLj1024ELj1ELj4ELj1ELj16ENS_18Kernel_traits_baseILj1024ES2_S2_S2_S2_fjLj128EEEEELb0ELb1ELb1EEEvNS_9BwdParamsE
        .type           _ZN10layer_norm31ln_parallel_residual_bwd_kernelINS_13Kernel_traitsI6__halfS2_S2_S2_fjLj1024ELj1ELj4ELj1ELj16ENS_18Kernel_traits_baseILj1024ES2_S2_S2_S2_fjLj128EEEEELb0ELb1ELb1EEEvNS_9BwdParamsE,@function
        .size           _ZN10layer_norm31ln_parallel_residual_bwd_kernelINS_13Kernel_traitsI6__halfS2_S2_S2_fjLj1024ELj1ELj4ELj1ELj16ENS_18Kernel_traits_baseILj1024ES2_S2_S2_S2_fjLj128EEEEELb0ELb1ELb1EEEvNS_9BwdParamsE,(.L_x_3733 - _ZN10layer_norm31ln_parallel_residual_bwd_kernelINS_13Kernel_traitsI6__halfS2_S2_S2_fjLj1024ELj1ELj4ELj1ELj16ENS_18Kernel_traits_baseILj1024ES2_S2_S2_S2_fjLj128EEEEELb0ELb1ELb1EEEvNS_9BwdParamsE)
        .other          _ZN10layer_norm31ln_parallel_residual_bwd_kernelINS_13Kernel_traitsI6__halfS2_S2_S2_fjLj1024ELj1ELj4ELj1ELj16ENS_18Kernel_traits_baseILj1024ES2_S2_S2_S2_fjLj128EEEEELb0ELb1ELb1EEEvNS_9BwdParamsE,@"STO_CUDA_ENTRY STV_DEFAULT"
_ZN10layer_norm31ln_parallel_residual_bwd_kernelINS_13Kernel_traitsI6__halfS2_S2_S2_fjLj1024ELj1ELj4ELj1ELj16ENS_18Kernel_traits_baseILj1024ES2_S2_S2_S2_fjLj128EEEEELb0ELb1ELb1EEEvNS_9BwdParamsE:
.text._ZN10layer_norm31ln_parallel_residual_bwd_kernelINS_13Kernel_traitsI6__halfS2_S2_S2_fjLj1024ELj1ELj4ELj1ELj16ENS_18Kernel_traits_baseILj1024ES2_S2_S2_S2_fjLj128EEEEELb0ELb1ELb1EEEvNS_9BwdParamsE:
        /* <DEDUP_REMOVED lines=47> */
.L_x_454:
        /* <DEDUP_REMOVED lines=46> */
[----:B------:R-:W-:Y:S02]  /*05d0*/  ISETP.NE.AND P3, PT, RZ, UR6, PT ;  /* 0x00000006ff007c0c */ /* 0x000fe4000bf65270 */
[----:B------:R-:W-:Y:S02]  /*05e0*/  MOV R137, RZ ;  /* 0x000000ff00897202 */ /* 0x000fe40000000f00 */
[----:B------:R-:W-:Y:S01]  /*05f0*/  LOP3.LUT R42, R70, 0x1f, RZ, 0xc0, !PT ;  /* 0x0000001f462a7812 */ /* 0x000fe200078ec0ff */
[--C-:B--2---:R-:W-:Y:S02]  /*0600*/  HADD2.F32 R167, -RZ, R4.reuse.H0_H0 ;  /* 0x20000004ffa77230 */ /* 0x104fe40000004100 */
[----:B------:R-:W-:Y:S02]  /*0610*/  HADD2.F32 R166, -RZ, R4.H1_H1 ;  /* 0x30000004ffa67230 */ /* 0x000fe40000004100 */
[----:B------:R-:W-:-:S02]  /*0620*/  HADD2.F32 R165, -RZ, R5.H0_H0 ;  /* 0x20000005ffa57230 */ /* 0x000fc40000004100 */
[----:B------:R-:W-:Y:S02]  /*0630*/  HADD2.F32 R164, -RZ, R5.H1_H1 ;  /* 0x30000005ffa47230 */ /* 0x000fe40000004100 */
[--C-:B------:R-:W-:Y:S02]  /*0640*/  HADD2.F32 R163, -RZ, R6.reuse.H0_H0 ;  /* 0x20000006ffa37230 */ /* 0x100fe40000004100 */
[----:B------:R-:W-:Y:S02]  /*0650*/  HADD2.F32 R162, -RZ, R6.H1_H1 ;  /* 0x30000006ffa27230 */ /* 0x000fe40000004100 */
[--C-:B------:R-:W-:Y:S02]  /*0660*/  HADD2.F32 R161, -RZ, R7.reuse.H0_H0 ;  /* 0x20000007ffa17230 */ /* 0x100fe40000004100 */
[----:B------:R-:W-:Y:S02]  /*0670*/  HADD2.F32 R160, -RZ, R7.H1_H1 ;  /* 0x30000007ffa07230 */ /* 0x000fe40000004100 */
[----:B---3--:R-:W-:-:S02]  /*0680*/  HADD2.F32 R159, -RZ, R8.H0_H0 ;  /* 0x20000008ff9f7230 */ /* 0x008fc40000004100 */
[----:B------:R-:W-:Y:S02]  /*0690*/  HADD2.F32 R158, -RZ, R8.H1_H1 ;  /* 0x30000008ff9e7230 */ /* 0x000fe40000004100 */
[--C-:B------:R-:W-:Y:S02]  /*06a0*/  HADD2.F32 R157, -RZ, R9.reuse.H0_H0 ;  /* 0x20000009ff9d7230 */ /* 0x100fe40000004100 */
[----:B------:R-:W-:Y:S02]  /*06b0*/  HADD2.F32 R156, -RZ, R9.H1_H1 ;  /* 0x30000009ff9c7230 */ /* 0x000fe40000004100 */
[--C-:B------:R-:W-:Y:S02]  /*06c0*/  HADD2.F32 R155, -RZ, R10.reuse.H0_H0 ;  /* 0x2000000aff9b7230 */ /* 0x100fe40000004100 */
[----:B------:R-:W-:Y:S02]  /*06d0*/  HADD2.F32 R154, -RZ, R10.H1_H1 ;  /* 0x3000000aff9a7230 */ /* 0x000fe40000004100 */
[----:B------:R-:W-:-:S02]  /*06e0*/  HADD2.F32 R153, -RZ, R11.H0_H0 ;  /* 0x2000000bff997230 */ /* 0x000fc40000004100 */
[----:B------:R-:W-:Y:S02]  /*06f0*/  HADD2.F32 R152, -RZ, R11.H1_H1 ;  /* 0x3000000bff987230 */ /* 0x000fe40000004100 */
[--C-:B----4-:R-:W-:Y:S02]  /*0700*/  HADD2.F32 R151, -RZ, R12.reuse.H0_H0 ;  /* 0x2000000cff977230 */ /* 0x110fe40000004100 */
[----:B------:R-:W-:Y:S02]  /*0710*/  HADD2.F32 R150, -RZ, R12.H1_H1 ;  /* 0x3000000cff967230 */ /* 0x000fe40000004100 */
[--C-:B------:R-:W-:Y:S02]  /*0720*/  HADD2.F32 R149, -RZ, R13.reuse.H0_H0 ;  /* 0x2000000dff957230 */ /* 0x100fe40000004100 */
[----:B------:R-:W-:Y:S02]  /*0730*/  HADD2.F32 R148, -RZ, R13.H1_H1 ;  /* 0x3000000dff947230 */ /* 0x000fe40000004100 */
[----:B------:R-:W-:-:S02]  /*0740*/  HADD2.F32 R147, -RZ, R14.H0_H0 ;  /* 0x2000000eff937230 */ /* 0x000fc40000004100 */
[----:B------:R-:W-:Y:S02]  /*0750*/  HADD2.F32 R146, -RZ, R14.H1_H1 ;  /* 0x3000000eff927230 */ /* 0x000fe40000004100 */
[--C-:B------:R-:W-:Y:S02]  /*0760*/  HADD2.F32 R145, -RZ, R15.reuse.H0_H0 ;  /* 0x2000000fff917230 */ /* 0x100fe40000004100 */
[----:B------:R-:W-:Y:S02]  /*0770*/  HADD2.F32 R144, -RZ, R15.H1_H1 ;  /* 0x3000000fff907230 */ /* 0x000fe40000004100 */
[--C-:B-----5:R-:W-:Y:S02]  /*0780*/  HADD2.F32 R143, -RZ, R16.reuse.H0_H0 ;  /* 0x20000010ff8f7230 */ /* 0x120fe40000004100 */
[----:B------:R-:W-:Y:S02]  /*0790*/  HADD2.F32 R142, -RZ, R16.H1_H1 ;  /* 0x30000010ff8e7230 */ /* 0x000fe40000004100 */
[----:B------:R-:W-:-:S02]  /*07a0*/  HADD2.F32 R141, -RZ, R17.H0_H0 ;  /* 0x20000011ff8d7230 */ /* 0x000fc40000004100 */
[----:B------:R-:W-:Y:S02]  /*07b0*/  HADD2.F32 R140, -RZ, R17.H1_H1 ;  /* 0x30000011ff8c7230 */ /* 0x000fe40000004100 */
[--C-:B------:R-:W-:Y:S02]  /*07c0*/  HADD2.F32 R139, -RZ, R18.reuse.H0_H0 ;  /* 0x20000012ff8b7230 */ /* 0x100fe40000004100 */
[----:B------:R-:W-:Y:S02]  /*07d0*/  HADD2.F32 R138, -RZ, R18.H1_H1 ;  /* 0x30000012ff8a7230 */ /* 0x000fe40000004100 */
[--C-:B------:R-:W-:Y:S02]  /*07e0*/  HADD2.F32 R136, -RZ, R19.reuse.H0_H0 ;  /* 0x20000013ff887230 */ /* 0x100fe40000004100 */
[----:B------:R-:W-:-:S07]  /*07f0*/  HADD2.F32 R134, -RZ, R19.H1_H1 ;  /* 0x30000013ff867230 */ /* 0x000fce0000004100 */
.L_x_458:
[----:B0-----:R-:W0:Y:S01]  /*0800*/  LDC.64 R52, c[0x0][0x238] ;  /* 0x00008e00ff347b82 */ /* 0x001e220000000a00 */
[----:B------:R-:W-:-:S05]  /*0810*/  IMAD R0, R169, UR8, RZ ;  /* 0x00000008a9007c24 */ /* 0x000fca000f8e02ff */
[----:B------:R-:W-:Y:S02]  /*0820*/  SHF.R.S32.HI R29, RZ, 0x1f, R0 ;  /* 0x0000001fff1d7819 */ /* 0x000fe40000011400 */
[----:B------:R-:W1:Y:S02]  /*0830*/  LDC.64 R2, c[0x0][0x2b8] ;  /* 0x0000ae00ff027b82 */ /* 0x000e640000000a00 */
[----:B------:R-:W-:-:S04]  /*0840*/  LEA.HI R29, R29, R0, RZ, 0x3 ;  /* 0x000000001d1d7211 */ /* 0x000fc800078f18ff */
[----:B------:R-:W-:Y:S02]  /*0850*/  LEA.HI.SX32 R177, R29, R42, 0x1d ;  /* 0x0000002a1db17211 */ /* 0x000fe400078feaff */
[----:B------:R-:W2:Y:S08]  /*0860*/  LDC.64 R54, c[0x0][0x250] ;  /* 0x00009400ff367b82 */ /* 0x000eb00000000a00 */
[----:B------:R-:W3:Y:S01]  /*0870*/  LDC.64 R60, c[0x0][0x258] ;  /* 0x00009600ff3c7b82 */ /* 0x000ee20000000a00 */
[C---:B------:R-:W-:Y:S01]  /*0880*/  IADD3 R175, R177.reuse, 0x20, RZ ;  /* 0x00000020b1af7810 */ /* 0x040fe20007ffe0ff */
[C---:B0-----:R-:W-:Y:S01]  /*0890*/  IMAD.WIDE.U32 R28, R177.reuse, 0x10, R52 ;  /* 0x00000010b11c7825 */ /* 0x041fe200078e0034 */
[----:B------:R-:W-:-:S02]  /*08a0*/  IADD3 R173, R177, 0x40, RZ ;  /* 0x00000040b1ad7810 */ /* 0x000fc40007ffe0ff */
[C---:B------:R-:W-:Y:S02]  /*08b0*/  IADD3 R135, R177.reuse, 0x40, RZ ;  /* 0x00000040b1877810 */ /* 0x040fe40007ffe0ff */
[C---:B------:R-:W-:Y:S01]  /*08c0*/  IADD3 R171, R177.reuse, 0x60, RZ ;  /* 0x00000060b1ab7810 */ /* 0x040fe20007ffe0ff */
[----:B-1----:R-:W-:Y:S01]  /*08d0*/  IMAD.WIDE.U32 R32, R177, 0x10, R2 ;  /* 0x00000010b1207825 */ /* 0x002fe200078e0002 */
[----:B------:R-:W4:Y:S01]  /*08e0*/  LDG.E.128 R28, desc[UR4][R28.64] ;  /* 0x000000041c1c7981 */ /* 0x000f22000c1e1d00 */
[----:B------:R-:W0:Y:S02]  /*08f0*/  @P0 LDC.64 R62, c[0x0][0x2c8] ;  /* 0x0000b200ff3e0b82 */ /* 0x000e240000000a00 */
[----:B------:R-:W-:Y:S02]  /*0900*/  IMAD.WIDE.U32 R36, R175, 0x10, R52 ;  /* 0x00000010af247825 */ /* 0x000fe400078e0034 */
[----:B------:R-:W4:Y:S02]  /*0910*/  LDG.E.128 R32, desc[UR4][R32.64] ;  /* 0x0000000420207981 */ /* 0x000f24000c1e1d00 */
[----:B--2---:R-:W-:-:S02]  /*0920*/  IMAD.WIDE R68, R169, 0x4, R54 ;  /* 0x00000004a9447825 */ /* 0x004fc400078e0236 */
[----:B------:R-:W2:Y:S01]  /*0930*/  LDG.E.128 R36, desc[UR4][R36.64] ;  /* 0x0000000424247981 */ /* 0x000ea2000c1e1d00 */
[----:B------:R-:W1:Y:S01]  /*0940*/  @P0 LDC.64 R64, c[0x0][0x2c8] ;  /* 0x0000b200ff400b82 */ /* 0x000e620000000a00 */
[----:B------:R-:W-:Y:S02]  /*0950*/  IMAD.WIDE.U32 R44, R173, 0x10, R52 ;  /* 0x00000010ad2c7825 */ /* 0x000fe400078e0034 */
[----:B------:R-:W2:Y:S02]  /*0960*/  LDG.E R0, desc[UR4][R68.64] ;  /* 0x0000000444007981 */ /* 0x000ea4000c1e1900 */
[----:B------:R-:W-:Y:S02]  /*0970*/  IMAD.WIDE.U32 R48, R135, 0x10, R2 ;  /* 0x0000001087307825 */ /* 0x000fe400078e0002 */
[----:B------:R-:W2:Y:S02]  /*0980*/  LDG.E.128 R44, desc[UR4][R44.64] ;  /* 0x000000042c2c7981 */ /* 0x000ea4000c1e1d00 */
[----:B------:R-:W-:-:S02]  /*0990*/  IMAD.WIDE.U32 R52, R171, 0x10, R52 ;  /* 0x00000010ab347825 */ /* 0x000fc400078e0034 */
[----:B------:R-:W2:Y:S02]  /*09a0*/  LDG.E.128 R48, desc[UR4][R48.64] ;  /* 0x0000000430307981 */ /* 0x000ea4000c1e1d00 */
[----:B---3--:R-:W-:Y:S02]  /*09b0*/  IMAD.WIDE R66, R169, 0x4, R60 ;  /* 0x00000004a9427825 */ /* 0x008fe400078e023c */
[----:B------:R-:W3:Y:S01]  /*09c0*/  LDG.E.128 R52, desc[UR4][R52.64] ;  /* 0x0000000434347981 */ /* 0x000ee2000c1e1d00 */
[----:B------:R-:W1:Y:S01]  /*09d0*/  @P0 LDC.64 R60, c[0x0][0x2c8] ;  /* 0x0000b200ff3c0b82 */ /* 0x000e620000000a00 */
[--C-:B------:R-:W-:Y:S02]  /*09e0*/  IMAD.WIDE.U32 R40, R175, 0x10, R2.reuse ;  /* 0x00000010af287825 */ /* 0x100fe400078e0002 */
[----:B------:R4:W3:Y:S04]  /*09f0*/  LDG.E R66, desc[UR4][R66.64] ;  /* 0x0000000442427981 */ /* 0x0008e8000c1e1900 */
[----:B------:R-:W3:Y:S01]  /*0a00*/  LDG.E.128 R40, desc[UR4][R40.64] ;  /* 0x0000000428287981 */ /* 0x000ee2000c1e1d00 */
[----:B------:R-:W-:-:S02]  /*0a10*/  IMAD.WIDE.U32 R56, R171, 0x10, R2 ;  /* 0x00000010ab387825 */ /* 0x000fc400078e0002 */
[----:B------:R-:W1:Y:S04]  /*0a20*/  @P0 LDC.64 R2, c[0x0][0x2c8] ;  /* 0x0000b200ff020b82 */ /* 0x000e680000000a00 */
[----:B------:R-:W3:Y:S01]  /*0a30*/  LDG.E.128 R56, desc[UR4][R56.64] ;  /* 0x0000000438387981 */ /* 0x000ee2000c1e1d00 */
[----:B0-----:R-:W-:-:S04]  /*0a40*/  @P0 IMAD.WIDE.U32 R62, R135, 0x10, R62 ;  /* 0x00000010873e0825 */ /* 0x001fc800078e003e */
[----:B-1----:R-:W-:Y:S01]  /*0a50*/  @P0 IMAD.WIDE.U32 R64, R175, 0x10, R64 ;  /* 0x00000010af400825 */ /* 0x002fe200078e0040 */
[----:B------:R-:W5:Y:S03]  /*0a60*/  @P0 LDG.E.128 R12, desc[UR4][R62.64] ;  /* 0x000000043e0c0981 */ /* 0x000f66000c1e1d00 */
[----:B------:R-:W-:Y:S01]  /*0a70*/  @P0 IMAD.WIDE.U32 R60, R177, 0x10, R60 ;  /* 0x00000010b13c0825 */ /* 0x000fe200078e003c */
[----:B------:R-:W5:Y:S04]  /*0a80*/  @P0 LDG.E.128 R8, desc[UR4][R64.64] ;  /* 0x0000000440080981 */ /* 0x000f68000c1e1d00 */
[----:B------:R-:W5:Y:S01]  /*0a90*/  @P0 LDG.E.128 R4, desc[UR4][R60.64] ;  /* 0x000000043c040981 */ /* 0x000f62000c1e1d00 */
[----:B------:R-:W-:-:S05]  /*0aa0*/  @P0 IMAD.WIDE.U32 R2, R171, 0x10, R2 ;  /* 0x00000010ab020825 */ /* 0x000fca00078e0002 */
[----:B------:R0:W5:Y:S01]  /*0ab0*/  @P0 LDG.E.128 R16, desc[UR4][R2.64] ;  /* 0x0000000402100981 */ /* 0x000162000c1e1d00 */
[----:B------:R-:W-:Y:S01]  /*0ac0*/  UMOV UR6, 0xffffffff ;  /* 0xffffffff00067882 */ /* 0x000fe20000000000 */
[----:B----4-:R-:W-:Y:S02]  /*0ad0*/  HADD2.F32 R184, -RZ, R31.H0_H0 ;  /* 0x2000001fffb87230 */ /* 0x010fe40000004100 */
[----:B------:R-:W-:Y:S02]  /*0ae0*/  HADD2.F32 R67, -RZ, R28.H0_H0 ;  /* 0x2000001cff437230 */ /* 0x000fe40000004100 */
[--C-:B------:R-:W-:Y:S02]  /*0af0*/  HADD2.F32 R174, -RZ, R34.reuse.H0_H0 ;  /* 0x20000022ffae7230 */ /* 0x100fe40000004100 */
[----:B------:R-:W-:Y:S02]  /*0b00*/  HADD2.F32 R187, -RZ, R34.H1_H1 ;  /* 0x30000022ffbb7230 */ /* 0x000fe40000004100 */
[--C-:B--2---:R-:W-:Y:S01]  /*0b10*/  HADD2.F32 R34, -RZ, R38.reuse.H0_H0 ;  /* 0x20000026ff227230 */ /* 0x104fe20000004100 */
[----:B------:R-:W-:Y:S01]  /*0b20*/  FSEL R186, R0, RZ, !P3 ;  /* 0x000000ff00ba7208 */ /* 0x000fe20005800000 */
[----:B------:R-:W-:-:S02]  /*0b30*/  HADD2.F32 R38, -RZ, R38.H1_H1 ;  /* 0x30000026ff267230 */ /* 0x000fc40000004100 */
[----:B------:R-:W-:Y:S02]  /*0b40*/  HADD2.F32 R28, -RZ, R28.H1_H1 ;  /* 0x3000001cff1c7230 */ /* 0x000fe40000004100 */
[----:B0-----:R-:W-:Y:S02]  /*0b50*/  HADD2.F32 R2, -RZ, R36.H0_H0 ;  /* 0x20000024ff027230 */ /* 0x001fe40000004100 */
[--C-:B------:R-:W-:Y:S02]  /*0b60*/  HADD2.F32 R62, -RZ, R49.reuse.H0_H0 ;  /* 0x20000031ff3e7230 */ /* 0x100fe40000004100 */
[----:B------:R-:W-:Y:S02]  /*0b70*/  HADD2.F32 R179, -RZ, R49.H1_H1 ;  /* 0x30000031ffb37230 */ /* 0x000fe40000004100 */
[--C-:B---3--:R-:W-:Y:S02]  /*0b80*/  HADD2.F32 R0, -RZ, R53.reuse.H0_H0 ;  /* 0x20000035ff007230 */ /* 0x108fe40000004100 */
[----:B------:R-:W-:-:S02]  /*0b90*/  HADD2.F32 R49, -RZ, R53.H1_H1 ;  /* 0x30000035ff317230 */ /* 0x000fc40000004100 */
[C---:B------:R-:W-:Y:S01]  /*0ba0*/  FADD.FTZ R53, -R186.reuse, R184 ;  /* 0x000000b8ba357221 */ /* 0x040fe20000010100 */
[--C-:B------:R-:W-:Y:S02]  /*0bb0*/  HADD2.F32 R181, -RZ, R30.reuse.H0_H0 ;  /* 0x2000001effb57230 */ /* 0x100fe40000004100 */
[C---:B------:R-:W-:Y:S01]  /*0bc0*/  FADD.FTZ R221, -R186.reuse, R38 ;  /* 0x00000026badd7221 */ /* 0x040fe20000010100 */
[----:B------:R-:W-:Y:S02]  /*0bd0*/  HADD2.F32 R182, -RZ, R30.H1_H1 ;  /* 0x3000001effb67230 */ /* 0x000fe40000004100 */
[----:B------:R-:W-:Y:S02]  /*0be0*/  HADD2.F32 R60, -RZ, R31.H1_H1 ;  /* 0x3000001fff3c7230 */ /* 0x000fe40000004100 */
[----:B------:R-:W-:Y:S01]  /*0bf0*/  FADD.FTZ R31, -R186, R67 ;  /* 0x00000043ba1f7221 */ /* 0x000fe20000010100 */
[--C-:B------:R-:W-:Y:S02]  /*0c00*/  HADD2.F32 R178, -RZ, R32.reuse.H0_H0 ;  /* 0x20000020ffb27230 */ /* 0x100fe40000004100 */
[----:B------:R-:W-:-:S02]  /*0c10*/  HADD2.F32 R176, -RZ, R32.H1_H1 ;  /* 0x30000020ffb07230 */ /* 0x000fc40000004100 */
[----:B------:R-:W-:Y:S01]  /*0c20*/  FMUL.FTZ R38, R66, R53 ;  /* 0x0000003542267220 */ /* 0x000fe20000410000 */
[----:B------:R-:W-:Y:S02]  /*0c30*/  HADD2.F32 R180, -RZ, R29.H0_H0 ;  /* 0x2000001dffb47230 */ /* 0x000fe40000004100 */
[--C-:B------:R-:W-:Y:S02]  /*0c40*/  HADD2.F32 R30, -RZ, R33.reuse.H0_H0 ;  /* 0x20000021ff1e7230 */ /* 0x100fe40000004100 */
[----:B------:R-:W-:Y:S02]  /*0c50*/  HADD2.F32 R32, -RZ, R33.H1_H1 ;  /* 0x30000021ff207230 */ /* 0x000fe40000004100 */
[C---:B------:R-:W-:Y:S01]  /*0c60*/  FADD.FTZ R33, -R186.reuse, R28 ;  /* 0x0000001cba217221 */ /* 0x040fe20000010100 */
[----:B------:R-:W-:Y:S02]  /*0c70*/  HADD2.F32 R65, -RZ, R35.H0_H0 ;  /* 0x20000023ff417230 */ /* 0x000fe40000004100 */
[----:B------:R-:W-:Y:S01]  /*0c80*/  FADD.FTZ R191, -R186, R2 ;  /* 0x00000002babf7221 */ /* 0x000fe20000010100 */
[----:B------:R-:W-:-:S02]  /*0c90*/  HADD2.F32 R168, -RZ, R48.H0_H0 ;  /* 0x20000030ffa87230 */ /* 0x000fc40000004100 */
[----:B------:R-:W-:Y:S01]  /*0ca0*/  FADD.FTZ R67, -R186, R0 ;  /* 0x00000000ba437221 */ /* 0x000fe20000010100 */
[----:B------:R-:W-:Y:S02]  /*0cb0*/  HADD2.F32 R205, -RZ, R48.H1_H1 ;  /* 0x30000030ffcd7230 */ /* 0x000fe40000004100 */
[----:B------:R-:W-:Y:S01]  /*0cc0*/  FMUL.FTZ R0, R66, R31 ;  /* 0x0000001f42007220 */ /* 0x000fe20000410000 */
[----:B------:R-:W-:Y:S02]  /*0cd0*/  HADD2.F32 R69, -RZ, R35.H1_H1 ;  /* 0x30000023ff457230 */ /* 0x000fe40000004100 */
[----:B------:R-:W-:Y:S02]  /*0ce0*/  HADD2.F32 R3, -RZ, R37.H0_H0 ;  /* 0x20000025ff037230 */ /* 0x000fe40000004100 */
[--C-:B------:R-:W-:Y:S02]  /*0cf0*/  HADD2.F32 R48, -RZ, R50.reuse.H0_H0 ;  /* 0x20000032ff307230 */ /* 0x100fe40000004100 */
[----:B------:R-:W-:-:S02]  /*0d00*/  HADD2.F32 R63, -RZ, R50.H1_H1 ;  /* 0x30000032ff3f7230 */ /* 0x000fc40000004100 */
[----:B------:R-:W-:Y:S01]  /*0d10*/  FMUL.FTZ R31, R66, R33 ;  /* 0x00000021421f7220 */ /* 0x000fe20000410000 */
[----:B------:R-:W-:Y:S02]  /*0d20*/  HADD2.F32 R29, -RZ, R29.H1_H1 ;  /* 0x3000001dff1d7230 */ /* 0x000fe40000004100 */
[----:B------:R-:W-:Y:S01]  /*0d30*/  FADD.FTZ R120, R65, R120 ;  /* 0x0000007841787221 */ /* 0x000fe20000010000 */
[--C-:B------:R-:W-:Y:S02]  /*0d40*/  HADD2.F32 R35, -RZ, R39.reuse.H0_H0 ;  /* 0x20000027ff237230 */ /* 0x100fe40000004100 */
[----:B------:R-:W-:Y:S01]  /*0d50*/  FFMA.FTZ R123, R38, R65, R123 ;  /* 0x00000041267b7223 */ /* 0x000fe2000001007b */
[----:B------:R-:W-:Y:S02]  /*0d60*/  HADD2.F32 R185, -RZ, R39.H1_H1 ;  /* 0x30000027ffb97230 */ /* 0x000fe40000004100 */
[----:B------:R-:W-:Y:S01]  /*0d70*/  FADD.FTZ R39, -R186, R180 ;  /* 0x000000b4ba277221 */ /* 0x000fe20000010100 */
[----:B------:R-:W-:-:S02]  /*0d80*/  HADD2.F32 R50, -RZ, R55.H1_H1 ;  /* 0x30000037ff327230 */ /* 0x000fc40000004100 */
[----:B------:R-:W-:Y:S01]  /*0d90*/  FMUL.FTZ R53, R161, R65 ;  /* 0x00000041a1357220 */ /* 0x000fe20000410000 */
[--C-:B------:R-:W-:Y:S02]  /*0da0*/  HADD2.F32 R172, -RZ, R40.reuse.H0_H0 ;  /* 0x20000028ffac7230 */ /* 0x100fe40000004100 */
[----:B------:R-:W-:Y:S01]  /*0db0*/  FMUL.FTZ R33, R167, R178 ;  /* 0x000000b2a7217220 */ /* 0x000fe20000410000 */
[----:B------:R-:W-:Y:S02]  /*0dc0*/  HADD2.F32 R183, -RZ, R40.H1_H1 ;  /* 0x30000028ffb77230 */ /* 0x000fe40000004100 */
[----:B------:R-:W-:Y:S01]  /*0dd0*/  FMUL.FTZ R65, R66, R191 ;  /* 0x000000bf42417220 */ /* 0x000fe20000410000 */
[----:B------:R-:W-:Y:S02]  /*0de0*/  HADD2.F32 R40, -RZ, R44.H0_H0 ;  /* 0x2000002cff287230 */ /* 0x000fe40000004100 */
[--C-:B------:R-:W-:Y:S02]  /*0df0*/  HADD2.F32 R211, -RZ, R46.reuse.H0_H0 ;  /* 0x2000002effd37230 */ /* 0x100fe40000004100 */
[----:B------:R-:W-:-:S02]  /*0e00*/  HADD2.F32 R209, -RZ, R46.H1_H1 ;  /* 0x3000002effd17230 */ /* 0x000fc40000004100 */
[C---:B------:R-:W-:Y:S01]  /*0e10*/  FADD.FTZ R215, -R186.reuse, R3 ;  /* 0x00000003bad77221 */ /* 0x040fe20000010100 */
[----:B------:R-:W-:Y:S02]  /*0e20*/  HADD2.F32 R46, -RZ, R55.H0_H0 ;  /* 0x20000037ff2e7230 */ /* 0x000fe40000004100 */
[C---:B------:R-:W-:Y:S01]  /*0e30*/  FADD.FTZ R55, -R186.reuse, R60 ;  /* 0x0000003cba377221 */ /* 0x040fe20000010100 */
[--C-:B------:R-:W-:Y:S02]  /*0e40*/  HADD2.F32 R68, -RZ, R43.reuse.H0_H0 ;  /* 0x2000002bff447230 */ /* 0x100fe40000004100 */
[C---:B------:R-:W-:Y:S01]  /*0e50*/  FADD.FTZ R3, -R186.reuse, R50 ;  /* 0x00000032ba037221 */ /* 0x040fe20000010100 */
[----:B------:R-:W-:Y:S02]  /*0e60*/  HADD2.F32 R203, -RZ, R43.H1_H1 ;  /* 0x3000002bffcb7230 */ /* 0x000fe40000004100 */
[----:B------:R-:W-:Y:S01]  /*0e70*/  FADD.FTZ R43, -R186, R29 ;  /* 0x0000001dba2b7221 */ /* 0x000fe20000010100 */
[----:B------:R-:W-:Y:S01]  /*0e80*/  FMUL.FTZ R39, R66, R39 ;  /* 0x0000002742277220 */ /* 0x000fe20000410000 */
[----:B------:R-:W-:Y:S01]  /*0e90*/  FMUL.FTZ R2, R166, R176 ;  /* 0x000000b0a6027220 */ /* 0x000fe20000410000 */
[----:B------:R-:W-:Y:S01]  /*0ea0*/  FADD.FTZ R207, RZ, R33 ;  /* 0x00000021ffcf7221 */ /* 0x000fe20000010000 */
[----:B------:R-:W-:Y:S01]  /*0eb0*/  FADD.FTZ R93, R172, R93 ;  /* 0x0000005dac5d7221 */ /* 0x000fe20000010000 */
[-C--:B------:R-:W-:Y:S01]  /*0ec0*/  FFMA.FTZ R118, R65, R172.reuse, R118 ;  /* 0x000000ac41767223 */ /* 0x080fe20000010076 */
[----:B------:R-:W-:Y:S01]  /*0ed0*/  FMUL.FTZ R50, R159, R172 ;  /* 0x000000ac9f327220 */ /* 0x000fe20000410000 */
[----:B------:R-:W-:Y:S01]  /*0ee0*/  FADD.FTZ R227, -R186, R40 ;  /* 0x00000028bae37221 */ /* 0x000fe20000010100 */
[----:B------:R-:W-:Y:S01]  /*0ef0*/  FFMA.FTZ R172, R0, R33, RZ ;  /* 0x0000002100ac7223 */ /* 0x000fe200000100ff */
[----:B------:R-:W-:Y:S01]  /*0f00*/  FMUL.FTZ R40, R66, R55 ;  /* 0x0000003742287220 */ /* 0x000fe20000410000 */
[----:B------:R-:W-:Y:S01]  /*0f10*/  FADD.FTZ R129, R30, R129 ;  /* 0x000000811e817221 */ /* 0x000fe20000010000 */
[----:B------:R-:W-:Y:S01]  /*0f20*/  FMUL.FTZ R43, R66, R43 ;  /* 0x0000002b422b7220 */ /* 0x000fe20000410000 */
[-C--:B------:R-:W-:Y:S01]  /*0f30*/  FFMA.FTZ R130, R39, R30.reuse, R130 ;  /* 0x0000001e27827223 */ /* 0x080fe20000010082 */
[----:B------:R-:W-:Y:S01]  /*0f40*/  FMUL.FTZ R30, R165, R30 ;  /* 0x0000001ea51e7220 */ /* 0x000fe20000410000 */
[----:B------:R-:W-:Y:S01]  /*0f50*/  FADD.FTZ R207, R207, R2 ;  /* 0x00000002cfcf7221 */ /* 0x000fe20000010000 */
[----:B------:R-:W-:-:S02]  /*0f60*/  HADD2.F32 R64, -RZ, R42.H0_H0 ;  /* 0x2000002aff407230 */ /* 0x000fc40000004100 */
[----:B------:R-:W-:Y:S01]  /*0f70*/  FFMA.FTZ R172, R31, R2, R172 ;  /* 0x000000021fac7223 */ /* 0x000fe200000100ac */
[----:B------:R-:W-:Y:S02]  /*0f80*/  HADD2.F32 R195, -RZ, R42.H1_H1 ;  /* 0x3000002affc37230 */ /* 0x000fe40000004100 */
[----:B------:R-:W-:Y:S01]  /*0f90*/  FADD.FTZ R95, R69, R95 ;  /* 0x0000005f455f7221 */ /* 0x000fe20000010000 */
[----:B------:R-:W-:Y:S02]  /*0fa0*/  HADD2.F32 R36, -RZ, R36.H1_H1 ;  /* 0x30000024ff247230 */ /* 0x000fe40000004100 */
[-C--:B------:R-:W-:Y:S01]  /*0fb0*/  FFMA.FTZ R121, R40, R69.reuse, R121 ;  /* 0x0000004528797223 */ /* 0x080fe20000010079 */
[--C-:B------:R-:W-:Y:S02]  /*0fc0*/  HADD2.F32 R42, -RZ, R45.reuse.H0_H0 ;  /* 0x2000002dff2a7230 */ /* 0x100fe40000004100 */
[----:B------:R-:W-:Y:S01]  /*0fd0*/  FMUL.FTZ R55, R160, R69 ;  /* 0x00000045a0377220 */ /* 0x000fe20000410000 */
[----:B------:R-:W-:-:S02]  /*0fe0*/  HADD2.F32 R213, -RZ, R45.H1_H1 ;  /* 0x3000002dffd57230 */ /* 0x000fc40000004100 */
[----:B------:R-:W-:Y:S01]  /*0ff0*/  FADD.FTZ R45, -R186, R181 ;  /* 0x000000b5ba2d7221 */ /* 0x000fe20000010100 */
[----:B------:R-:W-:Y:S01]  /*1000*/  FADD.FTZ R127, R32, R127 ;  /* 0x0000007f207f7221 */ /* 0x000fe20000010000 */
[-C--:B------:R-:W-:Y:S01]  /*1010*/  FFMA.FTZ R128, R43, R32.reuse, R128 ;  /* 0x000000202b807223 */ /* 0x080fe20000010080 */
[----:B------:R-:W-:Y:S01]  /*1020*/  FMUL.FTZ R69, R66, R215 ;  /* 0x000000d742457220 */ /* 0x000fe20000410000 */
[--C-:B------:R-:W-:Y:S02]  /*1030*/  HADD2.F32 R170, -RZ, R41.reuse.H0_H0 ;  /* 0x20000029ffaa7230 */ /* 0x100fe40000004100 */
[----:B------:R-:W-:Y:S01]  /*1040*/  FMUL.FTZ R32, R164, R32 ;  /* 0x00000020a4207220 */ /* 0x000fe20000410000 */
[----:B------:R-:W-:Y:S02]  /*1050*/  HADD2.F32 R189, -RZ, R41.H1_H1 ;  /* 0x30000029ffbd7230 */ /* 0x000fe40000004100 */
[----:B------:R-:W-:Y:S01]  /*1060*/  FADD.FTZ R215, R207, R30 ;  /* 0x0000001ecfd77221 */ /* 0x000fe20000010000 */
[----:B------:R-:W-:-:S02]  /*1070*/  HADD2.F32 R41, -RZ, R44.H1_H1 ;  /* 0x3000002cff297230 */ /* 0x000fc40000004100 */
[----:B------:R-:W-:Y:S01]  /*1080*/  FFMA.FTZ R172, R39, R30, R172 ;  /* 0x0000001e27ac7223 */ /* 0x000fe200000100ac */
[--C-:B------:R-:W-:Y:S02]  /*1090*/  HADD2.F32 R44, -RZ, R51.reuse.H0_H0 ;  /* 0x20000033ff2c7230 */ /* 0x100fe40000004100 */
[C---:B------:R-:W-:Y:S01]  /*10a0*/  FADD.FTZ R199, -R186.reuse, R36 ;  /* 0x00000024bac77221 */ /* 0x040fe20000010100 */
[----:B------:R-:W-:Y:S02]  /*10b0*/  HADD2.F32 R61, -RZ, R51.H1_H1 ;  /* 0x30000033ff3d7230 */ /* 0x000fe40000004100 */
[----:B------:R-:W-:Y:S01]  /*10c0*/  FADD.FTZ R51, -R186, R182 ;  /* 0x000000b6ba337221 */ /* 0x000fe20000010100 */
[----:B------:R-:W-:Y:S01]  /*10d0*/  FMUL.FTZ R45, R66, R45 ;  /* 0x0000002d422d7220 */ /* 0x000fe20000410000 */
[----:B------:R-:W-:Y:S01]  /*10e0*/  FMUL.FTZ R36, R163, R174 ;  /* 0x000000aea3247220 */ /* 0x000fe20000410000 */
[----:B------:R-:W-:Y:S01]  /*10f0*/  FADD.FTZ R215, R215, R32 ;  /* 0x00000020d7d77221 */ /* 0x000fe20000010000 */
[----:B------:R-:W-:Y:S01]  /*1100*/  FFMA.FTZ R172, R43, R32, R172 ;  /* 0x000000202bac7223 */ /* 0x000fe200000100ac */
[----:B------:R-:W-:Y:S01]  /*1110*/  FADD.FTZ R219, -R186, R34 ;  /* 0x00000022badb7221 */ /* 0x000fe20000010100 */
[----:B------:R-:W-:Y:S01]  /*1120*/  FADD.FTZ R124, R174, R124 ;  /* 0x0000007cae7c7221 */ /* 0x000fe20000010000 */
[----:B------:R-:W-:Y:S01]  /*1130*/  FMUL.FTZ R34, R66, R51 ;  /* 0x0000003342227220 */ /* 0x000fe20000410000 */
[----:B------:R-:W-:Y:S01]  /*1140*/  FFMA.FTZ R126, R45, R174, R126 ;  /* 0x000000ae2d7e7223 */ /* 0x000fe2000001007e */
[----:B------:R-:W-:Y:S01]  /*1150*/  FMUL.FTZ R51, R162, R187 ;  /* 0x000000bba2337220 */ /* 0x000fe20000410000 */
[----:B------:R-:W-:Y:S01]  /*1160*/  FADD.FTZ R174, R215, R36 ;  /* 0x00000024d7ae7221 */ /* 0x000fe20000010000 */
[----:B------:R-:W-:-:S03]  /*1170*/  FFMA.FTZ R215, R45, R36, R172 ;  /* 0x000000242dd77223 */ /* 0x000fc600000100ac */
[----:B------:R-:W-:Y:S01]  /*1180*/  FADD.FTZ R174, R174, R51 ;  /* 0x00000033aeae7221 */ /* 0x000fe20000010000 */
[----:B------:R-:W-:Y:S01]  /*1190*/  FFMA.FTZ R215, R34, R51, R215 ;  /* 0x0000003322d77223 */ /* 0x000fe200000100d7 */
[----:B------:R-:W-:Y:S02]  /*11a0*/  FADD.FTZ R213, -R186, R213 ;  /* 0x000000d5bad57221 */ /* 0x000fe40000010100 */
[----:B------:R-:W-:Y:S01]  /*11b0*/  FADD.FTZ R174, R174, R53 ;  /* 0x00000035aeae7221 */ /* 0x000fe20000010000 */
[----:B------:R-:W-:Y:S01]  /*11c0*/  FFMA.FTZ R215, R38, R53, R215 ;  /* 0x0000003526d77223 */ /* 0x000fe200000100d7 */
[----:B------:R-:W-:Y:S02]  /*11d0*/  HADD2.F32 R37, -RZ, R37.H1_H1 ;  /* 0x30000025ff257230 */ /* 0x000fe40000004100 */
[----:B------:R-:W-:Y:S01]  /*11e0*/  FADD.FTZ R29, -R186, R46 ;  /* 0x0000002eba1d7221 */ /* 0x000fe20000010100 */
[C---:B------:R-:W-:Y:S01]  /*11f0*/  FMUL.FTZ R46, R66.reuse, R199 ;  /* 0x000000c7422e7220 */ /* 0x040fe20000410000 */
[----:B------:R-:W-:Y:S01]  /*1200*/  FMUL.FTZ R172, R66, R213 ;  /* 0x000000d542ac7220 */ /* 0x000fe20000410000 */
[----:B------:R-:W-:-:S02]  /*1210*/  HADD2.F32 R201, -RZ, R47.H0_H0 ;  /* 0x2000002fffc97230 */ /* 0x000fc40000004100 */
[----:B------:R-:W-:Y:S01]  /*1220*/  FADD.FTZ R213, R174, R55 ;  /* 0x00000037aed57221 */ /* 0x000fe20000010000 */
[----:B------:R-:W-:Y:S02]  /*1230*/  HADD2.F32 R197, -RZ, R47.H1_H1 ;  /* 0x3000002fffc57230 */ /* 0x000fe40000004100 */
[----:B------:R-:W-:Y:S01]  /*1240*/  FFMA.FTZ R174, R40, R55, R215 ;  /* 0x0000003728ae7223 */ /* 0x000fe200000100d7 */
[--C-:B------:R-:W-:Y:S02]  /*1250*/  HADD2.F32 R193, -RZ, R52.reuse.H0_H0 ;  /* 0x20000034ffc17230 */ /* 0x100fe40000004100 */
[----:B------:R-:W-:Y:S02]  /*1260*/  HADD2.F32 R52, -RZ, R52.H1_H1 ;  /* 0x30000034ff347230 */ /* 0x000fe40000004100 */
[--C-:B------:R-:W-:Y:S02]  /*1270*/  HADD2.F32 R47, -RZ, R54.reuse.H0_H0 ;  /* 0x20000036ff2f7230 */ /* 0x100fe40000004100 */
[----:B------:R-:W-:Y:S01]  /*1280*/  FADD.FTZ R217, -R186, R37 ;  /* 0x00000025bad97221 */ /* 0x000fe20000010100 */
[----:B------:R-:W-:-:S02]  /*1290*/  HADD2.F32 R54, -RZ, R54.H1_H1 ;  /* 0x30000036ff367230 */ /* 0x000fc40000004100 */
[----:B------:R-:W-:Y:S01]  /*12a0*/  FADD.FTZ R209, -R186, R209 ;  /* 0x000000d1bad17221 */ /* 0x000fe20000010100 */
[----:B------:R-:W-:Y:S01]  /*12b0*/  FADD.FTZ R131, R176, R131 ;  /* 0x00000083b0837221 */ /* 0x000fe20000010000 */
[----:B------:R-:W-:Y:S01]  /*12c0*/  FFMA.FTZ R132, R31, R176, R132 ;  /* 0x000000b01f847223 */ /* 0x000fe20000010084 */
[----:B------:R-:W-:Y:S01]  /*12d0*/  FADD.FTZ R94, R183, R94 ;  /* 0x0000005eb75e7221 */ /* 0x000fe20000010000 */
[-C--:B------:R-:W-:Y:S01]  /*12e0*/  FFMA.FTZ R119, R46, R183.reuse, R119 ;  /* 0x000000b72e777223 */ /* 0x080fe20000010077 */
[----:B------:R-:W-:Y:S01]  /*12f0*/  FMUL.FTZ R183, R158, R183 ;  /* 0x000000b79eb77220 */ /* 0x000fe20000410000 */
[----:B------:R-:W-:Y:S01]  /*1300*/  FADD.FTZ R176, R213, R50 ;  /* 0x00000032d5b07221 */ /* 0x000fe20000010000 */
[C---:B------:R-:W-:Y:S01]  /*1310*/  FADD.FTZ R225, -R186.reuse, R185 ;  /* 0x000000b9bae17221 */ /* 0x040fe20000010100 */
[----:B------:R-:W-:Y:S01]  /*1320*/  FFMA.FTZ R213, R65, R50, R174 ;  /* 0x0000003241d57223 */ /* 0x000fe200000100ae */
[C---:B------:R-:W-:Y:S01]  /*1330*/  FADD.FTZ R223, -R186.reuse, R35 ;  /* 0x00000023badf7221 */ /* 0x040fe20000010100 */
[C---:B------:R-:W-:Y:S01]  /*1340*/  FADD.FTZ R185, -R186.reuse, R52 ;  /* 0x00000034bab97221 */ /* 0x040fe20000010100 */
[----:B------:R-:W-:Y:S01]  /*1350*/  FADD.FTZ R35, -R186, R54 ;  /* 0x00000036ba237221 */ /* 0x000fe20000010100 */
[C---:B------:R-:W-:Y:S01]  /*1360*/  FMUL.FTZ R52, R66.reuse, R217 ;  /* 0x000000d942347220 */ /* 0x040fe20000410000 */
        /* <DEDUP_REMOVED lines=12> */
[----:B------:R-:W-:-:S02]  /*1430*/  HADD2.F32 R60, -RZ, R56.H0_H0 ;  /* 0x20000038ff3c7230 */ /* 0x000fc40000004100 */
[----:B------:R-:W-:Y:S02]  /*1440*/  HADD2.F32 R181, -RZ, R56.H1_H1 ;  /* 0x30000038ffb57230 */ /* 0x000fe40000004100 */
[----:B------:R-:W-:Y:S01]  /*1450*/  FMUL.FTZ R56, R66, R221 ;  /* 0x000000dd42387220 */ /* 0x000fe20000410000 */
[--C-:B------:R-:W-:Y:S02]  /*1460*/  HADD2.F32 R28, -RZ, R58.reuse.H0_H0 ;  /* 0x2000003aff1c7230 */ /* 0x100fe40000004100 */
[----:B------:R-:W-:Y:S01]  /*1470*/  FADD.FTZ R122, R187, R122 ;  /* 0x0000007abb7a7221 */ /* 0x000fe20000010000 */
[----:B------:R-:W-:Y:S02]  /*1480*/  HADD2.F32 R41, -RZ, R58.H1_H1 ;  /* 0x3000003aff297230 */ /* 0x000fe40000004100 */
[----:B------:R-:W-:Y:S01]  /*1490*/  FFMA.FTZ R125, R34, R187, R125 ;  /* 0x000000bb227d7223 */ /* 0x000fe2000001007d */
[----:B------:R-:W-:Y:S01]  /*14a0*/  FMUL.FTZ R58, R155, R64 ;  /* 0x000000409b3a7220 */ /* 0x000fe20000410000 */
[----:B------:R-:W-:Y:S01]  /*14b0*/  FADD.FTZ R213, R178, R189 ;  /* 0x000000bdb2d57221 */ /* 0x000fe20000010000 */
[----:B------:R-:W-:Y:S01]  /*14c0*/  FMUL.FTZ R187, R66, R219 ;  /* 0x000000db42bb7220 */ /* 0x000fe20000410000 */
[----:B------:R-:W-:Y:S01]  /*14d0*/  FFMA.FTZ R176, R52, R189, R209 ;  /* 0x000000bd34b07223 */ /* 0x000fe200000100d1 */
[----:B------:R-:W-:Y:S01]  /*14e0*/  FADD.FTZ R197, -R186, R197 ;  /* 0x000000c5bac57221 */ /* 0x000fe20000010100 */
[----:B------:R-:W-:Y:S01]  /*14f0*/  FADD.FTZ R90, R195, R90 ;  /* 0x0000005ac35a7221 */ /* 0x000fe20000010000 */
[----:B------:R-:W-:Y:S01]  /*1500*/  FMUL.FTZ R191, R66, R223 ;  /* 0x000000df42bf7220 */ /* 0x000fe20000410000 */
[-C--:B------:R-:W-:Y:S01]  /*1510*/  FFMA.FTZ R115, R56, R195.reuse, R115 ;  /* 0x000000c338737223 */ /* 0x080fe20000010073 */
[----:B------:R-:W-:Y:S01]  /*1520*/  FMUL.FTZ R195, R154, R195 ;  /* 0x000000c39ac37220 */ /* 0x000fe20000410000 */
[----:B------:R-:W-:Y:S01]  /*1530*/  FADD.FTZ R178, R213, R58 ;  /* 0x0000003ad5b27221 */ /* 0x000fe20000010000 */
[C---:B------:R-:W-:Y:S01]  /*1540*/  FFMA.FTZ R209, R187.reuse, R58, R176 ;  /* 0x0000003abbd17223 */ /* 0x040fe200000100b0 */
[----:B------:R-:W-:Y:S01]  /*1550*/  FADD.FTZ R89, R64, R89 ;  /* 0x0000005940597221 */ /* 0x000fe20000010000 */
[----:B------:R-:W-:Y:S01]  /*1560*/  FFMA.FTZ R114, R187, R64, R114 ;  /* 0x00000040bb727223 */ /* 0x000fe20000010072 */
[----:B------:R-:W-:Y:S01]  /*1570*/  FADD.FTZ R87, R68, R87 ;  /* 0x0000005744577221 */ /* 0x000fe20000010000 */
[C---:B------:R-:W-:Y:S01]  /*1580*/  FMUL.FTZ R64, R66.reuse, R225 ;  /* 0x000000e142407220 */ /* 0x040fe20000410000 */
[-C--:B------:R-:W-:Y:S01]  /*1590*/  FFMA.FTZ R112, R191, R68.reuse, R112 ;  /* 0x00000044bf707223 */ /* 0x080fe20000010070 */
[----:B------:R-:W-:Y:S01]  /*15a0*/  FMUL.FTZ R176, R66, R197 ;  /* 0x000000c542b07220 */ /* 0x000fe20000410000 */
[----:B------:R-:W-:Y:S01]  /*15b0*/  FMUL.FTZ R68, R153, R68 ;  /* 0x0000004499447220 */ /* 0x000fe20000410000 */
[----:B------:R-:W-:Y:S01]  /*15c0*/  FADD.FTZ R197, R178, R195 ;  /* 0x000000c3b2c57221 */ /* 0x000fe20000010000 */
[----:B------:R-:W-:Y:S01]  /*15d0*/  FFMA.FTZ R178, R56, R195, R209 ;  /* 0x000000c338b27223 */ /* 0x000fe200000100d1 */
[----:B------:R-:W-:Y:S01]  /*15e0*/  FADD.FTZ R88, R203, R88 ;  /* 0x00000058cb587221 */ /* 0x000fe20000010000 */
[----:B------:R-:W-:Y:S01]  /*15f0*/  FMUL.FTZ R199, R66, R227 ;  /* 0x000000e342c77220 */ /* 0x000fe20000410000 */
[-C--:B------:R-:W-:Y:S01]  /*1600*/  FFMA.FTZ R113, R64, R203.reuse, R113 ;  /* 0x000000cb40717223 */ /* 0x080fe20000010071 */
[----:B------:R-:W-:Y:S01]  /*1610*/  FMUL.FTZ R203, R152, R203 ;  /* 0x000000cb98cb7220 */ /* 0x000fe20000410000 */
[----:B------:R-:W-:Y:S01]  /*1620*/  FADD.FTZ R180, R197, R68 ;  /* 0x00000044c5b47221 */ /* 0x000fe20000010000 */
[----:B------:R-:W-:Y:S01]  /*1630*/  FFMA.FTZ R197, R191, R68, R178 ;  /* 0x00000044bfc57223 */ /* 0x000fe200000100b2 */
[----:B------:R-:W-:Y:S01]  /*1640*/  FADD.FTZ R91, R170, R91 ;  /* 0x0000005baa5b7221 */ /* 0x000fe20000010000 */
[----:B------:R-:W-:Y:S01]  /*1650*/  FFMA.FTZ R116, R69, R170, R116 ;  /* 0x000000aa45747223 */ /* 0x000fe20000010074 */
[----:B------:R-:W-:Y:S01]  /*1660*/  FADD.FTZ R231, -R186, R42 ;  /* 0x0000002abae77221 */ /* 0x000fe20000010100 */
        /* <DEDUP_REMOVED lines=29> */
[----:B------:R-:W-:Y:S01]  /*1840*/  FADD.FTZ R197, R182, R179 ;  /* 0x000000b3b6c57221 */ /* 0x000fe20000010000 */
[----:B------:R-:W-:Y:S01]  /*1850*/  FFMA.FTZ R180, R172, R179, R185 ;  /* 0x000000b3acb47223 */ /* 0x000fe200000100b9 */
[----:B------:R-:W-:Y:S01]  /*1860*/  FADD.FTZ R49, -R186, R49 ;  /* 0x00000031ba317221 */ /* 0x000fe20000010100 */
[----:B------:R-:W-:-:S02]  /*1870*/  HADD2.F32 R42, -RZ, R57.H0_H0 ;  /* 0x20000039ff2a7230 */ /* 0x000fc40000004100 */
[----:B------:R-:W-:Y:S01]  /*1880*/  FADD.FTZ R82, R63, R82 ;  /* 0x000000523f527221 */ /* 0x000fe20000010000 */
[----:B------:R-:W-:Y:S01]  /*1890*/  FFMA.FTZ R107, R174, R63, R107 ;  /* 0x0000003fae6b7223 */ /* 0x000fe2000001006b */
[----:B------:R-:W-:Y:S01]  /*18a0*/  FMUL.FTZ R201, R66, R201 ;  /* 0x000000c942c97220 */ /* 0x000fe20000410000 */
        /* <DEDUP_REMOVED lines=30> */
[----:B------:R-:W-:-:S02]  /*1a90*/  HADD2.F32 R57, -RZ, R57.H1_H1 ;  /* 0x30000039ff397230 */ /* 0x000fc40000004100 */
[----:B------:R-:W-:Y:S01]  /*1aa0*/  FMUL.FTZ R184, R66, R35 ;  /* 0x0000002342b87220 */ /* 0x000fe20000410000 */
[----:B------:R-:W-:Y:S01]  /*1ab0*/  FADD.FTZ R47, -R186, R47 ;  /* 0x0000002fba2f7221 */ /* 0x000fe20000010100 */
[----:B------:R-:W-:Y:S01]  /*1ac0*/  FADD.FTZ R35, R42, R181 ;  /* 0x000000b52a237221 */ /* 0x000fe20000010000 */
[----:B------:R-:W-:Y:S01]  /*1ad0*/  FFMA.FTZ R42, R178, R181, R49 ;  /* 0x000000b5b22a7223 */ /* 0x000fe20000010031 */
[----:B------:R-:W-:Y:S01]  /*1ae0*/  FADD.FTZ R185, R41, R74 ;  /* 0x0000004a29b97221 */ /* 0x000fe20000010000 */
        /* <DEDUP_REMOVED lines=11> */
[----:B------:R-:W-:-:S02]  /*1ba0*/  HADD2.F32 R37, -RZ, R59.H0_H0 ;  /* 0x2000003bff257230 */ /* 0x000fc40000004100 */
[----:B------:R-:W-:Y:S01]  /*1bb0*/  FFMA.FTZ R99, R184, R41, R99 ;  /* 0x00000029b8637223 */ /* 0x000fe20000010063 */
[----:B------:R-:W-:Y:S01]  /*1bc0*/  FMUL.FTZ R29, R66, R29 ;  /* 0x0000001d421d7220 */ /* 0x000fe20000410000 */
[----:B------:R-:W-:Y:S01]  /*1bd0*/  FMUL.FTZ R41, R138, R41 ;  /* 0x000000298a297220 */ /* 0x000fe20000410000 */
[----:B------:R-:W-:Y:S01]  /*1be0*/  FADD.FTZ R74, R49, R28 ;  /* 0x0000001c314a7221 */ /* 0x000fe20000010000 */
[----:B------:R-:W-:Y:S01]  /*1bf0*/  FFMA.FTZ R35, R47, R28, R42 ;  /* 0x0000001c2f237223 */ /* 0x000fe2000001002a */
[----:B------:R-:W-:Y:S02]  /*1c00*/  HADD2.F32 R59, -RZ, R59.H1_H1 ;  /* 0x3000003bff3b7230 */ /* 0x000fe40000004100 */
[----:B------:R-:W-:Y:S01]  /*1c10*/  FADD.FTZ R71, R37, R71 ;  /* 0x0000004725477221 */ /* 0x000fe20000010000 */
[-C--:B------:R-:W-:Y:S01]  /*1c20*/  FFMA.FTZ R96, R29, R37.reuse, R96 ;  /* 0x000000251d607223 */ /* 0x080fe20000010060 */
[----:B------:R-:W-:Y:S01]  /*1c30*/  FMUL.FTZ R37, R136, R37 ;  /* 0x0000002588257220 */ /* 0x000fe20000410000 */
[----:B------:R-:W-:Y:S01]  /*1c40*/  FADD.FTZ R74, R74, R41 ;  /* 0x000000294a4a7221 */ /* 0x000fe20000010000 */
[----:B------:R-:W-:Y:S01]  /*1c50*/  FFMA.FTZ R42, R184, R41, R35 ;  /* 0x00000029b82a7223 */ /* 0x000fe20000010023 */
[----:B------:R-:W-:Y:S01]  /*1c60*/  FADD.FTZ R49, R59, R72 ;  /* 0x000000483b317221 */ /* 0x000fe20000010000 */
[----:B------:R-:W-:Y:S01]  /*1c70*/  FMUL.FTZ R186, R66, R3 ;  /* 0x0000000342ba7220 */ /* 0x000fe20000410000 */
[----:B------:R-:W-:Y:S01]  /*1c80*/  FMUL.FTZ R3, R134, R59 ;  /* 0x0000003b86037220 */ /* 0x000fe20000410000 */
[----:B------:R-:W-:Y:S01]  /*1c90*/  FADD.FTZ R74, R74, R37 ;  /* 0x000000254a4a7221 */ /* 0x000fe20000010000 */
        /* <DEDUP_REMOVED lines=23> */
[----:B------:R0:W1:Y:S01]  /*1e10*/  SHFL.BFLY PT, R59, R192, 0x10, 0x1f ;  /* 0x0e001f00c03b7f89 */ /* 0x00006200000e0000 */
[----:B------:R-:W-:-:S03]  /*1e20*/  MOV R74, R185 ;  /* 0x000000b9004a7202 */ /* 0x000fc60000000f00 */
[----:B------:R0:W2:Y:S04]  /*1e30*/  SHFL.BFLY PT, R194, R35, 0x10, 0x1f ;  /* 0x0e001f0023c27f89 */ /* 0x0000a800000e0000 */
.L_x_470:
        /* <DEDUP_REMOVED lines=13> */
[-C--:B------:R-:W-:Y:S01]  /*1f10*/  FFMA.FTZ R186, R186, R194.reuse, R59 ;  /* 0x000000c2baba7223 */ /* 0x080fe2000001003b */
[----:B------:R-:W-:Y:S01]  /*1f20*/  FADD.FTZ R45, R36, -R45 ;  /* 0x8000002d242d7221 */ /* 0x000fe20000010000 */
[----:B------:R-:W-:Y:S01]  /*1f30*/  FADD.FTZ R55, R55, -R40 ;  /* 0x8000002837377221 */ /* 0x000fe20000010000 */
[----:B------:R-:W-:Y:S01]  /*1f40*/  FFMA.FTZ R0, R0, R194, R59 ;  /* 0x000000c200007223 */ /* 0x000fe2000001003b */
[----:B------:R-:W-:Y:S01]  /*1f50*/  FADD.FTZ R31, R2, -R31 ;  /* 0x8000001f021f7221 */ /* 0x000fe20000010000 */
[----:B------:R-:W-:Y:S01]  /*1f60*/  FADD.FTZ R39, R30, -R39 ;  /* 0x800000271e277221 */ /* 0x000fe20000010000 */
[----:B------:R-:W-:Y:S01]  /*1f70*/  FADD.FTZ R215, R3, -R186 ;  /* 0x800000ba03d77221 */ /* 0x000fe20000010000 */
[----:B-----5:R-:W-:-:S02]  /*1f80*/  @P0 HADD2.F32 R2, -RZ, R7.H1_H1 ;  /* 0x30000007ff020230 */ /* 0x020fc40000004100 */
[C---:B------:R-:W-:Y:S01]  /*1f90*/  FMUL.FTZ R30, R66.reuse, R45 ;  /* 0x0000002d421e7220 */ /* 0x040fe20000410000 */
[----:B------:R-:W-:Y:S02]  /*1fa0*/  @P0 HADD2.F32 R3, -RZ, R6.H0_H0 ;  /* 0x20000006ff030230 */ /* 0x000fe40000004100 */
[----:B------:R-:W-:Y:S01]  /*1fb0*/  FMUL.FTZ R45, R66, R55 ;  /* 0x00000037422d7220 */ /* 0x000fe20000410000 */
[-CC-:B------:R-:W-:Y:S01]  /*1fc0*/  FFMA.FTZ R47, R47, R194.reuse, R59.reuse ;  /* 0x000000c22f2f7223 */ /* 0x180fe2000001003b */
[----:B------:R-:W-:Y:S01]  /*1fd0*/  FADD.FTZ R33, R33, -R0 ;  /* 0x8000000021217221 */ /* 0x000fe20000010000 */
[-CC-:B------:R-:W-:Y:S01]  /*1fe0*/  FFMA.FTZ R65, R65, R194.reuse, R59.reuse ;  /* 0x000000c241417223 */ /* 0x180fe2000001003b */
[-CC-:B------:R-:W-:Y:S01]  /*1ff0*/  FFMA.FTZ R69, R69, R194.reuse, R59.reuse ;  /* 0x000000c245457223 */ /* 0x180fe2000001003b */
[----:B------:R-:W-:Y:S01]  /*2000*/  FFMA.FTZ R56, R56, R194, R59 ;  /* 0x000000c238387223 */ /* 0x000fe2000001003b */
[----:B------:R-:W-:Y:S01]  /*2010*/  @P0 FADD.FTZ R45, R45, R2 ;  /* 0x000000022d2d0221 */ /* 0x000fe20000010000 */
[----:B------:R-:W-:Y:S01]  /*2020*/  @P0 FADD.FTZ R30, R30, R3 ;  /* 0x000000031e1e0221 */ /* 0x000fe20000010000 */
[----:B------:R-:W-:Y:S01]  /*2030*/  FADD.FTZ R209, R28, -R47 ;  /* 0x8000002f1cd17221 */ /* 0x000fe20000010000 */
[----:B------:R-:W-:-:S02]  /*2040*/  @P0 HADD2.F32 R3, -RZ, R4.H0_H0 ;  /* 0x20000004ff030230 */ /* 0x000fc40000004100 */
[-CC-:B------:R-:W-:Y:S01]  /*2050*/  FFMA.FTZ R193, R193, R194.reuse, R59.reuse ;  /* 0x000000c2c1c17223 */ /* 0x180fe2000001003b */
[----:B------:R-:W-:Y:S02]  /*2060*/  @P0 HADD2.F32 R2, -RZ, R4.H1_H1 ;  /* 0x30000004ff020230 */ /* 0x000fe40000004100 */
[C---:B------:R-:W-:Y:S01]  /*2070*/  FMUL.FTZ R28, R66.reuse, R33 ;  /* 0x00000021421c7220 */ /* 0x040fe20000410000 */
[----:B0-----:R-:W-:Y:S01]  /*2080*/  FMUL.FTZ R35, R66, R31 ;  /* 0x0000001f42237220 */ /* 0x001fe20000410000 */
[-C--:B------:R-:W-:Y:S01]  /*2090*/  FFMA.FTZ R207, R207, R194.reuse, R59 ;  /* 0x000000c2cfcf7223 */ /* 0x080fe2000001003b */
[----:B------:R-:W-:Y:S01]  /*20a0*/  FADD.FTZ R65, R50, -R65 ;  /* 0x8000004132417221 */ /* 0x000fe20000010000 */
[-C--:B------:R-:W-:Y:S01]  /*20b0*/  FFMA.FTZ R43, R43, R194.reuse, R59 ;  /* 0x000000c22b2b7223 */ /* 0x080fe2000001003b */
[----:B------:R-:W-:Y:S01]  /*20c0*/  FADD.FTZ R69, R54, -R69 ;  /* 0x8000004536457221 */ /* 0x000fe20000010000 */
[----:B------:R-:W-:Y:S01]  /*20d0*/  FADD.FTZ R195, R195, -R56 ;  /* 0x80000038c3c37221 */ /* 0x000fe20000010000 */
[-C--:B------:R-:W-:Y:S01]  /*20e0*/  FFMA.FTZ R46, R46, R194.reuse, R59 ;  /* 0x000000c22e2e7223 */ /* 0x080fe2000001003b */
[----:B------:R-:W-:Y:S01]  /*20f0*/  FADD.FTZ R193, R60, -R193 ;  /* 0x800000c13cc17221 */ /* 0x000fe20000010000 */
[----:B------:R-:W-:Y:S01]  /*2100*/  @P0 FADD.FTZ R28, R28, R3 ;  /* 0x000000031c1c0221 */ /* 0x000fe20000010000 */
[----:B------:R-:W-:Y:S01]  /*2110*/  @P0 FADD.FTZ R35, R35, R2 ;  /* 0x0000000223230221 */ /* 0x000fe20000010000 */
[----:B------:R-:W-:Y:S01]  /*2120*/  FFMA.FTZ R34, R34, R194, R59 ;  /* 0x000000c222227223 */ /* 0x000fe2000001003b */
[----:B------:R-:W-:Y:S01]  /*2130*/  FADD.FTZ R207, R62, -R207 ;  /* 0x800000cf3ecf7221 */ /* 0x000fe20000010000 */
[----:B------:R-:W-:Y:S01]  /*2140*/  FMUL.FTZ R60, R66, R65 ;  /* 0x00000041423c7220 */ /* 0x000fe20000410000 */
[----:B------:R-:W-:-:S02]  /*2150*/  @P0 HADD2.F32 R2, -RZ, R10.H1_H1 ;  /* 0x3000000aff020230 */ /* 0x000fc40000004100 */
[----:B------:R-:W-:Y:S01]  /*2160*/  FADD.FTZ R43, R32, -R43 ;  /* 0x8000002b202b7221 */ /* 0x000fe20000010000 */
[----:B------:R-:W-:Y:S02]  /*2170*/  @P0 HADD2.F32 R3, -RZ, R9.H0_H0 ;  /* 0x20000009ff030230 */ /* 0x000fe40000004100 */
[C---:B------:R-:W-:Y:S01]  /*2180*/  FMUL.FTZ R62, R66.reuse, R69 ;  /* 0x00000045423e7220 */ /* 0x040fe20000410000 */
[----:B------:R-:W-:Y:S01]  /*2190*/  FMUL.FTZ R65, R66, R195 ;  /* 0x000000c342417220 */ /* 0x000fe20000410000 */
[-CC-:B------:R-:W-:Y:S01]  /*21a0*/  FFMA.FTZ R176, R176, R194.reuse, R59.reuse ;  /* 0x000000c2b0b07223 */ /* 0x180fe2000001003b */
[-CC-:B------:R-:W-:Y:S01]  /*21b0*/  FFMA.FTZ R187, R187, R194.reuse, R59.reuse ;  /* 0x000000c2bbbb7223 */ /* 0x180fe2000001003b */
[----:B------:R-:W-:Y:S01]  /*21c0*/  FADD.FTZ R183, R183, -R46 ;  /* 0x8000002eb7b77221 */ /* 0x000fe20000010000 */
[----:B------:R-:W-:Y:S01]  /*21d0*/  FADD.FTZ R51, R51, -R34 ;  /* 0x8000002233337221 */ /* 0x000fe20000010000 */
[----:B------:R-:W-:Y:S02]  /*21e0*/  @P0 HADD2.F32 R31, -RZ, R5.H1_H1 ;  /* 0x30000005ff1f0230 */ /* 0x000fe40000004100 */
        /* <DEDUP_REMOVED lines=15> */
[----:B------:R-:W-:Y:S01]  /*22e0*/  FMUL.FTZ R34, R66, R43 ;  /* 0x0000002b42227220 */ /* 0x000fe20000410000 */
[----:B------:R-:W-:Y:S01]  /*22f0*/  @P0 FADD.FTZ R65, R65, R2 ;  /* 0x0000000241410221 */ /* 0x000fe20000010000 */
[----:B------:R-:W-:Y:S01]  /*2300*/  @P0 FADD.FTZ R62, R62, R3 ;  /* 0x000000033e3e0221 */ /* 0x000fe20000010000 */
[----:B------:R-:W-:Y:S01]  /*2310*/  FADD.FTZ R59, R61, -R176 ;  /* 0x800000b03d3b7221 */ /* 0x000fe20000010000 */
[----:B------:R-:W-:-:S02]  /*2320*/  @P0 HADD2.F32 R3, -RZ, R8.H0_H0 ;  /* 0x20000008ff030230 */ /* 0x000fc40000004100 */
[----:B------:R-:W-:Y:S01]  /*2330*/  FADD.FTZ R187, R58, -R187 ;  /* 0x800000bb3abb7221 */ /* 0x000fe20000010000 */
[----:B------:R-:W-:Y:S02]  /*2340*/  @P0 HADD2.F32 R2, -RZ, R8.H1_H1 ;  /* 0x30000008ff020230 */ /* 0x000fe40000004100 */
[C---:B------:R-:W-:Y:S01]  /*2350*/  FMUL.FTZ R61, R66.reuse, R183 ;  /* 0x000000b7423d7220 */ /* 0x040fe20000410000 */
[----:B------:R-:W-:Y:S02]  /*2360*/  @P0 HADD2.F32 R32, -RZ, R5.H0_H0 ;  /* 0x20000005ff200230 */ /* 0x000fe40000004100 */
[----:B------:R-:W-:Y:S01]  /*2370*/  FADD.FTZ R179, R179, -R172 ;  /* 0x800000acb3b37221 */ /* 0x000fe20000010000 */
[----:B------:R-:W-:Y:S01]  /*2380*/  FMUL.FTZ R29, R66, R39 ;  /* 0x00000027421d7220 */ /* 0x000fe20000410000 */
[----:B------:R-:W-:Y:S01]  /*2390*/  @P0 FADD.FTZ R34, R34, R31 ;  /* 0x0000001f22220221 */ /* 0x000fe20000010000 */
[----:B------:R-:W-:Y:S01]  /*23a0*/  FADD.FTZ R203, R203, -R64 ;  /* 0x80000040cbcb7221 */ /* 0x000fe20000010000 */
[----:B------:R-:W-:-:S02]  /*23b0*/  @P0 HADD2.F32 R31, -RZ, R10.H0_H0 ;  /* 0x2000000aff1f0230 */ /* 0x000fc40000004100 */
[----:B------:R-:W-:Y:S01]  /*23c0*/  FADD.FTZ R191, R68, -R191 ;  /* 0x800000bf44bf7221 */ /* 0x000fe20000010000 */
[----:B------:R-:W-:Y:S01]  /*23d0*/  FMUL.FTZ R64, R66, R187 ;  /* 0x000000bb42407220 */ /* 0x000fe20000410000 */
[----:B------:R-:W-:Y:S01]  /*23e0*/  @P0 FADD.FTZ R60, R60, R3 ;  /* 0x000000033c3c0221 */ /* 0x000fe20000010000 */
[----:B------:R-:W-:Y:S01]  /*23f0*/  @P0 FADD.FTZ R61, R61, R2 ;  /* 0x000000023d3d0221 */ /* 0x000fe20000010000 */
[----:B------:R-:W-:Y:S01]  /*2400*/  FADD.FTZ R211, R48, -R211 ;  /* 0x800000d330d37221 */ /* 0x000fe20000010000 */
[--C-:B------:R-:W-:Y:S02]  /*2410*/  @P0 HADD2.F32 R2, -RZ, R13.reuse.H0_H0 ;  /* 0x2000000dff020230 */ /* 0x100fe40000004100 */
[C---:B------:R-:W-:Y:S01]  /*2420*/  FMUL.FTZ R47, R66.reuse, R207 ;  /* 0x000000cf422f7220 */ /* 0x040fe20000410000 */
[----:B------:R-:W-:Y:S02]  /*2430*/  @P0 HADD2.F32 R3, -RZ, R13.H1_H1 ;  /* 0x3000000dff030230 */ /* 0x000fe40000004100 */
[----:B------:R-:W-:Y:S01]  /*2440*/  FMUL.FTZ R48, R66, R179 ;  /* 0x000000b342307220 */ /* 0x000fe20000410000 */
[----:B------:R-:W-:Y:S01]  /*2450*/  @P0 FADD.FTZ R29, R29, R32 ;  /* 0x000000201d1d0221 */ /* 0x000fe20000010000 */
[----:B------:R-:W-:Y:S01]  /*2460*/  FADD.FTZ R185, R180, -R67 ;  /* 0x80000043b4b97221 */ /* 0x000fe20000010000 */
[----:B------:R-:W-:-:S02]  /*2470*/  @P0 HADD2.F32 R32, -RZ, R11.H0_H0 ;  /* 0x2000000bff200230 */ /* 0x000fc40000004100 */
[----:B------:R-:W-:Y:S01]  /*2480*/  FADD.FTZ R199, R168, -R199 ;  /* 0x800000c7a8c77221 */ /* 0x000fe20000010000 */
[----:B------:R-:W-:Y:S01]  /*2490*/  FADD.FTZ R205, R205, -R170 ;  /* 0x800000aacdcd7221 */ /* 0x000fe20000010000 */
[----:B------:R-:W-:Y:S01]  /*24a0*/  FMUL.FTZ R67, R66, R191 ;  /* 0x000000bf42437220 */ /* 0x000fe20000410000 */
[----:B------:R-:W-:Y:S01]  /*24b0*/  @P0 FADD.FTZ R64, R64, R31 ;  /* 0x0000001f40400221 */ /* 0x000fe20000010000 */
[----:B------:R-:W-:Y:S02]  /*24c0*/  @P0 HADD2.F32 R31, -RZ, R15.H1_H1 ;  /* 0x3000000fff1f0230 */ /* 0x000fe40000004100 */
[----:B------:R-:W-:Y:S01]  /*24d0*/  FADD.FTZ R189, R189, -R52 ;  /* 0x80000034bdbd7221 */ /* 0x000fe20000010000 */
[----:B------:R-:W-:Y:S01]  /*24e0*/  FMUL.FTZ R58, R66, R59 ;  /* 0x0000003b423a7220 */ /* 0x000fe20000410000 */
[----:B------:R-:W-:Y:S01]  /*24f0*/  @P0 FADD.FTZ R47, R47, R2 ;  /* 0x000000022f2f0221 */ /* 0x000fe20000010000 */
[----:B------:R-:W-:Y:S01]  /*2500*/  @P0 FADD.FTZ R48, R48, R3 ;  /* 0x0000000330300221 */ /* 0x000fe20000010000 */
[----:B------:R-:W-:-:S02]  /*2510*/  @P0 HADD2.F32 R3, -RZ, R12.H0_H0 ;  /* 0x2000000cff030230 */ /* 0x000fc40000004100 */
[C---:B------:R-:W-:Y:S01]  /*2520*/  FMUL.FTZ R0, R66.reuse, R199 ;  /* 0x000000c742007220 */ /* 0x040fe20000410000 */
[----:B------:R-:W-:Y:S02]  /*2530*/  @P0 HADD2.F32 R2, -RZ, R12.H1_H1 ;  /* 0x3000000cff020230 */ /* 0x000fe40000004100 */
[C---:B------:R-:W-:Y:S01]  /*2540*/  FMUL.FTZ R43, R66.reuse, R205 ;  /* 0x000000cd422b7220 */ /* 0x040fe20000410000 */
[----:B------:R-:W-:Y:S01]  /*2550*/  @P0 FADD.FTZ R67, R67, R32 ;  /* 0x0000002043430221 */ /* 0x000fe20000010000 */
[----:B------:R-:W-:Y:S01]  /*2560*/  FADD.FTZ R49, R63, -R174 ;  /* 0x800000ae3f317221 */ /* 0x000fe20000010000 */
[----:B------:R-:W-:Y:S02]  /*2570*/  @P0 HADD2.F32 R32, -RZ, R9.H1_H1 ;  /* 0x30000009ff200230 */ /* 0x000fe40000004100 */
[----:B------:R-:W-:Y:S01]  /*2580*/  FMUL.FTZ R63, R66, R189 ;  /* 0x000000bd423f7220 */ /* 0x000fe20000410000 */
[----:B------:R-:W-:Y:S01]  /*2590*/  @P0 FADD.FTZ R58, R58, R31 ;  /* 0x0000001f3a3a0221 */ /* 0x000fe20000010000 */
[----:B------:R-:W-:-:S02]  /*25a0*/  @P0 HADD2.F32 R33, -RZ, R11.H1_H1 ;  /* 0x3000000bff210230 */ /* 0x000fc40000004100 */
[C---:B------:R-:W-:Y:S01]  /*25b0*/  FMUL.FTZ R68, R66.reuse, R203 ;  /* 0x000000cb42447220 */ /* 0x040fe20000410000 */
[----:B------:R-:W-:Y:S02]  /*25c0*/  @P0 HADD2.F32 R31, -RZ, R14.H0_H0 ;  /* 0x2000000eff1f0230 */ /* 0x000fe40000004100 */
[----:B------:R-:W-:Y:S01]  /*25d0*/  FMUL.FTZ R52, R66, R211 ;  /* 0x000000d342347220 */ /* 0x000fe20000410000 */
[----:B------:R-:W-:Y:S01]  /*25e0*/  @P0 FADD.FTZ R0, R0, R3 ;  /* 0x0000000300000221 */ /* 0x000fe20000010000 */
[----:B------:R-:W-:Y:S01]  /*25f0*/  @P0 FADD.FTZ R43, R43, R2 ;  /* 0x000000022b2b0221 */ /* 0x000fe20000010000 */
[----:B------:R-:W-:Y:S01]  /*2600*/  FADD.FTZ R213, R37, -R188 ;  /* 0x800000bc25d57221 */ /* 0x000fe20000010000 */
[----:B------:R-:W0:Y:S01]  /*2610*/  @P1 LDC.64 R2, c[0x0][0x308] ;  /* 0x0000c200ff021b82 */ /* 0x000e220000000a00 */
[----:B------:R-:W-:Y:S01]  /*2620*/  @P0 FADD.FTZ R63, R63, R32 ;  /* 0x000000203f3f0221 */ /* 0x000fe20000010000 */
[----:B------:R-:W-:Y:S02]  /*2630*/  @P0 HADD2.F32 R36, -RZ, R6.H1_H1 ;  /* 0x30000006ff240230 */ /* 0x000fe40000004100 */
[----:B------:R-:W-:Y:S01]  /*2640*/  FADD.FTZ R53, R53, -R38 ;  /* 0x8000002635357221 */ /* 0x000fe20000010000 */
[----:B------:R-:W-:-:S02]  /*2650*/  @P0 HADD2.F32 R32, -RZ, R14.H1_H1 ;  /* 0x3000000eff200230 */ /* 0x000fc40000004100 */
[C---:B------:R-:W-:Y:S01]  /*2660*/  FMUL.FTZ R39, R66.reuse, R51 ;  /* 0x0000003342277220 */ /* 0x040fe20000410000 */
[----:B------:R-:W-:Y:S01]  /*2670*/  FMUL.FTZ R55, R66, R49 ;  /* 0x0000003142377220 */ /* 0x000fe20000410000 */
[----:B------:R-:W-:Y:S01]  /*2680*/  @P0 FADD.FTZ R68, R68, R33 ;  /* 0x0000002144440221 */ /* 0x000fe20000010000 */
[----:B------:R-:W-:Y:S01]  /*2690*/  @P0 FADD.FTZ R52, R52, R31 ;  /* 0x0000001f34340221 */ /* 0x000fe20000010000 */
[----:B------:R-:W-:Y:S02]  /*26a0*/  @P0 HADD2.F32 R33, -RZ, R19.H0_H0 ;  /* 0x20000013ff210230 */ /* 0x000fe40000004100 */
[----:B------:R-:W-:Y:S01]  /*26b0*/  FADD.FTZ R201, R44, -R201 ;  /* 0x800000c92cc97221 */ /* 0x000fe20000010000 */
[----:B------:R-:W-:Y:S02]  /*26c0*/  @P0 HADD2.F32 R31, -RZ, R18.H0_H0 ;  /* 0x20000012ff1f0230 */ /* 0x000fe40000004100 */
[C---:B------:R-:W-:Y:S01]  /*26d0*/  FMUL.FTZ R54, R66.reuse, R209 ;  /* 0x000000d142367220 */ /* 0x040fe20000410000 */
[----:B------:R-:W-:Y:S01]  /*26e0*/  FMUL.FTZ R56, R66, R213 ;  /* 0x000000d542387220 */ /* 0x000fe20000410000 */
[----:B------:R-:W-:-:S02]  /*26f0*/  @P0 HADD2.F32 R37, -RZ, R7.H0_H0 ;  /* 0x20000007ff250230 */ /* 0x000fc40000004100 */
[----:B------:R-:W-:Y:S01]  /*2700*/  FADD.FTZ R181, R181, -R178 ;  /* 0x800000b2b5b57221 */ /* 0x000fe20000010000 */
[----:B------:R-:W-:Y:S01]  /*2710*/  FADD.FTZ R197, R57, -R182 ;  /* 0x800000b639c57221 */ /* 0x000fe20000010000 */
[C---:B------:R-:W-:Y:S01]  /*2720*/  FMUL.FTZ R40, R66.reuse, R53 ;  /* 0x0000003542287220 */ /* 0x040fe20000410000 */
[----:B------:R-:W-:Y:S01]  /*2730*/  @P0 FADD.FTZ R39, R39, R36 ;  /* 0x0000002427270221 */ /* 0x000fe20000010000 */
[----:B------:R-:W-:Y:S01]  /*2740*/  @P0 FADD.FTZ R55, R55, R32 ;  /* 0x0000002037370221 */ /* 0x000fe20000010000 */
[----:B------:R-:W-:Y:S02]  /*2750*/  @P0 HADD2.F32 R36, -RZ, R15.H0_H0 ;  /* 0x2000000fff240230 */ /* 0x000fe40000004100 */
[C---:B------:R-:W-:Y:S01]  /*2760*/  FMUL.FTZ R57, R66.reuse, R201 ;  /* 0x000000c942397220 */ /* 0x040fe20000410000 */
[----:B------:R-:W-:Y:S02]  /*2770*/  @P0 HADD2.F32 R32, -RZ, R19.H1_H1 ;  /* 0x30000013ff200230 */ /* 0x000fe40000004100 */
[----:B------:R-:W-:Y:S01]  /*2780*/  FMUL.FTZ R59, R66, R215 ;  /* 0x000000d7423b7220 */ /* 0x000fe20000410000 */
[----:B------:R-:W-:Y:S01]  /*2790*/  @P0 FADD.FTZ R56, R56, R33 ;  /* 0x0000002138380221 */ /* 0x000fe20000010000 */
[----:B------:R-:W-:Y:S01]  /*27a0*/  @P0 FADD.FTZ R54, R54, R31 ;  /* 0x0000001f36360221 */ /* 0x000fe20000010000 */
[----:B------:R-:W-:-:S02]  /*27b0*/  @P0 HADD2.F32 R33, -RZ, R17.H1_H1 ;  /* 0x30000011ff210230 */ /* 0x000fc40000004100 */
[----:B------:R-:W-:Y:S01]  /*27c0*/  FADD.FTZ R41, R41, -R184 ;  /* 0x800000b829297221 */ /* 0x000fe20000010000 */
[----:B------:R-:W-:Y:S02]  /*27d0*/  @P0 HADD2.F32 R31, -RZ, R16.H1_H1 ;  /* 0x30000010ff1f0230 */ /* 0x000fe40000004100 */
[C---:B------:R-:W-:Y:S01]  /*27e0*/  FMUL.FTZ R46, R66.reuse, R181 ;  /* 0x000000b5422e7220 */ /* 0x040fe20000410000 */
[----:B------:R-:W-:Y:S01]  /*27f0*/  FMUL.FTZ R50, R66, R197 ;  /* 0x000000c542327220 */ /* 0x000fe20000410000 */
[----:B------:R-:W-:Y:S01]  /*2800*/  @P0 FADD.FTZ R40, R40, R37 ;  /* 0x0000002528280221 */ /* 0x000fe20000010000 */
[----:B------:R-:W-:Y:S01]  /*2810*/  @P0 FADD.FTZ R57, R57, R36 ;  /* 0x0000002439390221 */ /* 0x000fe20000010000 */
[----:B------:R-:W-:Y:S01]  /*2820*/  @P0 FADD.FTZ R59, R59, R32 ;  /* 0x000000203b3b0221 */ /* 0x000fe20000010000 */
[----:B------:R-:W-:Y:S02]  /*2830*/  @P0 HADD2.F32 R38, -RZ, R18.H1_H1 ;  /* 0x30000012ff260230 */ /* 0x000fe40000004100 */
[----:B------:R-:W-:Y:S01]  /*2840*/  FMUL.FTZ R49, R66, R193 ;  /* 0x000000c142317220 */ /* 0x000fe20000410000 */
[----:B------:R-:W-:-:S02]  /*2850*/  @P0 HADD2.F32 R36, -RZ, R17.H0_H0 ;  /* 0x20000011ff240230 */ /* 0x000fc40000004100 */
[C---:B------:R-:W-:Y:S01]  /*2860*/  FMUL.FTZ R51, R66.reuse, R185 ;  /* 0x000000b942337220 */ /* 0x040fe20000410000 */
[----:B------:R-:W-:Y:S02]  /*2870*/  @P0 HADD2.F32 R32, -RZ, R16.H0_H0 ;  /* 0x20000010ff200230 */ /* 0x000fe40000004100 */
        /* <DEDUP_REMOVED lines=9> */
[----:B------:R-:W-:Y:S01]  /*2910*/  @P1 F2FP.F16.F32.PACK_AB R31, RZ, R28 ;  /* 0x0000001cff1f123e */ /* 0x000fe200000000ff */
[----:B0-----:R-:W-:Y:S01]  /*2920*/  @P1 IMAD.WIDE.U32 R2, R177, 0x10, R2 ;  /* 0x00000010b1021825 */ /* 0x001fe200078e0002 */
[----:B------:R-:W-:-:S02]  /*2930*/  @P1 F2FP.F16.F32.PACK_AB R44, RZ, R45 ;  /* 0x0000002dff2c123e */ /* 0x000fc400000000ff */
[----:B------:R-:W-:Y:S02]  /*2940*/  @P1 F2FP.F16.F32.PACK_AB R38, RZ, R39 ;  /* 0x00000027ff26123e */ /* 0x000fe400000000ff */
[----:B------:R-:W-:Y:S02]  /*2950*/  @P1 F2FP.F16.F32.PACK_AB R36, RZ, R34 ;  /* 0x00000022ff24123e */ /* 0x000fe400000000ff */
[----:B------:R-:W-:Y:S02]  /*2960*/  @P1 F2FP.F16.F32.PACK_AB R32, RZ, R35 ;  /* 0x00000023ff20123e */ /* 0x000fe400000000ff */
[----:B------:R-:W-:Y:S02]  /*2970*/  @P1 PRMT R23, R41, 0x7610, R23 ;  /* 0x0000761029171816 */ /* 0x000fe40000000017 */
[----:B------:R-:W-:Y:S02]  /*2980*/  @P1 PRMT R22, R37, 0x7610, R22 ;  /* 0x0000761025161816 */ /* 0x000fe40000000016 */
[----:B------:R-:W-:-:S02]  /*2990*/  @P1 PRMT R21, R33, 0x7610, R21 ;  /* 0x0000761021151816 */ /* 0x000fc40000000015 */
[----:B------:R-:W-:Y:S02]  /*29a0*/  @P1 PRMT R20, R31, 0x7610, R20 ;  /* 0x000076101f141816 */ /* 0x000fe40000000014 */
[----:B------:R-:W-:Y:S02]  /*29b0*/  @P1 PRMT R23, R23, 0x5410, R44 ;  /* 0x0000541017171816 */ /* 0x000fe4000000002c */
[----:B------:R-:W-:Y:S02]  /*29c0*/  @P1 PRMT R22, R22, 0x5410, R38 ;  /* 0x0000541016161816 */ /* 0x000fe40000000026 */
[----:B------:R-:W-:Y:S02]  /*29d0*/  @P1 PRMT R21, R21, 0x5410, R36 ;  /* 0x0000541015151816 */ /* 0x000fe40000000024 */
[----:B------:R-:W-:Y:S01]  /*29e0*/  @P1 PRMT R20, R20, 0x5410, R32 ;  /* 0x0000541014141816 */ /* 0x000fe20000000020 */
[----:B------:R-:W0:Y:S01]  /*29f0*/  @P2 LDC.64 R36, c[0x0][0x300] ;  /* 0x0000c000ff242b82 */ /* 0x000e220000000a00 */
[----:B------:R-:W-:-:S02]  /*2a00*/  @P1 F2FP.F16.F32.PACK_AB R38, RZ, R60 ;  /* 0x0000003cff26123e */ /* 0x000fc400000000ff */
[----:B------:R-:W-:Y:S01]  /*2a10*/  @P2 F2FP.F16.F32.PACK_AB R180, RZ, R30 ;  /* 0x0000001effb4223e */ /* 0x000fe200000000ff */
[----:B------:R1:W-:Y:S01]  /*2a20*/  @P1 STG.E.128 desc[UR4][R2.64], R20 ;  /* 0x0000001402001986 */ /* 0x0003e2000c101d04 */
[----:B------:R-:W-:Y:S02]  /*2a30*/  @P2 F2FP.F16.F32.PACK_AB R181, RZ, R39 ;  /* 0x00000027ffb5223e */ /* 0x000fe400000000ff */
[----:B------:R-:W-:Y:S01]  /*2a40*/  @P2 F2FP.F16.F32.PACK_AB R178, RZ, R29 ;  /* 0x0000001dffb2223e */ /* 0x000fe200000000ff */
[----:B------:R-:W2:Y:S01]  /*2a50*/  @P1 LDC.64 R32, c[0x0][0x308] ;  /* 0x0000c200ff201b82 */ /* 0x000ea20000000a00 */
[----:B------:R-:W-:Y:S02]  /*2a60*/  @P2 F2FP.F16.F32.PACK_AB R174, RZ, R28 ;  /* 0x0000001cffae223e */ /* 0x000fe400000000ff */
[----:B------:R-:W-:Y:S02]  /*2a70*/  F2FP.F16.F32.PACK_AB R30, R39, R30 ;  /* 0x0000001e271e723e */ /* 0x000fe400000000ff */
[----:B------:R-:W-:-:S02]  /*2a80*/  F2FP.F16.F32.PACK_AB R31, R45, R40 ;  /* 0x000000282d1f723e */ /* 0x000fc400000000ff */
[----:B------:R-:W-:Y:S02]  /*2a90*/  F2FP.F16.F32.PACK_AB R29, R34, R29 ;  /* 0x0000001d221d723e */ /* 0x000fe400000000ff */
[----:B------:R-:W-:Y:S02]  /*2aa0*/  F2FP.F16.F32.PACK_AB R28, R35, R28 ;  /* 0x0000001c231c723e */ /* 0x000fe400000000ff */
[----:B------:R-:W-:Y:S02]  /*2ab0*/  @P2 F2FP.F16.F32.PACK_AB R182, RZ, R40 ;  /* 0x00000028ffb6223e */ /* 0x000fe400000000ff */
[----:B------:R-:W-:Y:S01]  /*2ac0*/  @P1 F2FP.F16.F32.PACK_AB R41, RZ, R62 ;  /* 0x0000003eff29123e */ /* 0x000fe200000000ff */
[----:B-1----:R-:W1:Y:S01]  /*2ad0*/  LDC.64 R2, c[0x0][0x2f8] ;  /* 0x0000be00ff027b82 */ /* 0x002e620000000a00 */
[----:B------:R-:W-:Y:S01]  /*2ae0*/  @P1 PRMT R20, R38, 0x7610, R20 ;  /* 0x0000761026141816 */ /* 0x000fe20000000014 */
[----:B0-----:R-:W-:Y:S01]  /*2af0*/  @P2 IMAD.WIDE.U32 R36, R177, 0x10, R36 ;  /* 0x00000010b1242825 */ /* 0x001fe200078e0024 */
[----:B------:R-:W-:-:S02]  /*2b00*/  @P1 F2FP.F16.F32.PACK_AB R170, RZ, R67 ;  /* 0x00000043ffaa123e */ /* 0x000fc400000000ff */
[----:B------:R-:W-:Y:S02]  /*2b10*/  @P1 F2FP.F16.F32.PACK_AB R69, RZ, R64 ;  /* 0x00000040ff45123e */ /* 0x000fe400000000ff */
[----:B------:R-:W-:Y:S02]  /*2b20*/  @P2 F2FP.F16.F32.PACK_AB R183, RZ, R45 ;  /* 0x0000002dffb7223e */ /* 0x000fe400000000ff */
[----:B------:R-:W-:Y:S02]  /*2b30*/  @P2 F2FP.F16.F32.PACK_AB R179, RZ, R34 ;  /* 0x00000022ffb3223e */ /* 0x000fe400000000ff */
[----:B------:R-:W-:Y:S02]  /*2b40*/  @P2 F2FP.F16.F32.PACK_AB R176, RZ, R35 ;  /* 0x00000023ffb0223e */ /* 0x000fe400000000ff */
[----:B------:R-:W-:Y:S02]  /*2b50*/  @P1 F2FP.F16.F32.PACK_AB R44, RZ, R63 ;  /* 0x0000003fff2c123e */ /* 0x000fe400000000ff */
[----:B------:R-:W-:-:S02]  /*2b60*/  @P2 PRMT R27, R182, 0x7610, R27 ;  /* 0x00007610b61b2816 */ /* 0x000fc4000000001b */
[----:B------:R-:W-:Y:S02]  /*2b70*/  @P2 PRMT R26, R180, 0x7610, R26 ;  /* 0x00007610b41a2816 */ /* 0x000fe4000000001a */
[----:B------:R-:W-:Y:S02]  /*2b80*/  @P2 PRMT R25, R178, 0x7610, R25 ;  /* 0x00007610b2192816 */ /* 0x000fe40000000019 */
[----:B------:R-:W-:Y:S02]  /*2b90*/  @P2 PRMT R24, R174, 0x7610, R24 ;  /* 0x00007610ae182816 */ /* 0x000fe40000000018 */
[----:B------:R-:W-:Y:S01]  /*2ba0*/  @P1 PRMT R21, R41, 0x7610, R21 ;  /* 0x0000761029151816 */ /* 0x000fe20000000015 */
[--C-:B-1----:R-:W-:Y:S01]  /*2bb0*/  IMAD.WIDE.U32 R38, R177, 0x10, R2.reuse ;  /* 0x00000010b1267825 */ /* 0x102fe200078e0002 */
[----:B------:R-:W-:Y:S02]  /*2bc0*/  @P1 F2FP.F16.F32.PACK_AB R172, RZ, R68 ;  /* 0x00000044ffac123e */ /* 0x000fe400000000ff */
[----:B------:R-:W-:Y:S01]  /*2bd0*/  @P1 F2FP.F16.F32.PACK_AB R168, RZ, R65 ;  /* 0x00000041ffa8123e */ /* 0x000fe200000000ff */
[----:B------:R-:W-:Y:S01]  /*2be0*/  IMAD.WIDE.U32 R40, R175, 0x10, R2 ;  /* 0x00000010af287825 */ /* 0x000fe200078e0002 */
[----:B------:R0:W-:Y:S01]  /*2bf0*/  STG.E.128 desc[UR4][R38.64], R28 ;  /* 0x0000001c26007986 */ /* 0x0001e2000c101d04 */
[----:B------:R-:W-:-:S02]  /*2c00*/  @P1 F2FP.F16.F32.PACK_AB R66, RZ, R61 ;  /* 0x0000003dff42123e */ /* 0x000fc400000000ff */
[----:B------:R-:W-:Y:S02]  /*2c10*/  @P1 PRMT R23, R170, 0x7610, R23 ;  /* 0x00007610aa171816 */ /* 0x000fe40000000017 */
[----:B------:R-:W-:Y:S02]  /*2c20*/  @P1 PRMT R22, R69, 0x7610, R22 ;  /* 0x0000761045161816 */ /* 0x000fe40000000016 */
[----:B------:R-:W-:Y:S02]  /*2c30*/  @P2 PRMT R27, R27, 0x5410, R183 ;  /* 0x000054101b1b2816 */ /* 0x000fe400000000b7 */
[----:B------:R-:W-:Y:S02]  /*2c40*/  @P2 PRMT R26, R26, 0x5410, R181 ;  /* 0x000054101a1a2816 */ /* 0x000fe400000000b5 */
[----:B------:R-:W-:Y:S02]  /*2c50*/  @P2 PRMT R25, R25, 0x5410, R179 ;  /* 0x0000541019192816 */ /* 0x000fe400000000b3 */
[----:B------:R-:W-:-:S02]  /*2c60*/  @P2 PRMT R24, R24, 0x5410, R176 ;  /* 0x0000541018182816 */ /* 0x000fc400000000b0 */
[----:B------:R-:W-:Y:S01]  /*2c70*/  @P1 PRMT R21, R21, 0x5410, R44 ;  /* 0x0000541015151816 */ /* 0x000fe2000000002c */
[----:B--2---:R-:W-:Y:S01]  /*2c80*/  @P1 IMAD.WIDE.U32 R44, R175, 0x10, R32 ;  /* 0x00000010af2c1825 */ /* 0x004fe200078e0020 */
[----:B------:R-:W-:Y:S01]  /*2c90*/  @P1 PRMT R23, R23, 0x5410, R172 ;  /* 0x0000541017171816 */ /* 0x000fe200000000ac */
[----:B0-----:R-:W0:Y:S01]  /*2ca0*/  @P2 LDC.64 R30, c[0x0][0x300] ;  /* 0x0000c000ff1e2b82 */ /* 0x001e220000000a00 */
[----:B------:R-:W-:Y:S01]  /*2cb0*/  @P1 PRMT R22, R22, 0x5410, R168 ;  /* 0x0000541016161816 */ /* 0x000fe200000000a8 */
[----:B------:R1:W-:Y:S01]  /*2cc0*/  @P2 STG.E.128 desc[UR4][R36.64], R24 ;  /* 0x0000001824002986 */ /* 0x0003e2000c101d04 */
[----:B------:R-:W-:Y:S02]  /*2cd0*/  @P1 PRMT R20, R20, 0x5410, R66 ;  /* 0x0000541014141816 */ /* 0x000fe40000000042 */
[----:B------:R-:W-:Y:S02]  /*2ce0*/  F2FP.F16.F32.PACK_AB R35, R68, R67 ;  /* 0x000000434423723e */ /* 0x000fe400000000ff */
[----:B------:R-:W-:Y:S01]  /*2cf0*/  F2FP.F16.F32.PACK_AB R34, R65, R64 ;  /* 0x000000404122723e */ /* 0x000fe200000000ff */
[----:B------:R-:W2:Y:S01]  /*2d00*/  @P1 LDC.64 R28, c[0x0][0x308] ;  /* 0x0000c200ff1c1b82 */ /* 0x000ea20000000a00 */
[----:B------:R-:W-:Y:S01]  /*2d10*/  F2FP.F16.F32.PACK_AB R33, R63, R62 ;  /* 0x0000003e3f21723e */ /* 0x000fe200000000ff */
[----:B------:R-:W-:Y:S01]  /*2d20*/  @P1 STG.E.128 desc[UR4][R44.64], R20 ;  /* 0x000000142c001986 */ /* 0x000fe2000c101d04 */
[----:B------:R-:W-:-:S02]  /*2d30*/  F2FP.F16.F32.PACK_AB R32, R61, R60 ;  /* 0x0000003c3d20723e */ /* 0x000fc400000000ff */
[----:B------:R-:W-:Y:S02]  /*2d40*/  @P2 F2FP.F16.F32.PACK_AB R67, RZ, R67 ;  /* 0x00000043ff43223e */ /* 0x000fe400000000ff */
[----:B------:R-:W-:Y:S01]  /*2d50*/  @P2 F2FP.F16.F32.PACK_AB R64, RZ, R64 ;  /* 0x00000040ff40223e */ /* 0x000fe200000000ff */
[----:B------:R3:W-:Y:S01]  /*2d60*/  STG.E.128 desc[UR4][R40.64], R32 ;  /* 0x0000002028007986 */ /* 0x0007e2000c101d04 */
[----:B------:R-:W-:Y:S02]  /*2d70*/  @P2 F2FP.F16.F32.PACK_AB R62, RZ, R62 ;  /* 0x0000003eff3e223e */ /* 0x000fe400000000ff */
[----:B------:R-:W-:Y:S02]  /*2d80*/  @P2 F2FP.F16.F32.PACK_AB R60, RZ, R60 ;  /* 0x0000003cff3c223e */ /* 0x000fe400000000ff */
[----:B------:R-:W-:Y:S02]  /*2d90*/  @P2 F2FP.F16.F32.PACK_AB R68, RZ, R68 ;  /* 0x00000044ff44223e */ /* 0x000fe400000000ff */
[----:B------:R-:W-:-:S02]  /*2da0*/  @P2 F2FP.F16.F32.PACK_AB R65, RZ, R65 ;  /* 0x00000041ff41223e */ /* 0x000fc400000000ff */
[----:B------:R-:W-:Y:S02]  /*2db0*/  @P2 F2FP.F16.F32.PACK_AB R63, RZ, R63 ;  /* 0x0000003fff3f223e */ /* 0x000fe400000000ff */
[----:B------:R-:W-:Y:S02]  /*2dc0*/  @P2 F2FP.F16.F32.PACK_AB R61, RZ, R61 ;  /* 0x0000003dff3d223e */ /* 0x000fe400000000ff */
[----:B-1----:R-:W-:Y:S02]  /*2dd0*/  @P2 PRMT R27, R67, 0x7610, R27 ;  /* 0x00007610431b2816 */ /* 0x002fe4000000001b */
[----:B------:R-:W-:Y:S02]  /*2de0*/  @P2 PRMT R26, R64, 0x7610, R26 ;  /* 0x00007610401a2816 */ /* 0x000fe4000000001a */
[----:B------:R-:W-:Y:S02]  /*2df0*/  @P2 PRMT R25, R62, 0x7610, R25 ;  /* 0x000076103e192816 */ /* 0x000fe40000000019 */
[----:B---3--:R-:W-:-:S02]  /*2e00*/  @P1 F2FP.F16.F32.PACK_AB R33, RZ, R47 ;  /* 0x0000002fff21123e */ /* 0x008fc400000000ff */
[----:B------:R-:W-:Y:S02]  /*2e10*/  @P1 F2FP.F16.F32.PACK_AB R32, RZ, R0 ;  /* 0x00000000ff20123e */ /* 0x000fe400000000ff */
        /* <DEDUP_REMOVED lines=8> */
[----:B------:R-:W-:Y:S02]  /*2ea0*/  @P1 F2FP.F16.F32.PACK_AB R36, RZ, R57 ;  /* 0x00000039ff24123e */ /* 0x000fe400000000ff */
[----:B------:R-:W-:Y:S01]  /*2eb0*/  @P1 F2FP.F16.F32.PACK_AB R34, RZ, R52 ;  /* 0x00000034ff22123e */ /* 0x000fe200000000ff */
[----:B------:R0:W-:Y:S01]  /*2ec0*/  @P2 STG.E.128 desc[UR4][R32.64], R24 ;  /* 0x0000001820002986 */ /* 0x0001e2000c101d04 */
[----:B------:R-:W-:Y:S02]  /*2ed0*/  @P1 F2FP.F16.F32.PACK_AB R37, RZ, R58 ;  /* 0x0000003aff25123e */ /* 0x000fe400000000ff */
[----:B------:R-:W-:-:S02]  /*2ee0*/  @P1 PRMT R23, R36, 0x7610, R23 ;  /* 0x0000761024171816 */ /* 0x000fc40000000017 */
[----:B------:R-:W-:Y:S02]  /*2ef0*/  @P1 F2FP.F16.F32.PACK_AB R35, RZ, R55 ;  /* 0x00000037ff23123e */ /* 0x000fe400000000ff */
[----:B------:R-:W-:Y:S02]  /*2f00*/  @P1 F2FP.F16.F32.PACK_AB R39, RZ, R48 ;  /* 0x00000030ff27123e */ /* 0x000fe400000000ff */
[----:B------:R-:W-:Y:S02]  /*2f10*/  @P1 F2FP.F16.F32.PACK_AB R38, RZ, R43 ;  /* 0x0000002bff26123e */ /* 0x000fe400000000ff */
[----:B------:R-:W-:Y:S02]  /*2f20*/  @P1 PRMT R22, R34, 0x7610, R22 ;  /* 0x0000761022161816 */ /* 0x000fe40000000016 */
[----:B------:R-:W-:Y:S01]  /*2f30*/  @P1 PRMT R23, R23, 0x5410, R37 ;  /* 0x0000541017171816 */ /* 0x000fe20000000025 */
[----:B--2---:R-:W-:Y:S01]  /*2f40*/  @P1 IMAD.WIDE.U32 R36, R135, 0x10, R28 ;  /* 0x0000001087241825 */ /* 0x004fe200078e001c */
[----:B------:R-:W-:-:S02]  /*2f50*/  @P1 PRMT R22, R22, 0x5410, R35 ;  /* 0x0000541016161816 */ /* 0x000fc40000000023 */
[----:B------:R-:W-:Y:S01]  /*2f60*/  @P1 PRMT R21, R21, 0x5410, R39 ;  /* 0x0000541015151816 */ /* 0x000fe20000000027 */
[----:B0-----:R-:W0:Y:S01]  /*2f70*/  @P2 LDC.64 R32, c[0x0][0x300] ;  /* 0x0000c000ff202b82 */ /* 0x001e220000000a00 */
[----:B------:R-:W-:Y:S01]  /*2f80*/  @P1 PRMT R20, R20, 0x5410, R38 ;  /* 0x0000541014141816 */ /* 0x000fe20000000026 */
[--C-:B------:R-:W-:Y:S01]  /*2f90*/  IMAD.WIDE.U32 R34, R173, 0x10, R2.reuse ;  /* 0x00000010ad227825 */ /* 0x100fe200078e0002 */
[----:B------:R-:W-:Y:S02]  /*2fa0*/  F2FP.F16.F32.PACK_AB R31, R58, R57 ;  /* 0x000000393a1f723e */ /* 0x000fe400000000ff */
[----:B------:R-:W-:Y:S01]  /*2fb0*/  F2FP.F16.F32.PACK_AB R30, R55, R52 ;  /* 0x00000034371e723e */ /* 0x000fe200000000ff */
[----:B------:R1:W-:Y:S01]  /*2fc0*/  @P1 STG.E.128 desc[UR4][R36.64], R20 ;  /* 0x0000001424001986 */ /* 0x0003e2000c101d04 */
[----:B------:R-:W-:Y:S01]  /*2fd0*/  F2FP.F16.F32.PACK_AB R29, R48, R47 ;  /* 0x0000002f301d723e */ /* 0x000fe200000000ff */
[----:B------:R-:W-:Y:S01]  /*2fe0*/  IMAD.WIDE.U32 R2, R171, 0x10, R2 ;  /* 0x00000010ab027825 */ /* 0x000fe200078e0002 */
        /* <DEDUP_REMOVED lines=9> */
[----:B-1----:R-:W-:Y:S02]  /*3080*/  @P2 F2FP.F16.F32.PACK_AB R37, RZ, R47 ;  /* 0x0000002fff25223e */ /* 0x002fe400000000ff */
[----:B------:R-:W-:Y:S02]  /*3090*/  @P1 PRMT R22, R39, 0x7610, R22 ;  /* 0x0000761027161816 */ /* 0x000fe40000000016 */
[----:B------:R-:W-:Y:S02]  /*30a0*/  @P2 PRMT R25, R37, 0x7610, R25 ;  /* 0x0000761025192816 */ /* 0x000fe40000000019 */
[----:B------:R-:W1:Y:S01]  /*30b0*/  @P1 LDC.64 R36, c[0x0][0x308] ;  /* 0x0000c200ff241b82 */ /* 0x000e620000000a00 */
[----:B--2---:R-:W-:Y:S02]  /*30c0*/  @P2 F2FP.F16.F32.PACK_AB R35, RZ, R0 ;  /* 0x00000000ff23223e */ /* 0x004fe400000000ff */
[----:B------:R-:W-:Y:S01]  /*30d0*/  @P1 PRMT R21, R38, 0x7610, R21 ;  /* 0x0000761026151816 */ /* 0x000fe20000000015 */
[----:B0-----:R-:W-:Y:S01]  /*30e0*/  @P2 IMAD.WIDE.U32 R38, R135, 0x10, R32 ;  /* 0x0000001087262825 */ /* 0x001fe200078e0020 */
[----:B------:R-:W-:-:S02]  /*30f0*/  @P2 PRMT R24, R35, 0x7610, R24 ;  /* 0x0000761023182816 */ /* 0x000fc40000000018 */
[----:B------:R-:W-:Y:S01]  /*3100*/  @P2 F2FP.F16.F32.PACK_AB R47, RZ, R43 ;  /* 0x0000002bff2f223e */ /* 0x000fe200000000ff */
[----:B------:R-:W0:Y:S01]  /*3110*/  @P2 LDC.64 R34, c[0x0][0x300] ;  /* 0x0000c000ff222b82 */ /* 0x000e220000000a00 */
[----:B------:R-:W-:Y:S02]  /*3120*/  @P2 PRMT R27, R57, 0x7610, R27 ;  /* 0x00007610391b2816 */ /* 0x000fe4000000001b */
[----:B------:R-:W-:Y:S02]  /*3130*/  @P2 PRMT R26, R52, 0x7610, R26 ;  /* 0x00007610341a2816 */ /* 0x000fe4000000001a */
[----:B------:R-:W-:Y:S02]  /*3140*/  @P1 F2FP.F16.F32.PACK_AB R44, RZ, R56 ;  /* 0x00000038ff2c123e */ /* 0x000fe400000000ff */
[----:B------:R-:W-:Y:S01]  /*3150*/  @P1 F2FP.F16.F32.PACK_AB R0, RZ, R49 ;  /* 0x00000031ff00123e */ /* 0x000fe200000000ff */
[----:B------:R-:W2:Y:S01]  /*3160*/  LDC.64 R32, c[0x0][0x210] ;  /* 0x00008400ff207b82 */ /* 0x000ea20000000a00 */
[----:B------:R-:W-:-:S02]  /*3170*/  @P2 PRMT R27, R27, 0x5410, R58 ;  /* 0x000054101b1b2816 */ /* 0x000fc4000000003a */
[----:B------:R-:W-:Y:S02]  /*3180*/  @P2 PRMT R26, R26, 0x5410, R55 ;  /* 0x000054101a1a2816 */ /* 0x000fe40000000037 */
[----:B------:R-:W-:Y:S02]  /*3190*/  @P2 PRMT R25, R25, 0x5410, R48 ;  /* 0x0000541019192816 */ /* 0x000fe40000000030 */
[----:B------:R-:W-:Y:S01]  /*31a0*/  @P2 PRMT R24, R24, 0x5410, R47 ;  /* 0x0000541018182816 */ /* 0x000fe2000000002f */
[----:B-1----:R-:W-:Y:S01]  /*31b0*/  @P1 IMAD.WIDE.U32 R36, R171, 0x10, R36 ;  /* 0x00000010ab241825 */ /* 0x002fe200078e0024 */
[----:B------:R-:W-:Y:S02]  /*31c0*/  @P2 F2FP.F16.F32.PACK_AB R66, RZ, R56 ;  /* 0x00000038ff42223e */ /* 0x000fe400000000ff */
[----:B------:R-:W-:Y:S01]  /*31d0*/  @P2 F2FP.F16.F32.PACK_AB R64, RZ, R54 ;  /* 0x00000036ff40223e */ /* 0x000fe200000000ff */
[----:B------:R1:W-:Y:S01]  /*31e0*/  @P2 STG.E.128 desc[UR4][R38.64], R24 ;  /* 0x0000001826002986 */ /* 0x0003e2000c101d04 */
[----:B------:R-:W-:-:S02]  /*31f0*/  @P2 F2FP.F16.F32.PACK_AB R62, RZ, R51 ;  /* 0x00000033ff3e223e */ /* 0x000fc400000000ff */
[----:B------:R-:W-:Y:S01]  /*3200*/  @P2 F2FP.F16.F32.PACK_AB R60, RZ, R49 ;  /* 0x00000031ff3c223e */ /* 0x000fe200000000ff */
[----:B0-----:R-:W-:Y:S01]  /*3210*/  @P2 IMAD.WIDE.U32 R34, R171, 0x10, R34 ;  /* 0x00000010ab222825 */ /* 0x001fe200078e0022 */
[----:B------:R-:W-:Y:S02]  /*3220*/  @P1 F2FP.F16.F32.PACK_AB R45, RZ, R59 ;  /* 0x0000003bff2d123e */ /* 0x000fe400000000ff */
[----:B------:R-:W-:Y:S02]  /*3230*/  @P1 F2FP.F16.F32.PACK_AB R43, RZ, R53 ;  /* 0x00000035ff2b123e */ /* 0x000fe400000000ff */
[----:B------:R-:W-:Y:S02]  /*3240*/  @P1 F2FP.F16.F32.PACK_AB R41, RZ, R50 ;  /* 0x00000032ff29123e */ /* 0x000fe400000000ff */
[----:B------:R-:W-:Y:S02]  /*3250*/  @P1 F2FP.F16.F32.PACK_AB R40, RZ, R46 ;  /* 0x0000002eff28123e */ /* 0x000fe400000000ff */
[----:B------:R-:W-:-:S02]  /*3260*/  @P1 PRMT R23, R44, 0x7610, R23 ;  /* 0x000076102c171816 */ /* 0x000fc40000000017 */
[----:B------:R-:W-:Y:S02]  /*3270*/  @P1 PRMT R20, R0, 0x7610, R20 ;  /* 0x0000761000141816 */ /* 0x000fe40000000014 */
[----:B------:R-:W-:Y:S02]  /*3280*/  @P2 F2FP.F16.F32.PACK_AB R67, RZ, R59 ;  /* 0x0000003bff43223e */ /* 0x000fe400000000ff */
[----:B------:R-:W-:Y:S02]  /*3290*/  @P2 F2FP.F16.F32.PACK_AB R65, RZ, R53 ;  /* 0x00000035ff41223e */ /* 0x000fe400000000ff */
[----:B------:R-:W-:Y:S02]  /*32a0*/  @P2 F2FP.F16.F32.PACK_AB R63, RZ, R50 ;  /* 0x00000032ff3f223e */ /* 0x000fe400000000ff */
[----:B------:R-:W-:Y:S02]  /*32b0*/  @P2 F2FP.F16.F32.PACK_AB R61, RZ, R46 ;  /* 0x0000002eff3d223e */ /* 0x000fe400000000ff */
[----:B-1----:R-:W-:-:S02]  /*32c0*/  @P2 PRMT R27, R66, 0x7610, R27 ;  /* 0x00007610421b2816 */ /* 0x002fc4000000001b */
[----:B------:R-:W-:Y:S02]  /*32d0*/  @P2 PRMT R26, R64, 0x7610, R26 ;  /* 0x00007610401a2816 */ /* 0x000fe4000000001a */
[----:B------:R-:W-:Y:S02]  /*32e0*/  @P2 PRMT R25, R62, 0x7610, R25 ;  /* 0x000076103e192816 */ /* 0x000fe40000000019 */
[----:B------:R-:W-:Y:S02]  /*32f0*/  @P2 PRMT R24, R60, 0x7610, R24 ;  /* 0x000076103c182816 */ /* 0x000fe40000000018 */
[----:B------:R-:W-:Y:S02]  /*3300*/  @P1 PRMT R23, R23, 0x5410, R45 ;  /* 0x0000541017171816 */ /* 0x000fe4000000002d */
[----:B------:R-:W-:Y:S02]  /*3310*/  @P1 PRMT R22, R22, 0x5410, R43 ;  /* 0x0000541016161816 */ /* 0x000fe4000000002b */
[----:B------:R-:W-:-:S02]  /*3320*/  @P1 PRMT R21, R21, 0x5410, R41 ;  /* 0x0000541015151816 */ /* 0x000fc40000000029 */
[----:B------:R-:W-:Y:S02]  /*3330*/  @P1 PRMT R20, R20, 0x5410, R40 ;  /* 0x0000541014141816 */ /* 0x000fe40000000028 */
[----:B------:R-:W-:Y:S02]  /*3340*/  F2FP.F16.F32.PACK_AB R31, R59, R56 ;  /* 0x000000383b1f723e */ /* 0x000fe400000000ff */
[----:B------:R-:W-:Y:S01]  /*3350*/  F2FP.F16.F32.PACK_AB R30, R53, R54 ;  /* 0x00000036351e723e */ /* 0x000fe200000000ff */
[----:B------:R0:W-:Y:S01]  /*3360*/  @P1 STG.E.128 desc[UR4][R36.64], R20 ;  /* 0x0000001424001986 */ /* 0x0001e2000c101d04 */
[----:B------:R-:W-:Y:S02]  /*3370*/  F2FP.F16.F32.PACK_AB R29, R50, R51 ;  /* 0x00000033321d723e */ /* 0x000fe400000000ff */
[----:B------:R-:W-:Y:S02]  /*3380*/  F2FP.F16.F32.PACK_AB R28, R46, R49 ;  /* 0x000000312e1c723e */ /* 0x000fe400000000ff */
[----:B------:R-:W-:-:S02]  /*3390*/  @P2 PRMT R27, R27, 0x5410, R67 ;  /* 0x000054101b1b2816 */ /* 0x000fc40000000043 */
[----:B------:R-:W-:Y:S01]  /*33a0*/  @P2 PRMT R26, R26, 0x5410, R65 ;  /* 0x000054101a1a2816 */ /* 0x000fe20000000041 */
[----:B------:R0:W-:Y:S01]  /*33b0*/  STG.E.128 desc[UR4][R2.64], R28 ;  /* 0x0000001c02007986 */ /* 0x0001e2000c101d04 */
[----:B------:R-:W-:Y:S02]  /*33c0*/  @P2 PRMT R25, R25, 0x5410, R63 ;  /* 0x0000541019192816 */ /* 0x000fe4000000003f */
[----:B------:R-:W-:Y:S02]  /*33d0*/  @P2 PRMT R24, R24, 0x5410, R61 ;  /* 0x0000541018182816 */ /* 0x000fe4000000003d */
[----:B--2---:R-:W-:-:S03]  /*33e0*/  LEA R169, R32, R169, 0x2 ;  /* 0x000000a920a97211 */ /* 0x004fc600078e10ff */
[----:B------:R0:W-:Y:S01]  /*33f0*/  @P2 STG.E.128 desc[UR4][R34.64], R24 ;  /* 0x0000001822002986 */ /* 0x0001e2000c101d04 */
[----:B------:R-:W-:-:S13]  /*3400*/  ISETP.GE.AND P1, PT, R169, R33, PT ;  /* 0x00000021a900720c */ /* 0x000fda0003f26270 */
[----:B------:R-:W-:Y:S05]  /*3410*/  @!P1 BRA `(.L_x_458) ;  /* 0xffffffd000f89947 */ /* 0x000fea000383ffff */
[----:B------:R-:W-:Y:S05]  /*3420*/  BSYNC B1 ;  /* 0x0000000000017941 */ /* 0x000fea0003800000 */
.L_x_456:
        /* <DEDUP_REMOVED lines=16> */
[----:B0-----:R-:W-:Y:S02]  /*3530*/  MOV R20, R93 ;  /* 0x0000005d00147202 */ /* 0x001fe40000000f00 */
        /* <DEDUP_REMOVED lines=46> */
.L_x_455:
[----:B------:R-:W-:Y:S05]  /*3820*/  BSYNC B0 ;  /* 0x0000000000007941 */ /* 0x000fea0003800000 */
.L_x_453:
        /* <DEDUP_REMOVED lines=9> */
[----:B------:R-:W-:Y:S02]  /*38c0*/  LOP3.LUT R0, R65, 0xffffff80, R64, 0xe2, !PT ;  /* 0xffffff8041007812 */ /* 0x000fe400078ee240 */
[-C--:B------:R-:W-:Y:S02]  /*38d0*/  LEA R64, R70, R3.reuse, 0x2 ;  /* 0x0000000346407211 */ /* 0x080fe400078e10ff */
        /* <DEDUP_REMOVED lines=79> */
[----:B------:R1:W-:Y:S01]  /*3dd0*/  STS.128 [R0+0x410], R24 ;  /* 0x0004101800007388 */ /* 0x0003e20000000c00 */
[----:B------:R-:W-:-:S03]  /*3de0*/  FADD.FTZ R21, R21, R66 ;  /* 0x0000004215157221 */ /* 0x000fc60000010000 */
[----:B------:R-:W-:Y:S01]  /*3df0*/  STS.128 [R0+0x800], R28 ;  /* 0x0008001c00007388 */ /* 0x000fe20000000c00 */
[----:B0-----:R-:W-:Y:S01]  /*3e00*/  FADD.FTZ R7, R3, R58 ;  /* 0x0000003a03077221 */ /* 0x001fe20000010000 */
[----:B------:R-:W-:Y:S02]  /*3e10*/  IADD3.X R3, RZ, RZ, RZ, P0, !PT ;  /* 0x000000ffff037210 */ /* 0x000fe400007fe4ff */
[----:B------:R-:W-:Y:S04]  /*3e20*/  STS.128 [R0+0x810], R32 ;  /* 0x0008102000007388 */ /* 0x000fe80000000c00 */
[----:B------:R-:W-:Y:S04]  /*3e30*/  STS.128 [R0+0xc00], R36 ;  /* 0x000c002400007388 */ /* 0x000fe80000000c00 */
[----:B------:R-:W-:Y:S01]  /*3e40*/  STS.128 [R0+0xc10], R40 ;  /* 0x000c102800007388 */ /* 0x000fe20000000c00 */
[----:B-1----:R-:W-:Y:S01]  /*3e50*/  SHF.L.U64.HI R24, R70, 0x2, R3 ;  /* 0x0000000246187819 */ /* 0x002fe20000010203 */
        /* <DEDUP_REMOVED lines=88> */
.L_x_457:
        /* <DEDUP_REMOVED lines=8> */
.L_x_460:
[----:B------:R-:W-:Y:S05]  /*4460*/  BSYNC B2 ;  /* 0x0000000000027941 */ /* 0x000fea0003800000 */
.L_x_459:
        /* <DEDUP_REMOVED lines=8> */
.L_x_461:
[----:B------:R-:W-:Y:S01]  /*44f0*/  FADD.FTZ R35, R74, R35 ;  /* 0x000000234a237221 */ /* 0x000fe20000010000 */
[----:B------:R-:W-:-:S04]  /*4500*/  HFMA2.MMA R198, -RZ, RZ, 0, 1.1920928955078125e-07 ;  /* 0x00000002ffc67435 */ /* 0x000fc800000001ff */
[----:B------:R-:W-:Y:S02]  /*4510*/  MOV R213, R35 ;  /* 0x0000002300d57202 */ /* 0x000fe40000000f00 */
[----:B------:R-:W-:-:S07]  /*4520*/  MOV R59, R194 ;  /* 0x000000c2003b7202 */ /* 0x000fce0000000f00 */
[----:B------:R-:W-:Y:S05]  /*4530*/  WARPSYNC.COLLECTIVE R196, `(.L_x_462) ;  /* 0x00000000c4087348 */ /* 0x000fea0003c00000 */
[----:B------:R0:W1:Y:S02]  /*4540*/  SHFL.BFLY P1, R194, R213, R198, R215 ;  /* 0x0c0000c6d5c27389 */ /* 0x00006400000200d7 */
[----:B01----:R-:W-:Y:S01]  /*4550*/  ENDCOLLECTIVE ;  /* 0x000000000000791b */ /* 0x003fe20003800000 */
.L_x_462:
[----:B------:R-:W-:-:S05]  /*4560*/  FADD.FTZ R59, R72, R59 ;  /* 0x0000003b483b7221 */ /* 0x000fca0000010000 */
[----:B------:R-:W-:Y:S02]  /*4570*/  MOV R213, R59 ;  /* 0x0000003b00d57202 */ /* 0x000fe40000000f00 */
[----:B------:R-:W-:-:S07]  /*4580*/  MOV R188, R194 ;  /* 0x000000c200bc7202 */ /* 0x000fce0000000f00 */
[----:B------:R-:W-:Y:S05]  /*4590*/  WARPSYNC.COLLECTIVE R196, `(.L_x_463) ;  /* 0x00000000c4087348 */ /* 0x000fea0003c00000 */
[----:B------:R0:W1:Y:S02]  /*45a0*/  SHFL.BFLY P1, R194, R213, R198, R215 ;  /* 0x0c0000c6d5c27389 */ /* 0x00006400000200d7 */
[----:B01----:R-:W-:Y:S01]  /*45b0*/  ENDCOLLECTIVE ;  /* 0x000000000000791b */ /* 0x003fe20003800000 */
.L_x_463:
[----:B------:R-:W-:Y:S01]  /*45c0*/  FADD.FTZ R188, R35, R188 ;  /* 0x000000bc23bc7221 */ /* 0x000fe20000010000 */
[----:B------:R-:W-:-:S04]  /*45d0*/  HFMA2.MMA R198, -RZ, RZ, 0, 2.384185791015625e-07 ;  /* 0x00000004ffc67435 */ /* 0x000fc800000001ff */
[----:B------:R-:W-:Y:S02]  /*45e0*/  MOV R213, R188 ;  /* 0x000000bc00d57202 */ /* 0x000fe40000000f00 */
[----:B------:R-:W-:-:S07]  /*45f0*/  MOV R190, R194 ;  /* 0x000000c200be7202 */ /* 0x000fce0000000f00 */
[----:B------:R-:W-:Y:S05]  /*4600*/  WARPSYNC.COLLECTIVE R196, `(.L_x_464) ;  /* 0x00000000c4087348 */ /* 0x000fea0003c00000 */
[----:B------:R0:W1:Y:S02]  /*4610*/  SHFL.BFLY P1, R194, R213, R198, R215 ;  /* 0x0c0000c6d5c27389 */ /* 0x00006400000200d7 */
[----:B01----:R-:W-:Y:S01]  /*4620*/  ENDCOLLECTIVE ;  /* 0x000000000000791b */ /* 0x003fe20003800000 */
.L_x_464:
[----:B------:R-:W-:-:S05]  /*4630*/  FADD.FTZ R190, R59, R190 ;  /* 0x000000be3bbe7221 */ /* 0x000fca0000010000 */
[----:B------:R-:W-:Y:S02]  /*4640*/  MOV R213, R190 ;  /* 0x000000be00d57202 */ /* 0x000fe40000000f00 */
[----:B------:R-:W-:-:S07]  /*4650*/  MOV R197, R194 ;  /* 0x000000c200c57202 */ /* 0x000fce0000000f00 */
[----:B------:R-:W-:Y:S05]  /*4660*/  WARPSYNC.COLLECTIVE R196, `(.L_x_465) ;  /* 0x00000000c4087348 */ /* 0x000fea0003c00000 */
[----:B------:R0:W1:Y:S02]  /*4670*/  SHFL.BFLY P1, R194, R213, R198, R215 ;  /* 0x0c0000c6d5c27389 */ /* 0x00006400000200d7 */
[----:B01----:R-:W-:Y:S01]  /*4680*/  ENDCOLLECTIVE ;  /* 0x000000000000791b */ /* 0x003fe20003800000 */
.L_x_465:
[----:B------:R-:W-:Y:S01]  /*4690*/  FADD.FTZ R197, R188, R197 ;  /* 0x000000c5bcc57221 */ /* 0x000fe20000010000 */
[----:B------:R-:W-:-:S04]  /*46a0*/  HFMA2.MMA R198, -RZ, RZ, 0, 4.76837158203125e-07 ;  /* 0x00000008ffc67435 */ /* 0x000fc800000001ff */
[----:B------:R-:W-:Y:S02]  /*46b0*/  MOV R213, R197 ;  /* 0x000000c500d57202 */ /* 0x000fe40000000f00 */
[----:B------:R-:W-:-:S07]  /*46c0*/  MOV R209, R194 ;  /* 0x000000c200d17202 */ /* 0x000fce0000000f00 */
[----:B------:R-:W-:Y:S05]  /*46d0*/  WARPSYNC.COLLECTIVE R196, `(.L_x_466) ;  /* 0x00000000c4087348 */ /* 0x000fea0003c00000 */
[----:B------:R0:W1:Y:S02]  /*46e0*/  SHFL.BFLY P1, R194, R213, R198, R215 ;  /* 0x0c0000c6d5c27389 */ /* 0x00006400000200d7 */
[----:B01----:R-:W-:Y:S01]  /*46f0*/  ENDCOLLECTIVE ;  /* 0x000000000000791b */ /* 0x003fe20003800000 */
.L_x_466:
[----:B------:R-:W-:-:S05]  /*4700*/  FADD.FTZ R209, R190, R209 ;  /* 0x000000d1bed17221 */ /* 0x000fca0000010000 */
[----:B------:R-:W-:Y:S02]  /*4710*/  MOV R213, R209 ;  /* 0x000000d100d57202 */ /* 0x000fe40000000f00 */
[----:B------:R-:W-:-:S07]  /*4720*/  MOV R72, R194 ;  /* 0x000000c200487202 */ /* 0x000fce0000000f00 */
[----:B------:R-:W-:Y:S05]  /*4730*/  WARPSYNC.COLLECTIVE R196, `(.L_x_467) ;  /* 0x00000000c4087348 */ /* 0x000fea0003c00000 */
[----:B------:R0:W1:Y:S02]  /*4740*/  SHFL.BFLY P1, R194, R213, R198, R215 ;  /* 0x0c0000c6d5c27389 */ /* 0x00006400000200d7 */
[----:B01----:R-:W-:Y:S01]  /*4750*/  ENDCOLLECTIVE ;  /* 0x000000000000791b */ /* 0x003fe20003800000 */
.L_x_467:
[----:B------:R-:W-:Y:S01]  /*4760*/  FADD.FTZ R192, R197, R72 ;  /* 0x00000048c5c07221 */ /* 0x000fe20000010000 */
[----:B------:R-:W-:Y:S01]  /*4770*/  MOV R72, R49 ;  /* 0x0000003100487202 */ /* 0x000fe20000000f00 */
[----:B------:R-:W-:-:S03]  /*4780*/  HFMA2.MMA R198, -RZ, RZ, 0, 9.5367431640625e-07 ;  /* 0x00000010ffc67435 */ /* 0x000fc600000001ff */
[----:B------:R-:W-:Y:S02]  /*4790*/  MOV R213, R192 ;  /* 0x000000c000d57202 */ /* 0x000fe40000000f00 */
[----:B------:R-:W-:-:S07]  /*47a0*/  MOV R74, R194 ;  /* 0x000000c2004a7202 */ /* 0x000fce0000000f00 */
[----:B------:R-:W-:Y:S05]  /*47b0*/  WARPSYNC.COLLECTIVE R196, `(.L_x_468) ;  /* 0x00000000c4087348 */ /* 0x000fea0003c00000 */
[----:B------:R0:W1:Y:S02]  /*47c0*/  SHFL.BFLY P1, R194, R213, R198, R215 ;  /* 0x0c0000c6d5c27389 */ /* 0x00006400000200d7 */
[----:B01----:R-:W-:Y:S01]  /*47d0*/  ENDCOLLECTIVE ;  /* 0x000000000000791b */ /* 0x003fe20003800000 */
.L_x_468:
[----:B------:R-:W-:Y:S01]  /*47e0*/  FADD.FTZ R35, R209, R74 ;  /* 0x0000004ad1237221 */ /* 0x000fe20000010000 */
[----:B------:R-:W-:-:S04]  /*47f0*/  MOV R74, R185 ;  /* 0x000000b9004a7202 */ /* 0x000fc80000000f00 */
[----:B------:R-:W-:Y:S02]  /*4800*/  MOV R213, R35 ;  /* 0x0000002300d57202 */ /* 0x000fe40000000f00 */
[----:B------:R-:W-:-:S07]  /*4810*/  MOV R59, R194 ;  /* 0x000000c2003b7202 */ /* 0x000fce0000000f00 */
[----:B------:R-:W-:Y:S05]  /*4820*/  WARPSYNC.COLLECTIVE R196, `(.L_x_469) ;  /* 0x00000000c4087348 */ /* 0x000fea0003c00000 */
[----:B------:R0:W1:Y:S02]  /*4830*/  SHFL.BFLY P1, R194, R213, R198, R215 ;  /* 0x0c0000c6d5c27389 */ /* 0x00006400000200d7 */
[----:B01----:R-:W-:Y:S01]  /*4840*/  ENDCOLLECTIVE ;  /* 0x000000000000791b */ /* 0x003fe20003800000 */
.L_x_469:
[----:B------:R-:W-:Y:S05]  /*4850*/  BRA `(.L_x_470) ;  /* 0xffffffd400787947 */ /* 0x000fea000383ffff */
.L_x_471:
        /* <DEDUP_REMOVED lines=10> */
.L_x_3733:


//--------------------- .text._ZN10layer_norm31ln_parallel_residual_bwd_kernelINS_13Kernel_traitsI6__halfS2_S2_S2_fjLj1024ELj1ELj4ELj1ELj16ENS_18Kernel_traits_baseILj1024ES2_S2_S2_S2_fjLj128EEEEELb1ELb0ELb0EEEvNS_9BwdParamsE --------------------------
	.section	.text._ZN10layer_norm31ln_parallel_residual_bwd_kernelINS_13Kernel_traitsI6__halfS2_S2_S2_fjLj1024ELj1ELj4ELj1ELj16ENS_18Kernel_traits_baseILj1024ES2_S2_S2_S2_fjLj128EEEEELb1ELb0ELb0EEEvNS_9BwdParamsE,"ax",@progbits
	.align	128
        .global         _ZN10layer_norm31ln_parallel_residual_bwd_kernelINS_13Kernel_traitsI6__halfS2_S2_S2_fjLj1024ELj1ELj4ELj1ELj16ENS_18Kernel_traits_baseILj1024ES2_S2_S2_S2_fjLj128EEEEELb1ELb0ELb0EEEvNS_9BwdParamsE
        .type           _ZN10layer_norm31ln_parallel_residual_bwd_kernelINS_13Kernel_traitsI6__halfS2_S2_S2_fjLj1024ELj1ELj4ELj1ELj16ENS_18Kernel_traits_baseILj1024ES2_S2_S2_S2_fjLj128EEEEELb1ELb0ELb0EEEvNS_9BwdParamsE,@function
        .size           _ZN10layer_norm31ln_parallel_residual_bwd_kernelINS_13Kernel_traitsI6__halfS2_S2_S2_fjLj1024ELj1ELj4ELj1ELj16ENS_18Kernel_traits_baseILj1024ES2_S2_S2_S2_fjLj128EEEEELb1ELb0ELb0EEEvNS_9BwdParamsE,(.L_x_3734 - _ZN10layer_norm31ln_parallel_residual_bwd_kernelINS_13Kernel_traitsI6__halfS2_S2_S2_fjLj1024ELj1ELj4ELj1ELj16ENS_18Kernel_traits_baseILj1024ES2_S2_S2_S2_fjLj128EEEEELb1ELb0ELb0EEEvNS_9BwdParamsE)
        .other          _ZN10layer_norm31ln_parallel_residual_bwd_kernelINS_13Kernel_traitsI6__halfS2_S2_S2_fjLj1024ELj1ELj4ELj1ELj16ENS_18Kernel_traits_baseILj1024ES2_S2_S2_S2_fjLj128EEEEELb1ELb0ELb0EEEvNS_9BwdParamsE,@"STO_CUDA_ENTRY STV_DEFAULT"
_ZN10layer_norm31ln_parallel_residual_bwd_kernelINS_13Kernel_traitsI6__halfS2_S2_S2_fjLj1024ELj1ELj4ELj1ELj16ENS_18Kernel_traits_baseILj1024ES2_S2_S2_S2_fjLj128EEEEELb1ELb0ELb0EEEvNS_9BwdParamsE:
.text._ZN10layer_norm31ln_parallel_residual_bwd_kernelINS_13Kernel_traitsI6__halfS2_S2_S2_fjLj1024ELj1ELj4ELj1ELj16ENS_18Kernel_traits_baseILj1024ES2_S2_S2_S2_fjLj128EEEEELb1ELb0ELb0EEEvNS_9BwdParamsE:
[----:B------:R-:W0:Y:S01]  /*0000*/  LDC R1, c[0x0][0x28] ;  /* 0x00000a00ff017b82 */ /* 0x000e220000000800 */
[----:B------:R-:W1:Y:S01]  /*0010*/  S2R R54, SR_TID.X ;  /* 0x0000000000367919 */ /* 0x000e620000002100 */
[----:B------:R-:W-:Y:S01]  /*0020*/  ULDC UR4, c[0x0][0x218] ;  /* 0x0000860000047ab9 */ /* 0x000fe20000000800 */
[----:B0-----:R-:W-:Y:S01]  /*0030*/  IADD3 R1, R1, -0x108, RZ ;  /* 0xfffffef801017810 */ /* 0x001fe20007ffe0ff */
[----:B------:R-:W-:Y:S01]  /*0040*/  ULDC UR6, c[0x0][0x214] ;  /* 0x0000850000067ab9 */ /* 0x000fe20000000800 */
[----:B------:R-:W-:Y:S01]  /*0050*/  MOV R252, UR4 ;  /* 0x0000000400fc7c02 */ /* 0x000fe20008000f00 */
[----:B------:R-:W-:Y:S01]  /*0060*/  ULDC.64 UR4, c[0x0][0x208] ;  /* 0x0000820000047ab9 */ /* 0x000fe20000000a00 */
        /* <DEDUP_REMOVED lines=34> */
[----:B------:R-:W-:Y:S01]  /*0290*/  @P0 IADD3 R55, R55, 0x20, RZ ;  /* 0x0000002037370810 */ /* 0x000fe20007ffe0ff */
[----:B------:R-:W-:Y:S05]  /*02a0*/  BSSY B0, `(.L_x_472) ;  /* 0x000059a000007945 */ /* 0x000fea0003800000 */
[----:B------:R-:W4:Y:S01]  /*02b0*/  @P2 LDC.64 R52, c[0x0][0x268] ;  /* 0x00009a00ff342b82 */ /* 0x000f220000000a00 */
[----:B-1----:R-:W-:Y:S01]  /*02c0*/  @P1 IMAD.WIDE.U32 R42, R55, 0x10, R42 ;  /* 0x00000010372a1825 */ /* 0x002fe200078e002a */
[----:B--2---:R-:W-:Y:S01]  /*02d0*/  SHF.R.U32.HI R0, RZ, 0x5, R54 ;  /* 0x00000005ff007819 */ /* 0x004fe20000011636 */
[----:B------:R-:W5:Y:S01]  /*02e0*/  @P3 LDG.E.128 R28, desc[UR4][R32.64] ;  /* 0x00000004201c3981 */ /* 0x000f62000c1e1d00 */
[----:B------:R-:W-:-:S02]  /*02f0*/  CS2R R80, SRZ ;  /* 0x0000000000507805 */ /* 0x000fc4000001ff00 */
[----:B------:R-:W-:Y:S02]  /*0300*/  CS2R R82, SRZ ;  /* 0x0000000000527805 */ /* 0x000fe4000001ff00 */
[----:B------:R-:W-:Y:S01]  /*0310*/  CS2R R56, SRZ ;  /* 0x0000000000387805 */ /* 0x000fe2000001ff00 */
[----:B------:R-:W5:Y:S01]  /*0320*/  @P0 LDG.E.128 R24, desc[UR4][R38.64] ;  /* 0x0000000426180981 */ /* 0x000f62000c1e1d00 */
[C---:B---3--:R-:W-:Y:S01]  /*0330*/  @P1 IMAD.WIDE.U32 R44, R55.reuse, 0x10, R44 ;  /* 0x00000010372c1825 */ /* 0x048fe200078e002c */
[----:B------:R-:W-:Y:S02]  /*0340*/  @P1 IADD3 R55, R55, 0x20, RZ ;  /* 0x0000002037371810 */ /* 0x000fe40007ffe0ff */
[----:B------:R-:W-:Y:S01]  /*0350*/  CS2R R58, SRZ ;  /* 0x00000000003a7805 */ /* 0x000fe2000001ff00 */
[----:B------:R1:W5:Y:S01]  /*0360*/  @P0 LDG.E.128 R20, desc[UR4][R40.64] ;  /* 0x0000000428140981 */ /* 0x000362000c1e1d00 */
[----:B------:R-:W-:Y:S02]  /*0370*/  CS2R R60, SRZ ;  /* 0x00000000003c7805 */ /* 0x000fe4000001ff00 */
[----:B------:R-:W-:-:S02]  /*0380*/  CS2R R62, SRZ ;  /* 0x00000000003e7805 */ /* 0x000fc4000001ff00 */
[----:B------:R-:W-:Y:S01]  /*0390*/  CS2R R64, SRZ ;  /* 0x0000000000407805 */ /* 0x000fe2000001ff00 */
[----:B------:R2:W5:Y:S01]  /*03a0*/  @P1 LDG.E.128 R16, desc[UR4][R42.64] ;  /* 0x000000042a101981 */ /* 0x000562000c1e1d00 */
[C---:B0-----:R-:W-:Y:S02]  /*03b0*/  @P2 IMAD.WIDE.U32 R34, R55.reuse, 0x10, R46 ;  /* 0x0000001037222825 */ /* 0x041fe400078e002e */
[----:B------:R-:W0:Y:S03]  /*03c0*/  S2R R47, SR_CTAID.X ;  /* 0x00000000002f7919 */ /* 0x000e260000002500 */
[----:B------:R-:W5:Y:S01]  /*03d0*/  @P2 LDG.E.128 R8, desc[UR4][R34.64] ;  /* 0x0000000422082981 */ /* 0x000f62000c1e1d00 */
[----:B----4-:R-:W-:Y:S01]  /*03e0*/  @P2 IMAD.WIDE.U32 R36, R55, 0x10, R52 ;  /* 0x0000001037242825 */ /* 0x010fe200078e0034 */
[----:B------:R-:W-:Y:S02]  /*03f0*/  CS2R R66, SRZ ;  /* 0x0000000000427805 */ /* 0x000fe4000001ff00 */
[----:B------:R-:W-:Y:S01]  /*0400*/  CS2R R68, SRZ ;  /* 0x0000000000447805 */ /* 0x000fe2000001ff00 */
[----:B------:R3:W5:Y:S04]  /*0410*/  @P1 LDG.E.128 R12, desc[UR4][R44.64] ;  /* 0x000000042c0c1981 */ /* 0x000768000c1e1d00 */
[----:B------:R4:W5:Y:S01]  /*0420*/  @P2 LDG.E.128 R4, desc[UR4][R36.64] ;  /* 0x0000000424042981 */ /* 0x000962000c1e1d00 */
[----:B-1----:R-:W-:-:S02]  /*0430*/  CS2R R40, SRZ ;  /* 0x0000000000287805 */ /* 0x002fc4000001ff00 */
[----:B0-----:R-:W-:-:S04]  /*0440*/  LEA R3, R47, R0, 0x2 ;  /* 0x000000002f037211 */ /* 0x001fc800078e10ff */
[----:B------:R-:W-:Y:S01]  /*0450*/  ISETP.GE.AND P2, PT, R3, UR6, PT ;  /* 0x0000000603007c0c */ /* 0x000fe2000bf46270 */
[----:B------:R-:W-:Y:S01]  /*0460*/  ULDC.64 UR6, c[0x0][0x240] ;  /* 0x0000900000067ab9 */ /* 0x000fe20000000a00 */
[----:B--2---:R-:W-:Y:S02]  /*0470*/  CS2R R42, SRZ ;  /* 0x00000000002a7805 */ /* 0x004fe4000001ff00 */
        /* <DEDUP_REMOVED lines=37> */
[----:B----4-:R-:W-:Y:S02]  /*06d0*/  CS2R R36, SRZ ;  /* 0x0000000000247805 */ /* 0x010fe4000001ff00 */
        /* <DEDUP_REMOVED lines=16> */
[--C-:B-----5:R-:W-:Y:S02]  /*07e0*/  HADD2.F32 R0, -RZ, R48.reuse.H0_H0 ;  /* 0x20000030ff007230 */ /* 0x120fe40000004100 */
[----:B------:R-:W-:Y:S02]  /*07f0*/  HADD2.F32 R41, -RZ, R48.H1_H1 ;  /* 0x30000030ff297230 */ /* 0x000fe40000004100 */
[--C-:B------:R-:W-:Y:S01]  /*0800*/  HADD2.F32 R2, -RZ, R49.reuse.H0_H0 ;  /* 0x20000031ff027230 */ /* 0x100fe20000004100 */
[----:B------:R0:W-:Y:S04]  /*0810*/  STL [R1+0x100], R0 ;  /* 0x0001000001007387 */ /* 0x0001e80000100800 */
[----:B------:R1:W-:Y:S04]  /*0820*/  STL [R1+0xf8], R41 ;  /* 0x0000f82901007387 */ /* 0x0003e80000100800 */
[----:B------:R2:W-:Y:S01]  /*0830*/  STL [R1+0xf0], R2 ;  /* 0x0000f00201007387 */ /* 0x0005e20000100800 */
[----:B0-----:R-:W-:-:S02]  /*0840*/  HADD2.F32 R0, -RZ, R49.H1_H1 ;  /* 0x30000031ff007230 */ /* 0x001fc40000004100 */
        /* <DEDUP_REMOVED lines=12> */
[--C-:B------:R-:W-:Y:S01]  /*0910*/  HADD2.F32 R28, -RZ, R29.reuse.H0_H0 ;  /* 0x2000001dff1c7230 */ /* 0x100fe20000004100 */
[----:B-1----:R-:W-:Y:S02]  /*0920*/  HFMA2.MMA R41, -RZ, RZ, 0, 0 ;  /* 0x00000000ff297435 */ /* 0x002fe400000001ff */
        /* <DEDUP_REMOVED lines=14> */
[----:B------:R-:W-:Y:S01]  /*0a10*/  STL [R1+0xc0], R28 ;  /* 0x0000c01c01007387 */ /* 0x000fe20000100800 */
[----:B------:R-:W-:-:S03]  /*0a20*/  HADD2.F32 R24, -RZ, R25.H1_H1 ;  /* 0x30000019ff187230 */ /* 0x000fc60000004100 */
[----:B------:R1:W-:Y:S01]  /*0a30*/  STL [R1+0xb8], R2 ;  /* 0x0000b80201007387 */ /* 0x0003e20000100800 */
[----:B0-----:R-:W-:-:S05]  /*0a40*/  HADD2.F32 R0, -RZ, R25.H0_H0 ;  /* 0x20000019ff007230 */ /* 0x001fca0000004100 */
        /* <DEDUP_REMOVED lines=8> */
[----:B------:R-:W-:Y:S04]  /*0ad0*/  STL [R1+0x90], R24 ;  /* 0x0000901801007387 */ /* 0x000fe80000100800 */
[----:B------:R1:W-:Y:S01]  /*0ae0*/  STL [R1+0x88], R2 ;  /* 0x0000880201007387 */ /* 0x0003e20000100800 */
[--C-:B0-----:R-:W-:Y:S02]  /*0af0*/  HADD2.F32 R0, -RZ, R20.reuse.H0_H0 ;  /* 0x20000014ff007230 */ /* 0x101fe40000004100 */
[----:B------:R-:W-:-:S03]  /*0b00*/  HADD2.F32 R20, -RZ, R20.H1_H1 ;  /* 0x30000014ff147230 */ /* 0x000fc60000004100 */
        /* <DEDUP_REMOVED lines=14> */
[----:B------:R-:W-:Y:S04]  /*0bf0*/  STL [R1+0x84], R20 ;  /* 0x0000841401007387 */ /* 0x000fe80000100800 */
[----:B------:R1:W-:Y:S01]  /*0c00*/  STL [R1+0x80], R2 ;  /* 0x0000800201007387 */ /* 0x0003e20000100800 */
[----:B0-----:R-:W-:Y:S02]  /*0c10*/  HADD2.F32 R0, -RZ, R16.H1_H1 ;  /* 0x30000010ff007230 */ /* 0x001fe40000004100 */
[----:B------:R-:W-:-:S03]  /*0c20*/  HADD2.F32 R16, -RZ, R17.H0_H0 ;  /* 0x20000011ff107230 */ /* 0x000fc60000004100 */
        /* <DEDUP_REMOVED lines=58> */
[----:B0-----:R-:W-:-:S05]  /*0fd0*/  HADD2.F32 R0, -RZ, R7.H1_H1 ;  /* 0x30000007ff007230 */ /* 0x001fca0000004100 */
[----:B------:R1:W-:Y:S02]  /*0fe0*/  STL [R1+0x4], R0 ;  /* 0x0000040001007387 */ /* 0x0003e40000100800 */
.L_x_491:
[----:B------:R-:W0:Y:S01]  /*0ff0*/  LDC.64 R186, c[0x0][0x250] ;  /* 0x00009400ffba7b82 */ /* 0x000e220000000a00 */
[----:B-12---:R-:W2:Y:S07]  /*1000*/  LDL R2, [R1+0x104] ;  /* 0x0001040001027983 */ /* 0x006eae0000100800 */
[----:B------:R-:W1:Y:S01]  /*1010*/  LDC.64 R184, c[0x0][0x258] ;  /* 0x00009600ffb87b82 */ /* 0x000e620000000a00 */
[----:B0-----:R-:W-:-:S05]  /*1020*/  IMAD.WIDE R186, R3, 0x4, R186 ;  /* 0x0000000403ba7825 */ /* 0x001fca00078e02ba */
[----:B-----5:R-:W5:Y:S01]  /*1030*/  LDG.E R216, desc[UR4][R186.64] ;  /* 0x00000004bad87981 */ /* 0x020f62000c1e1900 */
[----:B------:R-:W-:Y:S01]  /*1040*/  MOV R252, UR26 ;  /* 0x0000001a00fc7c02 */ /* 0x000fe20008000f00 */
[----:B-1----:R-:W-:Y:S01]  /*1050*/  IMAD.WIDE R184, R3, 0x4, R184 ;  /* 0x0000000403b87825 */ /* 0x002fe200078e02b8 */
[----:B------:R-:W0:Y:S04]  /*1060*/  S2R R188, SR_TID.X ;  /* 0x0000000000bc7919 */ /* 0x000e280000002100 */
[----:B------:R1:W5:Y:S01]  /*1070*/  LDG.E R4, desc[UR4][R184.64] ;  /* 0x00000004b8047981 */ /* 0x000362000c1e1900 */
[----:B------:R-:W-:Y:S01]  /*1080*/  BSSY B1, `(.L_x_474) ;  /* 0x00000a0000017945 */ /* 0x000fe20003800000 */
[----:B------:R-:W-:Y:S02]  /*1090*/  MOV R222, RZ ;  /* 0x000000ff00de7202 */ /* 0x000fe40000000f00 */
[----:B------:R-:W-:-:S02]  /*10a0*/  MOV R224, RZ ;  /* 0x000000ff00e07202 */ /* 0x000fc40000000f00 */
[----:B0-----:R-:W-:Y:S02]  /*10b0*/  LOP3.LUT R188, R188, 0x1f, RZ, 0xc0, !PT ;  /* 0x0000001fbcbc7812 */ /* 0x001fe400078ec0ff */
[----:B--2---:R-:W-:Y:S01]  /*10c0*/  ISETP.NE.AND P5, PT, R2, RZ, PT ;  /* 0x000000ff0200720c */ /* 0x004fe20003fa5270 */
[----:B------:R-:W-:-:S05]  /*10d0*/  IMAD R2, R3, R252, RZ ;  /* 0x000000fc03027224 */ /* 0x000fca00078e02ff */
[----:B-1----:R-:W-:-:S04]  /*10e0*/  SHF.R.S32.HI R184, RZ, 0x1f, R2 ;  /* 0x0000001fffb87819 */ /* 0x002fc80000011402 */
[----:B------:R-:W-:-:S04]  /*10f0*/  LEA.HI R2, R184, R2, RZ, 0x3 ;  /* 0x00000002b8027211 */ /* 0x000fc800078f18ff */
[----:B------:R-:W-:-:S04]  /*1100*/  LEA.HI.SX32 R2, R2, R188, 0x1d ;  /* 0x000000bc02027211 */ /* 0x000fc800078feaff */
[----:B------:R-:W-:Y:S01]  /*1110*/  MOV R223, R2 ;  /* 0x0000000200df7202 */ /* 0x000fe20000000f00 */
[----:B------:R-:W-:Y:S06]  /*1120*/  @!P5 BRA `(.L_x_475) ;  /* 0x000000080054d947 */ /* 0x000fec0003800000 */
[----:B------:R-:W0:Y:S01]  /*1130*/  LDC.64 R184, c[0x0][0x2c0] ;  /* 0x0000b000ffb87b82 */ /* 0x000e220000000a00 */
[C---:B------:R-:W-:Y:S01]  /*1140*/  LEA R192, P2, R2.reuse, UR10, 0x4 ;  /* 0x0000000a02c07c11 */ /* 0x040fe2000f8420ff */
[----:B------:R-:W2:Y:S03]  /*1150*/  LDL R236, [R1+0xfc] ;  /* 0x0000fc0001ec7983 */ /* 0x000ea60000100800 */
[C---:B------:R-:W-:Y:S01]  /*1160*/  LEA.HI.X R193, R2.reuse, UR11, RZ, 0x4, P2 ;  /* 0x0000000b02c17c11 */ /* 0x040fe200090f24ff */
[----:B------:R-:W3:Y:S01]  /*1170*/  LDL R224, [R1+0xf4] ;  /* 0x0000f40001e07983 */ /* 0x000ee20000100800 */
[----:B------:R-:W-:Y:S01]  /*1180*/  ISETP.NE.U32.AND P3, PT, RZ, UR12, PT ;  /* 0x0000000cff007c0c */ /* 0x000fe2000bf65070 */
[----:B------:R-:W1:Y:S01]  /*1190*/  LDC.64 R188, c[0x0][0x2b8] ;  /* 0x0000ae00ffbc7b82 */ /* 0x000e620000000a00 */
[C---:B------:R-:W-:Y:S01]  /*11a0*/  SHF.L.U32 R20, R2.reuse, 0x3, RZ ;  /* 0x0000000302147819 */ /* 0x040fe200000006ff */
[----:B------:R-:W4:Y:S04]  /*11b0*/  LDL R223, [R1+0xf8] ;  /* 0x0000f80001df7983 */ /* 0x000f280000100800 */
[----:B------:R-:W2:Y:S01]  /*11c0*/  LDG.E.128 R192, desc[UR4][R192.64] ;  /* 0x00000004c0c07981 */ /* 0x000ea2000c1e1d00 */
[C---:B------:R-:W-:Y:S01]  /*11d0*/  SHF.L.U64.HI R0, R2.reuse, 0x3, RZ ;  /* 0x0000000302007819 */ /* 0x040fe200000102ff */
[----:B------:R-:W1:Y:S02]  /*11e0*/  LDC.U8 R230, c[0x0][0x2a0] ;  /* 0x0000a800ffe67b82 */ /* 0x000e640000000000 */
[----:B------:R-:W4:Y:S04]  /*11f0*/  LDL R222, [R1+0xec] ;  /* 0x0000ec0001de7983 */ /* 0x000f280000100800 */
[----:B------:R-:W4:Y:S01]  /*1200*/  LDL R235, [R1+0x100] ;  /* 0x0001000001eb7983 */ /* 0x000f220000100800 */
[----:B0-----:R-:W-:-:S06]  /*1210*/  IMAD.WIDE.U32 R184, R2, 0x10, R184 ;  /* 0x0000001002b87825 */ /* 0x001fcc00078e00b8 */
[----:B------:R-:W3:Y:S01]  /*1220*/  LDG.E.128 R184, desc[UR4][R184.64] ;  /* 0x00000004b8b87981 */ /* 0x000ee2000c1e1d00 */
[----:B------:R-:W-:-:S13]  /*1230*/  ISETP.NE.AND.EX P3, PT, RZ, UR13, PT, P3 ;  /* 0x0000000dff007c0c */ /* 0x000fda000bf65330 */
[----:B------:R-:W0:Y:S01]  /*1240*/  @P3 LDC.64 R10, c[0x0][0x248] ;  /* 0x00009200ff0a3b82 */ /* 0x000e220000000a00 */
[----:B------:R-:W-:-:S04]  /*1250*/  ISETP.NE.U32.AND P2, PT, RZ, UR8, PT ;  /* 0x00000008ff007c0c */ /* 0x000fc8000bf45070 */
[----:B------:R-:W-:Y:S01]  /*1260*/  ISETP.NE.AND.EX P2, PT, RZ, UR9, PT, P2 ;  /* 0x00000009ff007c0c */ /* 0x000fe2000bf45320 */
[----:B-1----:R-:W-:-:S06]  /*1270*/  IMAD.WIDE.U32 R188, R2, 0x10, R188 ;  /* 0x0000001002bc7825 */ /* 0x002fcc00078e00bc */
[----:B------:R-:W4:Y:S01]  /*1280*/  LDG.E.128 R188, desc[UR4][R188.64] ;  /* 0x00000004bcbc7981 */ /* 0x000f22000c1e1d00 */
[----:B0-----:R-:W-:-:S04]  /*1290*/  @P3 IADD3 R10, P4, R20, R10, RZ ;  /* 0x0000000a140a3210 */ /* 0x001fc80007f9e0ff */
[----:B------:R-:W-:-:S05]  /*12a0*/  @P3 IADD3.X R11, R0, R11, RZ, P4, !PT ;  /* 0x0000000b000b3210 */ /* 0x000fca00027fe4ff */
[----:B------:R0:W5:Y:S02]  /*12b0*/  @P3 LDG.E.64 R22, desc[UR4][R10.64] ;  /* 0x000000040a163981 */ /* 0x000164000c1e1b00 */
[----:B0-----:R-:W-:-:S04]  /*12c0*/  @P2 LEA R10, P3, R2, UR8, 0x4 ;  /* 0x00000008020a2c11 */ /* 0x001fc8000f8620ff */
[----:B------:R-:W-:-:S05]  /*12d0*/  @P2 LEA.HI.X R11, R2, UR9, RZ, 0x4, P3 ;  /* 0x00000009020b2c11 */ /* 0x000fca00098f24ff */
[----:B------:R0:W5:Y:S01]  /*12e0*/  @P2 LDG.E.128 R48, desc[UR4][R10.64] ;  /* 0x000000040a302981 */ /* 0x000162000c1e1d00 */
[----:B------:R-:W-:-:S04]  /*12f0*/  IADD3 R20, P2, R20, UR6, RZ ;  /* 0x0000000614147c10 */ /* 0x000fc8000ff5e0ff */
[----:B------:R-:W-:Y:S02]  /*1300*/  IADD3.X R21, R0, UR7, RZ, P2, !PT ;  /* 0x0000000700157c10 */ /* 0x000fe400097fe4ff */
[----:B------:R-:W-:Y:S02]  /*1310*/  ISETP.NE.AND P2, PT, R230, RZ, PT ;  /* 0x000000ffe600720c */ /* 0x000fe40003f45270 */
[----:B------:R-:W4:Y:S02]  /*1320*/  LDL R230, [R1+0xf0] ;  /* 0x0000f00001e67983 */ /* 0x000f240000100800 */
[----:B-----5:R-:W-:Y:S02]  /*1330*/  FSEL R211, R216, RZ, !P2 ;  /* 0x000000ffd8d37208 */ /* 0x020fe40005000000 */
[----:B------:R-:W5:Y:S01]  /*1340*/  LDG.E.64 R20, desc[UR4][R20.64] ;  /* 0x0000000414147981 */ /* 0x000f62000c1e1b00 */
[--C-:B--2---:R-:W-:Y:S02]  /*1350*/  HADD2.F32 R0, -RZ, R192.reuse.H0_H0 ;  /* 0x200000c0ff007230 */ /* 0x104fe40000004100 */
[----:B0-----:R-:W-:-:S03]  /*1360*/  HADD2.F32 R11, -RZ, R192.H1_H1 ;  /* 0x300000c0ff0b7230 */ /* 0x001fc60000004100 */
[----:B------:R-:W-:Y:S01]  /*1370*/  FADD.FTZ R0, R0, -R211 ;  /* 0x800000d300007221 */ /* 0x000fe20000010000 */
[--C-:B------:R-:W-:Y:S02]  /*1380*/  HADD2.F32 R14, -RZ, R194.reuse.H0_H0 ;  /* 0x200000c2ff0e7230 */ /* 0x100fe40000004100 */
[----:B------:R-:W-:Y:S02]  /*1390*/  HADD2.F32 R202, -RZ, R194.H1_H1 ;  /* 0x300000c2ffca7230 */ /* 0x000fe40000004100 */
[----:B------:R-:W-:Y:S01]  /*13a0*/  FMUL.FTZ R0, R4, R0 ;  /* 0x0000000004007220 */ /* 0x000fe20000410000 */
[----:B------:R-:W2:Y:S01]  /*13b0*/  LDL R194, [R1+0xe4] ;  /* 0x0000e40001c27983 */ /* 0x000ea20000100800 */
[--C-:B------:R-:W-:Y:S02]  /*13c0*/  HADD2.F32 R10, -RZ, R193.reuse.H0_H0 ;  /* 0x200000c1ff0a7230 */ /* 0x100fe40000004100 */
[----:B---3--:R-:W-:Y:S02]  /*13d0*/  HADD2.F32 R192, -RZ, R184.H0_H0 ;  /* 0x200000b8ffc07230 */ /* 0x008fe40000004100 */
[----:B------:R-:W-:-:S03]  /*13e0*/  HADD2.F32 R15, -RZ, R193.H1_H1 ;  /* 0x300000c1ff0f7230 */ /* 0x000fc60000004100 */
[-C--:B------:R-:W-:Y:S01]  /*13f0*/  FMUL.FTZ R193, R236, R192.reuse ;  /* 0x000000c0ecc17220 */ /* 0x080fe20000410000 */
[----:B------:R-:W-:Y:S01]  /*1400*/  FADD.FTZ R36, R36, R192 ;  /* 0x000000c024247221 */ /* 0x000fe20000010000 */
[----:B------:R-:W-:Y:S02]  /*1410*/  FFMA.FTZ R32, R0, R192, R32 ;  /* 0x000000c000207223 */ /* 0x000fe40000010020 */
[----:B------:R-:W3:Y:S01]  /*1420*/  LDL R192, [R1+0xe8] ;  /* 0x0000e80001c07983 */ /* 0x000ee20000100800 */
[----:B------:R-:W-:Y:S01]  /*1430*/  FADD.FTZ R11, -R211, R11 ;  /* 0x0000000bd30b7221 */ /* 0x000fe20000010100 */
[----:B------:R-:W-:-:S03]  /*1440*/  HADD2.F32 R184, -RZ, R184.H1_H1 ;  /* 0x300000b8ffb87230 */ /* 0x000fc60000004100 */
[----:B------:R-:W-:Y:S02]  /*1450*/  FMUL.FTZ R11, R4, R11 ;  /* 0x0000000b040b7220 */ /* 0x000fe40000410000 */
[-C--:B------:R-:W-:Y:S01]  /*1460*/  FMUL.FTZ R248, R224, R184.reuse ;  /* 0x000000b8e0f87220 */ /* 0x080fe20000410000 */
[----:B------:R-:W-:Y:S01]  /*1470*/  FADD.FTZ R37, R37, R184 ;  /* 0x000000b825257221 */ /* 0x000fe20000010000 */
[----:B------:R-:W-:Y:S01]  /*1480*/  FFMA.FTZ R33, R11, R184, R33 ;  /* 0x000000b80b217223 */ /* 0x000fe20000010021 */
[----:B------:R-:W-:Y:S01]  /*1490*/  HADD2.F32 R184, -RZ, R185.H0_H0 ;  /* 0x200000b9ffb87230 */ /* 0x000fe20000004100 */
[----:B------:R-:W3:Y:S01]  /*14a0*/  LDL R224, [R1+0xdc] ;  /* 0x0000dc0001e07983 */ /* 0x000ee20000100800 */
[--C-:B----4-:R-:W-:Y:S02]  /*14b0*/  HADD2.F32 R226, -RZ, R188.reuse.H0_H0 ;  /* 0x200000bcffe27230 */ /* 0x110fe40000004100 */
[----:B------:R-:W-:-:S05]  /*14c0*/  HADD2.F32 R188, -RZ, R188.H1_H1 ;  /* 0x300000bcffbc7230 */ /* 0x000fca0000004100 */
[----:B------:R-:W-:Y:S01]  /*14d0*/  FADD.FTZ R45, R45, R188 ;  /* 0x000000bc2d2d7221 */ /* 0x000fe20000010000 */
[-C--:B------:R-:W-:Y:S01]  /*14e0*/  FFMA.FTZ R41, R11, R188.reuse, R41 ;  /* 0x000000bc0b297223 */ /* 0x080fe20000010029 */
[----:B------:R-:W-:Y:S01]  /*14f0*/  FFMA.FTZ R248, R223, R188, R248 ;  /* 0x000000bcdff87223 */ /* 0x000fe200000100f8 */
[----:B------:R-:W-:Y:S01]  /*1500*/  FMUL.FTZ R188, R222, R184 ;  /* 0x000000b8debc7220 */ /* 0x000fe20000410000 */
[--C-:B------:R-:W-:Y:S01]  /*1510*/  HADD2.F32 R201, -RZ, R195.reuse.H0_H0 ;  /* 0x200000c3ffc97230 */ /* 0x100fe20000004100 */
[----:B------:R-:W4:Y:S01]  /*1520*/  LDL R222, [R1+0xd4] ;  /* 0x0000d40001de7983 */ /* 0x000f220000100800 */
[----:B------:R-:W-:Y:S02]  /*1530*/  HADD2.F32 R195, -RZ, R195.H1_H1 ;  /* 0x300000c3ffc37230 */ /* 0x000fe40000004100 */
[----:B------:R-:W-:Y:S01]  /*1540*/  HADD2.F32 R185, -RZ, R185.H1_H1 ;  /* 0x300000b9ffb97230 */ /* 0x000fe20000004100 */
[----:B------:R-:W4:Y:S01]  /*1550*/  LDL R223, [R1+0xe0] ;  /* 0x0000e00001df7983 */ /* 0x000f220000100800 */
[----:B------:R-:W-:-:S02]  /*1560*/  HADD2.F32 R247, -RZ, R189.H0_H0 ;  /* 0x200000bdfff77230 */ /* 0x000fc40000004100 */
[C---:B------:R-:W-:Y:S01]  /*1570*/  FADD.FTZ R10, -R211.reuse, R10 ;  /* 0x0000000ad30a7221 */ /* 0x040fe20000010100 */
[C---:B------:R-:W-:Y:S01]  /*1580*/  FADD.FTZ R15, -R211.reuse, R15 ;  /* 0x0000000fd30f7221 */ /* 0x040fe20000010100 */
[C---:B------:R-:W-:Y:S01]  /*1590*/  FADD.FTZ R14, -R211.reuse, R14 ;  /* 0x0000000ed30e7221 */ /* 0x040fe20000010100 */
[C---:B------:R-:W-:Y:S01]  /*15a0*/  FADD.FTZ R202, -R211.reuse, R202 ;  /* 0x000000cad3ca7221 */ /* 0x040fe20000010100 */
[C---:B------:R-:W-:Y:S01]  /*15b0*/  FADD.FTZ R201, -R211.reuse, R201 ;  /* 0x000000c9d3c97221 */ /* 0x040fe20000010100 */
[----:B------:R-:W-:Y:S02]  /*15c0*/  HADD2.F32 R189, -RZ, R189.H1_H1 ;  /* 0x300000bdffbd7230 */ /* 0x000fe40000004100 */
[----:B------:R-:W-:Y:S02]  /*15d0*/  FADD.FTZ R211, -R211, R195 ;  /* 0x000000c3d3d37221 */ /* 0x000fe40000010100 */
[----:B------:R-:W4:Y:S01]  /*15e0*/  LDL R195, [R1+0xd8] ;  /* 0x0000d80001c37983 */ /* 0x000f220000100800 */
[----:B------:R-:W-:Y:S01]  /*15f0*/  FADD.FTZ R44, R44, R226 ;  /* 0x000000e22c2c7221 */ /* 0x000fe20000010000 */
[----:B------:R-:W-:Y:S01]  /*1600*/  FFMA.FTZ R40, R0, R226, R40 ;  /* 0x000000e200287223 */ /* 0x000fe20000010028 */
[----:B------:R-:W-:Y:S01]  /*1610*/  FMUL.FTZ R10, R4, R10 ;  /* 0x0000000a040a7220 */ /* 0x000fe20000410000 */
[----:B------:R-:W-:-:S02]  /*1620*/  FFMA.FTZ R226, R235, R226, R193 ;  /* 0x000000e2ebe27223 */ /* 0x000fc400000100c1 */
[----:B------:R-:W4:Y:S01]  /*1630*/  LDL R193, [R1+0xd0] ;  /* 0x0000d00001c17983 */ /* 0x000f220000100800 */
[----:B------:R-:W-:Y:S01]  /*1640*/  FADD.FTZ R46, R46, R247 ;  /* 0x000000f72e2e7221 */ /* 0x000fe20000010000 */
[-C--:B------:R-:W-:Y:S01]  /*1650*/  FFMA.FTZ R42, R10, R247.reuse, R42 ;  /* 0x000000f70a2a7223 */ /* 0x080fe2000001002a */
[----:B------:R-:W-:Y:S02]  /*1660*/  FFMA.FTZ R247, R230, R247, R188 ;  /* 0x000000f7e6f77223 */ /* 0x000fe400000100bc */
[----:B------:R-:W4:Y:S01]  /*1670*/  LDL R188, [R1+0xc8] ;  /* 0x0000c80001bc7983 */ /* 0x000f220000100800 */
[----:B--2---:R-:W-:-:S03]  /*1680*/  FMUL.FTZ R240, R194, R185 ;  /* 0x000000b9c2f07220 */ /* 0x004fc60000410000 */
[----:B------:R-:W2:Y:S01]  /*1690*/  LDL R194, [R1+0xcc] ;  /* 0x0000cc0001c27983 */ /* 0x000ea20000100800 */
[----:B---3--:R-:W-:-:S03]  /*16a0*/  FFMA.FTZ R240, R192, R189, R240 ;  /* 0x000000bdc0f07223 */ /* 0x008fc600000100f0 */
[----:B------:R-:W3:Y:S01]  /*16b0*/  LDL R192, [R1+0xc4] ;  /* 0x0000c40001c07983 */ /* 0x000ee20000100800 */
[----:B------:R-:W-:Y:S01]  /*16c0*/  FADD.FTZ R38, R38, R184 ;  /* 0x000000b826267221 */ /* 0x000fe20000010000 */
[----:B------:R-:W-:Y:S01]  /*16d0*/  FFMA.FTZ R34, R10, R184, R34 ;  /* 0x000000b80a227223 */ /* 0x000fe20000010022 */
[--C-:B------:R-:W-:Y:S02]  /*16e0*/  HADD2.F32 R184, -RZ, R186.reuse.H0_H0 ;  /* 0x200000baffb87230 */ /* 0x100fe40000004100 */
[----:B------:R-:W-:Y:S01]  /*16f0*/  FMUL.FTZ R15, R4, R15 ;  /* 0x0000000f040f7220 */ /* 0x000fe20000410000 */
[----:B------:R-:W-:Y:S02]  /*1700*/  HADD2.F32 R186, -RZ, R186.H1_H1 ;  /* 0x300000baffba7230 */ /* 0x000fe40000004100 */
[----:B------:R-:W-:Y:S01]  /*1710*/  FADD.FTZ R39, R39, R185 ;  /* 0x000000b927277221 */ /* 0x000fe20000010000 */
[----:B------:R-:W-:Y:S01]  /*1720*/  FFMA.FTZ R35, R15, R185, R35 ;  /* 0x000000b90f237223 */ /* 0x000fe20000010023 */
[----:B------:R-:W-:Y:S01]  /*1730*/  FMUL.FTZ R185, R224, R184 ;  /* 0x000000b8e0b97220 */ /* 0x000fe20000410000 */
[----:B------:R-:W-:Y:S01]  /*1740*/  FFMA.FTZ R224, R0, R226, RZ ;  /* 0x000000e200e07223 */ /* 0x000fe200000100ff */
[----:B------:R-:W-:-:S02]  /*1750*/  HADD2.F32 R239, -RZ, R190.H0_H0 ;  /* 0x200000beffef7230 */ /* 0x000fc40000004100 */
[----:B------:R-:W-:Y:S01]  /*1760*/  FMUL.FTZ R14, R4, R14 ;  /* 0x0000000e040e7220 */ /* 0x000fe20000410000 */
[----:B------:R-:W-:Y:S01]  /*1770*/  FFMA.FTZ R224, R11, R248, R224 ;  /* 0x000000f80be07223 */ /* 0x000fe200000100e0 */
[----:B------:R-:W-:Y:S02]  /*1780*/  FADD.FTZ R168, R168, R184 ;  /* 0x000000b8a8a87221 */ /* 0x000fe40000010000 */
[----:B------:R-:W-:Y:S01]  /*1790*/  FFMA.FTZ R132, R14, R184, R132 ;  /* 0x000000b80e847223 */ /* 0x000fe20000010084 */
[----:B------:R-:W-:Y:S01]  /*17a0*/  FFMA.FTZ R224, R10, R247, R224 ;  /* 0x000000f70ae07223 */ /* 0x000fe200000100e0 */
[----:B----4-:R-:W-:Y:S01]  /*17b0*/  FMUL.FTZ R236, R222, R186 ;  /* 0x000000badeec7220 */ /* 0x010fe20000410000 */
[----:B------:R-:W-:-:S04]  /*17c0*/  FADD.FTZ R222, RZ, R226 ;  /* 0x000000e2ffde7221 */ /* 0x000fc80000010000 */
[----:B------:R-:W-:Y:S01]  /*17d0*/  FADD.FTZ R222, R222, R248 ;  /* 0x000000f8dede7221 */ /* 0x000fe20000010000 */
[----:B------:R-:W-:-:S03]  /*17e0*/  FADD.FTZ R52, R52, R239 ;  /* 0x000000ef34347221 */ /* 0x000fc60000010000 */
[----:B------:R-:W-:Y:S01]  /*17f0*/  FADD.FTZ R222, R222, R247 ;  /* 0x000000f7dede7221 */ /* 0x000fe20000010000 */
[-C--:B------:R-:W-:Y:S01]  /*1800*/  FFMA.FTZ R80, R14, R239.reuse, R80 ;  /* 0x000000ef0e507223 */ /* 0x080fe20000010050 */
[----:B------:R-:W-:Y:S02]  /*1810*/  HADD2.F32 R190, -RZ, R190.H1_H1 ;  /* 0x300000beffbe7230 */ /* 0x000fe40000004100 */
[----:B------:R-:W-:Y:S01]  /*1820*/  FFMA.FTZ R239, R223, R239, R185 ;  /* 0x000000efdfef7223 */ /* 0x000fe200000100b9 */
[----:B------:R-:W-:Y:S02]  /*1830*/  HADD2.F32 R184, -RZ, R187.H0_H0 ;  /* 0x200000bbffb87230 */ /* 0x000fe40000004100 */
[----:B------:R-:W-:Y:S01]  /*1840*/  FADD.FTZ R222, R222, R240 ;  /* 0x000000f0dede7221 */ /* 0x000fe20000010000 */
[----:B------:R-:W-:Y:S01]  /*1850*/  FFMA.FTZ R224, R15, R240, R224 ;  /* 0x000000f00fe07223 */ /* 0x000fe200000100e0 */
[----:B------:R-:W-:Y:S02]  /*1860*/  HADD2.F32 R235, -RZ, R191.H0_H0 ;  /* 0x200000bfffeb7230 */ /* 0x000fe40000004100 */
[----:B------:R-:W-:Y:S01]  /*1870*/  FMUL.FTZ R201, R4, R201 ;  /* 0x000000c904c97220 */ /* 0x000fe20000410000 */
[----:B------:R-:W-:-:S02]  /*1880*/  HADD2.F32 R187, -RZ, R187.H1_H1 ;  /* 0x300000bbffbb7230 */ /* 0x000fc40000004100 */
[----:B------:R-:W-:Y:S01]  /*1890*/  FMUL.FTZ R202, R4, R202 ;  /* 0x000000ca04ca7220 */ /* 0x000fe20000410000 */
[----:B------:R-:W-:Y:S01]  /*18a0*/  FFMA.FTZ R236, R195, R190, R236 ;  /* 0x000000bec3ec7223 */ /* 0x000fe200000100ec */
[----:B------:R-:W-:Y:S01]  /*18b0*/  FADD.FTZ R222, R222, R239 ;  /* 0x000000efdede7221 */ /* 0x000fe20000010000 */
[----:B------:R-:W-:Y:S01]  /*18c0*/  FFMA.FTZ R224, R14, R239, R224 ;  /* 0x000000ef0ee07223 */ /* 0x000fe200000100e0 */
[----:B------:R-:W-:Y:S01]  /*18d0*/  FADD.FTZ R54, R54, R235 ;  /* 0x000000eb36367221 */ /* 0x000fe20000010000 */
[----:B------:R-:W-:Y:S01]  /*18e0*/  FFMA.FTZ R82, R201, R235, R82 ;  /* 0x000000ebc9527223 */ /* 0x000fe20000010052 */
[----:B------:R-:W-:Y:S02]  /*18f0*/  HADD2.F32 R191, -RZ, R191.H1_H1 ;  /* 0x300000bfffbf7230 */ /* 0x000fe40000004100 */
[----:B------:R-:W-:Y:S01]  /*1900*/  FADD.FTZ R222, R222, R236 ;  /* 0x000000ecdede7221 */ /* 0x000fe20000010000 */
[----:B------:R-:W-:Y:S01]  /*1910*/  FFMA.FTZ R224, R202, R236, R224 ;  /* 0x000000eccae07223 */ /* 0x000fe200000100e0 */
[----:B------:R-:W-:Y:S01]  /*1920*/  FMUL.FTZ R211, R4, R211 ;  /* 0x000000d304d37220 */ /* 0x000fe20000410000 */
[----:B------:R-:W-:Y:S01]  /*1930*/  FADD.FTZ R47, R47, R189 ;  /* 0x000000bd2f2f7221 */ /* 0x000fe20000010000 */
[----:B------:R-:W-:Y:S01]  /*1940*/  FFMA.FTZ R43, R15, R189, R43 ;  /* 0x000000bd0f2b7223 */ /* 0x000fe2000001002b */
[----:B------:R-:W-:Y:S01]  /*1950*/  FADD.FTZ R53, R53, R190 ;  /* 0x000000be35357221 */ /* 0x000fe20000010000 */
[C---:B------:R-:W-:Y:S01]  /*1960*/  FFMA.FTZ R81, R202.reuse, R190, R81 ;  /* 0x000000beca517223 */ /* 0x040fe20000010051 */
[----:B------:R-:W-:Y:S01]  /*1970*/  FADD.FTZ R169, R169, R186 ;  /* 0x000000baa9a97221 */ /* 0x000fe20000010000 */
[----:B------:R-:W-:Y:S01]  /*1980*/  FFMA.FTZ R133, R202, R186, R133 ;  /* 0x000000baca857223 */ /* 0x000fe20000010085 */
[----:B------:R-:W-:Y:S01]  /*1990*/  FADD.FTZ R170, R170, R184 ;  /* 0x000000b8aaaa7221 */ /* 0x000fe20000010000 */
[-C--:B------:R-:W-:Y:S01]  /*19a0*/  FFMA.FTZ R134, R201, R184.reuse, R134 ;  /* 0x000000b8c9867223 */ /* 0x080fe20000010086 */
[----:B------:R-:W-:Y:S01]  /*19b0*/  FADD.FTZ R55, R55, R191 ;  /* 0x000000bf37377221 */ /* 0x000fe20000010000 */
[----:B------:R-:W-:Y:S01]  /*19c0*/  FFMA.FTZ R83, R211, R191, R83 ;  /* 0x000000bfd3537223 */ /* 0x000fe20000010053 */
[----:B------:R-:W-:Y:S01]  /*19d0*/  FADD.FTZ R171, R171, R187 ;  /* 0x000000bbabab7221 */ /* 0x000fe20000010000 */
[----:B------:R-:W-:Y:S01]  /*19e0*/  FFMA.FTZ R135, R211, R187, R135 ;  /* 0x000000bbd3877223 */ /* 0x000fe20000010087 */
[----:B------:R-:W-:Y:S01]  /*19f0*/  IADD3 R223, R2, 0x20, RZ ;  /* 0x0000002002df7810 */ /* 0x000fe20007ffe0ff */
[----:B--2---:R-:W-:-:S04]  /*1a00*/  FMUL.FTZ R185, R194, R184 ;  /* 0x000000b8c2b97220 */ /* 0x004fc80000410000 */
[----:B------:R-:W-:-:S04]  /*1a10*/  FFMA.FTZ R235, R193, R235, R185 ;  /* 0x000000ebc1eb7223 */ /* 0x000fc800000100b9 */
[----:B------:R-:W-:Y:S01]  /*1a20*/  FADD.FTZ R222, R222, R235 ;  /* 0x000000ebdede7221 */ /* 0x000fe20000010000 */
[----:B------:R-:W-:Y:S01]  /*1a30*/  FFMA.FTZ R224, R201, R235, R224 ;  /* 0x000000ebc9e07223 */ /* 0x000fe200000100e0 */
[----:B---3--:R-:W-:-:S04]  /*1a40*/  FMUL.FTZ R230, R192, R187 ;  /* 0x000000bbc0e67220 */ /* 0x008fc80000410000 */
[----:B------:R-:W-:-:S04]  /*1a50*/  FFMA.FTZ R230, R188, R191, R230 ;  /* 0x000000bfbce67223 */ /* 0x000fc800000100e6 */
[----:B------:R-:W-:Y:S01]  /*1a60*/  FADD.FTZ R222, R222, R230 ;  /* 0x000000e6dede7221 */ /* 0x000fe20000010000 */
[----:B------:R-:W-:-:S07]  /*1a70*/  FFMA.FTZ R224, R211, R230, R224 ;  /* 0x000000e6d3e07223 */ /* 0x000fce00000100e0 */
.L_x_475:
[----:B------:R-:W-:Y:S05]  /*1a80*/  BSYNC B1 ;  /* 0x0000000000017941 */ /* 0x000fea0003800000 */
.L_x_474:
[----:B------:R-:W-:Y:S04]  /*1a90*/  BSSY B1, `(.L_x_476) ;  /* 0x0000097000017945 */ /* 0x000fe80003800000 */
[----:B------:R-:W-:Y:S05]  /*1aa0*/  @!P0 BRA `(.L_x_477) ;  /* 0x0000000800548947 */ /* 0x000fea0003800000 */
[----:B------:R-:W0:Y:S01]  /*1ab0*/  LDC.64 R184, c[0x0][0x2c0] ;  /* 0x0000b000ffb87b82 */ /* 0x000e220000000a00 */
[----:B------:R-:W2:Y:S04]  /*1ac0*/  LDL R245, [R1+0xbc] ;  /* 0x0000bc0001f57983 */ /* 0x000ea80000100800 */
[----:B------:R-:W3:Y:S01]  /*1ad0*/  LDL R238, [R1+0xc0] ;  /* 0x0000c00001ee7983 */ /* 0x000ee20000100800 */
[C---:B------:R-:W-:Y:S02]  /*1ae0*/  LEA R192, P2, R223.reuse, UR10, 0x4 ;  /* 0x0000000adfc07c11 */ /* 0x040fe4000f8420ff */
[----:B------:R-:W1:Y:S01]  /*1af0*/  LDC.64 R188, c[0x0][0x2b8] ;  /* 0x0000ae00ffbc7b82 */ /* 0x000e620000000a00 */
[----:B------:R-:W-:Y:S01]  /*1b00*/  ISETP.NE.U32.AND P3, PT, RZ, UR12, PT ;  /* 0x0000000cff007c0c */ /* 0x000fe2000bf65070 */
[----:B------:R-:W4:Y:S01]  /*1b10*/  LDL R237, [R1+0xb4] ;  /* 0x0000b40001ed7983 */ /* 0x000f220000100800 */
[----:B------:R-:W-:-:S02]  /*1b20*/  LEA.HI.X R193, R223, UR11, RZ, 0x4, P2 ;  /* 0x0000000bdfc17c11 */ /* 0x000fc400090f24ff */
[C---:B------:R-:W-:Y:S01]  /*1b30*/  SHF.L.U32 R196, R223.reuse, 0x3, RZ ;  /* 0x00000003dfc47819 */ /* 0x040fe200000006ff */
[----:B------:R-:W4:Y:S01]  /*1b40*/  LDL R229, [R1+0xb8] ;  /* 0x0000b80001e57983 */ /* 0x000f220000100800 */
[C---:B------:R-:W-:Y:S01]  /*1b50*/  SHF.L.U64.HI R9, R223.reuse, 0x3, RZ ;  /* 0x00000003df097819 */ /* 0x040fe200000102ff */
[----:B------:R-:W1:Y:S02]  /*1b60*/  LDC.U8 R219, c[0x0][0x2a0] ;  /* 0x0000a800ffdb7b82 */ /* 0x000e640000000000 */
[----:B------:R-:W2:Y:S04]  /*1b70*/  LDG.E.128 R192, desc[UR4][R192.64] ;  /* 0x00000004c0c07981 */ /* 0x000ea8000c1e1d00 */
[----:B------:R-:W4:Y:S01]  /*1b80*/  LDL R225, [R1+0xac] ;  /* 0x0000ac0001e17983 */ /* 0x000f220000100800 */
[----:B0-----:R-:W-:-:S06]  /*1b90*/  IMAD.WIDE.U32 R184, R223, 0x10, R184 ;  /* 0x00000010dfb87825 */ /* 0x001fcc00078e00b8 */
[----:B------:R-:W3:Y:S01]  /*1ba0*/  LDG.E.128 R184, desc[UR4][R184.64] ;  /* 0x00000004b8b87981 */ /* 0x000ee2000c1e1d00 */
[----:B-1----:R-:W-:-:S06]  /*1bb0*/  IMAD.WIDE.U32 R188, R223, 0x10, R188 ;  /* 0x00000010dfbc7825 */ /* 0x002fcc00078e00bc */
[----:B------:R-:W4:Y:S01]  /*1bc0*/  LDG.E.128 R188, desc[UR4][R188.64] ;  /* 0x00000004bcbc7981 */ /* 0x000f22000c1e1d00 */
[----:B------:R-:W-:-:S13]  /*1bd0*/  ISETP.NE.AND.EX P3, PT, RZ, UR13, PT, P3 ;  /* 0x0000000dff007c0c */ /* 0x000fda000bf65330 */
[----:B------:R-:W0:Y:S01]  /*1be0*/  @P3 LDC.64 R16, c[0x0][0x248] ;  /* 0x00009200ff103b82 */ /* 0x000e220000000a00 */
[----:B------:R-:W-:-:S04]  /*1bf0*/  ISETP.NE.U32.AND P2, PT, RZ, UR8, PT ;  /* 0x00000008ff007c0c */ /* 0x000fc8000bf45070 */
[----:B------:R-:W-:Y:S02]  /*1c00*/  ISETP.NE.AND.EX P2, PT, RZ, UR9, PT, P2 ;  /* 0x00000009ff007c0c */ /* 0x000fe4000bf45320 */
[----:B0-----:R-:W-:-:S04]  /*1c10*/  @P3 IADD3 R16, P4, R196, R16, RZ ;  /* 0x00000010c4103210 */ /* 0x001fc80007f9e0ff */
[----:B------:R-:W-:-:S05]  /*1c20*/  @P3 IADD3.X R17, R9, R17, RZ, P4, !PT ;  /* 0x0000001109113210 */ /* 0x000fca00027fe4ff */
[----:B------:R0:W5:Y:S02]  /*1c30*/  @P3 LDG.E.64 R18, desc[UR4][R16.64] ;  /* 0x0000000410123981 */ /* 0x000164000c1e1b00 */
[----:B0-----:R-:W-:-:S04]  /*1c40*/  @P2 LEA R16, P3, R223, UR8, 0x4 ;  /* 0x00000008df102c11 */ /* 0x001fc8000f8620ff */
[----:B------:R-:W-:-:S05]  /*1c50*/  @P2 LEA.HI.X R17, R223, UR9, RZ, 0x4, P3 ;  /* 0x00000009df112c11 */ /* 0x000fca00098f24ff */
[----:B------:R0:W5:Y:S02]  /*1c60*/  @P2 LDG.E.128 R172, desc[UR4][R16.64] ;  /* 0x0000000410ac2981 */ /* 0x000164000c1e1d00 */
[----:B0-----:R-:W-:-:S04]  /*1c70*/  IADD3 R16, P2, R196, UR6, RZ ;  /* 0x00000006c4107c10 */ /* 0x001fc8000ff5e0ff */
[----:B------:R-:W-:Y:S02]  /*1c80*/  IADD3.X R17, R9, UR7, RZ, P2, !PT ;  /* 0x0000000709117c10 */ /* 0x000fe400097fe4ff */
[----:B------:R-:W-:Y:S02]  /*1c90*/  ISETP.NE.AND P2, PT, R219, RZ, PT ;  /* 0x000000ffdb00720c */ /* 0x000fe40003f45270 */
[----:B------:R-:W4:Y:S02]  /*1ca0*/  LDL R219, [R1+0xb0] ;  /* 0x0000b00001db7983 */ /* 0x000f240000100800 */
[----:B-----5:R-:W-:Y:S02]  /*1cb0*/  FSEL R210, R216, RZ, !P2 ;  /* 0x000000ffd8d27208 */ /* 0x020fe40005000000 */
[----:B------:R-:W5:Y:S01]  /*1cc0*/  LDG.E.64 R16, desc[UR4][R16.64] ;  /* 0x0000000410107981 */ /* 0x000f62000c1e1b00 */
[--C-:B--2---:R-:W-:Y:S02]  /*1cd0*/  HADD2.F32 R215, -RZ, R192.reuse.H0_H0 ;  /* 0x200000c0ffd77230 */ /* 0x104fe40000004100 */
[----:B------:R-:W-:-:S03]  /*1ce0*/  HADD2.F32 R196, -RZ, R192.H1_H1 ;  /* 0x300000c0ffc47230 */ /* 0x000fc60000004100 */
[----:B------:R-:W-:Y:S01]  /*1cf0*/  FADD.FTZ R215, -R210, R215 ;  /* 0x000000d7d2d77221 */ /* 0x000fe20000010100 */
[--C-:B------:R-:W-:Y:S02]  /*1d00*/  HADD2.F32 R9, -RZ, R193.reuse.H0_H0 ;  /* 0x200000c1ff097230 */ /* 0x100fe40000004100 */
[----:B------:R-:W-:Y:S02]  /*1d10*/  HADD2.F32 R198, -RZ, R193.H1_H1 ;  /* 0x300000c1ffc67230 */ /* 0x000fe40000004100 */
[----:B---3--:R-:W-:Y:S02]  /*1d20*/  HADD2.F32 R192, -RZ, R184.H0_H0 ;  /* 0x200000b8ffc07230 */ /* 0x008fe40000004100 */
[----:B------:R-:W-:Y:S01]  /*1d30*/  FMUL.FTZ R215, R4, R215 ;  /* 0x000000d704d77220 */ /* 0x000fe20000410000 */
[--C-:B------:R-:W-:Y:S02]  /*1d40*/  HADD2.F32 R197, -RZ, R194.reuse.H0_H0 ;  /* 0x200000c2ffc57230 */ /* 0x100fe40000004100 */
[----:B------:R-:W-:-:S02]  /*1d50*/  HADD2.F32 R203, -RZ, R194.H1_H1 ;  /* 0x300000c2ffcb7230 */ /* 0x000fc40000004100 */
[----:B------:R-:W-:Y:S01]  /*1d60*/  FMUL.FTZ R193, R245, R192 ;  /* 0x000000c0f5c17220 */ /* 0x000fe20000410000 */
[----:B------:R-:W2:Y:S01]  /*1d70*/  LDL R194, [R1+0xa4] ;  /* 0x0000a40001c27983 */ /* 0x000ea20000100800 */
        /* <DEDUP_REMOVED lines=20> */
[----:B------:R-:W-:Y:S02]  /*1ec0*/  HADD2.F32 R245, -RZ, R189.H0_H0 ;  /* 0x200000bdfff57230 */ /* 0x000fe40000004100 */
[----:B------:R-:W-:Y:S01]  /*1ed0*/  FFMA.FTZ R246, R229, R188, R246 ;  /* 0x000000bce5f67223 */ /* 0x000fe200000100f6 */
[----:B------:R-:W-:Y:S02]  /*1ee0*/  HADD2.F32 R195, -RZ, R195.H1_H1 ;  /* 0x300000c3ffc37230 */ /* 0x000fe40000004100 */
[----:B------:R-:W-:Y:S01]  /*1ef0*/  FMUL.FTZ R9, R4, R9 ;  /* 0x0000000904097220 */ /* 0x000fe20000410000 */
[----:B------:R-:W-:Y:S02]  /*1f00*/  HADD2.F32 R185, -RZ, R185.H1_H1 ;  /* 0x300000b9ffb97230 */ /* 0x000fe40000004100 */
[----:B------:R-:W-:Y:S01]  /*1f10*/  FMUL.FTZ R188, R225, R184 ;  /* 0x000000b8e1bc7220 */ /* 0x000fe20000410000 */
[C---:B------:R-:W-:Y:S01]  /*1f20*/  FADD.FTZ R198, -R210.reuse, R198 ;  /* 0x000000c6d2c67221 */ /* 0x040fe20000010100 */
[C---:B------:R-:W-:Y:S01]  /*1f30*/  FADD.FTZ R197, -R210.reuse, R197 ;  /* 0x000000c5d2c57221 */ /* 0x040fe20000010100 */
[C---:B------:R-:W-:Y:S01]  /*1f40*/  FADD.FTZ R203, -R210.reuse, R203 ;  /* 0x000000cbd2cb7221 */ /* 0x040fe20000010100 */
[----:B------:R-:W-:Y:S01]  /*1f50*/  FADD.FTZ R204, -R210, R204 ;  /* 0x000000ccd2cc7221 */ /* 0x000fe20000010100 */
[----:B------:R-:W-:Y:S01]  /*1f60*/  FADD.FTZ R86, R86, R245 ;  /* 0x000000f556567221 */ /* 0x000fe20000010000 */
[----:B------:R-:W-:Y:S01]  /*1f70*/  FFMA.FTZ R58, R9, R245, R58 ;  /* 0x000000f5093a7223 */ /* 0x000fe2000001003a */
[----:B------:R-:W-:-:S02]  /*1f80*/  HADD2.F32 R189, -RZ, R189.H1_H1 ;  /* 0x300000bdffbd7230 */ /* 0x000fc40000004100 */
[----:B------:R-:W-:Y:S01]  /*1f90*/  FADD.FTZ R210, -R210, R195 ;  /* 0x000000c3d2d27221 */ /* 0x000fe20000010100 */
[----:B------:R-:W-:Y:S01]  /*1fa0*/  FADD.FTZ R138, R138, R184 ;  /* 0x000000b88a8a7221 */ /* 0x000fe20000010000 */
[----:B------:R-:W4:Y:S01]  /*1fb0*/  LDL R195, [R1+0x94] ;  /* 0x0000940001c37983 */ /* 0x000f220000100800 */
[----:B------:R-:W-:Y:S01]  /*1fc0*/  FFMA.FTZ R110, R9, R184, R110 ;  /* 0x000000b8096e7223 */ /* 0x000fe2000001006e */
[----:B------:R-:W-:Y:S01]  /*1fd0*/  FMUL.FTZ R198, R4, R198 ;  /* 0x000000c604c67220 */ /* 0x000fe20000410000 */
[----:B------:R-:W-:Y:S02]  /*1fe0*/  HADD2.F32 R184, -RZ, R186.H0_H0 ;  /* 0x200000baffb87230 */ /* 0x000fe40000004100 */
[----:B------:R-:W-:Y:S01]  /*1ff0*/  FADD.FTZ R139, R139, R185 ;  /* 0x000000b98b8b7221 */ /* 0x000fe20000010000 */
[----:B------:R-:W-:Y:S01]  /*2000*/  FADD.FTZ R87, R87, R189 ;  /* 0x000000bd57577221 */ /* 0x000fe20000010000 */
[C---:B------:R-:W-:Y:S01]  /*2010*/  FFMA.FTZ R111, R198.reuse, R185, R111 ;  /* 0x000000b9c66f7223 */ /* 0x040fe2000001006f */
[----:B------:R-:W-:Y:S01]  /*2020*/  FFMA.FTZ R59, R198, R189, R59 ;  /* 0x000000bdc63b7223 */ /* 0x000fe2000001003b */
[----:B------:R-:W-:-:S02]  /*2030*/  FFMA.FTZ R245, R219, R245, R188 ;  /* 0x000000f5dbf57223 */ /* 0x000fc400000100bc */
[----:B------:R-:W4:Y:S04]  /*2040*/  LDL R219, [R1+0xa0] ;  /* 0x0000a00001db7983 */ /* 0x000f280000100800 */
[----:B------:R-:W4:Y:S01]  /*2050*/  LDL R188, [R1+0x88] ;  /* 0x0000880001bc7983 */ /* 0x000f220000100800 */
[----:B--2---:R-:W-:-:S03]  /*2060*/  FMUL.FTZ R238, R194, R185 ;  /* 0x000000b9c2ee7220 */ /* 0x004fc60000410000 */
[----:B------:R-:W2:Y:S01]  /*2070*/  LDL R194, [R1+0x98] ;  /* 0x0000980001c27983 */ /* 0x000ea20000100800 */
[----:B---3--:R-:W-:-:S03]  /*2080*/  FFMA.FTZ R238, R193, R189, R238 ;  /* 0x000000bdc1ee7223 */ /* 0x008fc600000100ee */
[----:B------:R-:W3:Y:S01]  /*2090*/  LDL R193, [R1+0x8c] ;  /* 0x00008c0001c17983 */ /* 0x000ee20000100800 */
[----:B----4-:R-:W-:-:S03]  /*20a0*/  FMUL.FTZ R185, R192, R184 ;  /* 0x000000b8c0b97220 */ /* 0x010fc60000410000 */
[----:B------:R-:W4:Y:S04]  /*20b0*/  LDL R192, [R1+0x90] ;  /* 0x0000900001c07983 */ /* 0x000f280000100800 */
[----:B------:R-:W4:Y:S01]  /*20c0*/  LDL R189, [R1+0x84] ;  /* 0x0000840001bd7983 */ /* 0x000f220000100800 */
[----:B------:R-:W-:Y:S01]  /*20d0*/  FADD.FTZ R222, R222, R251 ;  /* 0x000000fbdede7221 */ /* 0x000fe20000010000 */
[----:B------:R-:W-:Y:S01]  /*20e0*/  FFMA.FTZ R224, R215, R251, R224 ;  /* 0x000000fbd7e07223 */ /* 0x000fe200000100e0 */
[----:B------:R-:W-:Y:S02]  /*20f0*/  HADD2.F32 R237, -RZ, R190.H0_H0 ;  /* 0x200000beffed7230 */ /* 0x000fe40000004100 */
[----:B------:R-:W-:Y:S01]  /*2100*/  FADD.FTZ R222, R222, R246 ;  /* 0x000000f6dede7221 */ /* 0x000fe20000010000 */
[----:B------:R-:W-:Y:S01]  /*2110*/  FFMA.FTZ R224, R196, R246, R224 ;  /* 0x000000f6c4e07223 */ /* 0x000fe200000100e0 */
[----:B------:R-:W-:Y:S01]  /*2120*/  FMUL.FTZ R197, R4, R197 ;  /* 0x000000c504c57220 */ /* 0x000fe20000410000 */
[----:B------:R-:W-:-:S02]  /*2130*/  HADD2.F32 R186, -RZ, R186.H1_H1 ;  /* 0x300000baffba7230 */ /* 0x000fc40000004100 */
[----:B------:R-:W-:Y:S01]  /*2140*/  FADD.FTZ R222, R222, R245 ;  /* 0x000000f5dede7221 */ /* 0x000fe20000010000 */
[----:B------:R-:W-:Y:S01]  /*2150*/  FFMA.FTZ R224, R9, R245, R224 ;  /* 0x000000f509e07223 */ /* 0x000fe200000100e0 */
[----:B------:R-:W-:Y:S01]  /*2160*/  FADD.FTZ R140, R140, R184 ;  /* 0x000000b88c8c7221 */ /* 0x000fe20000010000 */
[C---:B------:R-:W-:Y:S01]  /*2170*/  FFMA.FTZ R112, R197.reuse, R184, R112 ;  /* 0x000000b8c5707223 */ /* 0x040fe20000010070 */
[----:B------:R-:W-:Y:S01]  /*2180*/  FADD.FTZ R88, R88, R237 ;  /* 0x000000ed58587221 */ /* 0x000fe20000010000 */
[----:B------:R-:W-:Y:S01]  /*2190*/  FFMA.FTZ R60, R197, R237, R60 ;  /* 0x000000edc53c7223 */ /* 0x000fe2000001003c */
[----:B------:R-:W-:Y:S02]  /*21a0*/  HADD2.F32 R190, -RZ, R190.H1_H1 ;  /* 0x300000beffbe7230 */ /* 0x000fe40000004100 */
[----:B------:R-:W-:Y:S01]  /*21b0*/  FADD.FTZ R222, R222, R238 ;  /* 0x000000eedede7221 */ /* 0x000fe20000010000 */
[----:B------:R-:W-:Y:S02]  /*21c0*/  HADD2.F32 R184, -RZ, R187.H0_H0 ;  /* 0x200000bbffb87230 */ /* 0x000fe40000004100 */
[----:B------:R-:W-:Y:S01]  /*21d0*/  FFMA.FTZ R224, R198, R238, R224 ;  /* 0x000000eec6e07223 */ /* 0x000fe200000100e0 */
[----:B------:R-:W-:-:S02]  /*21e0*/  HADD2.F32 R225, -RZ, R191.H0_H0 ;  /* 0x200000bfffe17230 */ /* 0x000fc40000004100 */
[C---:B------:R-:W-:Y:S01]  /*21f0*/  FMUL.FTZ R204, R4.reuse, R204 ;  /* 0x000000cc04cc7220 */ /* 0x040fe20000410000 */
[----:B------:R-:W-:Y:S02]  /*2200*/  HADD2.F32 R187, -RZ, R187.H1_H1 ;  /* 0x300000bbffbb7230 */ /* 0x000fe40000004100 */
[----:B------:R-:W-:Y:S01]  /*2210*/  FMUL.FTZ R229, R195, R186 ;  /* 0x000000bac3e57220 */ /* 0x000fe20000410000 */
[----:B------:R-:W-:Y:S01]  /*2220*/  FMUL.FTZ R203, R4, R203 ;  /* 0x000000cb04cb7220 */ /* 0x000fe20000410000 */
[----:B------:R-:W-:Y:S01]  /*2230*/  FADD.FTZ R90, R90, R225 ;  /* 0x000000e15a5a7221 */ /* 0x000fe20000010000 */
[----:B------:R-:W-:Y:S01]  /*2240*/  FFMA.FTZ R62, R204, R225, R62 ;  /* 0x000000e1cc3e7223 */ /* 0x000fe2000001003e */
[----:B------:R-:W-:Y:S02]  /*2250*/  HADD2.F32 R191, -RZ, R191.H1_H1 ;  /* 0x300000bfffbf7230 */ /* 0x000fe40000004100 */
        /* <DEDUP_REMOVED lines=8> */
[C---:B------:R-:W-:Y:S01]  /*22e0*/  FFMA.FTZ R63, R210.reuse, R191, R63 ;  /* 0x000000bfd23f7223 */ /* 0x040fe2000001003f */
[----:B------:R-:W-:Y:S01]  /*22f0*/  FADD.FTZ R143, R143, R187 ;  /* 0x000000bb8f8f7221 */ /* 0x000fe20000010000 */
[----:B------:R-:W-:Y:S01]  /*2300*/  FFMA.FTZ R115, R210, R187, R115 ;  /* 0x000000bbd2737223 */ /* 0x000fe20000010073 */
[----:B------:R-:W-:Y:S01]  /*2310*/  IADD3 R223, R223, 0x20, RZ ;  /* 0x00000020dfdf7810 */ /* 0x000fe20007ffe0ff */
[----:B------:R-:W-:-:S04]  /*2320*/  FFMA.FTZ R237, R219, R237, R185 ;  /* 0x000000eddbed7223 */ /* 0x000fc800000100b9 */
[----:B------:R-:W-:Y:S01]  /*2330*/  FADD.FTZ R222, R222, R237 ;  /* 0x000000eddede7221 */ /* 0x000fe20000010000 */
[----:B------:R-:W-:Y:S01]  /*2340*/  FFMA.FTZ R224, R197, R237, R224 ;  /* 0x000000edc5e07223 */ /* 0x000fe200000100e0 */
[----:B--2---:R-:W-:-:S04]  /*2350*/  FFMA.FTZ R229, R194, R190, R229 ;  /* 0x000000bec2e57223 */ /* 0x004fc800000100e5 */
[----:B------:R-:W-:Y:S01]  /*2360*/  FADD.FTZ R222, R222, R229 ;  /* 0x000000e5dede7221 */ /* 0x000fe20000010000 */
[----:B------:R-:W-:Y:S01]  /*2370*/  FFMA.FTZ R224, R203, R229, R224 ;  /* 0x000000e5cbe07223 */ /* 0x000fe200000100e0 */
[----:B---3--:R-:W-:-:S04]  /*2380*/  FMUL.FTZ R185, R193, R184 ;  /* 0x000000b8c1b97220 */ /* 0x008fc80000410000 */
[----:B----4-:R-:W-:Y:S01]  /*2390*/  FFMA.FTZ R225, R192, R225, R185 ;  /* 0x000000e1c0e17223 */ /* 0x010fe200000100b9 */
[----:B------:R-:W-:-:S03]  /*23a0*/  FMUL.FTZ R219, R189, R187 ;  /* 0x000000bbbddb7220 */ /* 0x000fc60000410000 */
[----:B------:R-:W-:Y:S01]  /*23b0*/  FADD.FTZ R222, R222, R225 ;  /* 0x000000e1dede7221 */ /* 0x000fe20000010000 */
[----:B------:R-:W-:Y:S01]  /*23c0*/  FFMA.FTZ R224, R204, R225, R224 ;  /* 0x000000e1cce07223 */ /* 0x000fe200000100e0 */
[----:B------:R-:W-:-:S04]  /*23d0*/  FFMA.FTZ R219, R188, R191, R219 ;  /* 0x000000bfbcdb7223 */ /* 0x000fc800000100db */
[----:B------:R-:W-:Y:S01]  /*23e0*/  FADD.FTZ R222, R222, R219 ;  /* 0x000000dbdede7221 */ /* 0x000fe20000010000 */
[----:B------:R-:W-:-:S07]  /*23f0*/  FFMA.FTZ R224, R210, R219, R224 ;  /* 0x000000dbd2e07223 */ /* 0x000fce00000100e0 */
.L_x_477:
[----:B------:R-:W-:Y:S05]  /*2400*/  BSYNC B1 ;  /* 0x0000000000017941 */ /* 0x000fea0003800000 */
.L_x_476:
        /* <DEDUP_REMOVED lines=40> */
[----:B0-----:R-:W-:Y:S02]  /*2690*/  HADD2.F32 R13, -RZ, R193.H1_H1 ;  /* 0x300000c1ff0d7230 */ /* 0x001fe40000004100 */
        /* <DEDUP_REMOVED lines=8> */
[-C--:B------:R-:W-:Y:S01]  /*2720*/  FFMA.FTZ R64, R214, R250.reuse, R64 ;  /* 0x000000fad6407223 */ /* 0x080fe20000010040 */
        /* <DEDUP_REMOVED lines=60> */
[----:B------:R-:W-:Y:S01]  /*2af0*/  FFMA.FTZ R120, R12, R184, R120 ;  /* 0x000000b80c787223 */ /* 0x000fe20000010078 */
        /* <DEDUP_REMOVED lines=40> */
.L_x_479:
[----:B------:R-:W-:Y:S05]  /*2d80*/  BSYNC B1 ;  /* 0x0000000000017941 */ /* 0x000fea0003800000 */
.L_x_478:
        /* <DEDUP_REMOVED lines=8> */
[C---:B------:R-:W-:Y:S02]  /*2e10*/  LEA.HI.X R193, R223.reuse, UR11, RZ, 0x4, P2 ;  /* 0x0000000bdfc17c11 */ /* 0x040fe400090f24ff */
[----:B------:R-:W-:Y:S01]  /*2e20*/  SHF.L.U32 R6, R223, 0x3, RZ ;  /* 0x00000003df067819 */ /* 0x000fe200000006ff */
[----:B------:R-:W3:Y:S02]  /*2e30*/  LDL R220, [R1+0x2c] ;  /* 0x00002c0001dc7983 */ /* 0x000ee40000100800 */
[----:B------:R-:W1:Y:S02]  /*2e40*/  LDC.64 R188, c[0x0][0x2b8] ;  /* 0x0000ae00ffbc7b82 */ /* 0x000e640000000a00 */
[----:B------:R-:W4:Y:S01]  /*2e50*/  LDG.E.128 R192, desc[UR4][R192.64] ;  /* 0x00000004c0c07981 */ /* 0x000f22000c1e1d00 */
[----:B------:R-:W-:-:S02]  /*2e60*/  ISETP.NE.AND.EX P3, PT, RZ, UR13, PT, P3 ;  /* 0x0000000dff007c0c */ /* 0x000fc4000bf65330 */
[----:B------:R-:W-:Y:S01]  /*2e70*/  SHF.R.U32.HI R5, RZ, 0x1d, R223 ;  /* 0x0000001dff057819 */ /* 0x000fe200000116df */
[----:B------:R-:W3:Y:S02]  /*2e80*/  LDL R232, [R1+0x3c] ;  /* 0x00003c0001e87983 */ /* 0x000ee40000100800 */
[----:B------:R-:W1:Y:S02]  /*2e90*/  LDC.U8 R217, c[0x0][0x2a0] ;  /* 0x0000a800ffd97b82 */ /* 0x000e640000000000 */
[----:B------:R-:W3:Y:S06]  /*2ea0*/  LDL R231, [R1+0x40] ;  /* 0x0000400001e77983 */ /* 0x000eec0000100800 */
[----:B------:R-:W1:Y:S01]  /*2eb0*/  @P3 LDC.64 R30, c[0x0][0x248] ;  /* 0x00009200ff1e3b82 */ /* 0x000e620000000a00 */
[----:B------:R-:W-:-:S04]  /*2ec0*/  ISETP.NE.U32.AND P2, PT, RZ, UR8, PT ;  /* 0x00000008ff007c0c */ /* 0x000fc8000bf45070 */
[----:B------:R-:W-:Y:S01]  /*2ed0*/  ISETP.NE.AND.EX P2, PT, RZ, UR9, PT, P2 ;  /* 0x00000009ff007c0c */ /* 0x000fe2000bf45320 */
[----:B0-----:R-:W-:-:S04]  /*2ee0*/  IMAD.WIDE.U32 R184, R223, 0x10, R184 ;  /* 0x00000010dfb87825 */ /* 0x001fc800078e00b8 */
[----:B-1----:R-:W-:Y:S02]  /*2ef0*/  IMAD.WIDE.U32 R188, R223, 0x10, R188 ;  /* 0x00000010dfbc7825 */ /* 0x002fe400078e00bc */
[----:B------:R-:W2:Y:S04]  /*2f00*/  LDG.E.128 R184, desc[UR4][R184.64] ;  /* 0x00000004b8b87981 */ /* 0x000ea8000c1e1d00 */
[----:B------:R-:W3:Y:S01]  /*2f10*/  LDG.E.128 R188, desc[UR4][R188.64] ;  /* 0x00000004bcbc7981 */ /* 0x000ee2000c1e1d00 */
[----:B------:R-:W-:-:S04]  /*2f20*/  @P3 IADD3 R30, P4, R6, R30, RZ ;  /* 0x0000001e061e3210 */ /* 0x000fc80007f9e0ff */
[----:B------:R-:W-:-:S05]  /*2f30*/  @P3 IADD3.X R31, R5, R31, RZ, P4, !PT ;  /* 0x0000001f051f3210 */ /* 0x000fca00027fe4ff */
[----:B------:R0:W5:Y:S02]  /*2f40*/  @P3 LDG.E.64 R28, desc[UR4][R30.64] ;  /* 0x000000041e1c3981 */ /* 0x000164000c1e1b00 */
[----:B0-----:R-:W-:-:S04]  /*2f50*/  @P2 LEA R30, P3, R223, UR8, 0x4 ;  /* 0x00000008df1e2c11 */ /* 0x001fc8000f8620ff */
[----:B------:R-:W-:Y:S02]  /*2f60*/  @P2 LEA.HI.X R31, R223, UR9, RZ, 0x4, P3 ;  /* 0x00000009df1f2c11 */ /* 0x000fe400098f24ff */
[----:B------:R-:W3:Y:S04]  /*2f70*/  LDL R223, [R1+0x38] ;  /* 0x0000380001df7983 */ /* 0x000ee80000100800 */
[----:B------:R0:W5:Y:S02]  /*2f80*/  @P2 LDG.E.128 R180, desc[UR4][R30.64] ;  /* 0x000000041eb42981 */ /* 0x000164000c1e1d00 */
[----:B0-----:R-:W-:-:S04]  /*2f90*/  IADD3 R30, P2, R6, UR6, RZ ;  /* 0x00000006061e7c10 */ /* 0x001fc8000ff5e0ff */
[----:B------:R-:W-:Y:S02]  /*2fa0*/  IADD3.X R31, R5, UR7, RZ, P2, !PT ;  /* 0x00000007051f7c10 */ /* 0x000fe400097fe4ff */
[----:B------:R-:W-:Y:S02]  /*2fb0*/  ISETP.NE.AND P2, PT, R217, RZ, PT ;  /* 0x000000ffd900720c */ /* 0x000fe40003f45270 */
[----:B------:R-:W3:Y:S02]  /*2fc0*/  LDL R217, [R1+0x30] ;  /* 0x0000300001d97983 */ /* 0x000ee40000100800 */
[----:B-----5:R-:W-:Y:S02]  /*2fd0*/  FSEL R212, R216, RZ, !P2 ;  /* 0x000000ffd8d47208 */ /* 0x020fe40005000000 */
[----:B------:R-:W3:Y:S04]  /*2fe0*/  LDL R216, [R1+0x14] ;  /* 0x0000140001d87983 */ /* 0x000ee80000100800 */
[----:B------:R-:W5:Y:S01]  /*2ff0*/  LDG.E.64 R30, desc[UR4][R30.64] ;  /* 0x000000041e1e7981 */ /* 0x000f62000c1e1b00 */
[----:B----4-:R-:W-:-:S02]  /*3000*/  HADD2.F32 R213, -RZ, R192.H0_H0 ;  /* 0x200000c0ffd57230 */ /* 0x010fc40000004100 */
[----:B------:R-:W-:Y:S02]  /*3010*/  HADD2.F32 R6, -RZ, R192.H1_H1 ;  /* 0x300000c0ff067230 */ /* 0x000fe40000004100 */
[--C-:B------:R-:W-:Y:S02]  /*3020*/  HADD2.F32 R5, -RZ, R193.reuse.H0_H0 ;  /* 0x200000c1ff057230 */ /* 0x100fe40000004100 */
[----:B------:R-:W-:Y:S02]  /*3030*/  HADD2.F32 R199, -RZ, R193.H1_H1 ;  /* 0x300000c1ffc77230 */ /* 0x000fe40000004100 */
[--C-:B------:R-:W-:Y:S02]  /*3040*/  HADD2.F32 R200, -RZ, R194.reuse.H0_H0 ;  /* 0x200000c2ffc87230 */ /* 0x100fe40000004100 */
[----:B------:R-:W-:Y:S02]  /*3050*/  HADD2.F32 R207, -RZ, R194.H1_H1 ;  /* 0x300000c2ffcf7230 */ /* 0x000fe40000004100 */
[----:B------:R-:W-:-:S02]  /*3060*/  HADD2.F32 R208, -RZ, R195.H0_H0 ;  /* 0x200000c3ffd07230 */ /* 0x000fc40000004100 */
[C---:B------:R-:W-:Y:S01]  /*3070*/  FADD.FTZ R213, -R212.reuse, R213 ;  /* 0x000000d5d4d57221 */ /* 0x040fe20000010100 */
[----:B------:R-:W-:Y:S02]  /*3080*/  HADD2.F32 R195, -RZ, R195.H1_H1 ;  /* 0x300000c3ffc37230 */ /* 0x000fe40000004100 */
[C---:B------:R-:W-:Y:S01]  /*3090*/  FADD.FTZ R6, -R212.reuse, R6 ;  /* 0x00000006d4067221 */ /* 0x040fe20000010100 */
[C---:B------:R-:W-:Y:S01]  /*30a0*/  FADD.FTZ R5, -R212.reuse, R5 ;  /* 0x00000005d4057221 */ /* 0x040fe20000010100 */
[C---:B------:R-:W-:Y:S01]  /*30b0*/  FADD.FTZ R199, -R212.reuse, R199 ;  /* 0x000000c7d4c77221 */ /* 0x040fe20000010100 */
[C---:B------:R-:W-:Y:S01]  /*30c0*/  FADD.FTZ R200, -R212.reuse, R200 ;  /* 0x000000c8d4c87221 */ /* 0x040fe20000010100 */
[C---:B------:R-:W-:Y:S01]  /*30d0*/  FADD.FTZ R207, -R212.reuse, R207 ;  /* 0x000000cfd4cf7221 */ /* 0x040fe20000010100 */
[C---:B------:R-:W-:Y:S01]  /*30e0*/  FADD.FTZ R208, -R212.reuse, R208 ;  /* 0x000000d0d4d07221 */ /* 0x040fe20000010100 */
[----:B------:R-:W-:Y:S01]  /*30f0*/  FADD.FTZ R212, -R212, R195 ;  /* 0x000000c3d4d47221 */ /* 0x000fe20000010100 */
[----:B------:R-:W4:Y:S04]  /*3100*/  LDL R194, [R1+0x28] ;  /* 0x0000280001c27983 */ /* 0x000f280000100800 */
[----:B------:R-:W4:Y:S01]  /*3110*/  LDL R195, [R1+0x24] ;  /* 0x0000240001c37983 */ /* 0x000f220000100800 */
[----:B--2---:R-:W-:-:S02]  /*3120*/  HADD2.F32 R192, -RZ, R184.H0_H0 ;  /* 0x200000b8ffc07230 */ /* 0x004fc40000004100 */
[----:B------:R-:W-:Y:S01]  /*3130*/  FMUL.FTZ R6, R4, R6 ;  /* 0x0000000604067220 */ /* 0x000fe20000410000 */
[----:B------:R-:W-:Y:S02]  /*3140*/  HADD2.F32 R184, -RZ, R184.H1_H1 ;  /* 0x300000b8ffb87230 */ /* 0x000fe40000004100 */
[--C-:B---3--:R-:W-:Y:S02]  /*3150*/  HADD2.F32 R249, -RZ, R188.reuse.H0_H0 ;  /* 0x200000bcfff97230 */ /* 0x108fe40000004100 */
[----:B------:R-:W-:Y:S02]  /*3160*/  HADD2.F32 R188, -RZ, R188.H1_H1 ;  /* 0x300000bcffbc7230 */ /* 0x000fe40000004100 */
[-C--:B------:R-:W-:Y:S01]  /*3170*/  FMUL.FTZ R242, R227, R184.reuse ;  /* 0x000000b8e3f27220 */ /* 0x080fe20000410000 */
[----:B------:R-:W-:Y:S01]  /*3180*/  FADD.FTZ R153, R153, R184 ;  /* 0x000000b899997221 */ /* 0x000fe20000010000 */
[----:B------:R-:W-:Y:S01]  /*3190*/  FFMA.FTZ R125, R6, R184, R125 ;  /* 0x000000b8067d7223 */ /* 0x000fe2000001007d */
[----:B------:R-:W-:-:S02]  /*31a0*/  HADD2.F32 R184, -RZ, R185.H0_H0 ;  /* 0x200000b9ffb87230 */ /* 0x000fc40000004100 */
[----:B------:R-:W-:Y:S01]  /*31b0*/  FADD.FTZ R101, R101, R188 ;  /* 0x000000bc65657221 */ /* 0x000fe20000010000 */
[----:B------:R-:W-:Y:S02]  /*31c0*/  HADD2.F32 R241, -RZ, R189.H0_H0 ;  /* 0x200000bdfff17230 */ /* 0x000fe40000004100 */
[----:B------:R-:W-:Y:S01]  /*31d0*/  FFMA.FTZ R73, R6, R188, R73 ;  /* 0x000000bc06497223 */ /* 0x000fe20000010049 */
[----:B------:R-:W-:Y:S01]  /*31e0*/  FMUL.FTZ R5, R4, R5 ;  /* 0x0000000504057220 */ /* 0x000fe20000410000 */
[----:B------:R-:W-:Y:S02]  /*31f0*/  HADD2.F32 R185, -RZ, R185.H1_H1 ;  /* 0x300000b9ffb97230 */ /* 0x000fe40000004100 */
[----:B------:R-:W-:Y:S01]  /*3200*/  FMUL.FTZ R193, R232, R192 ;  /* 0x000000c0e8c17220 */ /* 0x000fe20000410000 */
[----:B------:R-:W-:Y:S01]  /*3210*/  FADD.FTZ R102, R102, R241 ;  /* 0x000000f166667221 */ /* 0x000fe20000010000 */
[----:B------:R-:W-:Y:S01]  /*3220*/  FFMA.FTZ R74, R5, R241, R74 ;  /* 0x000000f1054a7223 */ /* 0x000fe2000001004a */
[----:B------:R-:W-:-:S02]  /*3230*/  HADD2.F32 R189, -RZ, R189.H1_H1 ;  /* 0x300000bdffbd7230 */ /* 0x000fc40000004100 */
[----:B------:R-:W-:Y:S01]  /*3240*/  FMUL.FTZ R213, R4, R213 ;  /* 0x000000d504d57220 */ /* 0x000fe20000410000 */
[----:B------:R-:W-:Y:S01]  /*3250*/  FADD.FTZ R100, R100, R249 ;  /* 0x000000f964647221 */ /* 0x000fe20000010000 */
[----:B------:R-:W-:Y:S02]  /*3260*/  FADD.FTZ R152, R152, R192 ;  /* 0x000000c098987221 */ /* 0x000fe40000010000 */
[-C--:B------:R-:W-:Y:S01]  /*3270*/  FFMA.FTZ R72, R213, R249.reuse, R72 ;  /* 0x000000f9d5487223 */ /* 0x080fe20000010048 */
[----:B------:R-:W-:Y:S01]  /*3280*/  FFMA.FTZ R242, R223, R188, R242 ;  /* 0x000000bcdff27223 */ /* 0x000fe200000100f2 */
[----:B------:R-:W-:Y:S02]  /*3290*/  FMUL.FTZ R188, R220, R184 ;  /* 0x000000b8dcbc7220 */ /* 0x000fe40000410000 */
[----:B------:R-:W2:Y:S01]  /*32a0*/  LDL R220, [R1+0x1c] ;  /* 0x00001c0001dc7983 */ /* 0x000ea20000100800 */
[----:B------:R-:W-:Y:S01]  /*32b0*/  FFMA.FTZ R249, R231, R249, R193 ;  /* 0x000000f9e7f97223 */ /* 0x000fe200000100c1 */
[----:B------:R-:W-:-:S02]  /*32c0*/  FFMA.FTZ R124, R213, R192, R124 ;  /* 0x000000c0d57c7223 */ /* 0x000fc4000001007c */
[----:B------:R-:W3:Y:S04]  /*32d0*/  LDL R193, [R1+0x10] ;  /* 0x0000100001c17983 */ /* 0x000ee80000100800 */
[----:B------:R-:W3:Y:S01]  /*32e0*/  LDL R192, [R1+0x4] ;  /* 0x0000040001c07983 */ /* 0x000ee20000100800 */
[----:B------:R-:W-:-:S03]  /*32f0*/  FFMA.FTZ R241, R217, R241, R188 ;  /* 0x000000f1d9f17223 */ /* 0x000fc600000100bc */
[----:B------:R-:W3:Y:S04]  /*3300*/  LDL R217, [R1+0x20] ;  /* 0x0000200001d97983 */ /* 0x000ee80000100800 */
[----:B------:R-:W3:Y:S01]  /*3310*/  LDL R188, [R1+0x8] ;  /* 0x0000080001bc7983 */ /* 0x000ee20000100800 */
[----:B----4-:R-:W-:-:S03]  /*3320*/  FMUL.FTZ R232, R195, R185 ;  /* 0x000000b9c3e87220 */ /* 0x010fc60000410000 */
[----:B------:R-:W4:Y:S01]  /*3330*/  LDL R195, [R1+0x18] ;  /* 0x0000180001c37983 */ /* 0x000f220000100800 */
[----:B------:R-:W-:-:S03]  /*3340*/  FFMA.FTZ R232, R194, R189, R232 ;  /* 0x000000bdc2e87223 */ /* 0x000fc600000100e8 */
[----:B------:R-:W4:Y:S01]  /*3350*/  LDL R194, [R1+0xc] ;  /* 0x00000c0001c27983 */ /* 0x000f220000100800 */
[----:B------:R-:W-:Y:S01]  /*3360*/  FADD.FTZ R222, R222, R249 ;  /* 0x000000f9dede7221 */ /* 0x000fe20000010000 */
[----:B------:R-:W-:Y:S01]  /*3370*/  FFMA.FTZ R224, R213, R249, R224 ;  /* 0x000000f9d5e07223 */ /* 0x000fe200000100e0 */
[----:B------:R-:W-:Y:S01]  /*3380*/  FADD.FTZ R154, R154, R184 ;  /* 0x000000b89a9a7221 */ /* 0x000fe20000010000 */
[----:B------:R-:W-:Y:S01]  /*3390*/  FFMA.FTZ R126, R5, R184, R126 ;  /* 0x000000b8057e7223 */ /* 0x000fe2000001007e */
[----:B------:R-:W-:Y:S01]  /*33a0*/  FMUL.FTZ R199, R4, R199 ;  /* 0x000000c704c77220 */ /* 0x000fe20000410000 */
[----:B------:R-:W-:Y:S02]  /*33b0*/  HADD2.F32 R184, -RZ, R186.H0_H0 ;  /* 0x200000baffb87230 */ /* 0x000fe40000004100 */
[----:B------:R-:W-:Y:S01]  /*33c0*/  FADD.FTZ R222, R222, R242 ;  /* 0x000000f2dede7221 */ /* 0x000fe20000010000 */
[----:B------:R-:W-:Y:S01]  /*33d0*/  FFMA.FTZ R224, R6, R242, R224 ;  /* 0x000000f206e07223 */ /* 0x000fe200000100e0 */
[----:B------:R-:W-:-:S02]  /*33e0*/  HADD2.F32 R231, -RZ, R190.H0_H0 ;  /* 0x200000beffe77230 */ /* 0x000fc40000004100 */
[----:B------:R-:W-:Y:S01]  /*33f0*/  FMUL.FTZ R200, R4, R200 ;  /* 0x000000c804c87220 */ /* 0x000fe20000410000 */
[----:B------:R-:W-:Y:S01]  /*3400*/  FADD.FTZ R155, R155, R185 ;  /* 0x000000b99b9b7221 */ /* 0x000fe20000010000 */
[----:B------:R-:W-:Y:S01]  /*3410*/  FFMA.FTZ R127, R199, R185, R127 ;  /* 0x000000b9c77f7223 */ /* 0x000fe2000001007f */
[----:B------:R-:W-:Y:S02]  /*3420*/  HADD2.F32 R186, -RZ, R186.H1_H1 ;  /* 0x300000baffba7230 */ /* 0x000fe40000004100 */
[----:B------:R-:W-:Y:S01]  /*3430*/  FADD.FTZ R222, R222, R241 ;  /* 0x000000f1dede7221 */ /* 0x000fe20000010000 */
[----:B------:R-:W-:Y:S01]  /*3440*/  FFMA.FTZ R224, R5, R241, R224 ;  /* 0x000000f105e07223 */ /* 0x000fe200000100e0 */
[----:B------:R-:W-:Y:S01]  /*3450*/  FADD.FTZ R156, R156, R184 ;  /* 0x000000b89c9c7221 */ /* 0x000fe20000010000 */
[----:B------:R-:W-:Y:S01]  /*3460*/  FFMA.FTZ R128, R200, R184, R128 ;  /* 0x000000b8c8807223 */ /* 0x000fe20000010080 */
[----:B------:R-:W-:Y:S01]  /*3470*/  FADD.FTZ R104, R104, R231 ;  /* 0x000000e768687221 */ /* 0x000fe20000010000 */
[----:B------:R-:W-:Y:S01]  /*3480*/  FFMA.FTZ R76, R200, R231, R76 ;  /* 0x000000e7c84c7223 */ /* 0x000fe2000001004c */
[----:B------:R-:W-:-:S02]  /*3490*/  HADD2.F32 R190, -RZ, R190.H1_H1 ;  /* 0x300000beffbe7230 */ /* 0x000fc40000004100 */
[----:B------:R-:W-:Y:S01]  /*34a0*/  FMUL.FTZ R227, R216, R186 ;  /* 0x000000bad8e37220 */ /* 0x000fe20000410000 */
[----:B------:R-:W-:Y:S01]  /*34b0*/  FADD.FTZ R222, R222, R232 ;  /* 0x000000e8dede7221 */ /* 0x000fe20000010000 */
[----:B------:R-:W-:Y:S01]  /*34c0*/  FFMA.FTZ R224, R199, R232, R224 ;  /* 0x000000e8c7e07223 */ /* 0x000fe200000100e0 */
[C---:B------:R-:W-:Y:S01]  /*34d0*/  FMUL.FTZ R208, R4.reuse, R208 ;  /* 0x000000d004d07220 */ /* 0x040fe20000410000 */
[----:B------:R-:W-:Y:S01]  /*34e0*/  FMUL.FTZ R207, R4, R207 ;  /* 0x000000cf04cf7220 */ /* 0x000fe20000410000 */
[----:B--2---:R-:W-:Y:S01]  /*34f0*/  FMUL.FTZ R185, R220, R184 ;  /* 0x000000b8dcb97220 */ /* 0x004fe20000410000 */
[----:B------:R-:W-:Y:S02]  /*3500*/  HADD2.F32 R184, -RZ, R187.H0_H0 ;  /* 0x200000bbffb87230 */ /* 0x000fe40000004100 */
[----:B------:R-:W-:Y:S02]  /*3510*/  HADD2.F32 R220, -RZ, R191.H0_H0 ;  /* 0x200000bfffdc7230 */ /* 0x000fe40000004100 */
[----:B------:R-:W-:-:S02]  /*3520*/  HADD2.F32 R187, -RZ, R187.H1_H1 ;  /* 0x300000bbffbb7230 */ /* 0x000fc40000004100 */
[----:B------:R-:W-:Y:S02]  /*3530*/  HADD2.F32 R191, -RZ, R191.H1_H1 ;  /* 0x300000bfffbf7230 */ /* 0x000fe40000004100 */
[----:B------:R-:W-:Y:S01]  /*3540*/  FADD.FTZ R106, R106, R220 ;  /* 0x000000dc6a6a7221 */ /* 0x000fe20000010000 */
[----:B------:R-:W-:Y:S01]  /*3550*/  FFMA.FTZ R78, R208, R220, R78 ;  /* 0x000000dcd04e7223 */ /* 0x000fe2000001004e */
[----:B---3--:R-:W-:-:S04]  /*3560*/  FFMA.FTZ R231, R217, R231, R185 ;  /* 0x000000e7d9e77223 */ /* 0x008fc800000100b9 */
[----:B------:R-:W-:Y:S01]  /*3570*/  FADD.FTZ R222, R222, R231 ;  /* 0x000000e7dede7221 */ /* 0x000fe20000010000 */
[----:B------:R-:W-:Y:S01]  /*3580*/  FFMA.FTZ R224, R200, R231, R224 ;  /* 0x000000e7c8e07223 */ /* 0x000fe200000100e0 */
[----:B------:R-:W-:Y:S01]  /*3590*/  FMUL.FTZ R217, R192, R187 ;  /* 0x000000bbc0d97220 */ /* 0x000fe20000410000 */
[----:B------:R-:W-:-:S03]  /*35a0*/  FMUL.FTZ R212, R4, R212 ;  /* 0x000000d404d47220 */ /* 0x000fc60000410000 */
        /* <DEDUP_REMOVED lines=13> */
[----:B----4-:R-:W-:Y:S01]  /*3680*/  FFMA.FTZ R227, R195, R190, R227 ;  /* 0x000000bec3e37223 */ /* 0x010fe200000100e3 */
[----:B------:R-:W-:-:S03]  /*3690*/  FMUL.FTZ R185, R194, R184 ;  /* 0x000000b8c2b97220 */ /* 0x000fc60000410000 */
[----:B------:R-:W-:Y:S01]  /*36a0*/  FADD.FTZ R222, R222, R227 ;  /* 0x000000e3dede7221 */ /* 0x000fe20000010000 */
[----:B------:R-:W-:Y:S01]  /*36b0*/  FFMA.FTZ R224, R207, R227, R224 ;  /* 0x000000e3cfe07223 */ /* 0x000fe200000100e0 */
[----:B------:R-:W-:-:S04]  /*36c0*/  FFMA.FTZ R220, R193, R220, R185 ;  /* 0x000000dcc1dc7223 */ /* 0x000fc800000100b9 */
[----:B------:R-:W-:Y:S01]  /*36d0*/  FADD.FTZ R222, R222, R220 ;  /* 0x000000dcdede7221 */ /* 0x000fe20000010000 */
[----:B------:R-:W-:-:S03]  /*36e0*/  FFMA.FTZ R224, R208, R220, R224 ;  /* 0x000000dcd0e07223 */ /* 0x000fc600000100e0 */
[----:B------:R-:W-:Y:S01]  /*36f0*/  FADD.FTZ R222, R222, R217 ;  /* 0x000000d9dede7221 */ /* 0x000fe20000010000 */
[----:B------:R-:W-:-:S07]  /*3700*/  FFMA.FTZ R224, R212, R217, R224 ;  /* 0x000000d9d4e07223 */ /* 0x000fce00000100e0 */
.L_x_481:
[----:B------:R-:W-:Y:S05]  /*3710*/  BSYNC B1 ;  /* 0x0000000000017941 */ /* 0x000fea0003800000 */
.L_x_480:
        /* <DEDUP_REMOVED lines=20> */
.L_x_517:
        /* <DEDUP_REMOVED lines=14> */
[----:B------:R-:W-:Y:S01]  /*3940*/  FFMA.FTZ R186, R11, R191, R194 ;  /* 0x000000bf0bba7223 */ /* 0x000fe200000100c2 */
[----:B------:R-:W-:Y:S01]  /*3950*/  ISETP.NE.AND.EX P2, PT, RZ, UR13, PT, P2 ;  /* 0x0000000dff007c0c */ /* 0x000fe2000bf45320 */
[----:B------:R-:W-:Y:S01]  /*3960*/  FADD.FTZ R184, R226, -R184 ;  /* 0x800000b8e2b87221 */ /* 0x000fe20000010000 */
[----:B------:R-:W-:Y:S01]  /*3970*/  ISETP.NE.AND.EX P4, PT, RZ, UR17, PT, P4 ;  /* 0x00000011ff007c0c */ /* 0x000fe2000bf85340 */
[----:B------:R-:W-:-:S02]  /*3980*/  FADD.FTZ R186, R248, -R186 ;  /* 0x800000baf8ba7221 */ /* 0x000fc40000010000 */
[C---:B-----5:R-:W-:Y:S02]  /*3990*/  FMUL.FTZ R185, R4.reuse, R184 ;  /* 0x000000b804b97220 */ /* 0x060fe40000410000 */
[--C-:B------:R-:W-:Y:S02]  /*39a0*/  @P5 HADD2.F32 R184, -RZ, R48.reuse.H0_H0 ;  /* 0x20000030ffb85230 */ /* 0x100fe40000004100 */
[----:B------:R-:W-:Y:S01]  /*39b0*/  FMUL.FTZ R187, R4, R186 ;  /* 0x000000ba04bb7220 */ /* 0x000fe20000410000 */
[----:B------:R-:W-:Y:S02]  /*39c0*/  @P5 HADD2.F32 R186, -RZ, R48.H1_H1 ;  /* 0x30000030ffba5230 */ /* 0x000fe40000004100 */
[----:B------:R-:W-:Y:S01]  /*39d0*/  @P5 FADD.FTZ R185, R185, R184 ;  /* 0x000000b8b9b95221 */ /* 0x000fe20000010000 */
[----:B------:R-:W-:Y:S02]  /*39e0*/  @P2 MOV R184, R22 ;  /* 0x0000001600b82202 */ /* 0x000fe40000000f00 */
[----:B------:R-:W-:Y:S01]  /*39f0*/  @P5 FADD.FTZ R187, R187, R186 ;  /* 0x000000babbbb5221 */ /* 0x000fe20000010000 */
[----:B------:R-:W-:-:S02]  /*3a00*/  @P2 LOP3.LUT P6, RZ, R23, 0xff, RZ, 0xc0, !PT ;  /* 0x000000ff17ff2812 */ /* 0x000fc400078cc0ff */
[----:B------:R-:W-:Y:S01]  /*3a10*/  @P2 LOP3.LUT P3, RZ, R184, 0xff, RZ, 0xc0, !PT ;  /* 0x000000ffb8ff2812 */ /* 0x000fe2000786c0ff */
[----:B------:R-:W-:Y:S01]  /*3a20*/  FMUL.FTZ R184, R185, UR15 ;  /* 0x0000000fb9b87c20 */ /* 0x000fe20008410000 */
[----:B------:R-:W-:Y:S02]  /*3a30*/  @P4 F2FP.F16.F32.PACK_AB R185, RZ, R185 ;  /* 0x000000b9ffb9423e */ /* 0x000fe400000000ff */
[----:B------:R-:W-:Y:S01]  /*3a40*/  @P4 F2FP.F16.F32.PACK_AB R188, RZ, R187 ;  /* 0x000000bbffbc423e */ /* 0x000fe200000000ff */
[----:B------:R-:W-:Y:S01]  /*3a50*/  FMUL.FTZ R187, R187, UR15 ;  /* 0x0000000fbbbb7c20 */ /* 0x000fe20008410000 */
[----:B------:R-:W-:Y:S01]  /*3a60*/  @P4 PRMT R160, R185, 0x7610, R160 ;  /* 0x00007610b9a04816 */ /* 0x000fe200000000a0 */
[----:B------:R-:W-:Y:S01]  /*3a70*/  FFMA.FTZ R185, R10, R191, R194 ;  /* 0x000000bf0ab97223 */ /* 0x000fe200000100c2 */
[----:B------:R-:W-:Y:S02]  /*3a80*/  @P2 FSEL R189, R184, RZ, P3 ;  /* 0x000000ffb8bd2208 */ /* 0x000fe40001800000 */
[----:B------:R-:W-:Y:S01]  /*3a90*/  @P2 LOP3.LUT P3, RZ, R22, 0xff00, RZ, 0xc0, !PT ;  /* 0x0000ff0016ff2812 */ /* 0x000fe2000786c0ff */
[----:B------:R-:W-:Y:S01]  /*3aa0*/  FADD.FTZ R185, R247, -R185 ;  /* 0x800000b9f7b97221 */ /* 0x000fe20000010000 */
[----:B------:R-:W-:-:S02]  /*3ab0*/  @P2 F2FP.F16.F32.PACK_AB R189, RZ, R189 ;  /* 0x000000bdffbd223e */ /* 0x000fc400000000ff */
[----:B------:R-:W-:Y:S01]  /*3ac0*/  @P4 PRMT R160, R160, 0x5410, R188 ;  /* 0x00005410a0a04816 */ /* 0x000fe200000000bc */
[----:B------:R-:W-:Y:S01]  /*3ad0*/  FMUL.FTZ R188, R4, R185 ;  /* 0x000000b904bc7220 */ /* 0x000fe20000410000 */
[----:B------:R-:W-:Y:S01]  /*3ae0*/  @P2 FSEL R186, R187, RZ, P3 ;  /* 0x000000ffbbba2208 */ /* 0x000fe20001800000 */
[--C-:B------:R-:W-:Y:S01]  /*3af0*/  @P5 HADD2.F32 R185, -RZ, R49.reuse.H0_H0 ;  /* 0x20000031ffb95230 */ /* 0x100fe20000004100 */
[----:B------:R-:W-:Y:S01]  /*3b00*/  @P2 PRMT R164, R189, 0x7610, R164 ;  /* 0x00007610bda42816 */ /* 0x000fe200000000a4 */
[----:B------:R-:W-:Y:S01]  /*3b10*/  FFMA.FTZ R189, R15, R191, R194 ;  /* 0x000000bf0fbd7223 */ /* 0x000fe200000100c2 */
[----:B------:R-:W-:Y:S02]  /*3b20*/  @P2 F2FP.F16.F32.PACK_AB R186, RZ, R186 ;  /* 0x000000baffba223e */ /* 0x000fe400000000ff */
[----:B------:R-:W-:Y:S01]  /*3b30*/  @P5 FADD.FTZ R188, R188, R185 ;  /* 0x000000b9bcbc5221 */ /* 0x000fe20000010000 */
[----:B------:R-:W-:Y:S01]  /*3b40*/  FADD.FTZ R189, R240, -R189 ;  /* 0x800000bdf0bd7221 */ /* 0x000fe20000010000 */
[----:B------:R-:W-:Y:S01]  /*3b50*/  @P2 PRMT R164, R164, 0x5410, R186 ;  /* 0x00005410a4a42816 */ /* 0x000fe200000000ba */
[----:B------:R-:W-:Y:S01]  /*3b60*/  @P5 HADD2.F32 R186, -RZ, R49.H1_H1 ;  /* 0x30000031ffba5230 */ /* 0x000fe20000004100 */
[----:B------:R-:W-:Y:S01]  /*3b70*/  @P2 LOP3.LUT P3, RZ, R22, 0xff0000, RZ, 0xc0, !PT ;  /* 0x00ff000016ff2812 */ /* 0x000fe2000786c0ff */
[----:B------:R-:W-:Y:S01]  /*3b80*/  FMUL.FTZ R189, R4, R189 ;  /* 0x000000bd04bd7220 */ /* 0x000fe20000410000 */
[----:B------:R-:W-:-:S03]  /*3b90*/  @P4 F2FP.F16.F32.PACK_AB R185, RZ, R188 ;  /* 0x000000bcffb9423e */ /* 0x000fc600000000ff */
[----:B------:R-:W-:Y:S01]  /*3ba0*/  @P5 FADD.FTZ R189, R189, R186 ;  /* 0x000000babdbd5221 */ /* 0x000fe20000010000 */
[----:B------:R-:W-:Y:S01]  /*3bb0*/  @P4 PRMT R161, R185, 0x7610, R161 ;  /* 0x00007610b9a14816 */ /* 0x000fe200000000a1 */
[----:B------:R-:W-:-:S03]  /*3bc0*/  FMUL.FTZ R185, R188, UR15 ;  /* 0x0000000fbcb97c20 */ /* 0x000fc60008410000 */
[----:B------:R-:W-:Y:S02]  /*3bd0*/  @P4 F2FP.F16.F32.PACK_AB R186, RZ, R189 ;  /* 0x000000bdffba423e */ /* 0x000fe400000000ff */
[----:B------:R-:W-:Y:S02]  /*3be0*/  @P2 FSEL R188, R185, RZ, P3 ;  /* 0x000000ffb9bc2208 */ /* 0x000fe40001800000 */
[----:B------:R-:W-:Y:S01]  /*3bf0*/  @P4 PRMT R161, R161, 0x5410, R186 ;  /* 0x00005410a1a14816 */ /* 0x000fe200000000ba */
[----:B------:R-:W-:Y:S01]  /*3c00*/  FMUL.FTZ R186, R189, UR15 ;  /* 0x0000000fbdba7c20 */ /* 0x000fe20008410000 */
[----:B------:R-:W-:Y:S02]  /*3c10*/  @P2 F2FP.F16.F32.PACK_AB R188, RZ, R188 ;  /* 0x000000bcffbc223e */ /* 0x000fe400000000ff */
[----:B------:R-:W-:Y:S02]  /*3c20*/  @P2 LOP3.LUT P3, RZ, R22, 0xff000000, RZ, 0xc0, !PT ;  /* 0xff00000016ff2812 */ /* 0x000fe4000786c0ff */
[----:B------:R-:W-:-:S02]  /*3c30*/  @P2 PRMT R165, R188, 0x7610, R165 ;  /* 0x00007610bca52816 */ /* 0x000fc400000000a5 */
[----:B------:R-:W-:-:S04]  /*3c40*/  @P2 FSEL R188, R186, RZ, P3 ;  /* 0x000000ffbabc2208 */ /* 0x000fc80001800000 */
[----:B------:R-:W-:-:S04]  /*3c50*/  @P2 F2FP.F16.F32.PACK_AB R188, RZ, R188 ;  /* 0x000000bcffbc223e */ /* 0x000fc800000000ff */
        /* <DEDUP_REMOVED lines=8> */
[----:B------:R-:W-:-:S05]  /*3ce0*/  @P5 HADD2.F32 R188, -RZ, R50.H0_H0 ;  /* 0x20000032ffbc5230 */ /* 0x000fca0000004100 */
[----:B------:R-:W-:-:S05]  /*3cf0*/  @P5 FADD.FTZ R189, R189, R188 ;  /* 0x000000bcbdbd5221 */ /* 0x000fca0000010000 */
[----:B------:R-:W-:-:S04]  /*3d00*/  @P4 F2FP.F16.F32.PACK_AB R188, RZ, R189 ;  /* 0x000000bdffbc423e */ /* 0x000fc800000000ff */
[----:B------:R-:W-:Y:S01]  /*3d10*/  @P4 PRMT R162, R188, 0x7610, R162 ;  /* 0x00007610bca24816 */ /* 0x000fe200000000a2 */
[----:B------:R-:W-:-:S05]  /*3d20*/  FMUL.FTZ R188, R189, UR15 ;  /* 0x0000000fbdbc7c20 */ /* 0x000fca0008410000 */
[----:B------:R-:W-:Y:S02]  /*3d30*/  @P2 FSEL R189, R188, RZ, P6 ;  /* 0x000000ffbcbd2208 */ /* 0x000fe40003000000 */
[----:B------:R-:W-:Y:S02]  /*3d40*/  @P2 LOP3.LUT P6, RZ, R23, 0xff00, RZ, 0xc0, !PT ;  /* 0x0000ff0017ff2812 */ /* 0x000fe400078cc0ff */
[----:B------:R-:W-:-:S04]  /*3d50*/  @P2 F2FP.F16.F32.PACK_AB R189, RZ, R189 ;  /* 0x000000bdffbd223e */ /* 0x000fc800000000ff */
[----:B------:R-:W-:Y:S01]  /*3d60*/  @P2 PRMT R166, R189, 0x7610, R166 ;  /* 0x00007610bda62816 */ /* 0x000fe200000000a6 */
[----:B------:R-:W-:-:S04]  /*3d70*/  FFMA.FTZ R189, R202, R191, R194 ;  /* 0x000000bfcabd7223 */ /* 0x000fc800000100c2 */
[----:B------:R-:W-:-:S04]  /*3d80*/  FADD.FTZ R189, R236, -R189 ;  /* 0x800000bdecbd7221 */ /* 0x000fc80000010000 */
[----:B------:R-:W-:Y:S01]  /*3d90*/  FMUL.FTZ R192, R4, R189 ;  /* 0x000000bd04c07220 */ /* 0x000fe20000410000 */
[----:B------:R-:W-:-:S05]  /*3da0*/  @P5 HADD2.F32 R189, -RZ, R50.H1_H1 ;  /* 0x30000032ffbd5230 */ /* 0x000fca0000004100 */
        /* <DEDUP_REMOVED lines=8> */
[-CC-:B------:R-:W-:Y:S01]  /*3e30*/  FFMA.FTZ R192, R201, R191.reuse, R194.reuse ;  /* 0x000000bfc9c07223 */ /* 0x180fe200000100c2 */
[----:B------:R-:W-:-:S03]  /*3e40*/  FFMA.FTZ R194, R211, R191, R194 ;  /* 0x000000bfd3c27223 */ /* 0x000fc600000100c2 */
[----:B------:R-:W-:Y:S01]  /*3e50*/  FADD.FTZ R192, R235, -R192 ;  /* 0x800000c0ebc07221 */ /* 0x000fe20000010000 */
[----:B------:R-:W-:-:S03]  /*3e60*/  FADD.FTZ R194, R230, -R194 ;  /* 0x800000c2e6c27221 */ /* 0x000fc60000010000 */
[----:B------:R-:W-:Y:S01]  /*3e70*/  FMUL.FTZ R193, R4, R192 ;  /* 0x000000c004c17220 */ /* 0x000fe20000410000 */
[----:B------:R-:W-:-:S05]  /*3e80*/  @P5 HADD2.F32 R192, -RZ, R51.H0_H0 ;  /* 0x20000033ffc05230 */ /* 0x000fca0000004100 */
[----:B------:R-:W-:-:S05]  /*3e90*/  @P5 FADD.FTZ R193, R193, R192 ;  /* 0x000000c0c1c15221 */ /* 0x000fca0000010000 */
[----:B------:R-:W-:-:S04]  /*3ea0*/  @P4 F2FP.F16.F32.PACK_AB R192, RZ, R193 ;  /* 0x000000c1ffc0423e */ /* 0x000fc800000000ff */
[----:B------:R-:W-:Y:S01]  /*3eb0*/  @P4 PRMT R163, R192, 0x7610, R163 ;  /* 0x00007610c0a34816 */ /* 0x000fe200000000a3 */
[----:B------:R-:W-:-:S05]  /*3ec0*/  FMUL.FTZ R192, R193, UR15 ;  /* 0x0000000fc1c07c20 */ /* 0x000fca0008410000 */
[----:B------:R-:W-:-:S04]  /*3ed0*/  @P2 FSEL R193, R192, RZ, P6 ;  /* 0x000000ffc0c12208 */ /* 0x000fc80003000000 */
[----:B------:R-:W-:-:S04]  /*3ee0*/  @P2 F2FP.F16.F32.PACK_AB R193, RZ, R193 ;  /* 0x000000c1ffc1223e */ /* 0x000fc800000000ff */
[----:B------:R-:W-:Y:S01]  /*3ef0*/  @P2 PRMT R167, R193, 0x7610, R167 ;  /* 0x00007610c1a72816 */ /* 0x000fe200000000a7 */
[----:B------:R-:W-:Y:S01]  /*3f00*/  FMUL.FTZ R193, R4, R194 ;  /* 0x000000c204c17220 */ /* 0x000fe20000410000 */
[----:B------:R-:W-:-:S05]  /*3f10*/  @P5 HADD2.F32 R194, -RZ, R51.H1_H1 ;  /* 0x30000033ffc25230 */ /* 0x000fca0000004100 */
[----:B------:R-:W-:Y:S01]  /*3f20*/  @P5 FADD.FTZ R193, R193, R194 ;  /* 0x000000c2c1c15221 */ /* 0x000fe20000010000 */
[----:B------:R-:W-:-:S04]  /*3f30*/  LOP3.LUT P5, RZ, R20, 0xff0000, RZ, 0xc0, !PT ;  /* 0x00ff000014ff7812 */ /* 0x000fc800078ac0ff */
[----:B------:R-:W-:Y:S02]  /*3f40*/  FSEL R185, R185, RZ, P5 ;  /* 0x000000ffb9b97208 */ /* 0x000fe40002800000 */
[----:B------:R-:W-:-:S04]  /*3f50*/  LOP3.LUT P5, RZ, R20, 0xff000000, RZ, 0xc0, !PT ;  /* 0xff00000014ff7812 */ /* 0x000fc800078ac0ff */
[----:B------:R-:W-:Y:S02]  /*3f60*/  FSEL R194, R186, RZ, P5 ;  /* 0x000000ffbac27208 */ /* 0x000fe40002800000 */
[----:B------:R-:W-:Y:S02]  /*3f70*/  LOP3.LUT P5, RZ, R21, 0xff, RZ, 0xc0, !PT ;  /* 0x000000ff15ff7812 */ /* 0x000fe400078ac0ff */
[----:B------:R-:W-:Y:S02]  /*3f80*/  F2FP.F16.F32.PACK_AB R185, R194, R185 ;  /* 0x000000b9c2b9723e */ /* 0x000fe400000000ff */
[----:B------:R-:W-:Y:S02]  /*3f90*/  FSEL R186, R188, RZ, P5 ;  /* 0x000000ffbcba7208 */ /* 0x000fe40002800000 */
[----:B------:R-:W-:Y:S01]  /*3fa0*/  @P4 F2FP.F16.F32.PACK_AB R188, RZ, R193 ;  /* 0x000000c1ffbc423e */ /* 0x000fe200000000ff */
[----:B------:R-:W-:Y:S01]  /*3fb0*/  FMUL.FTZ R193, R193, UR15 ;  /* 0x0000000fc1c17c20 */ /* 0x000fe20008410000 */
[----:B------:R-:W-:-:S02]  /*3fc0*/  LOP3.LUT P5, RZ, R21, 0xff00, RZ, 0xc0, !PT ;  /* 0x0000ff0015ff7812 */ /* 0x000fc400078ac0ff */
[----:B------:R-:W-:Y:S02]  /*3fd0*/  @P4 PRMT R163, R163, 0x5410, R188 ;  /* 0x00005410a3a34816 */ /* 0x000fe400000000bc */
[----:B------:R-:W-:Y:S02]  /*3fe0*/  @P2 LOP3.LUT P4, RZ, R23, 0xff000000, RZ, 0xc0, !PT ;  /* 0xff00000017ff2812 */ /* 0x000fe4000788c0ff */
[----:B------:R-:W-:Y:S02]  /*3ff0*/  FSEL R189, R189, RZ, P5 ;  /* 0x000000ffbdbd7208 */ /* 0x000fe40002800000 */
[----:B------:R-:W-:Y:S02]  /*4000*/  @P2 FSEL R188, R193, RZ, P4 ;  /* 0x000000ffc1bc2208 */ /* 0x000fe40002000000 */
[----:B------:R-:W-:Y:S02]  /*4010*/  ISETP.NE.U32.AND P4, PT, RZ, UR16, PT ;  /* 0x00000010ff007c0c */ /* 0x000fe4000bf85070 */
[----:B------:R-:W-:-:S02]  /*4020*/  @P2 F2FP.F16.F32.PACK_AB R188, RZ, R188 ;  /* 0x000000bcffbc223e */ /* 0x000fc400000000ff */
[----:B------:R-:W-:Y:S02]  /*4030*/  ISETP.NE.AND.EX P4, PT, RZ, UR17, PT, P4 ;  /* 0x00000011ff007c0c */ /* 0x000fe4000bf85340 */
[----:B------:R-:W-:Y:S02]  /*4040*/  F2FP.F16.F32.PACK_AB R186, R189, R186 ;  /* 0x000000babdba723e */ /* 0x000fe400000000ff */
[----:B------:R-:W-:-:S09]  /*4050*/  @P2 PRMT R167, R167, 0x5410, R188 ;  /* 0x00005410a7a72816 */ /* 0x000fd200000000bc */
[----:B------:R-:W0:Y:S02]  /*4060*/  @P4 LDC.64 R188, c[0x0][0x308] ;  /* 0x0000c200ffbc4b82 */ /* 0x000e240000000a00 */
[----:B0-----:R-:W-:-:S05]  /*4070*/  @P4 IMAD.WIDE.U32 R188, R2, 0x10, R188 ;  /* 0x0000001002bc4825 */ /* 0x001fca00078e00bc */
[----:B------:R0:W-:Y:S02]  /*4080*/  @P4 STG.E.128 desc[UR4][R188.64], R160 ;  /* 0x000000a0bc004986 */ /* 0x0001e4000c101d04 */
[----:B0-----:R-:W-:Y:S02]  /*4090*/  FSEL R188, R187, RZ, P3 ;  /* 0x000000ffbbbc7208 */ /* 0x001fe40001800000 */
[C---:B------:R-:W-:Y:S02]  /*40a0*/  LOP3.LUT P3, RZ, R21.reuse, 0xff0000, RZ, 0xc0, !PT ;  /* 0x00ff000015ff7812 */ /* 0x040fe4000786c0ff */
[----:B------:R-:W-:Y:S02]  /*40b0*/  F2FP.F16.F32.PACK_AB R184, R188, R184 ;  /* 0x000000b8bcb8723e */ /* 0x000fe400000000ff */
[----:B------:R-:W0:Y:S01]  /*40c0*/  LDC.64 R188, c[0x0][0x2f8] ;  /* 0x0000be00ffbc7b82 */ /* 0x000e220000000a00 */
[----:B------:R-:W-:Y:S02]  /*40d0*/  FSEL R187, R192, RZ, P3 ;  /* 0x000000ffc0bb7208 */ /* 0x000fe40001800000 */
[----:B------:R-:W-:-:S04]  /*40e0*/  LOP3.LUT P3, RZ, R21, 0xff000000, RZ, 0xc0, !PT ;  /* 0xff00000015ff7812 */ /* 0x000fc8000786c0ff */
[----:B------:R-:W-:-:S04]  /*40f0*/  FSEL R193, R193, RZ, P3 ;  /* 0x000000ffc1c17208 */ /* 0x000fc80001800000 */
[----:B------:R-:W-:Y:S01]  /*4100*/  F2FP.F16.F32.PACK_AB R187, R193, R187 ;  /* 0x000000bbc1bb723e */ /* 0x000fe200000000ff */
[----:B0-----:R-:W-:-:S05]  /*4110*/  IMAD.WIDE.U32 R188, R2, 0x10, R188 ;  /* 0x0000001002bc7825 */ /* 0x001fca00078e00bc */
[----:B------:R0:W-:Y:S02]  /*4120*/  STG.E.128 desc[UR4][R188.64], R184 ;  /* 0x000000b8bc007986 */ /* 0x0001e4000c101d04 */
[----:B0-----:R-:W-:-:S04]  /*4130*/  @P2 LEA R184, P3, R2, UR12, 0x4 ;  /* 0x0000000c02b82c11 */ /* 0x001fc8000f8620ff */
[C---:B------:R-:W-:Y:S02]  /*4140*/  @P2 LEA.HI.X R185, R2.reuse, UR13, RZ, 0x4, P3 ;  /* 0x0000000d02b92c11 */ /* 0x040fe400098f24ff */
[----:B------:R-:W-:-:S03]  /*4150*/  IADD3 R2, R2, 0x20, RZ ;  /* 0x0000002002027810 */ /* 0x000fc60007ffe0ff */
[----:B------:R0:W-:Y:S04]  /*4160*/  @P2 STG.E.128 desc[UR4][R184.64], R164 ;  /* 0x000000a4b8002986 */ /* 0x0001e8000c101d04 */
.L_x_484:
[----:B------:R-:W-:Y:S05]  /*4170*/  BSYNC B1 ;  /* 0x0000000000017941 */ /* 0x000fea0003800000 */
.L_x_483:
        /* <DEDUP_REMOVED lines=140> */
.L_x_486:
[----:B------:R-:W-:Y:S05]  /*4a40*/  BSYNC B1 ;  /* 0x0000000000017941 */ /* 0x000fea0003800000 */
.L_x_485:
        /* <DEDUP_REMOVED lines=140> */
.L_x_488:
[----:B------:R-:W-:Y:S05]  /*5310*/  BSYNC B1 ;  /* 0x0000000000017941 */ /* 0x000fea0003800000 */
.L_x_487:
        /* <DEDUP_REMOVED lines=10> */
[----:B------:R-:W-:Y:S01]  /*53c0*/  FFMA.FTZ R184, R213, R191, R193 ;  /* 0x000000bfd5b87223 */ /* 0x000fe200000100c1 */
[----:B------:R-:W-:-:S02]  /*53d0*/  ISETP.NE.AND.EX P2, PT, RZ, UR13, PT, P2 ;  /* 0x0000000dff007c0c */ /* 0x000fc4000bf45320 */
[----:B------:R-:W-:Y:S01]  /*53e0*/  ISETP.NE.AND.EX P4, PT, RZ, UR17, PT, P4 ;  /* 0x00000011ff007c0c */ /* 0x000fe2000bf85340 */
[----:B------:R-:W-:Y:S02]  /*53f0*/  FADD.FTZ R184, R249, -R184 ;  /* 0x800000b8f9b87221 */ /* 0x000fe40000010000 */
[----:B------:R-:W-:Y:S02]  /*5400*/  @P5 HADD2.F32 R185, -RZ, R180.H0_H0 ;  /* 0x200000b4ffb95230 */ /* 0x000fe40000004100 */
[----:B-----5:R-:W-:-:S04]  /*5410*/  FMUL.FTZ R184, R4, R184 ;  /* 0x000000b804b87220 */ /* 0x020fc80000410000 */
[----:B------:R-:W-:Y:S02]  /*5420*/  @P5 FADD.FTZ R184, R184, R185 ;  /* 0x000000b9b8b85221 */ /* 0x000fe40000010000 */
[----:B------:R-:W-:Y:S02]  /*5430*/  @P2 MOV R185, R28 ;  /* 0x0000001c00b92202 */ /* 0x000fe40000000f00 */
[----:B------:R-:W-:Y:S01]  /*5440*/  FMUL.FTZ R189, R184, UR15 ;  /* 0x0000000fb8bd7c20 */ /* 0x000fe20008410000 */
[----:B------:R-:W-:Y:S02]  /*5450*/  @P4 F2FP.F16.F32.PACK_AB R184, RZ, R184 ;  /* 0x000000b8ffb8423e */ /* 0x000fe400000000ff */
[----:B------:R-:W-:Y:S01]  /*5460*/  @P2 LOP3.LUT P3, RZ, R185, 0xff, RZ, 0xc0, !PT ;  /* 0x000000ffb9ff2812 */ /* 0x000fe2000786c0ff */
[-CC-:B------:R-:W-:Y:S01]  /*5470*/  FFMA.FTZ R185, R6, R191.reuse, R193.reuse ;  /* 0x000000bf06b97223 */ /* 0x180fe200000100c1 */
[----:B------:R-:W-:Y:S01]  /*5480*/  @P4 PRMT R160, R184, 0x7610, R160 ;  /* 0x00007610b8a04816 */ /* 0x000fe200000000a0 */
[----:B------:R-:W-:Y:S01]  /*5490*/  FFMA.FTZ R184, R5, R191, R193 ;  /* 0x000000bf05b87223 */ /* 0x000fe200000100c1 */
[----:B------:R-:W-:Y:S01]  /*54a0*/  @P2 FSEL R187, R189, RZ, P3 ;  /* 0x000000ffbdbb2208 */ /* 0x000fe20001800000 */
[----:B------:R-:W-:Y:S01]  /*54b0*/  FADD.FTZ R185, R242, -R185 ;  /* 0x800000b9f2b97221 */ /* 0x000fe20000010000 */
[----:B------:R-:W-:Y:S01]  /*54c0*/  @P2 LOP3.LUT P3, RZ, R28, 0xff00, RZ, 0xc0, !PT ;  /* 0x0000ff001cff2812 */ /* 0x000fe2000786c0ff */
[----:B------:R-:W-:Y:S01]  /*54d0*/  FADD.FTZ R184, R241, -R184 ;  /* 0x800000b8f1b87221 */ /* 0x000fe20000010000 */
[----:B------:R-:W-:Y:S01]  /*54e0*/  @P2 F2FP.F16.F32.PACK_AB R187, RZ, R187 ;  /* 0x000000bbffbb223e */ /* 0x000fe200000000ff */
[----:B------:R-:W-:Y:S01]  /*54f0*/  FMUL.FTZ R188, R4, R185 ;  /* 0x000000b904bc7220 */ /* 0x000fe20000410000 */
[----:B------:R-:W-:Y:S01]  /*5500*/  @P5 HADD2.F32 R185, -RZ, R180.H1_H1 ;  /* 0x300000b4ffb95230 */ /* 0x000fe20000004100 */
[----:B------:R-:W-:-:S02]  /*5510*/  @P2 LOP3.LUT P6, RZ, R29, 0xff, RZ, 0xc0, !PT ;  /* 0x000000ff1dff2812 */ /* 0x000fc400078cc0ff */
[----:B------:R-:W-:Y:S01]  /*5520*/  @P2 PRMT R164, R187, 0x7610, R164 ;  /* 0x00007610bba42816 */ /* 0x000fe200000000a4 */
[----:B------:R-:W-:Y:S01]  /*5530*/  FFMA.FTZ R187, R199, R191, R193 ;  /* 0x000000bfc7bb7223 */ /* 0x000fe200000100c1 */
[----:B------:R-:W-:-:S03]  /*5540*/  @P5 FADD.FTZ R188, R188, R185 ;  /* 0x000000b9bcbc5221 */ /* 0x000fc60000010000 */
[----:B------:R-:W-:Y:S02]  /*5550*/  FADD.FTZ R187, R232, -R187 ;  /* 0x800000bbe8bb7221 */ /* 0x000fe40000010000 */
[----:B------:R-:W-:Y:S01]  /*5560*/  @P4 F2FP.F16.F32.PACK_AB R186, RZ, R188 ;  /* 0x000000bcffba423e */ /* 0x000fe200000000ff */
[----:B------:R-:W-:Y:S01]  /*5570*/  FMUL.FTZ R188, R188, UR15 ;  /* 0x0000000fbcbc7c20 */ /* 0x000fe20008410000 */
[----:B------:R-:W-:Y:S02]  /*5580*/  FMUL.FTZ R187, R4, R187 ;  /* 0x000000bb04bb7220 */ /* 0x000fe40000410000 */
[----:B------:R-:W-:Y:S01]  /*5590*/  @P4 PRMT R160, R160, 0x5410, R186 ;  /* 0x00005410a0a04816 */ /* 0x000fe200000000ba */
[----:B------:R-:W-:Y:S01]  /*55a0*/  FMUL.FTZ R186, R4, R184 ;  /* 0x000000b804ba7220 */ /* 0x000fe20000410000 */
[----:B------:R-:W-:Y:S01]  /*55b0*/  @P5 HADD2.F32 R184, -RZ, R181.H0_H0 ;  /* 0x200000b5ffb85230 */ /* 0x000fe20000004100 */
[----:B------:R-:W-:Y:S02]  /*55c0*/  @P2 FSEL R185, R188, RZ, P3 ;  /* 0x000000ffbcb92208 */ /* 0x000fe40001800000 */
[----:B------:R-:W-:-:S02]  /*55d0*/  @P2 LOP3.LUT P3, RZ, R28, 0xff0000, RZ, 0xc0, !PT ;  /* 0x00ff00001cff2812 */ /* 0x000fc4000786c0ff */
[----:B------:R-:W-:Y:S01]  /*55e0*/  @P5 FADD.FTZ R186, R186, R184 ;  /* 0x000000b8baba5221 */ /* 0x000fe20000010000 */
[----:B------:R-:W-:-:S04]  /*55f0*/  @P2 F2FP.F16.F32.PACK_AB R185, RZ, R185 ;  /* 0x000000b9ffb9223e */ /* 0x000fc800000000ff */
[----:B------:R-:W-:Y:S01]  /*5600*/  @P2 PRMT R164, R164, 0x5410, R185 ;  /* 0x00005410a4a42816 */ /* 0x000fe200000000b9 */
[----:B------:R-:W-:Y:S01]  /*5610*/  @P5 HADD2.F32 R185, -RZ, R181.H1_H1 ;  /* 0x300000b5ffb95230 */ /* 0x000fe20000004100 */
[----:B------:R-:W-:-:S04]  /*5620*/  @P4 F2FP.F16.F32.PACK_AB R184, RZ, R186 ;  /* 0x000000baffb8423e */ /* 0x000fc800000000ff */
[----:B------:R-:W-:Y:S01]  /*5630*/  @P4 PRMT R161, R184, 0x7610, R161 ;  /* 0x00007610b8a14816 */ /* 0x000fe200000000a1 */
[----:B------:R-:W-:Y:S01]  /*5640*/  FMUL.FTZ R184, R186, UR15 ;  /* 0x0000000fbab87c20 */ /* 0x000fe20008410000 */
[----:B------:R-:W-:-:S04]  /*5650*/  @P5 FADD.FTZ R187, R187, R185 ;  /* 0x000000b9bbbb5221 */ /* 0x000fc80000010000 */
[----:B------:R-:W-:Y:S01]  /*5660*/  @P2 FSEL R186, R184, RZ, P3 ;  /* 0x000000ffb8ba2208 */ /* 0x000fe20001800000 */
[----:B------:R-:W-:Y:S01]  /*5670*/  FMUL.FTZ R190, R187, UR15 ;  /* 0x0000000fbbbe7c20 */ /* 0x000fe20008410000 */
[----:B------:R-:W-:Y:S02]  /*5680*/  @P4 F2FP.F16.F32.PACK_AB R185, RZ, R187 ;  /* 0x000000bbffb9423e */ /* 0x000fe400000000ff */
[----:B------:R-:W-:Y:S02]  /*5690*/  @P2 LOP3.LUT P3, RZ, R28, 0xff000000, RZ, 0xc0, !PT ;  /* 0xff0000001cff2812 */ /* 0x000fe4000786c0ff */
[----:B------:R-:W-:Y:S02]  /*56a0*/  @P4 PRMT R161, R161, 0x5410, R185 ;  /* 0x00005410a1a14816 */ /* 0x000fe400000000b9 */
[----:B------:R-:W-:Y:S02]  /*56b0*/  @P2 F2FP.F16.F32.PACK_AB R186, RZ, R186 ;  /* 0x000000baffba223e */ /* 0x000fe400000000ff */
[----:B------:R-:W-:-:S02]  /*56c0*/  @P2 FSEL R185, R190, RZ, P3 ;  /* 0x000000ffbeb92208 */ /* 0x000fc40001800000 */
[----:B------:R-:W-:Y:S02]  /*56d0*/  @P2 PRMT R165, R186, 0x7610, R165 ;  /* 0x00007610baa52816 */ /* 0x000fe400000000a5 */
[----:B------:R-:W-:-:S04]  /*56e0*/  @P2 F2FP.F16.F32.PACK_AB R185, RZ, R185 ;  /* 0x000000b9ffb9223e */ /* 0x000fc800000000ff */
[----:B------:R-:W-:Y:S02]  /*56f0*/  @P2 PRMT R165, R165, 0x5410, R185 ;  /* 0x00005410a5a52816 */ /* 0x000fe400000000b9 */
[----:B------:R-:W-:-:S04]  /*5700*/  MOV R185, R30 ;  /* 0x0000001e00b97202 */ /* 0x000fc80000000f00 */
[----:B------:R-:W-:Y:S01]  /*5710*/  LOP3.LUT P3, RZ, R185, 0xff, RZ, 0xc0, !PT ;  /* 0x000000ffb9ff7812 */ /* 0x000fe2000786c0ff */
[----:B------:R-:W-:-:S04]  /*5720*/  FFMA.FTZ R185, R200, R191, R193 ;  /* 0x000000bfc8b97223 */ /* 0x000fc800000100c1 */
[----:B------:R-:W-:-:S04]  /*5730*/  FADD.FTZ R185, R231, -R185 ;  /* 0x800000b9e7b97221 */ /* 0x000fc80000010000 */
[----:B------:R-:W-:Y:S01]  /*5740*/  FMUL.FTZ R186, R4, R185 ;  /* 0x000000b904ba7220 */ /* 0x000fe20000410000 */
[----:B------:R-:W-:-:S05]  /*5750*/  @P5 HADD2.F32 R185, -RZ, R182.H0_H0 ;  /* 0x200000b6ffb95230 */ /* 0x000fca0000004100 */
[----:B------:R-:W-:-:S05]  /*5760*/  @P5 FADD.FTZ R186, R186, R185 ;  /* 0x000000b9baba5221 */ /* 0x000fca0000010000 */
[----:B------:R-:W-:Y:S01]  /*5770*/  @P4 F2FP.F16.F32.PACK_AB R185, RZ, R186 ;  /* 0x000000baffb9423e */ /* 0x000fe200000000ff */
[----:B------:R-:W-:-:S03]  /*5780*/  FMUL.FTZ R186, R186, UR15 ;  /* 0x0000000fbaba7c20 */ /* 0x000fc60008410000 */
[----:B------:R-:W-:Y:S02]  /*5790*/  @P4 PRMT R162, R185, 0x7610, R162 ;  /* 0x00007610b9a24816 */ /* 0x000fe400000000a2 */
        /* <DEDUP_REMOVED lines=20> */
[C---:B------:R-:W-:Y:S01]  /*58e0*/  FMUL.FTZ R187, R4.reuse, R185 ;  /* 0x000000b904bb7220 */ /* 0x040fe20000410000 */
[----:B------:R-:W-:Y:S02]  /*58f0*/  @P5 HADD2.F32 R185, -RZ, R183.H0_H0 ;  /* 0x200000b7ffb95230 */ /* 0x000fe40000004100 */
[----:B------:R-:W-:-:S03]  /*5900*/  FMUL.FTZ R4, R4, R191 ;  /* 0x000000bf04047220 */ /* 0x000fc60000410000 */
[----:B------:R-:W-:-:S05]  /*5910*/  @P5 FADD.FTZ R187, R187, R185 ;  /* 0x000000b9bbbb5221 */ /* 0x000fca0000010000 */
[----:B------:R-:W-:Y:S01]  /*5920*/  @P4 F2FP.F16.F32.PACK_AB R185, RZ, R187 ;  /* 0x000000bbffb9423e */ /* 0x000fe200000000ff */
[----:B------:R-:W-:-:S03]  /*5930*/  FMUL.FTZ R187, R187, UR15 ;  /* 0x0000000fbbbb7c20 */ /* 0x000fc60008410000 */
[----:B------:R-:W-:Y:S02]  /*5940*/  @P4 PRMT R163, R185, 0x7610, R163 ;  /* 0x00007610b9a34816 */ /* 0x000fe400000000a3 */
[----:B------:R-:W-:-:S04]  /*5950*/  @P2 FSEL R185, R187, RZ, P6 ;  /* 0x000000ffbbb92208 */ /* 0x000fc80003000000 */
[----:B------:R-:W-:-:S04]  /*5960*/  @P2 F2FP.F16.F32.PACK_AB R185, RZ, R185 ;  /* 0x000000b9ffb9223e */ /* 0x000fc800000000ff */
[----:B------:R-:W-:Y:S01]  /*5970*/  @P2 PRMT R167, R185, 0x7610, R167 ;  /* 0x00007610b9a72816 */ /* 0x000fe200000000a7 */
[----:B------:R-:W-:-:S05]  /*5980*/  @P5 HADD2.F32 R185, -RZ, R183.H1_H1 ;  /* 0x300000b7ffb95230 */ /* 0x000fca0000004100 */
[----:B------:R-:W-:Y:S01]  /*5990*/  @P5 FADD.FTZ R4, R4, R185 ;  /* 0x000000b904045221 */ /* 0x000fe20000010000 */
[----:B------:R-:W-:-:S04]  /*59a0*/  LOP3.LUT P5, RZ, R30, 0xff0000, RZ, 0xc0, !PT ;  /* 0x00ff00001eff7812 */ /* 0x000fc800078ac0ff */
[----:B------:R-:W-:Y:S02]  /*59b0*/  FSEL R191, R184, RZ, P5 ;  /* 0x000000ffb8bf7208 */ /* 0x000fe40002800000 */
[----:B------:R-:W-:Y:S01]  /*59c0*/  @P4 F2FP.F16.F32.PACK_AB R184, RZ, R4 ;  /* 0x00000004ffb8423e */ /* 0x000fe200000000ff */
        /* <DEDUP_REMOVED lines=11> */
[----:B------:R-:W-:Y:S01]  /*5a80*/  F2FP.F16.F32.PACK_AB R186, R192, R186 ;  /* 0x000000bac0ba723e */ /* 0x000fe200000000ff */
[----:B0-----:R-:W-:-:S05]  /*5a90*/  @P4 IMAD.WIDE.U32 R184, R2, 0x10, R184 ;  /* 0x0000001002b84825 */ /* 0x001fca00078e00b8 */
[----:B------:R0:W-:Y:S02]  /*5aa0*/  @P4 STG.E.128 desc[UR4][R184.64], R160 ;  /* 0x000000a0b8004986 */ /* 0x0001e4000c101d04 */
[----:B0-----:R-:W-:Y:S02]  /*5ab0*/  F2FP.F16.F32.PACK_AB R185, R190, R191 ;  /* 0x000000bfbeb9723e */ /* 0x001fe400000000ff */
[----:B------:R-:W0:Y:S01]  /*5ac0*/  LDC.64 R190, c[0x0][0x2f8] ;  /* 0x0000be00ffbe7b82 */ /* 0x000e220000000a00 */
[----:B------:R-:W-:Y:S02]  /*5ad0*/  FSEL R184, R189, RZ, P3 ;  /* 0x000000ffbdb87208 */ /* 0x000fe40001800000 */
[----:B------:R-:W-:-:S04]  /*5ae0*/  LOP3.LUT P3, RZ, R30, 0xff00, RZ, 0xc0, !PT ;  /* 0x0000ff001eff7812 */ /* 0x000fc8000786c0ff */
[----:B------:R-:W-:Y:S02]  /*5af0*/  FSEL R188, R188, RZ, P3 ;  /* 0x000000ffbcbc7208 */ /* 0x000fe40001800000 */
[----:B------:R-:W-:Y:S02]  /*5b00*/  LOP3.LUT P3, RZ, R31, 0xff0000, RZ, 0xc0, !PT ;  /* 0x00ff00001fff7812 */ /* 0x000fe4000786c0ff */
[----:B------:R-:W-:Y:S02]  /*5b10*/  F2FP.F16.F32.PACK_AB R184, R188, R184 ;  /* 0x000000b8bcb8723e */ /* 0x000fe400000000ff */
[----:B------:R-:W-:Y:S02]  /*5b20*/  FSEL R187, R187, RZ, P3 ;  /* 0x000000ffbbbb7208 */ /* 0x000fe40001800000 */
[----:B------:R-:W-:-:S04]  /*5b30*/  LOP3.LUT P3, RZ, R31, 0xff000000, RZ, 0xc0, !PT ;  /* 0xff0000001fff7812 */ /* 0x000fc8000786c0ff */
[----:B------:R-:W-:Y:S02]  /*5b40*/  FSEL R188, R4, RZ, P3 ;  /* 0x000000ff04bc7208 */ /* 0x000fe40001800000 */
[----:B------:R-:W-:Y:S02]  /*5b50*/  @P2 LOP3.LUT P3, RZ, R29, 0xff000000, RZ, 0xc0, !PT ;  /* 0xff0000001dff2812 */ /* 0x000fe4000786c0ff */
[----:B------:R-:W-:Y:S01]  /*5b60*/  F2FP.F16.F32.PACK_AB R187, R188, R187 ;  /* 0x000000bbbcbb723e */ /* 0x000fe200000000ff */
[----:B0-----:R-:W-:Y:S01]  /*5b70*/  IMAD.WIDE.U32 R188, R2, 0x10, R190 ;  /* 0x0000001002bc7825 */ /* 0x001fe200078e00be */
[----:B------:R-:W-:-:S04]  /*5b80*/  @P2 FSEL R4, R4, RZ, P3 ;  /* 0x000000ff04042208 */ /* 0x000fc80001800000 */
[----:B------:R0:W-:Y:S01]  /*5b90*/  STG.E.128 desc[UR4][R188.64], R184 ;  /* 0x000000b8bc007986 */ /* 0x0001e2000c101d04 */
[----:B------:R-:W-:-:S04]  /*5ba0*/  @P2 F2FP.F16.F32.PACK_AB R4, RZ, R4 ;  /* 0x00000004ff04223e */ /* 0x000fc800000000ff */
[----:B------:R-:W-:Y:S02]  /*5bb0*/  @P2 PRMT R167, R167, 0x5410, R4 ;  /* 0x00005410a7a72816 */ /* 0x000fe40000000004 */
[----:B0-----:R-:W-:-:S04]  /*5bc0*/  @P2 LEA R184, P3, R2, UR12, 0x4 ;  /* 0x0000000c02b82c11 */ /* 0x001fc8000f8620ff */
[----:B------:R-:W-:-:S05]  /*5bd0*/  @P2 LEA.HI.X R185, R2, UR13, RZ, 0x4, P3 ;  /* 0x0000000d02b92c11 */ /* 0x000fca00098f24ff */
[----:B------:R0:W-:Y:S04]  /*5be0*/  @P2 STG.E.128 desc[UR4][R184.64], R164 ;  /* 0x000000a4b8002986 */ /* 0x0001e8000c101d04 */
.L_x_490:
[----:B------:R-:W-:Y:S05]  /*5bf0*/  BSYNC B1 ;  /* 0x0000000000017941 */ /* 0x000fea0003800000 */
.L_x_489:
[----:B0-----:R-:W0:Y:S02]  /*5c00*/  LDC.64 R184, c[0x0][0x210] ;  /* 0x00008400ffb87b82 */ /* 0x001e240000000a00 */
[----:B0-----:R-:W-:-:S04]  /*5c10*/  LEA R3, R184, R3, 0x2 ;  /* 0x00000003b8037211 */ /* 0x001fc800078e10ff */
[----:B------:R-:W-:-:S13]  /*5c20*/  ISETP.GE.AND P2, PT, R3, R185, PT ;  /* 0x000000b90300720c */ /* 0x000fda0003f46270 */
[----:B------:R-:W-:Y:S05]  /*5c30*/  @!P2 BRA `(.L_x_491) ;  /* 0xffffffb000eca947 */ /* 0x000fea000383ffff */
.L_x_473:
[----:B------:R-:W-:Y:S05]  /*5c40*/  BSYNC B0 ;  /* 0x0000000000007941 */ /* 0x000fea0003800000 */
.L_x_472:
[----:B------:R-:W0:Y:S01]  /*5c50*/  S2R R160, SR_TID.X ;  /* 0x0000000000a07919 */ /* 0x000e220000002100 */
        /* <DEDUP_REMOVED lines=9> */
[----:B-----5:R-:W-:Y:S02]  /*5cf0*/  LOP3.LUT R4, R160, 0x1f, RZ, 0xc0, !PT ;  /* 0x0000001fa0047812 */ /* 0x020fe400078ec0ff */
[----:B------:R-:W-:Y:S02]  /*5d00*/  SHF.L.U32 R5, R2, 0x7, RZ ;  /* 0x0000000702057819 */ /* 0x000fe400000006ff */
[----:B------:R-:W-:Y:S02]  /*5d10*/  IADD3 R252, R252, 0x7f, -R160 ;  /* 0x0000007ffcfc7810 */ /* 0x000fe40007ffe8a0 */
[----:B---3--:R-:W-:Y:S02]  /*5d20*/  LEA R3, R3, R0, 0x18 ;  /* 0x0000000003037211 */ /* 0x008fe400078ec0ff */
        /* <DEDUP_REMOVED lines=85> */
[----:B------:R-:W3:Y:S04]  /*6280*/  LDS R74, [R0+0x3000] ;  /* 0x00300000004a7984 */ /* 0x000ee80000000800 */
        /* <DEDUP_REMOVED lines=9> */
[----:B---3--:R-:W-:-:S05]  /*6320*/  FADD.FTZ R73, R7, R74 ;  /* 0x0000004a07497221 */ /* 0x008fca0000010000 */
[----:B------:R0:W-:Y:S04]  /*6330*/  STS.128 [R4], R36 ;  /* 0x0000002404007388 */ /* 0x0001e80000000c00 */
[----:B------:R-:W-:Y:S04]  /*6340*/  STS.128 [R4+0x10], R168 ;  /* 0x000010a804007388 */ /* 0x000fe80000000c00 */
[----:B------:R-:W-:Y:S04]  /*6350*/  STS.128 [R4+0x400], R136 ;  /* 0x0004008804007388 */ /* 0x000fe80000000c00 */
[----:B------:R-:W-:Y:S04]  /*6360*/  STS.128 [R4+0x410], R140 ;  /* 0x0004108c04007388 */ /* 0x000fe80000000c00 */
[----:B------:R-:W-:Y:S01]  /*6370*/  STS.128 [R4+0x800], R144 ;  /* 0x0008009004007388 */ /* 0x000fe20000000c00 */
[----:B0-----:R-:W-:-:S03]  /*6380*/  FADD.FTZ R39, R5, R14 ;  /* 0x0000000e05277221 */ /* 0x001fc60000010000 */
[----:B------:R-:W-:Y:S04]  /*6390*/  STS.128 [R4+0x810], R148 ;  /* 0x0008109404007388 */ /* 0x000fe80000000c00 */
[----:B------:R-:W-:Y:S04]  /*63a0*/  STS.128 [R4+0xc00], R152 ;  /* 0x000c009804007388 */ /* 0x000fe80000000c00 */
[----:B------:R-:W-:Y:S01]  /*63b0*/  STS.128 [R4+0xc10], R156 ;  /* 0x000c109c04007388 */ /* 0x000fe20000000c00 */
[----:B------:R-:W-:Y:S06]  /*63c0*/  BAR.SYNC.DEFER_BLOCKING 0x0 ;  /* 0x0000000000007b1d */ /* 0x000fec0000010000 */
[----:B------:R-:W0:Y:S01]  /*63d0*/  S2R R37, SR_CTAID.X ;  /* 0x0000000000257919 */ /* 0x000e220000002500 */
[----:B------:R-:W3:Y:S04]  /*63e0*/  LDS R11, [R0] ;  /* 0x00000000000b7984 */ /* 0x000ee80000000800 */
[----:B------:R-:W4:Y:S04]  /*63f0*/  LDS R82, [R0+0x1000] ;  /* 0x0010000000527984 */ /* 0x000f280000000800 */
[----:B------:R-:W-:Y:S04]  /*6400*/  LDS R38, [R0+0x200] ;  /* 0x0002000000267984 */ /* 0x000fe80000000800 */
[----:B------:R-:W-:Y:S04]  /*6410*/  LDS R83, [R0+0x1200] ;  /* 0x0012000000537984 */ /* 0x000fe80000000800 */
[----:B------:R-:W-:Y:S01]  /*6420*/  LDS R75, [R0+0x400] ;  /* 0x00040000004b7984 */ /* 0x000fe20000000800 */
[----:B0-----:R-:W-:Y:S01]  /*6430*/  IMAD R37, R37, UR18, RZ ;  /* 0x0000001225257c24 */ /* 0x001fe2000f8e02ff */
[----:B------:R-:W-:-:S02]  /*6440*/  ULDC.64 UR18, c[0x0][0x2d8] ;  /* 0x0000b60000127ab9 */ /* 0x000fc40000000a00 */
        /* <DEDUP_REMOVED lines=32> */
[----:B------:R-:W-:Y:S04]  /*6650*/  STS.128 [R4], R32 ;  /* 0x0000002004007388 */ /* 0x000fe80000000c00 */
[----:B------:R-:W-:Y:S04]  /*6660*/  STS.128 [R4+0x10], R132 ;  /* 0x0000108404007388 */ /* 0x000fe80000000c00 */
[----:B------:R-:W-:Y:S04]  /*6670*/  STS.128 [R4+0x400], R108 ;  /* 0x0004006c04007388 */ /* 0x000fe80000000c00 */
[----:B------:R-:W-:Y:S04]  /*6680*/  STS.128 [R4+0x410], R112 ;  /* 0x0004107004007388 */ /* 0x000fe80000000c00 */
[----:B------:R-:W-:Y:S04]  /*6690*/  STS.128 [R4+0x800], R116 ;  /* 0x0008007404007388 */ /* 0x000fe80000000c00 */
        /* <DEDUP_REMOVED lines=10> */
[----:B------:R-:W3:Y:S01]  /*6740*/  LDS R32, [R0+0x1000] ;  /* 0x0010000000207984 */ /* 0x000ee20000000800 */
[C---:B------:R-:W-:Y:S02]  /*6750*/  IADD3 R10, P1, R4.reuse, UR20, RZ ;  /* 0x00000014040a7c10 */ /* 0x040fe4000ff3e0ff */
[C---:B------:R-:W-:Y:S01]  /*6760*/  IADD3 R6, P2, R4.reuse, UR22, RZ ;  /* 0x0000001604067c10 */ /* 0x040fe2000ff5e0ff */
[----:B------:R-:W4:Y:S01]  /*6770*/  LDS R34, [R0+0x2000] ;  /* 0x0020000000227984 */ /* 0x000f220000000800 */
[----:B------:R-:W-:-:S02]  /*6780*/  IADD3 R4, P3, R4, UR24, RZ ;  /* 0x0000001804047c10 */ /* 0x000fc4000ff7e0ff */
[C---:B------:R-:W-:Y:S01]  /*6790*/  IADD3.X R11, R5.reuse, UR21, RZ, P1, !PT ;  /* 0x00000015050b7c10 */ /* 0x040fe20008ffe4ff */
[----:B------:R-:W1:Y:S01]  /*67a0*/  LDS R108, [R0+0x3000] ;  /* 0x00300000006c7984 */ /* 0x000e620000000800 */
        /* <DEDUP_REMOVED lines=29> */
.L_x_493:
[----:B------:R-:W-:Y:S05]  /*6980*/  BSYNC B0 ;  /* 0x0000000000007941 */ /* 0x000fea0003800000 */
.L_x_492:
        /* <DEDUP_REMOVED lines=24> */
[----:B------:R-:W-:Y:S01]  /*6b10*/  FADD.FTZ R67, R67, R50 ;  /* 0x0000003243437221 */ /* 0x000fe20000010000 */
[----:B------:R-:W-:Y:S01]  /*6b20*/  FADD.FTZ R53, R53, R30 ;  /* 0x0000001e35357221 */ /* 0x000fe20000010000 */
[----:B------:R-:W0:Y:S01]  /*6b30*/  LDS R2, [R0+0x200] ;  /* 0x0002000000027984 */ /* 0x000e220000000800 */
[----:B------:R-:W-:Y:S01]  /*6b40*/  FADD.FTZ R54, RZ, R54 ;  /* 0x00000036ff367221 */ /* 0x000fe20000010000 */
[----:B------:R-:W-:Y:S01]  /*6b50*/  FADD.FTZ R57, R57, R62 ;  /* 0x0000003e39397221 */ /* 0x000fe20000010000 */
[----:B------:R-:W-:Y:S01]  /*6b60*/  FADD.FTZ R75, RZ, R75 ;  /* 0x0000004bff4b7221 */ /* 0x000fe20000010000 */
[----:B------:R-:W3:Y:S01]  /*6b70*/  LDS R30, [R0+0xe00] ;  /* 0x000e0000001e7984 */ /* 0x000ee20000000800 */
        /* <DEDUP_REMOVED lines=8> */
[----:B-1----:R-:W1:Y:S01]  /*6c00*/  LDS R33, [R0+0x1e00] ;  /* 0x001e000000217984 */ /* 0x002e620000000800 */
[----:B------:R-:W-:Y:S01]  /*6c10*/  FADD.FTZ R89, R54, R89 ;  /* 0x0000005936597221 */ /* 0x000fe20000010000 */
[----:B------:R-:W-:Y:S01]  /*6c20*/  FADD.FTZ R96, RZ, R96 ;  /* 0x00000060ff607221 */ /* 0x000fe20000010000 */
[----:B------:R-:W-:Y:S01]  /*6c30*/  FADD.FTZ R75, R75, R100 ;  /* 0x000000644b4b7221 */ /* 0x000fe20000010000 */
[----:B------:R-:W4:Y:S01]  /*6c40*/  LDS R8, [R0+0x400] ;  /* 0x0004000000087984 */ /* 0x000f220000000800 */
[----:B------:R-:W-:Y:S01]  /*6c50*/  FADD.FTZ R90, R90, R51 ;  /* 0x000000335a5a7221 */ /* 0x000fe20000010000 */
[----:B------:R-:W-:Y:S01]  /*6c60*/  FADD.FTZ R56, RZ, R56 ;  /* 0x00000038ff387221 */ /* 0x000fe20000010000 */
[----:B------:R-:W-:Y:S01]  /*6c70*/  FADD.FTZ R58, RZ, R58 ;  /* 0x0000003aff3a7221 */ /* 0x000fe20000010000 */
[----:B------:R-:W5:Y:S01]  /*6c80*/  LDS R35, [R0+0x1200] ;  /* 0x0012000000237984 */ /* 0x000f620000000800 */
        /* <DEDUP_REMOVED lines=8> */
[----:B------:R-:W-:Y:S01]  /*6d10*/  FADD.FTZ R58, R58, R65 ;  /* 0x000000413a3a7221 */ /* 0x000fe20000010000 */
[----:B------:R-:W-:Y:S01]  /*6d20*/  FADD.FTZ R38, RZ, R38 ;  /* 0x00000026ff267221 */ /* 0x000fe20000010000 */
        /* <DEDUP_REMOVED lines=8> */
[----:B------:R-:W-:Y:S01]  /*6db0*/  FADD.FTZ R80, RZ, R80 ;  /* 0x00000050ff507221 */ /* 0x000fe20000010000 */
[----:B------:R-:W2:Y:S01]  /*6dc0*/  LDS R79, [R0+0x2e00] ;  /* 0x002e0000004f7984 */ /* 0x000ea20000000800 */
[----:B0-----:R-:W-:Y:S01]  /*6dd0*/  FADD.FTZ R2, RZ, R2 ;  /* 0x00000002ff027221 */ /* 0x001fe20000010000 */
[----:B------:R-:W-:Y:S01]  /*6de0*/  FADD.FTZ R76, R76, R97 ;  /* 0x000000614c4c7221 */ /* 0x000fe20000010000 */
[----:B---3--:R-:W-:Y:S01]  /*6df0*/  FADD.FTZ R30, RZ, R30 ;  /* 0x0000001eff1e7221 */ /* 0x008fe20000010000 */
[----:B------:R-:W0:Y:S01]  /*6e00*/  LDS R37, [R0+0x1400] ;  /* 0x0014000000257984 */ /* 0x000e220000000800 */
[----:B------:R-:W-:Y:S01]  /*6e10*/  FADD.FTZ R77, R77, R102 ;  /* 0x000000664d4d7221 */ /* 0x000fe20000010000 */
[----:B------:R-:W-:Y:S01]  /*6e20*/  FADD.FTZ R78, R78, R99 ;  /* 0x000000634e4e7221 */ /* 0x000fe20000010000 */
[----:B------:R-:W-:Y:S01]  /*6e30*/  FADD.FTZ R80, R80, R101 ;  /* 0x0000006550507221 */ /* 0x000fe20000010000 */
[----:B------:R-:W3:Y:S01]  /*6e40*/  LDS R39, [R0+0x1600] ;  /* 0x0016000000277984 */ /* 0x000ee20000000800 */
[----:B------:R-:W-:Y:S01]  /*6e50*/  FADD.FTZ R69, R56, R69 ;  /* 0x0000004538457221 */ /* 0x000fe20000010000 */
[----:B------:R-:W-:Y:S01]  /*6e60*/  FADD.FTZ R71, R58, R71 ;  /* 0x000000473a477221 */ /* 0x000fe20000010000 */
[----:B------:R-:W-:Y:S01]  /*6e70*/  FADD.FTZ R103, R38, R103 ;  /* 0x0000006726677221 */ /* 0x000fe20000010000 */
[----:B------:R-:W3:Y:S01]  /*6e80*/  LDS R49, [R0+0x1800] ;  /* 0x0018000000317984 */ /* 0x000ee20000000800 */
[----:B-1----:R-:W-:Y:S01]  /*6e90*/  FADD.FTZ R30, R30, R33 ;  /* 0x000000211e1e7221 */ /* 0x002fe20000010000 */
[----:B------:R-:W-:Y:S01]  /*6ea0*/  FADD.FTZ R25, R76, R25 ;  /* 0x000000194c197221 */ /* 0x000fe20000010000 */
[----:B------:R-:W-:Y:S01]  /*6eb0*/  FADD.FTZ R24, R77, R24 ;  /* 0x000000184d187221 */ /* 0x000fe20000010000 */
[----:B------:R-:W1:Y:S01]  /*6ec0*/  LDS R51, [R0+0x1a00] ;  /* 0x001a000000337984 */ /* 0x000e620000000800 */
[----:B----4-:R-:W-:Y:S01]  /*6ed0*/  FADD.FTZ R8, RZ, R8 ;  /* 0x00000008ff087221 */ /* 0x010fe20000010000 */
[----:B------:R-:W-:Y:S01]  /*6ee0*/  FADD.FTZ R23, R78, R23 ;  /* 0x000000174e177221 */ /* 0x000fe20000010000 */
[----:B------:R-:W-:Y:S01]  /*6ef0*/  FADD.FTZ R104, R104, R21 ;  /* 0x0000001568687221 */ /* 0x000fe20000010000 */
[----:B------:R-:W4:Y:S01]  /*6f00*/  LDS R55, [R0+0x1c00] ;  /* 0x001c000000377984 */ /* 0x000f220000000800 */
[----:B-----5:R-:W-:Y:S01]  /*6f10*/  FADD.FTZ R2, R2, R35 ;  /* 0x0000002302027221 */ /* 0x020fe20000010000 */
[----:B------:R-:W-:Y:S01]  /*6f20*/  FADD.FTZ R80, R80, R19 ;  /* 0x0000001350507221 */ /* 0x000fe20000010000 */
[----:B------:R-:W-:Y:S01]  /*6f30*/  BSSY B0, `(.L_x_494) ;  /* 0x0000048000007945 */ /* 0x000fe20003800000 */
        /* <DEDUP_REMOVED lines=25> */
[----:B---3--:R-:W-:Y:S01]  /*70d0*/  FADD.FTZ R20, R20, R39 ;  /* 0x0000002714147221 */ /* 0x008fe20000010000 */
[----:B------:R-:W-:Y:S01]  /*70e0*/  FADD.FTZ R103, R103, R18 ;  /* 0x0000001267677221 */ /* 0x000fe20000010000 */
[----:B------:R-:W-:Y:S01]  /*70f0*/  FADD.FTZ R17, R106, R17 ;  /* 0x000000116a117221 */ /* 0x000fe20000010000 */
[----:B------:R-:W3:Y:S01]  /*7100*/  LDS R75, [R0+0x3200] ;  /* 0x00320000004b7984 */ /* 0x000ee20000000800 */
[----:B------:R-:W-:Y:S01]  /*7110*/  FADD.FTZ R22, R22, R49 ;  /* 0x0000003116167221 */ /* 0x000fe20000010000 */
[----:B------:R-:W-:Y:S01]  /*7120*/  FADD.FTZ R25, R25, R16 ;  /* 0x0000001019197221 */ /* 0x000fe20000010000 */
[----:B------:R-:W-:Y:S01]  /*7130*/  FADD.FTZ R19, R24, R13 ;  /* 0x0000000d18137221 */ /* 0x000fe20000010000 */
[----:B------:R0:W3:Y:S01]  /*7140*/  LDS R32, [R0+0x3400] ;  /* 0x0034000000207984 */ /* 0x0000e20000000800 */
[----:B-1----:R-:W-:Y:S01]  /*7150*/  FADD.FTZ R26, R26, R51 ;  /* 0x000000331a1a7221 */ /* 0x002fe20000010000 */
[----:B------:R-:W-:Y:S01]  /*7160*/  FADD.FTZ R23, R23, R12 ;  /* 0x0000000c17177221 */ /* 0x000fe20000010000 */
[----:B------:R-:W-:Y:S01]  /*7170*/  FADD.FTZ R21, R104, R9 ;  /* 0x0000000968157221 */ /* 0x000fe20000010000 */
[----:B------:R1:W1:Y:S01]  /*7180*/  LDS R81, [R0+0x3600] ;  /* 0x0036000000517984 */ /* 0x0002620000000800 */
[----:B----4-:R-:W-:Y:S01]  /*7190*/  FADD.FTZ R28, R28, R55 ;  /* 0x000000371c1c7221 */ /* 0x010fe20000010000 */
[----:B------:R-:W-:-:S02]  /*71a0*/  FADD.FTZ R33, R80, R3 ;  /* 0x0000000350217221 */ /* 0x000fc40000010000 */
[----:B------:R4:W1:Y:S01]  /*71b0*/  LDS R83, [R0+0x3800] ;  /* 0x0038000000537984 */ /* 0x0008620000000800 */
[----:B-----5:R-:W-:-:S03]  /*71c0*/  FADD.FTZ R2, R2, R57 ;  /* 0x0000003902027221 */ /* 0x020fc60000010000 */
[----:B------:R4:W1:Y:S01]  /*71d0*/  LDS R85, [R0+0x3a00] ;  /* 0x003a000000557984 */ /* 0x0008620000000800 */
[----:B--2---:R-:W-:-:S03]  /*71e0*/  FADD.FTZ R89, R30, R89 ;  /* 0x000000591e597221 */ /* 0x004fc60000010000 */
[----:B------:R4:W2:Y:S01]  /*71f0*/  LDS R87, [R0+0x3c00] ;  /* 0x003c000000577984 */ /* 0x0008a20000000800 */
[----:B------:R-:W-:Y:S01]  /*7200*/  FADD.FTZ R59, R8, R59 ;  /* 0x0000003b083b7221 */ /* 0x000fe20000010000 */
[----:B------:R-:W-:Y:S01]  /*7210*/  FADD.FTZ R20, R20, R61 ;  /* 0x0000003d14147221 */ /* 0x000fe20000010000 */
[----:B------:R-:W-:Y:S01]  /*7220*/  FADD.FTZ R22, R22, R63 ;  /* 0x0000003f16167221 */ /* 0x000fe20000010000 */
[----:B------:R-:W-:Y:S01]  /*7230*/  FADD.FTZ R26, R26, R65 ;  /* 0x000000411a1a7221 */ /* 0x000fe20000010000 */
[----:B0-----:R-:W-:Y:S01]  /*7240*/  FADD.FTZ R28, R28, R73 ;  /* 0x000000491c1c7221 */ /* 0x001fe20000010000 */
[----:B---3--:R-:W-:Y:S01]  /*7250*/  FADD.FTZ R75, R2, R75 ;  /* 0x0000004b024b7221 */ /* 0x008fe20000010000 */
[----:B----4-:R-:W-:Y:S06]  /*7260*/  @!P6 BRA `(.L_x_495) ;  /* 0x000000000050e947 */ /* 0x010fec0003800000 */
        /* <DEDUP_REMOVED lines=12> */
[----:B---3--:R-:W-:Y:S02]  /*7330*/  MOV R8, R4 ;  /* 0x0000000400087202 */ /* 0x008fe40000000f00 */
[----:B------:R-:W-:Y:S01]  /*7340*/  MOV R9, R5 ;  /* 0x0000000500097202 */ /* 0x000fe20000000f00 */
[----:B------:R0:W-:Y:S01]  /*7350*/  STG.E desc[UR4][R2.64], R75 ;  /* 0x0000004b02007986 */ /* 0x0001e2000c101904 */
[----:B------:R-:W-:-:S03]  /*7360*/  IADD3 R6, P6, R6, 0x200, RZ ;  /* 0x0000020006067810 */ /* 0x000fc60007fde0ff */
[----:B------:R0:W-:Y:S01]  /*7370*/  STG.E desc[UR4][R8.64], R103 ;  /* 0x0000006708007986 */ /* 0x0001e2000c101904 */
[----:B------:R-:W-:Y:S02]  /*7380*/  IADD3.X R7, RZ, R7, RZ, P6, !PT ;  /* 0x00000007ff077210 */ /* 0x000fe400037fe4ff */
[----:B------:R-:W-:-:S04]  /*7390*/  IADD3 R4, P6, R4, 0x200, RZ ;  /* 0x0000020004047810 */ /* 0x000fc80007fde0ff */
[----:B------:R-:W-:-:S09]  /*73a0*/  IADD3.X R5, RZ, R5, RZ, P6, !PT ;  /* 0x00000005ff057210 */ /* 0x000fd200037fe4ff */
.L_x_495:
[----:B------:R-:W-:Y:S05]  /*73b0*/  BSYNC B0 ;  /* 0x0000000000007941 */ /* 0x000fea0003800000 */
.L_x_494:
[----:B------:R-:W-:Y:S01]  /*73c0*/  BSSY B0, `(.L_x_496) ;  /* 0x0000017000007945 */ /* 0x000fe20003800000 */
[----:B------:R-:W-:-:S03]  /*73d0*/  FADD.FTZ R59, R59, R32 ;  /* 0x000000203b3b7221 */ /* 0x000fc60000010000 */
        /* <DEDUP_REMOVED lines=21> */
.L_x_497:
[----:B------:R-:W-:Y:S05]  /*7530*/  BSYNC B0 ;  /* 0x0000000000007941 */ /* 0x000fea0003800000 */
.L_x_496:
[----:B------:R-:W-:Y:S01]  /*7540*/  BSSY B0, `(.L_x_498) ;  /* 0x0000017000007945 */ /* 0x000fe20003800000 */
[----:B-1----:R-:W-:-:S03]  /*7550*/  FADD.FTZ R81, R20, R81 ;  /* 0x0000005114517221 */ /* 0x002fc60000010000 */
[----:B------:R-:W-:Y:S05]  /*7560*/  @!P0 BRA `(.L_x_499) ;  /* 0x0000000000508947 */ /* 0x000fea0003800000 */
[----:B0--3--:R-:W-:Y:S02]  /*7570*/  MOV R2, R14 ;  /* 0x0000000e00027202 */ /* 0x009fe40000000f00 */
        /* <DEDUP_REMOVED lines=19> */
.L_x_499:
[----:B------:R-:W-:Y:S05]  /*76b0*/  BSYNC B0 ;  /* 0x0000000000007941 */ /* 0x000fea0003800000 */
.L_x_498:
[----:B------:R-:W-:Y:S01]  /*76c0*/  BSSY B0, `(.L_x_500) ;  /* 0x0000017000007945 */ /* 0x000fe20003800000 */
[----:B------:R-:W-:-:S03]  /*76d0*/  FADD.FTZ R83, R22, R83 ;  /* 0x0000005316537221 */ /* 0x000fc60000010000 */
[----:B------:R-:W-:Y:S05]  /*76e0*/  @!P1 BRA `(.L_x_501) ;  /* 0x0000000000509947 */ /* 0x000fea0003800000 */
[----:B01-3--:R-:W-:Y:S02]  /*76f0*/  MOV R2, R14 ;  /* 0x0000000e00027202 */ /* 0x00bfe40000000f00 */
        /* <DEDUP_REMOVED lines=19> */
.L_x_501:
[----:B------:R-:W-:Y:S05]  /*7830*/  BSYNC B0 ;  /* 0x0000000000007941 */ /* 0x000fea0003800000 */
.L_x_500:
[----:B------:R-:W-:Y:S01]  /*7840*/  BSSY B0, `(.L_x_502) ;  /* 0x0000017000007945 */ /* 0x000fe20003800000 */
[----:B------:R-:W-:-:S03]  /*7850*/  FADD.FTZ R85, R26, R85 ;  /* 0x000000551a557221 */ /* 0x000fc60000010000 */
[----:B------:R-:W-:Y:S05]  /*7860*/  @!P2 BRA `(.L_x_503) ;  /* 0x000000000050a947 */ /* 0x000fea0003800000 */
[----:B01-34-:R-:W-:Y:S02]  /*7870*/  MOV R2, R14 ;  /* 0x0000000e00027202 */ /* 0x01bfe40000000f00 */
        /* <DEDUP_REMOVED lines=19> */
.L_x_503:
[----:B------:R-:W-:Y:S05]  /*79b0*/  BSYNC B0 ;  /* 0x0000000000007941 */ /* 0x000fea0003800000 */
.L_x_502:
[----:B------:R-:W-:Y:S01]  /*79c0*/  BSSY B0, `(.L_x_504) ;  /* 0x0000017000007945 */ /* 0x000fe20003800000 */
[----:B--2---:R-:W-:-:S03]  /*79d0*/  FADD.FTZ R87, R28, R87 ;  /* 0x000000571c577221 */ /* 0x004fc60000010000 */
        /* <DEDUP_REMOVED lines=21> */
.L_x_505:
[----:B------:R-:W-:Y:S05]  /*7b30*/  BSYNC B0 ;  /* 0x0000000000007941 */ /* 0x000fea0003800000 */
.L_x_504:
[----:B------:R-:W-:Y:S05]  /*7b40*/  @!P4 EXIT ;  /* 0x000000000000c94d */ /* 0x000fea0003800000 */
[----:B------:R-:W-:Y:S04]  /*7b50*/  STG.E desc[UR4][R14.64], R27 ;  /* 0x0000001b0e007986 */ /* 0x000fe8000c101904 */
[----:B------:R-:W-:Y:S04]  /*7b60*/  STG.E desc[UR4][R10.64], R95 ;  /* 0x0000005f0a007986 */ /* 0x000fe8000c101904 */
[----:B------:R-:W-:Y:S04]  /*7b70*/  STG.E desc[UR4][R6.64], R89 ;  /* 0x0000005906007986 */ /* 0x000fe8000c101904 */
[----:B------:R-:W-:Y:S01]  /*7b80*/  STG.E desc[UR4][R4.64], R33 ;  /* 0x0000002104007986 */ /* 0x000fe2000c101904 */
[----:B------:R-:W-:Y:S05]  /*7b90*/  EXIT ;  /* 0x000000000000794d */ /* 0x000fea0003800000 */
.L_x_482:
        /* <DEDUP_REMOVED lines=8> */
.L_x_507:
[----:B------:R-:W-:Y:S05]  /*7c20*/  BSYNC B1 ;  /* 0x0000000000017941 */ /* 0x000fea0003800000 */
.L_x_506:
        /* <DEDUP_REMOVED lines=8> */
.L_x_508:
[----:B------:R-:W-:Y:S01]  /*7cb0*/  HFMA2.MMA R186, -RZ, RZ, 0, 1.1920928955078125e-07 ;  /* 0x00000002ffba7435 */ /* 0x000fe200000001ff */
[----:B------:R-:W-:Y:S01]  /*7cc0*/  MOV R187, R222 ;  /* 0x000000de00bb7202 */ /* 0x000fe20000000f00 */
[----:B------:R-:W-:-:S09]  /*7cd0*/  FADD.FTZ R224, R188, R224 ;  /* 0x000000e0bce07221 */ /* 0x000fd20000010000 */
[----:B------:R-:W-:Y:S05]  /*7ce0*/  WARPSYNC.COLLECTIVE R184, `(.L_x_509) ;  /* 0x00000000b8087348 */ /* 0x000fea0003c00000 */
[----:B------:R0:W1:Y:S02]  /*7cf0*/  SHFL.BFLY P2, R188, R187, R186, R185 ;  /* 0x0c0000babbbc7389 */ /* 0x00006400000400b9 */
[----:B01----:R-:W-:Y:S01]  /*7d00*/  ENDCOLLECTIVE ;  /* 0x000000000000791b */ /* 0x003fe20003800000 */
.L_x_509:
[----:B------:R-:W-:Y:S01]  /*7d10*/  MOV R187, R224 ;  /* 0x000000e000bb7202 */ /* 0x000fe20000000f00 */
[----:B------:R-:W-:-:S07]  /*7d20*/  FADD.FTZ R222, R222, R188 ;  /* 0x000000bcdede7221 */ /* 0x000fce0000010000 */
[----:B------:R-:W-:Y:S05]  /*7d30*/  WARPSYNC.COLLECTIVE R184, `(.L_x_510) ;  /* 0x00000000b8087348 */ /* 0x000fea0003c00000 */
[----:B------:R0:W1:Y:S02]  /*7d40*/  SHFL.BFLY P2, R188, R187, R186, R185 ;  /* 0x0c0000babbbc7389 */ /* 0x00006400000400b9 */
[----:B01----:R-:W-:Y:S01]  /*7d50*/  ENDCOLLECTIVE ;  /* 0x000000000000791b */ /* 0x003fe20003800000 */
.L_x_510:
[----:B------:R-:W-:Y:S01]  /*7d60*/  HFMA2.MMA R186, -RZ, RZ, 0, 2.384185791015625e-07 ;  /* 0x00000004ffba7435 */ /* 0x000fe200000001ff */
[----:B------:R-:W-:Y:S01]  /*7d70*/  MOV R187, R222 ;  /* 0x000000de00bb7202 */ /* 0x000fe20000000f00 */
[----:B------:R-:W-:-:S09]  /*7d80*/  FADD.FTZ R224, R224, R188 ;  /* 0x000000bce0e07221 */ /* 0x000fd20000010000 */
[----:B------:R-:W-:Y:S05]  /*7d90*/  WARPSYNC.COLLECTIVE R184, `(.L_x_511) ;  /* 0x00000000b8087348 */ /* 0x000fea0003c00000 */
[----:B------:R0:W1:Y:S02]  /*7da0*/  SHFL.BFLY P2, R188, R187, R186, R185 ;  /* 0x0c0000babbbc7389 */ /* 0x00006400000400b9 */
[----:B01----:R-:W-:Y:S01]  /*7db0*/  ENDCOLLECTIVE ;  /* 0x000000000000791b */ /* 0x003fe20003800000 */
.L_x_511:
[----:B------:R-:W-:Y:S01]  /*7dc0*/  MOV R187, R224 ;  /* 0x000000e000bb7202 */ /* 0x000fe20000000f00 */
[----:B------:R-:W-:-:S07]  /*7dd0*/  FADD.FTZ R222, R222, R188 ;  /* 0x000000bcdede7221 */ /* 0x000fce0000010000 */
[----:B------:R-:W-:Y:S05]  /*7de0*/  WARPSYNC.COLLECTIVE R184, `(.L_x_512) ;  /* 0x00000000b8087348 */ /* 0x000fea0003c00000 */
[----:B------:R0:W1:Y:S02]  /*7df0*/  SHFL.BFLY P2, R188, R187, R186, R185 ;  /* 0x0c0000babbbc7389 */ /* 0x00006400000400b9 */
[----:B01----:R-:W-:Y:S01]  /*7e00*/  ENDCOLLECTIVE ;  /* 0x000000000000791b */ /* 0x003fe20003800000 */
.L_x_512:
[----:B------:R-:W-:Y:S01]  /*7e10*/  HFMA2.MMA R186, -RZ, RZ, 0, 4.76837158203125e-07 ;  /* 0x00000008ffba7435 */ /* 0x000fe200000001ff */
[----:B------:R-:W-:Y:S01]  /*7e20*/  MOV R187, R222 ;  /* 0x000000de00bb7202 */ /* 0x000fe20000000f00 */
[----:B------:R-:W-:-:S09]  /*7e30*/  FADD.FTZ R224, R224, R188 ;  /* 0x000000bce0e07221 */ /* 0x000fd20000010000 */
[----:B------:R-:W-:Y:S05]  /*7e40*/  WARPSYNC.COLLECTIVE R184, `(.L_x_513) ;  /* 0x00000000b8087348 */ /* 0x000fea0003c00000 */
[----:B------:R0:W1:Y:S02]  /*7e50*/  SHFL.BFLY P2, R188, R187, R186, R185 ;  /* 0x0c0000babbbc7389 */ /* 0x00006400000400b9 */
[----:B01----:R-:W-:Y:S01]  /*7e60*/  ENDCOLLECTIVE ;  /* 0x000000000000791b */ /* 0x003fe20003800000 */
.L_x_513:
[----:B------:R-:W-:Y:S01]  /*7e70*/  MOV R187, R224 ;  /* 0x000000e000bb7202 */ /* 0x000fe20000000f00 */
[----:B------:R-:W-:-:S07]  /*7e80*/  FADD.FTZ R222, R222, R188 ;  /* 0x000000bcdede7221 */ /* 0x000fce0000010000 */
[----:B------:R-:W-:Y:S05]  /*7e90*/  WARPSYNC.COLLECTIVE R184, `(.L_x_514) ;  /* 0x00000000b8087348 */ /* 0x000fea0003c00000 */
[----:B------:R0:W1:Y:S02]  /*7ea0*/  SHFL.BFLY P2, R188, R187, R186, R185 ;  /* 0x0c0000babbbc7389 */ /* 0x00006400000400b9 */
[----:B01----:R-:W-:Y:S01]  /*7eb0*/  ENDCOLLECTIVE ;  /* 0x000000000000791b */ /* 0x003fe20003800000 */
.L_x_514:
[----:B------:R-:W-:Y:S01]  /*7ec0*/  HFMA2.MMA R186, -RZ, RZ, 0, 9.5367431640625e-07 ;  /* 0x00000010ffba7435 */ /* 0x000fe200000001ff */
[----:B------:R-:W-:Y:S01]  /*7ed0*/  MOV R187, R222 ;  /* 0x000000de00bb7202 */ /* 0x000fe20000000f00 */
[----:B------:R-:W-:-:S09]  /*7ee0*/  FADD.FTZ R224, R224, R188 ;  /* 0x000000bce0e07221 */ /* 0x000fd20000010000 */
[----:B------:R-:W-:Y:S05]  /*7ef0*/  WARPSYNC.COLLECTIVE R184, `(.L_x_515) ;  /* 0x00000000b8087348 */ /* 0x000fea0003c00000 */
[----:B------:R0:W1:Y:S02]  /*7f00*/  SHFL.BFLY P2, R188, R187, R186, R185 ;  /* 0x0c0000babbbc7389 */ /* 0x00006400000400b9 */
[----:B01----:R-:W-:Y:S01]  /*7f10*/  ENDCOLLECTIVE ;  /* 0x000000000000791b */ /* 0x003fe20003800000 */
.L_x_515:
[----:B------:R-:W-:Y:S02]  /*7f20*/  MOV R187, R224 ;  /* 0x000000e000bb7202 */ /* 0x000fe40000000f00 */
[----:B------:R-:W-:-:S07]  /*7f30*/  MOV R189, R188 ;  /* 0x000000bc00bd7202 */ /* 0x000fce0000000f00 */
[----:B------:R-:W-:Y:S05]  /*7f40*/  WARPSYNC.COLLECTIVE R184, `(.L_x_516) ;  /* 0x00000000b8087348 */ /* 0x000fea0003c00000 */
[----:B------:R0:W1:Y:S02]  /*7f50*/  SHFL.BFLY P2, R188, R187, R186, R185 ;  /* 0x0c0000babbbc7389 */ /* 0x00006400000400b9 */
[----:B01----:R-:W-:Y:S01]  /*7f60*/  ENDCOLLECTIVE ;  /* 0x000000000000791b */ /* 0x003fe20003800000 */
.L_x_516:
[----:B------:R-:W-:Y:S01]  /*7f70*/  MOV R184, R188 ;  /* 0x000000bc00b87202 */ /* 0x000fe20000000f00 */
[----:B------:R-:W-:Y:S06]  /*7f80*/  BRA `(.L_x_517) ;  /* 0xffffffb800347947 */ /* 0x000fec000383ffff */
.L_x_518:
        /* <DEDUP_REMOVED lines=15> */
.L_x_3734:


//--------------------- .text._ZN10layer_norm31ln_parallel_residual_bwd_kernelINS_13Kernel_traitsI6__halfS2_S2_S2_fjLj1024ELj1ELj4ELj1ELj16ENS_18Kernel_traits_baseILj1024ES2_S2_S2_S2_fjLj128EEEEELb1ELb0ELb1EEEvNS_9BwdParamsE --------------------------
	.section	.text._ZN10layer_norm31ln_parallel_residual_bwd_kernelINS_13Kernel_traitsI6__halfS2_S2_S2_fjLj1024ELj1ELj4ELj1ELj16ENS_18Kernel_traits_baseILj1024ES2_S2_S2_S2_fjLj128EEEEELb1ELb0ELb1EEEvNS_9BwdParamsE,"ax",@progbits
	.align	128
        .global         _ZN10layer_norm31ln_parallel_residual_bwd_kernelINS_13Kernel_traitsI6__halfS2_S2_S2_fjLj1024ELj1ELj4ELj1ELj16ENS_18Kernel_traits_baseILj1024ES2_S2_S2_S2_fjLj128EEEEELb1ELb0ELb1EEEvNS_9BwdParamsE
        .type           _ZN10layer_norm31ln_parallel_residual_bwd_kernelINS_13Kernel_traitsI6__halfS2_S2_S2_fjLj1024ELj1ELj4ELj1ELj16ENS_18Kernel_traits_baseILj1024ES2_S2_S2_S2_fjLj128EEEEELb1ELb0ELb1EEEvNS_9BwdParamsE,@function
        .size           _ZN10layer_norm31ln_parallel_residual_bwd_kernelINS_13Kernel_traitsI6__halfS2_S2_S2_fjLj1024ELj1ELj4ELj1ELj16ENS_18Kernel_traits_baseILj1024ES2_S2_S2_S2_fjLj128EEEEELb1ELb0ELb1EEEvNS_9BwdParamsE,(.L_x_3735 - _ZN10layer_norm31ln_parallel_residual_bwd_kernelINS_13Kernel_traitsI6__halfS2_S2_S2_fjLj1024ELj1ELj4ELj1ELj16ENS_18Kernel_traits_baseILj1024ES2_S2_S2_S2_fjLj128EEEEELb1ELb0ELb1EEEvNS_9BwdParamsE)
        .other          _ZN10layer_norm31ln_parallel_residual_bwd_kernelINS_13Kernel_traitsI6__halfS2_S2_S2_fjLj1024ELj1ELj4ELj1ELj16ENS_18Kernel_traits_baseILj1024ES2_S2_S2_S2_fjLj128EEEEELb1ELb0ELb1EEEvNS_9BwdParamsE,@"STO_CUDA_ENTRY STV_DEFAULT"
_ZN10layer_norm31ln_parallel_residual_bwd_kernelINS_13Kernel_traitsI6__halfS2_S2_S2_fjLj1024ELj1ELj4ELj1ELj16ENS_18Kernel_traits_baseILj1024ES2_S2_S2_S2_fjLj128EEEEELb1ELb0ELb1EEEvNS_9BwdParamsE:
.text._ZN10layer_norm31ln_parallel_residual_bwd_kernelINS_13Kernel_traitsI6__halfS2_S2_S2_fjLj1024ELj1ELj4ELj1ELj16ENS_18Kernel_traits_baseILj1024ES2_S2_S2_S2_fjLj128EEEEELb1ELb0ELb1EEEvNS_9BwdParamsE:
        /* <DEDUP_REMOVED lines=81> */
.L_x_520:
        /* <DEDUP_REMOVED lines=20> */
[----:B------:R-:W-:Y:S01]  /*0650*/  HFMA2.MMA R237, -RZ, RZ, 0, 0 ;  /* 0x00000000ffed7435 */ /* 0x000fe200000001ff */
[----:B------:R-:W-:-:S02]  /*0660*/  ISETP.NE.AND.EX P0, PT, RZ, UR7, PT, P0 ;  /* 0x00000007ff007c0c */ /* 0x000fc4000bf05300 */
[----:B------:R-:W-:Y:S02]  /*0670*/  CS2R R246, SRZ ;  /* 0x0000000000f67805 */ /* 0x000fe4000001ff00 */
[----:B------:R-:W-:Y:S02]  /*0680*/  MOV R248, RZ ;  /* 0x000000ff00f87202 */ /* 0x000fe40000000f00 */
[----:B------:R-:W-:Y:S02]  /*0690*/  CS2R R244, SRZ ;  /* 0x0000000000f47805 */ /* 0x000fe4000001ff00 */
[----:B------:R-:W-:Y:S02]  /*06a0*/  CS2R R242, SRZ ;  /* 0x0000000000f27805 */ /* 0x000fe4000001ff00 */
[----:B------:R-:W-:Y:S02]  /*06b0*/  CS2R R238, SRZ ;  /* 0x0000000000ee7805 */ /* 0x000fe4000001ff00 */
[----:B------:R-:W-:-:S02]  /*06c0*/  CS2R R228, SRZ ;  /* 0x0000000000e47805 */ /* 0x000fc4000001ff00 */
[----:B------:R-:W-:Y:S02]  /*06d0*/  MOV R227, RZ ;  /* 0x000000ff00e37202 */ /* 0x000fe40000000f00 */
        /* <DEDUP_REMOVED lines=56> */
[----:B----4-:R-:W-:-:S03]  /*0a60*/  HADD2.F32 R0, -RZ, R20.H0_H0 ;  /* 0x20000014ff007230 */ /* 0x010fc60000004100 */
        /* <DEDUP_REMOVED lines=15> */
[----:B---3--:R-:W-:-:S03]  /*0b60*/  HADD2.F32 R2, -RZ, R24.H0_H0 ;  /* 0x20000018ff027230 */ /* 0x008fc60000004100 */
        /* <DEDUP_REMOVED lines=16> */
[--C-:B-----5:R-:W-:Y:S02]  /*0c70*/  HADD2.F32 R3, -RZ, R28.reuse.H0_H0 ;  /* 0x2000001cff037230 */ /* 0x120fe40000004100 */
        /* <DEDUP_REMOVED lines=77> */
[----:B0-----:R-:W-:Y:S02]  /*1150*/  CS2R R2, SRZ ;  /* 0x0000000000027805 */ /* 0x001fe4000001ff00 */
[----:B------:R-:W-:Y:S02]  /*1160*/  CS2R R6, SRZ ;  /* 0x0000000000067805 */ /* 0x000fe4000001ff00 */
[----:B------:R-:W-:Y:S01]  /*1170*/  CS2R R10, SRZ ;  /* 0x00000000000a7805 */ /* 0x000fe2000001ff00 */
[----:B-1----:R-:W-:Y:S01]  /*1180*/  HFMA2.MMA R0, -RZ, RZ, 0, 0 ;  /* 0x00000000ff007435 */ /* 0x002fe200000001ff */
        /* <DEDUP_REMOVED lines=11> */
[----:B------:R-:W-:-:S07]  /*1240*/  CS2R R38, SRZ ;  /* 0x0000000000267805 */ /* 0x000fce000001ff00 */
.L_x_524:
[----:B------:R-:W0:Y:S01]  /*1250*/  LDC.64 R212, c[0x0][0x238] ;  /* 0x00008e00ffd47b82 */ /* 0x000e220000000a00 */
[----:B-1----:R-:W-:Y:S01]  /*1260*/  IMAD R72, R169, UR8, RZ ;  /* 0x00000008a9487c24 */ /* 0x002fe2000f8e02ff */
[----:B------:R-:W2:Y:S04]  /*1270*/  LDL R197, [R1+0xe8] ;  /* 0x0000e80001c57983 */ /* 0x000ea80000100800 */
[----:B------:R-:W-:Y:S01]  /*1280*/  SHF.R.S32.HI R73, RZ, 0x1f, R72 ;  /* 0x0000001fff497819 */ /* 0x000fe20000011448 */
[----:B------:R-:W3:Y:S01]  /*1290*/  LDL R196, [R1+0xec] ;  /* 0x0000ec0001c47983 */ /* 0x000ee20000100800 */
[----:B------:R-:W1:Y:S02]  /*12a0*/  LDC.64 R214, c[0x0][0x2b8] ;  /* 0x0000ae00ffd67b82 */ /* 0x000e640000000a00 */
[----:B------:R-:W-:Y:S01]  /*12b0*/  LEA.HI R75, R73, R72, RZ, 0x3 ;  /* 0x00000048494b7211 */ /* 0x000fe200078f18ff */
[----:B------:R-:W4:Y:S03]  /*12c0*/  LDL R218, [R1+0xd8] ;  /* 0x0000d80001da7983 */ /* 0x000f260000100800 */
[----:B------:R-:W-:Y:S01]  /*12d0*/  LEA.HI.SX32 R172, R75, R84, 0x1d ;  /* 0x000000544bac7211 */ /* 0x000fe200078feaff */
[----:B------:R-:W4:Y:S01]  /*12e0*/  LDL R210, [R1+0xdc] ;  /* 0x0000dc0001d27983 */ /* 0x000f220000100800 */
[----:B------:R-:W1:Y:S03]  /*12f0*/  LDC.64 R72, c[0x0][0x250] ;  /* 0x00009400ff487b82 */ /* 0x000e660000000a00 */
[----:B------:R-:W4:Y:S04]  /*1300*/  LDL R221, [R1+0xc8] ;  /* 0x0000c80001dd7983 */ /* 0x000f280000100800 */
[----:B------:R-:W4:Y:S01]  /*1310*/  LDL R208, [R1+0xcc] ;  /* 0x0000cc0001d07983 */ /* 0x000f220000100800 */
[----:B------:R-:W1:Y:S01]  /*1320*/  LDC.64 R216, c[0x0][0x2c0] ;  /* 0x0000b000ffd87b82 */ /* 0x000e620000000a00 */
[----:B0-----:R-:W-:-:S02]  /*1330*/  IMAD.WIDE.U32 R96, R172, 0x10, R212 ;  /* 0x00000010ac607825 */ /* 0x001fc400078e00d4 */
[----:B------:R-:W4:Y:S04]  /*1340*/  LDL R220, [R1+0xc0] ;  /* 0x0000c00001dc7983 */ /* 0x000f280000100800 */
[----:B------:R-:W2:Y:S01]  /*1350*/  LDG.E.128 R96, desc[UR4][R96.64] ;  /* 0x0000000460607981 */ /* 0x000ea2000c1e1d00 */
[----:B------:R-:W0:Y:S01]  /*1360*/  LDC.64 R74, c[0x0][0x258] ;  /* 0x00009600ff4a7b82 */ /* 0x000e220000000a00 */
[C---:B-1----:R-:W-:Y:S02]  /*1370*/  IMAD.WIDE.U32 R100, R172.reuse, 0x10, R214 ;  /* 0x00000010ac647825 */ /* 0x042fe400078e00d6 */
[----:B------:R-:W4:Y:S04]  /*1380*/  LDL R206, [R1+0xc4] ;  /* 0x0000c40001ce7983 */ /* 0x000f280000100800 */
[----:B------:R-:W3:Y:S01]  /*1390*/  LDG.E.128 R100, desc[UR4][R100.64] ;  /* 0x0000000464647981 */ /* 0x000ee2000c1e1d00 */
[----:B------:R-:W-:Y:S01]  /*13a0*/  IMAD.WIDE R72, R169, 0x4, R72 ;  /* 0x00000004a9487825 */ /* 0x000fe200078e0248 */
[----:B------:R-:W1:Y:S02]  /*13b0*/  LDC.U8 R178, c[0x0][0x2a0] ;  /* 0x0000a800ffb27b82 */ /* 0x000e640000000000 */
[----:B------:R-:W4:Y:S04]  /*13c0*/  LDL R219, [R1+0xb8] ;  /* 0x0000b80001db7983 */ /* 0x000f280000100800 */
[----:B------:R0:W4:Y:S01]  /*13d0*/  LDG.E R189, desc[UR4][R72.64] ;  /* 0x0000000448bd7981 */ /* 0x000122000c1e1900 */
[----:B------:R-:W-:Y:S01]  /*13e0*/  IMAD.WIDE.U32 R104, R172, 0x10, R216 ;  /* 0x00000010ac687825 */ /* 0x000fe200078e00d8 */
[----:B------:R-:W-:-:S02]  /*13f0*/  ISETP.NE.U32.AND P1, PT, RZ, UR10, PT ;  /* 0x0000000aff007c0c */ /* 0x000fc4000bf25070 */
[----:B------:R-:W4:Y:S04]  /*1400*/  LDL R222, [R1+0x48] ;  /* 0x0000480001de7983 */ /* 0x000f280000100800 */
[----:B------:R-:W4:Y:S01]  /*1410*/  LDG.E.128 R104, desc[UR4][R104.64] ;  /* 0x0000000468687981 */ /* 0x000f22000c1e1d00 */
[----:B0-----:R-:W-:-:S03]  /*1420*/  IMAD.WIDE R72, R169, 0x4, R74 ;  /* 0x00000004a9487825 */ /* 0x001fc600078e024a */
[----:B------:R-:W4:Y:S04]  /*1430*/  LDL R225, [R1+0x38] ;  /* 0x0000380001e17983 */ /* 0x000f280000100800 */
[----:B------:R0:W4:Y:S01]  /*1440*/  LDG.E R173, desc[UR4][R72.64] ;  /* 0x0000000448ad7981 */ /* 0x000122000c1e1900 */
[----:B-1----:R-:W-:Y:S02]  /*1450*/  ISETP.NE.AND P2, PT, R178, RZ, PT ;  /* 0x000000ffb200720c */ /* 0x002fe40003f45270 */
[C---:B------:R-:W-:Y:S01]  /*1460*/  IADD3 R170, R172.reuse, 0x20, RZ ;  /* 0x00000020acaa7810 */ /* 0x040fe20007ffe0ff */
[----:B------:R-:W4:Y:S01]  /*1470*/  LDL R224, [R1+0x3c] ;  /* 0x00003c0001e07983 */ /* 0x000f220000100800 */
[----:B------:R-:W-:-:S03]  /*1480*/  IADD3 R171, R172, 0x40, RZ ;  /* 0x00000040acab7810 */ /* 0x000fc60007ffe0ff */
[--C-:B------:R-:W-:Y:S01]  /*1490*/  IMAD.WIDE.U32 R76, R170, 0x10, R212.reuse ;  /* 0x00000010aa4c7825 */ /* 0x100fe200078e00d4 */
[----:B------:R-:W4:Y:S03]  /*14a0*/  LDL R240, [R1+0x2c] ;  /* 0x00002c0001f07983 */ /* 0x000f260000100800 */
[----:B0-----:R-:W-:Y:S01]  /*14b0*/  IMAD.WIDE.U32 R72, R171, 0x10, R212 ;  /* 0x00000010ab487825 */ /* 0x001fe200078e00d4 */
[----:B------:R-:W4:Y:S04]  /*14c0*/  LDL R236, [R1+0x20] ;  /* 0x0000200001ec7983 */ /* 0x000f280000100800 */
[----:B------:R-:W4:Y:S01]  /*14d0*/  LDL R226, [R1+0x24] ;  /* 0x0000240001e27983 */ /* 0x000f220000100800 */
[----:B--2---:R-:W-:-:S03]  /*14e0*/  HADD2.F32 R176, -RZ, R99.H0_H0 ;  /* 0x20000063ffb07230 */ /* 0x004fc60000004100 */
[----:B------:R-:W2:Y:S01]  /*14f0*/  LDG.E.128 R76, desc[UR4][R76.64] ;  /* 0x000000044c4c7981 */ /* 0x000ea2000c1e1d00 */
[----:B------:R-:W-:-:S03]  /*1500*/  HADD2.F32 R177, -RZ, R99.H1_H1 ;  /* 0x30000063ffb17230 */ /* 0x000fc60000004100 */
[----:B------:R-:W2:Y:S01]  /*1510*/  LDL R99, [R1+0xe0] ;  /* 0x0000e00001637983 */ /* 0x000ea20000100800 */
[--C-:B------:R-:W-:Y:S02]  /*1520*/  HADD2.F32 R199, -RZ, R98.reuse.H0_H0 ;  /* 0x20000062ffc77230 */ /* 0x100fe40000004100 */
[----:B------:R-:W-:Y:S02]  /*1530*/  HADD2.F32 R191, -RZ, R98.H1_H1 ;  /* 0x30000062ffbf7230 */ /* 0x000fe40000004100 */
[--C-:B---3--:R-:W-:Y:S01]  /*1540*/  HADD2.F32 R209, -RZ, R102.reuse.H0_H0 ;  /* 0x20000066ffd17230 */ /* 0x108fe20000004100 */
[----:B------:R-:W3:Y:S01]  /*1550*/  LDL R98, [R1+0xe4] ;  /* 0x0000e40001627983 */ /* 0x000ee20000100800 */
[----:B------:R-:W-:-:S03]  /*1560*/  HADD2.F32 R207, -RZ, R102.H1_H1 ;  /* 0x30000066ffcf7230 */ /* 0x000fc60000004100 */
[----:B------:R-:W3:Y:S01]  /*1570*/  LDL R102, [R1+0xd0] ;  /* 0x0000d00001667983 */ /* 0x000ee20000100800 */
[--C-:B------:R-:W-:Y:S02]  /*1580*/  HADD2.F32 R204, -RZ, R103.reuse.H0_H0 ;  /* 0x20000067ffcc7230 */ /* 0x100fe40000004100 */
[----:B------:R-:W-:Y:S01]  /*1590*/  HADD2.F32 R203, -RZ, R103.H1_H1 ;  /* 0x30000067ffcb7230 */ /* 0x000fe20000004100 */
[----:B----4-:R-:W-:Y:S01]  /*15a0*/  FSEL R189, R189, RZ, !P2 ;  /* 0x000000ffbdbd7208 */ /* 0x010fe20005000000 */
[----:B------:R-:W4:Y:S01]  /*15b0*/  LDL R103, [R1+0xd4] ;  /* 0x0000d40001677983 */ /* 0x000f220000100800 */
[----:B------:R-:W-:Y:S02]  /*15c0*/  HADD2.F32 R175, -RZ, R96.H0_H0 ;  /* 0x20000060ffaf7230 */ /* 0x000fe40000004100 */
[----:B------:R-:W-:Y:S02]  /*15d0*/  HADD2.F32 R178, -RZ, R104.H0_H0 ;  /* 0x20000068ffb27230 */ /* 0x000fe40000004100 */
[----:B------:R-:W-:-:S02]  /*15e0*/  HADD2.F32 R198, -RZ, R100.H0_H0 ;  /* 0x20000064ffc67230 */ /* 0x000fc40000004100 */
[----:B------:R-:W-:Y:S01]  /*15f0*/  FADD.FTZ R188, R175, -R189 ;  /* 0x800000bdafbc7221 */ /* 0x000fe20000010000 */
[----:B------:R-:W-:Y:S01]  /*1600*/  HADD2.F32 R96, -RZ, R96.H1_H1 ;  /* 0x30000060ff607230 */ /* 0x000fe20000004100 */
[----:B------:R-:W-:Y:S01]  /*1610*/  IADD3 R175, R172, 0x60, RZ ;  /* 0x00000060acaf7810 */ /* 0x000fe20007ffe0ff */
[--C-:B------:R-:W-:Y:S02]  /*1620*/  HADD2.F32 R174, -RZ, R97.reuse.H0_H0 ;  /* 0x20000061ffae7230 */ /* 0x100fe40000004100 */
[----:B------:R-:W-:Y:S02]  /*1630*/  HADD2.F32 R200, -RZ, R97.H1_H1 ;  /* 0x30000061ffc87230 */ /* 0x000fe40000004100 */
[----:B------:R-:W-:Y:S01]  /*1640*/  FMUL.FTZ R188, R173, R188 ;  /* 0x000000bcadbc7220 */ /* 0x000fe20000410000 */
[----:B------:R-:W-:Y:S01]  /*1650*/  FMUL.FTZ R97, R197, R178 ;  /* 0x000000b2c5617220 */ /* 0x000fe20000410000 */
[----:B------:R-:W-:Y:S01]  /*1660*/  FADD.FTZ R127, R198, R127 ;  /* 0x0000007fc67f7221 */ /* 0x000fe20000010000 */
[----:B------:R-:W-:Y:S01]  /*1670*/  FADD.FTZ R197, -R189, R96 ;  /* 0x00000060bdc57221 */ /* 0x000fe20000010100 */
[-C--:B------:R-:W-:Y:S01]  /*1680*/  FFMA.FTZ R167, R188, R198.reuse, R167 ;  /* 0x000000c6bca77223 */ /* 0x080fe200000100a7 */
[----:B------:R-:W-:Y:S01]  /*1690*/  FFMA.FTZ R198, R196, R198, R97 ;  /* 0x000000c6c4c67223 */ /* 0x000fe20000010061 */
[----:B------:R-:W-:-:S04]  /*16a0*/  IMAD.WIDE.U32 R96, R175, 0x10, R212 ;  /* 0x00000010af607825 */ /* 0x000fc800078e00d4 */
[----:B------:R-:W-:Y:S01]  /*16b0*/  HADD2.F32 R201, -RZ, R101.H0_H0 ;  /* 0x20000065ffc97230 */ /* 0x000fe20000004100 */
[----:B------:R-:W4:Y:S01]  /*16c0*/  LDL R213, [R1+0xbc] ;  /* 0x0000bc0001d57983 */ /* 0x000f220000100800 */
[----:B------:R-:W-:Y:S02]  /*16d0*/  HADD2.F32 R190, -RZ, R104.H1_H1 ;  /* 0x30000068ffbe7230 */ /* 0x000fe40000004100 */
[----:B------:R-:W-:Y:S01]  /*16e0*/  FMUL.FTZ R197, R173, R197 ;  /* 0x000000c5adc57220 */ /* 0x000fe20000410000 */
[----:B------:R-:W-:Y:S02]  /*16f0*/  HADD2.F32 R100, -RZ, R100.H1_H1 ;  /* 0x30000064ff647230 */ /* 0x000fe40000004100 */
[C---:B------:R-:W-:Y:S01]  /*1700*/  FADD.FTZ R202, -R189.reuse, R174 ;  /* 0x000000aebdca7221 */ /* 0x040fe20000010100 */
[--C-:B------:R-:W-:Y:S02]  /*1710*/  HADD2.F32 R179, -RZ, R105.reuse.H0_H0 ;  /* 0x20000069ffb37230 */ /* 0x100fe40000004100 */
[----:B------:R-:W-:Y:S01]  /*1720*/  FADD.FTZ R200, -R189, R200 ;  /* 0x000000c8bdc87221 */ /* 0x000fe20000010100 */
[----:B------:R-:W-:-:S02]  /*1730*/  HADD2.F32 R192, -RZ, R105.H1_H1 ;  /* 0x30000069ffc07230 */ /* 0x000fc40000004100 */
[----:B------:R-:W-:Y:S01]  /*1740*/  FADD.FTZ R128, R100, R128 ;  /* 0x0000008064807221 */ /* 0x000fe20000010000 */
[----:B------:R-:W-:Y:S01]  /*1750*/  FFMA.FTZ R168, R197, R100, R168 ;  /* 0x00000064c5a87223 */ /* 0x000fe200000100a8 */
[----:B------:R-:W-:Y:S01]  /*1760*/  FMUL.FTZ R202, R173, R202 ;  /* 0x000000caadca7220 */ /* 0x000fe20000410000 */
[----:B------:R-:W-:Y:S01]  /*1770*/  FADD.FTZ R125, R201, R125 ;  /* 0x0000007dc97d7221 */ /* 0x000fe20000010000 */
[----:B------:R-:W-:Y:S01]  /*1780*/  HADD2.F32 R205, -RZ, R101.H1_H1 ;  /* 0x30000065ffcd7230 */ /* 0x000fe20000004100 */
[----:B------:R-:W4:Y:S01]  /*1790*/  LDL R212, [R1+0xb4] ;  /* 0x0000b40001d47983 */ /* 0x000f220000100800 */
[----:B------:R-:W-:Y:S01]  /*17a0*/  FFMA.FTZ R165, R202, R201, R165 ;  /* 0x000000c9caa57223 */ /* 0x000fe200000100a5 */
[--C-:B------:R-:W-:Y:S02]  /*17b0*/  HADD2.F32 R193, -RZ, R106.reuse.H0_H0 ;  /* 0x2000006affc17230 */ /* 0x100fe40000004100 */
[----:B------:R-:W-:Y:S01]  /*17c0*/  FMUL.FTZ R200, R173, R200 ;  /* 0x000000c8adc87220 */ /* 0x000fe20000410000 */
[----:B------:R-:W-:Y:S01]  /*17d0*/  FADD.FTZ R126, R205, R126 ;  /* 0x0000007ecd7e7221 */ /* 0x000fe20000010000 */
[----:B------:R-:W-:Y:S01]  /*17e0*/  HADD2.F32 R195, -RZ, R106.H1_H1 ;  /* 0x3000006affc37230 */ /* 0x000fe20000004100 */
[----:B------:R-:W-:Y:S01]  /*17f0*/  ISETP.NE.AND.EX P1, PT, RZ, UR11, PT, P1 ;  /* 0x0000000bff007c0c */ /* 0x000fe2000bf25310 */
[----:B------:R-:W-:Y:S01]  /*1800*/  FFMA.FTZ R166, R200, R205, R166 ;  /* 0x000000cdc8a67223 */ /* 0x000fe200000100a6 */
[----:B------:R-:W-:Y:S01]  /*1810*/  FADD.FTZ R191, -R189, R191 ;  /* 0x000000bfbdbf7221 */ /* 0x000fe20000010100 */
[----:B------:R-:W-:Y:S01]  /*1820*/  FADD.FTZ R123, R209, R123 ;  /* 0x0000007bd17b7221 */ /* 0x000fe20000010000 */
[----:B------:R-:W-:-:S04]  /*1830*/  IMAD.WIDE.U32 R80, R170, 0x10, R216 ;  /* 0x00000010aa507825 */ /* 0x000fc800078e00d8 */
[----:B------:R-:W-:Y:S01]  /*1840*/  FADD.FTZ R176, -R189, R176 ;  /* 0x000000b0bdb07221 */ /* 0x000fe20000010100 */
[----:B------:R-:W-:Y:S02]  /*1850*/  HADD2.F32 R194, -RZ, R107.H0_H0 ;  /* 0x2000006bffc27230 */ /* 0x000fe40000004100 */
[----:B------:R-:W-:Y:S01]  /*1860*/  FADD.FTZ R124, R207, R124 ;  /* 0x0000007ccf7c7221 */ /* 0x000fe20000010000 */
[----:B------:R-:W-:Y:S01]  /*1870*/  IMAD.WIDE.U32 R84, R170, 0x10, R214 ;  /* 0x00000010aa547825 */ /* 0x000fe200078e00d6 */
[----:B------:R-:W4:Y:S01]  /*1880*/  LDG.E.128 R80, desc[UR4][R80.64] ;  /* 0x0000000450507981 */ /* 0x000f22000c1e1d00 */
[----:B------:R-:W-:Y:S02]  /*1890*/  IADD3 R174, R172, 0x60, RZ ;  /* 0x00000060acae7810 */ /* 0x000fe40007ffe0ff */
[----:B------:R-:W-:Y:S01]  /*18a0*/  FADD.FTZ R121, R204, R121 ;  /* 0x00000079cc797221 */ /* 0x000fe20000010000 */
[C---:B------:R-:W-:Y:S01]  /*18b0*/  IMAD.WIDE.U32 R88, R171.reuse, 0x10, R214 ;  /* 0x00000010ab587825 */ /* 0x040fe200078e00d6 */
[----:B------:R-:W4:Y:S04]  /*18c0*/  LDG.E.128 R72, desc[UR4][R72.64] ;  /* 0x0000000448487981 */ /* 0x000f28000c1e1d00 */
[----:B------:R-:W4:Y:S01]  /*18d0*/  LDG.E.128 R84, desc[UR4][R84.64] ;  /* 0x0000000454547981 */ /* 0x000f22000c1e1d00 */
[----:B------:R-:W-:-:S04]  /*18e0*/  IMAD.WIDE.U32 R92, R171, 0x10, R216 ;  /* 0x00000010ab5c7825 */ /* 0x000fc800078e00d8 */
[----:B--2---:R-:W-:Y:S01]  /*18f0*/  FMUL.FTZ R196, R99, R190 ;  /* 0x000000be63c47220 */ /* 0x004fe20000410000 */
[----:B---3--:R-:W-:-:S03]  /*1900*/  FMUL.FTZ R102, R102, R192 ;  /* 0x000000c066667220 */ /* 0x008fc60000410000 */
[----:B------:R-:W-:Y:S01]  /*1910*/  FFMA.FTZ R196, R98, R100, R196 ;  /* 0x0000006462c47223 */ /* 0x000fe200000100c4 */
[----:B------:R-:W-:Y:S01]  /*1920*/  FMUL.FTZ R100, R218, R179 ;  /* 0x000000b3da647220 */ /* 0x000fe20000410000 */
[----:B------:R-:W-:Y:S01]  /*1930*/  IMAD.WIDE.U32 R104, R174, 0x10, R216 ;  /* 0x00000010ae687825 */ /* 0x000fe200078e00d8 */
[----:B------:R-:W2:Y:S03]  /*1940*/  LDL R218, [R1+0xb0] ;  /* 0x0000b00001da7983 */ /* 0x000ea60000100800 */
[----:B------:R-:W-:Y:S01]  /*1950*/  FFMA.FTZ R201, R210, R201, R100 ;  /* 0x000000c9d2c97223 */ /* 0x000fe20000010064 */
[----:B------:R-:W-:Y:S01]  /*1960*/  FADD.FTZ R210, -R189, R199 ;  /* 0x000000c7bdd27221 */ /* 0x000fe20000010100 */
[----:B----4-:R-:W-:Y:S01]  /*1970*/  FFMA.FTZ R199, R103, R205, R102 ;  /* 0x000000cd67c77223 */ /* 0x010fe20000010066 */
[----:B------:R-:W-:Y:S01]  /*1980*/  FMUL.FTZ R205, R221, R193 ;  /* 0x000000c1ddcd7220 */ /* 0x000fe20000410000 */
[----:B------:R-:W3:Y:S01]  /*1990*/  LDL R216, [R1+0x98] ;  /* 0x0000980001d87983 */ /* 0x000ee20000100800 */
[----:B------:R-:W-:Y:S01]  /*19a0*/  FMUL.FTZ R210, R173, R210 ;  /* 0x000000d2add27220 */ /* 0x000fe20000410000 */
[----:B------:R-:W-:-:S02]  /*19b0*/  IMAD.WIDE.U32 R100, R174, 0x10, R214 ;  /* 0x00000010ae647825 */ /* 0x000fc400078e00d6 */
[----:B------:R-:W4:Y:S02]  /*19c0*/  LDL R214, [R1+0xac] ;  /* 0x0000ac0001d67983 */ /* 0x000f240000100800 */
[-C--:B------:R-:W-:Y:S01]  /*19d0*/  FFMA.FTZ R163, R210, R209.reuse, R163 ;  /* 0x000000d1d2a37223 */ /* 0x080fe200000100a3 */
[----:B------:R-:W-:Y:S01]  /*19e0*/  FFMA.FTZ R209, R208, R209, R205 ;  /* 0x000000d1d0d17223 */ /* 0x000fe200000100cd */
[----:B------:R-:W-:Y:S01]  /*19f0*/  FMUL.FTZ R208, R173, R191 ;  /* 0x000000bfadd07220 */ /* 0x000fe20000410000 */
[----:B------:R-:W-:Y:S01]  /*1a00*/  FMUL.FTZ R191, R220, R195 ;  /* 0x000000c3dcbf7220 */ /* 0x000fe20000410000 */
[----:B------:R-:W-:Y:S01]  /*1a10*/  FADD.FTZ R205, -R189, R177 ;  /* 0x000000b1bdcd7221 */ /* 0x000fe20000010100 */
[----:B------:R-:W3:Y:S01]  /*1a20*/  LDL R215, [R1+0x9c] ;  /* 0x00009c0001d77983 */ /* 0x000ee20000100800 */
[-C--:B------:R-:W-:Y:S01]  /*1a30*/  FFMA.FTZ R164, R208, R207.reuse, R164 ;  /* 0x000000cfd0a47223 */ /* 0x080fe200000100a4 */
[----:B------:R-:W-:Y:S01]  /*1a40*/  FFMA.FTZ R207, R206, R207, R191 ;  /* 0x000000cfcecf7223 */ /* 0x000fe200000100bf */
[----:B------:R-:W-:Y:S01]  /*1a50*/  FMUL.FTZ R206, R173, R176 ;  /* 0x000000b0adce7220 */ /* 0x000fe20000410000 */
[----:B------:R-:W-:Y:S01]  /*1a60*/  FMUL.FTZ R177, R219, R194 ;  /* 0x000000c2dbb17220 */ /* 0x000fe20000410000 */
[----:B------:R-:W-:-:S02]  /*1a70*/  HADD2.F32 R211, -RZ, R107.H1_H1 ;  /* 0x3000006bffd37230 */ /* 0x000fc40000004100 */
[----:B------:R-:W-:Y:S01]  /*1a80*/  FMUL.FTZ R205, R173, R205 ;  /* 0x000000cdadcd7220 */ /* 0x000fe20000410000 */
[-C--:B------:R-:W-:Y:S01]  /*1a90*/  FFMA.FTZ R161, R206, R204.reuse, R161 ;  /* 0x000000cccea17223 */ /* 0x080fe200000100a1 */
[----:B------:R-:W-:Y:S01]  /*1aa0*/  FADD.FTZ R122, R203, R122 ;  /* 0x0000007acb7a7221 */ /* 0x000fe20000010000 */
[----:B------:R-:W-:Y:S01]  /*1ab0*/  FFMA.FTZ R204, R213, R204, R177 ;  /* 0x000000ccd5cc7223 */ /* 0x000fe200000100b1 */
[----:B------:R-:W-:Y:S01]  /*1ac0*/  FADD.FTZ R14, R190, R14 ;  /* 0x0000000ebe0e7221 */ /* 0x000fe20000010000 */
[----:B------:R-:W4:Y:S04]  /*1ad0*/  LDL R177, [R1+0xa8] ;  /* 0x0000a80001b17983 */ /* 0x000f280000100800 */
[----:B------:R-:W3:Y:S01]  /*1ae0*/  LDL R213, [R1+0xa0] ;  /* 0x0000a00001d57983 */ /* 0x000ee20000100800 */
[----:B------:R-:W-:Y:S01]  /*1af0*/  FFMA.FTZ R162, R205, R203, R162 ;  /* 0x000000cbcda27223 */ /* 0x000fe200000100a2 */
[----:B------:R-:W-:Y:S01]  /*1b00*/  FFMA.FTZ R38, R197, R190, R38 ;  /* 0x000000bec5267223 */ /* 0x000fe20000010026 */
[----:B------:R-:W-:-:S02]  /*1b10*/  HADD2.F32 R190, -RZ, R76.H0_H0 ;  /* 0x2000004cffbe7230 */ /* 0x000fc40000004100 */
[----:B------:R-:W-:Y:S01]  /*1b20*/  FADD.FTZ R181, R194, R181 ;  /* 0x000000b5c2b57221 */ /* 0x000fe20000010000 */
[----:B------:R-:W-:Y:S01]  /*1b30*/  FFMA.FTZ R31, R206, R194, R31 ;  /* 0x000000c2ce1f7223 */ /* 0x000fe2000001001f */
[----:B------:R-:W-:Y:S01]  /*1b40*/  FADD.FTZ R12, R192, R12 ;  /* 0x0000000cc00c7221 */ /* 0x000fe20000010000 */
[----:B------:R-:W-:Y:S01]  /*1b50*/  FFMA.FTZ R36, R200, R192, R36 ;  /* 0x000000c0c8247223 */ /* 0x000fe20000010024 */
[----:B------:R-:W-:Y:S01]  /*1b60*/  FADD.FTZ R190, -R189, R190 ;  /* 0x000000bebdbe7221 */ /* 0x000fe20000010100 */
[----:B------:R-:W-:Y:S01]  /*1b70*/  FADD.FTZ R10, R195, R10 ;  /* 0x0000000ac30a7221 */ /* 0x000fe20000010000 */
[----:B------:R-:W-:Y:S01]  /*1b80*/  FFMA.FTZ R34, R208, R195, R34 ;  /* 0x000000c3d0227223 */ /* 0x000fe20000010022 */
[----:B------:R-:W3:Y:S01]  /*1b90*/  LDL R219, [R1+0x88] ;  /* 0x0000880001db7983 */ /* 0x000ee20000100800 */
[----:B------:R-:W-:Y:S01]  /*1ba0*/  FMUL.FTZ R190, R173, R190 ;  /* 0x000000beadbe7220 */ /* 0x000fe20000410000 */
[----:B------:R-:W-:Y:S02]  /*1bb0*/  HADD2.F32 R194, -RZ, R77.H0_H0 ;  /* 0x2000004dffc27230 */ /* 0x000fe40000004100 */
[----:B------:R-:W-:Y:S01]  /*1bc0*/  FADD.FTZ R180, R211, R180 ;  /* 0x000000b4d3b47221 */ /* 0x000fe20000010000 */
[----:B------:R-:W-:Y:S01]  /*1bd0*/  FFMA.FTZ R32, R205, R211, R32 ;  /* 0x000000d3cd207223 */ /* 0x000fe20000010020 */
[----:B------:R-:W-:Y:S01]  /*1be0*/  FADD.FTZ R9, R193, R9 ;  /* 0x00000009c1097221 */ /* 0x000fe20000010000 */
[----:B------:R-:W-:Y:S01]  /*1bf0*/  FFMA.FTZ R33, R210, R193, R33 ;  /* 0x000000c1d2217223 */ /* 0x000fe20000010021 */
[----:B------:R-:W-:Y:S01]  /*1c00*/  FADD.FTZ R194, -R189, R194 ;  /* 0x000000c2bdc27221 */ /* 0x000fe20000010100 */
[----:B------:R-:W3:Y:S01]  /*1c10*/  LDL R217, [R1+0x80] ;  /* 0x0000800001d97983 */ /* 0x000ee20000100800 */
[----:B------:R-:W-:Y:S01]  /*1c20*/  FADD.FTZ R13, R178, R13 ;  /* 0x0000000db20d7221 */ /* 0x000fe20000010000 */
[----:B------:R-:W-:Y:S01]  /*1c30*/  FFMA.FTZ R37, R188, R178, R37 ;  /* 0x000000b2bc257223 */ /* 0x000fe20000010025 */
[----:B------:R-:W-:Y:S01]  /*1c40*/  FADD.FTZ R11, R179, R11 ;  /* 0x0000000bb30b7221 */ /* 0x000fe20000010000 */
[----:B------:R-:W-:Y:S01]  /*1c50*/  FFMA.FTZ R35, R202, R179, R35 ;  /* 0x000000b3ca237223 */ /* 0x000fe20000010023 */
[----:B------:R-:W3:Y:S04]  /*1c60*/  LDG.E.128 R92, desc[UR4][R92.64] ;  /* 0x000000045c5c7981 */ /* 0x000ee8000c1e1d00 */
[----:B------:R-:W3:Y:S01]  /*1c70*/  LDG.E.128 R88, desc[UR4][R88.64] ;  /* 0x0000000458587981 */ /* 0x000ee2000c1e1d00 */
[----:B------:R-:W-:-:S02]  /*1c80*/  HADD2.F32 R191, -RZ, R84.H0_H0 ;  /* 0x20000054ffbf7230 */ /* 0x000fc40000004100 */
[----:B------:R-:W-:Y:S01]  /*1c90*/  FMUL.FTZ R194, R173, R194 ;  /* 0x000000c2adc27220 */ /* 0x000fe20000410000 */
[----:B------:R-:W-:Y:S01]  /*1ca0*/  HADD2.F32 R195, -RZ, R85.H0_H0 ;  /* 0x20000055ffc37230 */ /* 0x000fe20000004100 */
[----:B------:R-:W0:Y:S01]  /*1cb0*/  @P1 LDC.64 R178, c[0x0][0x248] ;  /* 0x00009200ffb21b82 */ /* 0x000e220000000a00 */
[----:B------:R-:W3:Y:S01]  /*1cc0*/  LDL R220, [R1+0x68] ;  /* 0x0000680001dc7983 */ /* 0x000ee20000100800 */
[----:B------:R-:W-:Y:S01]  /*1cd0*/  FADD.FTZ R119, R191, R119 ;  /* 0x00000077bf777221 */ /* 0x000fe20000010000 */
[----:B------:R-:W-:Y:S01]  /*1ce0*/  FFMA.FTZ R159, R190, R191, R159 ;  /* 0x000000bfbe9f7223 */ /* 0x000fe2000001009f */
[----:B------:R-:W-:Y:S01]  /*1cf0*/  FADD.FTZ R117, R195, R117 ;  /* 0x00000075c3757221 */ /* 0x000fe20000010000 */
[----:B------:R-:W-:Y:S01]  /*1d00*/  FFMA.FTZ R157, R194, R195, R157 ;  /* 0x000000c3c29d7223 */ /* 0x000fe2000001009d */
[----:B------:R-:W3:Y:S04]  /*1d10*/  LDL R221, [R1+0x40] ;  /* 0x0000400001dd7983 */ /* 0x000ee80000100800 */
[----:B------:R-:W3:Y:S04]  /*1d20*/  LDG.E.128 R96, desc[UR4][R96.64] ;  /* 0x0000000460607981 */ /* 0x000ee8000c1e1d00 */
[----:B------:R-:W3:Y:S04]  /*1d30*/  LDG.E.128 R104, desc[UR4][R104.64] ;  /* 0x0000000468687981 */ /* 0x000ee8000c1e1d00 */
[----:B------:R-:W3:Y:S01]  /*1d40*/  LDG.E.128 R100, desc[UR4][R100.64] ;  /* 0x0000000464647981 */ /* 0x000ee2000c1e1d00 */
[----:B--2---:R-:W-:-:S03]  /*1d50*/  FMUL.FTZ R176, R218, R211 ;  /* 0x000000d3dab07220 */ /* 0x004fc60000410000 */
[----:B------:R-:W2:Y:S01]  /*1d60*/  LDL R211, [R1+0x94] ;  /* 0x0000940001d37983 */ /* 0x000ea20000100800 */
[----:B------:R-:W-:-:S03]  /*1d70*/  FFMA.FTZ R203, R212, R203, R176 ;  /* 0x000000cbd4cb7223 */ /* 0x000fc600000100b0 */
[----:B------:R-:W2:Y:S01]  /*1d80*/  LDL R212, [R1+0xa4] ;  /* 0x0000a40001d47983 */ /* 0x000ea20000100800 */
[----:B------:R-:W-:Y:S02]  /*1d90*/  HADD2.F32 R176, -RZ, R76.H1_H1 ;  /* 0x3000004cffb07230 */ /* 0x000fe40000004100 */
[--C-:B------:R-:W-:Y:S01]  /*1da0*/  HADD2.F32 R76, -RZ, R80.reuse.H0_H0 ;  /* 0x20000050ff4c7230 */ /* 0x100fe20000004100 */
[----:B------:R-:W2:Y:S02]  /*1db0*/  LDL R218, [R1+0x8c] ;  /* 0x00008c0001da7983 */ /* 0x000ea40000100800 */
[----:B------:R-:W-:Y:S01]  /*1dc0*/  FADD.FTZ R176, -R189, R176 ;  /* 0x000000b0bdb07221 */ /* 0x000fe20000010100 */
[----:B------:R-:W-:Y:S02]  /*1dd0*/  HADD2.F32 R80, -RZ, R80.H1_H1 ;  /* 0x30000050ff507230 */ /* 0x000fe40000004100 */
[----:B------:R-:W-:Y:S01]  /*1de0*/  FADD.FTZ R183, R76, R183 ;  /* 0x000000b74cb77221 */ /* 0x000fe20000010000 */
[----:B------:R-:W-:Y:S01]  /*1df0*/  FFMA.FTZ R29, R190, R76, R29 ;  /* 0x0000004cbe1d7223 */ /* 0x000fe2000001001d */
[----:B------:R-:W-:Y:S01]  /*1e00*/  FMUL.FTZ R192, R173, R176 ;  /* 0x000000b0adc07220 */ /* 0x000fe20000410000 */
[----:B----4-:R-:W-:-:S04]  /*1e10*/  FMUL.FTZ R177, R177, R76 ;  /* 0x0000004cb1b17220 */ /* 0x010fc80000410000 */
[----:B------:R-:W-:Y:S02]  /*1e20*/  FFMA.FTZ R191, R214, R191, R177 ;  /* 0x000000bfd6bf7223 */ /* 0x000fe400000100b1 */
[----:B------:R-:W4:Y:S01]  /*1e30*/  LDL R214, [R1+0x90] ;  /* 0x0000900001d67983 */ /* 0x000f220000100800 */
[----:B------:R-:W-:Y:S02]  /*1e40*/  HADD2.F32 R76, -RZ, R81.H0_H0 ;  /* 0x20000051ff4c7230 */ /* 0x000fe40000004100 */
[-C--:B---3--:R-:W-:Y:S01]  /*1e50*/  FMUL.FTZ R193, R213, R80.reuse ;  /* 0x00000050d5c17220 */ /* 0x088fe20000410000 */
[----:B------:R-:W-:Y:S01]  /*1e60*/  FADD.FTZ R182, R80, R182 ;  /* 0x000000b650b67221 */ /* 0x000fe20000010000 */
[----:B------:R-:W-:Y:S01]  /*1e70*/  FFMA.FTZ R30, R192, R80, R30 ;  /* 0x00000050c01e7223 */ /* 0x000fe2000001001e */
[----:B------:R-:W1:Y:S01]  /*1e80*/  @P1 LDC.64 R176, c[0x0][0x248] ;  /* 0x00009200ffb01b82 */ /* 0x000e620000000a00 */
[----:B------:R-:W-:Y:S01]  /*1e90*/  FMUL.FTZ R80, R216, R76 ;  /* 0x0000004cd8507220 */ /* 0x000fe20000410000 */
[----:B------:R-:W-:-:S02]  /*1ea0*/  HADD2.F32 R84, -RZ, R84.H1_H1 ;  /* 0x30000054ff547230 */ /* 0x000fc40000004100 */
[----:B------:R-:W-:Y:S01]  /*1eb0*/  FADD.FTZ R185, R76, R185 ;  /* 0x000000b94cb97221 */ /* 0x000fe20000010000 */
[----:B------:R-:W-:Y:S01]  /*1ec0*/  FFMA.FTZ R27, R194, R76, R27 ;  /* 0x0000004cc21b7223 */ /* 0x000fe2000001001b */
[----:B------:R-:W-:Y:S01]  /*1ed0*/  FFMA.FTZ R195, R215, R195, R80 ;  /* 0x000000c3d7c37223 */ /* 0x000fe20000010050 */
[----:B------:R-:W3:Y:S04]  /*1ee0*/  LDL R216, [R1+0x78] ;  /* 0x0000780001d87983 */ /* 0x000ee80000100800 */
[----:B------:R-:W3:Y:S01]  /*1ef0*/  LDL R215, [R1+0x84] ;  /* 0x0000840001d77983 */ /* 0x000ee20000100800 */
[----:B------:R-:W-:Y:S02]  /*1f00*/  HADD2.F32 R80, -RZ, R77.H1_H1 ;  /* 0x3000004dff507230 */ /* 0x000fe40000004100 */
[----:B-1----:R-:W-:-:S05]  /*1f10*/  @P1 IMAD.WIDE.U32 R76, R172, 0x8, R176 ;  /* 0x00000008ac4c1825 */ /* 0x002fca00078e00b0 */
[----:B------:R0:W5:Y:S01]  /*1f20*/  @P1 LDG.E.64 R138, desc[UR4][R76.64] ;  /* 0x000000044c8a1981 */ /* 0x000162000c1e1b00 */
[----:B------:R-:W-:Y:S02]  /*1f30*/  HADD2.F32 R176, -RZ, R81.H1_H1 ;  /* 0x30000051ffb07230 */ /* 0x000fe40000004100 */
[----:B------:R-:W-:Y:S01]  /*1f40*/  FADD.FTZ R81, -R189, R80 ;  /* 0x00000050bd517221 */ /* 0x000fe20000010100 */
[----:B0-----:R-:W-:-:S04]  /*1f50*/  @P1 IMAD.WIDE.U32 R76, R170, 0x8, R178 ;  /* 0x00000008aa4c1825 */ /* 0x001fc800078e00b2 */
[----:B------:R-:W-:Y:S01]  /*1f60*/  FMUL.FTZ R179, R173, R81 ;  /* 0x00000051adb37220 */ /* 0x000fe20000410000 */
[----:B------:R0:W5:Y:S01]  /*1f70*/  @P1 LDG.E.64 R140, desc[UR4][R76.64] ;  /* 0x000000044c8c1981 */ /* 0x000162000c1e1b00 */
[----:B------:R-:W-:Y:S02]  /*1f80*/  HADD2.F32 R80, -RZ, R85.H1_H1 ;  /* 0x30000055ff507230 */ /* 0x000fe40000004100 */
[--C-:B0-----:R-:W-:Y:S02]  /*1f90*/  HADD2.F32 R77, -RZ, R78.reuse.H0_H0 ;  /* 0x2000004eff4d7230 */ /* 0x101fe40000004100 */
[----:B------:R-:W-:Y:S02]  /*1fa0*/  HADD2.F32 R76, -RZ, R78.H1_H1 ;  /* 0x3000004eff4c7230 */ /* 0x000fe40000004100 */
[--C-:B------:R-:W-:Y:S02]  /*1fb0*/  HADD2.F32 R78, -RZ, R82.reuse.H0_H0 ;  /* 0x20000052ff4e7230 */ /* 0x100fe40000004100 */
[----:B------:R-:W-:Y:S01]  /*1fc0*/  FADD.FTZ R77, -R189, R77 ;  /* 0x0000004dbd4d7221 */ /* 0x000fe20000010100 */
[----:B------:R-:W-:Y:S01]  /*1fd0*/  FADD.FTZ R118, R80, R118 ;  /* 0x0000007650767221 */ /* 0x000fe20000010000 */
[----:B------:R-:W-:Y:S01]  /*1fe0*/  FFMA.FTZ R158, R179, R80, R158 ;  /* 0x00000050b39e7223 */ /* 0x000fe2000001009e */
[----:B------:R-:W-:-:S02]  /*1ff0*/  HADD2.F32 R82, -RZ, R82.H1_H1 ;  /* 0x30000052ff527230 */ /* 0x000fc40000004100 */
[----:B------:R-:W-:Y:S01]  /*2000*/  FADD.FTZ R76, -R189, R76 ;  /* 0x0000004cbd4c7221 */ /* 0x000fe20000010100 */
[----:B--2---:R-:W-:Y:S02]  /*2010*/  FFMA.FTZ R193, R212, R84, R193 ;  /* 0x00000054d4c17223 */ /* 0x004fe400000100c1 */
[----:B------:R-:W0:Y:S01]  /*2020*/  @P1 LDC.64 R212, c[0x0][0x248] ;  /* 0x00009200ffd41b82 */ /* 0x000e220000000a00 */
[----:B----4-:R-:W-:Y:S02]  /*2030*/  FMUL.FTZ R178, R214, R176 ;  /* 0x000000b0d6b27220 */ /* 0x010fe40000410000 */
[----:B------:R-:W2:Y:S02]  /*2040*/  LDL R214, [R1+0x7c] ;  /* 0x00007c0001d67983 */ /* 0x000ea40000100800 */
[----:B------:R-:W-:Y:S01]  /*2050*/  FFMA.FTZ R178, R211, R80, R178 ;  /* 0x00000050d3b27223 */ /* 0x000fe200000100b2 */
[----:B0-----:R-:W-:-:S04]  /*2060*/  @P1 IMAD.WIDE.U32 R80, R171, 0x8, R212 ;  /* 0x00000008ab501825 */ /* 0x001fc800078e00d4 */
[----:B------:R-:W-:Y:S01]  /*2070*/  FMUL.FTZ R212, R173, R77 ;  /* 0x0000004dadd47220 */ /* 0x000fe20000410000 */
[----:B------:R-:W-:Y:S01]  /*2080*/  FMUL.FTZ R77, R219, R78 ;  /* 0x0000004edb4d7220 */ /* 0x000fe20000410000 */
[--C-:B------:R-:W-:Y:S01]  /*2090*/  HADD2.F32 R211, -RZ, R86.reuse.H0_H0 ;  /* 0x20000056ffd37230 */ /* 0x100fe20000004100 */
[----:B------:R0:W5:Y:S01]  /*20a0*/  @P1 LDG.E.64 R142, desc[UR4][R80.64] ;  /* 0x00000004508e1981 */ /* 0x000162000c1e1b00 */
[----:B------:R-:W-:Y:S02]  /*20b0*/  HADD2.F32 R213, -RZ, R86.H1_H1 ;  /* 0x30000056ffd57230 */ /* 0x000fe40000004100 */
[----:B------:R-:W-:Y:S01]  /*20c0*/  FMUL.FTZ R86, R173, R76 ;  /* 0x0000004cad567220 */ /* 0x000fe20000410000 */
[----:B------:R-:W-:Y:S01]  /*20d0*/  FADD.FTZ R115, R211, R115 ;  /* 0x00000073d3737221 */ /* 0x000fe20000010000 */
[-C--:B------:R-:W-:Y:S01]  /*20e0*/  FFMA.FTZ R155, R212, R211.reuse, R155 ;  /* 0x000000d3d49b7223 */ /* 0x080fe2000001009b */
[----:B------:R-:W-:Y:S01]  /*20f0*/  FFMA.FTZ R211, R218, R211, R77 ;  /* 0x000000d3dad37223 */ /* 0x000fe2000001004d */
[----:B------:R-:W-:Y:S01]  /*2100*/  FADD.FTZ R120, R84, R120 ;  /* 0x0000007854787221 */ /* 0x000fe20000010000 */
[----:B------:R-:W4:Y:S01]  /*2110*/  LDL R218, [R1+0x70] ;  /* 0x0000700001da7983 */ /* 0x000f220000100800 */
[----:B0-----:R-:W-:Y:S01]  /*2120*/  FMUL.FTZ R80, R217, R82 ;  /* 0x00000052d9507220 */ /* 0x001fe20000410000 */
[----:B------:R-:W-:Y:S01]  /*2130*/  FADD.FTZ R116, R213, R116 ;  /* 0x00000074d5747221 */ /* 0x000fe20000010000 */
[-C--:B------:R-:W-:Y:S01]  /*2140*/  FFMA.FTZ R156, R86, R213.reuse, R156 ;  /* 0x000000d5569c7223 */ /* 0x080fe2000001009c */
[----:B------:R-:W4:Y:S01]  /*2150*/  LDL R217, [R1+0x6c] ;  /* 0x00006c0001d97983 */ /* 0x000f220000100800 */
[----:B---3--:R-:W-:Y:S01]  /*2160*/  FFMA.FTZ R213, R215, R213, R80 ;  /* 0x000000d5d7d57223 */ /* 0x008fe20000010050 */
[----:B------:R-:W-:Y:S01]  /*2170*/  FFMA.FTZ R160, R192, R84, R160 ;  /* 0x00000054c0a07223 */ /* 0x000fe200000100a0 */
[----:B------:R-:W-:Y:S01]  /*2180*/  FADD.FTZ R184, R176, R184 ;  /* 0x000000b8b0b87221 */ /* 0x000fe20000010000 */
[----:B------:R-:W3:Y:S01]  /*2190*/  LDL R215, [R1+0x74] ;  /* 0x0000740001d77983 */ /* 0x000ee20000100800 */
[----:B------:R-:W0:Y:S01]  /*21a0*/  @P1 LDC.64 R84, c[0x0][0x248] ;  /* 0x00009200ff541b82 */ /* 0x000e220000000a00 */
[----:B------:R-:W-:Y:S01]  /*21b0*/  FFMA.FTZ R28, R179, R176, R28 ;  /* 0x000000b0b31c7223 */ /* 0x000fe2000001001c */
[----:B------:R-:W-:Y:S01]  /*21c0*/  FADD.FTZ R187, R78, R187 ;  /* 0x000000bb4ebb7221 */ /* 0x000fe20000010000 */
[----:B------:R-:W-:Y:S01]  /*21d0*/  FFMA.FTZ R25, R212, R78, R25 ;  /* 0x0000004ed4197223 */ /* 0x000fe20000010019 */
[----:B------:R-:W-:Y:S01]  /*21e0*/  FADD.FTZ R186, R82, R186 ;  /* 0x000000ba52ba7221 */ /* 0x000fe20000010000 */
[----:B------:R-:W3:Y:S03]  /*21f0*/  LDL R219, [R1+0x58] ;  /* 0x0000580001db7983 */ /* 0x000ee60000100800 */
[----:B------:R-:W1:Y:S01]  /*2200*/  @P0 LDC.64 R176, c[0x0][0x2c8] ;  /* 0x0000b200ffb00b82 */ /* 0x000e620000000a00 */
[----:B------:R-:W-:-:S07]  /*2210*/  HADD2.F32 R78, -RZ, R83.H0_H0 ;  /* 0x20000053ff4e7230 */ /* 0x000fce0000004100 */
[----:B------:R-:W4:Y:S01]  /*2220*/  @P0 LDC.64 R80, c[0x0][0x2c8] ;  /* 0x0000b200ff500b82 */ /* 0x000f220000000a00 */
[----:B0-----:R-:W-:-:S04]  /*2230*/  @P1 IMAD.WIDE.U32 R76, R175, 0x8, R84 ;  /* 0x00000008af4c1825 */ /* 0x001fc800078e0054 */
[----:B------:R-:W-:Y:S01]  /*2240*/  HADD2.F32 R84, -RZ, R79.H0_H0 ;  /* 0x2000004fff547230 */ /* 0x000fe20000004100 */
[----:B------:R1:W5:Y:S02]  /*2250*/  @P1 LDG.E.64 R144, desc[UR4][R76.64] ;  /* 0x000000044c901981 */ /* 0x000364000c1e1b00 */
[----:B-1----:R-:W-:-:S04]  /*2260*/  @P0 IMAD.WIDE.U32 R76, R172, 0x10, R176 ;  /* 0x00000010ac4c0825 */ /* 0x002fc800078e00b0 */
[----:B------:R-:W-:Y:S02]  /*2270*/  FADD.FTZ R177, -R189, R84 ;  /* 0x00000054bdb17221 */ /* 0x000fe40000010100 */
[----:B------:R-:W0:Y:S01]  /*2280*/  @P0 LDC.64 R84, c[0x0][0x2c8] ;  /* 0x0000b200ff540b82 */ /* 0x000e220000000a00 */
[----:B------:R-:W-:Y:S01]  /*2290*/  HADD2.F32 R176, -RZ, R87.H0_H0 ;  /* 0x20000057ffb07230 */ /* 0x000fe20000004100 */
[----:B------:R1:W5:Y:S01]  /*22a0*/  @P0 LDG.E.128 R60, desc[UR4][R76.64] ;  /* 0x000000044c3c0981 */ /* 0x000362000c1e1d00 */
[----:B------:R-:W-:-:S03]  /*22b0*/  FMUL.FTZ R177, R173, R177 ;  /* 0x000000b1adb17220 */ /* 0x000fc60000410000 */
[----:B------:R-:W-:Y:S01]  /*22c0*/  FADD.FTZ R113, R176, R113 ;  /* 0x00000071b0717221 */ /* 0x000fe20000010000 */
[C---:B------:R-:W-:Y:S01]  /*22d0*/  FFMA.FTZ R153, R177.reuse, R176, R153 ;  /* 0x000000b0b1997223 */ /* 0x040fe20000010099 */
[----:B-1----:R-:W-:Y:S01]  /*22e0*/  FMUL.FTZ R76, R216, R78 ;  /* 0x0000004ed84c7220 */ /* 0x002fe20000410000 */
[----:B------:R-:W-:Y:S01]  /*22f0*/  HADD2.F32 R83, -RZ, R83.H1_H1 ;  /* 0x30000053ff537230 */ /* 0x000fe20000004100 */
[----:B------:R-:W3:Y:S01]  /*2300*/  LDL R216, [R1+0x60] ;  /* 0x0000600001d87983 */ /* 0x000ee20000100800 */
[----:B------:R-:W-:Y:S01]  /*2310*/  FFMA.FTZ R26, R86, R82, R26 ;  /* 0x00000052561a7223 */ /* 0x000fe2000001001a */
[----:B------:R-:W-:Y:S02]  /*2320*/  HADD2.F32 R87, -RZ, R87.H1_H1 ;  /* 0x30000057ff577230 */ /* 0x000fe40000004100 */
[----:B------:R-:W-:Y:S01]  /*2330*/  FADD.FTZ R228, R78, R228 ;  /* 0x000000e44ee47221 */ /* 0x000fe20000010000 */
[----:B------:R-:W3:Y:S01]  /*2340*/  LDL R82, [R1+0x64] ;  /* 0x0000640001527983 */ /* 0x000ee20000100800 */
[----:B------:R-:W-:Y:S01]  /*2350*/  FFMA.FTZ R23, R177, R78, R23 ;  /* 0x0000004eb1177223 */ /* 0x000fe20000010017 */
[----:B------:R-:W-:Y:S01]  /*2360*/  FADD.FTZ R114, R87, R114 ;  /* 0x0000007257727221 */ /* 0x000fe20000010000 */
[----:B--2---:R-:W-:Y:S01]  /*2370*/  FFMA.FTZ R176, R214, R176, R76 ;  /* 0x000000b0d6b07223 */ /* 0x004fe2000001004c */
[----:B------:R-:W-:-:S05]  /*2380*/  HADD2.F32 R214, -RZ, R79.H1_H1 ;  /* 0x3000004fffd67230 */ /* 0x000fca0000004100 */
[----:B------:R-:W-:-:S04]  /*2390*/  FADD.FTZ R214, -R189, R214 ;  /* 0x000000d6bdd67221 */ /* 0x000fc80000010100 */
[----:B------:R-:W-:Y:S01]  /*23a0*/  FMUL.FTZ R214, R173, R214 ;  /* 0x000000d6add67220 */ /* 0x000fe20000410000 */
[----:B----4-:R-:W-:-:S03]  /*23b0*/  FMUL.FTZ R78, R218, R83 ;  /* 0x00000053da4e7220 */ /* 0x010fc60000410000 */
[-C--:B------:R-:W-:Y:S01]  /*23c0*/  FFMA.FTZ R154, R214, R87.reuse, R154 ;  /* 0x00000057d69a7223 */ /* 0x080fe2000001009a */
[----:B------:R-:W-:Y:S01]  /*23d0*/  @P0 IMAD.WIDE.U32 R76, R170, 0x10, R80 ;  /* 0x00000010aa4c0825 */ /* 0x000fe200078e0050 */
[----:B------:R-:W2:Y:S03]  /*23e0*/  LDL R218, [R1+0x5c] ;  /* 0x00005c0001da7983 */ /* 0x000ea60000100800 */
[----:B---3--:R-:W-:Y:S01]  /*23f0*/  FFMA.FTZ R87, R215, R87, R78 ;  /* 0x00000057d7577223 */ /* 0x008fe2000001004e */
[----:B0-----:R-:W-:Y:S01]  /*2400*/  @P0 IMAD.WIDE.U32 R78, R171, 0x10, R84 ;  /* 0x00000010ab4e0825 */ /* 0x001fe200078e0054 */
[----:B------:R-:W3:Y:S03]  /*2410*/  LDL R81, [R1+0x50] ;  /* 0x0000500001517983 */ /* 0x000ee60000100800 */
[----:B------:R-:W-:Y:S01]  /*2420*/  HADD2.F32 R80, -RZ, R72.H0_H0 ;  /* 0x20000048ff507230 */ /* 0x000fe20000004100 */
[----:B------:R0:W5:Y:S04]  /*2430*/  @P0 LDG.E.128 R52, desc[UR4][R78.64] ;  /* 0x000000044e340981 */ /* 0x000168000c1e1d00 */
[----:B------:R-:W-:Y:S01]  /*2440*/  FADD.FTZ R215, -R189, R80 ;  /* 0x00000050bdd77221 */ /* 0x000fe20000010100 */
[----:B------:R-:W-:Y:S01]  /*2450*/  HADD2.F32 R80, -RZ, R88.H0_H0 ;  /* 0x20000058ff507230 */ /* 0x000fe20000004100 */
[----:B------:R-:W4:Y:S01]  /*2460*/  LDL R84, [R1+0x4c] ;  /* 0x00004c0001547983 */ /* 0x000f220000100800 */
[----:B0-----:R-:W-:-:S03]  /*2470*/  HADD2.F32 R79, -RZ, R72.H1_H1 ;  /* 0x30000048ff4f7230 */ /* 0x001fc60000004100 */
[----:B------:R0:W5:Y:S01]  /*2480*/  @P0 LDG.E.128 R56, desc[UR4][R76.64] ;  /* 0x000000044c380981 */ /* 0x000162000c1e1d00 */
[--C-:B------:R-:W-:Y:S02]  /*2490*/  HADD2.F32 R72, -RZ, R92.reuse.H0_H0 ;  /* 0x2000005cff487230 */ /* 0x100fe40000004100 */
[----:B------:R-:W-:Y:S01]  /*24a0*/  FMUL.FTZ R215, R173, R215 ;  /* 0x000000d7add77220 */ /* 0x000fe20000410000 */
[----:B------:R-:W-:Y:S02]  /*24b0*/  HADD2.F32 R78, -RZ, R92.H1_H1 ;  /* 0x3000005cff4e7230 */ /* 0x000fe40000004100 */
[----:B------:R-:W-:Y:S01]  /*24c0*/  FMUL.FTZ R92, R220, R72 ;  /* 0x00000048dc5c7220 */ /* 0x000fe20000410000 */
[----:B------:R-:W-:Y:S01]  /*24d0*/  FADD.FTZ R111, R80, R111 ;  /* 0x0000006f506f7221 */ /* 0x000fe20000010000 */
[-C--:B------:R-:W-:Y:S01]  /*24e0*/  FFMA.FTZ R151, R215, R80.reuse, R151 ;  /* 0x00000050d7977223 */ /* 0x080fe20000010097 */
[----:B0-----:R-:W0:Y:S01]  /*24f0*/  @P0 LDC.64 R76, c[0x0][0x2c8] ;  /* 0x0000b200ff4c0b82 */ /* 0x001e220000000a00 */
[----:B------:R-:W-:Y:S01]  /*2500*/  FFMA.FTZ R92, R217, R80, R92 ;  /* 0x00000050d95c7223 */ /* 0x000fe2000001005c */
[----:B------:R-:W-:Y:S01]  /*2510*/  FADD.FTZ R79, -R189, R79 ;  /* 0x0000004fbd4f7221 */ /* 0x000fe20000010100 */
[----:B------:R-:W4:Y:S01]  /*2520*/  LDL R80, [R1+0x54] ;  /* 0x0000540001507983 */ /* 0x000f220000100800 */
[----:B------:R-:W-:-:S02]  /*2530*/  HADD2.F32 R85, -RZ, R88.H1_H1 ;  /* 0x30000058ff557230 */ /* 0x000fc40000004100 */
[----:B------:R-:W-:Y:S01]  /*2540*/  FMUL.FTZ R88, R173, R79 ;  /* 0x0000004fad587220 */ /* 0x000fe20000410000 */
[----:B------:R-:W-:Y:S01]  /*2550*/  FADD.FTZ R227, R83, R227 ;  /* 0x000000e353e37221 */ /* 0x000fe20000010000 */
[----:B------:R-:W-:Y:S01]  /*2560*/  FFMA.FTZ R24, R214, R83, R24 ;  /* 0x00000053d6187223 */ /* 0x000fe20000010018 */
[----:B------:R-:W-:Y:S01]  /*2570*/  FADD.FTZ R112, R85, R112 ;  /* 0x0000007055707221 */ /* 0x000fe20000010000 */
[----:B------:R-:W-:Y:S01]  /*2580*/  FFMA.FTZ R152, R88, R85, R152 ;  /* 0x0000005558987223 */ /* 0x000fe20000010098 */
[----:B------:R-:W-:Y:S01]  /*2590*/  FADD.FTZ R239, R72, R239 ;  /* 0x000000ef48ef7221 */ /* 0x000fe20000010000 */
[----:B------:R-:W-:Y:S01]  /*25a0*/  FFMA.FTZ R232, R215, R72, R232 ;  /* 0x00000048d7e87223 */ /* 0x000fe200000100e8 */
[----:B------:R-:W-:Y:S02]  /*25b0*/  HADD2.F32 R72, -RZ, R73.H0_H0 ;  /* 0x20000049ff487230 */ /* 0x000fe40000004100 */
[----:B------:R-:W-:Y:S01]  /*25c0*/  FADD.FTZ R238, R78, R238 ;  /* 0x000000ee4eee7221 */ /* 0x000fe20000010000 */
[----:B------:R-:W4:Y:S02]  /*25d0*/  LDL R220, [R1+0x44] ;  /* 0x0000440001dc7983 */ /* 0x000f240000100800 */
[----:B------:R-:W-:Y:S01]  /*25e0*/  FADD.FTZ R72, -R189, R72 ;  /* 0x00000048bd487221 */ /* 0x000fe20000010100 */
[----:B------:R-:W-:Y:S01]  /*25f0*/  FMUL.FTZ R79, R216, R78 ;  /* 0x0000004ed84f7220 */ /* 0x000fe20000410000 */
[----:B0-----:R-:W-:-:S04]  /*2600*/  @P0 IMAD.WIDE.U32 R76, R174, 0x10, R76 ;  /* 0x00000010ae4c0825 */ /* 0x001fc800078e004c */
[----:B------:R-:W-:Y:S02]  /*2610*/  FFMA.FTZ R85, R82, R85, R79 ;  /* 0x0000005552557223 */ /* 0x000fe4000001004f */
[----:B------:R-:W0:Y:S01]  /*2620*/  LDC.64 R82, c[0x0][0x240] ;  /* 0x00009000ff527b82 */ /* 0x000e220000000a00 */
[----:B------:R1:W5:Y:S01]  /*2630*/  @P0 LDG.E.128 R48, desc[UR4][R76.64] ;  /* 0x000000044c300981 */ /* 0x000362000c1e1d00 */
[----:B------:R-:W-:Y:S01]  /*2640*/  FMUL.FTZ R217, R173, R72 ;  /* 0x00000048add97220 */ /* 0x000fe20000410000 */
[----:B------:R-:W-:Y:S02]  /*2650*/  HADD2.F32 R73, -RZ, R73.H1_H1 ;  /* 0x30000049ff497230 */ /* 0x000fe40000004100 */
[----:B------:R-:W-:Y:S02]  /*2660*/  HADD2.F32 R216, -RZ, R89.H0_H0 ;  /* 0x20000059ffd87230 */ /* 0x000fe40000004100 */
[----:B-1----:R-:W-:Y:S02]  /*2670*/  HADD2.F32 R76, -RZ, R93.H0_H0 ;  /* 0x2000005dff4c7230 */ /* 0x002fe40000004100 */
[----:B------:R-:W-:-:S03]  /*2680*/  FADD.FTZ R73, -R189, R73 ;  /* 0x00000049bd497221 */ /* 0x000fc60000010100 */
[-C--:B------:R-:W-:Y:S01]  /*2690*/  FMUL.FTZ R72, R219, R76.reuse ;  /* 0x0000004cdb487220 */ /* 0x080fe20000410000 */
[----:B------:R-:W-:Y:S01]  /*26a0*/  FADD.FTZ R242, R76, R242 ;  /* 0x000000f24cf27221 */ /* 0x000fe20000010000 */
[C---:B------:R-:W-:Y:S01]  /*26b0*/  FFMA.FTZ R234, R217.reuse, R76, R234 ;  /* 0x0000004cd9ea7223 */ /* 0x040fe200000100ea */
[----:B------:R-:W-:Y:S02]  /*26c0*/  HADD2.F32 R76, -RZ, R93.H1_H1 ;  /* 0x3000005dff4c7230 */ /* 0x000fe40000004100 */
[----:B------:R-:W-:Y:S01]  /*26d0*/  FADD.FTZ R109, R216, R109 ;  /* 0x0000006dd86d7221 */ /* 0x000fe20000010000 */
[----:B------:R-:W-:Y:S01]  /*26e0*/  FFMA.FTZ R149, R217, R216, R149 ;  /* 0x000000d8d9957223 */ /* 0x000fe20000010095 */
[----:B------:R-:W-:Y:S02]  /*26f0*/  HADD2.F32 R89, -RZ, R89.H1_H1 ;  /* 0x30000059ff597230 */ /* 0x000fe40000004100 */
[----:B------:R-:W-:Y:S01]  /*2700*/  FMUL.FTZ R93, R173, R73 ;  /* 0x00000049ad5d7220 */ /* 0x000fe20000410000 */
[----:B------:R-:W-:Y:S01]  /*2710*/  FFMA.FTZ R231, R88, R78, R231 ;  /* 0x0000004e58e77223 */ /* 0x000fe200000100e7 */
[----:B------:R-:W-:Y:S01]  /*2720*/  FADD.FTZ R241, R76, R241 ;  /* 0x000000f14cf17221 */ /* 0x000fe20000010000 */
[----:B------:R-:W-:Y:S01]  /*2730*/  FADD.FTZ R110, R89, R110 ;  /* 0x0000006e596e7221 */ /* 0x000fe20000010000 */
[C---:B------:R-:W-:Y:S01]  /*2740*/  FFMA.FTZ R150, R93.reuse, R89, R150 ;  /* 0x000000595d967223 */ /* 0x040fe20000010096 */
[----:B------:R-:W-:Y:S01]  /*2750*/  FFMA.FTZ R233, R93, R76, R233 ;  /* 0x0000004c5de97223 */ /* 0x000fe200000100e9 */
[----:B0-----:R-:W-:-:S06]  /*2760*/  IMAD.WIDE.U32 R78, R170, 0x8, R82 ;  /* 0x00000008aa4e7825 */ /* 0x001fcc00078e0052 */
[----:B------:R-:W5:Y:S01]  /*2770*/  LDG.E.64 R78, desc[UR4][R78.64] ;  /* 0x000000044e4e7981 */ /* 0x000f62000c1e1b00 */
[----:B--2---:R-:W-:Y:S01]  /*2780*/  FFMA.FTZ R216, R218, R216, R72 ;  /* 0x000000d8dad87223 */ /* 0x004fe20000010048 */
[----:B---3--:R-:W-:Y:S01]  /*2790*/  FMUL.FTZ R72, R81, R76 ;  /* 0x0000004c51487220 */ /* 0x008fe20000410000 */
[----:B------:R-:W-:-:S04]  /*27a0*/  IMAD.WIDE.U32 R76, R175, 0x8, R82 ;  /* 0x00000008af4c7825 */ /* 0x000fc800078e0052 */
[----:B------:R-:W-:Y:S02]  /*27b0*/  HADD2.F32 R218, -RZ, R90.H0_H0 ;  /* 0x2000005affda7230 */ /* 0x000fe40000004100 */
[----:B------:R-:W5:Y:S03]  /*27c0*/  LDG.E.64 R76, desc[UR4][R76.64] ;  /* 0x000000044c4c7981 */ /* 0x000f66000c1e1b00 */
[----:B------:R-:W-:Y:S01]  /*27d0*/  FADD.FTZ R47, R218, R47 ;  /* 0x0000002fda2f7221 */ /* 0x000fe20000010000 */
[----:B----4-:R-:W-:Y:S01]  /*27e0*/  FFMA.FTZ R89, R80, R89, R72 ;  /* 0x0000005950597223 */ /* 0x010fe20000010048 */
[----:B------:R-:W-:-:S04]  /*27f0*/  IMAD.WIDE.U32 R72, R172, 0x8, R82 ;  /* 0x00000008ac487825 */ /* 0x000fc800078e0052 */
[----:B------:R-:W-:Y:S02]  /*2800*/  IMAD.WIDE.U32 R80, R171, 0x8, R82 ;  /* 0x00000008ab507825 */ /* 0x000fe400078e0052 */
[----:B------:R-:W5:Y:S02]  /*2810*/  LDG.E.64 R72, desc[UR4][R72.64] ;  /* 0x0000000448487981 */ /* 0x000f64000c1e1b00 */
[----:B------:R-:W-:Y:S02]  /*2820*/  HADD2.F32 R82, -RZ, R74.H0_H0 ;  /* 0x2000004aff527230 */ /* 0x000fe40000004100 */
[----:B------:R-:W-:Y:S01]  /*2830*/  HADD2.F32 R90, -RZ, R90.H1_H1 ;  /* 0x3000005aff5a7230 */ /* 0x000fe20000004100 */
[----:B------:R-:W5:Y:S02]  /*2840*/  LDG.E.64 R80, desc[UR4][R80.64] ;  /* 0x0000000450507981 */ /* 0x000f64000c1e1b00 */
[----:B------:R-:W-:Y:S01]  /*2850*/  FADD.FTZ R219, -R189, R82 ;  /* 0x00000052bddb7221 */ /* 0x000fe20000010100 */
[----:B------:R-:W-:-:S03]  /*2860*/  HADD2.F32 R82, -RZ, R94.H0_H0 ;  /* 0x2000005eff527230 */ /* 0x000fc60000004100 */
[----:B------:R-:W-:Y:S02]  /*2870*/  FMUL.FTZ R219, R173, R219 ;  /* 0x000000dbaddb7220 */ /* 0x000fe40000410000 */
[----:B------:R-:W-:Y:S02]  /*2880*/  FMUL.FTZ R83, R222, R82 ;  /* 0x00000052de537220 */ /* 0x000fe40000410000 */
[-C--:B------:R-:W-:Y:S02]  /*2890*/  FFMA.FTZ R147, R219, R218.reuse, R147 ;  /* 0x000000dadb937223 */ /* 0x080fe40000010093 */
[----:B------:R-:W-:Y:S02]  /*28a0*/  FFMA.FTZ R218, R84, R218, R83 ;  /* 0x000000da54da7223 */ /* 0x000fe40000010053 */
[----:B------:R-:W2:Y:S04]  /*28b0*/  LDL R84, [R1+0x30] ;  /* 0x0000300001547983 */ /* 0x000ea80000100800 */
[----:B------:R-:W3:Y:S01]  /*28c0*/  LDL R83, [R1+0x34] ;  /* 0x0000340001537983 */ /* 0x000ee20000100800 */
[----:B------:R-:W-:-:S02]  /*28d0*/  HADD2.F32 R94, -RZ, R94.H1_H1 ;  /* 0x3000005eff5e7230 */ /* 0x000fc40000004100 */
[----:B------:R-:W-:-:S03]  /*28e0*/  HADD2.F32 R74, -RZ, R74.H1_H1 ;  /* 0x3000004aff4a7230 */ /* 0x000fc60000004100 */
[----:B------:R-:W-:Y:S01]  /*28f0*/  FMUL.FTZ R222, R221, R94 ;  /* 0x0000005eddde7220 */ /* 0x000fe20000410000 */
[--C-:B------:R-:W-:Y:S02]  /*2900*/  HADD2.F32 R221, -RZ, R75.reuse.H0_H0 ;  /* 0x2000004bffdd7230 */ /* 0x100fe40000004100 */
[----:B------:R-:W-:Y:S01]  /*2910*/  FADD.FTZ R74, -R189, R74 ;  /* 0x0000004abd4a7221 */ /* 0x000fe20000010100 */
[----:B------:R-:W-:-:S03]  /*2920*/  HADD2.F32 R75, -RZ, R75.H1_H1 ;  /* 0x3000004bff4b7230 */ /* 0x000fc60000004100 */
[----:B------:R-:W-:Y:S01]  /*2930*/  FMUL.FTZ R223, R173, R74 ;  /* 0x0000004aaddf7220 */ /* 0x000fe20000410000 */
[----:B------:R-:W-:Y:S01]  /*2940*/  FADD.FTZ R221, -R189, R221 ;  /* 0x000000ddbddd7221 */ /* 0x000fe20000010100 */
[----:B------:R-:W-:Y:S02]  /*2950*/  HADD2.F32 R74, -RZ, R95.H0_H0 ;  /* 0x2000005fff4a7230 */ /* 0x000fe40000004100 */
[----:B------:R-:W-:Y:S01]  /*2960*/  FFMA.FTZ R222, R220, R90, R222 ;  /* 0x0000005adcde7223 */ /* 0x000fe200000100de */
[----:B------:R-:W-:Y:S02]  /*2970*/  HADD2.F32 R220, -RZ, R91.H0_H0 ;  /* 0x2000005bffdc7230 */ /* 0x000fe40000004100 */
[----:B------:R-:W-:Y:S01]  /*2980*/  FADD.FTZ R246, R82, R246 ;  /* 0x000000f652f67221 */ /* 0x000fe20000010000 */
[----:B------:R-:W-:Y:S01]  /*2990*/  FFMA.FTZ R237, R219, R82, R237 ;  /* 0x00000052dbed7223 */ /* 0x000fe200000100ed */
[----:B------:R-:W-:Y:S01]  /*29a0*/  FMUL.FTZ R221, R173, R221 ;  /* 0x000000ddaddd7220 */ /* 0x000fe20000410000 */
[----:B------:R-:W-:Y:S01]  /*29b0*/  FMUL.FTZ R82, R225, R74 ;  /* 0x0000004ae1527220 */ /* 0x000fe20000410000 */
[----:B------:R-:W-:-:S02]  /*29c0*/  HADD2.F32 R95, -RZ, R95.H1_H1 ;  /* 0x3000005fff5f7230 */ /* 0x000fc40000004100 */
[----:B------:R-:W-:Y:S01]  /*29d0*/  FADD.FTZ R75, -R189, R75 ;  /* 0x0000004bbd4b7221 */ /* 0x000fe20000010100 */
[----:B------:R-:W-:Y:S01]  /*29e0*/  FADD.FTZ R230, R220, R230 ;  /* 0x000000e6dce67221 */ /* 0x000fe20000010000 */
[-C--:B------:R-:W-:Y:S01]  /*29f0*/  FFMA.FTZ R137, R221, R220.reuse, R137 ;  /* 0x000000dcdd897223 */ /* 0x080fe20000010089 */
[----:B------:R-:W-:Y:S01]  /*2a00*/  FFMA.FTZ R220, R224, R220, R82 ;  /* 0x000000dce0dc7223 */ /* 0x000fe20000010052 */
[----:B------:R-:W-:Y:S02]  /*2a10*/  HADD2.F32 R91, -RZ, R91.H1_H1 ;  /* 0x3000005bff5b7230 */ /* 0x000fe40000004100 */
[----:B------:R-:W-:-:S03]  /*2a20*/  FMUL.FTZ R225, R173, R75 ;  /* 0x0000004bade17220 */ /* 0x000fc60000410000 */
[----:B------:R-:W-:Y:S01]  /*2a30*/  FADD.FTZ R229, R91, R229 ;  /* 0x000000e55be57221 */ /* 0x000fe20000010000 */
[----:B------:R-:W-:Y:S01]  /*2a40*/  FFMA.FTZ R146, R225, R91, R146 ;  /* 0x0000005be1927223 */ /* 0x000fe20000010092 */
[----:B------:R-:W-:Y:S01]  /*2a50*/  FADD.FTZ R108, R90, R108 ;  /* 0x0000006c5a6c7221 */ /* 0x000fe20000010000 */
[C---:B------:R-:W-:Y:S01]  /*2a60*/  FFMA.FTZ R148, R223.reuse, R90, R148 ;  /* 0x0000005adf947223 */ /* 0x040fe20000010094 */
[----:B------:R-:W-:Y:S01]  /*2a70*/  FADD.FTZ R245, R94, R245 ;  /* 0x000000f55ef57221 */ /* 0x000fe20000010000 */
[----:B------:R-:W-:Y:S01]  /*2a80*/  FFMA.FTZ R235, R223, R94, R235 ;  /* 0x0000005edfeb7223 */ /* 0x000fe200000100eb */
[----:B------:R-:W-:Y:S01]  /*2a90*/  FADD.FTZ R248, R74, R248 ;  /* 0x000000f84af87221 */ /* 0x000fe20000010000 */
[----:B------:R-:W-:Y:S01]  /*2aa0*/  FFMA.FTZ R244, R221, R74, R244 ;  /* 0x0000004addf47223 */ /* 0x000fe200000100f4 */
[----:B------:R-:W-:Y:S02]  /*2ab0*/  HADD2.F32 R90, -RZ, R96.H1_H1 ;  /* 0x30000060ff5a7230 */ /* 0x000fe40000004100 */
[----:B------:R-:W-:-:S02]  /*2ac0*/  HADD2.F32 R94, -RZ, R97.H0_H0 ;  /* 0x20000061ff5e7230 */ /* 0x000fc40000004100 */
[--C-:B------:R-:W-:Y:S02]  /*2ad0*/  HADD2.F32 R82, -RZ, R98.reuse.H0_H0 ;  /* 0x20000062ff527230 */ /* 0x100fe40000004100 */
[----:B------:R-:W-:Y:S02]  /*2ae0*/  HADD2.F32 R75, -RZ, R98.H1_H1 ;  /* 0x30000062ff4b7230 */ /* 0x000fe40000004100 */
[----:B------:R-:W-:Y:S02]  /*2af0*/  HADD2.F32 R74, -RZ, R99.H0_H0 ;  /* 0x20000063ff4a7230 */ /* 0x000fe40000004100 */
[C---:B------:R-:W-:Y:S01]  /*2b00*/  FADD.FTZ R90, -R189.reuse, R90 ;  /* 0x0000005abd5a7221 */ /* 0x040fe20000010100 */
[C---:B------:R-:W-:Y:S01]  /*2b10*/  FADD.FTZ R94, -R189.reuse, R94 ;  /* 0x0000005ebd5e7221 */ /* 0x040fe20000010100 */
[C---:B------:R-:W-:Y:S01]  /*2b20*/  FADD.FTZ R82, -R189.reuse, R82 ;  /* 0x00000052bd527221 */ /* 0x040fe20000010100 */
[C---:B------:R-:W-:Y:S01]  /*2b30*/  FADD.FTZ R75, -R189.reuse, R75 ;  /* 0x0000004bbd4b7221 */ /* 0x040fe20000010100 */
[----:B------:R-:W-:Y:S01]  /*2b40*/  FADD.FTZ R74, -R189, R74 ;  /* 0x0000004abd4a7221 */ /* 0x000fe20000010100 */
[----:B--2---:R-:W-:-:S04]  /*2b50*/  FMUL.FTZ R224, R84, R95 ;  /* 0x0000005f54e07220 */ /* 0x004fc80000410000 */
[----:B---3--:R-:W-:Y:S02]  /*2b60*/  FFMA.FTZ R224, R83, R91, R224 ;  /* 0x0000005b53e07223 */ /* 0x008fe400000100e0 */
[----:B------:R-:W2:Y:S01]  /*2b70*/  LDL R91, [R1+0x28] ;  /* 0x00002800015b7983 */ /* 0x000ea20000100800 */
[----:B------:R-:W-:Y:S02]  /*2b80*/  HADD2.F32 R84, -RZ, R96.H0_H0 ;  /* 0x20000060ff547230 */ /* 0x000fe40000004100 */
[----:B------:R-:W-:Y:S02]  /*2b90*/  HADD2.F32 R83, -RZ, R97.H1_H1 ;  /* 0x30000061ff537230 */ /* 0x000fe40000004100 */
[----:B------:R-:W-:Y:S01]  /*2ba0*/  HADD2.F32 R96, -RZ, R99.H1_H1 ;  /* 0x30000063ff607230 */ /* 0x000fe20000004100 */
[----:B------:R-:W3:Y:S01]  /*2bb0*/  LDL R97, [R1+0x18] ;  /* 0x0000180001617983 */ /* 0x000ee20000100800 */
[C---:B------:R-:W-:Y:S01]  /*2bc0*/  FADD.FTZ R99, -R189.reuse, R84 ;  /* 0x00000054bd637221 */ /* 0x040fe20000010100 */
[----:B------:R-:W-:-:S02]  /*2bd0*/  FADD.FTZ R83, -R189, R83 ;  /* 0x00000053bd537221 */ /* 0x000fc40000010100 */
[----:B------:R-:W-:Y:S02]  /*2be0*/  FADD.FTZ R96, -R189, R96 ;  /* 0x00000060bd607221 */ /* 0x000fe40000010100 */
[----:B------:R-:W4:Y:S01]  /*2bf0*/  LDL R189, [R1+0x1c] ;  /* 0x00001c0001bd7983 */ /* 0x000f220000100800 */
[----:B------:R-:W-:Y:S02]  /*2c00*/  HADD2.F32 R84, -RZ, R104.H0_H0 ;  /* 0x20000068ff547230 */ /* 0x000fe40000004100 */
[----:B------:R-:W-:Y:S01]  /*2c10*/  FMUL.FTZ R99, R173, R99 ;  /* 0x00000063ad637220 */ /* 0x000fe20000410000 */
[----:B------:R-:W-:Y:S02]  /*2c20*/  HADD2.F32 R98, -RZ, R100.H0_H0 ;  /* 0x20000064ff627230 */ /* 0x000fe40000004100 */
[----:B------:R-:W-:-:S03]  /*2c30*/  HADD2.F32 R104, -RZ, R104.H1_H1 ;  /* 0x30000068ff687230 */ /* 0x000fc60000004100 */
[----:B------:R-:W-:Y:S01]  /*2c40*/  FADD.FTZ R45, R98, R45 ;  /* 0x0000002d622d7221 */ /* 0x000fe20000010000 */
[C---:B------:R-:W-:Y:S01]  /*2c50*/  FFMA.FTZ R135, R99.reuse, R98, R135 ;  /* 0x0000006263877223 */ /* 0x040fe20000010087 */
[----:B------:R-:W-:Y:S01]  /*2c60*/  FADD.FTZ R7, R84, R7 ;  /* 0x0000000754077221 */ /* 0x000fe20000010000 */
[----:B------:R-:W-:Y:S01]  /*2c70*/  FFMA.FTZ R21, R99, R84, R21 ;  /* 0x0000005463157223 */ /* 0x000fe20000010015 */
[----:B------:R-:W-:Y:S01]  /*2c80*/  FMUL.FTZ R90, R173, R90 ;  /* 0x0000005aad5a7220 */ /* 0x000fe20000410000 */
[----:B------:R-:W-:Y:S01]  /*2c90*/  FADD.FTZ R247, R95, R247 ;  /* 0x000000f75ff77221 */ /* 0x000fe20000010000 */
[----:B------:R-:W-:Y:S01]  /*2ca0*/  FFMA.FTZ R243, R225, R95, R243 ;  /* 0x0000005fe1f37223 */ /* 0x000fe200000100f3 */
[----:B------:R-:W-:Y:S02]  /*2cb0*/  HADD2.F32 R95, -RZ, R101.H0_H0 ;  /* 0x20000065ff5f7230 */ /* 0x000fe40000004100 */
[----:B------:R-:W-:-:S03]  /*2cc0*/  FMUL.FTZ R94, R173, R94 ;  /* 0x0000005ead5e7220 */ /* 0x000fc60000410000 */
[----:B------:R-:W-:Y:S01]  /*2cd0*/  FADD.FTZ R43, R95, R43 ;  /* 0x0000002b5f2b7221 */ /* 0x000fe20000010000 */
[----:B------:R-:W-:Y:S01]  /*2ce0*/  FFMA.FTZ R133, R94, R95, R133 ;  /* 0x0000005f5e857223 */ /* 0x000fe20000010085 */
[----:B--2---:R-:W-:Y:S01]  /*2cf0*/  FMUL.FTZ R91, R91, R84 ;  /* 0x000000545b5b7220 */ /* 0x004fe20000410000 */
[----:B------:R-:W-:Y:S02]  /*2d00*/  FMUL.FTZ R84, R236, R104 ;  /* 0x00000068ec547220 */ /* 0x000fe40000410000 */
[----:B------:R-:W2:Y:S01]  /*2d10*/  LDL R236, [R1+0xc] ;  /* 0x00000c0001ec7983 */ /* 0x000ea20000100800 */
[----:B------:R-:W-:Y:S01]  /*2d20*/  FFMA.FTZ R98, R240, R98, R91 ;  /* 0x00000062f0627223 */ /* 0x000fe2000001005b */
[----:B------:R-:W-:Y:S02]  /*2d30*/  HADD2.F32 R91, -RZ, R100.H1_H1 ;  /* 0x30000064ff5b7230 */ /* 0x000fe40000004100 */
[----:B------:R-:W2:Y:S03]  /*2d40*/  LDL R100, [R1+0x14] ;  /* 0x0000140001647983 */ /* 0x000ea60000100800 */
[----:B------:R-:W-:Y:S01]  /*2d50*/  FADD.FTZ R46, R91, R46 ;  /* 0x0000002e5b2e7221 */ /* 0x000fe20000010000 */
[-C--:B------:R-:W-:Y:S01]  /*2d60*/  FFMA.FTZ R136, R90, R91.reuse, R136 ;  /* 0x0000005b5a887223 */ /* 0x080fe20000010088 */
[----:B------:R-:W-:Y:S01]  /*2d70*/  FFMA.FTZ R91, R226, R91, R84 ;  /* 0x0000005be25b7223 */ /* 0x000fe20000010054 */
[----:B------:R-:W-:Y:S01]  /*2d80*/  HADD2.F32 R84, -RZ, R105.H0_H0 ;  /* 0x20000069ff547230 */ /* 0x000fe20000004100 */
[----:B------:R-:W2:Y:S04]  /*2d90*/  LDL R240, [R1+0x8] ;  /* 0x0000080001f07983 */ /* 0x000ea80000100800 */
[----:B---3--:R-:W-:Y:S01]  /*2da0*/  FMUL.FTZ R97, R97, R84 ;  /* 0x0000005461617220 */ /* 0x008fe20000410000 */
[----:B------:R-:W3:Y:S03]  /*2db0*/  LDL R226, [R1] ;  /* 0x0000000001e27983 */ /* 0x000ee60000100800 */
[----:B----4-:R-:W-:-:S02]  /*2dc0*/  FFMA.FTZ R95, R189, R95, R97 ;  /* 0x0000005fbd5f7223 */ /* 0x010fc40000010061 */
[----:B------:R-:W4:Y:S04]  /*2dd0*/  LDL R97, [R1+0x10] ;  /* 0x0000100001617983 */ /* 0x000f280000100800 */
[----:B------:R-:W3:Y:S01]  /*2de0*/  LDL R189, [R1+0x4] ;  /* 0x0000040001bd7983 */ /* 0x000ee20000100800 */
[----:B------:R-:W-:Y:S02]  /*2df0*/  HADD2.F32 R105, -RZ, R105.H1_H1 ;  /* 0x30000069ff697230 */ /* 0x000fe40000004100 */
[----:B------:R-:W-:Y:S01]  /*2e00*/  FADD.FTZ R8, R104, R8 ;  /* 0x0000000868087221 */ /* 0x000fe20000010000 */
[----:B------:R-:W-:Y:S01]  /*2e10*/  FFMA.FTZ R22, R90, R104, R22 ;  /* 0x000000685a167223 */ /* 0x000fe20000010016 */
[----:B------:R-:W-:Y:S02]  /*2e20*/  HADD2.F32 R101, -RZ, R101.H1_H1 ;  /* 0x30000065ff657230 */ /* 0x000fe40000004100 */
[----:B------:R-:W-:-:S03]  /*2e30*/  FMUL.FTZ R104, R173, R83 ;  /* 0x00000053ad687220 */ /* 0x000fc60000410000 */
[----:B------:R-:W-:Y:S01]  /*2e40*/  FADD.FTZ R44, R101, R44 ;  /* 0x0000002c652c7221 */ /* 0x000fe20000010000 */
[C---:B------:R-:W-:Y:S01]  /*2e50*/  FFMA.FTZ R134, R104.reuse, R101, R134 ;  /* 0x0000006568867223 */ /* 0x040fe20000010086 */
[----:B------:R-:W-:Y:S01]  /*2e60*/  FADD.FTZ R6, R105, R6 ;  /* 0x0000000669067221 */ /* 0x000fe20000010000 */
[-C--:B------:R-:W-:Y:S01]  /*2e70*/  FFMA.FTZ R20, R104, R105.reuse, R20 ;  /* 0x0000006968147223 */ /* 0x080fe20000010014 */
[----:B------:R-:W-:Y:S01]  /*2e80*/  FMUL.FTZ R96, R173, R96 ;  /* 0x00000060ad607220 */ /* 0x000fe20000410000 */
[----:B------:R-:W-:Y:S01]  /*2e90*/  UMOV UR6, 0xffffffff ;  /* 0xffffffff00067882 */ /* 0x000fe20000000000 */
[----:B------:R-:W-:Y:S01]  /*2ea0*/  FADD.FTZ R5, R84, R5 ;  /* 0x0000000554057221 */ /* 0x000fe20000010000 */
[----:B------:R-:W-:Y:S01]  /*2eb0*/  FFMA.FTZ R19, R94, R84, R19 ;  /* 0x000000545e137223 */ /* 0x000fe20000010013 */
[----:B----4-:R-:W-:-:S04]  /*2ec0*/  FMUL.FTZ R83, R97, R105 ;  /* 0x0000006961537220 */ /* 0x010fc80000410000 */
[----:B--2---:R-:W-:Y:S01]  /*2ed0*/  FFMA.FTZ R101, R100, R101, R83 ;  /* 0x0000006564657223 */ /* 0x004fe20000010053 */
[----:B------:R-:W-:Y:S02]  /*2ee0*/  HADD2.F32 R83, -RZ, R106.H0_H0 ;  /* 0x2000006aff537230 */ /* 0x000fe40000004100 */
[----:B------:R-:W-:Y:S01]  /*2ef0*/  FMUL.FTZ R100, R173, R82 ;  /* 0x00000052ad647220 */ /* 0x000fe20000410000 */
[----:B------:R-:W-:Y:S02]  /*2f00*/  HADD2.F32 R105, -RZ, R102.H0_H0 ;  /* 0x20000066ff697230 */ /* 0x000fe40000004100 */
[----:B------:R-:W-:-:S03]  /*2f10*/  FMUL.FTZ R82, R240, R83 ;  /* 0x00000053f0527220 */ /* 0x000fc60000410000 */
[----:B------:R-:W-:Y:S01]  /*2f20*/  FADD.FTZ R41, R105, R41 ;  /* 0x0000002969297221 */ /* 0x000fe20000010000 */
[-C--:B------:R-:W-:Y:S01]  /*2f30*/  FFMA.FTZ R131, R100, R105.reuse, R131 ;  /* 0x0000006964837223 */ /* 0x080fe20000010083 */
[----:B------:R-:W-:Y:S01]  /*2f40*/  FFMA.FTZ R105, R236, R105, R82 ;  /* 0x00000069ec697223 */ /* 0x000fe20000010052 */
[----:B------:R-:W-:Y:S02]  /*2f50*/  HADD2.F32 R82, -RZ, R106.H1_H1 ;  /* 0x3000006aff527230 */ /* 0x000fe40000004100 */
[----:B------:R-:W-:Y:S02]  /*2f60*/  HADD2.F32 R106, -RZ, R102.H1_H1 ;  /* 0x30000066ff6a7230 */ /* 0x000fe40000004100 */
[----:B------:R-:W-:Y:S01]  /*2f70*/  FMUL.FTZ R102, R173, R75 ;  /* 0x0000004bad667220 */ /* 0x000fe20000410000 */
[----:B---3--:R-:W-:Y:S02]  /*2f80*/  FMUL.FTZ R75, R226, R82 ;  /* 0x00000052e24b7220 */ /* 0x008fe40000410000 */
[----:B------:R-:W-:Y:S01]  /*2f90*/  FADD.FTZ R42, R106, R42 ;  /* 0x0000002a6a2a7221 */ /* 0x000fe20000010000 */
[-C--:B------:R-:W-:Y:S01]  /*2fa0*/  FFMA.FTZ R132, R102, R106.reuse, R132 ;  /* 0x0000006a66847223 */ /* 0x080fe20000010084 */
[----:B------:R-:W-:Y:S01]  /*2fb0*/  FFMA.FTZ R106, R189, R106, R75 ;  /* 0x0000006abd6a7223 */ /* 0x000fe2000001004b */
[----:B------:R-:W-:-:S02]  /*2fc0*/  HADD2.F32 R75, -RZ, R107.H0_H0 ;  /* 0x2000006bff4b7230 */ /* 0x000fc40000004100 */
[----:B------:R-:W-:Y:S01]  /*2fd0*/  FMUL.FTZ R189, R173, R74 ;  /* 0x0000004aadbd7220 */ /* 0x000fe20000410000 */
[----:B------:R-:W-:Y:S02]  /*2fe0*/  HADD2.F32 R226, -RZ, R103.H0_H0 ;  /* 0x20000067ffe27230 */ /* 0x000fe40000004100 */
[----:B------:R-:W-:Y:S02]  /*2ff0*/  HADD2.F32 R107, -RZ, R107.H1_H1 ;  /* 0x3000006bff6b7230 */ /* 0x000fe40000004100 */
[----:B------:R-:W-:Y:S01]  /*3000*/  FMUL.FTZ R74, R251, R75 ;  /* 0x0000004bfb4a7220 */ /* 0x000fe20000410000 */
[----:B------:R-:W-:Y:S02]  /*3010*/  HADD2.F32 R97, -RZ, R103.H1_H1 ;  /* 0x30000067ff617230 */ /* 0x000fe40000004100 */
[----:B------:R-:W-:Y:S01]  /*3020*/  FADD.FTZ R39, R226, R39 ;  /* 0x00000027e2277221 */ /* 0x000fe20000010000 */
[-C--:B------:R-:W-:Y:S01]  /*3030*/  FFMA.FTZ R129, R189, R226.reuse, R129 ;  /* 0x000000e2bd817223 */ /* 0x080fe20000010081 */
[----:B------:R-:W-:Y:S01]  /*3040*/  FFMA.FTZ R226, R252, R226, R74 ;  /* 0x000000e2fce27223 */ /* 0x000fe2000001004a */
[----:B------:R-:W-:Y:S01]  /*3050*/  FMUL.FTZ R74, R249, R107 ;  /* 0x0000006bf94a7220 */ /* 0x000fe20000410000 */
[----:B------:R-:W-:Y:S01]  /*3060*/  FADD.FTZ R40, R97, R40 ;  /* 0x0000002861287221 */ /* 0x000fe20000010000 */
[----:B------:R-:W-:Y:S01]  /*3070*/  FFMA.FTZ R130, R96, R97, R130 ;  /* 0x0000006160827223 */ /* 0x000fe20000010082 */
[----:B------:R-:W-:Y:S01]  /*3080*/  FADD.FTZ R0, R75, R0 ;  /* 0x000000004b007221 */ /* 0x000fe20000010000 */
        /* <DEDUP_REMOVED lines=49> */
[----:B------:R-:W-:Y:S01]  /*33a0*/  FFMA.FTZ R17, R100, R83, R17 ;  /* 0x0000005364117223 */ /* 0x000fe20000010011 */
[----:B------:R-:W-:Y:S01]  /*33b0*/  FFMA.FTZ R75, R225, R224, R75 ;  /* 0x000000e0e14b7223 */ /* 0x000fe2000001004b */
[----:B------:R-:W-:Y:S01]  /*33c0*/  FADD.FTZ R74, R224, R74 ;  /* 0x0000004ae04a7221 */ /* 0x000fe20000010000 */
[----:B------:R-:W0:Y:S02]  /*33d0*/  S2R R83, SR_TID.X ;  /* 0x0000000000537919 */ /* 0x000e240000002100 */
        /* <DEDUP_REMOVED lines=40> */
.L_x_536:
[----:B------:R-:W-:Y:S01]  /*3660*/  FADD.FTZ R236, R74, R236 ;  /* 0x000000ec4aec7221 */ /* 0x000fe20000010000 */
[----:B0-----:R-:W-:Y:S01]  /*3670*/  FADD.FTZ R82, R75, R82 ;  /* 0x000000524b527221 */ /* 0x001fe20000010000 */
[----:B-1---5:R-:W-:Y:S01]  /*3680*/  @P0 HADD2.F32 R74, -RZ, R60.H0_H0 ;  /* 0x2000003cff4a0230 */ /* 0x022fe20000004100 */
[----:B------:R-:W-:Y:S01]  /*3690*/  LOP3.LUT P6, RZ, R72, 0xff0000, RZ, 0xc0, !PT ;  /* 0x00ff000048ff7812 */ /* 0x000fe200078cc0ff */
[----:B------:R-:W-:Y:S01]  /*36a0*/  FMUL.FTZ R103, R236, UR9 ;  /* 0x00000009ec677c20 */ /* 0x000fe20008410000 */
[----:B------:R-:W-:Y:S01]  /*36b0*/  FMUL.FTZ R107, R82, UR9 ;  /* 0x00000009526b7c20 */ /* 0x000fe20008410000 */
[----:B------:R-:W-:Y:S01]  /*36c0*/  @P0 HADD2.F32 R83, -RZ, R63.H1_H1 ;  /* 0x3000003fff530230 */ /* 0x000fe20000004100 */
[----:B------:R-:W-:Y:S02]  /*36d0*/  LOP3.LUT P5, RZ, R73, 0xff0000, RZ, 0xc0, !PT ;  /* 0x00ff000049ff7812 */ /* 0x000fe400078ac0ff */
[----:B------:R-:W-:Y:S02]  /*36e0*/  FSEL R103, R103, RZ, !P2 ;  /* 0x000000ff67677208 */ /* 0x000fe40005000000 */
[----:B------:R-:W-:-:S03]  /*36f0*/  ISETP.NE.U32.AND P2, PT, RZ, UR12, PT ;  /* 0x0000000cff007c0c */ /* 0x000fc6000bf45070 */
[-CC-:B------:R-:W-:Y:S01]  /*3700*/  FFMA.FTZ R188, R188, R107.reuse, R103.reuse ;  /* 0x0000006bbcbc7223 */ /* 0x180fe20000010067 */
[----:B------:R-:W-:Y:S01]  /*3710*/  ISETP.NE.AND.EX P2, PT, RZ, UR13, PT, P2 ;  /* 0x0000000dff007c0c */ /* 0x000fe2000bf45320 */
[-CC-:B------:R-:W-:Y:S01]  /*3720*/  FFMA.FTZ R197, R197, R107.reuse, R103.reuse ;  /* 0x0000006bc5c57223 */ /* 0x180fe20000010067 */
[-CC-:B------:R-:W-:Y:S01]  /*3730*/  FFMA.FTZ R206, R206, R107.reuse, R103.reuse ;  /* 0x0000006bcece7223 */ /* 0x180fe20000010067 */
[----:B------:R-:W-:Y:S01]  /*3740*/  FADD.FTZ R188, R198, -R188 ;  /* 0x800000bcc6bc7221 */ /* 0x000fe20000010000 */
[----:B------:R-:W-:Y:S01]  /*3750*/  FFMA.FTZ R205, R205, R107, R103 ;  /* 0x0000006bcdcd7223 */ /* 0x000fe20000010067 */
[----:B------:R-:W-:Y:S01]  /*3760*/  FADD.FTZ R197, R196, -R197 ;  /* 0x800000c5c4c57221 */ /* 0x000fe20000010000 */
[----:B------:R-:W-:Y:S01]  /*3770*/  FADD.FTZ R206, R204, -R206 ;  /* 0x800000ceccce7221 */ /* 0x000fe20000010000 */
[----:B------:R-:W-:Y:S01]  /*3780*/  FMUL.FTZ R75, R173, R188 ;  /* 0x000000bcad4b7220 */ /* 0x000fe20000410000 */
[----:B------:R-:W-:Y:S01]  /*3790*/  FADD.FTZ R205, R203, -R205 ;  /* 0x800000cdcbcd7221 */ /* 0x000fe20000010000 */
[C---:B------:R-:W-:Y:S01]  /*37a0*/  FMUL.FTZ R82, R173.reuse, R197 ;  /* 0x000000c5ad527220 */ /* 0x040fe20000410000 */
[----:B------:R-:W-:Y:S01]  /*37b0*/  FMUL.FTZ R197, R173, R206 ;  /* 0x000000ceadc57220 */ /* 0x000fe20000410000 */
[----:B------:R-:W-:Y:S01]  /*37c0*/  @P0 FADD.FTZ R75, R75, R74 ;  /* 0x0000004a4b4b0221 */ /* 0x000fe20000010000 */
[----:B------:R-:W-:Y:S01]  /*37d0*/  FMUL.FTZ R198, R173, R205 ;  /* 0x000000cdadc67220 */ /* 0x000fe20000410000 */
[-CC-:B------:R-:W-:Y:S01]  /*37e0*/  FFMA.FTZ R210, R210, R107.reuse, R103.reuse ;  /* 0x0000006bd2d27223 */ /* 0x180fe20000010067 */
[----:B------:R-:W-:Y:S01]  /*37f0*/  FFMA.FTZ R200, R200, R107, R103 ;  /* 0x0000006bc8c87223 */ /* 0x000fe20000010067 */
[----:B------:R-:W-:Y:S01]  /*3800*/  P2R R203, PR, RZ, 0x40 ;  /* 0x00000040ffcb7803 */ /* 0x000fe20000000000 */
[----:B------:R-:W-:Y:S01]  /*3810*/  @P0 FADD.FTZ R198, R198, R83 ;  /* 0x00000053c6c60221 */ /* 0x000fe20000010000 */
[----:B------:R-:W-:Y:S01]  /*3820*/  @P2 F2FP.F16.F32.PACK_AB R74, RZ, R75 ;  /* 0x0000004bff4a223e */ /* 0x000fe200000000ff */
[----:B------:R-:W-:Y:S01]  /*3830*/  FADD.FTZ R209, R209, -R210 ;  /* 0x800000d2d1d17221 */ /* 0x000fe20000010000 */
[----:B------:R-:W-:Y:S01]  /*3840*/  FADD.FTZ R200, R199, -R200 ;  /* 0x800000c8c7c87221 */ /* 0x000fe20000010000 */
[----:B------:R-:W-:Y:S01]  /*3850*/  LOP3.LUT P6, RZ, R73, 0xff000000, RZ, 0xc0, !PT ;  /* 0xff00000049ff7812 */ /* 0x000fe200078cc0ff */
[----:B------:R-:W-:Y:S01]  /*3860*/  FMUL.FTZ R196, R198, UR14 ;  /* 0x0000000ec6c47c20 */ /* 0x000fe20008410000 */
[----:B------:R-:W-:Y:S01]  /*3870*/  @P2 PRMT R68, R74, 0x7610, R68 ;  /* 0x000076104a442816 */ /* 0x000fe20000000044 */
[----:B------:R-:W-:Y:S01]  /*3880*/  FFMA.FTZ R208, R208, R107, R103 ;  /* 0x0000006bd0d07223 */ /* 0x000fe20000010067 */
[----:B------:R-:W-:Y:S01]  /*3890*/  MOV R74, R72 ;  /* 0x00000048004a7202 */ /* 0x000fe20000000f00 */
[----:B------:R-:W-:Y:S01]  /*38a0*/  FMUL.FTZ R200, R173, R200 ;  /* 0x000000c8adc87220 */ /* 0x000fe20000410000 */
[----:B------:R-:W-:-:S02]  /*38b0*/  @P0 HADD2.F32 R205, -RZ, R62.H1_H1 ;  /* 0x3000003effcd0230 */ /* 0x000fc40000004100 */
[----:B------:R-:W-:Y:S01]  /*38c0*/  FADD.FTZ R207, R207, -R208 ;  /* 0x800000d0cfcf7221 */ /* 0x000fe20000010000 */
[----:B------:R-:W-:Y:S01]  /*38d0*/  LOP3.LUT P3, RZ, R74, 0xff, RZ, 0xc0, !PT ;  /* 0x000000ff4aff7812 */ /* 0x000fe2000786c0ff */
[-CC-:B------:R-:W-:Y:S01]  /*38e0*/  FFMA.FTZ R190, R190, R107.reuse, R103.reuse ;  /* 0x0000006bbebe7223 */ /* 0x180fe20000010067 */
[----:B------:R-:W-:Y:S01]  /*38f0*/  @P1 MOV R74, R138 ;  /* 0x0000008a004a1202 */ /* 0x000fe20000000f00 */
[-CC-:B------:R-:W-:Y:S01]  /*3900*/  FFMA.FTZ R192, R192, R107.reuse, R103.reuse ;  /* 0x0000006bc0c07223 */ /* 0x180fe20000010067 */
[----:B------:R-:W-:Y:S01]  /*3910*/  FSEL R83, R196, RZ, P6 ;  /* 0x000000ffc4537208 */ /* 0x000fe20003000000 */
[----:B------:R-:W-:Y:S01]  /*3920*/  FADD.FTZ R190, R191, -R190 ;  /* 0x800000bebfbe7221 */ /* 0x000fe20000010000 */
[----:B------:R-:W-:Y:S01]  /*3930*/  @P1 LOP3.LUT P4, RZ, R74, 0xff, RZ, 0xc0, !PT ;  /* 0x000000ff4aff1812 */ /* 0x000fe2000788c0ff */
[----:B------:R-:W-:Y:S01]  /*3940*/  FMUL.FTZ R74, R75, UR14 ;  /* 0x0000000e4b4a7c20 */ /* 0x000fe20008410000 */
[----:B------:R-:W-:Y:S01]  /*3950*/  ISETP.NE.AND P6, PT, R203, RZ, PT ;  /* 0x000000ffcb00720c */ /* 0x000fe20003fc5270 */
[----:B------:R-:W-:Y:S01]  /*3960*/  FADD.FTZ R192, R193, -R192 ;  /* 0x800000c0c1c07221 */ /* 0x000fe20000010000 */
[-CC-:B------:R-:W-:Y:S01]  /*3970*/  FFMA.FTZ R179, R179, R107.reuse, R103.reuse ;  /* 0x0000006bb3b37223 */ /* 0x180fe20000010067 */
[----:B------:R-:W-:Y:S01]  /*3980*/  FFMA.FTZ R177, R177, R107, R103 ;  /* 0x0000006bb1b17223 */ /* 0x000fe20000010067 */
[----:B------:R-:W-:Y:S01]  /*3990*/  @P1 FSEL R75, R74, RZ, P4 ;  /* 0x000000ff4a4b1208 */ /* 0x000fe20002000000 */
[C---:B------:R-:W-:Y:S01]  /*39a0*/  FMUL.FTZ R193, R173.reuse, R192 ;  /* 0x000000c0adc17220 */ /* 0x040fe20000410000 */
[----:B------:R-:W-:Y:S01]  /*39b0*/  @P1 LOP3.LUT P4, RZ, R138, 0xff00, RZ, 0xc0, !PT ;  /* 0x0000ff008aff1812 */ /* 0x000fe2000788c0ff */
[----:B------:R-:W-:Y:S01]  /*39c0*/  FADD.FTZ R179, R178, -R179 ;  /* 0x800000b3b2b37221 */ /* 0x000fe20000010000 */
[----:B------:R-:W-:Y:S01]  /*39d0*/  @P1 F2FP.F16.F32.PACK_AB R75, RZ, R75 ;  /* 0x0000004bff4b123e */ /* 0x000fe200000000ff */
[----:B------:R-:W-:Y:S01]  /*39e0*/  FADD.FTZ R176, R176, -R177 ;  /* 0x800000b1b0b07221 */ /* 0x000fe20000010000 */
[----:B------:R-:W-:Y:S01]  /*39f0*/  FSEL R74, R74, RZ, P3 ;  /* 0x000000ff4a4a7208 */ /* 0x000fe20001800000 */
[----:B------:R-:W-:Y:S01]  /*3a00*/  FMUL.FTZ R192, R173, R179 ;  /* 0x000000b3adc07220 */ /* 0x000fe20000410000 */
[----:B------:R-:W-:Y:S01]  /*3a10*/  @P1 PRMT R64, R75, 0x7610, R64 ;  /* 0x000076104b401816 */ /* 0x000fe20000000040 */
[----:B------:R-:W-:Y:S01]  /*3a20*/  @P0 HADD2.F32 R75, -RZ, R60.H1_H1 ;  /* 0x3000003cff4b0230 */ /* 0x000fe20000004100 */
[----:B------:R-:W-:Y:S01]  /*3a30*/  LOP3.LUT P3, RZ, R72, 0xff000000, RZ, 0xc0, !PT ;  /* 0xff00000048ff7812 */ /* 0x000fe2000786c0ff */
[-CC-:B------:R-:W-:Y:S01]  /*3a40*/  FFMA.FTZ R214, R214, R107.reuse, R103.reuse ;  /* 0x0000006bd6d67223 */ /* 0x180fe20000010067 */
[-CC-:B------:R-:W-:Y:S01]  /*3a50*/  FFMA.FTZ R88, R88, R107.reuse, R103.reuse ;  /* 0x0000006b58587223 */ /* 0x180fe20000010067 */
[-C--:B------:R-:W-:Y:S01]  /*3a60*/  FFMA.FTZ R215, R215, R107.reuse, R103 ;  /* 0x0000006bd7d77223 */ /* 0x080fe20000010067 */
[----:B------:R-:W-:Y:S01]  /*3a70*/  @P0 FADD.FTZ R82, R82, R75 ;  /* 0x0000004b52520221 */ /* 0x000fe20000010000 */
[----:B------:R-:W-:Y:S01]  /*3a80*/  FADD.FTZ R87, R87, -R214 ;  /* 0x800000d657577221 */ /* 0x000fe20000010000 */
[----:B------:R-:W-:Y:S01]  /*3a90*/  FADD.FTZ R85, R85, -R88 ;  /* 0x8000005855557221 */ /* 0x000fe20000010000 */
[-C--:B------:R-:W-:Y:S01]  /*3aa0*/  FFMA.FTZ R93, R93, R107.reuse, R103 ;  /* 0x0000006b5d5d7223 */ /* 0x080fe20000010067 */
[----:B------:R-:W-:Y:S01]  /*3ab0*/  FADD.FTZ R92, R92, -R215 ;  /* 0x800000d75c5c7221 */ /* 0x000fe20000010000 */
[----:B------:R-:W-:Y:S01]  /*3ac0*/  @P2 F2FP.F16.F32.PACK_AB R75, RZ, R82 ;  /* 0x00000052ff4b223e */ /* 0x000fe200000000ff */
[----:B------:R-:W-:Y:S01]  /*3ad0*/  FMUL.FTZ R82, R82, UR14 ;  /* 0x0000000e52527c20 */ /* 0x000fe20008410000 */
[----:B------:R-:W-:Y:S01]  /*3ae0*/  FADD.FTZ R89, R89, -R93 ;  /* 0x8000005d59597221 */ /* 0x000fe20000010000 */
[-C--:B------:R-:W-:Y:S01]  /*3af0*/  FFMA.FTZ R219, R219, R107.reuse, R103 ;  /* 0x0000006bdbdb7223 */ /* 0x080fe20000010067 */
[----:B------:R-:W-:Y:S01]  /*3b00*/  @P2 PRMT R68, R68, 0x5410, R75 ;  /* 0x0000541044442816 */ /* 0x000fe2000000004b */
[-C--:B------:R-:W-:Y:S01]  /*3b10*/  FFMA.FTZ R99, R99, R107.reuse, R103 ;  /* 0x0000006b63637223 */ /* 0x080fe20000010067 */
[----:B------:R-:W-:Y:S01]  /*3b20*/  @P1 FSEL R75, R82, RZ, P4 ;  /* 0x000000ff524b1208 */ /* 0x000fe20002000000 */
[----:B------:R-:W-:Y:S01]  /*3b30*/  FADD.FTZ R218, R218, -R219 ;  /* 0x800000dbdada7221 */ /* 0x000fe20000010000 */
[----:B------:R-:W-:Y:S01]  /*3b40*/  LOP3.LUT P4, RZ, R72, 0xff00, RZ, 0xc0, !PT ;  /* 0x0000ff0048ff7812 */ /* 0x000fe2000788c0ff */
[----:B------:R-:W-:Y:S01]  /*3b50*/  FFMA.FTZ R72, R202, R107, R103 ;  /* 0x0000006bca487223 */ /* 0x000fe20000010067 */
[----:B------:R-:W-:Y:S01]  /*3b60*/  @P1 F2FP.F16.F32.PACK_AB R75, RZ, R75 ;  /* 0x0000004bff4b123e */ /* 0x000fe200000000ff */
[----:B------:R-:W-:Y:S01]  /*3b70*/  FMUL.FTZ R218, R173, R218 ;  /* 0x000000daadda7220 */ /* 0x000fe20000410000 */
[----:B------:R-:W-:Y:S01]  /*3b80*/  FSEL R82, R82, RZ, P4 ;  /* 0x000000ff52527208 */ /* 0x000fe20002000000 */
[----:B------:R-:W-:Y:S01]  /*3b90*/  FADD.FTZ R72, R201, -R72 ;  /* 0x80000048c9487221 */ /* 0x000fe20000010000 */
[----:B------:R-:W-:Y:S01]  /*3ba0*/  @P1 PRMT R64, R64, 0x5410, R75 ;  /* 0x0000541040401816 */ /* 0x000fe2000000004b */
[----:B------:R-:W-:Y:S01]  /*3bb0*/  @P0 HADD2.F32 R75, -RZ, R63.H0_H0 ;  /* 0x2000003fff4b0230 */ /* 0x000fe20000004100 */
[----:B------:R-:W-:Y:S01]  /*3bc0*/  LOP3.LUT P4, RZ, R73, 0xff, RZ, 0xc0, !PT ;  /* 0x000000ff49ff7812 */ /* 0x000fe2000788c0ff */
[----:B------:R-:W-:Y:S01]  /*3bd0*/  FMUL.FTZ R199, R173, R72 ;  /* 0x00000048adc77220 */ /* 0x000fe20000410000 */
[----:B------:R-:W-:Y:S01]  /*3be0*/  @P2 F2FP.F16.F32.PACK_AB R201, RZ, R198 ;  /* 0x000000c6ffc9223e */ /* 0x000fe200000000ff */
[----:B------:R-:W-:-:S02]  /*3bf0*/  @P0 HADD2.F32 R72, -RZ, R61.H0_H0 ;  /* 0x2000003dff480230 */ /* 0x000fc40000004100 */
[----:B------:R-:W-:Y:S01]  /*3c00*/  @P0 FADD.FTZ R197, R197, R75 ;  /* 0x0000004bc5c50221 */ /* 0x000fe20000010000 */
[----:B------:R-:W-:Y:S01]  /*3c10*/  FMUL.FTZ R198, R173, R209 ;  /* 0x000000d1adc67220 */ /* 0x000fe20000410000 */
[----:B------:R-:W-:Y:S01]  /*3c20*/  FADD.FTZ R98, R98, -R99 ;  /* 0x8000006362627221 */ /* 0x000fe20000010000 */
[----:B------:R-:W0:Y:S01]  /*3c30*/  LDC.64 R208, c[0x0][0x2f8] ;  /* 0x0000be00ffd07b82 */ /* 0x000e220000000a00 */
[----:B------:R-:W-:Y:S01]  /*3c40*/  FMUL.FTZ R188, R197, UR14 ;  /* 0x0000000ec5bc7c20 */ /* 0x000fe20008410000 */
[----:B------:R-:W-:Y:S01]  /*3c50*/  @P0 FADD.FTZ R199, R199, R72 ;  /* 0x00000048c7c70221 */ /* 0x000fe20000010000 */
[----:B------:R-:W-:Y:S01]  /*3c60*/  @P2 F2FP.F16.F32.PACK_AB R202, RZ, R197 ;  /* 0x000000c5ffca223e */ /* 0x000fe200000000ff */
[----:B------:R-:W-:Y:S02]  /*3c70*/  @P0 HADD2.F32 R197, -RZ, R61.H1_H1 ;  /* 0x3000003dffc50230 */ /* 0x000fe40000004100 */
[-CC-:B------:R-:W-:Y:S01]  /*3c80*/  FFMA.FTZ R100, R100, R107.reuse, R103.reuse ;  /* 0x0000006b64647223 */ /* 0x180fe20000010067 */
[----:B------:R-:W-:Y:S01]  /*3c90*/  FSEL R75, R188, RZ, P5 ;  /* 0x000000ffbc4b7208 */ /* 0x000fe20002800000 */
[----:B------:R-:W-:Y:S01]  /*3ca0*/  FFMA.FTZ R223, R223, R107, R103 ;  /* 0x0000006bdfdf7223 */ /* 0x000fe20000010067 */
[----:B------:R-:W-:Y:S01]  /*3cb0*/  LOP3.LUT P5, RZ, R73, 0xff00, RZ, 0xc0, !PT ;  /* 0x0000ff0049ff7812 */ /* 0x000fe200078ac0ff */
[----:B------:R-:W-:-:S02]  /*3cc0*/  @P0 HADD2.F32 R73, -RZ, R62.H0_H0 ;  /* 0x2000003eff490230 */ /* 0x000fc40000004100 */
[----:B------:R-:W-:Y:S01]  /*3cd0*/  @P0 FADD.FTZ R200, R200, R197 ;  /* 0x000000c5c8c80221 */ /* 0x000fe20000010000 */
[----:B------:R-:W-:Y:S01]  /*3ce0*/  FMUL.FTZ R197, R173, R207 ;  /* 0x000000cfadc57220 */ /* 0x000fe20000410000 */
[----:B------:R-:W-:Y:S01]  /*3cf0*/  @P2 F2FP.F16.F32.PACK_AB R204, RZ, R199 ;  /* 0x000000c7ffcc223e */ /* 0x000fe200000000ff */
[----:B------:R-:W-:Y:S01]  /*3d00*/  FMUL.FTZ R199, R199, UR14 ;  /* 0x0000000ec7c77c20 */ /* 0x000fe20008410000 */
[----:B------:R-:W-:Y:S01]  /*3d10*/  @P0 FADD.FTZ R198, R198, R73 ;  /* 0x00000049c6c60221 */ /* 0x000fe20000010000 */
[----:B------:R-:W-:Y:S01]  /*3d20*/  @P0 FADD.FTZ R197, R197, R205 ;  /* 0x000000cdc5c50221 */ /* 0x000fe20000010000 */
[----:B------:R-:W1:Y:S01]  /*3d30*/  @P2 LDC.64 R72, c[0x0][0x308] ;  /* 0x0000c200ff482b82 */ /* 0x000e620000000a00 */
[----:B------:R-:W-:Y:S01]  /*3d40*/  @P2 PRMT R71, R202, 0x7610, R71 ;  /* 0x00007610ca472816 */ /* 0x000fe20000000047 */
[C---:B------:R-:W-:Y:S01]  /*3d50*/  FMUL.FTZ R207, R173.reuse, R176 ;  /* 0x000000b0adcf7220 */ /* 0x040fe20000410000 */
[----:B------:R-:W-:Y:S01]  /*3d60*/  @P2 F2FP.F16.F32.PACK_AB R203, RZ, R198 ;  /* 0x000000c6ffcb223e */ /* 0x000fe200000000ff */
[----:B------:R-:W-:Y:S01]  /*3d70*/  FMUL.FTZ R198, R198, UR14 ;  /* 0x0000000ec6c67c20 */ /* 0x000fe20008410000 */
[----:B------:R-:W-:Y:S01]  /*3d80*/  @P2 F2FP.F16.F32.PACK_AB R205, RZ, R200 ;  /* 0x000000c8ffcd223e */ /* 0x000fe200000000ff */
[----:B------:R-:W-:Y:S01]  /*3d90*/  FMUL.FTZ R200, R200, UR14 ;  /* 0x0000000ec8c87c20 */ /* 0x000fe20008410000 */
[----:B------:R-:W-:Y:S01]  /*3da0*/  @P2 PRMT R69, R204, 0x7610, R69 ;  /* 0x00007610cc452816 */ /* 0x000fe20000000045 */
[----:B------:R-:W-:Y:S01]  /*3db0*/  FMUL.FTZ R204, R173, R89 ;  /* 0x00000059adcc7220 */ /* 0x000fe20000410000 */
[----:B------:R-:W-:Y:S01]  /*3dc0*/  @P2 PRMT R70, R203, 0x7610, R70 ;  /* 0x00007610cb462816 */ /* 0x000fe20000000046 */
[----:B------:R-:W-:Y:S01]  /*3dd0*/  FFMA.FTZ R203, R217, R107, R103 ;  /* 0x0000006bd9cb7223 */ /* 0x000fe20000010067 */
[----:B------:R-:W-:Y:S01]  /*3de0*/  @P2 F2FP.F16.F32.PACK_AB R202, RZ, R197 ;  /* 0x000000c5ffca223e */ /* 0x000fe200000000ff */
[----:B------:R-:W-:Y:S01]  /*3df0*/  FMUL.FTZ R197, R197, UR14 ;  /* 0x0000000ec5c57c20 */ /* 0x000fe20008410000 */
[----:B------:R-:W-:Y:S01]  /*3e00*/  @P2 PRMT R69, R69, 0x5410, R205 ;  /* 0x0000541045452816 */ /* 0x000fe200000000cd */
[----:B------:R-:W-:Y:S01]  /*3e10*/  FADD.FTZ R203, R216, -R203 ;  /* 0x800000cbd8cb7221 */ /* 0x000fe20000010000 */
[----:B------:R-:W-:Y:S01]  /*3e20*/  @P2 PRMT R70, R70, 0x5410, R202 ;  /* 0x0000541046462816 */ /* 0x000fe200000000ca */
[----:B------:R-:W-:Y:S01]  /*3e30*/  FMUL.FTZ R202, R173, R85 ;  /* 0x00000055adca7220 */ /* 0x000fe20000410000 */
[----:B------:R-:W-:Y:S01]  /*3e40*/  @P2 PRMT R71, R71, 0x5410, R201 ;  /* 0x0000541047472816 */ /* 0x000fe200000000c9 */
[----:B------:R-:W-:Y:S01]  /*3e50*/  @P0 HADD2.F32 R85, -RZ, R52.H1_H1 ;  /* 0x30000034ff550230 */ /* 0x000fe20000004100 */
[----:B------:R-:W-:Y:S01]  /*3e60*/  F2FP.F16.F32.PACK_AB R75, R83, R75 ;  /* 0x0000004b534b723e */ /* 0x000fe200000000ff */
[C---:B------:R-:W-:Y:S01]  /*3e70*/  FMUL.FTZ R201, R173.reuse, R92 ;  /* 0x0000005cadc97220 */ /* 0x040fe20000410000 */
[----:B------:R-:W-:Y:S01]  /*3e80*/  FMUL.FTZ R203, R173, R203 ;  /* 0x000000cbadcb7220 */ /* 0x000fe20000410000 */
[----:B------:R-:W-:Y:S01]  /*3e90*/  @P1 MOV R88, R142 ;  /* 0x0000008e00581202 */ /* 0x000fe20000000f00 */
[----:B------:R-:W-:Y:S01]  /*3ea0*/  @P0 FADD.FTZ R202, R202, R85 ;  /* 0x00000055caca0221 */ /* 0x000fe20000010000 */
[----:B-1----:R-:W-:-:S04]  /*3eb0*/  @P2 IMAD.WIDE.U32 R72, R172, 0x10, R72 ;  /* 0x00000010ac482825 */ /* 0x002fc800078e0048 */
[----:B------:R-:W-:Y:S01]  /*3ec0*/  FADD.FTZ R105, R105, -R100 ;  /* 0x8000006469697221 */ /* 0x000fe20000010000 */
[----:B------:R-:W-:Y:S01]  /*3ed0*/  FADD.FTZ R222, R222, -R223 ;  /* 0x800000dfdede7221 */ /* 0x000fe20000010000 */
[-CC-:B------:R-:W-:Y:S01]  /*3ee0*/  FFMA.FTZ R102, R102, R107.reuse, R103.reuse ;  /* 0x0000006b66667223 */ /* 0x180fe20000010067 */
[----:B------:R-:W-:Y:S01]  /*3ef0*/  @P0 HADD2.F32 R85, -RZ, R53.H1_H1 ;  /* 0x30000035ff550230 */ /* 0x000fe20000004100 */
[----:B------:R1:W-:Y:S01]  /*3f00*/  @P2 STG.E.128 desc[UR4][R72.64], R68 ;  /* 0x0000004448002986 */ /* 0x0003e2000c101d04 */
[----:B------:R-:W-:Y:S01]  /*3f10*/  FMUL.FTZ R222, R173, R222 ;  /* 0x000000deadde7220 */ /* 0x000fe20000410000 */
[-C--:B------:R-:W-:Y:S01]  /*3f20*/  FFMA.FTZ R225, R225, R107.reuse, R103 ;  /* 0x0000006be1e17223 */ /* 0x080fe20000010067 */
[----:B------:R-:W-:Y:S01]  /*3f30*/  FADD.FTZ R106, R106, -R102 ;  /* 0x800000666a6a7221 */ /* 0x000fe20000010000 */
[----:B------:R-:W-:Y:S01]  /*3f40*/  @P0 FADD.FTZ R204, R204, R85 ;  /* 0x00000055cccc0221 */ /* 0x000fe20000010000 */
[-C--:B------:R-:W-:Y:S01]  /*3f50*/  FFMA.FTZ R221, R221, R107.reuse, R103 ;  /* 0x0000006bdddd7223 */ /* 0x080fe20000010067 */
[----:B------:R-:W-:Y:S01]  /*3f60*/  FADD.FTZ R224, R224, -R225 ;  /* 0x800000e1e0e07221 */ /* 0x000fe20000010000 */
[----:B------:R-:W-:Y:S01]  /*3f70*/  FFMA.FTZ R104, R104, R107, R103 ;  /* 0x0000006b68687223 */ /* 0x000fe20000010067 */
[C---:B------:R-:W-:Y:S01]  /*3f80*/  FMUL.FTZ R98, R173.reuse, R98 ;  /* 0x00000062ad627220 */ /* 0x040fe20000410000 */
[----:B------:R-:W-:Y:S01]  /*3f90*/  FADD.FTZ R220, R220, -R221 ;  /* 0x800000dddcdc7221 */ /* 0x000fe20000010000 */
[----:B------:R-:W-:Y:S01]  /*3fa0*/  FMUL.FTZ R224, R173, R224 ;  /* 0x000000e0ade07220 */ /* 0x000fe20000410000 */
[----:B------:R-:W-:Y:S01]  /*3fb0*/  FADD.FTZ R101, R101, -R104 ;  /* 0x8000006865657221 */ /* 0x000fe20000010000 */
[----:B------:R-:W-:-:S02]  /*3fc0*/  @P0 HADD2.F32 R104, -RZ, R55.H0_H0 ;  /* 0x20000037ff680230 */ /* 0x000fc40000004100 */
[C---:B------:R-:W-:Y:S01]  /*3fd0*/  FMUL.FTZ R220, R173.reuse, R220 ;  /* 0x000000dcaddc7220 */ /* 0x040fe20000410000 */
[C---:B------:R-:W-:Y:S01]  /*3fe0*/  FMUL.FTZ R105, R173.reuse, R105 ;  /* 0x00000069ad697220 */ /* 0x040fe20000410000 */
[C---:B------:R-:W-:Y:S01]  /*3ff0*/  FMUL.FTZ R101, R173.reuse, R101 ;  /* 0x00000065ad657220 */ /* 0x040fe20000410000 */
[----:B------:R-:W-:Y:S01]  /*4000*/  FMUL.FTZ R106, R173, R106 ;  /* 0x0000006aad6a7220 */ /* 0x000fe20000410000 */
[----:B------:R-:W-:Y:S01]  /*4010*/  @P0 FADD.FTZ R220, R220, R104 ;  /* 0x00000068dcdc0221 */ /* 0x000fe20000010000 */
[----:B-1----:R-:W-:Y:S01]  /*4020*/  F2FP.F16.F32.PACK_AB R72, R82, R74 ;  /* 0x0000004a5248723e */ /* 0x002fe200000000ff */
[----:B------:R-:W-:Y:S01]  /*4030*/  @P0 HADD2.F32 R104, -RZ, R49.H1_H1 ;  /* 0x30000031ff680230 */ /* 0x000fe20000004100 */
[----:B------:R-:W-:Y:S01]  /*4040*/  FSEL R74, R198, RZ, P4 ;  /* 0x000000ffc64a7208 */ /* 0x000fe20002000000 */
[-CC-:B------:R-:W-:Y:S01]  /*4050*/  FFMA.FTZ R189, R189, R107.reuse, R103.reuse ;  /* 0x0000006bbdbd7223 */ /* 0x180fe20000010067 */
[----:B------:R-:W-:Y:S01]  /*4060*/  FSEL R73, R197, RZ, P5 ;  /* 0x000000ffc5497208 */ /* 0x000fe20002800000 */
[-CC-:B------:R-:W-:Y:S01]  /*4070*/  FFMA.FTZ R90, R90, R107.reuse, R103.reuse ;  /* 0x0000006b5a5a7223 */ /* 0x180fe20000010067 */
[----:B------:R-:W-:Y:S01]  /*4080*/  FSEL R82, R200, RZ, P3 ;  /* 0x000000ffc8527208 */ /* 0x000fe20001800000 */
[----:B------:R-:W-:Y:S01]  /*4090*/  @P0 FADD.FTZ R101, R101, R104 ;  /* 0x0000006865650221 */ /* 0x000fe20000010000 */
[----:B------:R-:W-:Y:S01]  /*40a0*/  F2FP.F16.F32.PACK_AB R74, R73, R74 ;  /* 0x0000004a494a723e */ /* 0x000fe200000000ff */
[----:B------:R-:W-:Y:S01]  /*40b0*/  @P0 HADD2.F32 R104, -RZ, R50.H1_H1 ;  /* 0x30000032ff680230 */ /* 0x000fe20000004100 */
[----:B------:R-:W-:Y:S01]  /*40c0*/  FSEL R73, R199, RZ, P6 ;  /* 0x000000ffc7497208 */ /* 0x000fe20003000000 */
[-CC-:B------:R-:W-:Y:S01]  /*40d0*/  FFMA.FTZ R94, R94, R107.reuse, R103.reuse ;  /* 0x0000006b5e5e7223 */ /* 0x180fe20000010067 */
[----:B------:R-:W-:Y:S01]  /*40e0*/  @P1 LOP3.LUT P4, RZ, R138, 0xff0000, RZ, 0xc0, !PT ;  /* 0x00ff00008aff1812 */ /* 0x000fe2000788c0ff */
[----:B------:R-:W-:Y:S01]  /*40f0*/  FFMA.FTZ R96, R96, R107, R103 ;  /* 0x0000006b60607223 */ /* 0x000fe20000010067 */
[----:B------:R-:W-:Y:S01]  /*4100*/  F2FP.F16.F32.PACK_AB R73, R82, R73 ;  /* 0x000000495249723e */ /* 0x000fe200000000ff */
[----:B0-----:R-:W-:Y:S01]  /*4110*/  IMAD.WIDE.U32 R82, R172, 0x10, R208 ;  /* 0x00000010ac527825 */ /* 0x001fe200078e00d0 */
[----:B------:R-:W-:-:S03]  /*4120*/  @P1 LOP3.LUT P3, RZ, R138, 0xff000000, RZ, 0xc0, !PT ;  /* 0xff0000008aff1812 */ /* 0x000fc6000786c0ff */
[----:B------:R-:W-:Y:S01]  /*4130*/  FFMA.FTZ R209, R86, R107, R103 ;  /* 0x0000006b56d17223 */ /* 0x000fe20000010067 */
[----:B------:R-:W-:Y:S01]  /*4140*/  FMUL.FTZ R208, R173, R87 ;  /* 0x00000057add07220 */ /* 0x000fe20000410000 */
[----:B------:R-:W-:Y:S01]  /*4150*/  @P0 HADD2.F32 R86, -RZ, R58.H0_H0 ;  /* 0x2000003aff560230 */ /* 0x000fe20000004100 */
[----:B------:R0:W-:Y:S01]  /*4160*/  STG.E.128 desc[UR4][R82.64], R72 ;  /* 0x0000004852007986 */ /* 0x0001e2000c101d04 */
[----:B------:R-:W-:Y:S01]  /*4170*/  @P1 FSEL R191, R200, RZ, P3 ;  /* 0x000000ffc8bf1208 */ /* 0x000fe20001800000 */
[----:B------:R-:W-:Y:S01]  /*4180*/  FADD.FTZ R209, R213, -R209 ;  /* 0x800000d1d5d17221 */ /* 0x000fe20000010000 */
[----:B------:R-:W-:Y:S01]  /*4190*/  @P1 LOP3.LUT P3, RZ, R139, 0xff00, RZ, 0xc0, !PT ;  /* 0x0000ff008bff1812 */ /* 0x000fe2000786c0ff */
[----:B------:R-:W-:Y:S01]  /*41a0*/  @P0 HADD2.F32 R87, -RZ, R52.H0_H0 ;  /* 0x20000034ff570230 */ /* 0x000fe20000004100 */
[----:B------:R-:W-:Y:S01]  /*41b0*/  @P1 F2FP.F16.F32.PACK_AB R191, RZ, R191 ;  /* 0x000000bfffbf123e */ /* 0x000fe200000000ff */
[----:B------:R-:W-:Y:S01]  /*41c0*/  FMUL.FTZ R209, R173, R209 ;  /* 0x000000d1add17220 */ /* 0x000fe20000410000 */
[----:B------:R-:W-:Y:S01]  /*41d0*/  @P0 FADD.FTZ R106, R106, R104 ;  /* 0x000000686a6a0221 */ /* 0x000fe20000010000 */
[----:B------:R-:W-:Y:S01]  /*41e0*/  FADD.FTZ R226, R226, -R189 ;  /* 0x800000bde2e27221 */ /* 0x000fe20000010000 */
[----:B------:R-:W-:Y:S01]  /*41f0*/  @P0 FADD.FTZ R201, R201, R87 ;  /* 0x00000057c9c90221 */ /* 0x000fe20000010000 */
[----:B------:R-:W-:Y:S01]  /*4200*/  FADD.FTZ R90, R91, -R90 ;  /* 0x8000005a5b5a7221 */ /* 0x000fe20000010000 */
[----:B------:R-:W-:Y:S01]  /*4210*/  FADD.FTZ R95, R95, -R94 ;  /* 0x8000005e5f5f7221 */ /* 0x000fe20000010000 */
[----:B------:R-:W-:Y:S01]  /*4220*/  FADD.FTZ R96, R97, -R96 ;  /* 0x8000006061607221 */ /* 0x000fe20000010000 */
[----:B------:R-:W-:Y:S01]  /*4230*/  FMUL.FTZ R85, R201, UR14 ;  /* 0x0000000ec9557c20 */ /* 0x000fe20008410000 */
[C---:B------:R-:W-:Y:S01]  /*4240*/  FMUL.FTZ R226, R173.reuse, R226 ;  /* 0x000000e2ade27220 */ /* 0x040fe20000410000 */
[C---:B------:R-:W-:Y:S01]  /*4250*/  FMUL.FTZ R90, R173.reuse, R90 ;  /* 0x0000005aad5a7220 */ /* 0x040fe20000410000 */
[C---:B------:R-:W-:Y:S01]  /*4260*/  FMUL.FTZ R95, R173.reuse, R95 ;  /* 0x0000005fad5f7220 */ /* 0x040fe20000410000 */
[----:B------:R-:W-:Y:S01]  /*4270*/  @P2 F2FP.F16.F32.PACK_AB R201, RZ, R201 ;  /* 0x000000c9ffc9223e */ /* 0x000fe200000000ff */
[----:B0-----:R-:W-:Y:S01]  /*4280*/  FFMA.FTZ R75, R194, R107, R103 ;  /* 0x0000006bc24b7223 */ /* 0x001fe20000010067 */
[----:B------:R-:W-:Y:S01]  /*4290*/  MOV R72, R78 ;  /* 0x0000004e00487202 */ /* 0x000fe20000000f00 */
[----:B------:R-:W-:Y:S01]  /*42a0*/  FMUL.FTZ R73, R173, R190 ;  /* 0x000000bead497220 */ /* 0x000fe20000410000 */
[----:B------:R-:W-:Y:S01]  /*42b0*/  @P1 MOV R74, R140 ;  /* 0x0000008c004a1202 */ /* 0x000fe20000000f00 */
[----:B------:R-:W-:Y:S01]  /*42c0*/  FADD.FTZ R75, R195, -R75 ;  /* 0x8000004bc34b7221 */ /* 0x000fe20000010000 */
[----:B------:R-:W-:Y:S01]  /*42d0*/  LOP3.LUT P5, RZ, R72, 0xff, RZ, 0xc0, !PT ;  /* 0x000000ff48ff7812 */ /* 0x000fe200078ac0ff */
[--C-:B------:R-:W-:Y:S01]  /*42e0*/  @P0 HADD2.F32 R72, -RZ, R56.reuse.H0_H0 ;  /* 0x20000038ff480230 */ /* 0x100fe20000004100 */
[----:B------:R-:W-:Y:S01]  /*42f0*/  @P1 LOP3.LUT P6, RZ, R74, 0xff, RZ, 0xc0, !PT ;  /* 0x000000ff4aff1812 */ /* 0x000fe200078cc0ff */
[--C-:B------:R-:W-:Y:S01]  /*4300*/  @P0 HADD2.F32 R74, -RZ, R57.reuse.H0_H0 ;  /* 0x20000039ff4a0230 */ /* 0x100fe20000004100 */
[----:B------:R-:W-:Y:S01]  /*4310*/  @P1 FSEL R190, R199, RZ, P4 ;  /* 0x000000ffc7be1208 */ /* 0x000fe20002000000 */
[----:B------:R-:W-:Y:S01]  /*4320*/  FMUL.FTZ R75, R173, R75 ;  /* 0x0000004bad4b7220 */ /* 0x000fe20000410000 */
[----:B------:R-:W-:Y:S01]  /*4330*/  @P0 FADD.FTZ R73, R73, R72 ;  /* 0x0000004849490221 */ /* 0x000fe20000010000 */
[----:B------:R-:W-:Y:S01]  /*4340*/  @P0 HADD2.F32 R72, -RZ, R56.H1_H1 ;  /* 0x30000038ff480230 */ /* 0x000fe20000004100 */
[----:B------:R-:W-:Y:S01]  /*4350*/  @P1 LOP3.LUT P4, RZ, R139, 0xff, RZ, 0xc0, !PT ;  /* 0x000000ff8bff1812 */ /* 0x000fe2000788c0ff */
[----:B------:R-:W-:Y:S01]  /*4360*/  @P0 FADD.FTZ R75, R75, R74 ;  /* 0x0000004a4b4b0221 */ /* 0x000fe20000010000 */
[----:B------:R-:W-:Y:S01]  /*4370*/  @P1 FSEL R74, R197, RZ, P3 ;  /* 0x000000ffc54a1208 */ /* 0x000fe20001800000 */
[----:B------:R-:W-:Y:S01]  /*4380*/  FMUL.FTZ R82, R73, UR14 ;  /* 0x0000000e49527c20 */ /* 0x000fe20008410000 */
[----:B------:R-:W-:Y:S01]  /*4390*/  @P0 FADD.FTZ R193, R193, R72 ;  /* 0x00000048c1c10221 */ /* 0x000fe20000010000 */
[----:B------:R-:W-:Y:S01]  /*43a0*/  @P1 FSEL R194, R198, RZ, P4 ;  /* 0x000000ffc6c21208 */ /* 0x000fe20002000000 */
[----:B------:R-:W-:Y:S01]  /*43b0*/  @P0 HADD2.F32 R72, -RZ, R57.H1_H1 ;  /* 0x30000039ff480230 */ /* 0x000fe20000004100 */
[----:B------:R-:W-:Y:S01]  /*43c0*/  @P1 LOP3.LUT P4, RZ, R139, 0xff0000, RZ, 0xc0, !PT ;  /* 0x00ff00008bff1812 */ /* 0x000fe2000788c0ff */
[----:B------:R-:W-:Y:S01]  /*43d0*/  FMUL.FTZ R83, R193, UR14 ;  /* 0x0000000ec1537c20 */ /* 0x000fe20008410000 */
[----:B------:R-:W-:Y:S01]  /*43e0*/  @P1 LOP3.LUT P3, RZ, R139, 0xff000000, RZ, 0xc0, !PT ;  /* 0xff0000008bff1812 */ /* 0x000fe2000786c0ff */
[----:B------:R-:W-:Y:S01]  /*43f0*/  FMUL.FTZ R178, R75, UR14 ;  /* 0x0000000e4bb27c20 */ /* 0x000fe20008410000 */
[----:B------:R-:W-:Y:S01]  /*4400*/  @P1 FSEL R197, R188, RZ, P4 ;  /* 0x000000ffbcc51208 */ /* 0x000fe20002000000 */
[----:B------:R-:W-:Y:S01]  /*4410*/  @P0 FADD.FTZ R192, R192, R72 ;  /* 0x00000048c0c00221 */ /* 0x000fe20000010000 */
[----:B------:R-:W-:-:S02]  /*4420*/  LOP3.LUT P4, RZ, R78, 0xff00, RZ, 0xc0, !PT ;  /* 0x0000ff004eff7812 */ /* 0x000fc4000788c0ff */
[----:B------:R-:W-:Y:S01]  /*4430*/  @P1 FSEL R196, R196, RZ, P3 ;  /* 0x000000ffc4c41208 */ /* 0x000fe20001800000 */
[----:B------:R-:W-:Y:S01]  /*4440*/  FMUL.FTZ R179, R192, UR14 ;  /* 0x0000000ec0b37c20 */ /* 0x000fe20008410000 */
        /* <DEDUP_REMOVED lines=16> */
[----:B------:R-:W-:Y:S01]  /*4550*/  LOP3.LUT P3, RZ, R79, 0xff000000, RZ, 0xc0, !PT ;  /* 0xff0000004fff7812 */ /* 0x000fe2000786c0ff */
[----:B------:R-:W-:Y:S01]  /*4560*/  FFMA.FTZ R79, R212, R107, R103 ;  /* 0x0000006bd44f7223 */ /* 0x000fe20000010067 */
[----:B------:R-:W-:Y:S01]  /*4570*/  @P1 F2FP.F16.F32.PACK_AB R194, RZ, R194 ;  /* 0x000000c2ffc2123e */ /* 0x000fe200000000ff */
[----:B------:R-:W0:Y:S01]  /*4580*/  LDC.64 R212, c[0x0][0x2f8] ;  /* 0x0000be00ffd47b82 */ /* 0x000e220000000a00 */
[----:B------:R-:W-:Y:S01]  /*4590*/  @P1 F2FP.F16.F32.PACK_AB R102, RZ, R74 ;  /* 0x0000004aff66123e */ /* 0x000fe200000000ff */
[----:B------:R-:W-:Y:S01]  /*45a0*/  FADD.FTZ R79, R211, -R79 ;  /* 0x8000004fd34f7221 */ /* 0x000fe20000010000 */
[----:B------:R-:W-:Y:S01]  /*45b0*/  @P1 PRMT R66, R194, 0x7610, R66 ;  /* 0x00007610c2421816 */ /* 0x000fe20000000042 */
[----:B------:R-:W-:Y:S01]  /*45c0*/  FMUL.FTZ R194, R101, UR14 ;  /* 0x0000000e65c27c20 */ /* 0x000fe20008410000 */
[----:B------:R-:W-:Y:S01]  /*45d0*/  @P1 F2FP.F16.F32.PACK_AB R190, RZ, R190 ;  /* 0x000000beffbe123e */ /* 0x000fe200000000ff */
[C---:B------:R-:W-:Y:S01]  /*45e0*/  FMUL.FTZ R79, R173.reuse, R79 ;  /* 0x0000004fad4f7220 */ /* 0x040fe20000410000 */
[----:B------:R-:W-:Y:S01]  /*45f0*/  @P1 F2FP.F16.F32.PACK_AB R197, RZ, R197 ;  /* 0x000000c5ffc5123e */ /* 0x000fe200000000ff */
[----:B------:R-:W-:Y:S01]  /*4600*/  FMUL.FTZ R173, R173, R96 ;  /* 0x00000060adad7220 */ /* 0x000fe20000410000 */
[----:B------:R-:W-:Y:S01]  /*4610*/  @P1 PRMT R66, R66, 0x5410, R102 ;  /* 0x0000541042421816 */ /* 0x000fe20000000066 */
[----:B------:R-:W-:Y:S01]  /*4620*/  @P0 FADD.FTZ R79, R79, R86 ;  /* 0x000000564f4f0221 */ /* 0x000fe20000010000 */
[----:B------:R-:W-:Y:S01]  /*4630*/  @P0 HADD2.F32 R86, -RZ, R58.H1_H1 ;  /* 0x3000003aff560230 */ /* 0x000fe20000004100 */
[----:B------:R-:W-:Y:S01]  /*4640*/  @P1 F2FP.F16.F32.PACK_AB R196, RZ, R196 ;  /* 0x000000c4ffc4123e */ /* 0x000fe200000000ff */
[----:B------:R-:W-:-:S02]  /*4650*/  @P0 HADD2.F32 R102, -RZ, R55.H1_H1 ;  /* 0x30000037ff660230 */ /* 0x000fc40000004100 */
[----:B------:R-:W-:Y:S01]  /*4660*/  FMUL.FTZ R200, R79, UR14 ;  /* 0x0000000e4fc87c20 */ /* 0x000fe20008410000 */
[----:B------:R-:W-:Y:S01]  /*4670*/  @P2 F2FP.F16.F32.PACK_AB R79, RZ, R79 ;  /* 0x0000004fff4f223e */ /* 0x000fe200000000ff */
[----:B------:R-:W-:Y:S01]  /*4680*/  @P0 FADD.FTZ R209, R209, R86 ;  /* 0x00000056d1d10221 */ /* 0x000fe20000010000 */
[----:B------:R-:W-:Y:S01]  /*4690*/  MOV R86, R80 ;  /* 0x0000005000567202 */ /* 0x000fe20000000f00 */
[----:B------:R-:W-:Y:S01]  /*46a0*/  @P0 FADD.FTZ R224, R224, R102 ;  /* 0x00000066e0e00221 */ /* 0x000fe20000010000 */
[C---:B------:R-:W-:Y:S01]  /*46b0*/  FSEL R206, R200.reuse, RZ, P5 ;  /* 0x000000ffc8ce7208 */ /* 0x040fe20002800000 */
[----:B------:R-:W-:Y:S01]  /*46c0*/  FMUL.FTZ R177, R209, UR14 ;  /* 0x0000000ed1b17c20 */ /* 0x000fe20008410000 */
[----:B------:R-:W-:Y:S01]  /*46d0*/  @P1 LOP3.LUT P5, RZ, R141, 0xff, RZ, 0xc0, !PT ;  /* 0x000000ff8dff1812 */ /* 0x000fe200078ac0ff */
[----:B------:R-:W-:Y:S01]  /*46e0*/  @P0 HADD2.F32 R102, -RZ, R48.H0_H0 ;  /* 0x20000030ff660230 */ /* 0x000fe20000004100 */
[----:B------:R-:W-:Y:S02]  /*46f0*/  @P2 PRMT R70, R79, 0x7610, R70 ;  /* 0x000076104f462816 */ /* 0x000fe40000000046 */
[----:B------:R-:W-:-:S02]  /*4700*/  @P1 FSEL R200, R200, RZ, P5 ;  /* 0x000000ffc8c81208 */ /* 0x000fc40002800000 */
[----:B------:R-:W-:Y:S01]  /*4710*/  LOP3.LUT P5, RZ, R86, 0xff, RZ, 0xc0, !PT ;  /* 0x000000ff56ff7812 */ /* 0x000fe200078ac0ff */
[--C-:B------:R-:W-:Y:S01]  /*4720*/  @P0 HADD2.F32 R86, -RZ, R59.reuse.H0_H0 ;  /* 0x2000003bff560230 */ /* 0x100fe20000004100 */
[----:B------:R-:W-:Y:S01]  /*4730*/  FSEL R205, R177, RZ, P6 ;  /* 0x000000ffb1cd7208 */ /* 0x000fe20003000000 */
[----:B------:R-:W-:Y:S01]  /*4740*/  @P0 FADD.FTZ R98, R98, R102 ;  /* 0x0000006662620221 */ /* 0x000fe20000010000 */
[----:B------:R-:W-:Y:S01]  /*4750*/  FSEL R89, R85, RZ, P5 ;  /* 0x000000ff55597208 */ /* 0x000fe20002800000 */
[----:B------:R-:W-:Y:S02]  /*4760*/  @P0 HADD2.F32 R102, -RZ, R50.H0_H0 ;  /* 0x20000032ff660230 */ /* 0x000fe40000004100 */
[----:B------:R-:W-:Y:S01]  /*4770*/  @P0 FADD.FTZ R207, R207, R86 ;  /* 0x00000056cfcf0221 */ /* 0x000fe20000010000 */
[----:B------:R-:W-:Y:S01]  /*4780*/  @P0 HADD2.F32 R86, -RZ, R59.H1_H1 ;  /* 0x3000003bff560230 */ /* 0x000fe20000004100 */
[----:B------:R-:W-:Y:S02]  /*4790*/  LOP3.LUT P5, RZ, R80, 0xff0000, RZ, 0xc0, !PT ;  /* 0x00ff000050ff7812 */ /* 0x000fe400078ac0ff */
[----:B------:R-:W-:Y:S01]  /*47a0*/  FMUL.FTZ R198, R207, UR14 ;  /* 0x0000000ecfc67c20 */ /* 0x000fe20008410000 */
[----:B------:R-:W-:Y:S01]  /*47b0*/  @P1 LOP3.LUT P6, RZ, R141, 0xff00, RZ, 0xc0, !PT ;  /* 0x0000ff008dff1812 */ /* 0x000fe200078cc0ff */
[----:B------:R-:W-:Y:S01]  /*47c0*/  @P0 FADD.FTZ R208, R208, R86 ;  /* 0x00000056d0d00221 */ /* 0x000fe20000010000 */
[----:B------:R-:W-:Y:S01]  /*47d0*/  @P0 HADD2.F32 R86, -RZ, R53.H0_H0 ;  /* 0x20000035ff560230 */ /* 0x000fe20000004100 */
[----:B------:R-:W-:Y:S01]  /*47e0*/  @P1 PRMT R65, R190, 0x7610, R65 ;  /* 0x00007610be411816 */ /* 0x000fe20000000041 */
[----:B------:R-:W-:Y:S01]  /*47f0*/  @P0 FADD.FTZ R105, R105, R102 ;  /* 0x0000006669690221 */ /* 0x000fe20000010000 */
[----:B------:R-:W-:Y:S01]  /*4800*/  FMUL.FTZ R199, R208, UR14 ;  /* 0x0000000ed0c77c20 */ /* 0x000fe20008410000 */
[----:B------:R-:W-:Y:S01]  /*4810*/  FSEL R211, R198, RZ, P4 ;  /* 0x000000ffc6d37208 */ /* 0x000fe20002000000 */
[----:B------:R-:W-:Y:S01]  /*4820*/  @P0 FADD.FTZ R203, R203, R86 ;  /* 0x00000056cbcb0221 */ /* 0x000fe20000010000 */
[----:B------:R-:W-:Y:S01]  /*4830*/  FMUL.FTZ R86, R202, UR14 ;  /* 0x0000000eca567c20 */ /* 0x000fe20008410000 */
[----:B------:R-:W-:Y:S01]  /*4840*/  @P1 LOP3.LUT P4, RZ, R141, 0xff0000, RZ, 0xc0, !PT ;  /* 0x00ff00008dff1812 */ /* 0x000fe2000788c0ff */
[----:B------:R-:W-:Y:S01]  /*4850*/  FMUL.FTZ R102, R98, UR14 ;  /* 0x0000000e62667c20 */ /* 0x000fe20008410000 */
[----:B------:R-:W-:Y:S01]  /*4860*/  FSEL R210, R199, RZ, P3 ;  /* 0x000000ffc7d27208 */ /* 0x000fe20001800000 */
[----:B------:R-:W-:Y:S01]  /*4870*/  FMUL.FTZ R87, R203, UR14 ;  /* 0x0000000ecb577c20 */ /* 0x000fe20008410000 */
[----:B------:R-:W-:Y:S01]  /*4880*/  LOP3.LUT P3, RZ, R80, 0xff00, RZ, 0xc0, !PT ;  /* 0x0000ff0050ff7812 */ /* 0x000fe2000786c0ff */
[----:B------:R-:W-:Y:S01]  /*4890*/  FMUL.FTZ R190, R106, UR14 ;  /* 0x0000000e6abe7c20 */ /* 0x000fe20008410000 */
[----:B------:R-:W-:-:S02]  /*48a0*/  @P1 FSEL R198, R198, RZ, P4 ;  /* 0x000000ffc6c61208 */ /* 0x000fc40002000000 */
[----:B------:R-:W-:Y:S02]  /*48b0*/  FSEL R92, R86, RZ, P3 ;  /* 0x000000ff565c7208 */ /* 0x000fe40001800000 */
[----:B------:R-:W-:Y:S02]  /*48c0*/  LOP3.LUT P3, RZ, R80, 0xff000000, RZ, 0xc0, !PT ;  /* 0xff00000050ff7812 */ /* 0x000fe4000786c0ff */
[----:B------:R-:W-:Y:S01]  /*48d0*/  @P2 F2FP.F16.F32.PACK_AB R80, RZ, R73 ;  /* 0x00000049ff50223e */ /* 0x000fe200000000ff */
[----:B------:R-:W-:Y:S01]  /*48e0*/  @P0 HADD2.F32 R73, -RZ, R54.H0_H0 ;  /* 0x20000036ff490230 */ /* 0x000fe20000004100 */
[----:B------:R-:W-:Y:S02]  /*48f0*/  FSEL R93, R87, RZ, P5 ;  /* 0x000000ff575d7208 */ /* 0x000fe40002800000 */
[----:B------:R-:W-:Y:S02]  /*4900*/  @P1 LOP3.LUT P4, RZ, R141, 0xff000000, RZ, 0xc0, !PT ;  /* 0xff0000008dff1812 */ /* 0x000fe4000788c0ff */
[----:B------:R-:W-:Y:S01]  /*4910*/  @P0 FADD.FTZ R218, R218, R73 ;  /* 0x00000049dada0221 */ /* 0x000fe20000010000 */
[----:B------:R-:W-:-:S02]  /*4920*/  LOP3.LUT P5, RZ, R81, 0xff, RZ, 0xc0, !PT ;  /* 0x000000ff51ff7812 */ /* 0x000fc400078ac0ff */
[----:B------:R-:W-:Y:S01]  /*4930*/  @P1 FSEL R177, R177, RZ, P6 ;  /* 0x000000ffb1b11208 */ /* 0x000fe20003000000 */
[----:B------:R-:W-:Y:S01]  /*4940*/  FMUL.FTZ R99, R218, UR14 ;  /* 0x0000000eda637c20 */ /* 0x000fe20008410000 */
[----:B------:R-:W-:Y:S02]  /*4950*/  @P1 FSEL R199, R199, RZ, P4 ;  /* 0x000000ffc7c71208 */ /* 0x000fe40002000000 */
[----:B------:R-:W-:Y:S01]  /*4960*/  @P1 LOP3.LUT P6, RZ, R88, 0xff, RZ, 0xc0, !PT ;  /* 0x000000ff58ff1812 */ /* 0x000fe200078cc0ff */
[----:B------:R-:W-:Y:S01]  /*4970*/  FMUL.FTZ R88, R204, UR14 ;  /* 0x0000000ecc587c20 */ /* 0x000fe20008410000 */
[----:B------:R-:W-:Y:S02]  /*4980*/  FSEL R100, R99, RZ, P5 ;  /* 0x000000ff63647208 */ /* 0x000fe40002800000 */
[----:B------:R-:W-:Y:S02]  /*4990*/  @P1 LOP3.LUT P4, RZ, R142, 0xff00, RZ, 0xc0, !PT ;  /* 0x0000ff008eff1812 */ /* 0x000fe4000788c0ff */
[----:B------:R-:W-:Y:S01]  /*49a0*/  F2FP.F16.F32.PACK_AB R73, R78, R195 ;  /* 0x000000c34e49723e */ /* 0x000fe200000000ff */
[----:B------:R-:W-:Y:S01]  /*49b0*/  FMUL.FTZ R195, R105, UR14 ;  /* 0x0000000e69c37c20 */ /* 0x000fe20008410000 */
[----:B------:R-:W-:-:S02]  /*49c0*/  @P1 LOP3.LUT P5, RZ, R143, 0xff, RZ, 0xc0, !PT ;  /* 0x000000ff8fff1812 */ /* 0x000fc400078ac0ff */
[----:B------:R-:W-:Y:S02]  /*49d0*/  MOV R78, R76 ;  /* 0x0000004c004e7202 */ /* 0x000fe40000000f00 */
[----:B------:R-:W-:Y:S02]  /*49e0*/  @P1 FSEL R85, R85, RZ, P6 ;  /* 0x000000ff55551208 */ /* 0x000fe40003000000 */
[----:B------:R-:W-:Y:S02]  /*49f0*/  @P1 FSEL R86, R86, RZ, P4 ;  /* 0x000000ff56561208 */ /* 0x000fe40002000000 */
[----:B------:R-:W-:Y:S02]  /*4a00*/  @P1 FSEL R99, R99, RZ, P5 ;  /* 0x000000ff63631208 */ /* 0x000fe40002800000 */
[C---:B------:R-:W-:Y:S02]  /*4a10*/  @P1 LOP3.LUT P6, RZ, R142.reuse, 0xff0000, RZ, 0xc0, !PT ;  /* 0x00ff00008eff1812 */ /* 0x040fe400078cc0ff */
[----:B------:R-:W-:-:S02]  /*4a20*/  @P1 LOP3.LUT P4, RZ, R142, 0xff000000, RZ, 0xc0, !PT ;  /* 0xff0000008eff1812 */ /* 0x000fc4000788c0ff */
[----:B------:R-:W-:Y:S01]  /*4a30*/  LOP3.LUT P5, RZ, R78, 0xff, RZ, 0xc0, !PT ;  /* 0x000000ff4eff7812 */ /* 0x000fe200078ac0ff */
[----:B------:R-:W-:Y:S01]  /*4a40*/  @P0 HADD2.F32 R78, -RZ, R54.H1_H1 ;  /* 0x30000036ff4e0230 */ /* 0x000fe20000004100 */
[C---:B------:R-:W-:Y:S02]  /*4a50*/  FSEL R176, R88.reuse, RZ, P3 ;  /* 0x000000ff58b07208 */ /* 0x040fe40001800000 */
[----:B------:R-:W-:Y:S02]  /*4a60*/  @P1 FSEL R87, R87, RZ, P6 ;  /* 0x000000ff57571208 */ /* 0x000fe40003000000 */
[----:B------:R-:W-:Y:S01]  /*4a70*/  @P1 FSEL R88, R88, RZ, P4 ;  /* 0x000000ff58581208 */ /* 0x000fe20002000000 */
[----:B------:R-:W-:Y:S01]  /*4a80*/  @P0 FADD.FTZ R222, R222, R78 ;  /* 0x0000004edede0221 */ /* 0x000fe20000010000 */
[C---:B------:R-:W-:Y:S01]  /*4a90*/  LOP3.LUT P6, RZ, R81.reuse, 0xff00, RZ, 0xc0, !PT ;  /* 0x0000ff0051ff7812 */ /* 0x040fe200078cc0ff */
[----:B------:R-:W1:Y:S01]  /*4aa0*/  @P1 LDC.64 R78, c[0x0][0x300] ;  /* 0x0000c000ff4e1b82 */ /* 0x000e620000000a00 */
[----:B------:R-:W-:-:S02]  /*4ab0*/  LOP3.LUT P3, RZ, R81, 0xff0000, RZ, 0xc0, !PT ;  /* 0x00ff000051ff7812 */ /* 0x000fc4000786c0ff */
[----:B------:R-:W-:Y:S02]  /*4ac0*/  LOP3.LUT P4, RZ, R81, 0xff000000, RZ, 0xc0, !PT ;  /* 0xff00000051ff7812 */ /* 0x000fe4000788c0ff */
[----:B------:R-:W-:Y:S02]  /*4ad0*/  @P2 F2FP.F16.F32.PACK_AB R81, RZ, R75 ;  /* 0x0000004bff51223e */ /* 0x000fe400000000ff */
[----:B------:R-:W-:Y:S02]  /*4ae0*/  @P2 PRMT R68, R80, 0x7610, R68 ;  /* 0x0000761050442816 */ /* 0x000fe40000000044 */
[----:B------:R-:W-:Y:S02]  /*4af0*/  @P2 PRMT R69, R81, 0x7610, R69 ;  /* 0x0000761051452816 */ /* 0x000fe40000000045 */
[----:B------:R-:W2:Y:S01]  /*4b00*/  @P2 LDC.64 R80, c[0x0][0x308] ;  /* 0x0000c200ff502b82 */ /* 0x000ea20000000a00 */
[----:B------:R-:W-:Y:S02]  /*4b10*/  @P1 PRMT R67, R197, 0x7610, R67 ;  /* 0x00007610c5431816 */ /* 0x000fe40000000043 */
[----:B------:R-:W-:-:S02]  /*4b20*/  @P2 F2FP.F16.F32.PACK_AB R207, RZ, R207 ;  /* 0x000000cfffcf223e */ /* 0x000fc400000000ff */
[----:B------:R-:W-:Y:S01]  /*4b30*/  @P1 PRMT R65, R65, 0x5410, R191 ;  /* 0x0000541041411816 */ /* 0x000fe200000000bf */
[----:B------:R-:W-:Y:S01]  /*4b40*/  FMUL.FTZ R191, R222, UR14 ;  /* 0x0000000edebf7c20 */ /* 0x000fe20008410000 */
[----:B------:R-:W-:Y:S02]  /*4b50*/  @P1 PRMT R67, R67, 0x5410, R196 ;  /* 0x0000541043431816 */ /* 0x000fe400000000c4 */
[----:B------:R-:W-:Y:S02]  /*4b60*/  @P2 F2FP.F16.F32.PACK_AB R193, RZ, R193 ;  /* 0x000000c1ffc1223e */ /* 0x000fe400000000ff */
[----:B------:R-:W-:Y:S01]  /*4b70*/  @P2 F2FP.F16.F32.PACK_AB R192, RZ, R192 ;  /* 0x000000c0ffc0223e */ /* 0x000fe200000000ff */
[----:B-1----:R-:W-:Y:S01]  /*4b80*/  @P1 IMAD.WIDE.U32 R78, R172, 0x10, R78 ;  /* 0x00000010ac4e1825 */ /* 0x002fe200078e004e */
[----:B------:R-:W-:Y:S02]  /*4b90*/  @P2 F2FP.F16.F32.PACK_AB R209, RZ, R209 ;  /* 0x000000d1ffd1223e */ /* 0x000fe400000000ff */
[----:B------:R-:W-:-:S02]  /*4ba0*/  @P2 F2FP.F16.F32.PACK_AB R208, RZ, R208 ;  /* 0x000000d0ffd0223e */ /* 0x000fc400000000ff */
[----:B------:R-:W-:Y:S01]  /*4bb0*/  @P2 PRMT R71, R207, 0x7610, R71 ;  /* 0x00007610cf472816 */ /* 0x000fe20000000047 */
[----:B------:R0:W-:Y:S01]  /*4bc0*/  @P1 STG.E.128 desc[UR4][R78.64], R64 ;  /* 0x000000404e001986 */ /* 0x0001e2000c101d04 */
[----:B------:R-:W-:Y:S01]  /*4bd0*/  @P2 PRMT R68, R68, 0x5410, R193 ;  /* 0x0000541044442816 */ /* 0x000fe200000000c1 */
[----:B------:R-:W-:Y:S01]  /*4be0*/  FMUL.FTZ R193, R224, UR14 ;  /* 0x0000000ee0c17c20 */ /* 0x000fe20008410000 */
[----:B------:R-:W-:Y:S01]  /*4bf0*/  @P2 PRMT R69, R69, 0x5410, R192 ;  /* 0x0000541045452816 */ /* 0x000fe200000000c0 */
[----:B------:R-:W-:Y:S01]  /*4c00*/  FMUL.FTZ R192, R220, UR14 ;  /* 0x0000000edcc07c20 */ /* 0x000fe20008410000 */
[----:B------:R-:W-:Y:S01]  /*4c10*/  @P2 PRMT R70, R70, 0x5410, R209 ;  /* 0x0000541046462816 */ /* 0x000fe200000000d1 */
[----:B--2---:R-:W-:Y:S01]  /*4c20*/  @P2 IMAD.WIDE.U32 R80, R170, 0x10, R80 ;  /* 0x00000010aa502825 */ /* 0x004fe200078e0050 */
[----:B------:R-:W-:Y:S02]  /*4c30*/  @P2 PRMT R71, R71, 0x5410, R208 ;  /* 0x0000541047472816 */ /* 0x000fe400000000d0 */
[----:B------:R-:W-:-:S02]  /*4c40*/  F2FP.F16.F32.PACK_AB R75, R210, R211 ;  /* 0x000000d3d24b723e */ /* 0x000fc400000000ff */
[----:B------:R-:W-:Y:S01]  /*4c50*/  F2FP.F16.F32.PACK_AB R74, R205, R206 ;  /* 0x000000cecd4a723e */ /* 0x000fe200000000ff */
[----:B------:R1:W-:Y:S01]  /*4c60*/  @P2 STG.E.128 desc[UR4][R80.64], R68 ;  /* 0x0000004450002986 */ /* 0x0003e2000c101d04 */
[----:B------:R-:W-:Y:S02]  /*4c70*/  F2FP.F16.F32.PACK_AB R72, R72, R188 ;  /* 0x000000bc4848723e */ /* 0x000fe400000000ff */
[----:B------:R-:W-:Y:S02]  /*4c80*/  FSEL R196, R191, RZ, P6 ;  /* 0x000000ffbfc47208 */ /* 0x000fe40003000000 */
[----:B------:R-:W-:Y:S01]  /*4c90*/  @P1 LOP3.LUT P6, RZ, R143, 0xff00, RZ, 0xc0, !PT ;  /* 0x0000ff008fff1812 */ /* 0x000fe200078cc0ff */
[----:B0-----:R-:W-:Y:S01]  /*4ca0*/  IMAD.WIDE.U32 R78, R170, 0x10, R212 ;  /* 0x00000010aa4e7825 */ /* 0x001fe200078e00d4 */
[----:B------:R-:W-:Y:S02]  /*4cb0*/  FSEL R104, R102, RZ, P5 ;  /* 0x000000ff66687208 */ /* 0x000fe40002800000 */
[----:B------:R-:W-:-:S02]  /*4cc0*/  @P1 FSEL R191, R191, RZ, P6 ;  /* 0x000000ffbfbf1208 */ /* 0x000fc40003000000 */
[----:B------:R0:W-:Y:S01]  /*4cd0*/  STG.E.128 desc[UR4][R78.64], R72 ;  /* 0x000000484e007986 */ /* 0x0001e2000c101d04 */
[----:B------:R-:W-:Y:S02]  /*4ce0*/  LOP3.LUT P5, RZ, R77, 0xff, RZ, 0xc0, !PT ;  /* 0x000000ff4dff7812 */ /* 0x000fe400078ac0ff */
[----:B------:R-:W-:Y:S02]  /*4cf0*/  @P1 LOP3.LUT P6, RZ, R143, 0xff0000, RZ, 0xc0, !PT ;  /* 0x00ff00008fff1812 */ /* 0x000fe400078cc0ff */
[----:B------:R-:W-:Y:S02]  /*4d00*/  FSEL R188, R195, RZ, P5 ;  /* 0x000000ffc3bc7208 */ /* 0x000fe40002800000 */
[----:B------:R-:W-:Y:S01]  /*4d10*/  @P1 LOP3.LUT P5, RZ, R145, 0xff00, RZ, 0xc0, !PT ;  /* 0x0000ff0091ff1812 */ /* 0x000fe200078ac0ff */
[----:B-1----:R-:W1:Y:S01]  /*4d20*/  @P1 LDC.64 R80, c[0x0][0x300] ;  /* 0x0000c000ff501b82 */ /* 0x002e620000000a00 */
[----:B------:R-:W-:Y:S02]  /*4d30*/  @P1 F2FP.F16.F32.PACK_AB R82, RZ, R82 ;  /* 0x00000052ff52123e */ /* 0x000fe400000000ff */
[----:B------:R-:W-:-:S02]  /*4d40*/  @P1 F2FP.F16.F32.PACK_AB R178, RZ, R178 ;  /* 0x000000b2ffb2123e */ /* 0x000fc400000000ff */
[----:B------:R-:W-:Y:S02]  /*4d50*/  @P1 F2FP.F16.F32.PACK_AB R200, RZ, R200 ;  /* 0x000000c8ffc8123e */ /* 0x000fe400000000ff */
[----:B------:R-:W-:Y:S02]  /*4d60*/  @P1 F2FP.F16.F32.PACK_AB R198, RZ, R198 ;  /* 0x000000c6ffc6123e */ /* 0x000fe400000000ff */
[----:B------:R-:W-:Y:S01]  /*4d70*/  @P2 F2FP.F16.F32.PACK_AB R203, RZ, R203 ;  /* 0x000000cbffcb223e */ /* 0x000fe200000000ff */
[----:B0-----:R-:W-:Y:S01]  /*4d80*/  @P0 HADD2.F32 R73, -RZ, R51.H0_H0 ;  /* 0x20000033ff490230 */ /* 0x001fe20000004100 */
[----:B------:R-:W-:Y:S01]  /*4d90*/  FSEL R75, R192, RZ, P3 ;  /* 0x000000ffc04b7208 */ /* 0x000fe20001800000 */
[----:B------:R-:W-:Y:S01]  /*4da0*/  IMAD.WIDE.U32 R78, R175, 0x10, R212 ;  /* 0x00000010af4e7825 */ /* 0x000fe200078e00d4 */
[----:B------:R-:W-:Y:S02]  /*4db0*/  FSEL R72, R193, RZ, P4 ;  /* 0x000000ffc1487208 */ /* 0x000fe40002000000 */
[----:B------:R-:W-:Y:S01]  /*4dc0*/  @P1 LOP3.LUT P3, RZ, R143, 0xff000000, RZ, 0xc0, !PT ;  /* 0xff0000008fff1812 */ /* 0x000fe2000786c0ff */
[----:B------:R-:W-:Y:S01]  /*4dd0*/  @P0 FADD.FTZ R226, R226, R73 ;  /* 0x00000049e2e20221 */ /* 0x000fe20000010000 */
[----:B------:R-:W-:-:S02]  /*4de0*/  LOP3.LUT P4, RZ, R76, 0xff000000, RZ, 0xc0, !PT ;  /* 0xff0000004cff7812 */ /* 0x000fc4000788c0ff */
[----:B------:R-:W-:Y:S01]  /*4df0*/  @P1 FSEL R193, R193, RZ, P3 ;  /* 0x000000ffc1c11208 */ /* 0x000fe20001800000 */
[----:B------:R-:W-:Y:S01]  /*4e00*/  FMUL.FTZ R73, R226, UR14 ;  /* 0x0000000ee2497c20 */ /* 0x000fe20008410000 */
[----:B------:R-:W-:Y:S02]  /*4e10*/  FSEL R172, R194, RZ, P4 ;  /* 0x000000ffc2ac7208 */ /* 0x000fe40002000000 */
[----:B------:R-:W-:Y:S01]  /*4e20*/  @P1 LOP3.LUT P3, RZ, R144, 0xff000000, RZ, 0xc0, !PT ;  /* 0xff00000090ff1812 */ /* 0x000fe2000786c0ff */
[----:B-1----:R-:W-:Y:S01]  /*4e30*/  @P1 IMAD.WIDE.U32 R80, R170, 0x10, R80 ;  /* 0x00000010aa501825 */ /* 0x002fe200078e0050 */
[----:B------:R-:W-:Y:S02]  /*4e40*/  @P1 LOP3.LUT P4, RZ, R145, 0xff, RZ, 0xc0, !PT ;  /* 0x000000ff91ff1812 */ /* 0x000fe4000788c0ff */
[----:B------:R-:W-:Y:S02]  /*4e50*/  @P1 FSEL R192, R192, RZ, P6 ;  /* 0x000000ffc0c01208 */ /* 0x000fe40003000000 */
[----:B------:R-:W-:-:S02]  /*4e60*/  @P1 FSEL R194, R194, RZ, P3 ;  /* 0x000000ffc2c21208 */ /* 0x000fc40001800000 */
[----:B------:R-:W-:Y:S02]  /*4e70*/  @P1 FSEL R195, R195, RZ, P4 ;  /* 0x000000ffc3c31208 */ /* 0x000fe40002000000 */
[C---:B------:R-:W-:Y:S02]  /*4e80*/  LOP3.LUT P6, RZ, R76.reuse, 0xff00, RZ, 0xc0, !PT ;  /* 0x0000ff004cff7812 */ /* 0x040fe400078cc0ff */
[----:B------:R-:W-:Y:S02]  /*4e90*/  LOP3.LUT P3, RZ, R77, 0xff00, RZ, 0xc0, !PT ;  /* 0x0000ff004dff7812 */ /* 0x000fe4000786c0ff */
[----:B------:R-:W-:Y:S01]  /*4ea0*/  LOP3.LUT P4, RZ, R76, 0xff0000, RZ, 0xc0, !PT ;  /* 0x00ff00004cff7812 */ /* 0x000fe2000788c0ff */
[----:B------:R-:W-:Y:S01]  /*4eb0*/  @P0 HADD2.F32 R76, -RZ, R51.H1_H1 ;  /* 0x30000033ff4c0230 */ /* 0x000fe20000004100 */
[C---:B------:R-:W-:Y:S02]  /*4ec0*/  FSEL R189, R190.reuse, RZ, P3 ;  /* 0x000000ffbebd7208 */ /* 0x040fe40001800000 */
[----:B------:R-:W-:-:S02]  /*4ed0*/  @P1 FSEL R190, R190, RZ, P5 ;  /* 0x000000ffbebe1208 */ /* 0x000fc40002800000 */
[----:B------:R-:W-:Y:S01]  /*4ee0*/  LOP3.LUT P3, RZ, R77, 0xff0000, RZ, 0xc0, !PT ;  /* 0x00ff00004dff7812 */ /* 0x000fe2000786c0ff */
[----:B------:R-:W-:Y:S01]  /*4ef0*/  @P0 FADD.FTZ R173, R173, R76 ;  /* 0x0000004cadad0221 */ /* 0x000fe20000010000 */
[----:B------:R-:W-:Y:S02]  /*4f00*/  LOP3.LUT P5, RZ, R77, 0xff000000, RZ, 0xc0, !PT ;  /* 0xff0000004dff7812 */ /* 0x000fe400078ac0ff */
[----:B------:R-:W0:Y:S01]  /*4f10*/  @P2 LDC.64 R76, c[0x0][0x308] ;  /* 0x0000c200ff4c2b82 */ /* 0x000e220000000a00 */
[----:B------:R-:W-:Y:S02]  /*4f20*/  FSEL R91, R73, RZ, P3 ;  /* 0x000000ff495b7208 */ /* 0x000fe40001800000 */
[----:B------:R-:W-:Y:S02]  /*4f30*/  @P1 LOP3.LUT P3, RZ, R145, 0xff0000, RZ, 0xc0, !PT ;  /* 0x00ff000091ff1812 */ /* 0x000fe4000786c0ff */
[----:B------:R-:W-:Y:S02]  /*4f40*/  @P1 MOV R74, R144 ;  /* 0x00000090004a1202 */ /* 0x000fe40000000f00 */
[----:B------:R-:W-:-:S02]  /*4f50*/  @P2 F2FP.F16.F32.PACK_AB R218, RZ, R218 ;  /* 0x000000daffda223e */ /* 0x000fc400000000ff */
[----:B------:R-:W-:Y:S02]  /*4f60*/  @P2 F2FP.F16.F32.PACK_AB R220, RZ, R220 ;  /* 0x000000dcffdc223e */ /* 0x000fe400000000ff */
[----:B------:R-:W-:Y:S01]  /*4f70*/  @P1 FSEL R94, R73, RZ, P3 ;  /* 0x000000ff495e1208 */ /* 0x000fe20001800000 */
[----:B------:R-:W-:Y:S01]  /*4f80*/  @P0 HADD2.F32 R73, -RZ, R48.H1_H1 ;  /* 0x30000030ff490230 */ /* 0x000fe20000004100 */
[----:B------:R-:W-:Y:S01]  /*4f90*/  @P1 LOP3.LUT P3, RZ, R74, 0xff, RZ, 0xc0, !PT ;  /* 0x000000ff4aff1812 */ /* 0x000fe2000786c0ff */
[----:B------:R-:W-:Y:S01]  /*4fa0*/  @P0 HADD2.F32 R74, -RZ, R49.H0_H0 ;  /* 0x20000031ff4a0230 */ /* 0x000fe20000004100 */
[----:B------:R-:W-:Y:S02]  /*4fb0*/  @P1 F2FP.F16.F32.PACK_AB R83, RZ, R83 ;  /* 0x00000053ff53123e */ /* 0x000fe400000000ff */
[----:B------:R-:W-:Y:S01]  /*4fc0*/  @P1 F2FP.F16.F32.PACK_AB R179, RZ, R179 ;  /* 0x000000b3ffb3123e */ /* 0x000fe200000000ff */
[----:B------:R-:W-:Y:S01]  /*4fd0*/  @P0 FADD.FTZ R90, R90, R73 ;  /* 0x000000495a5a0221 */ /* 0x000fe20000010000 */
[----:B------:R-:W-:Y:S01]  /*4fe0*/  @P1 F2FP.F16.F32.PACK_AB R177, RZ, R177 ;  /* 0x000000b1ffb1123e */ /* 0x000fe200000000ff */
[----:B------:R-:W-:Y:S01]  /*4ff0*/  @P0 FADD.FTZ R95, R95, R74 ;  /* 0x0000004a5f5f0221 */ /* 0x000fe20000010000 */
[----:B------:R-:W-:-:S02]  /*5000*/  @P1 F2FP.F16.F32.PACK_AB R199, RZ, R199 ;  /* 0x000000c7ffc7123e */ /* 0x000fc400000000ff */
[----:B------:R-:W-:Y:S01]  /*5010*/  @P1 PRMT R64, R82, 0x7610, R64 ;  /* 0x0000761052401816 */ /* 0x000fe20000000040 */
[----:B0-----:R-:W-:Y:S01]  /*5020*/  @P2 IMAD.WIDE.U32 R76, R171, 0x10, R76 ;  /* 0x00000010ab4c2825 */ /* 0x001fe200078e004c */
[----:B------:R-:W-:Y:S02]  /*5030*/  @P1 PRMT R65, R178, 0x7610, R65 ;  /* 0x00007610b2411816 */ /* 0x000fe40000000041 */
[----:B------:R-:W-:Y:S02]  /*5040*/  @P1 PRMT R66, R200, 0x7610, R66 ;  /* 0x00007610c8421816 */ /* 0x000fe40000000042 */
        /* <DEDUP_REMOVED lines=9> */
[----:B------:R-:W-:Y:S01]  /*50e0*/  @P1 PRMT R64, R64, 0x5410, R83 ;  /* 0x0000541040401816 */ /* 0x000fe20000000053 */
[----:B------:R-:W-:Y:S01]  /*50f0*/  IMAD.WIDE.U32 R82, R171, 0x10, R212 ;  /* 0x00000010ab527825 */ /* 0x000fe200078e00d4 */
[----:B------:R-:W-:Y:S02]  /*5100*/  @P1 PRMT R65, R65, 0x5410, R179 ;  /* 0x0000541041411816 */ /* 0x000fe400000000b3 */
[----:B------:R-:W-:Y:S02]  /*5110*/  @P1 PRMT R66, R66, 0x5410, R177 ;  /* 0x0000541042421816 */ /* 0x000fe400000000b1 */
[----:B------:R-:W-:Y:S02]  /*5120*/  @P1 PRMT R67, R67, 0x5410, R199 ;  /* 0x0000541043431816 */ /* 0x000fe400000000c7 */
[----:B------:R-:W-:Y:S02]  /*5130*/  F2FP.F16.F32.PACK_AB R75, R72, R75 ;  /* 0x0000004b484b723e */ /* 0x000fe400000000ff */
[----:B------:R-:W-:Y:S01]  /*5140*/  @P2 PRMT R68, R68, 0x5410, R202 ;  /* 0x0000541044442816 */ /* 0x000fe200000000ca */
[----:B------:R0:W-:Y:S01]  /*5150*/  @P1 STG.E.128 desc[UR4][R80.64], R64 ;  /* 0x0000004050001986 */ /* 0x0001e2000c101d04 */
[----:B------:R-:W-:-:S02]  /*5160*/  @P2 PRMT R69, R69, 0x5410, R204 ;  /* 0x0000541045452816 */ /* 0x000fc400000000cc */
[----:B------:R-:W-:Y:S02]  /*5170*/  @P2 PRMT R70, R70, 0x5410, R222 ;  /* 0x0000541046462816 */ /* 0x000fe400000000de */
[----:B------:R-:W-:Y:S02]  /*5180*/  @P2 PRMT R71, R71, 0x5410, R224 ;  /* 0x0000541047472816 */ /* 0x000fe400000000e0 */
[----:B------:R-:W-:Y:S02]  /*5190*/  F2FP.F16.F32.PACK_AB R74, R196, R100 ;  /* 0x00000064c44a723e */ /* 0x000fe400000000ff */
[----:B------:R-:W-:Y:S01]  /*51a0*/  F2FP.F16.F32.PACK_AB R73, R176, R93 ;  /* 0x0000005db049723e */ /* 0x000fe200000000ff */
[----:B------:R1:W-:Y:S01]  /*51b0*/  @P2 STG.E.128 desc[UR4][R76.64], R68 ;  /* 0x000000444c002986 */ /* 0x0003e2000c101d04 */
[----:B------:R-:W-:Y:S01]  /*51c0*/  F2FP.F16.F32.PACK_AB R72, R92, R89 ;  /* 0x000000595c48723e */ /* 0x000fe200000000ff */
[----:B------:R-:W-:Y:S01]  /*51d0*/  FMUL.FTZ R92, R90, UR14 ;  /* 0x0000000e5a5c7c20 */ /* 0x000fe20008410000 */
[----:B------:R-:W-:-:S02]  /*51e0*/  @P1 F2FP.F16.F32.PACK_AB R85, RZ, R85 ;  /* 0x00000055ff55123e */ /* 0x000fc400000000ff */
[----:B------:R-:W-:Y:S01]  /*51f0*/  @P1 F2FP.F16.F32.PACK_AB R99, RZ, R99 ;  /* 0x00000063ff63123e */ /* 0x000fe200000000ff */
[----:B------:R2:W-:Y:S01]  /*5200*/  STG.E.128 desc[UR4][R82.64], R72 ;  /* 0x0000004852007986 */ /* 0x0005e2000c101d04 */
[----:B------:R-:W-:Y:S01]  /*5210*/  @P1 F2FP.F16.F32.PACK_AB R192, RZ, R192 ;  /* 0x000000c0ffc0123e */ /* 0x000fe200000000ff */
[----:B0-----:R-:W0:Y:S01]  /*5220*/  @P1 LDC.64 R80, c[0x0][0x300] ;  /* 0x0000c000ff501b82 */ /* 0x001e220000000a00 */
[----:B------:R-:W-:Y:S02]  /*5230*/  @P1 F2FP.F16.F32.PACK_AB R86, RZ, R86 ;  /* 0x00000056ff56123e */ /* 0x000fe400000000ff */
[----:B------:R-:W-:Y:S02]  /*5240*/  @P1 F2FP.F16.F32.PACK_AB R88, RZ, R88 ;  /* 0x00000058ff58123e */ /* 0x000fe400000000ff */
[----:B------:R-:W-:Y:S02]  /*5250*/  @P1 F2FP.F16.F32.PACK_AB R191, RZ, R191 ;  /* 0x000000bfffbf123e */ /* 0x000fe400000000ff */
[----:B------:R-:W-:-:S02]  /*5260*/  @P1 F2FP.F16.F32.PACK_AB R193, RZ, R193 ;  /* 0x000000c1ffc1123e */ /* 0x000fc400000000ff */
[----:B------:R-:W-:Y:S02]  /*5270*/  @P1 PRMT R64, R85, 0x7610, R64 ;  /* 0x0000761055401816 */ /* 0x000fe40000000040 */
[----:B-1----:R-:W-:Y:S02]  /*5280*/  @P1 F2FP.F16.F32.PACK_AB R77, RZ, R87 ;  /* 0x00000057ff4d123e */ /* 0x002fe400000000ff */
[----:B------:R-:W-:Y:S01]  /*5290*/  @P2 F2FP.F16.F32.PACK_AB R76, RZ, R95 ;  /* 0x0000005fff4c223e */ /* 0x000fe200000000ff */
[----:B------:R-:W-:Y:S01]  /*52a0*/  FMUL.FTZ R95, R95, UR14 ;  /* 0x0000000e5f5f7c20 */ /* 0x000fe20008410000 */
[----:B------:R-:W-:Y:S01]  /*52b0*/  @P1 PRMT R65, R77, 0x7610, R65 ;  /* 0x000076104d411816 */ /* 0x000fe20000000041 */
[----:B--2---:R-:W1:Y:S01]  /*52c0*/  @P1 LDC.64 R82, c[0x0][0x300] ;  /* 0x0000c000ff521b82 */ /* 0x004e620000000a00 */
[----:B------:R-:W-:Y:S02]  /*52d0*/  @P1 PRMT R66, R99, 0x7610, R66 ;  /* 0x0000761063421816 */ /* 0x000fe40000000042 */
[----:B------:R-:W-:-:S02]  /*52e0*/  @P1 PRMT R67, R192, 0x7610, R67 ;  /* 0x00007610c0431816 */ /* 0x000fc40000000043 */
[----:B------:R-:W-:Y:S01]  /*52f0*/  @P2 F2FP.F16.F32.PACK_AB R89, RZ, R173 ;  /* 0x000000adff59223e */ /* 0x000fe200000000ff */
[----:B------:R-:W-:Y:S01]  /*5300*/  FMUL.FTZ R173, R173, UR14 ;  /* 0x0000000eadad7c20 */ /* 0x000fe20008410000 */
[----:B------:R-:W-:Y:S01]  /*5310*/  @P1 PRMT R64, R64, 0x5410, R86 ;  /* 0x0000541040401816 */ /* 0x000fe20000000056 */
[----:B0-----:R-:W-:Y:S01]  /*5320*/  @P1 IMAD.WIDE.U32 R80, R174, 0x10, R80 ;  /* 0x00000010ae501825 */ /* 0x001fe200078e0050 */
[----:B------:R-:W-:Y:S02]  /*5330*/  @P1 PRMT R65, R65, 0x5410, R88 ;  /* 0x0000541041411816 */ /* 0x000fe40000000058 */
[----:B------:R-:W-:Y:S02]  /*5340*/  @P1 PRMT R66, R66, 0x5410, R191 ;  /* 0x0000541042421816 */ /* 0x000fe400000000bf */
[----:B------:R-:W-:Y:S02]  /*5350*/  @P1 PRMT R67, R67, 0x5410, R193 ;  /* 0x0000541043431816 */ /* 0x000fe400000000c1 */
[----:B------:R-:W-:-:S02]  /*5360*/  @P2 PRMT R69, R76, 0x7610, R69 ;  /* 0x000076104c452816 */ /* 0x000fc40000000045 */
[----:B------:R-:W0:Y:S01]  /*5370*/  @P2 LDC.64 R76, c[0x0][0x308] ;  /* 0x0000c200ff4c2b82 */ /* 0x000e220000000a00 */
[----:B------:R-:W-:Y:S02]  /*5380*/  FSEL R75, R173, RZ, P5 ;  /* 0x000000ffad4b7208 */ /* 0x000fe40002800000 */
[----:B------:R-:W-:Y:S02]  /*5390*/  @P1 LOP3.LUT P5, RZ, R145, 0xff000000, RZ, 0xc0, !PT ;  /* 0xff00000091ff1812 */ /* 0x000fe400078ac0ff */
[----:B------:R-:W-:Y:S01]  /*53a0*/  FSEL R73, R95, RZ, P4 ;  /* 0x000000ff5f497208 */ /* 0x000fe20002000000 */
[----:B-1----:R-:W-:Y:S01]  /*53b0*/  @P1 IMAD.WIDE.U32 R82, R171, 0x10, R82 ;  /* 0x00000010ab521825 */ /* 0x002fe200078e0052 */
[----:B------:R-:W-:Y:S02]  /*53c0*/  @P1 FSEL R87, R173, RZ, P5 ;  /* 0x000000ffad571208 */ /* 0x000fe40002800000 */
[C---:B------:R-:W-:Y:S02]  /*53d0*/  @P1 LOP3.LUT P5, RZ, R144.reuse, 0xff0000, RZ, 0xc0, !PT ;  /* 0x00ff000090ff1812 */ /* 0x040fe400078ac0ff */
[----:B------:R1:W-:Y:S01]  /*53e0*/  @P1 STG.E.128 desc[UR4][R82.64], R64 ;  /* 0x0000004052001986 */ /* 0x0003e2000c101d04 */
[----:B------:R-:W-:-:S02]  /*53f0*/  @P1 LOP3.LUT P4, RZ, R144, 0xff00, RZ, 0xc0, !PT ;  /* 0x0000ff0090ff1812 */ /* 0x000fc4000788c0ff */
[----:B------:R-:W-:Y:S02]  /*5400*/  @P1 FSEL R85, R102, RZ, P3 ;  /* 0x000000ff66551208 */ /* 0x000fe40001800000 */
[----:B------:R-:W-:Y:S02]  /*5410*/  @P1 FSEL R95, R95, RZ, P5 ;  /* 0x000000ff5f5f1208 */ /* 0x000fe40002800000 */
[----:B------:R-:W-:Y:S02]  /*5420*/  @P2 F2FP.F16.F32.PACK_AB R105, RZ, R105 ;  /* 0x00000069ff69223e */ /* 0x000fe400000000ff */
[----:B------:R-:W-:Y:S02]  /*5430*/  @P2 F2FP.F16.F32.PACK_AB R226, RZ, R226 ;  /* 0x000000e2ffe2223e */ /* 0x000fe400000000ff */
[----:B------:R-:W-:Y:S01]  /*5440*/  @P2 F2FP.F16.F32.PACK_AB R98, RZ, R98 ;  /* 0x00000062ff62223e */ /* 0x000fe200000000ff */
[----:B0-----:R-:W-:Y:S01]  /*5450*/  @P2 IMAD.WIDE.U32 R76, R174, 0x10, R76 ;  /* 0x00000010ae4c2825 */ /* 0x001fe200078e004c */
[----:B------:R-:W-:-:S02]  /*5460*/  FSEL R72, R92, RZ, P6 ;  /* 0x000000ff5c487208 */ /* 0x000fc40003000000 */
[----:B------:R-:W-:Y:S02]  /*5470*/  @P1 F2FP.F16.F32.PACK_AB R195, RZ, R195 ;  /* 0x000000c3ffc3123e */ /* 0x000fe400000000ff */
[----:B------:R-:W-:Y:S01]  /*5480*/  @P1 F2FP.F16.F32.PACK_AB R94, RZ, R94 ;  /* 0x0000005eff5e123e */ /* 0x000fe200000000ff */
[----:B-1----:R-:W0:Y:S01]  /*5490*/  LDC.64 R82, c[0x0][0x210] ;  /* 0x00008400ff527b82 */ /* 0x002e220000000a00 */
[----:B------:R-:W-:Y:S02]  /*54a0*/  @P1 FSEL R92, R92, RZ, P4 ;  /* 0x000000ff5c5c1208 */ /* 0x000fe40002000000 */
[----:B------:R-:W-:Y:S02]  /*54b0*/  @P1 F2FP.F16.F32.PACK_AB R85, RZ, R85 ;  /* 0x00000055ff55123e */ /* 0x000fe400000000ff */
[----:B------:R-:W-:Y:S02]  /*54c0*/  @P1 F2FP.F16.F32.PACK_AB R95, RZ, R95 ;  /* 0x0000005fff5f123e */ /* 0x000fe400000000ff */
[----:B------:R-:W-:-:S02]  /*54d0*/  @P2 F2FP.F16.F32.PACK_AB R101, RZ, R101 ;  /* 0x00000065ff65223e */ /* 0x000fc400000000ff */
[----:B------:R-:W-:Y:S02]  /*54e0*/  @P2 F2FP.F16.F32.PACK_AB R106, RZ, R106 ;  /* 0x0000006aff6a223e */ /* 0x000fe400000000ff */
[----:B------:R-:W-:Y:S02]  /*54f0*/  @P2 PRMT R70, R105, 0x7610, R70 ;  /* 0x0000761069462816 */ /* 0x000fe40000000046 */
[----:B------:R-:W-:Y:S02]  /*5500*/  @P2 PRMT R71, R226, 0x7610, R71 ;  /* 0x00007610e2472816 */ /* 0x000fe40000000047 */
[----:B------:R-:W-:Y:S02]  /*5510*/  @P2 F2FP.F16.F32.PACK_AB R90, RZ, R90 ;  /* 0x0000005aff5a223e */ /* 0x000fe400000000ff */
[----:B------:R-:W-:Y:S02]  /*5520*/  @P2 PRMT R68, R98, 0x7610, R68 ;  /* 0x0000761062442816 */ /* 0x000fe40000000044 */
        /* <DEDUP_REMOVED lines=11> */
[----:B------:R-:W-:Y:S02]  /*55e0*/  @P2 PRMT R68, R68, 0x5410, R90 ;  /* 0x0000541044442816 */ /* 0x000fe4000000005a */
[----:B------:R-:W-:-:S02]  /*55f0*/  F2FP.F16.F32.PACK_AB R75, R75, R91 ;  /* 0x0000005b4b4b723e */ /* 0x000fc400000000ff */
[----:B------:R-:W-:Y:S01]  /*5600*/  F2FP.F16.F32.PACK_AB R74, R189, R188 ;  /* 0x000000bcbd4a723e */ /* 0x000fe200000000ff */
[----:B------:R1:W-:Y:S01]  /*5610*/  @P2 STG.E.128 desc[UR4][R76.64], R68 ;  /* 0x000000444c002986 */ /* 0x0003e2000c101d04 */
[----:B------:R-:W-:Y:S02]  /*5620*/  F2FP.F16.F32.PACK_AB R73, R172, R73 ;  /* 0x00000049ac49723e */ /* 0x000fe400000000ff */
[----:B------:R-:W-:Y:S02]  /*5630*/  F2FP.F16.F32.PACK_AB R72, R72, R104 ;  /* 0x000000684848723e */ /* 0x000fe400000000ff */
[----:B------:R-:W-:Y:S02]  /*5640*/  @P1 PRMT R64, R64, 0x5410, R92 ;  /* 0x0000541040401816 */ /* 0x000fe4000000005c */
[----:B------:R-:W-:Y:S01]  /*5650*/  @P1 PRMT R65, R65, 0x5410, R194 ;  /* 0x0000541041411816 */ /* 0x000fe200000000c2 */
[----:B------:R1:W-:Y:S01]  /*5660*/  STG.E.128 desc[UR4][R78.64], R72 ;  /* 0x000000484e007986 */ /* 0x0003e2000c101d04 */
[----:B------:R-:W-:-:S02]  /*5670*/  @P1 PRMT R66, R66, 0x5410, R190 ;  /* 0x0000541042421816 */ /* 0x000fc400000000be */
[----:B------:R-:W-:Y:S02]  /*5680*/  @P1 PRMT R67, R67, 0x5410, R87 ;  /* 0x0000541043431816 */ /* 0x000fe40000000057 */
[----:B0-----:R-:W-:-:S03]  /*5690*/  LEA R169, R82, R169, 0x2 ;  /* 0x000000a952a97211 */ /* 0x001fc600078e10ff */
[----:B------:R1:W-:Y:S01]  /*56a0*/  @P1 STG.E.128 desc[UR4][R80.64], R64 ;  /* 0x0000004050001986 */ /* 0x0003e2000c101d04 */
[----:B------:R-:W-:-:S13]  /*56b0*/  ISETP.GE.AND P1, PT, R169, R83, PT ;  /* 0x00000053a900720c */ /* 0x000fda0003f26270 */
[----:B------:R-:W-:Y:S05]  /*56c0*/  @!P1 BRA `(.L_x_524) ;  /* 0xffffffb800e09947 */ /* 0x000fea000383ffff */
[----:B------:R-:W-:Y:S05]  /*56d0*/  BSYNC B1 ;  /* 0x0000000000017941 */ /* 0x000fea0003800000 */
.L_x_522:
[----:B------:R-:W-:Y:S02]  /*56e0*/  MOV R84, R33 ;  /* 0x0000002100547202 */ /* 0x000fe40000000f00 */
[----:B------:R-:W-:Y:S02]  /*56f0*/  MOV R173, R38 ;  /* 0x0000002600ad7202 */ /* 0x000fe40000000f00 */
[----:B------:R-:W-:Y:S02]  /*5700*/  MOV R174, R35 ;  /* 0x0000002300ae7202 */ /* 0x000fe40000000f00 */
[----:B------:R-:W-:Y:S02]  /*5710*/  MOV R85, R34 ;  /* 0x0000002200557202 */ /* 0x000fe40000000f00 */
[----:B-1----:R-:W-:Y:S02]  /*5720*/  MOV R81, R10 ;  /* 0x0000000a00517202 */ /* 0x002fe40000000f00 */
        /* <DEDUP_REMOVED lines=121> */
.L_x_521:
[----:B------:R-:W-:Y:S05]  /*5ec0*/  BSYNC B0 ;  /* 0x0000000000007941 */ /* 0x000fea0003800000 */
.L_x_519:
        /* <DEDUP_REMOVED lines=67> */
[----:B------:R-:W-:Y:S01]  /*6300*/  LDS R35, [R2+0x3400] ;  /* 0x0034000002237984 */ /* 0x000fe20000000800 */
[----:B-----5:R-:W-:-:S03]  /*6310*/  FADD.FTZ R45, R16, R45 ;  /* 0x0000002d102d7221 */ /* 0x020fc60000010000 */
[----:B------:R-:W-:Y:S01]  /*6320*/  LDS R32, [R2+0x3800] ;  /* 0x0038000002207984 */ /* 0x000fe20000000800 */
[----:B------:R-:W-:-:S03]  /*6330*/  FADD.FTZ R47, R18, R47 ;  /* 0x0000002f122f7221 */ /* 0x000fc60000010000 */
[----:B------:R-:W4:Y:S04]  /*6340*/  LDS R16, [R2+0x3600] ;  /* 0x0036000002107984 */ /* 0x000f280000000800 */
[----:B------:R-:W5:Y:S01]  /*6350*/  LDS R18, [R2+0x3200] ;  /* 0x0032000002127984 */ /* 0x000f620000000800 */
[----:B------:R-:W-:-:S03]  /*6360*/  FADD.FTZ R4, R4, R41 ;  /* 0x0000002904047221 */ /* 0x000fc60000010000 */
[----:B------:R-:W5:Y:S01]  /*6370*/  LDS R34, [R2+0x3a00] ;  /* 0x003a000002227984 */ /* 0x000f620000000800 */
        /* <DEDUP_REMOVED lines=9> */
[----:B----4-:R-:W-:Y:S01]  /*6410*/  FADD.FTZ R16, R7, R16 ;  /* 0x0000001007107221 */ /* 0x010fe20000010000 */
[----:B------:R-:W-:Y:S01]  /*6420*/  FADD.FTZ R7, R45, R32 ;  /* 0x000000202d077221 */ /* 0x000fe20000010000 */
[----:B------:R-:W-:Y:S01]  /*6430*/  STS.128 [R0], R188 ;  /* 0x000000bc00007388 */ /* 0x000fe20000000c00 */
[----:B-----5:R-:W-:Y:S01]  /*6440*/  FADD.FTZ R18, R5, R18 ;  /* 0x0000001205127221 */ /* 0x020fe20000010000 */
[----:B------:R-:W-:-:S02]  /*6450*/  FADD.FTZ R5, R6, R35 ;  /* 0x0000002306057221 */ /* 0x000fc40000010000 */
        /* <DEDUP_REMOVED lines=126> */
[----:B----4-:R-:W-:Y:S01]  /*6c40*/  FADD.FTZ R15, R15, R30 ;  /* 0x0000001e0f0f7221 */ /* 0x010fe20000010000 */
[----:B------:R-:W-:Y:S02]  /*6c50*/  SHF.L.U32 R30, R3, 0x2, RZ ;  /* 0x00000002031e7819 */ /* 0x000fe400000006ff */
        /* <DEDUP_REMOVED lines=12> */
[----:B------:R-:W-:Y:S01]  /*6d20*/  IADD3.X R32, RZ, RZ, RZ, P0, !PT ;  /* 0x000000ffff207210 */ /* 0x000fe200007fe4ff */
[----:B------:R-:W-:Y:S01]  /*6d30*/  BAR.SYNC.DEFER_BLOCKING 0x0 ;  /* 0x0000000000007b1d */ /* 0x000fe20000010000 */
[----:B0-----:R-:W-:Y:S02]  /*6d40*/  FADD.FTZ R14, R14, R61 ;  /* 0x0000003d0e0e7221 */ /* 0x001fe40000010000 */
[----:B------:R-:W-:Y:S01]  /*6d50*/  SHF.L.U64.HI R32, R3, 0x2, R32 ;  /* 0x0000000203207819 */ /* 0x000fe20000010220 */
        /* <DEDUP_REMOVED lines=10> */
[----:B------:R-:W-:Y:S01]  /*6e00*/  FADD.FTZ R83, R14, R83 ;  /* 0x000000530e537221 */ /* 0x000fe20000010000 */
[----:B------:R-:W-:Y:S02]  /*6e10*/  IADD3 R14, P1, R30, UR16, RZ ;  /* 0x000000101e0e7c10 */ /* 0x000fe4000ff3e0ff */
[----:B------:R-:W-:Y:S01]  /*6e20*/  STS.128 [R0+0x410], R48 ;  /* 0x0004103000007388 */ /* 0x000fe20000000c00 */
[----:B------:R-:W-:Y:S01]  /*6e30*/  FADD.FTZ R27, R15, R38 ;  /* 0x000000260f1b7221 */ /* 0x000fe20000010000 */
[----:B------:R-:W-:Y:S02]  /*6e40*/  IADD3.X R15, R32, UR17, RZ, P1, !PT ;  /* 0x00000011200f7c10 */ /* 0x000fe40008ffe4ff */
        /* <DEDUP_REMOVED lines=27> */
[----:B------:R-:W-:Y:S01]  /*7000*/  IADD3.X R11, R32, UR7, RZ, P0, !PT ;  /* 0x00000007200b7c10 */ /* 0x000fe200087fe4ff */
[----:B------:R-:W-:Y:S01]  /*7010*/  ULDC.64 UR6, c[0x0][0x2e8] ;  /* 0x0000ba0000067ab9 */ /* 0x000fe20000000a00 */
[----:B----4-:R-:W-:Y:S01]  /*7020*/  FADD.FTZ R0, RZ, R0 ;  /* 0x00000000ff007221 */ /* 0x010fe20000010000 */
[----:B------:R-:W-:Y:S01]  /*7030*/  STG.E desc[UR4][R8.64], R37 ;  /* 0x0000002508007986 */ /* 0x000fe2000c101904 */
[----:B------:R-:W-:Y:S02]  /*7040*/  IADD3 R12, P0, R30, UR6, RZ ;  /* 0x000000061e0c7c10 */ /* 0x000fe4000ff1e0ff */
[----:B-----5:R-:W-:Y:S01]  /*7050*/  FADD.FTZ R29, R0, R29 ;  /* 0x0000001d001d7221 */ /* 0x020fe20000010000 */
[----:B------:R-:W4:Y:S01]  /*7060*/  LDS R53, [R2+0x3400] ;  /* 0x0034000002357984 */ /* 0x000f220000000800 */
[----:B------:R-:W-:Y:S02]  /*7070*/  IADD3.X R13, R32, UR7, RZ, P0, !PT ;  /* 0x00000007200d7c10 */ /* 0x000fe400087fe4ff */
[----:B------:R-:W-:Y:S01]  /*7080*/  FADD.FTZ R30, R29, R28 ;  /* 0x0000001c1d1e7221 */ /* 0x000fe20000010000 */
[----:B------:R-:W5:Y:S01]  /*7090*/  LDS R43, [R2+0x2600] ;  /* 0x00260000022b7984 */ /* 0x000f620000000800 */
[----:B------:R-:W-:-:S03]  /*70a0*/  FADD.FTZ R20, RZ, R20 ;  /* 0x00000014ff147221 */ /* 0x000fc60000010000 */
[----:B------:R-:W5:Y:S01]  /*70b0*/  LDS R37, [R2+0x1800] ;  /* 0x0018000002257984 */ /* 0x000f620000000800 */
[----:B------:R-:W-:-:S03]  /*70c0*/  FADD.FTZ R20, R20, R31 ;  /* 0x0000001f14147221 */ /* 0x000fc60000010000 */
[----:B------:R-:W5:Y:S01]  /*70d0*/  LDS R26, [R2+0xa00] ;  /* 0x000a0000021a7984 */ /* 0x000f620000000800 */
[----:B------:R-:W-:-:S03]  /*70e0*/  FADD.FTZ R20, R20, R41 ;  /* 0x0000002914147221 */ /* 0x000fc60000010000 */
        /* <DEDUP_REMOVED lines=9> */
[----:B------:R-:W3:Y:S04]  /*7180*/  LDS R47, [R2+0x2a00] ;  /* 0x002a0000022f7984 */ /* 0x000ee80000000800 */
[----:B------:R-:W3:Y:S01]  /*7190*/  LDS R29, [R2+0x1c00] ;  /* 0x001c0000021d7984 */ /* 0x000ee20000000800 */
[----:B----4-:R-:W-:-:S03]  /*71a0*/  FADD.FTZ R53, R20, R53 ;  /* 0x0000003514357221 */ /* 0x010fc60000010000 */
[----:B------:R-:W4:Y:S01]  /*71b0*/  LDS R28, [R2+0xe00] ;  /* 0x000e0000021c7984 */ /* 0x000f220000000800 */
[----:B-----5:R-:W-:-:S03]  /*71c0*/  FADD.FTZ R22, R22, R43 ;  /* 0x0000002b16167221 */ /* 0x020fc60000010000 */
[----:B------:R-:W-:Y:S01]  /*71d0*/  STG.E desc[UR4][R10.64], R33 ;  /* 0x000000210a007986 */ /* 0x000fe2000c101904 */
        /* <DEDUP_REMOVED lines=15> */
[----:B------:R-:W-:Y:S01]  /*72d0*/  STG.E desc[UR4][R14.64], R63 ;  /* 0x0000003f0e007986 */ /* 0x000fe2000c101904 */
[----:B------:R-:W-:-:S03]  /*72e0*/  FADD.FTZ R0, R0, R29 ;  /* 0x0000001d00007221 */ /* 0x000fc60000010000 */
[----:B------:R-:W-:Y:S01]  /*72f0*/  STG.E desc[UR4][R8.64+0x200], R73 ;  /* 0x0002004908007986 */ /* 0x000fe2000c101904 */
[----:B----4-:R-:W-:-:S03]  /*7300*/  FADD.FTZ R28, RZ, R28 ;  /* 0x0000001cff1c7221 */ /* 0x010fc60000010000 */
[----:B------:R-:W-:Y:S04]  /*7310*/  STG.E desc[UR4][R10.64+0x200], R18 ;  /* 0x000200120a007986 */ /* 0x000fe8000c101904 */
[----:B------:R-:W-:Y:S04]  /*7320*/  STG.E desc[UR4][R12.64+0x200], R51 ;  /* 0x000200330c007986 */ /* 0x000fe8000c101904 */
[----:B------:R-:W-:Y:S01]  /*7330*/  STG.E desc[UR4][R14.64+0x200], R65 ;  /* 0x000200410e007986 */ /* 0x000fe2000c101904 */
[----:B-----5:R-:W-:-:S03]  /*7340*/  FADD.FTZ R59, R26, R59 ;  /* 0x0000003b1a3b7221 */ /* 0x020fc60000010000 */
        /* <DEDUP_REMOVED lines=30> */
.L_x_523:
        /* <DEDUP_REMOVED lines=8> */
.L_x_526:
[----:B------:R-:W-:Y:S05]  /*75b0*/  BSYNC B2 ;  /* 0x0000000000027941 */ /* 0x000fea0003800000 */
.L_x_525:
        /* <DEDUP_REMOVED lines=8> */
.L_x_527:
[----:B------:R-:W-:Y:S01]  /*7640*/  HFMA2.MMA R83, -RZ, RZ, 0, 1.1920928955078125e-07 ;  /* 0x00000002ff537435 */ /* 0x000fe200000001ff */
[----:B------:R-:W-:Y:S01]  /*7650*/  MOV R82, R74 ;  /* 0x0000004a00527202 */ /* 0x000fe20000000f00 */
[----:B------:R-:W-:-:S09]  /*7660*/  FADD.FTZ R75, R75, R240 ;  /* 0x000000f04b4b7221 */ /* 0x000fd20000010000 */
[----:B------:R-:W-:Y:S05]  /*7670*/  WARPSYNC.COLLECTIVE R107, `(.L_x_528) ;  /* 0x000000006b087348 */ /* 0x000fea0003c00000 */
[----:B------:R0:W1:Y:S02]  /*7680*/  SHFL.BFLY P3, R240, R82, R83, R103 ;  /* 0x0c00005352f07389 */ /* 0x0000640000060067 */
[----:B01----:R-:W-:Y:S01]  /*7690*/  ENDCOLLECTIVE ;  /* 0x000000000000791b */ /* 0x003fe20003800000 */
.L_x_528:
[----:B------:R-:W-:Y:S01]  /*76a0*/  MOV R82, R75 ;  /* 0x0000004b00527202 */ /* 0x000fe20000000f00 */
[----:B------:R-:W-:-:S07]  /*76b0*/  FADD.FTZ R74, R74, R240 ;  /* 0x000000f04a4a7221 */ /* 0x000fce0000010000 */
[----:B------:R-:W-:Y:S05]  /*76c0*/  WARPSYNC.COLLECTIVE R107, `(.L_x_529) ;  /* 0x000000006b087348 */ /* 0x000fea0003c00000 */
[----:B------:R0:W1:Y:S02]  /*76d0*/  SHFL.BFLY P3, R240, R82, R83, R103 ;  /* 0x0c00005352f07389 */ /* 0x0000640000060067 */
[----:B01----:R-:W-:Y:S01]  /*76e0*/  ENDCOLLECTIVE ;  /* 0x000000000000791b */ /* 0x003fe20003800000 */
.L_x_529:
[----:B------:R-:W-:Y:S01]  /*76f0*/  HFMA2.MMA R83, -RZ, RZ, 0, 2.384185791015625e-07 ;  /* 0x00000004ff537435 */ /* 0x000fe200000001ff */
[----:B------:R-:W-:Y:S01]  /*7700*/  MOV R82, R74 ;  /* 0x0000004a00527202 */ /* 0x000fe20000000f00 */
[----:B------:R-:W-:-:S09]  /*7710*/  FADD.FTZ R75, R75, R240 ;  /* 0x000000f04b4b7221 */ /* 0x000fd20000010000 */
[----:B------:R-:W-:Y:S05]  /*7720*/  WARPSYNC.COLLECTIVE R107, `(.L_x_530) ;  /* 0x000000006b087348 */ /* 0x000fea0003c00000 */
[----:B------:R0:W1:Y:S02]  /*7730*/  SHFL.BFLY P3, R240, R82, R83, R103 ;  /* 0x0c00005352f07389 */ /* 0x0000640000060067 */
[----:B01----:R-:W-:Y:S01]  /*7740*/  ENDCOLLECTIVE ;  /* 0x000000000000791b */ /* 0x003fe20003800000 */
.L_x_530:
[----:B------:R-:W-:Y:S01]  /*7750*/  MOV R82, R75 ;  /* 0x0000004b00527202 */ /* 0x000fe20000000f00 */
[----:B------:R-:W-:-:S07]  /*7760*/  FADD.FTZ R74, R74, R240 ;  /* 0x000000f04a4a7221 */ /* 0x000fce0000010000 */
[----:B------:R-:W-:Y:S05]  /*7770*/  WARPSYNC.COLLECTIVE R107, `(.L_x_531) ;  /* 0x000000006b087348 */ /* 0x000fea0003c00000 */
[----:B------:R0:W1:Y:S02]  /*7780*/  SHFL.BFLY P3, R240, R82, R83, R103 ;  /* 0x0c00005352f07389 */ /* 0x0000640000060067 */
[----:B01----:R-:W-:Y:S01]  /*7790*/  ENDCOLLECTIVE ;  /* 0x000000000000791b */ /* 0x003fe20003800000 */
.L_x_531:
[----:B------:R-:W-:Y:S01]  /*77a0*/  HFMA2.MMA R83, -RZ, RZ, 0, 4.76837158203125e-07 ;  /* 0x00000008ff537435 */ /* 0x000fe200000001ff */
[----:B------:R-:W-:Y:S01]  /*77b0*/  MOV R82, R74 ;  /* 0x0000004a00527202 */ /* 0x000fe20000000f00 */
[----:B------:R-:W-:-:S09]  /*77c0*/  FADD.FTZ R75, R75, R240 ;  /* 0x000000f04b4b7221 */ /* 0x000fd20000010000 */
[----:B------:R-:W-:Y:S05]  /*77d0*/  WARPSYNC.COLLECTIVE R107, `(.L_x_532) ;  /* 0x000000006b087348 */ /* 0x000fea0003c00000 */
[----:B------:R0:W1:Y:S02]  /*77e0*/  SHFL.BFLY P3, R240, R82, R83, R103 ;  /* 0x0c00005352f07389 */ /* 0x0000640000060067 */
[----:B01----:R-:W-:Y:S01]  /*77f0*/  ENDCOLLECTIVE ;  /* 0x000000000000791b */ /* 0x003fe20003800000 */
.L_x_532:
[----:B------:R-:W-:Y:S01]  /*7800*/  MOV R82, R75 ;  /* 0x0000004b00527202 */ /* 0x000fe20000000f00 */
[----:B------:R-:W-:-:S07]  /*7810*/  FADD.FTZ R74, R74, R240 ;  /* 0x000000f04a4a7221 */ /* 0x000fce0000010000 */
[----:B------:R-:W-:Y:S05]  /*7820*/  WARPSYNC.COLLECTIVE R107, `(.L_x_533) ;  /* 0x000000006b087348 */ /* 0x000fea0003c00000 */
[----:B------:R0:W1:Y:S02]  /*7830*/  SHFL.BFLY P3, R240, R82, R83, R103 ;  /* 0x0c00005352f07389 */ /* 0x0000640000060067 */
[----:B01----:R-:W-:Y:S01]  /*7840*/  ENDCOLLECTIVE ;  /* 0x000000000000791b */ /* 0x003fe20003800000 */
.L_x_533:
[----:B------:R-:W-:Y:S01]  /*7850*/  HFMA2.MMA R83, -RZ, RZ, 0, 9.5367431640625e-07 ;  /* 0x00000010ff537435 */ /* 0x000fe200000001ff */
[----:B------:R-:W-:Y:S01]  /*7860*/  MOV R82, R74 ;  /* 0x0000004a00527202 */ /* 0x000fe20000000f00 */
[----:B------:R-:W-:-:S09]  /*7870*/  FADD.FTZ R75, R75, R240 ;  /* 0x000000f04b4b7221 */ /* 0x000fd20000010000 */
[----:B------:R-:W-:Y:S05]  /*7880*/  WARPSYNC.COLLECTIVE R107, `(.L_x_534) ;  /* 0x000000006b087348 */ /* 0x000fea0003c00000 */
[----:B------:R0:W1:Y:S02]  /*7890*/  SHFL.BFLY P3, R240, R82, R83, R103 ;  /* 0x0c00005352f07389 */ /* 0x0000640000060067 */
[----:B01----:R-:W-:Y:S01]  /*78a0*/  ENDCOLLECTIVE ;  /* 0x000000000000791b */ /* 0x003fe20003800000 */
.L_x_534:
[----:B------:R-:W-:Y:S02]  /*78b0*/  MOV R82, R75 ;  /* 0x0000004b00527202 */ /* 0x000fe40000000f00 */
[----:B------:R-:W-:-:S07]  /*78c0*/  MOV R236, R240 ;  /* 0x000000f000ec7202 */ /* 0x000fce0000000f00 */
[----:B------:R-:W-:Y:S05]  /*78d0*/  WARPSYNC.COLLECTIVE R107, `(.L_x_535) ;  /* 0x000000006b087348 */ /* 0x000fea0003c00000 */
[----:B------:R0:W1:Y:S02]  /*78e0*/  SHFL.BFLY P3, R240, R82, R83, R103 ;  /* 0x0c00005352f07389 */ /* 0x0000640000060067 */
[----:B01----:R-:W-:Y:S01]  /*78f0*/  ENDCOLLECTIVE ;  /* 0x000000000000791b */ /* 0x003fe20003800000 */
.L_x_535:
[----:B------:R-:W-:Y:S01]  /*7900*/  MOV R82, R240 ;  /* 0x000000f000527202 */ /* 0x000fe20000000f00 */
[----:B------:R-:W-:Y:S06]  /*7910*/  BRA `(.L_x_536) ;  /* 0xffffffbc00507947 */ /* 0x000fec000383ffff */
.L_x_537:
        /* <DEDUP_REMOVED lines=14> */
.L_x_3735:


//--------------------- .text._ZN10layer_norm22ln_bwd_finalize_kernelINS_22Kernel_traits_finalizeILj1024E6__halfS2_S2_S2_fjLb0ELj1024ELj4ENS_18Kernel_traits_baseILj1024ES2_S2_S2_S2_fjLj1024EEEEELb0ELb0EEEvNS_9BwdParamsE --------------------------
	.section	.text._ZN10layer_norm22ln_bwd_finalize_kernelINS_22Kernel_traits_finalizeILj1024E6__halfS2_S2_S2_fjLb0ELj1024ELj4ENS_18Kernel_traits_baseILj1024ES2_S2_S2_S2_fjLj1024EEEEELb0ELb0EEEvNS_9BwdParamsE,"ax",@progbits
	.align	128
        .global         _ZN10layer_norm22ln_bwd_finalize_kernelINS_22Kernel_traits_finalizeILj1024E6__halfS2_S2_S2_fjLb0ELj1024ELj4ENS_18Kernel_traits_baseILj1024ES2_S2_S2_S2_fjLj1024EEEEELb0ELb0EEEvNS_9BwdParamsE
        .type           _ZN10layer_norm22ln_bwd_finalize_kernelINS_22Kernel_traits_finalizeILj1024E6__halfS2_S2_S2_fjLb0ELj1024ELj4ENS_18Kernel_traits_baseILj1024ES2_S2_S2_S2_fjLj1024EEEEELb0ELb0EEEvNS_9BwdParamsE,@function
        .size           _ZN10layer_norm22ln_bwd_finalize_kernelINS_22Kernel_traits_finalizeILj1024E6__halfS2_S2_S2_fjLb0ELj1024ELj4ENS_18Kernel_traits_baseILj1024ES2_S2_S2_S2_fjLj1024EEEEELb0ELb0EEEvNS_9BwdParamsE,(.L_x_3736 - _ZN10layer_norm22ln_bwd_finalize_kernelINS_22Kernel_traits_finalizeILj1024E6__halfS2_S2_S2_fjLb0ELj1024ELj4ENS_18Kernel_traits_baseILj1024ES2_S2_S2_S2_fjLj1024EEEEELb0ELb0EEEvNS_9BwdParamsE)
        .other          _ZN10layer_norm22ln_bwd_finalize_kernelINS_22Kernel_traits_finalizeILj1024E6__halfS2_S2_S2_fjLb0ELj1024ELj4ENS_18Kernel_traits_baseILj1024ES2_S2_S2_S2_fjLj1024EEEEELb0ELb0EEEvNS_9BwdParamsE,@"STO_CUDA_ENTRY STV_DEFAULT"
_ZN10layer_norm22ln_bwd_finalize_kernelINS_22Kernel_traits_finalizeILj1024E6__halfS2_S2_S2_fjLb0ELj1024ELj4ENS_18Kernel_traits_baseILj1024ES2_S2_S2_S2_fjLj1024EEEEELb0ELb0EEEvNS_9BwdParamsE:
.text._ZN10layer_norm22ln_bwd_finalize_kernelINS_22Kernel_traits_finalizeILj1024E6__halfS2_S2_S2_fjLb0ELj1024ELj4ENS_18Kernel_traits_baseILj1024ES2_S2_S2_S2_fjLj1024EEEEELb0ELb0EEEvNS_9BwdParamsE:
        /* <DEDUP_REMOVED lines=25> */
.L_x_550:
        /* <DEDUP_REMOVED lines=30> */
.L_x_542:
        /* <DEDUP_REMOVED lines=36> */
.L_x_541:
[----:B------:R-:W-:Y:S05]  /*05b0*/  BSYNC B1 ;  /* 0x0000000000017941 */ /* 0x000fea0003800000 */
.L_x_540:
        /* <DEDUP_REMOVED lines=24> */
.L_x_544:
[----:B------:R-:W-:Y:S05]  /*0740*/  BSYNC B1 ;  /* 0x0000000000017941 */ /* 0x000fea0003800000 */
.L_x_543:
        /* <DEDUP_REMOVED lines=12> */
.L_x_545:
[----:B------:R-:W-:Y:S05]  /*0810*/  BSYNC B1 ;  /* 0x0000000000017941 */ /* 0x000fea0003800000 */
.L_x_539:
[----:B------:R-:W-:Y:S05]  /*0820*/  BSYNC B0 ;  /* 0x0000000000007941 */ /* 0x000fea0003800000 */
.L_x_538:
        /* <DEDUP_REMOVED lines=29> */
.L_x_561:
[----:B---3--:R-:W-:Y:S01]  /*0a00*/  FADD.FTZ R9, R18, R9 ;  /* 0x0000000912097221 */ /* 0x008fe20000010000 */
[----:B--2---:R-:W-:-:S04]  /*0a10*/  FADD.FTZ R11, R10, R11 ;  /* 0x0000000b0a0b7221 */ /* 0x004fc80000010000 */
[----:B------:R2:W-:Y:S04]  /*0a20*/  @!P1 STS [R6+0x2000], R9 ;  /* 0x0020000906009388 */ /* 0x0005e80000000800 */
[----:B------:R2:W-:Y:S02]  /*0a30*/  @!P1 STS [R6+0x2080], R11 ;  /* 0x0020800b06009388 */ /* 0x0005e40000000800 */
.L_x_546:
        /* <DEDUP_REMOVED lines=14> */
[----:B---3--:R-:W-:Y:S02]  /*0b20*/  F2FP.F16.F32.PACK_AB R15, R15, R14 ;  /* 0x0000000e0f0f723e */ /* 0x008fe400000000ff */
[----:B----4-:R-:W-:-:S03]  /*0b30*/  F2FP.F16.F32.PACK_AB R17, R17, R16 ;  /* 0x000000101111723e */ /* 0x010fc600000000ff */
[----:B------:R2:W-:Y:S04]  /*0b40*/  STG.E desc[UR6][R12.64], R15 ;  /* 0x0000000f0c007986 */ /* 0x0005e8000c101906 */
[----:B------:R2:W-:Y:S02]  /*0b50*/  STG.E desc[UR6][R10.64], R17 ;  /* 0x000000110a007986 */ /* 0x0005e4000c101906 */
.L_x_549:
[----:B------:R-:W-:Y:S05]  /*0b60*/  BSYNC B0 ;  /* 0x0000000000007941 */ /* 0x000fea0003800000 */
.L_x_548:
[C---:B------:R-:W-:Y:S01]  /*0b70*/  ISETP.GT.U32.AND P1, PT, R3.reuse, -0x401, PT ;  /* 0xfffffbff0300780c */ /* 0x040fe20003f24070 */
[----:B------:R-:W-:Y:S01]  /*0b80*/  VIADD R4, R4, 0x200 ;  /* 0x0000020004047836 */ /* 0x000fe20000000000 */
[----:B------:R-:W-:-:S11]  /*0b90*/  IADD3 R3, R3, 0x400, RZ ;  /* 0x0000040003037810 */ /* 0x000fd60007ffe0ff */
[----:B------:R-:W-:Y:S05]  /*0ba0*/  @P1 BRA `(.L_x_550) ;  /* 0xfffffff400781947 */ /* 0x000fea000383ffff */
[----:B------:R-:W-:Y:S05]  /*0bb0*/  EXIT ;  /* 0x000000000000794d */ /* 0x000fea0003800000 */
.L_x_547:
[----:B------:R-:W-:Y:S01]  /*0bc0*/  HFMA2.MMA R21, -RZ, RZ, 0, 5.9604644775390625e-08 ;  /* 0x00000001ff157435 */ /* 0x000fe200000001ff */
[----:B0--3--:R-:W-:Y:S01]  /*0bd0*/  MOV R22, R10 ;  /* 0x0000000a00167202 */ /* 0x009fe20000000f00 */
[----:B------:R-:W-:Y:S01]  /*0be0*/  IMAD.MOV.U32 R19, RZ, RZ, -0x1 ;  /* 0xffffffffff137424 */ /* 0x000fe200078e00ff */
[----:B------:R-:W-:-:S08]  /*0bf0*/  MOV R24, 0x1f ;  /* 0x0000001f00187802 */ /* 0x000fd00000000f00 */
[----:B-12---:R-:W-:Y:S05]  /*0c00*/  WARPSYNC.COLLECTIVE R19, `(.L_x_551) ;  /* 0x0000000013087348 */ /* 0x006fea0003c00000 */
[----:B------:R0:W3:Y:S02]  /*0c10*/  SHFL.BFLY P2, R20, R22, R21, R24 ;  /* 0x0c00001516147389 */ /* 0x0000e40000040018 */
[----:B0123--:R-:W-:Y:S01]  /*0c20*/  ENDCOLLECTIVE ;  /* 0x000000000000791b */ /* 0x00ffe20003800000 */
.L_x_551:
[----:B------:R-:W-:Y:S01]  /*0c30*/  HFMA2.MMA R21, -RZ, RZ, 0, 1.1920928955078125e-07 ;  /* 0x00000002ff157435 */ /* 0x000fe200000001ff */
[----:B------:R-:W-:-:S05]  /*0c40*/  MOV R11, R20 ;  /* 0x00000014000b7202 */ /* 0x000fca0000000f00 */
[----:B------:R-:W-:-:S05]  /*0c50*/  FADD.FTZ R11, R10, R11 ;  /* 0x0000000b0a0b7221 */ /* 0x000fca0000010000 */
[----:B------:R-:W-:-:S07]  /*0c60*/  MOV R22, R11 ;  /* 0x0000000b00167202 */ /* 0x000fce0000000f00 */
[----:B------:R-:W-:Y:S05]  /*0c70*/  WARPSYNC.COLLECTIVE R19, `(.L_x_552) ;  /* 0x0000000013087348 */ /* 0x000fea0003c00000 */
[----:B------:R0:W1:Y:S02]  /*0c80*/  SHFL.BFLY P2, R20, R22, R21, R24 ;  /* 0x0c00001516147389 */ /* 0x0000640000040018 */
[----:B01----:R-:W-:Y:S01]  /*0c90*/  ENDCOLLECTIVE ;  /* 0x000000000000791b */ /* 0x003fe20003800000 */
.L_x_552:
[----:B------:R-:W-:Y:S01]  /*0ca0*/  HFMA2.MMA R21, -RZ, RZ, 0, 2.384185791015625e-07 ;  /* 0x00000004ff157435 */ /* 0x000fe200000001ff */
[----:B------:R-:W-:-:S04]  /*0cb0*/  IMAD.MOV.U32 R14, RZ, RZ, R20 ;  /* 0x000000ffff0e7224 */ /* 0x000fc800078e0014 */
[----:B------:R-:W-:-:S05]  /*0cc0*/  FADD.FTZ R14, R11, R14 ;  /* 0x0000000e0b0e7221 */ /* 0x000fca0000010000 */
[----:B------:R-:W-:-:S07]  /*0cd0*/  MOV R22, R14 ;  /* 0x0000000e00167202 */ /* 0x000fce0000000f00 */
[----:B------:R-:W-:Y:S05]  /*0ce0*/  WARPSYNC.COLLECTIVE R19, `(.L_x_553) ;  /* 0x0000000013087348 */ /* 0x000fea0003c00000 */
[----:B------:R0:W1:Y:S02]  /*0cf0*/  SHFL.BFLY P2, R20, R22, R21, R24 ;  /* 0x0c00001516147389 */ /* 0x0000640000040018 */
[----:B01----:R-:W-:Y:S01]  /*0d00*/  ENDCOLLECTIVE ;  /* 0x000000000000791b */ /* 0x003fe20003800000 */
.L_x_553:
[----:B------:R-:W-:Y:S01]  /*0d10*/  HFMA2.MMA R21, -RZ, RZ, 0, 4.76837158203125e-07 ;  /* 0x00000008ff157435 */ /* 0x000fe200000001ff */
[----:B------:R-:W-:-:S05]  /*0d20*/  MOV R13, R20 ;  /* 0x00000014000d7202 */ /* 0x000fca0000000f00 */
[----:B------:R-:W-:-:S04]  /*0d30*/  FADD.FTZ R13, R14, R13 ;  /* 0x0000000d0e0d7221 */ /* 0x000fc80000010000 */
[----:B------:R-:W-:-:S07]  /*0d40*/  IMAD.MOV.U32 R22, RZ, RZ, R13 ;  /* 0x000000ffff167224 */ /* 0x000fce00078e000d */
[----:B------:R-:W-:Y:S05]  /*0d50*/  WARPSYNC.COLLECTIVE R19, `(.L_x_554) ;  /* 0x0000000013087348 */ /* 0x000fea0003c00000 */
[----:B------:R0:W1:Y:S02]  /*0d60*/  SHFL.BFLY P2, R20, R22, R21, R24 ;  /* 0x0c00001516147389 */ /* 0x0000640000040018 */
[----:B01----:R-:W-:Y:S01]  /*0d70*/  ENDCOLLECTIVE ;  /* 0x000000000000791b */ /* 0x003fe20003800000 */
.L_x_554:
[----:B------:R-:W-:Y:S01]  /*0d80*/  IMAD.MOV.U32 R21, RZ, RZ, 0x10 ;  /* 0x00000010ff157424 */ /* 0x000fe200078e00ff */
[----:B------:R-:W-:-:S05]  /*0d90*/  MOV R10, R20 ;  /* 0x00000014000a7202 */ /* 0x000fca0000000f00 */
[----:B------:R-:W-:-:S05]  /*0da0*/  FADD.FTZ R10, R13, R10 ;  /* 0x0000000a0d0a7221 */ /* 0x000fca0000010000 */
[----:B------:R-:W-:-:S07]  /*0db0*/  MOV R22, R10 ;  /* 0x0000000a00167202 */ /* 0x000fce0000000f00 */
[----:B------:R-:W-:Y:S05]  /*0dc0*/  WARPSYNC.COLLECTIVE R19, `(.L_x_555) ;  /* 0x0000000013087348 */ /* 0x000fea0003c00000 */
[----:B------:R0:W1:Y:S02]  /*0dd0*/  SHFL.BFLY P2, R20, R22, R21, R24 ;  /* 0x0c00001516147389 */ /* 0x0000640000040018 */
[----:B01----:R-:W-:Y:S01]  /*0de0*/  ENDCOLLECTIVE ;  /* 0x000000000000791b */ /* 0x003fe20003800000 */
.L_x_555:
[----:B------:R-:W-:Y:S01]  /*0df0*/  HFMA2.MMA R21, -RZ, RZ, 0, 5.9604644775390625e-08 ;  /* 0x00000001ff157435 */ /* 0x000fe200000001ff */
[----:B------:R-:W-:Y:S02]  /*0e00*/  MOV R22, R9 ;  /* 0x0000000900167202 */ /* 0x000fe40000000f00 */
[----:B------:R-:W-:-:S08]  /*0e10*/  MOV R11, R20 ;  /* 0x00000014000b7202 */ /* 0x000fd00000000f00 */
[----:B------:R-:W-:Y:S05]  /*0e20*/  WARPSYNC.COLLECTIVE R19, `(.L_x_556) ;  /* 0x0000000013087348 */ /* 0x000fea0003c00000 */
[----:B------:R0:W1:Y:S02]  /*0e30*/  SHFL.BFLY P2, R20, R22, R21, R24 ;  /* 0x0c00001516147389 */ /* 0x0000640000040018 */
[----:B01----:R-:W-:Y:S01]  /*0e40*/  ENDCOLLECTIVE ;  /* 0x000000000000791b */ /* 0x003fe20003800000 */
.L_x_556:
[----:B------:R-:W-:Y:S01]  /*0e50*/  HFMA2.MMA R21, -RZ, RZ, 0, 1.1920928955078125e-07 ;  /* 0x00000002ff157435 */ /* 0x000fe200000001ff */
[----:B------:R-:W-:-:S04]  /*0e60*/  IMAD.MOV.U32 R14, RZ, RZ, R20 ;  /* 0x000000ffff0e7224 */ /* 0x000fc800078e0014 */
[----:B------:R-:W-:-:S05]  /*0e70*/  FADD.FTZ R15, R9, R14 ;  /* 0x0000000e090f7221 */ /* 0x000fca0000010000 */
[----:B------:R-:W-:-:S07]  /*0e80*/  MOV R22, R15 ;  /* 0x0000000f00167202 */ /* 0x000fce0000000f00 */
[----:B------:R-:W-:Y:S05]  /*0e90*/  WARPSYNC.COLLECTIVE R19, `(.L_x_557) ;  /* 0x0000000013087348 */ /* 0x000fea0003c00000 */
[----:B------:R0:W1:Y:S02]  /*0ea0*/  SHFL.BFLY P2, R20, R22, R21, R24 ;  /* 0x0c00001516147389 */ /* 0x0000640000040018 */
[----:B01----:R-:W-:Y:S01]  /*0eb0*/  ENDCOLLECTIVE ;  /* 0x000000000000791b */ /* 0x003fe20003800000 */
.L_x_557:
[----:B------:R-:W-:Y:S01]  /*0ec0*/  HFMA2.MMA R21, -RZ, RZ, 0, 2.384185791015625e-07 ;  /* 0x00000004ff157435 */ /* 0x000fe200000001ff */
[----:B------:R-:W-:-:S05]  /*0ed0*/  MOV R16, R20 ;  /* 0x0000001400107202 */ /* 0x000fca0000000f00 */
[----:B------:R-:W-:-:S04]  /*0ee0*/  FADD.FTZ R16, R15, R16 ;  /* 0x000000100f107221 */ /* 0x000fc80000010000 */
[----:B------:R-:W-:-:S07]  /*0ef0*/  IMAD.MOV.U32 R22, RZ, RZ, R16 ;  /* 0x000000ffff167224 */ /* 0x000fce00078e0010 */
[----:B------:R-:W-:Y:S05]  /*0f00*/  WARPSYNC.COLLECTIVE R19, `(.L_x_558) ;  /* 0x0000000013087348 */ /* 0x000fea0003c00000 */
[----:B------:R0:W1:Y:S02]  /*0f10*/  SHFL.BFLY P2, R20, R22, R21, R24 ;  /* 0x0c00001516147389 */ /* 0x0000640000040018 */
[----:B01----:R-:W-:Y:S01]  /*0f20*/  ENDCOLLECTIVE ;  /* 0x000000000000791b */ /* 0x003fe20003800000 */
.L_x_558:
[----:B------:R-:W-:Y:S01]  /*0f30*/  IMAD.MOV.U32 R21, RZ, RZ, 0x8 ;  /* 0x00000008ff157424 */ /* 0x000fe200078e00ff */
[----:B------:R-:W-:-:S05]  /*0f40*/  MOV R17, R20 ;  /* 0x0000001400117202 */ /* 0x000fca0000000f00 */
[----:B------:R-:W-:-:S05]  /*0f50*/  FADD.FTZ R17, R16, R17 ;  /* 0x0000001110117221 */ /* 0x000fca0000010000 */
[----:B------:R-:W-:-:S07]  /*0f60*/  MOV R22, R17 ;  /* 0x0000001100167202 */ /* 0x000fce0000000f00 */
[----:B------:R-:W-:Y:S05]  /*0f70*/  WARPSYNC.COLLECTIVE R19, `(.L_x_559) ;  /* 0x0000000013087348 */ /* 0x000fea0003c00000 */
[----:B------:R0:W1:Y:S02]  /*0f80*/  SHFL.BFLY P2, R20, R22, R21, R24 ;  /* 0x0c00001516147389 */ /* 0x0000640000040018 */
[----:B01----:R-:W-:Y:S01]  /*0f90*/  ENDCOLLECTIVE ;  /* 0x000000000000791b */ /* 0x003fe20003800000 */
.L_x_559:
[----:B------:R-:W-:Y:S01]  /*0fa0*/  HFMA2.MMA R21, -RZ, RZ, 0, 9.5367431640625e-07 ;  /* 0x00000010ff157435 */ /* 0x000fe200000001ff */
[----:B------:R-:W-:-:S05]  /*0fb0*/  MOV R18, R20 ;  /* 0x0000001400127202 */ /* 0x000fca0000000f00 */
[----:B------:R-:W-:-:S05]  /*0fc0*/  FADD.FTZ R18, R17, R18 ;  /* 0x0000001211127221 */ /* 0x000fca0000010000 */
[----:B------:R-:W-:-:S07]  /*0fd0*/  MOV R22, R18 ;  /* 0x0000001200167202 */ /* 0x000fce0000000f00 */
[----:B------:R-:W-:Y:S05]  /*0fe0*/  WARPSYNC.COLLECTIVE R19, `(.L_x_560) ;  /* 0x0000000013087348 */ /* 0x000fea0003c00000 */
[----:B------:R0:W1:Y:S02]  /*0ff0*/  SHFL.BFLY P2, R20, R22, R21, R24 ;  /* 0x0c00001516147389 */ /* 0x0000640000040018 */
[----:B01----:R-:W-:Y:S01]  /*1000*/  ENDCOLLECTIVE ;  /* 0x000000000000791b */ /* 0x003fe20003800000 */
.L_x_560:
[----:B------:R-:W-:Y:S01]  /*1010*/  MOV R9, R20 ;  /* 0x0000001400097202 */ /* 0x000fe20000000f00 */
[----:B------:R-:W-:Y:S06]  /*1020*/  BRA `(.L_x_561) ;  /* 0xfffffff800747947 */ /* 0x000fec000383ffff */
.L_x_562:
        /* <DEDUP_REMOVED lines=13> */
.L_x_3736:


//--------------------- .text._ZN10layer_norm40ln_parallel_residual_bwd_finalize_kernelINS_22Kernel_traits_finalizeILj1024E6__halfS2_S2_S2_fjLb0ELj1024ELj4ENS_18Kernel_traits_baseILj1024ES2_S2_S2_S2_fjLj1024EEEEELb0EEEvNS_9BwdParamsE --------------------------
	.section	.text._ZN10layer_norm40ln_parallel_residual_bwd_finalize_kernelINS_22Kernel_traits_finalizeILj1024E6__halfS2_S2_S2_fjLb0ELj1024ELj4ENS_18Kernel_traits_baseILj1024ES2_S2_S2_S2_fjLj1024EEEEELb0EEEvNS_9BwdParamsE,"ax",@progbits
	.align	128
        .global         _ZN10layer_norm40ln_parallel_residual_bwd_finalize_kernelINS_22Kernel_traits_finalizeILj1024E6__halfS2_S2_S2_fjLb0ELj1024ELj4ENS_18Kernel_traits_baseILj1024ES2_S2_S2_S2_fjLj1024EEEEELb0EEEvNS_9BwdParamsE
        .type           _ZN10layer_norm40ln_parallel_residual_bwd_finalize_kernelINS_22Kernel_traits_finalizeILj1024E6__halfS2_S2_S2_fjLb0ELj1024ELj4ENS_18Kernel_traits_baseILj1024ES2_S2_S2_S2_fjLj1024EEEEELb0EEEvNS_9BwdParamsE,@function
        .size           _ZN10layer_norm40ln_parallel_residual_bwd_finalize_kernelINS_22Kernel_traits_finalizeILj1024E6__halfS2_S2_S2_fjLb0ELj1024ELj4ENS_18Kernel_traits_baseILj1024ES2_S2_S2_S2_fjLj1024EEEEELb0EEEvNS_9BwdParamsE,(.L_x_3737 - _ZN10layer_norm40ln_parallel_residual_bwd_finalize_kernelINS_22Kernel_traits_finalizeILj1024E6__halfS2_S2_S2_fjLb0ELj1024ELj4ENS_18Kernel_traits_baseILj1024ES2_S2_S2_S2_fjLj1024EEEEELb0EEEvNS_9BwdParamsE)
        .other          _ZN10layer_norm40ln_parallel_residual_bwd_finalize_kernelINS_22Kernel_traits_finalizeILj1024E6__halfS2_S2_S2_fjLb0ELj1024ELj4ENS_18Kernel_traits_baseILj1024ES2_S2_S2_S2_fjLj1024EEEEELb0EEEvNS_9BwdParamsE,@"STO_CUDA_ENTRY STV_DEFAULT"
_ZN10layer_norm40ln_parallel_residual_bwd_finalize_kernelINS_22Kernel_traits_finalizeILj1024E6__halfS2_S2_S2_fjLb0ELj1024ELj4ENS_18Kernel_traits_baseILj1024ES2_S2_S2_S2_fjLj1024EEEEELb0EEEvNS_9BwdParamsE:
.text._ZN10layer_norm40ln_parallel_residual_bwd_finalize_kernelINS_22Kernel_traits_finalizeILj1024E6__halfS2_S2_S2_fjLb0ELj1024ELj4ENS_18Kernel_traits_baseILj1024ES2_S2_S2_S2_fjLj1024EEEEELb0EEEvNS_9BwdParamsE:
        /* <DEDUP_REMOVED lines=22> */
.L_x_575:
        /* <DEDUP_REMOVED lines=42> */
.L_x_567:
        /* <DEDUP_REMOVED lines=62> */
.L_x_566:
[----:B------:R-:W-:Y:S05]  /*07e0*/  BSYNC B1 ;  /* 0x0000000000017941 */ /* 0x000fea0003800000 */
.L_x_565:
        /* <DEDUP_REMOVED lines=38> */
.L_x_569:
[----:B------:R-:W-:Y:S05]  /*0a50*/  BSYNC B1 ;  /* 0x0000000000017941 */ /* 0x000fea0003800000 */
.L_x_568:
        /* <DEDUP_REMOVED lines=20> */
.L_x_570:
[----:B------:R-:W-:Y:S05]  /*0ba0*/  BSYNC B1 ;  /* 0x0000000000017941 */ /* 0x000fea0003800000 */
.L_x_564:
[----:B------:R-:W-:Y:S05]  /*0bb0*/  BSYNC B0 ;  /* 0x0000000000007941 */ /* 0x000fea0003800000 */
.L_x_563:
        /* <DEDUP_REMOVED lines=54> */
.L_x_596:
        /* <DEDUP_REMOVED lines=10> */
.L_x_571:
        /* <DEDUP_REMOVED lines=19> */
[----:B-1----:R-:W-:-:S03]  /*10f0*/  F2FP.F16.F32.PACK_AB R7, R23, R22 ;  /* 0x000000161707723e */ /* 0x002fc600000000ff */
[----:B0-----:R-:W-:Y:S01]  /*1100*/  IMAD.WIDE.U32 R8, R5, 0x4, R8 ;  /* 0x0000000405087825 */ /* 0x001fe200078e0008 */
[----:B---3--:R-:W-:Y:S01]  /*1110*/  F2FP.F16.F32.PACK_AB R15, R15, R14 ;  /* 0x0000000e0f0f723e */ /* 0x008fe200000000ff */
[----:B------:R1:W-:Y:S01]  /*1120*/  STG.E desc[UR6][R20.64], R7 ;  /* 0x0000000714007986 */ /* 0x0003e2000c101906 */
[----:B----4-:R-:W-:-:S03]  /*1130*/  F2FP.F16.F32.PACK_AB R17, R17, R16 ;  /* 0x000000101111723e */ /* 0x010fc600000000ff */
[----:B------:R1:W-:Y:S01]  /*1140*/  STG.E desc[UR6][R12.64], R15 ;  /* 0x0000000f0c007986 */ /* 0x0003e2000c101906 */
[----:B------:R-:W-:-:S03]  /*1150*/  F2FP.F16.F32.PACK_AB R19, R19, R18 ;  /* 0x000000121313723e */ /* 0x000fc600000000ff */
[----:B------:R1:W-:Y:S04]  /*1160*/  STG.E desc[UR6][R10.64], R17 ;  /* 0x000000110a007986 */ /* 0x0003e8000c101906 */
[----:B------:R1:W-:Y:S02]  /*1170*/  STG.E desc[UR6][R8.64], R19 ;  /* 0x0000001308007986 */ /* 0x0003e4000c101906 */
.L_x_574:
[----:B------:R-:W-:Y:S05]  /*1180*/  BSYNC B0 ;  /* 0x0000000000007941 */ /* 0x000fea0003800000 */
.L_x_573:
[C---:B------:R-:W-:Y:S02]  /*1190*/  ISETP.GT.U32.AND P1, PT, R4.reuse, -0x401, PT ;  /* 0xfffffbff0400780c */ /* 0x040fe40003f24070 */
[----:B------:R-:W-:Y:S02]  /*11a0*/  IADD3 R4, R4, 0x400, RZ ;  /* 0x0000040004047810 */ /* 0x000fe40007ffe0ff */
[----:B------:R-:W-:-:S09]  /*11b0*/  IADD3 R5, R5, 0x200, RZ ;  /* 0x0000020005057810 */ /* 0x000fd20007ffe0ff */
[----:B------:R-:W-:Y:S05]  /*11c0*/  @P1 BRA `(.L_x_575) ;  /* 0xffffffec00e41947 */ /* 0x000fea000383ffff */
[----:B------:R-:W-:Y:S05]  /*11d0*/  EXIT ;  /* 0x000000000000794d */ /* 0x000fea0003800000 */
.L_x_572:
[----:B------:R-:W-:Y:S01]  /*11e0*/  HFMA2.MMA R14, -RZ, RZ, 0, 5.9604644775390625e-08 ;  /* 0x00000001ff0e7435 */ /* 0x000fe200000001ff */
[----:B----4-:R-:W-:Y:S02]  /*11f0*/  MOV R27, R10 ;  /* 0x0000000a001b7202 */ /* 0x010fe40000000f00 */
[----:B------:R-:W-:Y:S02]  /*1200*/  MOV R13, 0x1f ;  /* 0x0000001f000d7802 */ /* 0x000fe40000000f00 */
[----:B------:R-:W-:-:S07]  /*1210*/  MOV R12, 0xffffffff ;  /* 0xffffffff000c7802 */ /* 0x000fce0000000f00 */
[----:B0123--:R-:W-:Y:S05]  /*1220*/  WARPSYNC.COLLECTIVE R12, `(.L_x_576) ;  /* 0x000000000c087348 */ /* 0x00ffea0003c00000 */
[----:B------:R4:W0:Y:S02]  /*1230*/  SHFL.BFLY P2, R17, R27, R14, R13 ;  /* 0x0c00000e1b117389 */ /* 0x000824000004000d */
[----:B01234-:R-:W-:Y:S01]  /*1240*/  ENDCOLLECTIVE ;  /* 0x000000000000791b */ /* 0x01ffe20003800000 */
.L_x_576:
[----:B------:R-:W-:Y:S01]  /*1250*/  HFMA2.MMA R14, -RZ, RZ, 0, 1.1920928955078125e-07 ;  /* 0x00000002ff0e7435 */ /* 0x000fe200000001ff */
[----:B------:R-:W-:-:S05]  /*1260*/  FADD.FTZ R11, R10, R17 ;  /* 0x000000110a0b7221 */ /* 0x000fca0000010000 */
[----:B------:R-:W-:-:S07]  /*1270*/  MOV R27, R11 ;  /* 0x0000000b001b7202 */ /* 0x000fce0000000f00 */
[----:B------:R-:W-:Y:S05]  /*1280*/  WARPSYNC.COLLECTIVE R12, `(.L_x_577) ;  /* 0x000000000c087348 */ /* 0x000fea0003c00000 */
[----:B------:R0:W1:Y:S02]  /*1290*/  SHFL.BFLY P2, R17, R27, R14, R13 ;  /* 0x0c00000e1b117389 */ /* 0x000064000004000d */
[----:B01----:R-:W-:Y:S01]  /*12a0*/  ENDCOLLECTIVE ;  /* 0x000000000000791b */ /* 0x003fe20003800000 */
.L_x_577:
[----:B------:R-:W-:Y:S01]  /*12b0*/  HFMA2.MMA R14, -RZ, RZ, 0, 2.384185791015625e-07 ;  /* 0x00000004ff0e7435 */ /* 0x000fe200000001ff */
[----:B------:R-:W-:-:S05]  /*12c0*/  FADD.FTZ R10, R11, R17 ;  /* 0x000000110b0a7221 */ /* 0x000fca0000010000 */
[----:B------:R-:W-:-:S07]  /*12d0*/  MOV R27, R10 ;  /* 0x0000000a001b7202 */ /* 0x000fce0000000f00 */
[----:B------:R-:W-:Y:S05]  /*12e0*/  WARPSYNC.COLLECTIVE R12, `(.L_x_578) ;  /* 0x000000000c087348 */ /* 0x000fea0003c00000 */
[----:B------:R0:W1:Y:S02]  /*12f0*/  SHFL.BFLY P2, R17, R27, R14, R13 ;  /* 0x0c00000e1b117389 */ /* 0x000064000004000d */
[----:B01----:R-:W-:Y:S01]  /*1300*/  ENDCOLLECTIVE ;  /* 0x000000000000791b */ /* 0x003fe20003800000 */
.L_x_578:
[----:B------:R-:W-:Y:S01]  /*1310*/  MOV R14, 0x8 ;  /* 0x00000008000e7802 */ /* 0x000fe20000000f00 */
[----:B------:R-:W-:-:S04]  /*1320*/  FADD.FTZ R19, R10, R17 ;  /* 0x000000110a137221 */ /* 0x000fc80000010000 */
[----:B------:R-:W-:-:S07]  /*1330*/  IMAD.MOV.U32 R27, RZ, RZ, R19 ;  /* 0x000000ffff1b7224 */ /* 0x000fce00078e0013 */
[----:B------:R-:W-:Y:S05]  /*1340*/  WARPSYNC.COLLECTIVE R12, `(.L_x_579) ;  /* 0x000000000c087348 */ /* 0x000fea0003c00000 */
[----:B------:R0:W1:Y:S02]  /*1350*/  SHFL.BFLY P2, R17, R27, R14, R13 ;  /* 0x0c00000e1b117389 */ /* 0x000064000004000d */
[----:B01----:R-:W-:Y:S01]  /*1360*/  ENDCOLLECTIVE ;  /* 0x000000000000791b */ /* 0x003fe20003800000 */
.L_x_579:
[----:B------:R-:W-:Y:S01]  /*1370*/  HFMA2.MMA R14, -RZ, RZ, 0, 9.5367431640625e-07 ;  /* 0x00000010ff0e7435 */ /* 0x000fe200000001ff */
[----:B------:R-:W-:-:S05]  /*1380*/  FADD.FTZ R11, R19, R17 ;  /* 0x00000011130b7221 */ /* 0x000fca0000010000 */
[----:B------:R-:W-:-:S07]  /*1390*/  MOV R27, R11 ;  /* 0x0000000b001b7202 */ /* 0x000fce0000000f00 */
[----:B------:R-:W-:Y:S05]  /*13a0*/  WARPSYNC.COLLECTIVE R12, `(.L_x_580) ;  /* 0x000000000c087348 */ /* 0x000fea0003c00000 */
[----:B------:R0:W1:Y:S02]  /*13b0*/  SHFL.BFLY P2, R17, R27, R14, R13 ;  /* 0x0c00000e1b117389 */ /* 0x000064000004000d */
[----:B01----:R-:W-:Y:S01]  /*13c0*/  ENDCOLLECTIVE ;  /* 0x000000000000791b */ /* 0x003fe20003800000 */
.L_x_580:
[----:B------:R-:W-:Y:S01]  /*13d0*/  HFMA2.MMA R14, -RZ, RZ, 0, 5.9604644775390625e-08 ;  /* 0x00000001ff0e7435 */ /* 0x000fe200000001ff */
[----:B------:R-:W-:Y:S02]  /*13e0*/  MOV R27, R15 ;  /* 0x0000000f001b7202 */ /* 0x000fe40000000f00 */
[----:B------:R-:W-:-:S08]  /*13f0*/  MOV R10, R17 ;  /* 0x00000011000a7202 */ /* 0x000fd00000000f00 */
[----:B------:R-:W-:Y:S05]  /*1400*/  WARPSYNC.COLLECTIVE R12, `(.L_x_581) ;  /* 0x000000000c087348 */ /* 0x000fea0003c00000 */
[----:B------:R0:W1:Y:S02]  /*1410*/  SHFL.BFLY P2, R17, R27, R14, R13 ;  /* 0x0c00000e1b117389 */ /* 0x000064000004000d */
[----:B01----:R-:W-:Y:S01]  /*1420*/  ENDCOLLECTIVE ;  /* 0x000000000000791b */ /* 0x003fe20003800000 */
.L_x_581:
[----:B------:R-:W-:Y:S01]  /*1430*/  HFMA2.MMA R14, -RZ, RZ, 0, 1.1920928955078125e-07 ;  /* 0x00000002ff0e7435 */ /* 0x000fe200000001ff */
[----:B------:R-:W-:-:S05]  /*1440*/  MOV R16, R17 ;  /* 0x0000001100107202 */ /* 0x000fca0000000f00 */
[----:B------:R-:W-:-:S05]  /*1450*/  FADD.FTZ R16, R15, R16 ;  /* 0x000000100f107221 */ /* 0x000fca0000010000 */
[----:B------:R-:W-:-:S07]  /*1460*/  MOV R27, R16 ;  /* 0x00000010001b7202 */ /* 0x000fce0000000f00 */
[----:B------:R-:W-:Y:S05]  /*1470*/  WARPSYNC.COLLECTIVE R12, `(.L_x_582) ;  /* 0x000000000c087348 */ /* 0x000fea0003c00000 */
[----:B------:R0:W1:Y:S02]  /*1480*/  SHFL.BFLY P2, R17, R27, R14, R13 ;  /* 0x0c00000e1b117389 */ /* 0x000064000004000d */
[----:B01----:R-:W-:Y:S01]  /*1490*/  ENDCOLLECTIVE ;  /* 0x000000000000791b */ /* 0x003fe20003800000 */
.L_x_582:
[----:B------:R-:W-:Y:S01]  /*14a0*/  HFMA2.MMA R14, -RZ, RZ, 0, 2.384185791015625e-07 ;  /* 0x00000004ff0e7435 */ /* 0x000fe200000001ff */
[----:B------:R-:W-:-:S05]  /*14b0*/  MOV R19, R17 ;  /* 0x0000001100137202 */ /* 0x000fca0000000f00 */
[----:B------:R-:W-:-:S05]  /*14c0*/  FADD.FTZ R15, R16, R19 ;  /* 0x00000013100f7221 */ /* 0x000fca0000010000 */
[----:B------:R-:W-:-:S07]  /*14d0*/  MOV R27, R15 ;  /* 0x0000000f001b7202 */ /* 0x000fce0000000f00 */
[----:B------:R-:W-:Y:S05]  /*14e0*/  WARPSYNC.COLLECTIVE R12, `(.L_x_583) ;  /* 0x000000000c087348 */ /* 0x000fea0003c00000 */
[----:B------:R0:W1:Y:S02]  /*14f0*/  SHFL.BFLY P2, R17, R27, R14, R13 ;  /* 0x0c00000e1b117389 */ /* 0x000064000004000d */
[----:B01----:R-:W-:Y:S01]  /*1500*/  ENDCOLLECTIVE ;  /* 0x000000000000791b */ /* 0x003fe20003800000 */
.L_x_583:
[----:B------:R-:W-:Y:S01]  /*1510*/  HFMA2.MMA R14, -RZ, RZ, 0, 4.76837158203125e-07 ;  /* 0x00000008ff0e7435 */ /* 0x000fe200000001ff */
[----:B------:R-:W-:-:S05]  /*1520*/  MOV R18, R17 ;  /* 0x0000001100127202 */ /* 0x000fca0000000f00 */
[----:B------:R-:W-:-:S05]  /*1530*/  FADD.FTZ R20, R15, R18 ;  /* 0x000000120f147221 */ /* 0x000fca0000010000 */
[----:B------:R-:W-:-:S07]  /*1540*/  MOV R27, R20 ;  /* 0x00000014001b7202 */ /* 0x000fce0000000f00 */
[----:B------:R-:W-:Y:S05]  /*1550*/  WARPSYNC.COLLECTIVE R12, `(.L_x_584) ;  /* 0x000000000c087348 */ /* 0x000fea0003c00000 */
[----:B------:R0:W1:Y:S02]  /*1560*/  SHFL.BFLY P2, R17, R27, R14, R13 ;  /* 0x0c00000e1b117389 */ /* 0x000064000004000d */
[----:B01----:R-:W-:Y:S01]  /*1570*/  ENDCOLLECTIVE ;  /* 0x000000000000791b */ /* 0x003fe20003800000 */
.L_x_584:
[----:B------:R-:W-:Y:S01]  /*1580*/  HFMA2.MMA R14, -RZ, RZ, 0, 9.5367431640625e-07 ;  /* 0x00000010ff0e7435 */ /* 0x000fe200000001ff */
[----:B------:R-:W-:-:S04]  /*1590*/  IMAD.MOV.U32 R21, RZ, RZ, R17 ;  /* 0x000000ffff157224 */ /* 0x000fc800078e0011 */
[----:B------:R-:W-:-:S05]  /*15a0*/  FADD.FTZ R16, R20, R21 ;  /* 0x0000001514107221 */ /* 0x000fca0000010000 */
[----:B------:R-:W-:-:S07]  /*15b0*/  MOV R27, R16 ;  /* 0x00000010001b7202 */ /* 0x000fce0000000f00 */
[----:B------:R-:W-:Y:S05]  /*15c0*/  WARPSYNC.COLLECTIVE R12, `(.L_x_585) ;  /* 0x000000000c087348 */ /* 0x000fea0003c00000 */
[----:B------:R0:W1:Y:S02]  /*15d0*/  SHFL.BFLY P2, R17, R27, R14, R13 ;  /* 0x0c00000e1b117389 */ /* 0x000064000004000d */
[----:B01----:R-:W-:Y:S01]  /*15e0*/  ENDCOLLECTIVE ;  /* 0x000000000000791b */ /* 0x003fe20003800000 */
.L_x_585:
[----:B------:R-:W-:Y:S01]  /*15f0*/  HFMA2.MMA R14, -RZ, RZ, 0, 5.9604644775390625e-08 ;  /* 0x00000001ff0e7435 */ /* 0x000fe200000001ff */
[----:B------:R-:W-:Y:S02]  /*1600*/  MOV R27, R9 ;  /* 0x00000009001b7202 */ /* 0x000fe40000000f00 */
[----:B------:R-:W-:-:S08]  /*1610*/  MOV R15, R17 ;  /* 0x00000011000f7202 */ /* 0x000fd00000000f00 */
[----:B------:R-:W-:Y:S05]  /*1620*/  WARPSYNC.COLLECTIVE R12, `(.L_x_586) ;  /* 0x000000000c087348 */ /* 0x000fea0003c00000 */
[----:B------:R0:W1:Y:S02]  /*1630*/  SHFL.BFLY P2, R17, R27, R14, R13 ;  /* 0x0c00000e1b117389 */ /* 0x000064000004000d */
[----:B01----:R-:W-:Y:S01]  /*1640*/  ENDCOLLECTIVE ;  /* 0x000000000000791b */ /* 0x003fe20003800000 */
.L_x_586:
[----:B------:R-:W-:Y:S01]  /*1650*/  HFMA2.MMA R14, -RZ, RZ, 0, 1.1920928955078125e-07 ;  /* 0x00000002ff0e7435 */ /* 0x000fe200000001ff */
[----:B------:R-:W-:-:S05]  /*1660*/  MOV R18, R17 ;  /* 0x0000001100127202 */ /* 0x000fca0000000f00 */
[----:B------:R-:W-:-:S05]  /*1670*/  FADD.FTZ R20, R9, R18 ;  /* 0x0000001209147221 */ /* 0x000fca0000010000 */
[----:B------:R-:W-:-:S07]  /*1680*/  MOV R27, R20 ;  /* 0x00000014001b7202 */ /* 0x000fce0000000f00 */
[----:B------:R-:W-:Y:S05]  /*1690*/  WARPSYNC.COLLECTIVE R12, `(.L_x_587) ;  /* 0x000000000c087348 */ /* 0x000fea0003c00000 */
[----:B------:R0:W1:Y:S02]  /*16a0*/  SHFL.BFLY P2, R17, R27, R14, R13 ;  /* 0x0c00000e1b117389 */ /* 0x000064000004000d */
[----:B01----:R-:W-:Y:S01]  /*16b0*/  ENDCOLLECTIVE ;  /* 0x000000000000791b */ /* 0x003fe20003800000 */
.L_x_587:
[----:B------:R-:W-:Y:S01]  /*16c0*/  HFMA2.MMA R14, -RZ, RZ, 0, 2.384185791015625e-07 ;  /* 0x00000004ff0e7435 */ /* 0x000fe200000001ff */
[----:B------:R-:W-:-:S05]  /*16d0*/  MOV R21, R17 ;  /* 0x0000001100157202 */ /* 0x000fca0000000f00 */
[----:B------:R-:W-:-:S05]  /*16e0*/  FADD.FTZ R9, R20, R21 ;  /* 0x0000001514097221 */ /* 0x000fca0000010000 */
[----:B------:R-:W-:-:S07]  /*16f0*/  MOV R27, R9 ;  /* 0x00000009001b7202 */ /* 0x000fce0000000f00 */
[----:B------:R-:W-:Y:S05]  /*1700*/  WARPSYNC.COLLECTIVE R12, `(.L_x_588) ;  /* 0x000000000c087348 */ /* 0x000fea0003c00000 */
[----:B------:R0:W1:Y:S02]  /*1710*/  SHFL.BFLY P2, R17, R27, R14, R13 ;  /* 0x0c00000e1b117389 */ /* 0x000064000004000d */
[----:B01----:R-:W-:Y:S01]  /*1720*/  ENDCOLLECTIVE ;  /* 0x000000000000791b */ /* 0x003fe20003800000 */
.L_x_588:
[----:B------:R-:W-:Y:S01]  /*1730*/  HFMA2.MMA R14, -RZ, RZ, 0, 4.76837158203125e-07 ;  /* 0x00000008ff0e7435 */ /* 0x000fe200000001ff */
[----:B------:R-:W-:-:S05]  /*1740*/  MOV R22, R17 ;  /* 0x0000001100167202 */ /* 0x000fca0000000f00 */
[----:B------:R-:W-:-:S05]  /*1750*/  FADD.FTZ R22, R9, R22 ;  /* 0x0000001609167221 */ /* 0x000fca0000010000 */
[----:B------:R-:W-:-:S07]  /*1760*/  MOV R27, R22 ;  /* 0x00000016001b7202 */ /* 0x000fce0000000f00 */
[----:B------:R-:W-:Y:S05]  /*1770*/  WARPSYNC.COLLECTIVE R12, `(.L_x_589) ;  /* 0x000000000c087348 */ /* 0x000fea0003c00000 */
[----:B------:R0:W1:Y:S02]  /*1780*/  SHFL.BFLY P2, R17, R27, R14, R13 ;  /* 0x0c00000e1b117389 */ /* 0x000064000004000d */
[----:B01----:R-:W-:Y:S01]  /*1790*/  ENDCOLLECTIVE ;  /* 0x000000000000791b */ /* 0x003fe20003800000 */
.L_x_589:
[----:B------:R-:W-:Y:S01]  /*17a0*/  HFMA2.MMA R14, -RZ, RZ, 0, 9.5367431640625e-07 ;  /* 0x00000010ff0e7435 */ /* 0x000fe200000001ff */
[----:B------:R-:W-:-:S05]  /*17b0*/  MOV R23, R17 ;  /* 0x0000001100177202 */ /* 0x000fca0000000f00 */
[----:B------:R-:W-:-:S04]  /*17c0*/  FADD.FTZ R18, R22, R23 ;  /* 0x0000001716127221 */ /* 0x000fc80000010000 */
[----:B------:R-:W-:-:S07]  /*17d0*/  IMAD.MOV.U32 R27, RZ, RZ, R18 ;  /* 0x000000ffff1b7224 */ /* 0x000fce00078e0012 */
[----:B------:R-:W-:Y:S05]  /*17e0*/  WARPSYNC.COLLECTIVE R12, `(.L_x_590) ;  /* 0x000000000c087348 */ /* 0x000fea0003c00000 */
[----:B------:R0:W1:Y:S02]  /*17f0*/  SHFL.BFLY P2, R17, R27, R14, R13 ;  /* 0x0c00000e1b117389 */ /* 0x000064000004000d */
[----:B01----:R-:W-:Y:S01]  /*1800*/  ENDCOLLECTIVE ;  /* 0x000000000000791b */ /* 0x003fe20003800000 */
.L_x_590:
[----:B------:R-:W-:Y:S01]  /*1810*/  HFMA2.MMA R14, -RZ, RZ, 0, 5.9604644775390625e-08 ;  /* 0x00000001ff0e7435 */ /* 0x000fe200000001ff */
[----:B------:R-:W-:Y:S02]  /*1820*/  MOV R27, R8 ;  /* 0x00000008001b7202 */ /* 0x000fe40000000f00 */
[----:B------:R-:W-:-:S08]  /*1830*/  MOV R9, R17 ;  /* 0x0000001100097202 */ /* 0x000fd00000000f00 */
[----:B------:R-:W-:Y:S05]  /*1840*/  WARPSYNC.COLLECTIVE R12, `(.L_x_591) ;  /* 0x000000000c087348 */ /* 0x000fea0003c00000 */
[----:B------:R0:W1:Y:S02]  /*1850*/  SHFL.BFLY P2, R17, R27, R14, R13 ;  /* 0x0c00000e1b117389 */ /* 0x000064000004000d */
[----:B01----:R-:W-:Y:S01]  /*1860*/  ENDCOLLECTIVE ;  /* 0x000000000000791b */ /* 0x003fe20003800000 */
.L_x_591:
[----:B------:R-:W-:Y:S01]  /*1870*/  HFMA2.MMA R14, -RZ, RZ, 0, 1.1920928955078125e-07 ;  /* 0x00000002ff0e7435 */ /* 0x000fe200000001ff */
[----:B------:R-:W-:-:S05]  /*1880*/  MOV R19, R17 ;  /* 0x0000001100137202 */ /* 0x000fca0000000f00 */
[----:B------:R-:W-:-:S05]  /*1890*/  FADD.FTZ R23, R8, R19 ;  /* 0x0000001308177221 */ /* 0x000fca0000010000 */
[----:B------:R-:W-:-:S07]  /*18a0*/  MOV R27, R23 ;  /* 0x00000017001b7202 */ /* 0x000fce0000000f00 */
[----:B------:R-:W-:Y:S05]  /*18b0*/  WARPSYNC.COLLECTIVE R12, `(.L_x_592) ;  /* 0x000000000c087348 */ /* 0x000fea0003c00000 */
[----:B------:R0:W1:Y:S02]  /*18c0*/  SHFL.BFLY P2, R17, R27, R14, R13 ;  /* 0x0c00000e1b117389 */ /* 0x000064000004000d */
[----:B01----:R-:W-:Y:S01]  /*18d0*/  ENDCOLLECTIVE ;  /* 0x000000000000791b */ /* 0x003fe20003800000 */
.L_x_592:
[----:B------:R-:W-:Y:S01]  /*18e0*/  HFMA2.MMA R14, -RZ, RZ, 0, 2.384185791015625e-07 ;  /* 0x00000004ff0e7435 */ /* 0x000fe200000001ff */
[----:B------:R-:W-:-:S05]  /*18f0*/  MOV R22, R17 ;  /* 0x0000001100167202 */ /* 0x000fca0000000f00 */
[----:B------:R-:W-:-:S05]  /*1900*/  FADD.FTZ R8, R23, R22 ;  /* 0x0000001617087221 */ /* 0x000fca0000010000 */
[----:B------:R-:W-:-:S07]  /*1910*/  MOV R27, R8 ;  /* 0x00000008001b7202 */ /* 0x000fce0000000f00 */
[----:B------:R-:W-:Y:S05]  /*1920*/  WARPSYNC.COLLECTIVE R12, `(.L_x_593) ;  /* 0x000000000c087348 */ /* 0x000fea0003c00000 */
[----:B------:R0:W1:Y:S02]  /*1930*/  SHFL.BFLY P2, R17, R27, R14, R13 ;  /* 0x0c00000e1b117389 */ /* 0x000064000004000d */
[----:B01----:R-:W-:Y:S01]  /*1940*/  ENDCOLLECTIVE ;  /* 0x000000000000791b */ /* 0x003fe20003800000 */
.L_x_593:
[----:B------:R-:W-:Y:S01]  /*1950*/  HFMA2.MMA R14, -RZ, RZ, 0, 4.76837158203125e-07 ;  /* 0x00000008ff0e7435 */ /* 0x000fe200000001ff */
[----:B------:R-:W-:-:S05]  /*1960*/  MOV R21, R17 ;  /* 0x0000001100157202 */ /* 0x000fca0000000f00 */
[----:B------:R-:W-:-:S05]  /*1970*/  FADD.FTZ R24, R8, R21 ;  /* 0x0000001508187221 */ /* 0x000fca0000010000 */
[----:B------:R-:W-:-:S07]  /*1980*/  MOV R27, R24 ;  /* 0x00000018001b7202 */ /* 0x000fce0000000f00 */
[----:B------:R-:W-:Y:S05]  /*1990*/  WARPSYNC.COLLECTIVE R12, `(.L_x_594) ;  /* 0x000000000c087348 */ /* 0x000fea0003c00000 */
[----:B------:R0:W1:Y:S02]  /*19a0*/  SHFL.BFLY P2, R17, R27, R14, R13 ;  /* 0x0c00000e1b117389 */ /* 0x000064000004000d */
[----:B01----:R-:W-:Y:S01]  /*19b0*/  ENDCOLLECTIVE ;  /* 0x000000000000791b */ /* 0x003fe20003800000 */
.L_x_594:
[----:B------:R-:W-:Y:S01]  /*19c0*/  HFMA2.MMA R14, -RZ, RZ, 0, 9.5367431640625e-07 ;  /* 0x00000010ff0e7435 */ /* 0x000fe200000001ff */
[----:B------:R-:W-:-:S05]  /*19d0*/  MOV R25, R17 ;  /* 0x0000001100197202 */ /* 0x000fca0000000f00 */
[----:B------:R-:W-:-:S05]  /*19e0*/  FADD.FTZ R25, R24, R25 ;  /* 0x0000001918197221 */ /* 0x000fca0000010000 */
[----:B------:R-:W-:-:S07]  /*19f0*/  MOV R27, R25 ;  /* 0x00000019001b7202 */ /* 0x000fce0000000f00 */
[----:B------:R-:W-:Y:S05]  /*1a00*/  WARPSYNC.COLLECTIVE R12, `(.L_x_595) ;  /* 0x000000000c087348 */ /* 0x000fea0003c00000 */
[----:B------:R0:W1:Y:S02]  /*1a10*/  SHFL.BFLY P2, R17, R27, R14, R13 ;  /* 0x0c00000e1b117389 */ /* 0x000064000004000d */
[----:B01----:R-:W-:Y:S01]  /*1a20*/  ENDCOLLECTIVE ;  /* 0x000000000000791b */ /* 0x003fe20003800000 */
.L_x_595:
[----:B------:R-:W-:Y:S05]  /*1a30*/  BRA `(.L_x_596) ;  /* 0xfffffff400387947 */ /* 0x000fea000383ffff */
.L_x_597:
        /* <DEDUP_REMOVED lines=12> */
.L_x_3737:


//--------------------- .text._ZN10layer_norm31ln_parallel_residual_bwd_kernelINS_13Kernel_traitsI6__halfS2_S2_S2_fjLj1024ELj1ELj4ELj1ELj16ENS_18Kernel_traits_baseILj1024ES2_S2_S2_S2_fjLj128EEEEELb1ELb1ELb0EEEvNS_9BwdParamsE --------------------------
	.section	.text._ZN10layer_norm31ln_parallel_residual_bwd_kernelINS_13Kernel_traitsI6__halfS2_S2_S2_fjLj1024ELj1ELj4ELj1ELj16ENS_18Kernel_traits_baseILj1024ES2_S2_S2_S2_fjLj128EEEEELb1ELb1ELb0EEEvNS_9BwdParamsE,"ax",@progbits
	.align	128
        .global         _ZN10layer_norm31ln_parallel_residual_bwd_kernelINS_13Kernel_traitsI6__halfS2_S2_S2_fjLj1024ELj1ELj4ELj1ELj16ENS_18Kernel_traits_baseILj1024ES2_S2_S2_S2_fjLj128EEEEELb1ELb1ELb0EEEvNS_9BwdParamsE
        .type           _ZN10layer_norm31ln_parallel_residual_bwd_kernelINS_13Kernel_traitsI6__halfS2_S2_S2_fjLj1024ELj1ELj4ELj1ELj16ENS_18Kernel_traits_baseILj1024ES2_S2_S2_S2_fjLj128EEEEELb1ELb1ELb0EEEvNS_9BwdParamsE,@function
        .size           _ZN10layer_norm31ln_parallel_residual_bwd_kernelINS_13Kernel_traitsI6__halfS2_S2_S2_fjLj1024ELj1ELj4ELj1ELj16ENS_18Kernel_traits_baseILj1024ES2_S2_S2_S2_fjLj128EEEEELb1ELb1ELb0EEEvNS_9BwdParamsE,(.L_x_3738 - _ZN10layer_norm31ln_parallel_residual_bwd_kernelINS_13Kernel_traitsI6__halfS2_S2_S2_fjLj1024ELj1ELj4ELj1ELj16ENS_18Kernel_traits_baseILj1024ES2_S2_S2_S2_fjLj128EEEEELb1ELb1ELb0EEEvNS_9BwdParamsE)
        .other          _ZN10layer_norm31ln_parallel_residual_bwd_kernelINS_13Kernel_traitsI6__halfS2_S2_S2_fjLj1024ELj1ELj4ELj1ELj16ENS_18Kernel_traits_baseILj1024ES2_S2_S2_S2_fjLj128EEEEELb1ELb1ELb0EEEvNS_9BwdParamsE,@"STO_CUDA_ENTRY STV_DEFAULT"
_ZN10layer_norm31ln_parallel_residual_bwd_kernelINS_13Kernel_traitsI6__halfS2_S2_S2_fjLj1024ELj1ELj4ELj1ELj16ENS_18Kernel_traits_baseILj1024ES2_S2_S2_S2_fjLj128EEEEELb1ELb1ELb0EEEvNS_9BwdParamsE:
.text._ZN10layer_norm31ln_parallel_residual_bwd_kernelINS_13Kernel_traitsI6__halfS2_S2_S2_fjLj1024ELj1ELj4ELj1ELj16ENS_18Kernel_traits_baseILj1024ES2_S2_S2_S2_fjLj128EEEEELb1ELb1ELb0EEEvNS_9BwdParamsE:
        /* <DEDUP_REMOVED lines=29> */
[----:B------:R-:W-:-:S02]  /*01d0*/  @P2 LOP3.LUT R13, R13, 0x20, RZ, 0xfc, !PT ;  /* 0x000000200d0d2812 */ /* 0x000fc400078efcff */
[----:B------:R-:W-:Y:S02]  /*01e0*/  SHF.R.U32.HI R0, RZ, 0x5, R12 ;  /* 0x00000005ff007819 */ /* 0x000fe4000001160c */
        /* <DEDUP_REMOVED lines=9> */
[----:B------:R-:W0:Y:S01]  /*0280*/  S2R R11, SR_CTAID.X ;  /* 0x00000000000b7919 */ /* 0x000e220000002500 */
        /* <DEDUP_REMOVED lines=13> */
[----:B0-----:R-:W-:-:S04]  /*0360*/  LEA R2, R11, R0, 0x2 ;  /* 0x000000000b027211 */ /* 0x001fc800078e10ff */
        /* <DEDUP_REMOVED lines=21> */
[----:B-1----:R-:W-:Y:S06]  /*04c0*/  @P0 BRA `(.L_x_599) ;  /* 0x0000004000280947 */ /* 0x002fec0003800000 */
[----:B------:R-:W-:Y:S01]  /*04d0*/  ULDC.U8 UR6, c[0x0][0x2a0] ;  /* 0x0000a80000067ab9 */ /* 0x000fe20000000000 */
[----:B------:R-:W-:Y:S01]  /*04e0*/  HFMA2.MMA R45, -RZ, RZ, 0, 0 ;  /* 0x00000000ff2d7435 */ /* 0x000fe200000001ff */
[----:B------:R-:W-:Y:S01]  /*04f0*/  ISETP.NE.AND P0, PT, RZ, UR6, PT ;  /* 0x00000006ff007c0c */ /* 0x000fe2000bf05270 */
[--C-:B-----5:R-:W-:Y:S02]  /*0500*/  HADD2.F32 R35, -RZ, R16.reuse.H0_H0 ;  /* 0x20000010ff237230 */ /* 0x120fe40000004100 */
[----:B------:R-:W-:Y:S01]  /*0510*/  HADD2.F32 R34, -RZ, R16.H1_H1 ;  /* 0x30000010ff227230 */ /* 0x000fe20000004100 */
[----:B------:R-:W-:Y:S01]  /*0520*/  P2R R0, PR, RZ, 0x1 ;  /* 0x00000001ff007803 */ /* 0x000fe20000000000 */
[--C-:B------:R-:W-:Y:S02]  /*0530*/  HADD2.F32 R33, -RZ, R17.reuse.H0_H0 ;  /* 0x20000011ff217230 */ /* 0x100fe40000004100 */
[----:B------:R-:W-:Y:S02]  /*0540*/  HADD2.F32 R32, -RZ, R17.H1_H1 ;  /* 0x30000011ff207230 */ /* 0x000fe40000004100 */
[----:B------:R-:W-:-:S02]  /*0550*/  HADD2.F32 R31, -RZ, R18.H0_H0 ;  /* 0x20000012ff1f7230 */ /* 0x000fc40000004100 */
[----:B------:R-:W-:Y:S02]  /*0560*/  HADD2.F32 R30, -RZ, R18.H1_H1 ;  /* 0x30000012ff1e7230 */ /* 0x000fe40000004100 */
[--C-:B------:R-:W-:Y:S02]  /*0570*/  HADD2.F32 R29, -RZ, R19.reuse.H0_H0 ;  /* 0x20000013ff1d7230 */ /* 0x100fe40000004100 */
[----:B------:R-:W-:Y:S02]  /*0580*/  HADD2.F32 R28, -RZ, R19.H1_H1 ;  /* 0x30000013ff1c7230 */ /* 0x000fe40000004100 */
        /* <DEDUP_REMOVED lines=23> */
[----:B------:R-:W-:-:S07]  /*0700*/  HADD2.F32 R4, -RZ, R43.H1_H1 ;  /* 0x3000002bff047230 */ /* 0x000fce0000004100 */
.L_x_617:
[----:B------:R-:W0:Y:S01]  /*0710*/  LDC.64 R38, c[0x0][0x250] ;  /* 0x00009400ff267b82 */ /* 0x000e220000000a00 */
[----:B------:R-:W-:Y:S01]  /*0720*/  ISETP.NE.AND P0, PT, R0, RZ, PT ;  /* 0x000000ff0000720c */ /* 0x000fe20003f05270 */
[----:B01234-:R-:W-:-:S06]  /*0730*/  IMAD.WIDE R130, R2, 0x4, R38 ;  /* 0x0000000402827825 */ /* 0x01ffcc00078e0226 */
[----:B------:R-:W0:Y:S01]  /*0740*/  LDC.64 R38, c[0x0][0x258] ;  /* 0x00009600ff267b82 */ /* 0x000e220000000a00 */
[----:B------:R-:W2:Y:S01]  /*0750*/  LDG.E R130, desc[UR4][R130.64] ;  /* 0x0000000482827981 */ /* 0x000ea2000c1e1900 */
[----:B0-----:R-:W-:-:S05]  /*0760*/  IMAD.WIDE R128, R2, 0x4, R38 ;  /* 0x0000000402807825 */ /* 0x001fca00078e0226 */
[----:B------:R0:W5:Y:S01]  /*0770*/  LDG.E R39, desc[UR4][R128.64] ;  /* 0x0000000480277981 */ /* 0x000162000c1e1900 */
[----:B------:R-:W-:Y:S01]  /*0780*/  MOV R37, UR19 ;  /* 0x0000001300257c02 */ /* 0x000fe20008000f00 */
[----:B------:R-:W-:Y:S01]  /*0790*/  BSSY B1, `(.L_x_600) ;  /* 0x0000069000017945 */ /* 0x000fe20003800000 */
[----:B------:R-:W-:Y:S02]  /*07a0*/  MOV R213, RZ ;  /* 0x000000ff00d57202 */ /* 0x000fe40000000f00 */
[----:B------:R-:W-:Y:S01]  /*07b0*/  MOV R218, RZ ;  /* 0x000000ff00da7202 */ /* 0x000fe20000000f00 */
        /* <DEDUP_REMOVED lines=11> */
[C---:B------:R-:W-:Y:S02]  /*0870*/  SHF.L.U32 R3, R38.reuse, 0x3, RZ ;  /* 0x0000000326037819 */ /* 0x040fe400000006ff */
[C---:B------:R-:W-:Y:S01]  /*0880*/  SHF.L.U64.HI R136, R38.reuse, 0x3, RZ ;  /* 0x0000000326887819 */ /* 0x040fe200000102ff */
[----:B0-----:R-:W-:Y:S01]  /*0890*/  IMAD.WIDE.U32 R128, R38, 0x10, R128 ;  /* 0x0000001026807825 */ /* 0x001fe200078e0080 */
[----:B------:R-:W-:Y:S02]  /*08a0*/  ISETP.NE.U32.AND P0, PT, RZ, UR14, PT ;  /* 0x0000000eff007c0c */ /* 0x000fe4000bf05070 */
[----:B------:R-:W-:Y:S02]  /*08b0*/  IADD3 R216, P1, R3, UR12, RZ ;  /* 0x0000000c03d87c10 */ /* 0x000fe4000ff3e0ff */
[----:B------:R-:W-:Y:S01]  /*08c0*/  ISETP.NE.AND.EX P0, PT, RZ, UR15, PT, P0 ;  /* 0x0000000fff007c0c */ /* 0x000fe2000bf05300 */
[----:B------:R-:W3:Y:S01]  /*08d0*/  LDG.E.128 R128, desc[UR4][R128.64] ;  /* 0x0000000480807981 */ /* 0x000ee2000c1e1d00 */
[----:B------:R-:W-:-:S06]  /*08e0*/  IADD3.X R217, R136, UR13, RZ, P1, !PT ;  /* 0x0000000d88d97c10 */ /* 0x000fcc0008ffe4ff */
[----:B------:R-:W5:Y:S05]  /*08f0*/  LDG.E.64 R216, desc[UR4][R216.64] ;  /* 0x00000004d8d87981 */ /* 0x000f6a000c1e1b00 */
[----:B------:R-:W0:Y:S02]  /*0900*/  @P0 LDC.64 R140, c[0x0][0x248] ;  /* 0x00009200ff8c0b82 */ /* 0x000e240000000a00 */
[----:B0-----:R-:W-:-:S04]  /*0910*/  @P0 IADD3 R140, P1, R3, R140, RZ ;  /* 0x0000008c038c0210 */ /* 0x001fc80007f3e0ff */
[----:B------:R-:W-:Y:S02]  /*0920*/  @P0 IADD3.X R141, R136, R141, RZ, P1, !PT ;  /* 0x0000008d888d0210 */ /* 0x000fe40000ffe4ff */
[----:B------:R-:W-:-:S03]  /*0930*/  ISETP.NE.U32.AND P1, PT, RZ, UR8, PT ;  /* 0x00000008ff007c0c */ /* 0x000fc6000bf25070 */
[----:B------:R0:W5:Y:S01]  /*0940*/  @P0 LDG.E.64 R148, desc[UR4][R140.64] ;  /* 0x000000048c940981 */ /* 0x000162000c1e1b00 */
[----:B------:R-:W-:-:S13]  /*0950*/  ISETP.NE.AND.EX P1, PT, RZ, UR9, PT, P1 ;  /* 0x00000009ff007c0c */ /* 0x000fda000bf25310 */
[----:B------:R-:W-:-:S04]  /*0960*/  @P1 LEA R142, P0, R38, UR8, 0x4 ;  /* 0x00000008268e1c11 */ /* 0x000fc8000f8020ff */
[----:B------:R-:W-:-:S05]  /*0970*/  @P1 LEA.HI.X R143, R38, UR9, RZ, 0x4, P0 ;  /* 0x00000009268f1c11 */ /* 0x000fca00080f24ff */
[----:B------:R1:W5:Y:S01]  /*0980*/  @P1 LDG.E.128 R108, desc[UR4][R142.64] ;  /* 0x000000048e6c1981 */ /* 0x000362000c1e1d00 */
[----:B------:R-:W-:Y:S01]  /*0990*/  IADD3 R215, R38, 0x20, RZ ;  /* 0x0000002026d77810 */ /* 0x000fe20007ffe0ff */
[--C-:B--2---:R-:W-:Y:S02]  /*09a0*/  HADD2.F32 R136, -RZ, R132.reuse.H0_H0 ;  /* 0x20000084ff887230 */ /* 0x104fe40000004100 */
[----:B------:R-:W-:Y:S02]  /*09b0*/  HADD2.F32 R132, -RZ, R132.H1_H1 ;  /* 0x30000084ff847230 */ /* 0x000fe40000004100 */
[--C-:B------:R-:W-:Y:S02]  /*09c0*/  HADD2.F32 R146, -RZ, R133.reuse.H1_H1 ;  /* 0x30000085ff927230 */ /* 0x100fe40000004100 */
[C---:B------:R-:W-:Y:S01]  /*09d0*/  FADD.FTZ R136, -R211.reuse, R136 ;  /* 0x00000088d3887221 */ /* 0x040fe20000010100 */
[----:B------:R-:W-:Y:S02]  /*09e0*/  HADD2.F32 R144, -RZ, R133.H0_H0 ;  /* 0x20000085ff907230 */ /* 0x000fe40000004100 */
[----:B------:R-:W-:Y:S01]  /*09f0*/  FADD.FTZ R132, -R211, R132 ;  /* 0x00000084d3847221 */ /* 0x000fe20000010100 */
[----:B-----5:R-:W-:Y:S01]  /*0a00*/  FMUL.FTZ R3, R39, R136 ;  /* 0x0000008827037220 */ /* 0x020fe20000410000 */
[----:B0-----:R-:W-:Y:S01]  /*0a10*/  FADD.FTZ R140, -R211, R146 ;  /* 0x00000092d38c7221 */ /* 0x001fe20000010100 */
[----:B------:R-:W-:-:S02]  /*0a20*/  HADD2.F32 R162, -RZ, R134.H0_H0 ;  /* 0x20000086ffa27230 */ /* 0x000fc40000004100 */
[----:B------:R-:W-:Y:S01]  /*0a30*/  FMUL.FTZ R136, R39, R132 ;  /* 0x0000008427887220 */ /* 0x000fe20000410000 */
[----:B------:R-:W-:Y:S02]  /*0a40*/  HADD2.F32 R134, -RZ, R134.H1_H1 ;  /* 0x30000086ff867230 */ /* 0x000fe40000004100 */
[--C-:B---3--:R-:W-:Y:S02]  /*0a50*/  HADD2.F32 R138, -RZ, R128.reuse.H0_H0 ;  /* 0x20000080ff8a7230 */ /* 0x108fe40000004100 */
[----:B------:R-:W-:Y:S02]  /*0a60*/  HADD2.F32 R128, -RZ, R128.H1_H1 ;  /* 0x30000080ff807230 */ /* 0x000fe40000004100 */
[--C-:B-1----:R-:W-:Y:S02]  /*0a70*/  HADD2.F32 R142, -RZ, R129.reuse.H0_H0 ;  /* 0x20000081ff8e7230 */ /* 0x102fe40000004100 */
[----:B------:R-:W-:Y:S01]  /*0a80*/  FADD.FTZ R76, R76, R138 ;  /* 0x0000008a4c4c7221 */ /* 0x000fe20000010000 */
[----:B------:R-:W-:-:S02]  /*0a90*/  HADD2.F32 R129, -RZ, R129.H1_H1 ;  /* 0x30000081ff817230 */ /* 0x000fc40000004100 */
[-C--:B------:R-:W-:Y:S01]  /*0aa0*/  FFMA.FTZ R44, R3, R138.reuse, R44 ;  /* 0x0000008a032c7223 */ /* 0x080fe2000001002c */
[----:B------:R-:W-:Y:S01]  /*0ab0*/  FMUL.FTZ R138, R35, R138 ;  /* 0x0000008a238a7220 */ /* 0x000fe20000410000 */
[----:B------:R-:W-:Y:S01]  /*0ac0*/  FADD.FTZ R144, -R211, R144 ;  /* 0x00000090d3907221 */ /* 0x000fe20000010100 */
[----:B------:R-:W-:Y:S01]  /*0ad0*/  FMUL.FTZ R140, R39, R140 ;  /* 0x0000008c278c7220 */ /* 0x000fe20000410000 */
[----:B------:R-:W-:Y:S01]  /*0ae0*/  FADD.FTZ R77, R77, R128 ;  /* 0x000000804d4d7221 */ /* 0x000fe20000010000 */
[-C--:B------:R-:W-:Y:S01]  /*0af0*/  FFMA.FTZ R45, R136, R128.reuse, R45 ;  /* 0x00000080882d7223 */ /* 0x080fe2000001002d */
[----:B------:R-:W-:Y:S01]  /*0b00*/  FMUL.FTZ R141, R34, R128 ;  /* 0x00000080228d7220 */ /* 0x000fe20000410000 */
[----:B------:R-:W-:Y:S01]  /*0b10*/  FMUL.FTZ R143, R39, R144 ;  /* 0x00000090278f7220 */ /* 0x000fe20000410000 */
[----:B------:R-:W-:Y:S01]  /*0b20*/  FADD.FTZ R79, R79, R129 ;  /* 0x000000814f4f7221 */ /* 0x000fe20000010000 */
[-C--:B------:R-:W-:Y:S01]  /*0b30*/  FFMA.FTZ R47, R140, R129.reuse, R47 ;  /* 0x000000818c2f7223 */ /* 0x080fe2000001002f */
[----:B------:R-:W-:Y:S01]  /*0b40*/  FMUL.FTZ R147, R32, R129 ;  /* 0x0000008120937220 */ /* 0x000fe20000410000 */
[----:B------:R-:W-:Y:S01]  /*0b50*/  FADD.FTZ R134, -R211, R134 ;  /* 0x00000086d3867221 */ /* 0x000fe20000010100 */
[----:B------:R-:W-:Y:S01]  /*0b60*/  FADD.FTZ R128, RZ, R138 ;  /* 0x0000008aff807221 */ /* 0x000fe20000010000 */
[----:B------:R-:W-:Y:S01]  /*0b70*/  FFMA.FTZ R129, R3, R138, RZ ;  /* 0x0000008a03817223 */ /* 0x000fe200000100ff */
[----:B------:R-:W-:-:S02]  /*0b80*/  HADD2.F32 R164, -RZ, R135.H0_H0 ;  /* 0x20000087ffa47230 */ /* 0x000fc40000004100 */
[----:B------:R-:W-:Y:S02]  /*0b90*/  HADD2.F32 R166, -RZ, R135.H1_H1 ;  /* 0x30000087ffa67230 */ /* 0x000fe40000004100 */
[--C-:B------:R-:W-:Y:S02]  /*0ba0*/  HADD2.F32 R133, -RZ, R130.reuse.H0_H0 ;  /* 0x20000082ff857230 */ /* 0x100fe40000004100 */
[----:B------:R-:W-:Y:S01]  /*0bb0*/  FADD.FTZ R78, R78, R142 ;  /* 0x0000008e4e4e7221 */ /* 0x000fe20000010000 */
[----:B------:R-:W-:Y:S02]  /*0bc0*/  HADD2.F32 R130, -RZ, R130.H1_H1 ;  /* 0x30000082ff827230 */ /* 0x000fe40000004100 */
[----:B------:R-:W-:Y:S01]  /*0bd0*/  FFMA.FTZ R46, R143, R142, R46 ;  /* 0x0000008e8f2e7223 */ /* 0x000fe2000001002e */
[--C-:B------:R-:W-:Y:S02]  /*0be0*/  HADD2.F32 R135, -RZ, R131.reuse.H0_H0 ;  /* 0x20000083ff877230 */ /* 0x100fe40000004100 */
[----:B------:R-:W-:Y:S01]  /*0bf0*/  FMUL.FTZ R146, R39, R134 ;  /* 0x0000008627927220 */ /* 0x000fe20000410000 */
[----:B------:R-:W-:-:S02]  /*0c00*/  HADD2.F32 R213, -RZ, R131.H1_H1 ;  /* 0x30000083ffd57230 */ /* 0x000fc40000004100 */
[----:B------:R-:W-:Y:S01]  /*0c10*/  FADD.FTZ R131, R128, R141 ;  /* 0x0000008d80837221 */ /* 0x000fe20000010000 */
[----:B------:R-:W-:Y:S01]  /*0c20*/  FMUL.FTZ R142, R33, R142 ;  /* 0x0000008e218e7220 */ /* 0x000fe20000410000 */
[----:B------:R-:W-:Y:S01]  /*0c30*/  FFMA.FTZ R128, R136, R141, R129 ;  /* 0x0000008d88807223 */ /* 0x000fe20000010081 */
[----:B------:R-:W-:Y:S01]  /*0c40*/  FADD.FTZ R81, R81, R130 ;  /* 0x0000008251517221 */ /* 0x000fe20000010000 */
[-C--:B------:R-:W-:Y:S01]  /*0c50*/  FFMA.FTZ R49, R146, R130.reuse, R49 ;  /* 0x0000008292317223 */ /* 0x080fe20000010031 */
[----:B------:R-:W-:Y:S01]  /*0c60*/  FMUL.FTZ R163, R30, R130 ;  /* 0x000000821ea37220 */ /* 0x000fe20000410000 */
[----:B------:R-:W-:Y:S01]  /*0c70*/  FADD.FTZ R162, -R211, R162 ;  /* 0x000000a2d3a27221 */ /* 0x000fe20000010100 */
[----:B------:R-:W-:Y:S01]  /*0c80*/  FADD.FTZ R130, R131, R142 ;  /* 0x0000008e83827221 */ /* 0x000fe20000010000 */
[----:B------:R-:W-:Y:S01]  /*0c90*/  FFMA.FTZ R129, R143, R142, R128 ;  /* 0x0000008e8f817223 */ /* 0x000fe20000010080 */
[----:B------:R-:W-:Y:S01]  /*0ca0*/  FMUL.FTZ R144, R31, R133 ;  /* 0x000000851f907220 */ /* 0x000fe20000410000 */
[----:B------:R-:W-:Y:S01]  /*0cb0*/  FMUL.FTZ R145, R39, R162 ;  /* 0x000000a227917220 */ /* 0x000fe20000410000 */
[----:B------:R-:W-:Y:S01]  /*0cc0*/  FADD.FTZ R131, R130, R147 ;  /* 0x0000009382837221 */ /* 0x000fe20000010000 */
[----:B------:R-:W-:Y:S01]  /*0cd0*/  FFMA.FTZ R128, R140, R147, R129 ;  /* 0x000000938c807223 */ /* 0x000fe20000010081 */
[----:B------:R-:W-:-:S02]  /*0ce0*/  FADD.FTZ R164, -R211, R164 ;  /* 0x000000a4d3a47221 */ /* 0x000fc40000010100 */
[----:B------:R-:W-:Y:S01]  /*0cf0*/  FADD.FTZ R130, R131, R144 ;  /* 0x0000009083827221 */ /* 0x000fe20000010000 */
[----:B------:R-:W-:Y:S01]  /*0d00*/  FFMA.FTZ R129, R145, R144, R128 ;  /* 0x0000009091817223 */ /* 0x000fe20000010080 */
[----:B------:R-:W-:Y:S01]  /*0d10*/  FADD.FTZ R166, -R211, R166 ;  /* 0x000000a6d3a67221 */ /* 0x000fe20000010100 */
[----:B------:R-:W-:Y:S01]  /*0d20*/  FMUL.FTZ R165, R39, R164 ;  /* 0x000000a427a57220 */ /* 0x000fe20000410000 */
[----:B------:R-:W-:Y:S01]  /*0d30*/  FMUL.FTZ R162, R29, R135 ;  /* 0x000000871da27220 */ /* 0x000fe20000410000 */
        /* <DEDUP_REMOVED lines=14> */
.L_x_601:
[----:B------:R-:W-:Y:S05]  /*0e20*/  BSYNC B1 ;  /* 0x0000000000017941 */ /* 0x000fea0003800000 */
.L_x_600:
[----:B------:R-:W-:Y:S04]  /*0e30*/  BSSY B1, `(.L_x_602) ;  /* 0x0000061000017945 */ /* 0x000fe80003800000 */
[----:B------:R-:W-:Y:S05]  /*0e40*/  @!P3 BRA `(.L_x_603) ;  /* 0x00000004007cb947 */ /* 0x000fea0003800000 */
[----:B------:R-:W0:Y:S01]  /*0e50*/  LDC.64 R132, c[0x0][0x2b8] ;  /* 0x0000ae00ff847b82 */ /* 0x000e220000000a00 */
[----:B------:R-:W-:-:S04]  /*0e60*/  LEA R128, P0, R215, UR10, 0x4 ;  /* 0x0000000ad7807c11 */ /* 0x000fc8000f8020ff */
[----:B------:R-:W-:-:S06]  /*0e70*/  LEA.HI.X R129, R215, UR11, RZ, 0x4, P0 ;  /* 0x0000000bd7817c11 */ /* 0x000fcc00080f24ff */
[----:B------:R-:W2:Y:S01]  /*0e80*/  LDG.E.128 R128, desc[UR4][R128.64] ;  /* 0x0000000480807981 */ /* 0x000ea2000c1e1d00 */
[----:B------:R-:W-:-:S04]  /*0e90*/  ISETP.NE.U32.AND P0, PT, RZ, UR14, PT ;  /* 0x0000000eff007c0c */ /* 0x000fc8000bf05070 */
[----:B------:R-:W-:Y:S01]  /*0ea0*/  ISETP.NE.AND.EX P0, PT, RZ, UR15, PT, P0 ;  /* 0x0000000fff007c0c */ /* 0x000fe2000bf05300 */
[----:B0-----:R-:W-:-:S12]  /*0eb0*/  IMAD.WIDE.U32 R132, R215, 0x10, R132 ;  /* 0x00000010d7847825 */ /* 0x001fd800078e0084 */
[----:B------:R-:W0:Y:S01]  /*0ec0*/  @P0 LDC.64 R152, c[0x0][0x248] ;  /* 0x00009200ff980b82 */ /* 0x000e220000000a00 */
[----:B------:R-:W3:Y:S01]  /*0ed0*/  LDG.E.128 R132, desc[UR4][R132.64] ;  /* 0x0000000484847981 */ /* 0x000ee2000c1e1d00 */
[C---:B------:R-:W-:Y:S02]  /*0ee0*/  SHF.L.U32 R169, R215.reuse, 0x3, RZ ;  /* 0x00000003d7a97819 */ /* 0x040fe400000006ff */
[----:B------:R-:W-:Y:S02]  /*0ef0*/  SHF.L.U64.HI R172, R215, 0x3, RZ ;  /* 0x00000003d7ac7819 */ /* 0x000fe400000102ff */
[----:B------:R-:W-:-:S04]  /*0f00*/  IADD3 R170, P1, R169, UR12, RZ ;  /* 0x0000000ca9aa7c10 */ /* 0x000fc8000ff3e0ff */
[----:B------:R-:W-:Y:S02]  /*0f10*/  IADD3.X R171, R172, UR13, RZ, P1, !PT ;  /* 0x0000000dacab7c10 */ /* 0x000fe40008ffe4ff */
[----:B0-----:R-:W-:-:S04]  /*0f20*/  @P0 IADD3 R168, P1, R169, R152, RZ ;  /* 0x00000098a9a80210 */ /* 0x001fc80007f3e0ff */
[----:B------:R-:W-:Y:S02]  /*0f30*/  @P0 IADD3.X R169, R172, R153, RZ, P1, !PT ;  /* 0x00000099aca90210 */ /* 0x000fe40000ffe4ff */
[----:B------:R-:W-:Y:S01]  /*0f40*/  ISETP.NE.U32.AND P1, PT, RZ, UR8, PT ;  /* 0x00000008ff007c0c */ /* 0x000fe2000bf25070 */
[----:B------:R-:W5:Y:S03]  /*0f50*/  LDG.E.64 R152, desc[UR4][R170.64] ;  /* 0x00000004aa987981 */ /* 0x000f66000c1e1b00 */
[----:B------:R-:W-:Y:S01]  /*0f60*/  ISETP.NE.AND.EX P1, PT, RZ, UR9, PT, P1 ;  /* 0x00000009ff007c0c */ /* 0x000fe2000bf25310 */
[----:B------:R0:W5:-:S12]  /*0f70*/  @P0 LDG.E.64 R150, desc[UR4][R168.64] ;  /* 0x00000004a8960981 */ /* 0x000158000c1e1b00 */
[----:B------:R-:W-:-:S04]  /*0f80*/  @P1 LEA R172, P0, R215, UR8, 0x4 ;  /* 0x00000008d7ac1c11 */ /* 0x000fc8000f8020ff */
[----:B------:R-:W-:-:S05]  /*0f90*/  @P1 LEA.HI.X R173, R215, UR9, RZ, 0x4, P0 ;  /* 0x00000009d7ad1c11 */ /* 0x000fca00080f24ff */
[----:B------:R1:W5:Y:S01]  /*0fa0*/  @P1 LDG.E.128 R112, desc[UR4][R172.64] ;  /* 0x00000004ac701981 */ /* 0x000362000c1e1d00 */
[----:B------:R-:W-:Y:S01]  /*0fb0*/  IADD3 R215, R215, 0x20, RZ ;  /* 0x00000020d7d77810 */ /* 0x000fe20007ffe0ff */
[--C-:B--2---:R-:W-:Y:S02]  /*0fc0*/  HADD2.F32 R174, -RZ, R128.reuse.H0_H0 ;  /* 0x20000080ffae7230 */ /* 0x104fe40000004100 */
[--C-:B------:R-:W-:Y:S02]  /*0fd0*/  HADD2.F32 R178, -RZ, R129.reuse.H0_H0 ;  /* 0x20000081ffb27230 */ /* 0x100fe40000004100 */
[----:B------:R-:W-:Y:S02]  /*0fe0*/  HADD2.F32 R176, -RZ, R128.H1_H1 ;  /* 0x30000080ffb07230 */ /* 0x000fe40000004100 */
[C---:B------:R-:W-:Y:S01]  /*0ff0*/  FADD.FTZ R174, -R211.reuse, R174 ;  /* 0x000000aed3ae7221 */ /* 0x040fe20000010100 */
[----:B------:R-:W-:Y:S01]  /*1000*/  FADD.FTZ R178, -R211, R178 ;  /* 0x000000b2d3b27221 */ /* 0x000fe20000010100 */
[----:B------:R-:W-:-:S02]  /*1010*/  HADD2.F32 R180, -RZ, R129.H1_H1 ;  /* 0x30000081ffb47230 */ /* 0x000fc40000004100 */
[C---:B-----5:R-:W-:Y:S01]  /*1020*/  FMUL.FTZ R139, R39.reuse, R174 ;  /* 0x000000ae278b7220 */ /* 0x060fe20000410000 */
[----:B------:R-:W-:Y:S02]  /*1030*/  HADD2.F32 R182, -RZ, R130.H0_H0 ;  /* 0x20000082ffb67230 */ /* 0x000fe40000004100 */
[----:B0-----:R-:W-:Y:S01]  /*1040*/  FMUL.FTZ R169, R39, R178 ;  /* 0x000000b227a97220 */ /* 0x001fe20000410000 */
[----:B------:R-:W-:Y:S01]  /*1050*/  FADD.FTZ R168, -R211, R176 ;  /* 0x000000b0d3a87221 */ /* 0x000fe20000010100 */
[--C-:B---3--:R-:W-:Y:S02]  /*1060*/  HADD2.F32 R128, -RZ, R132.reuse.H0_H0 ;  /* 0x20000084ff807230 */ /* 0x108fe40000004100 */
[----:B------:R-:W-:Y:S02]  /*1070*/  HADD2.F32 R132, -RZ, R132.H1_H1 ;  /* 0x30000084ff847230 */ /* 0x000fe40000004100 */
[----:B------:R-:W-:Y:S02]  /*1080*/  HADD2.F32 R129, -RZ, R133.H0_H0 ;  /* 0x20000085ff817230 */ /* 0x000fe40000004100 */
[-C--:B------:R-:W-:Y:S01]  /*1090*/  FMUL.FTZ R170, R27, R128.reuse ;  /* 0x000000801baa7220 */ /* 0x080fe20000410000 */
[----:B------:R-:W-:Y:S01]  /*10a0*/  FADD.FTZ R84, R84, R128 ;  /* 0x0000008054547221 */ /* 0x000fe20000010000 */
[----:B------:R-:W-:Y:S01]  /*10b0*/  FFMA.FTZ R52, R139, R128, R52 ;  /* 0x000000808b347223 */ /* 0x000fe20000010034 */
[----:B------:R-:W-:Y:S01]  /*10c0*/  FMUL.FTZ R167, R26, R132 ;  /* 0x000000841aa77220 */ /* 0x000fe20000410000 */
[----:B------:R-:W-:Y:S01]  /*10d0*/  FADD.FTZ R86, R86, R129 ;  /* 0x0000008156567221 */ /* 0x000fe20000010000 */
[----:B------:R-:W-:Y:S01]  /*10e0*/  FADD.FTZ R182, -R211, R182 ;  /* 0x000000b6d3b67221 */ /* 0x000fe20000010100 */
[-C--:B------:R-:W-:Y:S01]  /*10f0*/  FFMA.FTZ R54, R169, R129.reuse, R54 ;  /* 0x00000081a9367223 */ /* 0x080fe20000010036 */
[----:B------:R-:W-:Y:S01]  /*1100*/  FMUL.FTZ R174, R25, R129 ;  /* 0x0000008119ae7220 */ /* 0x000fe20000410000 */
[----:B------:R-:W-:Y:S01]  /*1110*/  FADD.FTZ R128, R213, R170 ;  /* 0x000000aad5807221 */ /* 0x000fe20000010000 */
[----:B------:R-:W-:Y:S01]  /*1120*/  FMUL.FTZ R168, R39, R168 ;  /* 0x000000a827a87220 */ /* 0x000fe20000410000 */
[----:B------:R-:W-:Y:S01]  /*1130*/  FFMA.FTZ R129, R139, R170, R218 ;  /* 0x000000aa8b817223 */ /* 0x000fe200000100da */
[----:B------:R-:W-:-:S02]  /*1140*/  HADD2.F32 R220, -RZ, R130.H1_H1 ;  /* 0x30000082ffdc7230 */ /* 0x000fc40000004100 */
[----:B------:R-:W-:Y:S01]  /*1150*/  FMUL.FTZ R171, R39, R182 ;  /* 0x000000b627ab7220 */ /* 0x000fe20000410000 */
[--C-:B------:R-:W-:Y:S02]  /*1160*/  HADD2.F32 R222, -RZ, R131.reuse.H0_H0 ;  /* 0x20000083ffde7230 */ /* 0x100fe40000004100 */
[----:B------:R-:W-:Y:S02]  /*1170*/  HADD2.F32 R224, -RZ, R131.H1_H1 ;  /* 0x30000083ffe07230 */ /* 0x000fe40000004100 */
[----:B------:R-:W-:Y:S01]  /*1180*/  FADD.FTZ R131, R128, R167 ;  /* 0x000000a780837221 */ /* 0x000fe20000010000 */
[--C-:B------:R-:W-:Y:S02]  /*1190*/  HADD2.F32 R130, -RZ, R134.reuse.H0_H0 ;  /* 0x20000086ff827230 */ /* 0x100fe40000004100 */
[----:B-1----:R-:W-:Y:S01]  /*11a0*/  FADD.FTZ R172, -R211, R180 ;  /* 0x000000b4d3ac7221 */ /* 0x002fe20000010100 */
[----:B------:R-:W-:Y:S02]  /*11b0*/  HADD2.F32 R133, -RZ, R133.H1_H1 ;  /* 0x30000085ff857230 */ /* 0x000fe40000004100 */
        /* <DEDUP_REMOVED lines=8> */
[----:B------:R-:W-:-:S02]  /*1240*/  HADD2.F32 R134, -RZ, R134.H1_H1 ;  /* 0x30000086ff867230 */ /* 0x000fc40000004100 */
[C---:B------:R-:W-:Y:S01]  /*1250*/  FADD.FTZ R178, -R211.reuse, R220 ;  /* 0x000000dcd3b27221 */ /* 0x040fe20000010100 */
[----:B------:R-:W-:Y:S01]  /*1260*/  FADD.FTZ R131, R130, R173 ;  /* 0x000000ad82837221 */ /* 0x000fe20000010000 */
[----:B------:R-:W-:Y:S01]  /*1270*/  FFMA.FTZ R128, R172, R173, R129 ;  /* 0x000000adac807223 */ /* 0x000fe20000010081 */
[--C-:B------:R-:W-:Y:S02]  /*1280*/  HADD2.F32 R179, -RZ, R135.reuse.H0_H0 ;  /* 0x20000087ffb37230 */ /* 0x100fe40000004100 */
[----:B------:R-:W-:Y:S01]  /*1290*/  FADD.FTZ R222, -R211, R222 ;  /* 0x000000ded3de7221 */ /* 0x000fe20000010100 */
[----:B------:R-:W-:Y:S01]  /*12a0*/  FMUL.FTZ R178, R39, R178 ;  /* 0x000000b227b27220 */ /* 0x000fe20000410000 */
[----:B------:R-:W-:Y:S01]  /*12b0*/  FMUL.FTZ R175, R22, R134 ;  /* 0x0000008616af7220 */ /* 0x000fe20000410000 */
[----:B------:R-:W-:Y:S01]  /*12c0*/  FADD.FTZ R130, R131, R176 ;  /* 0x000000b083827221 */ /* 0x000fe20000010000 */
[----:B------:R-:W-:Y:S01]  /*12d0*/  FFMA.FTZ R129, R171, R176, R128 ;  /* 0x000000b0ab817223 */ /* 0x000fe20000010080 */
[----:B------:R-:W-:-:S02]  /*12e0*/  HADD2.F32 R135, -RZ, R135.H1_H1 ;  /* 0x30000087ff877230 */ /* 0x000fc40000004100 */
[----:B------:R-:W-:Y:S01]  /*12f0*/  FMUL.FTZ R177, R39, R222 ;  /* 0x000000de27b17220 */ /* 0x000fe20000410000 */
[----:B------:R-:W-:Y:S01]  /*1300*/  FMUL.FTZ R180, R21, R179 ;  /* 0x000000b315b47220 */ /* 0x000fe20000410000 */
[----:B------:R-:W-:Y:S01]  /*1310*/  FADD.FTZ R182, -R211, R224 ;  /* 0x000000e0d3b67221 */ /* 0x000fe20000010100 */
        /* <DEDUP_REMOVED lines=18> */
.L_x_603:
[----:B------:R-:W-:Y:S05]  /*1440*/  BSYNC B1 ;  /* 0x0000000000017941 */ /* 0x000fea0003800000 */
.L_x_602:
        /* <DEDUP_REMOVED lines=97> */
.L_x_605:
[----:B------:R-:W-:Y:S05]  /*1a60*/  BSYNC B1 ;  /* 0x0000000000017941 */ /* 0x000fea0003800000 */
.L_x_604:
        /* <DEDUP_REMOVED lines=12> */
[----:B0-----:R-:W-:-:S04]  /*1b30*/  @P0 IADD3 R200, P1, R201, R128, RZ ;  /* 0x00000080c9c80210 */ /* 0x001fc80007f3e0ff */
[----:B------:R-:W-:Y:S02]  /*1b40*/  @P0 IADD3.X R201, R132, R129, RZ, P1, !PT ;  /* 0x0000008184c90210 */ /* 0x000fe40000ffe4ff */
[----:B------:R-:W0:Y:S01]  /*1b50*/  LDC.64 R132, c[0x0][0x2b8] ;  /* 0x0000ae00ff847b82 */ /* 0x000e220000000a00 */
[----:B------:R-:W2:Y:S01]  /*1b60*/  LDG.E.128 R128, desc[UR4][R130.64] ;  /* 0x0000000482807981 */ /* 0x000ea2000c1e1d00 */
[----:B------:R-:W-:-:S03]  /*1b70*/  ISETP.NE.U32.AND P1, PT, RZ, UR8, PT ;  /* 0x00000008ff007c0c */ /* 0x000fc6000bf25070 */
[----:B------:R1:W5:Y:S01]  /*1b80*/  @P0 LDG.E.64 R158, desc[UR4][R200.64] ;  /* 0x00000004c89e0981 */ /* 0x000362000c1e1b00 */
[----:B------:R-:W-:-:S13]  /*1b90*/  ISETP.NE.AND.EX P1, PT, RZ, UR9, PT, P1 ;  /* 0x00000009ff007c0c */ /* 0x000fda000bf25310 */
[----:B------:R-:W-:-:S04]  /*1ba0*/  @P1 LEA R202, P6, R215, UR8, 0x4 ;  /* 0x00000008d7ca1c11 */ /* 0x000fc8000f8c20ff */
[C---:B------:R-:W-:Y:S01]  /*1bb0*/  @P1 LEA.HI.X R203, R215.reuse, UR9, RZ, 0x4, P6 ;  /* 0x00000009d7cb1c11 */ /* 0x040fe2000b0f24ff */
[----:B0-----:R-:W-:-:S04]  /*1bc0*/  IMAD.WIDE.U32 R132, R215, 0x10, R132 ;  /* 0x00000010d7847825 */ /* 0x001fc800078e0084 */
[----:B------:R0:W5:Y:S04]  /*1bd0*/  @P1 LDG.E.128 R124, desc[UR4][R202.64] ;  /* 0x00000004ca7c1981 */ /* 0x000168000c1e1d00 */
[----:B------:R-:W0:Y:S01]  /*1be0*/  LDG.E.128 R132, desc[UR4][R132.64] ;  /* 0x0000000484847981 */ /* 0x000e22000c1e1d00 */
[----:B--2---:R-:W-:Y:S02]  /*1bf0*/  HADD2.F32 R204, -RZ, R128.H0_H0 ;  /* 0x20000080ffcc7230 */ /* 0x004fe40000004100 */
[----:B------:R-:W-:-:S03]  /*1c00*/  HADD2.F32 R206, -RZ, R129.H0_H0 ;  /* 0x20000081ffce7230 */ /* 0x000fc60000004100 */
[C---:B------:R-:W-:Y:S01]  /*1c10*/  FADD.FTZ R204, -R211.reuse, R204 ;  /* 0x000000ccd3cc7221 */ /* 0x040fe20000010100 */
[----:B------:R-:W-:Y:S02]  /*1c20*/  HADD2.F32 R128, -RZ, R128.H1_H1 ;  /* 0x30000080ff807230 */ /* 0x000fe40000004100 */
[----:B------:R-:W-:Y:S01]  /*1c30*/  FADD.FTZ R206, -R211, R206 ;  /* 0x000000ced3ce7221 */ /* 0x000fe20000010100 */
[----:B-----5:R-:W-:Y:S01]  /*1c40*/  FMUL.FTZ R137, R39, R204 ;  /* 0x000000cc27897220 */ /* 0x020fe20000410000 */
[----:B------:R-:W-:Y:S02]  /*1c50*/  HADD2.F32 R208, -RZ, R129.H1_H1 ;  /* 0x30000081ffd07230 */ /* 0x000fe40000004100 */
[----:B------:R-:W-:Y:S01]  /*1c60*/  FADD.FTZ R128, -R211, R128 ;  /* 0x00000080d3807221 */ /* 0x000fe20000010100 */
[--C-:B------:R-:W-:Y:S02]  /*1c70*/  HADD2.F32 R210, -RZ, R130.reuse.H0_H0 ;  /* 0x20000082ffd27230 */ /* 0x100fe40000004100 */
[----:B------:R-:W-:Y:S01]  /*1c80*/  FMUL.FTZ R197, R39, R206 ;  /* 0x000000ce27c57220 */ /* 0x000fe20000410000 */
[----:B------:R-:W-:-:S02]  /*1c90*/  HADD2.F32 R130, -RZ, R130.H1_H1 ;  /* 0x30000082ff827230 */ /* 0x000fc40000004100 */
[----:B-1----:R-:W-:Y:S01]  /*1ca0*/  FMUL.FTZ R200, R39, R128 ;  /* 0x0000008027c87220 */ /* 0x002fe20000410000 */
[C---:B------:R-:W-:Y:S01]  /*1cb0*/  FADD.FTZ R210, -R211.reuse, R210 ;  /* 0x000000d2d3d27221 */ /* 0x040fe20000010100 */
[----:B------:R-:W-:Y:S02]  /*1cc0*/  HADD2.F32 R214, -RZ, R131.H0_H0 ;  /* 0x20000083ffd67230 */ /* 0x000fe40000004100 */
[----:B------:R-:W-:Y:S01]  /*1cd0*/  FADD.FTZ R212, -R211, R130 ;  /* 0x00000082d3d47221 */ /* 0x000fe20000010100 */
[--C-:B0-----:R-:W-:Y:S02]  /*1ce0*/  HADD2.F32 R202, -RZ, R132.reuse.H0_H0 ;  /* 0x20000084ffca7230 */ /* 0x101fe40000004100 */
[----:B------:R-:W-:Y:S02]  /*1cf0*/  HADD2.F32 R132, -RZ, R132.H1_H1 ;  /* 0x30000084ff847230 */ /* 0x000fe40000004100 */
[----:B------:R-:W-:Y:S02]  /*1d00*/  HADD2.F32 R129, -RZ, R133.H0_H0 ;  /* 0x20000085ff817230 */ /* 0x000fe40000004100 */
        /* <DEDUP_REMOVED lines=9> */
[----:B------:R-:W-:-:S02]  /*1da0*/  HADD2.F32 R220, -RZ, R131.H1_H1 ;  /* 0x30000083ffdc7230 */ /* 0x000fc40000004100 */
[----:B------:R-:W-:Y:S01]  /*1db0*/  FADD.FTZ R208, -R211, R208 ;  /* 0x000000d0d3d07221 */ /* 0x000fe20000010100 */
[--C-:B------:R-:W-:Y:S02]  /*1dc0*/  HADD2.F32 R130, -RZ, R134.reuse.H0_H0 ;  /* 0x20000086ff827230 */ /* 0x100fe40000004100 */
[C---:B------:R-:W-:Y:S01]  /*1dd0*/  FMUL.FTZ R203, R39.reuse, R210 ;  /* 0x000000d227cb7220 */ /* 0x040fe20000410000 */
[----:B------:R-:W-:Y:S02]  /*1de0*/  HADD2.F32 R133, -RZ, R133.H1_H1 ;  /* 0x30000085ff857230 */ /* 0x000fe40000004100 */
        /* <DEDUP_REMOVED lines=9> */
[----:B------:R-:W-:-:S02]  /*1e80*/  HADD2.F32 R134, -RZ, R134.H1_H1 ;  /* 0x30000086ff867230 */ /* 0x000fc40000004100 */
[----:B------:R-:W-:Y:S01]  /*1e90*/  FADD.FTZ R131, R130, R201 ;  /* 0x000000c982837221 */ /* 0x000fe20000010000 */
[----:B------:R-:W-:Y:S01]  /*1ea0*/  FFMA.FTZ R128, R204, R201, R129 ;  /* 0x000000c9cc807223 */ /* 0x000fe20000010081 */
[----:B------:R-:W-:Y:S01]  /*1eb0*/  FADD.FTZ R214, -R211, R214 ;  /* 0x000000d6d3d67221 */ /* 0x000fe20000010100 */
[--C-:B------:R-:W-:Y:S02]  /*1ec0*/  HADD2.F32 R209, -RZ, R135.reuse.H0_H0 ;  /* 0x20000087ffd17230 */ /* 0x100fe40000004100 */
[----:B------:R-:W-:Y:S01]  /*1ed0*/  FMUL.FTZ R210, R39, R212 ;  /* 0x000000d427d27220 */ /* 0x000fe20000410000 */
[----:B------:R-:W-:Y:S01]  /*1ee0*/  FMUL.FTZ R205, R6, R134 ;  /* 0x0000008606cd7220 */ /* 0x000fe20000410000 */
[----:B------:R-:W-:Y:S01]  /*1ef0*/  FADD.FTZ R130, R131, R208 ;  /* 0x000000d083827221 */ /* 0x000fe20000010000 */
[----:B------:R-:W-:Y:S01]  /*1f00*/  FFMA.FTZ R129, R203, R208, R128 ;  /* 0x000000d0cb817223 */ /* 0x000fe20000010080 */
[----:B------:R-:W-:Y:S02]  /*1f10*/  HADD2.F32 R135, -RZ, R135.H1_H1 ;  /* 0x30000087ff877230 */ /* 0x000fe40000004100 */
[----:B------:R-:W-:Y:S01]  /*1f20*/  FMUL.FTZ R207, R39, R214 ;  /* 0x000000d627cf7220 */ /* 0x000fe20000410000 */
[----:B------:R-:W-:Y:S01]  /*1f30*/  FADD.FTZ R220, -R211, R220 ;  /* 0x000000dcd3dc7221 */ /* 0x000fe20000010100 */
        /* <DEDUP_REMOVED lines=19> */
.L_x_607:
[----:B------:R-:W-:Y:S05]  /*2070*/  BSYNC B1 ;  /* 0x0000000000017941 */ /* 0x000fea0003800000 */
.L_x_606:
        /* <DEDUP_REMOVED lines=20> */
.L_x_629:
        /* <DEDUP_REMOVED lines=15> */
[--C-:B------:R-:W-:Y:S02]  /*22b0*/  @P1 HADD2.F32 R132, -RZ, R108.reuse.H0_H0 ;  /* 0x2000006cff841230 */ /* 0x100fe40000004100 */
[----:B-----5:R-:W-:Y:S01]  /*22c0*/  FMUL.FTZ R129, R39, R130 ;  /* 0x0000008227817220 */ /* 0x020fe20000410000 */
[----:B------:R-:W-:Y:S01]  /*22d0*/  MOV R130, R216 ;  /* 0x000000d800827202 */ /* 0x000fe20000000f00 */
[----:B------:R-:W-:-:S02]  /*22e0*/  @P1 HADD2.F32 R133, -RZ, R108.H1_H1 ;  /* 0x3000006cff851230 */ /* 0x000fc40000004100 */
[----:B------:R-:W-:Y:S01]  /*22f0*/  FMUL.FTZ R229, R39, R226 ;  /* 0x000000e227e57220 */ /* 0x000fe20000410000 */
[----:B------:R-:W-:Y:S01]  /*2300*/  @P1 FADD.FTZ R129, R129, R132 ;  /* 0x0000008481811221 */ /* 0x000fe20000010000 */
[----:B------:R-:W-:Y:S01]  /*2310*/  LOP3.LUT P0, RZ, R130, 0xff, RZ, 0xc0, !PT ;  /* 0x000000ff82ff7812 */ /* 0x000fe2000780c0ff */
[----:B------:R-:W-:Y:S01]  /*2320*/  FADD.FTZ R226, R162, -R231 ;  /* 0x800000e7a2e27221 */ /* 0x000fe20000010000 */
[----:B0-----:R-:W-:Y:S02]  /*2330*/  @P1 HADD2.F32 R135, -RZ, R109.H1_H1 ;  /* 0x3000006dff871230 */ /* 0x001fe40000004100 */
[----:B------:R-:W-:Y:S01]  /*2340*/  FMUL.FTZ R132, R129, UR18 ;  /* 0x0000001281847c20 */ /* 0x000fe20008410000 */
[----:B------:R-:W-:Y:S02]  /*2350*/  @P1 HADD2.F32 R231, -RZ, R111.H0_H0 ;  /* 0x2000006fffe71230 */ /* 0x000fe40000004100 */
[----:B------:R-:W-:Y:S01]  /*2360*/  FMUL.FTZ R230, R39, R226 ;  /* 0x000000e227e67220 */ /* 0x000fe20000410000 */
[----:B------:R-:W-:Y:S01]  /*2370*/  @P1 HADD2.F32 R220, -RZ, R109.H0_H0 ;  /* 0x2000006dffdc1230 */ /* 0x000fe20000004100 */
[----:B------:R-:W-:-:S02]  /*2380*/  FSEL R131, R132, RZ, P0 ;  /* 0x000000ff84837208 */ /* 0x000fc40000000000 */
[----:B------:R-:W-:Y:S01]  /*2390*/  @P1 FADD.FTZ R230, R230, R231 ;  /* 0x000000e7e6e61221 */ /* 0x000fe20000010000 */
[----:B------:R-:W-:Y:S01]  /*23a0*/  ISETP.NE.U32.AND P0, PT, RZ, UR14, PT ;  /* 0x0000000eff007c0c */ /* 0x000fe2000bf05070 */
[----:B------:R-:W-:Y:S01]  /*23b0*/  FFMA.FTZ R231, R166, R213, R128 ;  /* 0x000000d5a6e77223 */ /* 0x000fe20000010080 */
[--C-:B------:R-:W-:Y:S02]  /*23c0*/  @P1 HADD2.F32 R224, -RZ, R110.reuse.H0_H0 ;  /* 0x2000006effe01230 */ /* 0x100fe40000004100 */
[----:B------:R-:W-:Y:S01]  /*23d0*/  ISETP.NE.AND.EX P0, PT, RZ, UR15, PT, P0 ;  /* 0x0000000fff007c0c */ /* 0x000fe2000bf05300 */
[----:B------:R-:W-:-:S05]  /*23e0*/  @P1 HADD2.F32 R228, -RZ, R110.H1_H1 ;  /* 0x3000006effe41230 */ /* 0x000fca0000004100 */
[----:B------:R-:W-:Y:S01]  /*23f0*/  @P1 FADD.FTZ R229, R229, R228 ;  /* 0x000000e4e5e51221 */ /* 0x000fe20000010000 */
[----:B------:R-:W-:-:S03]  /*2400*/  FMUL.FTZ R228, R230, UR18 ;  /* 0x00000012e6e47c20 */ /* 0x000fc60008410000 */
[----:B------:R-:W-:-:S03]  /*2410*/  FMUL.FTZ R227, R229, UR18 ;  /* 0x00000012e5e37c20 */ /* 0x000fc60008410000 */
        /* <DEDUP_REMOVED lines=24> */
[----:B------:R-:W-:Y:S02]  /*25a0*/  @P1 HADD2.F32 R231, -RZ, R111.H1_H1 ;  /* 0x3000006fffe71230 */ /* 0x000fe40000004100 */
        /* <DEDUP_REMOVED lines=13> */
[----:B------:R-:W-:Y:S02]  /*2680*/  @P0 F2FP.F16.F32.PACK_AB R221, RZ, R221 ;  /* 0x000000ddffdd023e */ /* 0x000fe400000000ff */
[----:B------:R-:W-:-:S02]  /*2690*/  FSEL R220, R223, RZ, P6 ;  /* 0x000000ffdfdc7208 */ /* 0x000fc40003000000 */
[----:B------:R-:W-:Y:S02]  /*26a0*/  @P0 LOP3.LUT P6, RZ, R148, 0xff000000, RZ, 0xc0, !PT ;  /* 0xff00000094ff0812 */ /* 0x000fe400078cc0ff */
[----:B------:R-:W-:Y:S02]  /*26b0*/  @P0 F2FP.F16.F32.PACK_AB R219, RZ, R219 ;  /* 0x000000dbffdb023e */ /* 0x000fe400000000ff */
[----:B------:R-:W-:Y:S02]  /*26c0*/  @P0 FSEL R223, R223, RZ, P6 ;  /* 0x000000ffdfdf0208 */ /* 0x000fe40003000000 */
[----:B------:R-:W-:Y:S02]  /*26d0*/  @P1 F2FP.F16.F32.PACK_AB R129, RZ, R129 ;  /* 0x00000081ff81123e */ /* 0x000fe400000000ff */
[----:B------:R-:W-:Y:S02]  /*26e0*/  @P1 F2FP.F16.F32.PACK_AB R133, RZ, R133 ;  /* 0x00000085ff85123e */ /* 0x000fe400000000ff */
[----:B------:R-:W-:-:S02]  /*26f0*/  @P1 F2FP.F16.F32.PACK_AB R135, RZ, R135 ;  /* 0x00000087ff87123e */ /* 0x000fc400000000ff */
[----:B------:R-:W-:Y:S02]  /*2700*/  @P1 F2FP.F16.F32.PACK_AB R230, RZ, R230 ;  /* 0x000000e6ffe6123e */ /* 0x000fe400000000ff */
[----:B------:R-:W-:Y:S02]  /*2710*/  @P1 F2FP.F16.F32.PACK_AB R132, RZ, R132 ;  /* 0x00000084ff84123e */ /* 0x000fe400000000ff */
[----:B------:R-:W-:Y:S02]  /*2720*/  @P1 F2FP.F16.F32.PACK_AB R134, RZ, R134 ;  /* 0x00000086ff86123e */ /* 0x000fe400000000ff */
[----:B------:R-:W-:Y:S02]  /*2730*/  @P1 F2FP.F16.F32.PACK_AB R229, RZ, R229 ;  /* 0x000000e5ffe5123e */ /* 0x000fe400000000ff */
[----:B------:R-:W-:Y:S01]  /*2740*/  @P1 F2FP.F16.F32.PACK_AB R231, RZ, R128 ;  /* 0x00000080ffe7123e */ /* 0x000fe200000000ff */
        /* <DEDUP_REMOVED lines=22> */
[----:B------:R-:W-:Y:S02]  /*28b0*/  @P0 F2FP.F16.F32.PACK_AB R224, RZ, R224 ;  /* 0x000000e0ffe0023e */ /* 0x000fe400000000ff */
[----:B------:R-:W-:Y:S02]  /*28c0*/  FSEL R225, R227, RZ, P6 ;  /* 0x000000ffe3e17208 */ /* 0x000fe40003000000 */
[----:B------:R-:W-:Y:S02]  /*28d0*/  @P0 LOP3.LUT P6, RZ, R149, 0xff00, RZ, 0xc0, !PT ;  /* 0x0000ff0095ff0812 */ /* 0x000fe400078cc0ff */
[----:B------:R-:W-:Y:S01]  /*28e0*/  @P0 F2FP.F16.F32.PACK_AB R223, RZ, R223 ;  /* 0x000000dfffdf023e */ /* 0x000fe200000000ff */
[----:B------:R-:W0:Y:S01]  /*28f0*/  @P1 LDC.64 R128, c[0x0][0x308] ;  /* 0x0000c200ff801b82 */ /* 0x000e220000000a00 */
[----:B------:R-:W-:Y:S02]  /*2900*/  @P0 FSEL R227, R227, RZ, P6 ;  /* 0x000000ffe3e30208 */ /* 0x000fe40003000000 */
[----:B------:R-:W-:-:S02]  /*2910*/  LOP3.LUT P6, RZ, R217, 0xff0000, RZ, 0xc0, !PT ;  /* 0x00ff0000d9ff7812 */ /* 0x000fc400078cc0ff */
[----:B------:R-:W-:Y:S02]  /*2920*/  @P0 F2FP.F16.F32.PACK_AB R227, RZ, R227 ;  /* 0x000000e3ffe3023e */ /* 0x000fe400000000ff */
[C---:B------:R-:W-:Y:S02]  /*2930*/  FSEL R226, R228.reuse, RZ, P6 ;  /* 0x000000ffe4e27208 */ /* 0x040fe40003000000 */
[----:B------:R-:W-:Y:S02]  /*2940*/  @P0 LOP3.LUT P6, RZ, R149, 0xff0000, RZ, 0xc0, !PT ;  /* 0x00ff000095ff0812 */ /* 0x000fe400078cc0ff */
[----:B------:R-:W-:Y:S02]  /*2950*/  @P0 F2FP.F16.F32.PACK_AB R229, RZ, R229 ;  /* 0x000000e5ffe5023e */ /* 0x000fe400000000ff */
[----:B------:R-:W-:Y:S02]  /*2960*/  @P0 FSEL R228, R228, RZ, P6 ;  /* 0x000000ffe4e40208 */ /* 0x000fe40003000000 */
[----:B------:R-:W-:-:S02]  /*2970*/  @P0 PRMT R61, R221, 0x7610, R61 ;  /* 0x00007610dd3d0816 */ /* 0x000fc4000000003d */
[----:B------:R-:W-:Y:S02]  /*2980*/  @P0 F2FP.F16.F32.PACK_AB R228, RZ, R228 ;  /* 0x000000e4ffe4023e */ /* 0x000fe400000000ff */
[----:B------:R-:W-:Y:S02]  /*2990*/  @P0 PRMT R62, R224, 0x7610, R62 ;  /* 0x00007610e03e0816 */ /* 0x000fe4000000003e */
[----:B------:R-:W-:Y:S02]  /*29a0*/  @P0 PRMT R63, R228, 0x7610, R63 ;  /* 0x00007610e43f0816 */ /* 0x000fe4000000003f */
[----:B------:R-:W-:Y:S01]  /*29b0*/  @P0 PRMT R61, R61, 0x5410, R223 ;  /* 0x000054103d3d0816 */ /* 0x000fe200000000df */
[----:B0-----:R-:W-:Y:S01]  /*29c0*/  @P1 IMAD.WIDE.U32 R134, R38, 0x10, R128 ;  /* 0x0000001026861825 */ /* 0x001fe200078e0080 */
[----:B------:R-:W-:Y:S02]  /*29d0*/  F2FP.F16.F32.PACK_AB R128, R218, R131 ;  /* 0x00000083da80723e */ /* 0x000fe400000000ff */
[----:B------:R-:W-:-:S02]  /*29e0*/  F2FP.F16.F32.PACK_AB R129, R220, R215 ;  /* 0x000000d7dc81723e */ /* 0x000fc400000000ff */
[----:B------:R0:W-:Y:S01]  /*29f0*/  @P1 STG.E.128 desc[UR4][R134.64], R64 ;  /* 0x0000004086001986 */ /* 0x0001e2000c101d04 */
[----:B------:R-:W-:Y:S02]  /*2a00*/  F2FP.F16.F32.PACK_AB R131, R231, R226 ;  /* 0x000000e2e783723e */ /* 0x000fe400000000ff */
[----:B------:R-:W-:Y:S02]  /*2a10*/  @P0 PRMT R62, R62, 0x5410, R227 ;  /* 0x000054103e3e0816 */ /* 0x000fe400000000e3 */
[----:B------:R-:W-:Y:S02]  /*2a20*/  @P0 PRMT R63, R63, 0x5410, R229 ;  /* 0x000054103f3f0816 */ /* 0x000fe400000000e5 */
[----:B0-----:R-:W-:Y:S02]  /*2a30*/  @P0 F2FP.F16.F32.PACK_AB R135, RZ, R130 ;  /* 0x00000082ff87023e */ /* 0x001fe400000000ff */
[----:B------:R-:W-:Y:S02]  /*2a40*/  @P0 LEA R134, P1, R38, UR14, 0x4 ;  /* 0x0000000e26860c11 */ /* 0x000fe4000f8220ff */
[----:B------:R-:W-:-:S02]  /*2a50*/  @P0 PRMT R60, R135, 0x7610, R60 ;  /* 0x00007610873c0816 */ /* 0x000fc4000000003c */
[----:B------:R-:W-:Y:S02]  /*2a60*/  F2FP.F16.F32.PACK_AB R130, R225, R222 ;  /* 0x000000dee182723e */ /* 0x000fe400000000ff */
[----:B------:R-:W-:Y:S02]  /*2a70*/  @P0 PRMT R60, R60, 0x5410, R219 ;  /* 0x000054103c3c0816 */ /* 0x000fe400000000db */
[C---:B------:R-:W-:Y:S01]  /*2a80*/  @P0 LEA.HI.X R135, R38.reuse, UR15, RZ, 0x4, P1 ;  /* 0x0000000f26870c11 */ /* 0x040fe200088f24ff */
[----:B------:R1:W-:Y:S01]  /*2a90*/  STG.E.128 desc[UR4][R132.64], R128 ;  /* 0x0000008084007986 */ /* 0x0003e2000c101d04 */
[----:B------:R-:W-:-:S03]  /*2aa0*/  IADD3 R38, R38, 0x20, RZ ;  /* 0x0000002026267810 */ /* 0x000fc60007ffe0ff */
[----:B------:R1:W-:Y:S04]  /*2ab0*/  @P0 STG.E.128 desc[UR4][R134.64], R60 ;  /* 0x0000003c86000986 */ /* 0x0003e8000c101d04 */
.L_x_610:
[----:B------:R-:W-:Y:S05]  /*2ac0*/  BSYNC B1 ;  /* 0x0000000000017941 */ /* 0x000fea0003800000 */
.L_x_609:
[----:B------:R-:W-:Y:S04]  /*2ad0*/  BSSY B1, `(.L_x_611) ;  /* 0x000008c000017945 */ /* 0x000fe80003800000 */
[----:B------:R-:W-:Y:S05]  /*2ae0*/  @!P3 BRA `(.L_x_612) ;  /* 0x000000080028b947 */ /* 0x000fea0003800000 */
[----:B------:R-:W-:Y:S02]  /*2af0*/  ISETP.NE.U32.AND P1, PT, RZ, UR8, PT ;  /* 0x00000008ff007c0c */ /* 0x000fe4000bf25070 */
[----:B------:R-:W-:Y:S02]  /*2b00*/  ISETP.NE.AND P0, PT, R0, RZ, PT ;  /* 0x000000ff0000720c */ /* 0x000fe40003f05270 */
[----:B------:R-:W-:Y:S02]  /*2b10*/  ISETP.NE.AND.EX P1, PT, RZ, UR9, PT, P1 ;  /* 0x00000009ff007c0c */ /* 0x000fe4000bf25310 */
[----:B-1----:R-:W-:-:S05]  /*2b20*/  FSEL R132, R211, RZ, !P0 ;  /* 0x000000ffd3847208 */ /* 0x002fca0004000000 */
[-CC-:B------:R-:W-:Y:S01]  /*2b30*/  FFMA.FTZ R129, R139, R213.reuse, R132.reuse ;  /* 0x000000d58b817223 */ /* 0x180fe20000010084 */
[-CC-:B0-----:R-:W-:Y:S01]  /*2b40*/  FFMA.FTZ R134, R168, R213.reuse, R132.reuse ;  /* 0x000000d5a8867223 */ /* 0x181fe20000010084 */
[-CC-:B------:R-:W-:Y:S01]  /*2b50*/  FFMA.FTZ R224, R178, R213.reuse, R132.reuse ;  /* 0x000000d5b2e07223 */ /* 0x180fe20000010084 */
[----:B------:R-:W-:Y:S01]  /*2b60*/  FFMA.FTZ R231, R177, R213, R132 ;  /* 0x000000d5b1e77223 */ /* 0x000fe20000010084 */
[----:B------:R-:W-:Y:S01]  /*2b70*/  FADD.FTZ R128, R170, -R129 ;  /* 0x80000081aa807221 */ /* 0x000fe20000010000 */
[----:B------:R-:W-:Y:S01]  /*2b80*/  FADD.FTZ R134, R167, -R134 ;  /* 0x80000086a7867221 */ /* 0x000fe20000010000 */
[----:B------:R-:W-:Y:S02]  /*2b90*/  @P1 HADD2.F32 R130, -RZ, R112.H0_H0 ;  /* 0x20000070ff821230 */ /* 0x000fe40000004100 */
[----:B------:R-:W-:Y:S01]  /*2ba0*/  FADD.FTZ R224, R175, -R224 ;  /* 0x800000e0afe07221 */ /* 0x000fe20000010000 */
[C---:B-----5:R-:W-:Y:S01]  /*2bb0*/  FMUL.FTZ R133, R39.reuse, R128 ;  /* 0x0000008027857220 */ /* 0x060fe20000410000 */
[----:B------:R-:W-:Y:S01]  /*2bc0*/  MOV R128, R152 ;  /* 0x0000009800807202 */ /* 0x000fe20000000f00 */
[----:B------:R-:W-:Y:S01]  /*2bd0*/  FMUL.FTZ R134, R39, R134 ;  /* 0x0000008627867220 */ /* 0x000fe20000410000 */
[----:B------:R-:W-:-:S02]  /*2be0*/  @P1 HADD2.F32 R220, -RZ, R113.H0_H0 ;  /* 0x20000071ffdc1230 */ /* 0x000fc40000004100 */
[----:B------:R-:W-:Y:S01]  /*2bf0*/  @P1 FADD.FTZ R133, R133, R130 ;  /* 0x0000008285851221 */ /* 0x000fe20000010000 */
[----:B------:R-:W-:Y:S01]  /*2c00*/  LOP3.LUT P0, RZ, R128, 0xff, RZ, 0xc0, !PT ;  /* 0x000000ff80ff7812 */ /* 0x000fe2000780c0ff */
[----:B------:R-:W-:Y:S01]  /*2c10*/  FMUL.FTZ R229, R39, R224 ;  /* 0x000000e027e57220 */ /* 0x000fe20000410000 */
[----:B------:R-:W-:Y:S01]  /*2c20*/  FADD.FTZ R224, R180, -R231 ;  /* 0x800000e7b4e07221 */ /* 0x000fe20000010000 */
[----:B------:R-:W-:Y:S01]  /*2c30*/  FMUL.FTZ R130, R133, UR18 ;  /* 0x0000001285827c20 */ /* 0x000fe20008410000 */
[----:B------:R-:W-:Y:S01]  /*2c40*/  FFMA.FTZ R223, R171, R213, R132 ;  /* 0x000000d5abdf7223 */ /* 0x000fe20000010084 */
[----:B------:R-:W-:Y:S02]  /*2c50*/  @P1 HADD2.F32 R231, -RZ, R115.H0_H0 ;  /* 0x20000073ffe71230 */ /* 0x000fe40000004100 */
[----:B------:R-:W-:Y:S01]  /*2c60*/  FMUL.FTZ R230, R39, R224 ;  /* 0x000000e027e67220 */ /* 0x000fe20000410000 */
[----:B------:R-:W-:Y:S01]  /*2c70*/  @P1 HADD2.F32 R226, -RZ, R114.H1_H1 ;  /* 0x30000072ffe21230 */ /* 0x000fe20000004100 */
[----:B------:R-:W-:-:S02]  /*2c80*/  FSEL R128, R130, RZ, P0 ;  /* 0x000000ff82807208 */ /* 0x000fc40000000000 */
[----:B------:R-:W-:Y:S01]  /*2c90*/  ISETP.NE.U32.AND P0, PT, RZ, UR14, PT ;  /* 0x0000000eff007c0c */ /* 0x000fe2000bf05070 */
[----:B------:R-:W-:Y:S01]  /*2ca0*/  @P1 FADD.FTZ R230, R230, R231 ;  /* 0x000000e7e6e61221 */ /* 0x000fe20000010000 */
[----:B------:R-:W-:Y:S02]  /*2cb0*/  @P1 HADD2.F32 R231, -RZ, R115.H1_H1 ;  /* 0x30000073ffe71230 */ /* 0x000fe40000004100 */
[----:B------:R-:W-:Y:S01]  /*2cc0*/  @P1 FADD.FTZ R229, R229, R226 ;  /* 0x000000e2e5e51221 */ /* 0x000fe20000010000 */
[----:B------:R-:W-:Y:S01]  /*2cd0*/  ISETP.NE.AND.EX P0, PT, RZ, UR15, PT, P0 ;  /* 0x0000000fff007c0c */ /* 0x000fe2000bf05300 */
[----:B------:R-:W-:Y:S02]  /*2ce0*/  FMUL.FTZ R226, R230, UR18 ;  /* 0x00000012e6e27c20 */ /* 0x000fe40008410000 */
[----:B------:R-:W-:-:S10]  /*2cf0*/  FMUL.FTZ R225, R229, UR18 ;  /* 0x00000012e5e17c20 */ /* 0x000fd40008410000 */
[----:B------:R-:W-:-:S04]  /*2d00*/  @P0 MOV R129, R150 ;  /* 0x0000009600810202 */ /* 0x000fc80000000f00 */
[----:B------:R-:W-:Y:S01]  /*2d10*/  @P0 LOP3.LUT P6, RZ, R129, 0xff, RZ, 0xc0, !PT ;  /* 0x000000ff81ff0812 */ /* 0x000fe200078cc0ff */
[----:B------:R-:W-:-:S03]  /*2d20*/  @P1 HADD2.F32 R129, -RZ, R112.H1_H1 ;  /* 0x30000070ff811230 */ /* 0x000fc60000004100 */
[----:B------:R-:W-:Y:S02]  /*2d30*/  @P0 FSEL R130, R130, RZ, P6 ;  /* 0x000000ff82820208 */ /* 0x000fe40003000000 */
[----:B------:R-:W-:Y:S01]  /*2d40*/  @P1 FADD.FTZ R134, R134, R129 ;  /* 0x0000008186861221 */ /* 0x000fe20000010000 */
[----:B------:R-:W-:Y:S01]  /*2d50*/  FFMA.FTZ R129, R169, R213, R132 ;  /* 0x000000d5a9817223 */ /* 0x000fe20000010084 */
[----:B------:R-:W-:Y:S02]  /*2d60*/  LOP3.LUT P6, RZ, R152, 0xff00, RZ, 0xc0, !PT ;  /* 0x0000ff0098ff7812 */ /* 0x000fe400078cc0ff */
[----:B------:R-:W-:Y:S01]  /*2d70*/  FMUL.FTZ R215, R134, UR18 ;  /* 0x0000001286d77c20 */ /* 0x000fe20008410000 */
[----:B------:R-:W-:-:S04]  /*2d80*/  FADD.FTZ R218, R174, -R129 ;  /* 0x80000081aeda7221 */ /* 0x000fc80000010000 */
[----:B------:R-:W-:Y:S01]  /*2d90*/  FMUL.FTZ R135, R39, R218 ;  /* 0x000000da27877220 */ /* 0x000fe20000410000 */
[-CC-:B------:R-:W-:Y:S01]  /*2da0*/  FFMA.FTZ R218, R172, R213.reuse, R132.reuse ;  /* 0x000000d5acda7223 */ /* 0x180fe20000010084 */
[----:B------:R-:W-:Y:S01]  /*2db0*/  FFMA.FTZ R132, R182, R213, R132 ;  /* 0x000000d5b6847223 */ /* 0x000fe20000010084 */
[----:B------:R-:W-:Y:S01]  /*2dc0*/  FSEL R131, R215, RZ, P6 ;  /* 0x000000ffd7837208 */ /* 0x000fe20003000000 */
[----:B------:R-:W-:Y:S01]  /*2dd0*/  @P1 FADD.FTZ R135, R135, R220 ;  /* 0x000000dc87871221 */ /* 0x000fe20000010000 */
[----:B------:R-:W-:Y:S01]  /*2de0*/  FADD.FTZ R218, R173, -R218 ;  /* 0x800000daadda7221 */ /* 0x000fe20000010000 */
[----:B------:R-:W-:Y:S02]  /*2df0*/  @P1 HADD2.F32 R220, -RZ, R113.H1_H1 ;  /* 0x30000071ffdc1230 */ /* 0x000fe40000004100 */
[----:B------:R-:W-:Y:S01]  /*2e00*/  FADD.FTZ R132, R179, -R132 ;  /* 0x80000084b3847221 */ /* 0x000fe20000010000 */
[----:B------:R-:W-:Y:S01]  /*2e10*/  FMUL.FTZ R219, R135, UR18 ;  /* 0x0000001287db7c20 */ /* 0x000fe20008410000 */
[C---:B------:R-:W-:Y:S01]  /*2e20*/  FMUL.FTZ R227, R39.reuse, R218 ;  /* 0x000000da27e37220 */ /* 0x040fe20000410000 */
[----:B------:R-:W-:Y:S01]  /*2e30*/  @P0 LOP3.LUT P6, RZ, R150, 0xff00, RZ, 0xc0, !PT ;  /* 0x0000ff0096ff0812 */ /* 0x000fe200078cc0ff */
[----:B------:R-:W-:Y:S01]  /*2e40*/  FMUL.FTZ R132, R39, R132 ;  /* 0x0000008427847220 */ /* 0x000fe20000410000 */
[----:B------:R-:W-:Y:S01]  /*2e50*/  F2FP.F16.F32.PACK_AB R128, R131, R128 ;  /* 0x000000808380723e */ /* 0x000fe200000000ff */
[----:B------:R-:W-:Y:S01]  /*2e60*/  @P1 FADD.FTZ R227, R227, R220 ;  /* 0x000000dce3e31221 */ /* 0x000fe20000010000 */
[----:B------:R-:W-:Y:S01]  /*2e70*/  FADD.FTZ R220, R176, -R223 ;  /* 0x800000dfb0dc7221 */ /* 0x000fe20000010000 */
[----:B------:R-:W-:-:S02]  /*2e80*/  @P1 HADD2.F32 R223, -RZ, R114.H0_H0 ;  /* 0x20000072ffdf1230 */ /* 0x000fc40000004100 */
[----:B------:R-:W-:Y:S01]  /*2e90*/  @P1 FADD.FTZ R132, R132, R231 ;  /* 0x000000e784841221 */ /* 0x000fe20000010000 */
[----:B------:R-:W-:Y:S01]  /*2ea0*/  FMUL.FTZ R221, R227, UR18 ;  /* 0x00000012e3dd7c20 */ /* 0x000fe20008410000 */
[----:B------:R-:W-:Y:S01]  /*2eb0*/  FMUL.FTZ R228, R39, R220 ;  /* 0x000000dc27e47220 */ /* 0x000fe20000410000 */
[----:B------:R-:W-:Y:S02]  /*2ec0*/  @P0 FSEL R215, R215, RZ, P6 ;  /* 0x000000ffd7d70208 */ /* 0x000fe40003000000 */
[----:B------:R-:W-:Y:S01]  /*2ed0*/  LOP3.LUT P6, RZ, R152, 0xff0000, RZ, 0xc0, !PT ;  /* 0x00ff000098ff7812 */ /* 0x000fe200078cc0ff */
[----:B------:R-:W-:Y:S01]  /*2ee0*/  @P1 FADD.FTZ R228, R228, R223 ;  /* 0x000000dfe4e41221 */ /* 0x000fe20000010000 */
[----:B------:R-:W-:Y:S02]  /*2ef0*/  ISETP.NE.U32.AND P1, PT, RZ, UR16, PT ;  /* 0x00000010ff007c0c */ /* 0x000fe4000bf25070 */
[----:B------:R-:W-:Y:S01]  /*2f00*/  FSEL R129, R219, RZ, P6 ;  /* 0x000000ffdb817208 */ /* 0x000fe20003000000 */
[----:B------:R-:W-:Y:S01]  /*2f10*/  FMUL.FTZ R222, R228, UR18 ;  /* 0x00000012e4de7c20 */ /* 0x000fe20008410000 */
[----:B------:R-:W-:-:S02]  /*2f20*/  ISETP.NE.AND.EX P1, PT, RZ, UR17, PT, P1 ;  /* 0x00000011ff007c0c */ /* 0x000fc4000bf25310 */
[----:B------:R-:W-:Y:S02]  /*2f30*/  @P0 LOP3.LUT P6, RZ, R150, 0xff0000, RZ, 0xc0, !PT ;  /* 0x00ff000096ff0812 */ /* 0x000fe400078cc0ff */
[----:B------:R-:W-:Y:S02]  /*2f40*/  @P0 F2FP.F16.F32.PACK_AB R215, RZ, R215 ;  /* 0x000000d7ffd7023e */ /* 0x000fe400000000ff */
[----:B------:R-:W-:Y:S02]  /*2f50*/  @P0 FSEL R219, R219, RZ, P6 ;  /* 0x000000ffdbdb0208 */ /* 0x000fe40003000000 */
[----:B------:R-:W-:Y:S02]  /*2f60*/  LOP3.LUT P6, RZ, R152, 0xff000000, RZ, 0xc0, !PT ;  /* 0xff00000098ff7812 */ /* 0x000fe400078cc0ff */
[----:B------:R-:W-:Y:S02]  /*2f70*/  @P0 F2FP.F16.F32.PACK_AB R219, RZ, R219 ;  /* 0x000000dbffdb023e */ /* 0x000fe400000000ff */
[----:B------:R-:W-:-:S02]  /*2f80*/  FSEL R218, R221, RZ, P6 ;  /* 0x000000ffddda7208 */ /* 0x000fc40003000000 */
[----:B------:R-:W-:Y:S02]  /*2f90*/  @P1 F2FP.F16.F32.PACK_AB R133, RZ, R133 ;  /* 0x00000085ff85123e */ /* 0x000fe400000000ff */
[----:B------:R-:W-:Y:S02]  /*2fa0*/  @P1 F2FP.F16.F32.PACK_AB R135, RZ, R135 ;  /* 0x00000087ff87123e */ /* 0x000fe400000000ff */
[----:B------:R-:W-:Y:S02]  /*2fb0*/  @P1 F2FP.F16.F32.PACK_AB R228, RZ, R228 ;  /* 0x000000e4ffe4123e */ /* 0x000fe400000000ff */
[----:B------:R-:W-:Y:S02]  /*2fc0*/  @P1 F2FP.F16.F32.PACK_AB R230, RZ, R230 ;  /* 0x000000e6ffe6123e */ /* 0x000fe400000000ff */
[----:B------:R-:W-:Y:S02]  /*2fd0*/  @P1 F2FP.F16.F32.PACK_AB R134, RZ, R134 ;  /* 0x00000086ff86123e */ /* 0x000fe400000000ff */
[----:B------:R-:W-:-:S02]  /*2fe0*/  @P1 F2FP.F16.F32.PACK_AB R227, RZ, R227 ;  /* 0x000000e3ffe3123e */ /* 0x000fc400000000ff */
[----:B------:R-:W-:Y:S02]  /*2ff0*/  @P1 F2FP.F16.F32.PACK_AB R229, RZ, R229 ;  /* 0x000000e5ffe5123e */ /* 0x000fe400000000ff */
[----:B------:R-:W-:Y:S01]  /*3000*/  @P1 F2FP.F16.F32.PACK_AB R231, RZ, R132 ;  /* 0x00000084ffe7123e */ /* 0x000fe200000000ff */
[----:B------:R-:W-:Y:S01]  /*3010*/  FMUL.FTZ R132, R132, UR18 ;  /* 0x0000001284847c20 */ /* 0x000fe20008410000 */
[----:B------:R-:W-:Y:S02]  /*3020*/  @P1 PRMT R64, R133, 0x7610, R64 ;  /* 0x0000761085401816 */ /* 0x000fe40000000040 */
[----:B------:R-:W-:Y:S02]  /*3030*/  @P1 PRMT R65, R135, 0x7610, R65 ;  /* 0x0000761087411816 */ /* 0x000fe40000000041 */
[----:B------:R-:W-:Y:S02]  /*3040*/  @P1 PRMT R66, R228, 0x7610, R66 ;  /* 0x00007610e4421816 */ /* 0x000fe40000000042 */
[----:B------:R-:W-:-:S02]  /*3050*/  @P1 PRMT R67, R230, 0x7610, R67 ;  /* 0x00007610e6431816 */ /* 0x000fc40000000043 */
[----:B------:R-:W-:Y:S02]  /*3060*/  @P1 PRMT R64, R64, 0x5410, R134 ;  /* 0x0000541040401816 */ /* 0x000fe40000000086 */
[----:B------:R-:W-:Y:S02]  /*3070*/  @P1 PRMT R65, R65, 0x5410, R227 ;  /* 0x0000541041411816 */ /* 0x000fe400000000e3 */
[----:B------:R-:W-:Y:S02]  /*3080*/  @P1 PRMT R66, R66, 0x5410, R229 ;  /* 0x0000541042421816 */ /* 0x000fe400000000e5 */
[----:B------:R-:W-:Y:S02]  /*3090*/  @P1 PRMT R67, R67, 0x5410, R231 ;  /* 0x0000541043431816 */ /* 0x000fe400000000e7 */
[----:B------:R-:W-:Y:S02]  /*30a0*/  LOP3.LUT P1, RZ, R153, 0xff000000, RZ, 0xc0, !PT ;  /* 0xff00000099ff7812 */ /* 0x000fe4000782c0ff */
[----:B------:R-:W-:-:S02]  /*30b0*/  @P0 LOP3.LUT P6, RZ, R150, 0xff000000, RZ, 0xc0, !PT ;  /* 0xff00000096ff0812 */ /* 0x000fc400078cc0ff */
[C---:B------:R-:W-:Y:S02]  /*30c0*/  FSEL R229, R132.reuse, RZ, P1 ;  /* 0x000000ff84e57208 */ /* 0x040fe40000800000 */
[----:B------:R-:W-:Y:S02]  /*30d0*/  @P0 LOP3.LUT P1, RZ, R151, 0xff000000, RZ, 0xc0, !PT ;  /* 0xff00000097ff0812 */ /* 0x000fe4000782c0ff */
[----:B------:R-:W-:Y:S02]  /*30e0*/  @P0 FSEL R221, R221, RZ, P6 ;  /* 0x000000ffdddd0208 */ /* 0x000fe40003000000 */
[----:B------:R-:W-:Y:S02]  /*30f0*/  @P0 FSEL R227, R132, RZ, P1 ;  /* 0x000000ff84e30208 */ /* 0x000fe40000800000 */
[----:B------:R-:W-:Y:S01]  /*3100*/  ISETP.NE.U32.AND P1, PT, RZ, UR16, PT ;  /* 0x00000010ff007c0c */ /* 0x000fe2000bf25070 */
[----:B------:R-:W0:Y:S01]  /*3110*/  LDC.64 R132, c[0x0][0x2f8] ;  /* 0x0000be00ff847b82 */ /* 0x000e220000000a00 */
[----:B------:R-:W-:-:S02]  /*3120*/  LOP3.LUT P6, RZ, R153, 0xff, RZ, 0xc0, !PT ;  /* 0x000000ff99ff7812 */ /* 0x000fc400078cc0ff */
[----:B------:R-:W-:Y:S02]  /*3130*/  ISETP.NE.AND.EX P1, PT, RZ, UR17, PT, P1 ;  /* 0x00000011ff007c0c */ /* 0x000fe4000bf25310 */
[C---:B------:R-:W-:Y:S02]  /*3140*/  FSEL R220, R222.reuse, RZ, P6 ;  /* 0x000000ffdedc7208 */ /* 0x040fe40003000000 */
[----:B------:R-:W-:Y:S02]  /*3150*/  @P0 LOP3.LUT P6, RZ, R151, 0xff, RZ, 0xc0, !PT ;  /* 0x000000ff97ff0812 */ /* 0x000fe400078cc0ff */
[----:B------:R-:W-:Y:S02]  /*3160*/  @P0 F2FP.F16.F32.PACK_AB R221, RZ, R221 ;  /* 0x000000ddffdd023e */ /* 0x000fe400000000ff */
[----:B------:R-:W-:Y:S02]  /*3170*/  @P0 FSEL R222, R222, RZ, P6 ;  /* 0x000000ffdede0208 */ /* 0x000fe40003000000 */
[----:B------:R-:W-:-:S02]  /*3180*/  LOP3.LUT P6, RZ, R153, 0xff00, RZ, 0xc0, !PT ;  /* 0x0000ff0099ff7812 */ /* 0x000fc400078cc0ff */
[----:B------:R-:W-:Y:S01]  /*3190*/  @P0 F2FP.F16.F32.PACK_AB R222, RZ, R222 ;  /* 0x000000deffde023e */ /* 0x000fe200000000ff */
[----:B------:R-:W1:Y:S01]  /*31a0*/  @P1 LDC.64 R134, c[0x0][0x308] ;  /* 0x0000c200ff861b82 */ /* 0x000e620000000a00 */
[----:B------:R-:W-:Y:S02]  /*31b0*/  FSEL R223, R225, RZ, P6 ;  /* 0x000000ffe1df7208 */ /* 0x000fe40003000000 */
[----:B------:R-:W-:Y:S02]  /*31c0*/  @P0 LOP3.LUT P6, RZ, R151, 0xff00, RZ, 0xc0, !PT ;  /* 0x0000ff0097ff0812 */ /* 0x000fe400078cc0ff */
[----:B------:R-:W-:Y:S02]  /*31d0*/  @P0 F2FP.F16.F32.PACK_AB R227, RZ, R227 ;  /* 0x000000e3ffe3023e */ /* 0x000fe400000000ff */
[----:B------:R-:W-:Y:S01]  /*31e0*/  @P0 FSEL R225, R225, RZ, P6 ;  /* 0x000000ffe1e10208 */ /* 0x000fe20003000000 */
[----:B0-----:R-:W-:Y:S01]  /*31f0*/  IMAD.WIDE.U32 R132, R38, 0x10, R132 ;  /* 0x0000001026847825 */ /* 0x001fe200078e0084 */
[----:B------:R-:W-:-:S02]  /*3200*/  LOP3.LUT P6, RZ, R153, 0xff0000, RZ, 0xc0, !PT ;  /* 0x00ff000099ff7812 */ /* 0x000fc400078cc0ff */
[----:B------:R-:W-:Y:S02]  /*3210*/  @P0 F2FP.F16.F32.PACK_AB R225, RZ, R225 ;  /* 0x000000e1ffe1023e */ /* 0x000fe400000000ff */
[C---:B------:R-:W-:Y:S02]  /*3220*/  FSEL R224, R226.reuse, RZ, P6 ;  /* 0x000000ffe2e07208 */ /* 0x040fe40003000000 */
[----:B------:R-:W-:Y:S02]  /*3230*/  @P0 LOP3.LUT P6, RZ, R151, 0xff0000, RZ, 0xc0, !PT ;  /* 0x00ff000097ff0812 */ /* 0x000fe400078cc0ff */
[----:B------:R-:W-:Y:S02]  /*3240*/  @P0 PRMT R61, R219, 0x7610, R61 ;  /* 0x00007610db3d0816 */ /* 0x000fe4000000003d */
[----:B------:R-:W-:Y:S02]  /*3250*/  @P0 FSEL R226, R226, RZ, P6 ;  /* 0x000000ffe2e20208 */ /* 0x000fe40003000000 */
[----:B------:R-:W-:-:S02]  /*3260*/  @P0 PRMT R62, R222, 0x7610, R62 ;  /* 0x00007610de3e0816 */ /* 0x000fc4000000003e */
[----:B------:R-:W-:Y:S01]  /*3270*/  @P0 F2FP.F16.F32.PACK_AB R226, RZ, R226 ;  /* 0x000000e2ffe2023e */ /* 0x000fe200000000ff */
[----:B-1----:R-:W-:Y:S01]  /*3280*/  @P1 IMAD.WIDE.U32 R134, R38, 0x10, R134 ;  /* 0x0000001026861825 */ /* 0x002fe200078e0086 */
[----:B------:R-:W-:Y:S02]  /*3290*/  F2FP.F16.F32.PACK_AB R129, R218, R129 ;  /* 0x00000081da81723e */ /* 0x000fe400000000ff */
[----:B------:R-:W-:Y:S02]  /*32a0*/  @P0 PRMT R63, R226, 0x7610, R63 ;  /* 0x00007610e23f0816 */ /* 0x000fe4000000003f */
[----:B------:R0:W-:Y:S01]  /*32b0*/  @P1 STG.E.128 desc[UR4][R134.64], R64 ;  /* 0x0000004086001986 */ /* 0x0001e2000c101d04 */
[----:B------:R-:W-:Y:S02]  /*32c0*/  F2FP.F16.F32.PACK_AB R131, R229, R224 ;  /* 0x000000e0e583723e */ /* 0x000fe400000000ff */
[----:B------:R-:W-:Y:S02]  /*32d0*/  @P0 PRMT R61, R61, 0x5410, R221 ;  /* 0x000054103d3d0816 */ /* 0x000fe400000000dd */
[----:B------:R-:W-:-:S02]  /*32e0*/  @P0 PRMT R62, R62, 0x5410, R225 ;  /* 0x000054103e3e0816 */ /* 0x000fc400000000e1 */
[----:B------:R-:W-:Y:S02]  /*32f0*/  @P0 PRMT R63, R63, 0x5410, R227 ;  /* 0x000054103f3f0816 */ /* 0x000fe400000000e3 */
[----:B0-----:R-:W-:Y:S02]  /*3300*/  @P0 F2FP.F16.F32.PACK_AB R135, RZ, R130 ;  /* 0x00000082ff87023e */ /* 0x001fe400000000ff */
[----:B------:R-:W-:Y:S02]  /*3310*/  @P0 LEA R134, P1, R38, UR14, 0x4 ;  /* 0x0000000e26860c11 */ /* 0x000fe4000f8220ff */
[----:B------:R-:W-:Y:S02]  /*3320*/  @P0 PRMT R60, R135, 0x7610, R60 ;  /* 0x00007610873c0816 */ /* 0x000fe4000000003c */
[----:B------:R-:W-:Y:S02]  /*3330*/  F2FP.F16.F32.PACK_AB R130, R223, R220 ;  /* 0x000000dcdf82723e */ /* 0x000fe400000000ff */
[----:B------:R-:W-:-:S02]  /*3340*/  @P0 PRMT R60, R60, 0x5410, R215 ;  /* 0x000054103c3c0816 */ /* 0x000fc400000000d7 */
[C---:B------:R-:W-:Y:S01]  /*3350*/  @P0 LEA.HI.X R135, R38.reuse, UR15, RZ, 0x4, P1 ;  /* 0x0000000f26870c11 */ /* 0x040fe200088f24ff */
[----:B------:R2:W-:Y:S01]  /*3360*/  STG.E.128 desc[UR4][R132.64], R128 ;  /* 0x0000008084007986 */ /* 0x0005e2000c101d04 */
[----:B------:R-:W-:-:S03]  /*3370*/  IADD3 R38, R38, 0x20, RZ ;  /* 0x0000002026267810 */ /* 0x000fc60007ffe0ff */
[----:B------:R2:W-:Y:S04]  /*3380*/  @P0 STG.E.128 desc[UR4][R134.64], R60 ;  /* 0x0000003c86000986 */ /* 0x0005e8000c101d04 */
.L_x_612:
[----:B------:R-:W-:Y:S05]  /*3390*/  BSYNC B1 ;  /* 0x0000000000017941 */ /* 0x000fea0003800000 */
.L_x_611:
        /* <DEDUP_REMOVED lines=140> */
.L_x_614:
[----:B------:R-:W-:Y:S05]  /*3c60*/  BSYNC B1 ;  /* 0x0000000000017941 */ /* 0x000fea0003800000 */
.L_x_613:
[----:B------:R-:W-:Y:S04]  /*3c70*/  BSSY B1, `(.L_x_615) ;  /* 0x000008b000017945 */ /* 0x000fe80003800000 */
[----:B------:R-:W-:Y:S05]  /*3c80*/  @!P5 BRA `(.L_x_616) ;  /* 0x000000080024d947 */ /* 0x000fea0003800000 */
[----:B------:R-:W-:Y:S02]  /*3c90*/  ISETP.NE.U32.AND P1, PT, RZ, UR8, PT ;  /* 0x00000008ff007c0c */ /* 0x000fe4000bf25070 */
[----:B------:R-:W-:Y:S02]  /*3ca0*/  ISETP.NE.AND P0, PT, R0, RZ, PT ;  /* 0x000000ff0000720c */ /* 0x000fe40003f05270 */
[----:B------:R-:W-:Y:S02]  /*3cb0*/  ISETP.NE.AND.EX P1, PT, RZ, UR9, PT, P1 ;  /* 0x00000009ff007c0c */ /* 0x000fe4000bf25310 */
[----:B-123--:R-:W-:-:S05]  /*3cc0*/  FSEL R132, R211, RZ, !P0 ;  /* 0x000000ffd3847208 */ /* 0x00efca0004000000 */
[-CC-:B------:R-:W-:Y:S01]  /*3cd0*/  FFMA.FTZ R129, R137, R213.reuse, R132.reuse ;  /* 0x000000d589817223 */ /* 0x180fe20000010084 */
[-CC-:B0-----:R-:W-:Y:S01]  /*3ce0*/  FFMA.FTZ R134, R200, R213.reuse, R132.reuse ;  /* 0x000000d5c8867223 */ /* 0x181fe20000010084 */
[----:B------:R-:W-:Y:S02]  /*3cf0*/  FFMA.FTZ R133, R197, R213, R132 ;  /* 0x000000d5c5857223 */ /* 0x000fe40000010084 */
[----:B------:R-:W-:Y:S01]  /*3d00*/  FADD.FTZ R128, R202, -R129 ;  /* 0x80000081ca807221 */ /* 0x000fe20000010000 */
[----:B------:R-:W-:Y:S01]  /*3d10*/  FADD.FTZ R134, R199, -R134 ;  /* 0x80000086c7867221 */ /* 0x000fe20000010000 */
[----:B------:R-:W-:Y:S02]  /*3d20*/  @P1 HADD2.F32 R129, -RZ, R124.H0_H0 ;  /* 0x2000007cff811230 */ /* 0x000fe40000004100 */
[----:B-----5:R-:W-:Y:S01]  /*3d30*/  FMUL.FTZ R128, R39, R128 ;  /* 0x0000008027807220 */ /* 0x020fe20000410000 */
[----:B------:R-:W-:Y:S02]  /*3d40*/  @P1 HADD2.F32 R135, -RZ, R125.H1_H1 ;  /* 0x3000007dff871230 */ /* 0x000fe40000004100 */
[----:B------:R-:W-:-:S02]  /*3d50*/  @P1 HADD2.F32 R225, -RZ, R126.H1_H1 ;  /* 0x3000007effe11230 */ /* 0x000fc40000004100 */
[----:B------:R-:W-:Y:S01]  /*3d60*/  @P1 FADD.FTZ R128, R128, R129 ;  /* 0x0000008180801221 */ /* 0x000fe20000010000 */
[----:B------:R-:W-:Y:S01]  /*3d70*/  MOV R129, R160 ;  /* 0x000000a000817202 */ /* 0x000fe20000000f00 */
[----:B------:R-:W-:Y:S02]  /*3d80*/  @P1 HADD2.F32 R218, -RZ, R124.H1_H1 ;  /* 0x3000007cffda1230 */ /* 0x000fe40000004100 */
[----:B------:R-:W-:Y:S01]  /*3d90*/  FMUL.FTZ R130, R128, UR18 ;  /* 0x0000001280827c20 */ /* 0x000fe20008410000 */
[----:B------:R-:W-:Y:S01]  /*3da0*/  LOP3.LUT P0, RZ, R129, 0xff, RZ, 0xc0, !PT ;  /* 0x000000ff81ff7812 */ /* 0x000fe2000780c0ff */
[----:B------:R-:W-:Y:S02]  /*3db0*/  @P1 HADD2.F32 R220, -RZ, R125.H0_H0 ;  /* 0x2000007dffdc1230 */ /* 0x000fe40000004100 */
[----:B------:R-:W-:Y:S01]  /*3dc0*/  @P1 HADD2.F32 R226, -RZ, R126.H0_H0 ;  /* 0x2000007effe21230 */ /* 0x000fe20000004100 */
[----:B------:R-:W-:Y:S01]  /*3dd0*/  FSEL R131, R130, RZ, P0 ;  /* 0x000000ff82837208 */ /* 0x000fe20000000000 */
[----:B------:R-:W-:Y:S01]  /*3de0*/  @P1 HADD2.F32 R232, -RZ, R127.H1_H1 ;  /* 0x3000007fffe81230 */ /* 0x000fe20000004100 */
[----:B------:R-:W-:-:S04]  /*3df0*/  ISETP.NE.U32.AND P0, PT, RZ, UR14, PT ;  /* 0x0000000eff007c0c */ /* 0x000fc8000bf05070 */
[----:B------:R-:W-:-:S13]  /*3e00*/  ISETP.NE.AND.EX P0, PT, RZ, UR15, PT, P0 ;  /* 0x0000000fff007c0c */ /* 0x000fda000bf05300 */
[----:B------:R-:W-:-:S04]  /*3e10*/  @P0 MOV R129, R158 ;  /* 0x0000009e00810202 */ /* 0x000fc80000000f00 */
[----:B------:R-:W-:Y:S01]  /*3e20*/  @P0 LOP3.LUT P6, RZ, R129, 0xff, RZ, 0xc0, !PT ;  /* 0x000000ff81ff0812 */ /* 0x000fe200078cc0ff */
[----:B------:R-:W-:Y:S01]  /*3e30*/  FMUL.FTZ R129, R39, R134 ;  /* 0x0000008627817220 */ /* 0x000fe20000410000 */
[----:B------:R-:W-:Y:S02]  /*3e40*/  FADD.FTZ R134, R206, -R133 ;  /* 0x80000085ce867221 */ /* 0x000fe40000010000 */
[----:B------:R-:W-:Y:S01]  /*3e50*/  @P0 FSEL R130, R130, RZ, P6 ;  /* 0x000000ff82820208 */ /* 0x000fe20003000000 */
[----:B------:R-:W-:Y:S01]  /*3e60*/  @P1 FADD.FTZ R129, R129, R218 ;  /* 0x000000da81811221 */ /* 0x000fe20000010000 */
[----:B------:R-:W-:Y:S01]  /*3e70*/  FMUL.FTZ R133, R39, R134 ;  /* 0x0000008627857220 */ /* 0x000fe20000410000 */
[----:B------:R-:W-:Y:S01]  /*3e80*/  FFMA.FTZ R134, R204, R213, R132 ;  /* 0x000000d5cc867223 */ /* 0x000fe20000010084 */
[----:B------:R-:W-:Y:S01]  /*3e90*/  LOP3.LUT P6, RZ, R160, 0xff00, RZ, 0xc0, !PT ;  /* 0x0000ff00a0ff7812 */ /* 0x000fe200078cc0ff */
[----:B------:R-:W-:Y:S01]  /*3ea0*/  FMUL.FTZ R215, R129, UR18 ;  /* 0x0000001281d77c20 */ /* 0x000fe20008410000 */
[----:B------:R-:W-:Y:S01]  /*3eb0*/  @P1 FADD.FTZ R133, R133, R220 ;  /* 0x000000dc85851221 */ /* 0x000fe20000010000 */
[----:B------:R-:W-:-:S03]  /*3ec0*/  FADD.FTZ R134, R201, -R134 ;  /* 0x80000086c9867221 */ /* 0x000fc60000010000 */
[----:B------:R-:W-:Y:S01]  /*3ed0*/  FMUL.FTZ R219, R133, UR18 ;  /* 0x0000001285db7c20 */ /* 0x000fe20008410000 */
[----:B------:R-:W-:Y:S01]  /*3ee0*/  FMUL.FTZ R134, R39, R134 ;  /* 0x0000008627867220 */ /* 0x000fe20000410000 */
[----:B------:R-:W-:Y:S02]  /*3ef0*/  FSEL R218, R215, RZ, P6 ;  /* 0x000000ffd7da7208 */ /* 0x000fe40003000000 */
[----:B------:R-:W-:Y:S01]  /*3f00*/  @P0 LOP3.LUT P6, RZ, R158, 0xff00, RZ, 0xc0, !PT ;  /* 0x0000ff009eff0812 */ /* 0x000fe200078cc0ff */
[----:B------:R-:W-:Y:S01]  /*3f10*/  @P1 FADD.FTZ R134, R134, R135 ;  /* 0x0000008786861221 */ /* 0x000fe20000010000 */
[----:B------:R-:W-:Y:S02]  /*3f20*/  FFMA.FTZ R135, R203, R213, R132 ;  /* 0x000000d5cb877223 */ /* 0x000fe40000010084 */
[----:B------:R-:W-:Y:S01]  /*3f30*/  @P0 FSEL R215, R215, RZ, P6 ;  /* 0x000000ffd7d70208 */ /* 0x000fe20003000000 */
[----:B------:R-:W-:Y:S01]  /*3f40*/  FMUL.FTZ R222, R134, UR18 ;  /* 0x0000001286de7c20 */ /* 0x000fe20008410000 */
[----:B------:R-:W-:Y:S01]  /*3f50*/  FADD.FTZ R224, R208, -R135 ;  /* 0x80000087d0e07221 */ /* 0x000fe20000010000 */
[----:B------:R-:W-:-:S02]  /*3f60*/  LOP3.LUT P6, RZ, R160, 0xff0000, RZ, 0xc0, !PT ;  /* 0x00ff0000a0ff7812 */ /* 0x000fc400078cc0ff */
[----:B------:R-:W-:Y:S01]  /*3f70*/  @P0 F2FP.F16.F32.PACK_AB R215, RZ, R215 ;  /* 0x000000d7ffd7023e */ /* 0x000fe200000000ff */
        /* <DEDUP_REMOVED lines=11> */
[-CC-:B------:R-:W-:Y:S01]  /*4030*/  FFMA.FTZ R225, R207, R213.reuse, R132.reuse ;  /* 0x000000d5cfe17223 */ /* 0x180fe20000010084 */
[----:B------:R-:W-:Y:S01]  /*4040*/  FFMA.FTZ R132, R214, R213, R132 ;  /* 0x000000d5d6847223 */ /* 0x000fe20000010084 */
[----:B------:R-:W-:Y:S01]  /*4050*/  FSEL R220, R222, RZ, P6 ;  /* 0x000000ffdedc7208 */ /* 0x000fe20003000000 */
[----:B------:R-:W-:Y:S01]  /*4060*/  FMUL.FTZ R226, R228, UR18 ;  /* 0x00000012e4e27c20 */ /* 0x000fe20008410000 */
[----:B------:R-:W-:Y:S01]  /*4070*/  FADD.FTZ R230, R212, -R225 ;  /* 0x800000e1d4e67221 */ /* 0x000fe20000010000 */
[----:B------:R-:W-:Y:S01]  /*4080*/  FADD.FTZ R132, R209, -R132 ;  /* 0x80000084d1847221 */ /* 0x000fe20000010000 */
[----:B------:R-:W-:Y:S01]  /*4090*/  @P1 HADD2.F32 R225, -RZ, R127.H0_H0 ;  /* 0x2000007fffe11230 */ /* 0x000fe20000004100 */
[----:B------:R-:W-:Y:S01]  /*40a0*/  @P0 LOP3.LUT P6, RZ, R158, 0xff000000, RZ, 0xc0, !PT ;  /* 0xff0000009eff0812 */ /* 0x000fe200078cc0ff */
[C---:B------:R-:W-:Y:S01]  /*40b0*/  FMUL.FTZ R230, R39.reuse, R230 ;  /* 0x000000e627e67220 */ /* 0x040fe20000410000 */
[----:B------:R-:W-:Y:S01]  /*40c0*/  FMUL.FTZ R39, R39, R132 ;  /* 0x0000008427277220 */ /* 0x000fe20000410000 */
[----:B------:R-:W-:-:S02]  /*40d0*/  @P0 F2FP.F16.F32.PACK_AB R219, RZ, R219 ;  /* 0x000000dbffdb023e */ /* 0x000fc400000000ff */
[----:B------:R-:W-:Y:S01]  /*40e0*/  @P1 FADD.FTZ R230, R230, R225 ;  /* 0x000000e1e6e61221 */ /* 0x000fe20000010000 */
[----:B------:R-:W-:Y:S01]  /*40f0*/  @P1 FADD.FTZ R39, R39, R232 ;  /* 0x000000e827271221 */ /* 0x000fe20000010000 */
[----:B------:R-:W-:Y:S02]  /*4100*/  ISETP.NE.U32.AND P1, PT, RZ, UR16, PT ;  /* 0x00000010ff007c0c */ /* 0x000fe4000bf25070 */
[----:B------:R-:W-:Y:S01]  /*4110*/  FMUL.FTZ R227, R230, UR18 ;  /* 0x00000012e6e37c20 */ /* 0x000fe20008410000 */
[----:B------:R-:W-:Y:S02]  /*4120*/  @P0 FSEL R222, R222, RZ, P6 ;  /* 0x000000ffdede0208 */ /* 0x000fe40003000000 */
[----:B------:R-:W-:Y:S02]  /*4130*/  ISETP.NE.AND.EX P1, PT, RZ, UR17, PT, P1 ;  /* 0x00000011ff007c0c */ /* 0x000fe4000bf25310 */
[----:B------:R-:W-:Y:S02]  /*4140*/  LOP3.LUT P6, RZ, R161, 0xff, RZ, 0xc0, !PT ;  /* 0x000000ffa1ff7812 */ /* 0x000fe400078cc0ff */
[----:B------:R-:W-:-:S02]  /*4150*/  @P0 F2FP.F16.F32.PACK_AB R222, RZ, R222 ;  /* 0x000000deffde023e */ /* 0x000fc400000000ff */
[----:B------:R-:W-:Y:S02]  /*4160*/  FSEL R221, R223, RZ, P6 ;  /* 0x000000ffdfdd7208 */ /* 0x000fe40003000000 */
[----:B------:R-:W-:Y:S02]  /*4170*/  @P0 LOP3.LUT P6, RZ, R159, 0xff, RZ, 0xc0, !PT ;  /* 0x000000ff9fff0812 */ /* 0x000fe400078cc0ff */
[----:B------:R-:W-:Y:S02]  /*4180*/  @P0 PRMT R61, R219, 0x7610, R61 ;  /* 0x00007610db3d0816 */ /* 0x000fe4000000003d */
[----:B------:R-:W-:Y:S02]  /*4190*/  @P0 FSEL R223, R223, RZ, P6 ;  /* 0x000000ffdfdf0208 */ /* 0x000fe40003000000 */
[----:B------:R-:W-:Y:S02]  /*41a0*/  @P1 F2FP.F16.F32.PACK_AB R128, RZ, R128 ;  /* 0x00000080ff80123e */ /* 0x000fe400000000ff */
[----:B------:R-:W-:-:S02]  /*41b0*/  @P1 F2FP.F16.F32.PACK_AB R133, RZ, R133 ;  /* 0x00000085ff85123e */ /* 0x000fc400000000ff */
[----:B------:R-:W-:Y:S02]  /*41c0*/  @P1 F2FP.F16.F32.PACK_AB R135, RZ, R135 ;  /* 0x00000087ff87123e */ /* 0x000fe400000000ff */
        /* <DEDUP_REMOVED lines=11> */
[----:B------:R-:W-:Y:S02]  /*4280*/  @P1 PRMT R65, R65, 0x5410, R134 ;  /* 0x0000541041411816 */ /* 0x000fe40000000086 */
[----:B------:R-:W-:-:S02]  /*4290*/  @P1 PRMT R66, R66, 0x5410, R228 ;  /* 0x0000541042421816 */ /* 0x000fc400000000e4 */
[----:B------:R-:W-:Y:S02]  /*42a0*/  @P1 PRMT R67, R67, 0x5410, R132 ;  /* 0x0000541043431816 */ /* 0x000fe40000000084 */
[C---:B------:R-:W-:Y:S01]  /*42b0*/  LOP3.LUT P1, RZ, R161.reuse, 0xff000000, RZ, 0xc0, !PT ;  /* 0xff000000a1ff7812 */ /* 0x040fe2000782c0ff */
[----:B------:R-:W0:Y:S01]  /*42c0*/  LDC.64 R132, c[0x0][0x2f8] ;  /* 0x0000be00ff847b82 */ /* 0x000e220000000a00 */
        /* <DEDUP_REMOVED lines=8> */
[----:B------:R-:W-:Y:S02]  /*4350*/  @P0 FSEL R226, R226, RZ, P6 ;  /* 0x000000ffe2e20208 */ /* 0x000fe40003000000 */
[----:B------:R-:W-:-:S02]  /*4360*/  LOP3.LUT P6, RZ, R161, 0xff0000, RZ, 0xc0, !PT ;  /* 0x00ff0000a1ff7812 */ /* 0x000fc400078cc0ff */
[----:B------:R-:W-:Y:S02]  /*4370*/  @P0 F2FP.F16.F32.PACK_AB R39, RZ, R130 ;  /* 0x00000082ff27023e */ /* 0x000fe400000000ff */
[----:B------:R-:W-:Y:S01]  /*4380*/  FSEL R225, R227, RZ, P6 ;  /* 0x000000ffe3e17208 */ /* 0x000fe20003000000 */
[----:B0-----:R-:W-:Y:S01]  /*4390*/  IMAD.WIDE.U32 R132, R38, 0x10, R132 ;  /* 0x0000001026847825 */ /* 0x001fe200078e0084 */
[----:B------:R-:W-:Y:S02]  /*43a0*/  @P0 LOP3.LUT P6, RZ, R159, 0xff0000, RZ, 0xc0, !PT ;  /* 0x00ff00009fff0812 */ /* 0x000fe400078cc0ff */
[----:B------:R-:W-:Y:S01]  /*43b0*/  @P0 F2FP.F16.F32.PACK_AB R223, RZ, R223 ;  /* 0x000000dfffdf023e */ /* 0x000fe200000000ff */
[----:B------:R-:W0:Y:S01]  /*43c0*/  @P1 LDC.64 R128, c[0x0][0x308] ;  /* 0x0000c200ff801b82 */ /* 0x000e220000000a00 */
[----:B------:R-:W-:Y:S02]  /*43d0*/  @P0 FSEL R227, R227, RZ, P6 ;  /* 0x000000ffe3e30208 */ /* 0x000fe40003000000 */
[----:B------:R-:W-:-:S02]  /*43e0*/  @P0 F2FP.F16.F32.PACK_AB R226, RZ, R226 ;  /* 0x000000e2ffe2023e */ /* 0x000fc400000000ff */
[----:B------:R-:W-:Y:S02]  /*43f0*/  @P0 F2FP.F16.F32.PACK_AB R227, RZ, R227 ;  /* 0x000000e3ffe3023e */ /* 0x000fe400000000ff */
[----:B------:R-:W-:Y:S02]  /*4400*/  @P0 F2FP.F16.F32.PACK_AB R213, RZ, R213 ;  /* 0x000000d5ffd5023e */ /* 0x000fe400000000ff */
[----:B------:R-:W-:Y:S02]  /*4410*/  @P0 PRMT R60, R39, 0x7610, R60 ;  /* 0x00007610273c0816 */ /* 0x000fe4000000003c */
[----:B------:R-:W-:Y:S02]  /*4420*/  @P0 PRMT R62, R223, 0x7610, R62 ;  /* 0x00007610df3e0816 */ /* 0x000fe4000000003e */
[----:B------:R-:W-:Y:S02]  /*4430*/  @P0 PRMT R63, R227, 0x7610, R63 ;  /* 0x00007610e33f0816 */ /* 0x000fe4000000003f */
[----:B------:R-:W-:-:S02]  /*4440*/  F2FP.F16.F32.PACK_AB R130, R224, R221 ;  /* 0x000000dde082723e */ /* 0x000fc400000000ff */
[----:B------:R-:W-:Y:S02]  /*4450*/  @P0 PRMT R60, R60, 0x5410, R215 ;  /* 0x000054103c3c0816 */ /* 0x000fe400000000d7 */
[----:B------:R-:W-:Y:S02]  /*4460*/  @P0 PRMT R61, R61, 0x5410, R222 ;  /* 0x000054103d3d0816 */ /* 0x000fe400000000de */
[----:B------:R-:W-:Y:S02]  /*4470*/  @P0 PRMT R62, R62, 0x5410, R226 ;  /* 0x000054103e3e0816 */ /* 0x000fe400000000e2 */
[----:B------:R-:W-:Y:S01]  /*4480*/  @P0 PRMT R63, R63, 0x5410, R213 ;  /* 0x000054103f3f0816 */ /* 0x000fe200000000d5 */
[----:B0-----:R-:W-:Y:S01]  /*4490*/  @P1 IMAD.WIDE.U32 R134, R38, 0x10, R128 ;  /* 0x0000001026861825 */ /* 0x001fe200078e0080 */
[----:B------:R-:W-:Y:S02]  /*44a0*/  F2FP.F16.F32.PACK_AB R128, R218, R131 ;  /* 0x00000083da80723e */ /* 0x000fe400000000ff */
[----:B------:R-:W-:-:S02]  /*44b0*/  F2FP.F16.F32.PACK_AB R129, R220, R211 ;  /* 0x000000d3dc81723e */ /* 0x000fc400000000ff */
[----:B------:R0:W-:Y:S01]  /*44c0*/  @P1 STG.E.128 desc[UR4][R134.64], R64 ;  /* 0x0000004086001986 */ /* 0x0001e2000c101d04 */
[----:B------:R-:W-:-:S05]  /*44d0*/  F2FP.F16.F32.PACK_AB R131, R228, R225 ;  /* 0x000000e1e483723e */ /* 0x000fca00000000ff */
[----:B------:R4:W-:Y:S01]  /*44e0*/  STG.E.128 desc[UR4][R132.64], R128 ;  /* 0x0000008084007986 */ /* 0x0009e2000c101d04 */
[----:B0-----:R-:W-:-:S04]  /*44f0*/  @P0 LEA R134, P1, R38, UR14, 0x4 ;  /* 0x0000000e26860c11 */ /* 0x001fc8000f8220ff */
[----:B------:R-:W-:-:S05]  /*4500*/  @P0 LEA.HI.X R135, R38, UR15, RZ, 0x4, P1 ;  /* 0x0000000f26870c11 */ /* 0x000fca00088f24ff */
[----:B------:R4:W-:Y:S04]  /*4510*/  @P0 STG.E.128 desc[UR4][R134.64], R60 ;  /* 0x0000003c86000986 */ /* 0x0009e8000c101d04 */
.L_x_616:
[----:B------:R-:W-:Y:S05]  /*4520*/  BSYNC B1 ;  /* 0x0000000000017941 */ /* 0x000fea0003800000 */
.L_x_615:
[----:B-----5:R-:W0:Y:S02]  /*4530*/  LDC.64 R38, c[0x0][0x210] ;  /* 0x00008400ff267b82 */ /* 0x020e240000000a00 */
[----:B0-----:R-:W-:-:S04]  /*4540*/  LEA R2, R38, R2, 0x2 ;  /* 0x0000000226027211 */ /* 0x001fc800078e10ff */
[----:B------:R-:W-:-:S13]  /*4550*/  ISETP.GE.AND P0, PT, R2, R39, PT ;  /* 0x000000270200720c */ /* 0x000fda0003f06270 */
[----:B------:R-:W-:Y:S05]  /*4560*/  @!P0 BRA `(.L_x_617) ;  /* 0xffffffc000688947 */ /* 0x000fea000383ffff */
.L_x_599:
[----:B------:R-:W-:Y:S05]  /*4570*/  BSYNC B0 ;  /* 0x0000000000007941 */ /* 0x000fea0003800000 */
.L_x_598:
[----:B-----5:R-:W0:Y:S01]  /*4580*/  S2R R40, SR_TID.X ;  /* 0x0000000000287919 */ /* 0x020e220000002100 */
[----:B------:R-:W-:Y:S01]  /*4590*/  MOV R0, 0x400 ;  /* 0x0000040000007802 */ /* 0x000fe20000000f00 */
[----:B------:R-:W-:Y:S05]  /*45a0*/  WARPSYNC.ALL ;  /* 0x0000000000007948 */ /* 0x000fea0003800000 */
[----:B------:R-:W1:Y:S01]  /*45b0*/  S2R R3, SR_CgaCtaId ;  /* 0x0000000000037919 */ /* 0x000e620000008800 */
[----:B------:R-:W-:Y:S01]  /*45c0*/  ULDC.64 UR20, c[0x0][0x2d8] ;  /* 0x0000b60000147ab9 */ /* 0x000fe20000000a00 */
[----:B------:R-:W-:Y:S01]  /*45d0*/  ULDC.64 UR22, c[0x0][0x2d0] ;  /* 0x0000b40000167ab9 */ /* 0x000fe20000000a00 */
[----:B------:R-:W2:Y:S01]  /*45e0*/  S2R R38, SR_CTAID.X ;  /* 0x0000000000267919 */ /* 0x000ea20000002500 */
[----:B0-----:R-:W-:-:S02]  /*45f0*/  SHF.R.U32.HI R2, RZ, 0x5, R40 ;  /* 0x00000005ff027819 */ /* 0x001fc40000011628 */
[----:B------:R-:W-:Y:S02]  /*4600*/  LOP3.LUT R4, R40, 0x1f, RZ, 0xc0, !PT ;  /* 0x0000001f28047812 */ /* 0x000fe400078ec0ff */
[----:B------:R-:W-:Y:S02]  /*4610*/  SHF.L.U32 R5, R2, 0x7, RZ ;  /* 0x0000000702057819 */ /* 0x000fe400000006ff */
[----:B-1----:R-:W-:Y:S02]  /*4620*/  LEA R3, R3, R0, 0x18 ;  /* 0x0000000003037211 */ /* 0x002fe400078ec0ff */
[----:B------:R-:W-:Y:S02]  /*4630*/  LOP3.LUT R0, R5, 0xffffff80, R4, 0xe2, !PT ;  /* 0xffffff8005007812 */ /* 0x000fe400078ee204 */
[----:B------:R-:W-:Y:S01]  /*4640*/  LEA R6, R40, R3, 0x2 ;  /* 0x0000000328067211 */ /* 0x000fe200078e10ff */
[----:B--2---:R-:W-:Y:S01]  /*4650*/  IMAD R43, R38, R37, RZ ;  /* 0x00000025262b7224 */ /* 0x004fe200078e02ff */
[----:B------:R-:W-:-:S02]  /*4660*/  LEA R0, R0, R3, 0x5 ;  /* 0x0000000300007211 */ /* 0x000fc400078e28ff */
[----:B------:R-:W-:Y:S02]  /*4670*/  IADD3 R38, R37, 0x7f, -R40 ;  /* 0x0000007f25267810 */ /* 0x000fe40007ffe828 */
[----:B------:R-:W-:Y:S01]  /*4680*/  IADD3 R43, P0, R43, R40, RZ ;  /* 0x000000282b2b7210 */ /* 0x000fe20007f1e0ff */
        /* <DEDUP_REMOVED lines=18> */
[----:B------:R-:W4:Y:S04]  /*47b0*/  LDS R15, [R6+0x1400] ;  /* 0x00140000060f7984 */ /* 0x000f280000000800 */
[----:B------:R-:W4:Y:S04]  /*47c0*/  LDS R9, [R6+0x600] ;  /* 0x0006000006097984 */ /* 0x000f280000000800 */
[----:B------:R-:W4:Y:S04]  /*47d0*/  LDS R16, [R6+0x1600] ;  /* 0x0016000006107984 */ /* 0x000f280000000800 */
[----:B------:R-:W4:Y:S04]  /*47e0*/  LDS R10, [R6+0x800] ;  /* 0x00080000060a7984 */ /* 0x000f280000000800 */
[----:B------:R-:W4:Y:S04]  /*47f0*/  LDS R17, [R6+0x1800] ;  /* 0x0018000006117984 */ /* 0x000f280000000800 */
[----:B------:R-:W4:Y:S01]  /*4800*/  LDS R11, [R6+0xa00] ;  /* 0x000a0000060b7984 */ /* 0x000f220000000800 */
        /* <DEDUP_REMOVED lines=10> */
[----:B------:R-:W-:-:S03]  /*48b0*/  FADD.FTZ R8, R8, R15 ;  /* 0x0000000f08087221 */ /* 0x000fc60000010000 */
[----:B------:R-:W4:Y:S01]  /*48c0*/  LDS R5, [R6+0x2000] ;  /* 0x0020000006057984 */ /* 0x000f220000000800 */
[----:B------:R-:W-:-:S03]  /*48d0*/  FADD.FTZ R9, RZ, R9 ;  /* 0x00000009ff097221 */ /* 0x000fc60000010000 */
        /* <DEDUP_REMOVED lines=19> */
[----:B------:R-:W-:-:S03]  /*4a10*/  FADD.FTZ R2, R2, R5 ;  /* 0x0000000502027221 */ /* 0x000fc60000010000 */
        /* <DEDUP_REMOVED lines=9> */
[----:B------:R-:W-:Y:S01]  /*4ab0*/  FADD.FTZ R11, R11, R26 ;  /* 0x0000001a0b0b7221 */ /* 0x000fe20000010000 */
[----:B------:R-:W-:Y:S01]  /*4ac0*/  BAR.SYNC.DEFER_BLOCKING 0x0 ;  /* 0x0000000000007b1d */ /* 0x000fe20000010000 */
[----:B0-----:R-:W-:Y:S01]  /*4ad0*/  FADD.FTZ R12, R12, R25 ;  /* 0x000000190c0c7221 */ /* 0x001fe20000010000 */
[----:B-1----:R-:W-:Y:S01]  /*4ae0*/  FADD.FTZ R13, R13, R28 ;  /* 0x0000001c0d0d7221 */ /* 0x002fe20000010000 */
[----:B--2---:R-:W-:Y:S01]  /*4af0*/  FADD.FTZ R27, R2, R27 ;  /* 0x0000001b021b7221 */ /* 0x004fe20000010000 */
[----:B---3--:R-:W-:Y:S01]  /*4b00*/  FADD.FTZ R7, R7, R30 ;  /* 0x0000001e07077221 */ /* 0x008fe20000010000 */
[----:B----4-:R-:W-:Y:S01]  /*4b10*/  FADD.FTZ R29, R8, R29 ;  /* 0x0000001d081d7221 */ /* 0x010fe20000010000 */
        /* <DEDUP_REMOVED lines=15> */
[----:B------:R-:W-:Y:S01]  /*4c10*/  IADD3 R45, P0, R43, UR20, RZ ;  /* 0x000000142b2d7c10 */ /* 0x000fe2000ff1e0ff */
[----:B------:R-:W-:Y:S01]  /*4c20*/  STS.128 [R0+0xc10], R72 ;  /* 0x000c104800007388 */ /* 0x000fe20000000c00 */
[----:B------:R-:W-:Y:S02]  /*4c30*/  BAR.SYNC.DEFER_BLOCKING 0x0 ;  /* 0x0000000000007b1d */ /* 0x000fe40000010000 */
[----:B------:R-:W-:-:S02]  /*4c40*/  IADD3.X R46, R44, UR21, RZ, P0, !PT ;  /* 0x000000152c2e7c10 */ /* 0x000fc400087fe4ff */
[----:B------:R-:W-:Y:S02]  /*4c50*/  IADD3 R43, P1, R43, UR22, RZ ;  /* 0x000000162b2b7c10 */ /* 0x000fe4000ff3e0ff */
[----:B------:R-:W-:Y:S02]  /*4c60*/  ISETP.GE.U32.AND P0, PT, R38, 0x100, PT ;  /* 0x000001002600780c */ /* 0x000fe40003f06070 */
[----:B------:R-:W-:Y:S02]  /*4c70*/  @P5 MOV R2, R45 ;  /* 0x0000002d00025202 */ /* 0x000fe40000000f00 */
[----:B------:R-:W-:Y:S02]  /*4c80*/  @P5 MOV R3, R46 ;  /* 0x0000002e00035202 */ /* 0x000fe40000000f00 */
[----:B------:R-:W-:Y:S02]  /*4c90*/  IADD3.X R44, R44, UR23, RZ, P1, !PT ;  /* 0x000000172c2c7c10 */ /* 0x000fe40008ffe4ff */
[----:B------:R-:W-:-:S04]  /*4ca0*/  @P5 IADD3 R45, P1, R45, 0x200, RZ ;  /* 0x000002002d2d5810 */ /* 0x000fc80007f3e0ff */
[----:B------:R-:W-:Y:S02]  /*4cb0*/  @P5 IADD3.X R46, RZ, R46, RZ, P1, !PT ;  /* 0x0000002eff2e5210 */ /* 0x000fe40000ffe4ff */
        /* <DEDUP_REMOVED lines=141> */
.L_x_608:
        /* <DEDUP_REMOVED lines=8> */
.L_x_619:
[----:B------:R-:W-:Y:S05]  /*5610*/  BSYNC B1 ;  /* 0x0000000000017941 */ /* 0x000fea0003800000 */
.L_x_618:
        /* <DEDUP_REMOVED lines=8> */
.L_x_620:
[----:B------:R-:W-:Y:S01]  /*56a0*/  FADD.FTZ R128, R128, R213 ;  /* 0x000000d580807221 */ /* 0x000fe20000010000 */
[----:B------:R-:W-:-:S04]  /*56b0*/  HFMA2.MMA R219, -RZ, RZ, 0, 1.1920928955078125e-07 ;  /* 0x00000002ffdb7435 */ /* 0x000fc800000001ff */
[----:B------:R-:W-:Y:S02]  /*56c0*/  MOV R220, R128 ;  /* 0x0000008000dc7202 */ /* 0x000fe40000000f00 */
[----:B------:R-:W-:-:S07]  /*56d0*/  MOV R129, R215 ;  /* 0x000000d700817202 */ /* 0x000fce0000000f00 */
[----:B------:R-:W-:Y:S05]  /*56e0*/  WARPSYNC.COLLECTIVE R211, `(.L_x_621) ;  /* 0x00000000d3087348 */ /* 0x000fea0003c00000 */
[----:B------:R0:W1:Y:S02]  /*56f0*/  SHFL.BFLY P0, R215, R220, R219, R222 ;  /* 0x0c0000dbdcd77389 */ /* 0x00006400000000de */
[----:B01----:R-:W-:Y:S01]  /*5700*/  ENDCOLLECTIVE ;  /* 0x000000000000791b */ /* 0x003fe20003800000 */
.L_x_621:
[----:B------:R-:W-:-:S05]  /*5710*/  FADD.FTZ R129, R129, R218 ;  /* 0x000000da81817221 */ /* 0x000fca0000010000 */
[----:B------:R-:W-:Y:S02]  /*5720*/  MOV R220, R129 ;  /* 0x0000008100dc7202 */ /* 0x000fe40000000f00 */
[----:B------:R-:W-:-:S07]  /*5730*/  MOV R131, R215 ;  /* 0x000000d700837202 */ /* 0x000fce0000000f00 */
[----:B------:R-:W-:Y:S05]  /*5740*/  WARPSYNC.COLLECTIVE R211, `(.L_x_622) ;  /* 0x00000000d3087348 */ /* 0x000fea0003c00000 */
[----:B------:R0:W1:Y:S02]  /*5750*/  SHFL.BFLY P0, R215, R220, R219, R222 ;  /* 0x0c0000dbdcd77389 */ /* 0x00006400000000de */
[----:B01----:R-:W-:Y:S01]  /*5760*/  ENDCOLLECTIVE ;  /* 0x000000000000791b */ /* 0x003fe20003800000 */
.L_x_622:
[----:B------:R-:W-:Y:S01]  /*5770*/  FADD.FTZ R131, R128, R131 ;  /* 0x0000008380837221 */ /* 0x000fe20000010000 */
[----:B------:R-:W-:-:S04]  /*5780*/  HFMA2.MMA R219, -RZ, RZ, 0, 2.384185791015625e-07 ;  /* 0x00000004ffdb7435 */ /* 0x000fc800000001ff */
[----:B------:R-:W-:Y:S02]  /*5790*/  MOV R220, R131 ;  /* 0x0000008300dc7202 */ /* 0x000fe40000000f00 */
[----:B------:R-:W-:-:S07]  /*57a0*/  MOV R130, R215 ;  /* 0x000000d700827202 */ /* 0x000fce0000000f00 */
[----:B------:R-:W-:Y:S05]  /*57b0*/  WARPSYNC.COLLECTIVE R211, `(.L_x_623) ;  /* 0x00000000d3087348 */ /* 0x000fea0003c00000 */
[----:B------:R0:W1:Y:S02]  /*57c0*/  SHFL.BFLY P0, R215, R220, R219, R222 ;  /* 0x0c0000dbdcd77389 */ /* 0x00006400000000de */
[----:B01----:R-:W-:Y:S01]  /*57d0*/  ENDCOLLECTIVE ;  /* 0x000000000000791b */ /* 0x003fe20003800000 */
.L_x_623:
[----:B------:R-:W-:-:S05]  /*57e0*/  FADD.FTZ R130, R129, R130 ;  /* 0x0000008281827221 */ /* 0x000fca0000010000 */
[----:B------:R-:W-:Y:S02]  /*57f0*/  MOV R220, R130 ;  /* 0x0000008200dc7202 */ /* 0x000fe40000000f00 */
[----:B------:R-:W-:-:S07]  /*5800*/  MOV R132, R215 ;  /* 0x000000d700847202 */ /* 0x000fce0000000f00 */
[----:B------:R-:W-:Y:S05]  /*5810*/  WARPSYNC.COLLECTIVE R211, `(.L_x_624) ;  /* 0x00000000d3087348 */ /* 0x000fea0003c00000 */
[----:B------:R0:W1:Y:S02]  /*5820*/  SHFL.BFLY P0, R215, R220, R219, R222 ;  /* 0x0c0000dbdcd77389 */ /* 0x00006400000000de */
[----:B01----:R-:W-:Y:S01]  /*5830*/  ENDCOLLECTIVE ;  /* 0x000000000000791b */ /* 0x003fe20003800000 */
.L_x_624:
[----:B------:R-:W-:Y:S01]  /*5840*/  FADD.FTZ R132, R131, R132 ;  /* 0x0000008483847221 */ /* 0x000fe20000010000 */
[----:B------:R-:W-:-:S04]  /*5850*/  HFMA2.MMA R219, -RZ, RZ, 0, 4.76837158203125e-07 ;  /* 0x00000008ffdb7435 */ /* 0x000fc800000001ff */
[----:B------:R-:W-:Y:S02]  /*5860*/  MOV R220, R132 ;  /* 0x0000008400dc7202 */ /* 0x000fe40000000f00 */
[----:B------:R-:W-:-:S07]  /*5870*/  MOV R133, R215 ;  /* 0x000000d700857202 */ /* 0x000fce0000000f00 */
[----:B------:R-:W-:Y:S05]  /*5880*/  WARPSYNC.COLLECTIVE R211, `(.L_x_625) ;  /* 0x00000000d3087348 */ /* 0x000fea0003c00000 */
[----:B------:R0:W1:Y:S02]  /*5890*/  SHFL.BFLY P0, R215, R220, R219, R222 ;  /* 0x0c0000dbdcd77389 */ /* 0x00006400000000de */
[----:B01----:R-:W-:Y:S01]  /*58a0*/  ENDCOLLECTIVE ;  /* 0x000000000000791b */ /* 0x003fe20003800000 */
.L_x_625:
[----:B------:R-:W-:-:S05]  /*58b0*/  FADD.FTZ R133, R130, R133 ;  /* 0x0000008582857221 */ /* 0x000fca0000010000 */
[----:B------:R-:W-:Y:S02]  /*58c0*/  MOV R220, R133 ;  /* 0x0000008500dc7202 */ /* 0x000fe40000000f00 */
[----:B------:R-:W-:-:S07]  /*58d0*/  MOV R135, R215 ;  /* 0x000000d700877202 */ /* 0x000fce0000000f00 */
[----:B------:R-:W-:Y:S05]  /*58e0*/  WARPSYNC.COLLECTIVE R211, `(.L_x_626) ;  /* 0x00000000d3087348 */ /* 0x000fea0003c00000 */
[----:B------:R0:W1:Y:S02]  /*58f0*/  SHFL.BFLY P0, R215, R220, R219, R222 ;  /* 0x0c0000dbdcd77389 */ /* 0x00006400000000de */
[----:B01----:R-:W-:Y:S01]  /*5900*/  ENDCOLLECTIVE ;  /* 0x000000000000791b */ /* 0x003fe20003800000 */
.L_x_626:
[----:B------:R-:W-:Y:S01]  /*5910*/  FADD.FTZ R135, R132, R135 ;  /* 0x0000008784877221 */ /* 0x000fe20000010000 */
[----:B------:R-:W-:-:S04]  /*5920*/  HFMA2.MMA R219, -RZ, RZ, 0, 9.5367431640625e-07 ;  /* 0x00000010ffdb7435 */ /* 0x000fc800000001ff */
[----:B------:R-:W-:Y:S02]  /*5930*/  MOV R220, R135 ;  /* 0x0000008700dc7202 */ /* 0x000fe40000000f00 */
[----:B------:R-:W-:-:S07]  /*5940*/  MOV R134, R215 ;  /* 0x000000d700867202 */ /* 0x000fce0000000f00 */
[----:B------:R-:W-:Y:S05]  /*5950*/  WARPSYNC.COLLECTIVE R211, `(.L_x_627) ;  /* 0x00000000d3087348 */ /* 0x000fea0003c00000 */
[----:B------:R0:W1:Y:S02]  /*5960*/  SHFL.BFLY P0, R215, R220, R219, R222 ;  /* 0x0c0000dbdcd77389 */ /* 0x00006400000000de */
[----:B01----:R-:W-:Y:S01]  /*5970*/  ENDCOLLECTIVE ;  /* 0x000000000000791b */ /* 0x003fe20003800000 */
.L_x_627:
[----:B------:R-:W-:-:S05]  /*5980*/  FADD.FTZ R134, R133, R134 ;  /* 0x0000008685867221 */ /* 0x000fca0000010000 */
[----:B------:R-:W-:Y:S02]  /*5990*/  MOV R220, R134 ;  /* 0x0000008600dc7202 */ /* 0x000fe40000000f00 */
[----:B------:R-:W-:-:S07]  /*59a0*/  MOV R128, R215 ;  /* 0x000000d700807202 */ /* 0x000fce0000000f00 */
[----:B------:R-:W-:Y:S05]  /*59b0*/  WARPSYNC.COLLECTIVE R211, `(.L_x_628) ;  /* 0x00000000d3087348 */ /* 0x000fea0003c00000 */
[----:B------:R0:W1:Y:S02]  /*59c0*/  SHFL.BFLY P0, R215, R220, R219, R222 ;  /* 0x0c0000dbdcd77389 */ /* 0x00006400000000de */
[----:B01----:R-:W-:Y:S01]  /*59d0*/  ENDCOLLECTIVE ;  /* 0x000000000000791b */ /* 0x003fe20003800000 */
.L_x_628:
[----:B------:R-:W-:Y:S01]  /*59e0*/  MOV R129, R215 ;  /* 0x000000d700817202 */ /* 0x000fe20000000f00 */
[----:B------:R-:W-:Y:S06]  /*59f0*/  BRA `(.L_x_629) ;  /* 0xffffffc400f07947 */ /* 0x000fec000383ffff */
.L_x_630:
        /* <DEDUP_REMOVED lines=16> */
.L_x_3738:


//--------------------- .text._ZN10layer_norm22ln_bwd_finalize_kernelINS_22Kernel_traits_finalizeILj1024E6__halfS2_S2_S2_fjLb0ELj1024ELj4ENS_18Kernel_traits_baseILj1024ES2_S2_S2_S2_fjLj1024EEEEELb0ELb1EEEvNS_9BwdParamsE --------------------------
	.section	.text._ZN10layer_norm22ln_bwd_finalize_kernelINS_22Kernel_traits_finalizeILj1024E6__halfS2_S2_S2_fjLb0ELj1024ELj4ENS_18Kernel_traits_baseILj1024ES2_S2_S2_S2_fjLj1024EEEEELb0ELb1EEEvNS_9BwdParamsE,"ax",@progbits
	.align	128
        .global         _ZN10layer_norm22ln_bwd_finalize_kernelINS_22Kernel_traits_finalizeILj1024E6__halfS2_S2_S2_fjLb0ELj1024ELj4ENS_18Kernel_traits_baseILj1024ES2_S2_S2_S2_fjLj1024EEEEELb0ELb1EEEvNS_9BwdParamsE
        .type           _ZN10layer_norm22ln_bwd_finalize_kernelINS_22Kernel_traits_finalizeILj1024E6__halfS2_S2_S2_fjLb0ELj1024ELj4ENS_18Kernel_traits_baseILj1024ES2_S2_S2_S2_fjLj1024EEEEELb0ELb1EEEvNS_9BwdParamsE,@function
        .size           _ZN10layer_norm22ln_bwd_finalize_kernelINS_22Kernel_traits_finalizeILj1024E6__halfS2_S2_S2_fjLb0ELj1024ELj4ENS_18Kernel_traits_baseILj1024ES2_S2_S2_S2_fjLj1024EEEEELb0ELb1EEEvNS_9BwdParamsE,(.L_x_3739 - _ZN10layer_norm22ln_bwd_finalize_kernelINS_22Kernel_traits_finalizeILj1024E6__halfS2_S2_S2_fjLb0ELj1024ELj4ENS_18Kernel_traits_baseILj1024ES2_S2_S2_S2_fjLj1024EEEEELb0ELb1EEEvNS_9BwdParamsE)
        .other          _ZN10layer_norm22ln_bwd_finalize_kernelINS_22Kernel_traits_finalizeILj1024E6__halfS2_S2_S2_fjLb0ELj1024ELj4ENS_18Kernel_traits_baseILj1024ES2_S2_S2_S2_fjLj1024EEEEELb0ELb1EEEvNS_9BwdParamsE,@"STO_CUDA_ENTRY STV_DEFAULT"
_ZN10layer_norm22ln_bwd_finalize_kernelINS_22Kernel_traits_finalizeILj1024E6__halfS2_S2_S2_fjLb0ELj1024ELj4ENS_18Kernel_traits_baseILj1024ES2_S2_S2_S2_fjLj1024EEEEELb0ELb1EEEvNS_9BwdParamsE:
.text._ZN10layer_norm22ln_bwd_finalize_kernelINS_22Kernel_traits_finalizeILj1024E6__halfS2_S2_S2_fjLb0ELj1024ELj4ENS_18Kernel_traits_baseILj1024ES2_S2_S2_S2_fjLj1024EEEEELb0ELb1EEEvNS_9BwdParamsE:
        /* <DEDUP_REMOVED lines=26> */
.L_x_642:
        /* <DEDUP_REMOVED lines=31> */
.L_x_635:
        /* <DEDUP_REMOVED lines=34> */
.L_x_634:
[----:B------:R-:W-:Y:S05]  /*05b0*/  BSYNC B1 ;  /* 0x0000000000017941 */ /* 0x000fea0003800000 */
.L_x_633:
        /* <DEDUP_REMOVED lines=25> */
.L_x_637:
[----:B------:R-:W-:Y:S05]  /*0750*/  BSYNC B1 ;  /* 0x0000000000017941 */ /* 0x000fea0003800000 */
.L_x_636:
        /* <DEDUP_REMOVED lines=12> */
.L_x_632:
[----:B------:R-:W-:Y:S05]  /*0820*/  BSYNC B0 ;  /* 0x0000000000007941 */ /* 0x000fea0003800000 */
.L_x_631:
        /* <DEDUP_REMOVED lines=29> */
.L_x_653:
[----:B------:R-:W-:Y:S01]  /*0a00*/  @!P1 SHF.R.U32.HI R12, RZ, 0x3, R0 ;  /* 0x00000003ff0c9819 */ /* 0x000fe20000011600 */
[----:B----4-:R-:W-:Y:S01]  /*0a10*/  FADD.FTZ R14, R9, R14 ;  /* 0x0000000e090e7221 */ /* 0x010fe20000010000 */
[----:B---3--:R-:W-:Y:S02]  /*0a20*/  FADD.FTZ R11, R10, R11 ;  /* 0x0000000b0a0b7221 */ /* 0x008fe40000010000 */
[----:B------:R-:W-:-:S05]  /*0a30*/  @!P1 LOP3.LUT R12, R12, 0x1ffffffc, RZ, 0xc0, !PT ;  /* 0x1ffffffc0c0c9812 */ /* 0x000fca00078ec0ff */
[----:B------:R3:W-:Y:S04]  /*0a40*/  @!P1 STS [R12+UR4+0x2000], R14 ;  /* 0x0020000e0c009988 */ /* 0x0007e80008000804 */
[----:B------:R3:W-:Y:S02]  /*0a50*/  @!P1 STS [R12+UR4+0x2080], R11 ;  /* 0x0020800b0c009988 */ /* 0x0007e40008000804 */
.L_x_638:
        /* <DEDUP_REMOVED lines=10> */
[----:B---3--:R-:W-:Y:S02]  /*0b00*/  F2FP.F16.F32.PACK_AB R15, R15, R14 ;  /* 0x0000000e0f0f723e */ /* 0x008fe400000000ff */
[----:B-----5:R-:W-:-:S03]  /*0b10*/  F2FP.F16.F32.PACK_AB R17, R17, R16 ;  /* 0x000000101111723e */ /* 0x020fc600000000ff */
[----:B------:R4:W-:Y:S04]  /*0b20*/  STG.E desc[UR6][R12.64], R15 ;  /* 0x0000000f0c007986 */ /* 0x0009e8000c101906 */
[----:B------:R4:W-:Y:S02]  /*0b30*/  STG.E desc[UR6][R10.64], R17 ;  /* 0x000000110a007986 */ /* 0x0009e4000c101906 */
.L_x_641:
[----:B------:R-:W-:Y:S05]  /*0b40*/  BSYNC B0 ;  /* 0x0000000000007941 */ /* 0x000fea0003800000 */
.L_x_640:
[C---:B------:R-:W-:Y:S02]  /*0b50*/  ISETP.GT.U32.AND P1, PT, R3.reuse, -0x401, PT ;  /* 0xfffffbff0300780c */ /* 0x040fe40003f24070 */
[----:B------:R-:W-:Y:S02]  /*0b60*/  IADD3 R3, R3, 0x400, RZ ;  /* 0x0000040003037810 */ /* 0x000fe40007ffe0ff */
[----:B------:R-:W-:-:S09]  /*0b70*/  IADD3 R4, R4, 0x200, RZ ;  /* 0x0000020004047810 */ /* 0x000fd20007ffe0ff */
[----:B------:R-:W-:Y:S05]  /*0b80*/  @P1 BRA `(.L_x_642) ;  /* 0xfffffff400841947 */ /* 0x000fea000383ffff */
[----:B------:R-:W-:Y:S05]  /*0b90*/  EXIT ;  /* 0x000000000000794d */ /* 0x000fea0003800000 */
.L_x_639:
[----:B------:R-:W-:Y:S01]  /*0ba0*/  HFMA2.MMA R22, -RZ, RZ, 0, 1.847743988037109375e-06 ;  /* 0x0000001fff167435 */ /* 0x000fe200000001ff */
[----:B0--3--:R-:W-:Y:S01]  /*0bb0*/  MOV R20, R10 ;  /* 0x0000000a00147202 */ /* 0x009fe20000000f00 */
[----:B------:R-:W-:Y:S01]  /*0bc0*/  IMAD.MOV.U32 R19, RZ, RZ, 0x1 ;  /* 0x00000001ff137424 */ /* 0x000fe200078e00ff */
[----:B------:R-:W-:-:S08]  /*0bd0*/  MOV R17, 0xffffffff ;  /* 0xffffffff00117802 */ /* 0x000fd00000000f00 */
[----:B-12---:R-:W-:Y:S05]  /*0be0*/  WARPSYNC.COLLECTIVE R17, `(.L_x_643) ;  /* 0x0000000011087348 */ /* 0x006fea0003c00000 */
[----:B------:R0:W3:Y:S02]  /*0bf0*/  SHFL.BFLY P2, R18, R20, R19, R22 ;  /* 0x0c00001314127389 */ /* 0x0000e40000040016 */
[----:B0123--:R-:W-:Y:S01]  /*0c00*/  ENDCOLLECTIVE ;  /* 0x000000000000791b */ /* 0x00ffe20003800000 */
.L_x_643:
[----:B------:R-:W-:Y:S01]  /*0c10*/  HFMA2.MMA R19, -RZ, RZ, 0, 1.1920928955078125e-07 ;  /* 0x00000002ff137435 */ /* 0x000fe200000001ff */
[----:B------:R-:W-:-:S05]  /*0c20*/  MOV R11, R18 ;  /* 0x00000012000b7202 */ /* 0x000fca0000000f00 */
[----:B------:R-:W-:-:S04]  /*0c30*/  FADD.FTZ R11, R10, R11 ;  /* 0x0000000b0a0b7221 */ /* 0x000fc80000010000 */
[----:B------:R-:W-:-:S07]  /*0c40*/  IMAD.MOV.U32 R20, RZ, RZ, R11 ;  /* 0x000000ffff147224 */ /* 0x000fce00078e000b */
[----:B------:R-:W-:Y:S05]  /*0c50*/  WARPSYNC.COLLECTIVE R17, `(.L_x_644) ;  /* 0x0000000011087348 */ /* 0x000fea0003c00000 */
[----:B------:R0:W1:Y:S02]  /*0c60*/  SHFL.BFLY P2, R18, R20, R19, R22 ;  /* 0x0c00001314127389 */ /* 0x0000640000040016 */
[----:B01----:R-:W-:Y:S01]  /*0c70*/  ENDCOLLECTIVE ;  /* 0x000000000000791b */ /* 0x003fe20003800000 */
.L_x_644:
[----:B------:R-:W-:Y:S01]  /*0c80*/  IMAD.MOV.U32 R19, RZ, RZ, 0x4 ;  /* 0x00000004ff137424 */ /* 0x000fe200078e00ff */
[----:B------:R-:W-:-:S05]  /*0c90*/  MOV R12, R18 ;  /* 0x00000012000c7202 */ /* 0x000fca0000000f00 */
[----:B------:R-:W-:-:S05]  /*0ca0*/  FADD.FTZ R12, R11, R12 ;  /* 0x0000000c0b0c7221 */ /* 0x000fca0000010000 */
[----:B------:R-:W-:-:S07]  /*0cb0*/  MOV R20, R12 ;  /* 0x0000000c00147202 */ /* 0x000fce0000000f00 */
[----:B------:R-:W-:Y:S05]  /*0cc0*/  WARPSYNC.COLLECTIVE R17, `(.L_x_645) ;  /* 0x0000000011087348 */ /* 0x000fea0003c00000 */
[----:B------:R0:W1:Y:S02]  /*0cd0*/  SHFL.BFLY P2, R18, R20, R19, R22 ;  /* 0x0c00001314127389 */ /* 0x0000640000040016 */
[----:B01----:R-:W-:Y:S01]  /*0ce0*/  ENDCOLLECTIVE ;  /* 0x000000000000791b */ /* 0x003fe20003800000 */
.L_x_645:
[----:B------:R-:W-:Y:S01]  /*0cf0*/  HFMA2.MMA R19, -RZ, RZ, 0, 4.76837158203125e-07 ;  /* 0x00000008ff137435 */ /* 0x000fe200000001ff */
[----:B------:R-:W-:-:S05]  /*0d00*/  MOV R13, R18 ;  /* 0x00000012000d7202 */ /* 0x000fca0000000f00 */
[----:B------:R-:W-:-:S05]  /*0d10*/  FADD.FTZ R13, R12, R13 ;  /* 0x0000000d0c0d7221 */ /* 0x000fca0000010000 */
[----:B------:R-:W-:-:S07]  /*0d20*/  MOV R20, R13 ;  /* 0x0000000d00147202 */ /* 0x000fce0000000f00 */
[----:B------:R-:W-:Y:S05]  /*0d30*/  WARPSYNC.COLLECTIVE R17, `(.L_x_646) ;  /* 0x0000000011087348 */ /* 0x000fea0003c00000 */
[----:B------:R0:W1:Y:S02]  /*0d40*/  SHFL.BFLY P2, R18, R20, R19, R22 ;  /* 0x0c00001314127389 */ /* 0x0000640000040016 */
[----:B01----:R-:W-:Y:S01]  /*0d50*/  ENDCOLLECTIVE ;  /* 0x000000000000791b */ /* 0x003fe20003800000 */
.L_x_646:
[----:B------:R-:W-:Y:S01]  /*0d60*/  HFMA2.MMA R19, -RZ, RZ, 0, 9.5367431640625e-07 ;  /* 0x00000010ff137435 */ /* 0x000fe200000001ff */
[----:B------:R-:W-:-:S04]  /*0d70*/  IMAD.MOV.U32 R10, RZ, RZ, R18 ;  /* 0x000000ffff0a7224 */ /* 0x000fc800078e0012 */
[----:B------:R-:W-:-:S05]  /*0d80*/  FADD.FTZ R10, R13, R10 ;  /* 0x0000000a0d0a7221 */ /* 0x000fca0000010000 */
[----:B------:R-:W-:-:S07]  /*0d90*/  MOV R20, R10 ;  /* 0x0000000a00147202 */ /* 0x000fce0000000f00 */
[----:B------:R-:W-:Y:S05]  /*0da0*/  WARPSYNC.COLLECTIVE R17, `(.L_x_647) ;  /* 0x0000000011087348 */ /* 0x000fea0003c00000 */
[----:B------:R0:W1:Y:S02]  /*0db0*/  SHFL.BFLY P2, R18, R20, R19, R22 ;  /* 0x0c00001314127389 */ /* 0x0000640000040016 */
[----:B01----:R-:W-:Y:S01]  /*0dc0*/  ENDCOLLECTIVE ;  /* 0x000000000000791b */ /* 0x003fe20003800000 */
.L_x_647:
[----:B------:R-:W-:Y:S01]  /*0dd0*/  HFMA2.MMA R19, -RZ, RZ, 0, 5.9604644775390625e-08 ;  /* 0x00000001ff137435 */ /* 0x000fe200000001ff */
[----:B------:R-:W-:Y:S01]  /*0de0*/  IMAD.MOV.U32 R20, RZ, RZ, R9 ;  /* 0x000000ffff147224 */ /* 0x000fe200078e0009 */
[----:B------:R-:W-:-:S09]  /*0df0*/  MOV R11, R18 ;  /* 0x00000012000b7202 */ /* 0x000fd20000000f00 */
[----:B------:R-:W-:Y:S05]  /*0e00*/  WARPSYNC.COLLECTIVE R17, `(.L_x_648) ;  /* 0x0000000011087348 */ /* 0x000fea0003c00000 */
[----:B------:R0:W1:Y:S02]  /*0e10*/  SHFL.BFLY P2, R18, R20, R19, R22 ;  /* 0x0c00001314127389 */ /* 0x0000640000040016 */
[----:B01----:R-:W-:Y:S01]  /*0e20*/  ENDCOLLECTIVE ;  /* 0x000000000000791b */ /* 0x003fe20003800000 */
.L_x_648:
[----:B------:R-:W-:Y:S01]  /*0e30*/  HFMA2.MMA R19, -RZ, RZ, 0, 1.1920928955078125e-07 ;  /* 0x00000002ff137435 */ /* 0x000fe200000001ff */
[----:B------:R-:W-:-:S05]  /*0e40*/  MOV R12, R18 ;  /* 0x00000012000c7202 */ /* 0x000fca0000000f00 */
[----:B------:R-:W-:-:S05]  /*0e50*/  FADD.FTZ R14, R9, R12 ;  /* 0x0000000c090e7221 */ /* 0x000fca0000010000 */
[----:B------:R-:W-:-:S07]  /*0e60*/  MOV R20, R14 ;  /* 0x0000000e00147202 */ /* 0x000fce0000000f00 */
[----:B------:R-:W-:Y:S05]  /*0e70*/  WARPSYNC.COLLECTIVE R17, `(.L_x_649) ;  /* 0x0000000011087348 */ /* 0x000fea0003c00000 */
[----:B------:R0:W1:Y:S02]  /*0e80*/  SHFL.BFLY P2, R18, R20, R19, R22 ;  /* 0x0c00001314127389 */ /* 0x0000640000040016 */
[----:B01----:R-:W-:Y:S01]  /*0e90*/  ENDCOLLECTIVE ;  /* 0x000000000000791b */ /* 0x003fe20003800000 */
.L_x_649:
[----:B------:R-:W-:Y:S01]  /*0ea0*/  HFMA2.MMA R19, -RZ, RZ, 0, 2.384185791015625e-07 ;  /* 0x00000004ff137435 */ /* 0x000fe200000001ff */
[----:B------:R-:W-:-:S04]  /*0eb0*/  IMAD.MOV.U32 R13, RZ, RZ, R18 ;  /* 0x000000ffff0d7224 */ /* 0x000fc800078e0012 */
[----:B------:R-:W-:-:S05]  /*0ec0*/  FADD.FTZ R15, R14, R13 ;  /* 0x0000000d0e0f7221 */ /* 0x000fca0000010000 */
[----:B------:R-:W-:-:S07]  /*0ed0*/  MOV R20, R15 ;  /* 0x0000000f00147202 */ /* 0x000fce0000000f00 */
[----:B------:R-:W-:Y:S05]  /*0ee0*/  WARPSYNC.COLLECTIVE R17, `(.L_x_650) ;  /* 0x0000000011087348 */ /* 0x000fea0003c00000 */
[----:B------:R0:W1:Y:S02]  /*0ef0*/  SHFL.BFLY P2, R18, R20, R19, R22 ;  /* 0x0c00001314127389 */ /* 0x0000640000040016 */
[----:B01----:R-:W-:Y:S01]  /*0f00*/  ENDCOLLECTIVE ;  /* 0x000000000000791b */ /* 0x003fe20003800000 */
.L_x_650:
[----:B------:R-:W-:Y:S01]  /*0f10*/  IMAD.MOV.U32 R19, RZ, RZ, 0x8 ;  /* 0x00000008ff137424 */ /* 0x000fe200078e00ff */
[----:B------:R-:W-:-:S05]  /*0f20*/  MOV R16, R18 ;  /* 0x0000001200107202 */ /* 0x000fca0000000f00 */
[----:B------:R-:W-:-:S05]  /*0f30*/  FADD.FTZ R16, R15, R16 ;  /* 0x000000100f107221 */ /* 0x000fca0000010000 */
[----:B------:R-:W-:-:S07]  /*0f40*/  MOV R20, R16 ;  /* 0x0000001000147202 */ /* 0x000fce0000000f00 */
[----:B------:R-:W-:Y:S05]  /*0f50*/  WARPSYNC.COLLECTIVE R17, `(.L_x_651) ;  /* 0x0000000011087348 */ /* 0x000fea0003c00000 */
[----:B------:R0:W1:Y:S02]  /*0f60*/  SHFL.BFLY P2, R18, R20, R19, R22 ;  /* 0x0c00001314127389 */ /* 0x0000640000040016 */
[----:B01----:R-:W-:Y:S01]  /*0f70*/  ENDCOLLECTIVE ;  /* 0x000000000000791b */ /* 0x003fe20003800000 */
.L_x_651:
[----:B------:R-:W-:Y:S01]  /*0f80*/  HFMA2.MMA R19, -RZ, RZ, 0, 9.5367431640625e-07 ;  /* 0x00000010ff137435 */ /* 0x000fe200000001ff */
[----:B------:R-:W-:-:S05]  /*0f90*/  MOV R9, R18 ;  /* 0x0000001200097202 */ /* 0x000fca0000000f00 */
[----:B------:R-:W-:-:S05]  /*0fa0*/  FADD.FTZ R9, R16, R9 ;  /* 0x0000000910097221 */ /* 0x000fca0000010000 */
[----:B------:R-:W-:-:S07]  /*0fb0*/  MOV R20, R9 ;  /* 0x0000000900147202 */ /* 0x000fce0000000f00 */
[----:B------:R-:W-:Y:S05]  /*0fc0*/  WARPSYNC.COLLECTIVE R17, `(.L_x_652) ;  /* 0x0000000011087348 */ /* 0x000fea0003c00000 */
[----:B------:R0:W1:Y:S02]  /*0fd0*/  SHFL.BFLY P2, R18, R20, R19, R22 ;  /* 0x0c00001314127389 */ /* 0x0000640000040016 */
[----:B01----:R-:W-:Y:S01]  /*0fe0*/  ENDCOLLECTIVE ;  /* 0x000000000000791b */ /* 0x003fe20003800000 */
.L_x_652:
[----:B------:R-:W-:Y:S01]  /*0ff0*/  MOV R14, R18 ;  /* 0x00000012000e7202 */ /* 0x000fe20000000f00 */
[----:B------:R-:W-:Y:S06]  /*1000*/  BRA `(.L_x_653) ;  /* 0xfffffff8007c7947 */ /* 0x000fec000383ffff */
.L_x_654:
        /* <DEDUP_REMOVED lines=15> */
.L_x_3739:


//--------------------- .text._ZN10layer_norm40ln_parallel_residual_bwd_finalize_kernelINS_22Kernel_traits_finalizeILj1024E6__halfS2_S2_S2_fjLb0ELj1024ELj4ENS_18Kernel_traits_baseILj1024ES2_S2_S2_S2_fjLj1024EEEEELb1EEEvNS_9BwdParamsE --------------------------
	.section	.text._ZN10layer_norm40ln_parallel_residual_bwd_finalize_kernelINS_22Kernel_traits_finalizeILj1024E6__halfS2_S2_S2_fjLb0ELj1024ELj4ENS_18Kernel_traits_baseILj1024ES2_S2_S2_S2_fjLj1024EEEEELb1EEEvNS_9BwdParamsE,"ax",@progbits
	.align	128
        .global         _ZN10layer_norm40ln_parallel_residual_bwd_finalize_kernelINS_22Kernel_traits_finalizeILj1024E6__halfS2_S2_S2_fjLb0ELj1024ELj4ENS_18Kernel_traits_baseILj1024ES2_S2_S2_S2_fjLj1024EEEEELb1EEEvNS_9BwdParamsE
        .type           _ZN10layer_norm40ln_parallel_residual_bwd_finalize_kernelINS_22Kernel_traits_finalizeILj1024E6__halfS2_S2_S2_fjLb0ELj1024ELj4ENS_18Kernel_traits_baseILj1024ES2_S2_S2_S2_fjLj1024EEEEELb1EEEvNS_9BwdParamsE,@function
        .size           _ZN10layer_norm40ln_parallel_residual_bwd_finalize_kernelINS_22Kernel_traits_finalizeILj1024E6__halfS2_S2_S2_fjLb0ELj1024ELj4ENS_18Kernel_traits_baseILj1024ES2_S2_S2_S2_fjLj1024EEEEELb1EEEvNS_9BwdParamsE,(.L_x_3740 - _ZN10layer_norm40ln_parallel_residual_bwd_finalize_kernelINS_22Kernel_traits_finalizeILj1024E6__halfS2_S2_S2_fjLb0ELj1024ELj4ENS_18Kernel_traits_baseILj1024ES2_S2_S2_S2_fjLj1024EEEEELb1EEEvNS_9BwdParamsE)
        .other          _ZN10layer_norm40ln_parallel_residual_bwd_finalize_kernelINS_22Kernel_traits_finalizeILj1024E6__halfS2_S2_S2_fjLb0ELj1024ELj4ENS_18Kernel_traits_baseILj1024ES2_S2_S2_S2_fjLj1024EEEEELb1EEEvNS_9BwdParamsE,@"STO_CUDA_ENTRY STV_DEFAULT"
_ZN10layer_norm40ln_parallel_residual_bwd_finalize_kernelINS_22Kernel_traits_finalizeILj1024E6__halfS2_S2_S2_fjLb0ELj1024ELj4ENS_18Kernel_traits_baseILj1024ES2_S2_S2_S2_fjLj1024EEEEELb1EEEvNS_9BwdParamsE:
.text._ZN10layer_norm40ln_parallel_residual_bwd_finalize_kernelINS_22Kernel_traits_finalizeILj1024E6__halfS2_S2_S2_fjLb0ELj1024ELj4ENS_18Kernel_traits_baseILj1024ES2_S2_S2_S2_fjLj1024EEEEELb1EEEvNS_9BwdParamsE:
        /* <DEDUP_REMOVED lines=23> */
.L_x_666:
        /* <DEDUP_REMOVED lines=41> */
.L_x_659:
        /* <DEDUP_REMOVED lines=62> */
.L_x_658:
[----:B------:R-:W-:Y:S05]  /*07e0*/  BSYNC B1 ;  /* 0x0000000000017941 */ /* 0x000fea0003800000 */
.L_x_657:
        /* <DEDUP_REMOVED lines=39> */
.L_x_661:
[----:B------:R-:W-:Y:S05]  /*0a60*/  BSYNC B1 ;  /* 0x0000000000017941 */ /* 0x000fea0003800000 */
.L_x_660:
        /* <DEDUP_REMOVED lines=20> */
.L_x_656:
[----:B------:R-:W-:Y:S05]  /*0bb0*/  BSYNC B0 ;  /* 0x0000000000007941 */ /* 0x000fea0003800000 */
.L_x_655:
        /* <DEDUP_REMOVED lines=54> */
.L_x_687:
        /* <DEDUP_REMOVED lines=10> */
.L_x_662:
        /* <DEDUP_REMOVED lines=26> */
.L_x_665:
[----:B------:R-:W-:Y:S05]  /*1160*/  BSYNC B0 ;  /* 0x0000000000007941 */ /* 0x000fea0003800000 */
.L_x_664:
[C---:B------:R-:W-:Y:S02]  /*1170*/  ISETP.GT.U32.AND P1, PT, R4.reuse, -0x401, PT ;  /* 0xfffffbff0400780c */ /* 0x040fe40003f24070 */
[----:B------:R-:W-:Y:S02]  /*1180*/  IADD3 R4, R4, 0x400, RZ ;  /* 0x0000040004047810 */ /* 0x000fe40007ffe0ff */
[----:B------:R-:W-:-:S09]  /*1190*/  IADD3 R5, R5, 0x200, RZ ;  /* 0x0000020005057810 */ /* 0x000fd20007ffe0ff */
[----:B------:R-:W-:Y:S05]  /*11a0*/  @P1 BRA `(.L_x_666) ;  /* 0xffffffec00f01947 */ /* 0x000fea000383ffff */
[----:B------:R-:W-:Y:S05]  /*11b0*/  EXIT ;  /* 0x000000000000794d */ /* 0x000fea0003800000 */
.L_x_663:
[----:B------:R-:W-:Y:S01]  /*11c0*/  HFMA2.MMA R13, -RZ, RZ, 0, 5.9604644775390625e-08 ;  /* 0x00000001ff0d7435 */ /* 0x000fe200000001ff */
[----:B0-----:R-:W-:Y:S02]  /*11d0*/  MOV R26, R9 ;  /* 0x00000009001a7202 */ /* 0x001fe40000000f00 */
[----:B------:R-:W-:Y:S02]  /*11e0*/  MOV R12, 0x1f ;  /* 0x0000001f000c7802 */ /* 0x000fe40000000f00 */
[----:B------:R-:W-:-:S07]  /*11f0*/  MOV R11, 0xffffffff ;  /* 0xffffffff000b7802 */ /* 0x000fce0000000f00 */
[----:B-1234-:R-:W-:Y:S05]  /*1200*/  WARPSYNC.COLLECTIVE R11, `(.L_x_667) ;  /* 0x000000000b087348 */ /* 0x01efea0003c00000 */
[----:B------:R0:W0:Y:S02]  /*1210*/  SHFL.BFLY P2, R16, R26, R13, R12 ;  /* 0x0c00000d1a107389 */ /* 0x000024000004000c */
[----:B01234-:R-:W-:Y:S01]  /*1220*/  ENDCOLLECTIVE ;  /* 0x000000000000791b */ /* 0x01ffe20003800000 */
.L_x_667:
[----:B------:R-:W-:Y:S01]  /*1230*/  HFMA2.MMA R13, -RZ, RZ, 0, 1.1920928955078125e-07 ;  /* 0x00000002ff0d7435 */ /* 0x000fe200000001ff */
[----:B------:R-:W-:-:S05]  /*1240*/  FADD.FTZ R10, R9, R16 ;  /* 0x00000010090a7221 */ /* 0x000fca0000010000 */
[----:B------:R-:W-:-:S07]  /*1250*/  MOV R26, R10 ;  /* 0x0000000a001a7202 */ /* 0x000fce0000000f00 */
[----:B------:R-:W-:Y:S05]  /*1260*/  WARPSYNC.COLLECTIVE R11, `(.L_x_668) ;  /* 0x000000000b087348 */ /* 0x000fea0003c00000 */
[----:B------:R0:W1:Y:S02]  /*1270*/  SHFL.BFLY P2, R16, R26, R13, R12 ;  /* 0x0c00000d1a107389 */ /* 0x000064000004000c */
[----:B01----:R-:W-:Y:S01]  /*1280*/  ENDCOLLECTIVE ;  /* 0x000000000000791b */ /* 0x003fe20003800000 */
.L_x_668:
[----:B------:R-:W-:Y:S01]  /*1290*/  HFMA2.MMA R13, -RZ, RZ, 0, 2.384185791015625e-07 ;  /* 0x00000004ff0d7435 */ /* 0x000fe200000001ff */
[----:B------:R-:W-:-:S05]  /*12a0*/  FADD.FTZ R9, R10, R16 ;  /* 0x000000100a097221 */ /* 0x000fca0000010000 */
[----:B------:R-:W-:-:S07]  /*12b0*/  MOV R26, R9 ;  /* 0x00000009001a7202 */ /* 0x000fce0000000f00 */
[----:B------:R-:W-:Y:S05]  /*12c0*/  WARPSYNC.COLLECTIVE R11, `(.L_x_669) ;  /* 0x000000000b087348 */ /* 0x000fea0003c00000 */
[----:B------:R0:W1:Y:S02]  /*12d0*/  SHFL.BFLY P2, R16, R26, R13, R12 ;  /* 0x0c00000d1a107389 */ /* 0x000064000004000c */
[----:B01----:R-:W-:Y:S01]  /*12e0*/  ENDCOLLECTIVE ;  /* 0x000000000000791b */ /* 0x003fe20003800000 */
.L_x_669:
[----:B------:R-:W-:Y:S01]  /*12f0*/  HFMA2.MMA R13, -RZ, RZ, 0, 4.76837158203125e-07 ;  /* 0x00000008ff0d7435 */ /* 0x000fe200000001ff */
[----:B------:R-:W-:-:S05]  /*1300*/  FADD.FTZ R18, R9, R16 ;  /* 0x0000001009127221 */ /* 0x000fca0000010000 */
[----:B------:R-:W-:-:S07]  /*1310*/  MOV R26, R18 ;  /* 0x00000012001a7202 */ /* 0x000fce0000000f00 */
[----:B------:R-:W-:Y:S05]  /*1320*/  WARPSYNC.COLLECTIVE R11, `(.L_x_670) ;  /* 0x000000000b087348 */ /* 0x000fea0003c00000 */
[----:B------:R0:W1:Y:S02]  /*1330*/  SHFL.BFLY P2, R16, R26, R13, R12 ;  /* 0x0c00000d1a107389 */ /* 0x000064000004000c */
[----:B01----:R-:W-:Y:S01]  /*1340*/  ENDCOLLECTIVE ;  /* 0x000000000000791b */ /* 0x003fe20003800000 */
.L_x_670:
[----:B------:R-:W-:Y:S01]  /*1350*/  HFMA2.MMA R13, -RZ, RZ, 0, 9.5367431640625e-07 ;  /* 0x00000010ff0d7435 */ /* 0x000fe200000001ff */
[----:B------:R-:W-:-:S05]  /*1360*/  FADD.FTZ R10, R18, R16 ;  /* 0x00000010120a7221 */ /* 0x000fca0000010000 */
[----:B------:R-:W-:-:S07]  /*1370*/  MOV R26, R10 ;  /* 0x0000000a001a7202 */ /* 0x000fce0000000f00 */
[----:B------:R-:W-:Y:S05]  /*1380*/  WARPSYNC.COLLECTIVE R11, `(.L_x_671) ;  /* 0x000000000b087348 */ /* 0x000fea0003c00000 */
[----:B------:R0:W1:Y:S02]  /*1390*/  SHFL.BFLY P2, R16, R26, R13, R12 ;  /* 0x0c00000d1a107389 */ /* 0x000064000004000c */
[----:B01----:R-:W-:Y:S01]  /*13a0*/  ENDCOLLECTIVE ;  /* 0x000000000000791b */ /* 0x003fe20003800000 */
.L_x_671:
[----:B------:R-:W-:Y:S01]  /*13b0*/  MOV R26, R14 ;  /* 0x0000000e001a7202 */ /* 0x000fe20000000f00 */
[----:B------:R-:W-:Y:S01]  /*13c0*/  IMAD.MOV.U32 R13, RZ, RZ, 0x1 ;  /* 0x00000001ff0d7424 */ /* 0x000fe200078e00ff */
[----:B------:R-:W-:-:S07]  /*13d0*/  MOV R9, R16 ;  /* 0x0000001000097202 */ /* 0x000fce0000000f00 */
[----:B------:R-:W-:Y:S05]  /*13e0*/  WARPSYNC.COLLECTIVE R11, `(.L_x_672) ;  /* 0x000000000b087348 */ /* 0x000fea0003c00000 */
[----:B------:R0:W1:Y:S02]  /*13f0*/  SHFL.BFLY P2, R16, R26, R13, R12 ;  /* 0x0c00000d1a107389 */ /* 0x000064000004000c */
[----:B01----:R-:W-:Y:S01]  /*1400*/  ENDCOLLECTIVE ;  /* 0x000000000000791b */ /* 0x003fe20003800000 */
.L_x_672:
[----:B------:R-:W-:Y:S01]  /*1410*/  HFMA2.MMA R13, -RZ, RZ, 0, 1.1920928955078125e-07 ;  /* 0x00000002ff0d7435 */ /* 0x000fe200000001ff */
[----:B------:R-:W-:-:S05]  /*1420*/  MOV R15, R16 ;  /* 0x00000010000f7202 */ /* 0x000fca0000000f00 */
[----:B------:R-:W-:-:S05]  /*1430*/  FADD.FTZ R15, R14, R15 ;  /* 0x0000000f0e0f7221 */ /* 0x000fca0000010000 */
[----:B------:R-:W-:-:S07]  /*1440*/  MOV R26, R15 ;  /* 0x0000000f001a7202 */ /* 0x000fce0000000f00 */
[----:B------:R-:W-:Y:S05]  /*1450*/  WARPSYNC.COLLECTIVE R11, `(.L_x_673) ;  /* 0x000000000b087348 */ /* 0x000fea0003c00000 */
[----:B------:R0:W1:Y:S02]  /*1460*/  SHFL.BFLY P2, R16, R26, R13, R12 ;  /* 0x0c00000d1a107389 */ /* 0x000064000004000c */
[----:B01----:R-:W-:Y:S01]  /*1470*/  ENDCOLLECTIVE ;  /* 0x000000000000791b */ /* 0x003fe20003800000 */
.L_x_673:
[----:B------:R-:W-:Y:S01]  /*1480*/  HFMA2.MMA R13, -RZ, RZ, 0, 2.384185791015625e-07 ;  /* 0x00000004ff0d7435 */ /* 0x000fe200000001ff */
[----:B------:R-:W-:-:S05]  /*1490*/  MOV R18, R16 ;  /* 0x0000001000127202 */ /* 0x000fca0000000f00 */
[----:B------:R-:W-:-:S05]  /*14a0*/  FADD.FTZ R14, R15, R18 ;  /* 0x000000120f0e7221 */ /* 0x000fca0000010000 */
[----:B------:R-:W-:-:S07]  /*14b0*/  MOV R26, R14 ;  /* 0x0000000e001a7202 */ /* 0x000fce0000000f00 */
[----:B------:R-:W-:Y:S05]  /*14c0*/  WARPSYNC.COLLECTIVE R11, `(.L_x_674) ;  /* 0x000000000b087348 */ /* 0x000fea0003c00000 */
[----:B------:R0:W1:Y:S02]  /*14d0*/  SHFL.BFLY P2, R16, R26, R13, R12 ;  /* 0x0c00000d1a107389 */ /* 0x000064000004000c */
[----:B01----:R-:W-:Y:S01]  /*14e0*/  ENDCOLLECTIVE ;  /* 0x000000000000791b */ /* 0x003fe20003800000 */
.L_x_674:
[----:B------:R-:W-:Y:S01]  /*14f0*/  HFMA2.MMA R13, -RZ, RZ, 0, 4.76837158203125e-07 ;  /* 0x00000008ff0d7435 */ /* 0x000fe200000001ff */
[----:B------:R-:W-:-:S05]  /*1500*/  MOV R17, R16 ;  /* 0x0000001000117202 */ /* 0x000fca0000000f00 */
[----:B------:R-:W-:-:S05]  /*1510*/  FADD.FTZ R19, R14, R17 ;  /* 0x000000110e137221 */ /* 0x000fca0000010000 */
[----:B------:R-:W-:-:S07]  /*1520*/  MOV R26, R19 ;  /* 0x00000013001a7202 */ /* 0x000fce0000000f00 */
[----:B------:R-:W-:Y:S05]  /*1530*/  WARPSYNC.COLLECTIVE R11, `(.L_x_675) ;  /* 0x000000000b087348 */ /* 0x000fea0003c00000 */
[----:B------:R0:W1:Y:S02]  /*1540*/  SHFL.BFLY P2, R16, R26, R13, R12 ;  /* 0x0c00000d1a107389 */ /* 0x000064000004000c */
[----:B01----:R-:W-:Y:S01]  /*1550*/  ENDCOLLECTIVE ;  /* 0x000000000000791b */ /* 0x003fe20003800000 */
.L_x_675:
[----:B------:R-:W-:Y:S01]  /*1560*/  HFMA2.MMA R13, -RZ, RZ, 0, 9.5367431640625e-07 ;  /* 0x00000010ff0d7435 */ /* 0x000fe200000001ff */
[----:B------:R-:W-:-:S05]  /*1570*/  MOV R20, R16 ;  /* 0x0000001000147202 */ /* 0x000fca0000000f00 */
[----:B------:R-:W-:-:S05]  /*1580*/  FADD.FTZ R15, R19, R20 ;  /* 0x00000014130f7221 */ /* 0x000fca0000010000 */
[----:B------:R-:W-:-:S07]  /*1590*/  MOV R26, R15 ;  /* 0x0000000f001a7202 */ /* 0x000fce0000000f00 */
[----:B------:R-:W-:Y:S05]  /*15a0*/  WARPSYNC.COLLECTIVE R11, `(.L_x_676) ;  /* 0x000000000b087348 */ /* 0x000fea0003c00000 */
[----:B------:R0:W1:Y:S02]  /*15b0*/  SHFL.BFLY P2, R16, R26, R13, R12 ;  /* 0x0c00000d1a107389 */ /* 0x000064000004000c */
[----:B01----:R-:W-:Y:S01]  /*15c0*/  ENDCOLLECTIVE ;  /* 0x000000000000791b */ /* 0x003fe20003800000 */
.L_x_676:
[----:B------:R-:W-:Y:S01]  /*15d0*/  HFMA2.MMA R13, -RZ, RZ, 0, 5.9604644775390625e-08 ;  /* 0x00000001ff0d7435 */ /* 0x000fe200000001ff */
[----:B------:R-:W-:Y:S02]  /*15e0*/  MOV R26, R8 ;  /* 0x00000008001a7202 */ /* 0x000fe40000000f00 */
[----:B------:R-:W-:-:S08]  /*15f0*/  MOV R14, R16 ;  /* 0x00000010000e7202 */ /* 0x000fd00000000f00 */
[----:B------:R-:W-:Y:S05]  /*1600*/  WARPSYNC.COLLECTIVE R11, `(.L_x_677) ;  /* 0x000000000b087348 */ /* 0x000fea0003c00000 */
[----:B------:R0:W1:Y:S02]  /*1610*/  SHFL.BFLY P2, R16, R26, R13, R12 ;  /* 0x0c00000d1a107389 */ /* 0x000064000004000c */
[----:B01----:R-:W-:Y:S01]  /*1620*/  ENDCOLLECTIVE ;  /* 0x000000000000791b */ /* 0x003fe20003800000 */
.L_x_677:
[----:B------:R-:W-:Y:S01]  /*1630*/  HFMA2.MMA R13, -RZ, RZ, 0, 1.1920928955078125e-07 ;  /* 0x00000002ff0d7435 */ /* 0x000fe200000001ff */
[----:B------:R-:W-:-:S05]  /*1640*/  MOV R17, R16 ;  /* 0x0000001000117202 */ /* 0x000fca0000000f00 */
[----:B------:R-:W-:-:S05]  /*1650*/  FADD.FTZ R19, R8, R17 ;  /* 0x0000001108137221 */ /* 0x000fca0000010000 */
[----:B------:R-:W-:-:S07]  /*1660*/  MOV R26, R19 ;  /* 0x00000013001a7202 */ /* 0x000fce0000000f00 */
[----:B------:R-:W-:Y:S05]  /*1670*/  WARPSYNC.COLLECTIVE R11, `(.L_x_678) ;  /* 0x000000000b087348 */ /* 0x000fea0003c00000 */
[----:B------:R0:W1:Y:S02]  /*1680*/  SHFL.BFLY P2, R16, R26, R13, R12 ;  /* 0x0c00000d1a107389 */ /* 0x000064000004000c */
[----:B01----:R-:W-:Y:S01]  /*1690*/  ENDCOLLECTIVE ;  /* 0x000000000000791b */ /* 0x003fe20003800000 */
.L_x_678:
[----:B------:R-:W-:Y:S01]  /*16a0*/  IMAD.MOV.U32 R13, RZ, RZ, 0x4 ;  /* 0x00000004ff0d7424 */ /* 0x000fe200078e00ff */
[----:B------:R-:W-:-:S05]  /*16b0*/  MOV R20, R16 ;  /* 0x0000001000147202 */ /* 0x000fca0000000f00 */
[----:B------:R-:W-:-:S05]  /*16c0*/  FADD.FTZ R8, R19, R20 ;  /* 0x0000001413087221 */ /* 0x000fca0000010000 */
[----:B------:R-:W-:-:S07]  /*16d0*/  MOV R26, R8 ;  /* 0x00000008001a7202 */ /* 0x000fce0000000f00 */
[----:B------:R-:W-:Y:S05]  /*16e0*/  WARPSYNC.COLLECTIVE R11, `(.L_x_679) ;  /* 0x000000000b087348 */ /* 0x000fea0003c00000 */
[----:B------:R0:W1:Y:S02]  /*16f0*/  SHFL.BFLY P2, R16, R26, R13, R12 ;  /* 0x0c00000d1a107389 */ /* 0x000064000004000c */
[----:B01----:R-:W-:Y:S01]  /*1700*/  ENDCOLLECTIVE ;  /* 0x000000000000791b */ /* 0x003fe20003800000 */
.L_x_679:
[----:B------:R-:W-:Y:S01]  /*1710*/  HFMA2.MMA R13, -RZ, RZ, 0, 4.76837158203125e-07 ;  /* 0x00000008ff0d7435 */ /* 0x000fe200000001ff */
[----:B------:R-:W-:-:S05]  /*1720*/  MOV R21, R16 ;  /* 0x0000001000157202 */ /* 0x000fca0000000f00 */
[----:B------:R-:W-:-:S05]  /*1730*/  FADD.FTZ R21, R8, R21 ;  /* 0x0000001508157221 */ /* 0x000fca0000010000 */
[----:B------:R-:W-:-:S07]  /*1740*/  MOV R26, R21 ;  /* 0x00000015001a7202 */ /* 0x000fce0000000f00 */
[----:B------:R-:W-:Y:S05]  /*1750*/  WARPSYNC.COLLECTIVE R11, `(.L_x_680) ;  /* 0x000000000b087348 */ /* 0x000fea0003c00000 */
[----:B------:R0:W1:Y:S02]  /*1760*/  SHFL.BFLY P2, R16, R26, R13, R12 ;  /* 0x0c00000d1a107389 */ /* 0x000064000004000c */
[----:B01----:R-:W-:Y:S01]  /*1770*/  ENDCOLLECTIVE ;  /* 0x000000000000791b */ /* 0x003fe20003800000 */
.L_x_680:
[----:B------:R-:W-:Y:S01]  /*1780*/  HFMA2.MMA R13, -RZ, RZ, 0, 9.5367431640625e-07 ;  /* 0x00000010ff0d7435 */ /* 0x000fe200000001ff */
[----:B------:R-:W-:-:S05]  /*1790*/  MOV R22, R16 ;  /* 0x0000001000167202 */ /* 0x000fca0000000f00 */
[----:B------:R-:W-:-:S05]  /*17a0*/  FADD.FTZ R17, R21, R22 ;  /* 0x0000001615117221 */ /* 0x000fca0000010000 */
[----:B------:R-:W-:-:S07]  /*17b0*/  MOV R26, R17 ;  /* 0x00000011001a7202 */ /* 0x000fce0000000f00 */
[----:B------:R-:W-:Y:S05]  /*17c0*/  WARPSYNC.COLLECTIVE R11, `(.L_x_681) ;  /* 0x000000000b087348 */ /* 0x000fea0003c00000 */
[----:B------:R0:W1:Y:S02]  /*17d0*/  SHFL.BFLY P2, R16, R26, R13, R12 ;  /* 0x0c00000d1a107389 */ /* 0x000064000004000c */
[----:B01----:R-:W-:Y:S01]  /*17e0*/  ENDCOLLECTIVE ;  /* 0x000000000000791b */ /* 0x003fe20003800000 */
.L_x_681:
[----:B------:R-:W-:Y:S01]  /*17f0*/  HFMA2.MMA R13, -RZ, RZ, 0, 5.9604644775390625e-08 ;  /* 0x00000001ff0d7435 */ /* 0x000fe200000001ff */
[----:B------:R-:W-:Y:S02]  /*1800*/  MOV R26, R7 ;  /* 0x00000007001a7202 */ /* 0x000fe40000000f00 */
[----:B------:R-:W-:-:S08]  /*1810*/  MOV R8, R16 ;  /* 0x0000001000087202 */ /* 0x000fd00000000f00 */
[----:B------:R-:W-:Y:S05]  /*1820*/  WARPSYNC.COLLECTIVE R11, `(.L_x_682) ;  /* 0x000000000b087348 */ /* 0x000fea0003c00000 */
[----:B------:R0:W1:Y:S02]  /*1830*/  SHFL.BFLY P2, R16, R26, R13, R12 ;  /* 0x0c00000d1a107389 */ /* 0x000064000004000c */
[----:B01----:R-:W-:Y:S01]  /*1840*/  ENDCOLLECTIVE ;  /* 0x000000000000791b */ /* 0x003fe20003800000 */
.L_x_682:
[----:B------:R-:W-:Y:S01]  /*1850*/  HFMA2.MMA R13, -RZ, RZ, 0, 1.1920928955078125e-07 ;  /* 0x00000002ff0d7435 */ /* 0x000fe200000001ff */
[----:B------:R-:W-:-:S05]  /*1860*/  MOV R18, R16 ;  /* 0x0000001000127202 */ /* 0x000fca0000000f00 */
[----:B------:R-:W-:-:S05]  /*1870*/  FADD.FTZ R22, R7, R18 ;  /* 0x0000001207167221 */ /* 0x000fca0000010000 */
[----:B------:R-:W-:-:S07]  /*1880*/  MOV R26, R22 ;  /* 0x00000016001a7202 */ /* 0x000fce0000000f00 */
[----:B------:R-:W-:Y:S05]  /*1890*/  WARPSYNC.COLLECTIVE R11, `(.L_x_683) ;  /* 0x000000000b087348 */ /* 0x000fea0003c00000 */
[----:B------:R0:W1:Y:S02]  /*18a0*/  SHFL.BFLY P2, R16, R26, R13, R12 ;  /* 0x0c00000d1a107389 */ /* 0x000064000004000c */
[----:B01----:R-:W-:Y:S01]  /*18b0*/  ENDCOLLECTIVE ;  /* 0x000000000000791b */ /* 0x003fe20003800000 */
.L_x_683:
[----:B------:R-:W-:Y:S01]  /*18c0*/  HFMA2.MMA R13, -RZ, RZ, 0, 2.384185791015625e-07 ;  /* 0x00000004ff0d7435 */ /* 0x000fe200000001ff */
[----:B------:R-:W-:-:S05]  /*18d0*/  MOV R21, R16 ;  /* 0x0000001000157202 */ /* 0x000fca0000000f00 */
[----:B------:R-:W-:-:S05]  /*18e0*/  FADD.FTZ R7, R22, R21 ;  /* 0x0000001516077221 */ /* 0x000fca0000010000 */
[----:B------:R-:W-:-:S07]  /*18f0*/  MOV R26, R7 ;  /* 0x00000007001a7202 */ /* 0x000fce0000000f00 */
[----:B------:R-:W-:Y:S05]  /*1900*/  WARPSYNC.COLLECTIVE R11, `(.L_x_684) ;  /* 0x000000000b087348 */ /* 0x000fea0003c00000 */
[----:B------:R0:W1:Y:S02]  /*1910*/  SHFL.BFLY P2, R16, R26, R13, R12 ;  /* 0x0c00000d1a107389 */ /* 0x000064000004000c */
[----:B01----:R-:W-:Y:S01]  /*1920*/  ENDCOLLECTIVE ;  /* 0x000000000000791b */ /* 0x003fe20003800000 */
.L_x_684:
[----:B------:R-:W-:Y:S01]  /*1930*/  HFMA2.MMA R13, -RZ, RZ, 0, 4.76837158203125e-07 ;  /* 0x00000008ff0d7435 */ /* 0x000fe200000001ff */
[----:B------:R-:W-:-:S05]  /*1940*/  MOV R20, R16 ;  /* 0x0000001000147202 */ /* 0x000fca0000000f00 */
[----:B------:R-:W-:-:S05]  /*1950*/  FADD.FTZ R23, R7, R20 ;  /* 0x0000001407177221 */ /* 0x000fca0000010000 */
[----:B------:R-:W-:-:S07]  /*1960*/  MOV R26, R23 ;  /* 0x00000017001a7202 */ /* 0x000fce0000000f00 */
[----:B------:R-:W-:Y:S05]  /*1970*/  WARPSYNC.COLLECTIVE R11, `(.L_x_685) ;  /* 0x000000000b087348 */ /* 0x000fea0003c00000 */
[----:B------:R0:W1:Y:S02]  /*1980*/  SHFL.BFLY P2, R16, R26, R13, R12 ;  /* 0x0c00000d1a107389 */ /* 0x000064000004000c */
[----:B01----:R-:W-:Y:S01]  /*1990*/  ENDCOLLECTIVE ;  /* 0x000000000000791b */ /* 0x003fe20003800000 */
.L_x_685:
[----:B------:R-:W-:Y:S01]  /*19a0*/  HFMA2.MMA R13, -RZ, RZ, 0, 9.5367431640625e-07 ;  /* 0x00000010ff0d7435 */ /* 0x000fe200000001ff */
[----:B------:R-:W-:-:S05]  /*19b0*/  MOV R24, R16 ;  /* 0x0000001000187202 */ /* 0x000fca0000000f00 */
[----:B------:R-:W-:-:S05]  /*19c0*/  FADD.FTZ R24, R23, R24 ;  /* 0x0000001817187221 */ /* 0x000fca0000010000 */
[----:B------:R-:W-:-:S07]  /*19d0*/  MOV R26, R24 ;  /* 0x00000018001a7202 */ /* 0x000fce0000000f00 */
[----:B------:R-:W-:Y:S05]  /*19e0*/  WARPSYNC.COLLECTIVE R11, `(.L_x_686) ;  /* 0x000000000b087348 */ /* 0x000fea0003c00000 */
[----:B------:R0:W1:Y:S02]  /*19f0*/  SHFL.BFLY P2, R16, R26, R13, R12 ;  /* 0x0c00000d1a107389 */ /* 0x000064000004000c */
[----:B01----:R-:W-:Y:S01]  /*1a00*/  ENDCOLLECTIVE ;  /* 0x000000000000791b */ /* 0x003fe20003800000 */
.L_x_686:
[----:B------:R-:W-:Y:S05]  /*1a10*/  BRA `(.L_x_687) ;  /* 0xfffffff400407947 */ /* 0x000fea000383ffff */
.L_x_688:
        /* <DEDUP_REMOVED lines=14> */
.L_x_3740:


//--------------------- .text._ZN10layer_norm31ln_parallel_residual_bwd_kernelINS_13Kernel_traitsI6__halfS2_S2_S2_fjLj1024ELj1ELj4ELj1ELj16ENS_18Kernel_traits_baseILj1024ES2_S2_S2_S2_fjLj128EEEEELb1ELb1ELb1EEEvNS_9BwdParamsE --------------------------
	.section	.text._ZN10layer_norm31ln_parallel_residual_bwd_kernelINS_13Kernel_traitsI6__halfS2_S2_S2_fjLj1024ELj1ELj4ELj1ELj16ENS_18Kernel_traits_baseILj1024ES2_S2_S2_S2_fjLj128EEEEELb1ELb1ELb1EEEvNS_9BwdParamsE,"ax",@progbits
	.align	128
        .global         _ZN10layer_norm31ln_parallel_residual_bwd_kernelINS_13Kernel_traitsI6__halfS2_S2_S2_fjLj1024ELj1ELj4ELj1ELj16ENS_18Kernel_traits_baseILj1024ES2_S2_S2_S2_fjLj128EEEEELb1ELb1ELb1EEEvNS_9BwdParamsE
        .type           _ZN10layer_norm31ln_parallel_residual_bwd_kernelINS_13Kernel_traitsI6__halfS2_S2_S2_fjLj1024ELj1ELj4ELj1ELj16ENS_18Kernel_traits_baseILj1024ES2_S2_S2_S2_fjLj128EEEEELb1ELb1ELb1EEEvNS_9BwdParamsE,@function
        .size           _ZN10layer_norm31ln_parallel_residual_bwd_kernelINS_13Kernel_traitsI6__halfS2_S2_S2_fjLj1024ELj1ELj4ELj1ELj16ENS_18Kernel_traits_baseILj1024ES2_S2_S2_S2_fjLj128EEEEELb1ELb1ELb1EEEvNS_9BwdParamsE,(.L_x_3741 - _ZN10layer_norm31ln_parallel_residual_bwd_kernelINS_13Kernel_traitsI6__halfS2_S2_S2_fjLj1024ELj1ELj4ELj1ELj16ENS_18Kernel_traits_baseILj1024ES2_S2_S2_S2_fjLj128EEEEELb1ELb1ELb1EEEvNS_9BwdParamsE)
        .other          _ZN10layer_norm31ln_parallel_residual_bwd_kernelINS_13Kernel_traitsI6__halfS2_S2_S2_fjLj1024ELj1ELj4ELj1ELj16ENS_18Kernel_traits_baseILj1024ES2_S2_S2_S2_fjLj128EEEEELb1ELb1ELb1EEEvNS_9BwdParamsE,@"STO_CUDA_ENTRY STV_DEFAULT"
_ZN10layer_norm31ln_parallel_residual_bwd_kernelINS_13Kernel_traitsI6__halfS2_S2_S2_fjLj1024ELj1ELj4ELj1ELj16ENS_18Kernel_traits_baseILj1024ES2_S2_S2_S2_fjLj128EEEEELb1ELb1ELb1EEEvNS_9BwdParamsE:
.text._ZN10layer_norm31ln_parallel_residual_bwd_kernelINS_13Kernel_traitsI6__halfS2_S2_S2_fjLj1024ELj1ELj4ELj1ELj16ENS_18Kernel_traits_baseILj1024ES2_S2_S2_S2_fjLj128EEEEELb1ELb1ELb1EEEvNS_9BwdParamsE:
        /* <DEDUP_REMOVED lines=48> */
.L_x_690:
        /* <DEDUP_REMOVED lines=33> */
[----:B------:R-:W-:-:S02]  /*0510*/  CS2R R118, SRZ ;  /* 0x0000000000767805 */ /* 0x000fc4000001ff00 */
[----:B------:R-:W-:Y:S02]  /*0520*/  CS2R R26, SRZ ;  /* 0x00000000001a7805 */ /* 0x000fe4000001ff00 */
[----:B------:R-:W-:Y:S02]  /*0530*/  CS2R R24, SRZ ;  /* 0x0000000000187805 */ /* 0x000fe4000001ff00 */
[----:B------:R-:W-:Y:S02]  /*0540*/  CS2R R22, SRZ ;  /* 0x0000000000167805 */ /* 0x000fe4000001ff00 */
[----:B------:R-:W-:Y:S02]  /*0550*/  CS2R R20, SRZ ;  /* 0x0000000000147805 */ /* 0x000fe4000001ff00 */
[----:B0-----:R-:W-:Y:S02]  /*0560*/  CS2R R2, SRZ ;  /* 0x0000000000027805 */ /* 0x001fe4000001ff00 */
[----:B------:R-:W-:-:S02]  /*0570*/  ISETP.NE.AND P3, PT, RZ, UR6, PT ;  /* 0x00000006ff007c0c */ /* 0x000fc4000bf65270 */
[----:B------:R-:W-:Y:S02]  /*0580*/  MOV R181, RZ ;  /* 0x000000ff00b57202 */ /* 0x000fe40000000f00 */
[----:B------:R-:W-:Y:S01]  /*0590*/  LOP3.LUT R94, R113, 0x1f, RZ, 0xc0, !PT ;  /* 0x0000001f715e7812 */ /* 0x000fe200078ec0ff */
[--C-:B--2---:R-:W-:Y:S02]  /*05a0*/  HADD2.F32 R121, -RZ, R4.reuse.H0_H0 ;  /* 0x20000004ff797230 */ /* 0x104fe40000004100 */
[----:B------:R-:W-:Y:S02]  /*05b0*/  HADD2.F32 R122, -RZ, R4.H1_H1 ;  /* 0x30000004ff7a7230 */ /* 0x000fe40000004100 */
[--C-:B------:R-:W-:Y:S02]  /*05c0*/  HADD2.F32 R123, -RZ, R5.reuse.H0_H0 ;  /* 0x20000005ff7b7230 */ /* 0x100fe40000004100 */
[----:B------:R-:W-:Y:S01]  /*05d0*/  HADD2.F32 R124, -RZ, R5.H1_H1 ;  /* 0x30000005ff7c7230 */ /* 0x000fe20000004100 */
[----:B------:R-:W-:Y:S01]  /*05e0*/  CS2R R4, SRZ ;  /* 0x0000000000047805 */ /* 0x000fe2000001ff00 */
[----:B------:R-:W-:-:S02]  /*05f0*/  HADD2.F32 R125, -RZ, R6.H0_H0 ;  /* 0x20000006ff7d7230 */ /* 0x000fc40000004100 */
[----:B------:R-:W-:Y:S02]  /*0600*/  HADD2.F32 R126, -RZ, R6.H1_H1 ;  /* 0x30000006ff7e7230 */ /* 0x000fe40000004100 */
[--C-:B------:R-:W-:Y:S02]  /*0610*/  HADD2.F32 R127, -RZ, R7.reuse.H0_H0 ;  /* 0x20000007ff7f7230 */ /* 0x100fe40000004100 */
[----:B------:R-:W-:Y:S01]  /*0620*/  HADD2.F32 R128, -RZ, R7.H1_H1 ;  /* 0x30000007ff807230 */ /* 0x000fe20000004100 */
[----:B------:R-:W-:Y:S01]  /*0630*/  CS2R R6, SRZ ;  /* 0x0000000000067805 */ /* 0x000fe2000001ff00 */
[--C-:B---3--:R-:W-:Y:S02]  /*0640*/  HADD2.F32 R129, -RZ, R8.reuse.H0_H0 ;  /* 0x20000008ff817230 */ /* 0x108fe40000004100 */
[----:B------:R-:W-:Y:S02]  /*0650*/  HADD2.F32 R130, -RZ, R8.H1_H1 ;  /* 0x30000008ff827230 */ /* 0x000fe40000004100 */
[----:B------:R-:W-:-:S02]  /*0660*/  HADD2.F32 R131, -RZ, R9.H0_H0 ;  /* 0x20000009ff837230 */ /* 0x000fc40000004100 */
[----:B------:R-:W-:Y:S01]  /*0670*/  HADD2.F32 R132, -RZ, R9.H1_H1 ;  /* 0x30000009ff847230 */ /* 0x000fe20000004100 */
[----:B------:R-:W-:Y:S01]  /*0680*/  CS2R R8, SRZ ;  /* 0x0000000000087805 */ /* 0x000fe2000001ff00 */
[--C-:B------:R-:W-:Y:S02]  /*0690*/  HADD2.F32 R133, -RZ, R10.reuse.H0_H0 ;  /* 0x2000000aff857230 */ /* 0x100fe40000004100 */
[----:B------:R-:W-:Y:S02]  /*06a0*/  HADD2.F32 R134, -RZ, R10.H1_H1 ;  /* 0x3000000aff867230 */ /* 0x000fe40000004100 */
[--C-:B------:R-:W-:Y:S02]  /*06b0*/  HADD2.F32 R135, -RZ, R11.reuse.H0_H0 ;  /* 0x2000000bff877230 */ /* 0x100fe40000004100 */
[----:B------:R-:W-:Y:S01]  /*06c0*/  HADD2.F32 R136, -RZ, R11.H1_H1 ;  /* 0x3000000bff887230 */ /* 0x000fe20000004100 */
[----:B------:R-:W-:Y:S01]  /*06d0*/  CS2R R10, SRZ ;  /* 0x00000000000a7805 */ /* 0x000fe2000001ff00 */
[----:B----4-:R-:W-:-:S02]  /*06e0*/  HADD2.F32 R137, -RZ, R12.H0_H0 ;  /* 0x2000000cff897230 */ /* 0x010fc40000004100 */
[----:B------:R-:W-:Y:S02]  /*06f0*/  HADD2.F32 R138, -RZ, R12.H1_H1 ;  /* 0x3000000cff8a7230 */ /* 0x000fe40000004100 */
[--C-:B------:R-:W-:Y:S02]  /*0700*/  HADD2.F32 R139, -RZ, R13.reuse.H0_H0 ;  /* 0x2000000dff8b7230 */ /* 0x100fe40000004100 */
[----:B------:R-:W-:Y:S01]  /*0710*/  HADD2.F32 R140, -RZ, R13.H1_H1 ;  /* 0x3000000dff8c7230 */ /* 0x000fe20000004100 */
[----:B------:R-:W-:Y:S01]  /*0720*/  CS2R R12, SRZ ;  /* 0x00000000000c7805 */ /* 0x000fe2000001ff00 */
[--C-:B------:R-:W-:Y:S02]  /*0730*/  HADD2.F32 R141, -RZ, R14.reuse.H0_H0 ;  /* 0x2000000eff8d7230 */ /* 0x100fe40000004100 */
[----:B------:R-:W-:Y:S02]  /*0740*/  HADD2.F32 R168, -RZ, R14.H1_H1 ;  /* 0x3000000effa87230 */ /* 0x000fe40000004100 */
[----:B------:R-:W-:-:S02]  /*0750*/  HADD2.F32 R169, -RZ, R15.H0_H0 ;  /* 0x2000000fffa97230 */ /* 0x000fc40000004100 */
[----:B------:R-:W-:Y:S01]  /*0760*/  HADD2.F32 R170, -RZ, R15.H1_H1 ;  /* 0x3000000fffaa7230 */ /* 0x000fe20000004100 */
[----:B------:R-:W-:Y:S01]  /*0770*/  CS2R R14, SRZ ;  /* 0x00000000000e7805 */ /* 0x000fe2000001ff00 */
[--C-:B-----5:R-:W-:Y:S02]  /*0780*/  HADD2.F32 R171, -RZ, R16.reuse.H0_H0 ;  /* 0x20000010ffab7230 */ /* 0x120fe40000004100 */
        /* <DEDUP_REMOVED lines=8> */
[----:B------:R-:W-:-:S07]  /*0810*/  CS2R R18, SRZ ;  /* 0x0000000000127805 */ /* 0x000fce000001ff00 */
.L_x_694:
        /* <DEDUP_REMOVED lines=11> */
[----:B------:R-:W-:Y:S01]  /*08d0*/  IADD3 R189, R191, 0x60, RZ ;  /* 0x00000060bfbd7810 */ /* 0x000fe20007ffe0ff */
[--C-:B------:R-:W-:Y:S01]  /*08e0*/  IMAD.WIDE.U32 R84, R187, 0x10, R100.reuse ;  /* 0x00000010bb547825 */ /* 0x100fe200078e0064 */
[----:B------:R-:W-:Y:S01]  /*08f0*/  ISETP.NE.U32.AND P1, PT, RZ, UR10, PT ;  /* 0x0000000aff007c0c */ /* 0x000fe2000bf25070 */
[----:B------:R-:W4:Y:S01]  /*0900*/  LDG.E.128 R76, desc[UR4][R76.64] ;  /* 0x000000044c4c7981 */ /* 0x000f22000c1e1d00 */
[----:B------:R-:W0:Y:S01]  /*0910*/  @P0 LDC.64 R162, c[0x0][0x2c8] ;  /* 0x0000b200ffa20b82 */ /* 0x000e220000000a00 */
[----:B------:R-:W-:-:S04]  /*0920*/  IMAD.WIDE.U32 R92, R185, 0x10, R100 ;  /* 0x00000010b95c7825 */ /* 0x000fc800078e0064 */
[----:B-1----:R-:W-:Y:S01]  /*0930*/  IMAD.WIDE R152, R183, 0x4, R152 ;  /* 0x00000004b7987825 */ /* 0x002fe200078e0298 */
[----:B------:R-:W4:Y:S02]  /*0940*/  LDG.E.128 R84, desc[UR4][R84.64] ;  /* 0x0000000454547981 */ /* 0x000f24000c1e1d00 */
[----:B------:R-:W1:Y:S01]  /*0950*/  @P0 LDC.64 R160, c[0x0][0x2c8] ;  /* 0x0000b200ffa00b82 */ /* 0x000e620000000a00 */
[----:B------:R-:W-:Y:S01]  /*0960*/  IMAD.WIDE.U32 R100, R189, 0x10, R100 ;  /* 0x00000010bd647825 */ /* 0x000fe200078e0064 */
[----:B------:R-:W4:Y:S03]  /*0970*/  LDG.E R184, desc[UR4][R152.64] ;  /* 0x0000000498b87981 */ /* 0x000f26000c1e1900 */
[C-C-:B--2---:R-:W-:Y:S01]  /*0980*/  IMAD.WIDE.U32 R80, R191.reuse, 0x10, R104.reuse ;  /* 0x00000010bf507825 */ /* 0x144fe200078e0068 */
[----:B------:R-:W-:Y:S01]  /*0990*/  IADD3 R193, R191, 0x60, RZ ;  /* 0x00000060bfc17810 */ /* 0x000fe20007ffe0ff */
[----:B------:R-:W2:Y:S01]  /*09a0*/  LDG.E.128 R100, desc[UR4][R100.64] ;  /* 0x0000000464647981 */ /* 0x000ea2000c1e1d00 */
[----:B------:R-:W1:Y:S01]  /*09b0*/  @P0 LDC.64 R156, c[0x0][0x2c8] ;  /* 0x0000b200ff9c0b82 */ /* 0x000e620000000a00 */
[----:B------:R-:W-:-:S02]  /*09c0*/  IMAD.WIDE.U32 R88, R187, 0x10, R104 ;  /* 0x00000010bb587825 */ /* 0x000fc400078e0068 */
[----:B------:R-:W2:Y:S02]  /*09d0*/  LDG.E.128 R80, desc[UR4][R80.64] ;  /* 0x0000000450507981 */ /* 0x000ea4000c1e1d00 */
[----:B---3--:R-:W-:Y:S02]  /*09e0*/  IMAD.WIDE R164, R183, 0x4, R150 ;  /* 0x00000004b7a47825 */ /* 0x008fe400078e0296 */
[----:B------:R-:W3:Y:S01]  /*09f0*/  LDG.E.128 R88, desc[UR4][R88.64] ;  /* 0x0000000458587981 */ /* 0x000ee2000c1e1d00 */
[----:B------:R-:W1:Y:S01]  /*0a00*/  @P0 LDC.64 R158, c[0x0][0x2c8] ;  /* 0x0000b200ff9e0b82 */ /* 0x000e620000000a00 */
[--C-:B------:R-:W-:Y:S02]  /*0a10*/  IMAD.WIDE.U32 R96, R185, 0x10, R104.reuse ;  /* 0x00000010b9607825 */ /* 0x100fe400078e0068 */
[----:B------:R0:W3:Y:S02]  /*0a20*/  LDG.E R182, desc[UR4][R164.64] ;  /* 0x00000004a4b67981 */ /* 0x0000e4000c1e1900 */
[----:B------:R-:W-:-:S02]  /*0a30*/  IMAD.WIDE.U32 R104, R193, 0x10, R104 ;  /* 0x00000010c1687825 */ /* 0x000fc400078e0068 */
[----:B------:R-:W3:Y:S04]  /*0a40*/  LDG.E.128 R92, desc[UR4][R92.64] ;  /* 0x000000045c5c7981 */ /* 0x000ee8000c1e1d00 */
[----:B------:R-:W3:Y:S01]  /*0a50*/  LDG.E.128 R104, desc[UR4][R104.64] ;  /* 0x0000000468687981 */ /* 0x000ee2000c1e1d00 */
[----:B------:R-:W-:Y:S01]  /*0a60*/  ISETP.NE.AND.EX P1, PT, RZ, UR11, PT, P1 ;  /* 0x0000000bff007c0c */ /* 0x000fe2000bf25310 */
[----:B0-----:R-:W0:Y:S02]  /*0a70*/  LDC.64 R164, c[0x0][0x240] ;  /* 0x00009000ffa47b82 */ /* 0x001e240000000a00 */
[----:B------:R-:W3:Y:S10]  /*0a80*/  LDG.E.128 R96, desc[UR4][R96.64] ;  /* 0x0000000460607981 */ /* 0x000ef4000c1e1d00 */
[----:B------:R-:W1:Y:S08]  /*0a90*/  @P1 LDC.64 R166, c[0x0][0x248] ;  /* 0x00009200ffa61b82 */ /* 0x000e700000000a00 */
[----:B------:R-:W1:Y:S01]  /*0aa0*/  @P1 LDC.64 R150, c[0x0][0x248] ;  /* 0x00009200ff961b82 */ /* 0x000e620000000a00 */
[----:B------:R-:W-:-:S04]  /*0ab0*/  @P0 IMAD.WIDE.U32 R172, R193, 0x10, R162 ;  /* 0x00000010c1ac0825 */ /* 0x000fc800078e00a2 */
[----:B0-----:R-:W-:Y:S01]  /*0ac0*/  IMAD.WIDE.U32 R162, R185, 0x8, R164 ;  /* 0x00000008b9a27825 */ /* 0x001fe200078e00a4 */
[----:B------:R-:W5:Y:S02]  /*0ad0*/  @P0 LDG.E.128 R64, desc[UR4][R172.64] ;  /* 0x00000004ac400981 */ /* 0x000f64000c1e1d00 */
[----:B------:R-:W0:Y:S03]  /*0ae0*/  @P1 LDC.64 R154, c[0x0][0x248] ;  /* 0x00009200ff9a1b82 */ /* 0x000e260000000a00 */
[----:B------:R-:W5:Y:S01]  /*0af0*/  LDG.E.64 R162, desc[UR4][R162.64] ;  /* 0x00000004a2a27981 */ /* 0x000f62000c1e1b00 */
[----:B-1----:R-:W-:-:S04]  /*0b00*/  @P1 IMAD.WIDE.U32 R166, R191, 0x8, R166 ;  /* 0x00000008bfa61825 */ /* 0x002fc800078e00a6 */
[----:B------:R-:W1:Y:S01]  /*0b10*/  @P1 LDC.64 R152, c[0x0][0x248] ;  /* 0x00009200ff981b82 */ /* 0x000e620000000a00 */
[----:B------:R0:W5:Y:S01]  /*0b20*/  @P1 LDG.E.64 R144, desc[UR4][R166.64] ;  /* 0x00000004a6901981 */ /* 0x000162000c1e1b00 */
[----:B------:R-:W-:-:S05]  /*0b30*/  @P1 IMAD.WIDE.U32 R150, R187, 0x8, R150 ;  /* 0x00000008bb961825 */ /* 0x000fca00078e0096 */
[----:B------:R0:W5:Y:S02]  /*0b40*/  @P1 LDG.E.64 R142, desc[UR4][R150.64] ;  /* 0x00000004968e1981 */ /* 0x000164000c1e1b00 */
[----:B0-----:R-:W-:-:S06]  /*0b50*/  IMAD.WIDE.U32 R166, R191, 0x8, R164 ;  /* 0x00000008bfa67825 */ /* 0x001fcc00078e00a4 */
[----:B------:R-:W5:Y:S01]  /*0b60*/  LDG.E.64 R166, desc[UR4][R166.64] ;  /* 0x00000004a6a67981 */ /* 0x000f62000c1e1b00 */
[----:B------:R-:W-:-:S04]  /*0b70*/  IMAD.WIDE.U32 R150, R187, 0x8, R164 ;  /* 0x00000008bb967825 */ /* 0x000fc800078e00a4 */
[C---:B------:R-:W-:Y:S02]  /*0b80*/  IMAD.WIDE.U32 R164, R189.reuse, 0x8, R164 ;  /* 0x00000008bda47825 */ /* 0x040fe400078e00a4 */
[----:B------:R-:W5:Y:S04]  /*0b90*/  LDG.E.64 R150, desc[UR4][R150.64] ;  /* 0x0000000496967981 */ /* 0x000f68000c1e1b00 */
[----:B------:R-:W5:Y:S01]  /*0ba0*/  LDG.E.64 R164, desc[UR4][R164.64] ;  /* 0x00000004a4a47981 */ /* 0x000f62000c1e1b00 */
[----:B------:R-:W-:-:S04]  /*0bb0*/  @P1 IMAD.WIDE.U32 R154, R189, 0x8, R154 ;  /* 0x00000008bd9a1825 */ /* 0x000fc800078e009a */
[----:B------:R-:W-:Y:S01]  /*0bc0*/  @P0 IMAD.WIDE.U32 R160, R185, 0x10, R160 ;  /* 0x00000010b9a00825 */ /* 0x000fe200078e00a0 */
[----:B------:R4:W5:Y:S03]  /*0bd0*/  @P1 LDG.E.64 R148, desc[UR4][R154.64] ;  /* 0x000000049a941981 */ /* 0x000966000c1e1b00 */
[----:B------:R-:W-:Y:S01]  /*0be0*/  @P0 IMAD.WIDE.U32 R156, R191, 0x10, R156 ;  /* 0x00000010bf9c0825 */ /* 0x000fe200078e009c */
[----:B------:R0:W5:Y:S03]  /*0bf0*/  @P0 LDG.E.128 R60, desc[UR4][R160.64] ;  /* 0x00000004a03c0981 */ /* 0x000166000c1e1d00 */
[----:B------:R-:W-:Y:S01]  /*0c00*/  @P0 IMAD.WIDE.U32 R158, R187, 0x10, R158 ;  /* 0x00000010bb9e0825 */ /* 0x000fe200078e009e */
[----:B------:R0:W5:Y:S03]  /*0c10*/  @P0 LDG.E.128 R52, desc[UR4][R156.64] ;  /* 0x000000049c340981 */ /* 0x000166000c1e1d00 */
[----:B-1----:R-:W-:Y:S01]  /*0c20*/  @P1 IMAD.WIDE.U32 R152, R185, 0x8, R152 ;  /* 0x00000008b9981825 */ /* 0x002fe200078e0098 */
[----:B------:R1:W5:Y:S04]  /*0c30*/  @P0 LDG.E.128 R56, desc[UR4][R158.64] ;  /* 0x000000049e380981 */ /* 0x000368000c1e1d00 */
[----:B------:R3:W5:Y:S01]  /*0c40*/  @P1 LDG.E.64 R146, desc[UR4][R152.64] ;  /* 0x0000000498921981 */ /* 0x000762000c1e1b00 */
[----:B------:R-:W-:Y:S01]  /*0c50*/  UMOV UR6, 0xffffffff ;  /* 0xffffffff00067882 */ /* 0x000fe20000000000 */
[----:B----4-:R-:W-:-:S02]  /*0c60*/  HADD2.F32 R154, -RZ, R76.H0_H0 ;  /* 0x2000004cff9a7230 */ /* 0x010fc40000004100 */
[----:B------:R-:W-:Y:S02]  /*0c70*/  HADD2.F32 R155, -RZ, R77.H0_H0 ;  /* 0x2000004dff9b7230 */ /* 0x000fe40000004100 */
[----:B------:R-:W-:Y:S02]  /*0c80*/  HADD2.F32 R76, -RZ, R76.H1_H1 ;  /* 0x3000004cff4c7230 */ /* 0x000fe40000004100 */
[--C-:B------:R-:W-:Y:S02]  /*0c90*/  HADD2.F32 R203, -RZ, R87.reuse.H0_H0 ;  /* 0x20000057ffcb7230 */ /* 0x100fe40000004100 */
[----:B------:R-:W-:Y:S01]  /*0ca0*/  HADD2.F32 R227, -RZ, R87.H1_H1 ;  /* 0x30000057ffe37230 */ /* 0x000fe20000004100 */
[----:B------:R-:W-:Y:S01]  /*0cb0*/  FSEL R184, R184, RZ, !P3 ;  /* 0x000000ffb8b87208 */ /* 0x000fe20005800000 */
[----:B------:R-:W-:Y:S02]  /*0cc0*/  HADD2.F32 R233, -RZ, R85.H0_H0 ;  /* 0x20000055ffe97230 */ /* 0x000fe40000004100 */
[----:B--2---:R-:W-:-:S02]  /*0cd0*/  HADD2.F32 R87, -RZ, R101.H0_H0 ;  /* 0x20000065ff577230 */ /* 0x004fc40000004100 */
[C---:B------:R-:W-:Y:S01]  /*0ce0*/  FADD.FTZ R205, -R184.reuse, R155 ;  /* 0x0000009bb8cd7221 */ /* 0x040fe20000010100 */
[----:B0-----:R-:W-:Y:S02]  /*0cf0*/  HADD2.F32 R160, -RZ, R80.H0_H0 ;  /* 0x20000050ffa07230 */ /* 0x001fe40000004100 */
[--C-:B------:R-:W-:Y:S02]  /*0d00*/  HADD2.F32 R209, -RZ, R83.reuse.H0_H0 ;  /* 0x20000053ffd17230 */ /* 0x100fe40000004100 */
[----:B------:R-:W-:Y:S02]  /*0d10*/  HADD2.F32 R207, -RZ, R83.H1_H1 ;  /* 0x30000053ffcf7230 */ /* 0x000fe40000004100 */
[C---:B------:R-:W-:Y:S01]  /*0d20*/  FADD.FTZ R83, -R184.reuse, R154 ;  /* 0x0000009ab8537221 */ /* 0x040fe20000010100 */
[----:B------:R-:W-:Y:S02]  /*0d30*/  HADD2.F32 R231, -RZ, R85.H1_H1 ;  /* 0x30000055ffe77230 */ /* 0x000fe40000004100 */
[----:B------:R-:W-:Y:S01]  /*0d40*/  FADD.FTZ R85, -R184, R76 ;  /* 0x0000004cb8557221 */ /* 0x000fe20000010100 */
[----:B------:R-:W-:-:S02]  /*0d50*/  HADD2.F32 R157, -RZ, R78.H0_H0 ;  /* 0x2000004eff9d7230 */ /* 0x000fc40000004100 */
[----:B------:R-:W-:Y:S01]  /*0d60*/  FADD.FTZ R155, -R184, R87 ;  /* 0x00000057b89b7221 */ /* 0x000fe20000010100 */
[----:B-1----:R-:W-:Y:S02]  /*0d70*/  HADD2.F32 R158, -RZ, R78.H1_H1 ;  /* 0x3000004eff9e7230 */ /* 0x002fe40000004100 */
[----:B------:R-:W-:Y:S01]  /*0d80*/  FMUL.FTZ R87, R121, R160 ;  /* 0x000000a079577220 */ /* 0x000fe20000410000 */
[----:B------:R-:W-:Y:S02]  /*0d90*/  HADD2.F32 R197, -RZ, R80.H1_H1 ;  /* 0x30000050ffc57230 */ /* 0x000fe40000004100 */
[----:B---3--:R-:W-:Y:S01]  /*0da0*/  FMUL.FTZ R76, R182, R83 ;  /* 0x00000053b64c7220 */ /* 0x008fe20000410000 */
[----:B------:R-:W-:Y:S02]  /*0db0*/  HADD2.F32 R159, -RZ, R79.H0_H0 ;  /* 0x2000004fff9f7230 */ /* 0x000fe40000004100 */
[--C-:B------:R-:W-:Y:S02]  /*0dc0*/  HADD2.F32 R214, -RZ, R82.reuse.H0_H0 ;  /* 0x20000052ffd67230 */ /* 0x100fe40000004100 */
[----:B------:R-:W-:-:S02]  /*0dd0*/  HADD2.F32 R78, -RZ, R82.H1_H1 ;  /* 0x30000052ff4e7230 */ /* 0x000fc40000004100 */
[--C-:B------:R-:W-:Y:S02]  /*0de0*/  HADD2.F32 R186, -RZ, R89.reuse.H0_H0 ;  /* 0x20000059ffba7230 */ /* 0x100fe40000004100 */
[----:B------:R-:W-:Y:S02]  /*0df0*/  HADD2.F32 R153, -RZ, R89.H1_H1 ;  /* 0x30000059ff997230 */ /* 0x000fe40000004100 */
[----:B------:R-:W-:Y:S02]  /*0e00*/  HADD2.F32 R77, -RZ, R77.H1_H1 ;  /* 0x3000004dff4d7230 */ /* 0x000fe40000004100 */
[--C-:B------:R-:W-:Y:S02]  /*0e10*/  HADD2.F32 R82, -RZ, R84.reuse.H0_H0 ;  /* 0x20000054ff527230 */ /* 0x100fe40000004100 */
[----:B------:R-:W-:Y:S02]  /*0e20*/  HADD2.F32 R235, -RZ, R84.H1_H1 ;  /* 0x30000054ffeb7230 */ /* 0x000fe40000004100 */
[----:B------:R-:W-:-:S02]  /*0e30*/  HADD2.F32 R89, -RZ, R102.H0_H0 ;  /* 0x20000066ff597230 */ /* 0x000fc40000004100 */
[----:B------:R-:W-:Y:S01]  /*0e40*/  FMUL.FTZ R210, R182, R85 ;  /* 0x00000055b6d27220 */ /* 0x000fe20000410000 */
[--C-:B------:R-:W-:Y:S02]  /*0e50*/  HADD2.F32 R84, -RZ, R86.reuse.H0_H0 ;  /* 0x20000056ff547230 */ /* 0x100fe40000004100 */
[----:B------:R-:W-:Y:S02]  /*0e60*/  HADD2.F32 R229, -RZ, R86.H1_H1 ;  /* 0x30000056ffe57230 */ /* 0x000fe40000004100 */
[--C-:B------:R-:W-:Y:S02]  /*0e70*/  HADD2.F32 R196, -RZ, R88.reuse.H0_H0 ;  /* 0x20000058ffc47230 */ /* 0x100fe40000004100 */
[----:B------:R-:W-:Y:S02]  /*0e80*/  HADD2.F32 R194, -RZ, R88.H1_H1 ;  /* 0x30000058ffc27230 */ /* 0x000fe40000004100 */
[----:B------:R-:W-:Y:S01]  /*0e90*/  FMUL.FTZ R85, R122, R197 ;  /* 0x000000c57a557220 */ /* 0x000fe20000410000 */
[----:B------:R-:W-:-:S02]  /*0ea0*/  HADD2.F32 R156, -RZ, R81.H0_H0 ;  /* 0x20000051ff9c7230 */ /* 0x000fc40000004100 */
[--C-:B------:R-:W-:Y:S02]  /*0eb0*/  HADD2.F32 R219, -RZ, R94.reuse.H0_H0 ;  /* 0x2000005effdb7230 */ /* 0x100fe40000004100 */
[----:B------:R-:W-:Y:S02]  /*0ec0*/  HADD2.F32 R217, -RZ, R94.H1_H1 ;  /* 0x3000005effd97230 */ /* 0x000fe40000004100 */
[--C-:B------:R-:W-:Y:S02]  /*0ed0*/  HADD2.F32 R86, -RZ, R100.reuse.H0_H0 ;  /* 0x20000064ff567230 */ /* 0x100fe40000004100 */
[----:B------:R-:W-:Y:S02]  /*0ee0*/  HADD2.F32 R199, -RZ, R100.H1_H1 ;  /* 0x30000064ffc77230 */ /* 0x000fe40000004100 */
[----:B------:R-:W-:Y:S01]  /*0ef0*/  FADD.FTZ R100, RZ, R87 ;  /* 0x00000057ff647221 */ /* 0x000fe20000010000 */
[----:B------:R-:W-:Y:S02]  /*0f00*/  HADD2.F32 R88, -RZ, R101.H1_H1 ;  /* 0x30000065ff587230 */ /* 0x000fe40000004100 */
[----:B------:R-:W-:Y:S01]  /*0f10*/  FADD.FTZ R241, -R184, R159 ;  /* 0x0000009fb8f17221 */ /* 0x000fe20000010100 */
[----:B------:R-:W-:-:S02]  /*0f20*/  HADD2.F32 R154, -RZ, R105.H0_H0 ;  /* 0x20000069ff9a7230 */ /* 0x000fc40000004100 */
[----:B------:R-:W-:Y:S02]  /*0f30*/  HADD2.F32 R94, -RZ, R105.H1_H1 ;  /* 0x30000069ff5e7230 */ /* 0x000fe40000004100 */
[----:B------:R-:W-:Y:S01]  /*0f40*/  FFMA.FTZ R105, R76, R87, RZ ;  /* 0x000000574c697223 */ /* 0x000fe200000100ff */
[----:B------:R-:W-:Y:S02]  /*0f50*/  HADD2.F32 R161, -RZ, R79.H1_H1 ;  /* 0x3000004fffa17230 */ /* 0x000fe40000004100 */
[C---:B------:R-:W-:Y:S01]  /*0f60*/  FADD.FTZ R211, -R184.reuse, R77 ;  /* 0x0000004db8d37221 */ /* 0x040fe20000010100 */
[--C-:B------:R-:W-:Y:S02]  /*0f70*/  HADD2.F32 R202, -RZ, R91.reuse.H0_H0 ;  /* 0x2000005bffca7230 */ /* 0x100fe40000004100 */
[C---:B------:R-:W-:Y:S01]  /*0f80*/  FADD.FTZ R159, -R184.reuse, R89 ;  /* 0x00000059b89f7221 */ /* 0x040fe20000010100 */
[----:B------:R-:W-:Y:S02]  /*0f90*/  HADD2.F32 R190, -RZ, R91.H1_H1 ;  /* 0x3000005bffbe7230 */ /* 0x000fe40000004100 */
[----:B------:R-:W-:Y:S01]  /*0fa0*/  FADD.FTZ R237, -R184, R157 ;  /* 0x0000009db8ed7221 */ /* 0x000fe20000010100 */
[----:B------:R-:W-:-:S02]  /*0fb0*/  HADD2.F32 R79, -RZ, R81.H1_H1 ;  /* 0x30000051ff4f7230 */ /* 0x000fc40000004100 */
[C---:B------:R-:W-:Y:S01]  /*0fc0*/  FADD.FTZ R91, -R184.reuse, R84 ;  /* 0x00000054b85b7221 */ /* 0x040fe20000010100 */
[--C-:B------:R-:W-:Y:S02]  /*0fd0*/  HADD2.F32 R200, -RZ, R107.reuse.H0_H0 ;  /* 0x2000006bffc87230 */ /* 0x100fe40000004100 */
[----:B------:R-:W-:Y:S01]  /*0fe0*/  FADD.FTZ R157, -R184, R88 ;  /* 0x00000058b89d7221 */ /* 0x000fe20000010100 */
[----:B------:R-:W-:Y:S02]  /*0ff0*/  HADD2.F32 R89, -RZ, R107.H1_H1 ;  /* 0x3000006bff597230 */ /* 0x000fe40000004100 */
[----:B------:R-:W-:Y:S01]  /*1000*/  FMUL.FTZ R84, R123, R156 ;  /* 0x0000009c7b547220 */ /* 0x000fe20000410000 */
[----:B------:R-:W-:Y:S01]  /*1010*/  FADD.FTZ R107, R100, R85 ;  /* 0x00000055646b7221 */ /* 0x000fe20000010000 */
[----:B------:R-:W-:Y:S01]  /*1020*/  FADD.FTZ R101, -R184, R86 ;  /* 0x00000056b8657221 */ /* 0x000fe20000010100 */
[----:B------:R-:W-:Y:S01]  /*1030*/  FMUL.FTZ R88, R182, R205 ;  /* 0x000000cdb6587220 */ /* 0x000fe20000410000 */
[----:B------:R-:W-:Y:S01]  /*1040*/  FFMA.FTZ R105, R210, R85, R105 ;  /* 0x00000055d2697223 */ /* 0x000fe20000010069 */
[----:B------:R-:W-:Y:S01]  /*1050*/  FMUL.FTZ R86, R182, R211 ;  /* 0x000000d3b6567220 */ /* 0x000fe20000410000 */
[C---:B------:R-:W-:Y:S01]  /*1060*/  FADD.FTZ R239, -R184.reuse, R158 ;  /* 0x0000009eb8ef7221 */ /* 0x040fe20000010100 */
[----:B------:R-:W-:Y:S01]  /*1070*/  FADD.FTZ R245, -R184, R82 ;  /* 0x00000052b8f57221 */ /* 0x000fe20000010100 */
[----:B------:R-:W-:Y:S01]  /*1080*/  FMUL.FTZ R83, R182, R237 ;  /* 0x000000edb6537220 */ /* 0x000fe20000410000 */
[-C--:B------:R-:W-:Y:S01]  /*1090*/  FMUL.FTZ R82, R124, R79.reuse ;  /* 0x0000004f7c527220 */ /* 0x080fe20000410000 */
[----:B------:R-:W-:Y:S01]  /*10a0*/  FADD.FTZ R107, R107, R84 ;  /* 0x000000546b6b7221 */ /* 0x000fe20000010000 */
[----:B------:R-:W-:Y:S01]  /*10b0*/  FFMA.FTZ R105, R88, R84, R105 ;  /* 0x0000005458697223 */ /* 0x000fe20000010069 */
        /* <DEDUP_REMOVED lines=8> */
[----:B------:R-:W-:-:S02]  /*1140*/  HADD2.F32 R221, -RZ, R93.H1_H1 ;  /* 0x3000005dffdd7230 */ /* 0x000fc40000004100 */
[----:B------:R-:W-:Y:S01]  /*1150*/  FADD.FTZ R243, -R184, R161 ;  /* 0x000000a1b8f37221 */ /* 0x000fe20000010100 */
[----:B------:R-:W-:Y:S01]  /*1160*/  FADD.FTZ R29, R78, R29 ;  /* 0x0000001d4e1d7221 */ /* 0x000fe20000010000 */
[----:B------:R-:W-:Y:S01]  /*1170*/  FMUL.FTZ R211, R182, R241 ;  /* 0x000000f1b6d37220 */ /* 0x000fe20000410000 */
[-C--:B------:R-:W-:Y:S01]  /*1180*/  FFMA.FTZ R0, R79, R78.reuse, R0 ;  /* 0x0000004e4f007223 */ /* 0x080fe20000010000 */
[----:B------:R-:W-:Y:S01]  /*1190*/  FMUL.FTZ R78, R126, R78 ;  /* 0x0000004e7e4e7220 */ /* 0x000fe20000410000 */
[----:B------:R-:W-:Y:S01]  /*11a0*/  FADD.FTZ R107, R107, R214 ;  /* 0x000000d66b6b7221 */ /* 0x000fe20000010000 */
[----:B------:R-:W-:Y:S01]  /*11b0*/  FFMA.FTZ R100, R83, R214, R100 ;  /* 0x000000d653647223 */ /* 0x000fe20000010064 */
[----:B------:R-:W-:Y:S01]  /*11c0*/  FADD.FTZ R221, -R184, R221 ;  /* 0x000000ddb8dd7221 */ /* 0x000fe20000010100 */
[--C-:B------:R-:W-:Y:S02]  /*11d0*/  HADD2.F32 R158, -RZ, R106.reuse.H0_H0 ;  /* 0x2000006aff9e7230 */ /* 0x100fe40000004100 */
[----:B------:R-:W-:Y:S01]  /*11e0*/  FADD.FTZ R32, R209, R32 ;  /* 0x00000020d1207221 */ /* 0x000fe20000010000 */
[----:B------:R-:W-:-:S02]  /*11f0*/  HADD2.F32 R161, -RZ, R106.H1_H1 ;  /* 0x3000006affa17230 */ /* 0x000fc40000004100 */
[----:B------:R-:W-:Y:S01]  /*1200*/  FMUL.FTZ R212, R182, R243 ;  /* 0x000000f3b6d47220 */ /* 0x000fe20000410000 */
[-C--:B------:R-:W-:Y:S01]  /*1210*/  FFMA.FTZ R4, R211, R209.reuse, R4 ;  /* 0x000000d1d3047223 */ /* 0x080fe20000010004 */
[----:B------:R-:W-:Y:S01]  /*1220*/  FMUL.FTZ R209, R127, R209 ;  /* 0x000000d17fd17220 */ /* 0x000fe20000410000 */
[----:B------:R-:W-:Y:S01]  /*1230*/  FADD.FTZ R106, R107, R78 ;  /* 0x0000004e6b6a7221 */ /* 0x000fe20000010000 */
[--C-:B------:R-:W-:Y:S02]  /*1240*/  HADD2.F32 R152, -RZ, R97.reuse.H0_H0 ;  /* 0x20000061ff987230 */ /* 0x100fe40000004100 */
[----:B------:R-:W-:Y:S01]  /*1250*/  FFMA.FTZ R100, R79, R78, R100 ;  /* 0x0000004e4f647223 */ /* 0x000fe20000010064 */
[----:B------:R-:W-:Y:S02]  /*1260*/  HADD2.F32 R97, -RZ, R97.H1_H1 ;  /* 0x30000061ff617230 */ /* 0x000fe40000004100 */
[----:B------:R-:W-:Y:S01]  /*1270*/  FADD.FTZ R235, -R184, R235 ;  /* 0x000000ebb8eb7221 */ /* 0x000fe20000010100 */
[----:B------:R-:W-:Y:S01]  /*1280*/  FADD.FTZ R31, R207, R31 ;  /* 0x0000001fcf1f7221 */ /* 0x000fe20000010000 */
[----:B------:R-:W-:Y:S01]  /*1290*/  FFMA.FTZ R3, R212, R207, R3 ;  /* 0x000000cfd4037223 */ /* 0x000fe20000010003 */
[C---:B------:R-:W-:Y:S01]  /*12a0*/  FMUL.FTZ R205, R182.reuse, R245 ;  /* 0x000000f5b6cd7220 */ /* 0x040fe20000410000 */
[----:B------:R-:W-:Y:S01]  /*12b0*/  FMUL.FTZ R172, R182, R221 ;  /* 0x000000ddb6ac7220 */ /* 0x000fe20000410000 */
[----:B------:R-:W-:Y:S01]  /*12c0*/  FMUL.FTZ R207, R128, R207 ;  /* 0x000000cf80cf7220 */ /* 0x000fe20000410000 */
[----:B------:R-:W-:Y:S01]  /*12d0*/  FADD.FTZ R106, R106, R209 ;  /* 0x000000d16a6a7221 */ /* 0x000fe20000010000 */
[----:B------:R-:W-:Y:S01]  /*12e0*/  FFMA.FTZ R221, R211, R209, R100 ;  /* 0x000000d1d3dd7223 */ /* 0x000fe20000010064 */
[----:B------:R-:W-:-:S02]  /*12f0*/  HADD2.F32 R223, -RZ, R93.H0_H0 ;  /* 0x2000005dffdf7230 */ /* 0x000fc40000004100 */
[C---:B------:R-:W-:Y:S01]  /*1300*/  FADD.FTZ R231, -R184.reuse, R231 ;  /* 0x000000e7b8e77221 */ /* 0x040fe20000010100 */
[----:B------:R-:W-:Y:S01]  /*1310*/  FADD.FTZ R233, -R184, R233 ;  /* 0x000000e9b8e97221 */ /* 0x000fe20000010100 */
[----:B------:R-:W-:Y:S01]  /*1320*/  FADD.FTZ R34, R196, R34 ;  /* 0x00000022c4227221 */ /* 0x000fe20000010000 */
[----:B------:R-:W-:Y:S01]  /*1330*/  FMUL.FTZ R198, R182, R235 ;  /* 0x000000ebb6c67220 */ /* 0x000fe20000410000 */
[-C--:B------:R-:W-:Y:S01]  /*1340*/  FFMA.FTZ R6, R205, R196.reuse, R6 ;  /* 0x000000c4cd067223 */ /* 0x080fe20000010006 */
[----:B------:R-:W-:Y:S01]  /*1350*/  FADD.FTZ R43, R97, R43 ;  /* 0x0000002b612b7221 */ /* 0x000fe20000010000 */
[-C--:B------:R-:W-:Y:S01]  /*1360*/  FFMA.FTZ R15, R172, R97.reuse, R15 ;  /* 0x00000061ac0f7223 */ /* 0x080fe2000001000f */
        /* <DEDUP_REMOVED lines=8> */
[----:B------:R-:W-:-:S02]  /*13f0*/  HADD2.F32 R195, -RZ, R103.H0_H0 ;  /* 0x20000067ffc37230 */ /* 0x000fc40000004100 */
[----:B------:R-:W-:Y:S01]  /*1400*/  FADD.FTZ R223, -R184, R223 ;  /* 0x000000dfb8df7221 */ /* 0x000fe20000010100 */
[----:B------:R-:W-:Y:S01]  /*1410*/  FADD.FTZ R33, R194, R33 ;  /* 0x00000021c2217221 */ /* 0x000fe20000010000 */
[----:B------:R-:W-:Y:S01]  /*1420*/  FMUL.FTZ R197, R182, R233 ;  /* 0x000000e9b6c57220 */ /* 0x000fe20000410000 */
[-C--:B------:R-:W-:Y:S01]  /*1430*/  FFMA.FTZ R5, R198, R194.reuse, R5 ;  /* 0x000000c2c6057223 */ /* 0x080fe20000010005 */
[--C-:B------:R-:W-:Y:S02]  /*1440*/  HADD2.F32 R201, -RZ, R92.reuse.H0_H0 ;  /* 0x2000005cffc97230 */ /* 0x100fe40000004100 */
[----:B------:R-:W-:Y:S01]  /*1450*/  FMUL.FTZ R194, R130, R194 ;  /* 0x000000c282c27220 */ /* 0x000fe20000410000 */
[----:B------:R-:W-:Y:S02]  /*1460*/  HADD2.F32 R225, -RZ, R92.H1_H1 ;  /* 0x3000005cffe17230 */ /* 0x000fe40000004100 */
[----:B------:R-:W-:Y:S01]  /*1470*/  FMUL.FTZ R107, R182, R219 ;  /* 0x000000dbb66b7220 */ /* 0x000fe20000410000 */
[----:B------:R-:W-:-:S02]  /*1480*/  HADD2.F32 R103, -RZ, R103.H1_H1 ;  /* 0x30000067ff677230 */ /* 0x000fc40000004100 */
[----:B------:R-:W-:Y:S01]  /*1490*/  FADD.FTZ R97, R97, R196 ;  /* 0x000000c461617221 */ /* 0x000fe20000010000 */
[--C-:B------:R-:W-:Y:S02]  /*14a0*/  HADD2.F32 R188, -RZ, R96.reuse.H0_H0 ;  /* 0x20000060ffbc7230 */ /* 0x100fe40000004100 */
[----:B------:R-:W-:Y:S01]  /*14b0*/  FMUL.FTZ R92, R182, R91 ;  /* 0x0000005bb65c7220 */ /* 0x000fe20000410000 */
[----:B------:R-:W-:Y:S02]  /*14c0*/  HADD2.F32 R173, -RZ, R96.H1_H1 ;  /* 0x30000060ffad7230 */ /* 0x000fe40000004100 */
[----:B------:R-:W-:Y:S01]  /*14d0*/  FFMA.FTZ R219, R205, R196, R100 ;  /* 0x000000c4cddb7223 */ /* 0x000fe20000010064 */
[----:B------:R-:W-:Y:S02]  /*14e0*/  HADD2.F32 R96, -RZ, R98.H0_H0 ;  /* 0x20000062ff607230 */ /* 0x000fe40000004100 */
[----:B------:R-:W-:Y:S01]  /*14f0*/  FADD.FTZ R35, R153, R35 ;  /* 0x0000002399237221 */ /* 0x000fe20000010000 */
[-C--:B------:R-:W-:Y:S01]  /*1500*/  FFMA.FTZ R7, R192, R153.reuse, R7 ;  /* 0x00000099c0077223 */ /* 0x080fe20000010007 */
[----:B------:R-:W-:Y:S01]  /*1510*/  FMUL.FTZ R91, R132, R153 ;  /* 0x00000099845b7220 */ /* 0x000fe20000410000 */
[----:B------:R-:W-:Y:S01]  /*1520*/  FADD.FTZ R36, R186, R36 ;  /* 0x00000024ba247221 */ /* 0x000fe20000010000 */
[-C--:B------:R-:W-:Y:S01]  /*1530*/  FFMA.FTZ R8, R197, R186.reuse, R8 ;  /* 0x000000bac5087223 */ /* 0x080fe20000010008 */
[----:B------:R-:W-:Y:S01]  /*1540*/  FMUL.FTZ R153, R182, R223 ;  /* 0x000000dfb6997220 */ /* 0x000fe20000410000 */
[----:B------:R-:W-:Y:S01]  /*1550*/  FADD.FTZ R217, -R184, R217 ;  /* 0x000000d9b8d97221 */ /* 0x000fe20000010100 */
[----:B------:R-:W-:Y:S01]  /*1560*/  FMUL.FTZ R186, R131, R186 ;  /* 0x000000ba83ba7220 */ /* 0x000fe20000410000 */
[----:B------:R-:W-:Y:S01]  /*1570*/  FADD.FTZ R97, R97, R194 ;  /* 0x000000c261617221 */ /* 0x000fe20000010000 */
[----:B------:R-:W-:-:S02]  /*1580*/  HADD2.F32 R93, -RZ, R102.H1_H1 ;  /* 0x30000066ff5d7230 */ /* 0x000fc40000004100 */
[----:B------:R-:W-:Y:S01]  /*1590*/  FADD.FTZ R77, -R184, R103 ;  /* 0x00000067b84d7221 */ /* 0x000fe20000010100 */
[----:B------:R-:W-:Y:S01]  /*15a0*/  FFMA.FTZ R100, R198, R194, R219 ;  /* 0x000000c2c6647223 */ /* 0x000fe200000100db */
[----:B------:R-:W-:Y:S02]  /*15b0*/  HADD2.F32 R81, -RZ, R90.H0_H0 ;  /* 0x2000005aff517230 */ /* 0x000fe40000004100 */
[----:B------:R-:W-:Y:S01]  /*15c0*/  FADD.FTZ R229, -R184, R229 ;  /* 0x000000e5b8e57221 */ /* 0x000fe20000010100 */
[----:B------:R-:W-:Y:S02]  /*15d0*/  HADD2.F32 R215, -RZ, R95.H0_H0 ;  /* 0x2000005fffd77230 */ /* 0x000fe40000004100 */
[----:B------:R-:W-:Y:S01]  /*15e0*/  FADD.FTZ R44, R152, R44 ;  /* 0x0000002c982c7221 */ /* 0x000fe20000010000 */
[--C-:B------:R-:W-:Y:S02]  /*15f0*/  HADD2.F32 R102, -RZ, R104.reuse.H0_H0 ;  /* 0x20000068ff667230 */ /* 0x100fe40000004100 */
[----:B------:R-:W-:Y:S01]  /*1600*/  FFMA.FTZ R16, R153, R152, R16 ;  /* 0x0000009899107223 */ /* 0x000fe20000010010 */
[----:B------:R-:W-:-:S02]  /*1610*/  HADD2.F32 R103, -RZ, R104.H1_H1 ;  /* 0x30000068ff677230 */ /* 0x000fc40000004100 */
[----:B------:R-:W-:Y:S01]  /*1620*/  FMUL.FTZ R104, R139, R152 ;  /* 0x000000988b687220 */ /* 0x000fe20000410000 */
[----:B------:R-:W-:Y:S01]  /*1630*/  FADD.FTZ R46, R96, R46 ;  /* 0x0000002e602e7221 */ /* 0x000fe20000010000 */
[-C--:B------:R-:W-:Y:S01]  /*1640*/  FFMA.FTZ R18, R107, R96.reuse, R18 ;  /* 0x000000606b127223 */ /* 0x080fe20000010012 */
[----:B------:R-:W-:Y:S01]  /*1650*/  FMUL.FTZ R106, R141, R96 ;  /* 0x000000608d6a7220 */ /* 0x000fe20000410000 */
[----:B------:R-:W-:Y:S01]  /*1660*/  FMUL.FTZ R96, R182, R217 ;  /* 0x000000d9b6607220 */ /* 0x000fe20000410000 */
[----:B------:R-:W-:Y:S01]  /*1670*/  FADD.FTZ R152, R97, R186 ;  /* 0x000000ba61987221 */ /* 0x000fe20000010000 */
[----:B------:R-:W-:Y:S01]  /*1680*/  FFMA.FTZ R217, R197, R186, R100 ;  /* 0x000000bac5d97223 */ /* 0x000fe20000010064 */
[----:B------:R-:W-:Y:S02]  /*1690*/  HADD2.F32 R80, -RZ, R90.H1_H1 ;  /* 0x3000005aff507230 */ /* 0x000fe40000004100 */
[C---:B------:R-:W-:Y:S01]  /*16a0*/  FADD.FTZ R203, -R184.reuse, R203 ;  /* 0x000000cbb8cb7221 */ /* 0x040fe20000010100 */
[----:B------:R-:W-:Y:S01]  /*16b0*/  FADD.FTZ R215, -R184, R215 ;  /* 0x000000d7b8d77221 */ /* 0x000fe20000010100 */
        /* <DEDUP_REMOVED lines=12> */
[----:B------:R-:W-:Y:S01]  /*1780*/  FMUL.FTZ R80, R134, R80 ;  /* 0x0000005086507220 */ /* 0x000fe20000410000 */
[----:B------:R-:W-:Y:S01]  /*1790*/  FADD.FTZ R215, R152, R81 ;  /* 0x0000005198d77221 */ /* 0x000fe20000010000 */
[----:B------:R-:W-:Y:S01]  /*17a0*/  FFMA.FTZ R217, R92, R81, R217 ;  /* 0x000000515cd97223 */ /* 0x000fe200000100d9 */
[----:B------:R-:W-:Y:S01]  /*17b0*/  FADD.FTZ R201, -R184, R201 ;  /* 0x000000c9b8c97221 */ /* 0x000fe20000010100 */
[----:B------:R-:W-:Y:S01]  /*17c0*/  FADD.FTZ R40, R202, R40 ;  /* 0x00000028ca287221 */ /* 0x000fe20000010000 */
[----:B------:R-:W-:Y:S01]  /*17d0*/  FMUL.FTZ R204, R182, R227 ;  /* 0x000000e3b6cc7220 */ /* 0x000fe20000410000 */
[-C--:B------:R-:W-:Y:S01]  /*17e0*/  FFMA.FTZ R12, R203, R202.reuse, R12 ;  /* 0x000000cacb0c7223 */ /* 0x080fe2000001000c */
[----:B------:R-:W-:Y:S01]  /*17f0*/  FADD.FTZ R213, -R184, R213 ;  /* 0x000000d5b8d57221 */ /* 0x000fe20000010100 */
[----:B------:R-:W-:Y:S01]  /*1800*/  FMUL.FTZ R202, R135, R202 ;  /* 0x000000ca87ca7220 */ /* 0x000fe20000410000 */
[----:B------:R-:W-:Y:S01]  /*1810*/  FADD.FTZ R215, R215, R80 ;  /* 0x00000050d7d77221 */ /* 0x000fe20000010000 */
[----:B------:R-:W-:Y:S01]  /*1820*/  FFMA.FTZ R152, R90, R80, R217 ;  /* 0x000000505a987223 */ /* 0x000fe200000100d9 */
        /* <DEDUP_REMOVED lines=8> */
[C---:B------:R-:W-:Y:S01]  /*18b0*/  FADD.FTZ R199, -R184.reuse, R199 ;  /* 0x000000c7b8c77221 */ /* 0x040fe20000010100 */
[C---:B------:R-:W-:Y:S01]  /*18c0*/  FADD.FTZ R93, -R184.reuse, R93 ;  /* 0x0000005db85d7221 */ /* 0x040fe20000010100 */
        /* <DEDUP_REMOVED lines=24> */
[----:B------:R-:W-:-:S02]  /*1a50*/  HADD2.F32 R98, -RZ, R99.H0_H0 ;  /* 0x20000063ff627230 */ /* 0x000fc40000004100 */
[----:B------:R-:W-:Y:S01]  /*1a60*/  FADD.FTZ R45, R95, R45 ;  /* 0x0000002d5f2d7221 */ /* 0x000fe20000010000 */
[-C--:B------:R-:W-:Y:S01]  /*1a70*/  FFMA.FTZ R17, R96, R95.reuse, R17 ;  /* 0x0000005f60117223 */ /* 0x080fe20000010011 */
[----:B------:R-:W-:Y:S01]  /*1a80*/  FMUL.FTZ R95, R168, R95 ;  /* 0x0000005fa85f7220 */ /* 0x000fe20000410000 */
[----:B------:R-:W-:Y:S01]  /*1a90*/  FADD.FTZ R160, R213, R106 ;  /* 0x0000006ad5a07221 */ /* 0x000fe20000010000 */
[----:B------:R-:W-:Y:S01]  /*1aa0*/  FFMA.FTZ R199, R107, R106, R156 ;  /* 0x0000006a6bc77223 */ /* 0x000fe2000001009c */
[----:B------:R-:W-:Y:S02]  /*1ab0*/  HADD2.F32 R99, -RZ, R99.H1_H1 ;  /* 0x30000063ff637230 */ /* 0x000fe40000004100 */
        /* <DEDUP_REMOVED lines=31> */
[----:B------:R-:W-:Y:S01]  /*1cb0*/  FFMA.FTZ R94, R152, R103, R199 ;  /* 0x00000067985e7223 */ /* 0x000fe200000100c7 */
[----:B------:R-:W-:-:S02]  /*1cc0*/  FMUL.FTZ R159, R182, R159 ;  /* 0x0000009fb69f7220 */ /* 0x000fc40000410000 */
        /* <DEDUP_REMOVED lines=46> */
.L_x_706:
[----:B-1----:R-:W-:Y:S01]  /*1fb0*/  FADD.FTZ R89, R208, R89 ;  /* 0x00000059d0597221 */ /* 0x002fe20000010000 */
[----:B--2---:R-:W-:Y:S01]  /*1fc0*/  FADD.FTZ R93, R216, R93 ;  /* 0x0000005dd85d7221 */ /* 0x004fe20000010000 */
[----:B-----5:R-:W-:Y:S02]  /*1fd0*/  LOP3.LUT P6, RZ, R166, 0xff00, RZ, 0xc0, !PT ;  /* 0x0000ff00a6ff7812 */ /* 0x020fe400078cc0ff */
[----:B------:R-:W-:Y:S01]  /*1fe0*/  FMUL.FTZ R89, R89, UR9 ;  /* 0x0000000959597c20 */ /* 0x000fe20008410000 */
[----:B0-----:R-:W-:Y:S01]  /*1ff0*/  FMUL.FTZ R208, R93, UR9 ;  /* 0x000000095dd07c20 */ /* 0x001fe20008410000 */
[----:B------:R-:W-:Y:S02]  /*2000*/  @P1 MOV R93, R144 ;  /* 0x00000090005d1202 */ /* 0x000fe40000000f00 */
[----:B------:R-:W-:Y:S02]  /*2010*/  @P1 LOP3.LUT P2, RZ, R144, 0xff00, RZ, 0xc0, !PT ;  /* 0x0000ff0090ff1812 */ /* 0x000fe4000784c0ff */
[----:B------:R-:W-:-:S02]  /*2020*/  FSEL R199, R89, RZ, !P3 ;  /* 0x000000ff59c77208 */ /* 0x000fc40005800000 */
[----:B------:R-:W-:Y:S02]  /*2030*/  MOV R89, R166 ;  /* 0x000000a600597202 */ /* 0x000fe40000000f00 */
[----:B------:R-:W-:Y:S01]  /*2040*/  @P1 LOP3.LUT P5, RZ, R93, 0xff, RZ, 0xc0, !PT ;  /* 0x000000ff5dff1812 */ /* 0x000fe200078ac0ff */
[-CC-:B------:R-:W-:Y:S01]  /*2050*/  FFMA.FTZ R76, R76, R208.reuse, R199.reuse ;  /* 0x000000d04c4c7223 */ /* 0x180fe200000100c7 */
[-CC-:B------:R-:W-:Y:S01]  /*2060*/  FFMA.FTZ R210, R210, R208.reuse, R199.reuse ;  /* 0x000000d0d2d27223 */ /* 0x180fe200000100c7 */
[----:B------:R-:W-:Y:S01]  /*2070*/  LOP3.LUT P4, RZ, R89, 0xff, RZ, 0xc0, !PT ;  /* 0x000000ff59ff7812 */ /* 0x000fe2000788c0ff */
[-CC-:B------:R-:W-:Y:S01]  /*2080*/  FFMA.FTZ R83, R83, R208.reuse, R199.reuse ;  /* 0x000000d053537223 */ /* 0x180fe200000100c7 */
[-CC-:B------:R-:W-:Y:S01]  /*2090*/  FFMA.FTZ R89, R88, R208.reuse, R199.reuse ;  /* 0x000000d058597223 */ /* 0x180fe200000100c7 */
[-CC-:B------:R-:W-:Y:S01]  /*20a0*/  FFMA.FTZ R93, R86, R208.reuse, R199.reuse ;  /* 0x000000d0565d7223 */ /* 0x180fe200000100c7 */
[----:B------:R-:W-:Y:S01]  /*20b0*/  FADD.FTZ R87, R87, -R76 ;  /* 0x8000004c57577221 */ /* 0x000fe20000010000 */
[----:B------:R-:W-:Y:S01]  /*20c0*/  FADD.FTZ R85, R85, -R210 ;  /* 0x800000d255557221 */ /* 0x000fe20000010000 */
[----:B------:R-:W-:Y:S01]  /*20d0*/  FFMA.FTZ R79, R79, R208, R199 ;  /* 0x000000d04f4f7223 */ /* 0x000fe200000100c7 */
[----:B------:R-:W-:Y:S01]  /*20e0*/  FADD.FTZ R215, R214, -R83 ;  /* 0x80000053d6d77221 */ /* 0x000fe20000010000 */
[----:B------:R-:W-:Y:S01]  /*20f0*/  FADD.FTZ R213, R84, -R89 ;  /* 0x8000005954d57221 */ /* 0x000fe20000010000 */
[----:B------:R-:W-:Y:S01]  /*2100*/  FADD.FTZ R93, R82, -R93 ;  /* 0x8000005d525d7221 */ /* 0x000fe20000010000 */
[----:B------:R-:W-:-:S02]  /*2110*/  @P0 HADD2.F32 R83, -RZ, R52.H0_H0 ;  /* 0x20000034ff530230 */ /* 0x000fc40000004100 */
[C---:B------:R-:W-:Y:S01]  /*2120*/  FMUL.FTZ R88, R182.reuse, R87 ;  /* 0x00000057b6587220 */ /* 0x040fe20000410000 */
[----:B------:R-:W-:Y:S01]  /*2130*/  FMUL.FTZ R89, R182, R85 ;  /* 0x00000055b6597220 */ /* 0x000fe20000410000 */
[----:B------:R-:W-:Y:S01]  /*2140*/  FADD.FTZ R85, R78, -R79 ;  /* 0x8000004f4e557221 */ /* 0x000fe20000010000 */
[--C-:B------:R-:W-:Y:S02]  /*2150*/  @P0 HADD2.F32 R79, -RZ, R53.reuse.H1_H1 ;  /* 0x30000035ff4f0230 */ /* 0x100fe40000004100 */
[----:B------:R-:W-:Y:S01]  /*2160*/  FMUL.FTZ R214, R182, R93 ;  /* 0x0000005db6d67220 */ /* 0x000fe20000410000 */
[----:B------:R-:W-:Y:S02]  /*2170*/  @P0 HADD2.F32 R76, -RZ, R52.H1_H1 ;  /* 0x30000034ff4c0230 */ /* 0x000fe40000004100 */
[----:B------:R-:W-:Y:S01]  /*2180*/  @P0 FADD.FTZ R88, R88, R83 ;  /* 0x0000005358580221 */ /* 0x000fe20000010000 */
[----:B------:R-:W-:Y:S02]  /*2190*/  @P0 HADD2.F32 R82, -RZ, R53.H0_H0 ;  /* 0x20000035ff520230 */ /* 0x000fe40000004100 */
[----:B------:R-:W-:Y:S01]  /*21a0*/  FMUL.FTZ R213, R182, R213 ;  /* 0x000000d5b6d57220 */ /* 0x000fe20000410000 */
[----:B------:R-:W-:Y:S01]  /*21b0*/  @P0 FADD.FTZ R214, R214, R79 ;  /* 0x0000004fd6d60221 */ /* 0x000fe20000010000 */
[----:B------:R-:W-:Y:S01]  /*21c0*/  @P0 FADD.FTZ R89, R89, R76 ;  /* 0x0000004c59590221 */ /* 0x000fe20000010000 */
[----:B------:R-:W-:Y:S01]  /*21d0*/  FMUL.FTZ R79, R88, UR14 ;  /* 0x0000000e584f7c20 */ /* 0x000fe20008410000 */
[----:B------:R-:W-:Y:S01]  /*21e0*/  @P0 FADD.FTZ R213, R213, R82 ;  /* 0x00000052d5d50221 */ /* 0x000fe20000010000 */
[----:B------:R-:W-:-:S02]  /*21f0*/  @P0 HADD2.F32 R76, -RZ, R54.H0_H0 ;  /* 0x20000036ff4c0230 */ /* 0x000fc40000004100 */
[C---:B------:R-:W-:Y:S01]  /*2200*/  FMUL.FTZ R215, R182.reuse, R215 ;  /* 0x000000d7b6d77220 */ /* 0x040fe20000410000 */
[----:B------:R-:W-:Y:S01]  /*2210*/  FMUL.FTZ R216, R182, R85 ;  /* 0x00000055b6d87220 */ /* 0x000fe20000410000 */
[----:B------:R-:W-:Y:S01]  /*2220*/  FSEL R82, R79, RZ, P4 ;  /* 0x000000ff4f527208 */ /* 0x000fe20002000000 */
[----:B------:R-:W-:Y:S01]  /*2230*/  FMUL.FTZ R85, R213, UR14 ;  /* 0x0000000ed5557c20 */ /* 0x000fe20008410000 */
[----:B------:R-:W-:Y:S01]  /*2240*/  @P0 FADD.FTZ R215, R215, R76 ;  /* 0x0000004cd7d70221 */ /* 0x000fe20000010000 */
[----:B------:R-:W-:Y:S01]  /*2250*/  LOP3.LUT P4, RZ, R166, 0xff0000, RZ, 0xc0, !PT ;  /* 0x00ff0000a6ff7812 */ /* 0x000fe2000788c0ff */
[----:B------:R-:W-:Y:S01]  /*2260*/  @P0 HADD2.F32 R83, -RZ, R54.H1_H1 ;  /* 0x30000036ff530230 */ /* 0x000fe20000004100 */
[----:B------:R-:W-:Y:S01]  /*2270*/  @P1 FSEL R79, R79, RZ, P5 ;  /* 0x000000ff4f4f1208 */ /* 0x000fe20002800000 */
[----:B------:R-:W-:Y:S01]  /*2280*/  FMUL.FTZ R217, R215, UR14 ;  /* 0x0000000ed7d97c20 */ /* 0x000fe20008410000 */
[----:B------:R-:W-:Y:S01]  /*2290*/  @P1 LOP3.LUT P5, RZ, R144, 0xff0000, RZ, 0xc0, !PT ;  /* 0x00ff000090ff1812 */ /* 0x000fe200078ac0ff */
[----:B------:R-:W-:Y:S01]  /*22a0*/  FMUL.FTZ R84, R89, UR14 ;  /* 0x0000000e59547c20 */ /* 0x000fe20008410000 */
[----:B------:R-:W-:Y:S01]  /*22b0*/  FSEL R93, R85, RZ, P4 ;  /* 0x000000ff555d7208 */ /* 0x000fe20002000000 */
[----:B------:R-:W-:Y:S01]  /*22c0*/  @P0 FADD.FTZ R216, R216, R83 ;  /* 0x00000053d8d80221 */ /* 0x000fe20000010000 */
[----:B------:R-:W-:Y:S01]  /*22d0*/  LOP3.LUT P4, RZ, R167, 0xff, RZ, 0xc0, !PT ;  /* 0x000000ffa7ff7812 */ /* 0x000fe2000788c0ff */
[----:B------:R-:W-:Y:S01]  /*22e0*/  FMUL.FTZ R86, R214, UR14 ;  /* 0x0000000ed6567c20 */ /* 0x000fe20008410000 */
[----:B------:R-:W-:Y:S01]  /*22f0*/  @P1 FSEL R85, R85, RZ, P5 ;  /* 0x000000ff55551208 */ /* 0x000fe20002800000 */
[-CC-:B------:R-:W-:Y:S01]  /*2300*/  FFMA.FTZ R212, R212, R208.reuse, R199.reuse ;  /* 0x000000d0d4d47223 */ /* 0x180fe200000100c7 */
[----:B------:R-:W-:Y:S01]  /*2310*/  @P1 LOP3.LUT P5, RZ, R145, 0xff, RZ, 0xc0, !PT ;  /* 0x000000ff91ff1812 */ /* 0x000fe200078ac0ff */
[--C-:B------:R-:W-:Y:S01]  /*2320*/  FFMA.FTZ R192, R192, R208, R199.reuse ;  /* 0x000000d0c0c07223 */ /* 0x100fe200000100c7 */
[----:B------:R-:W-:Y:S01]  /*2330*/  MOV R76, R150 ;  /* 0x00000096004c7202 */ /* 0x000fe20000000f00 */
[----:B------:R-:W-:Y:S01]  /*2340*/  FADD.FTZ R207, R207, -R212 ;  /* 0x800000d4cfcf7221 */ /* 0x000fe20000010000 */
[----:B------:R-:W-:Y:S01]  /*2350*/  FSEL R78, R217, RZ, P4 ;  /* 0x000000ffd94e7208 */ /* 0x000fe20002000000 */
[-CC-:B------:R-:W-:Y:S01]  /*2360*/  FFMA.FTZ R205, R205, R208.reuse, R199.reuse ;  /* 0x000000d0cdcd7223 */ /* 0x180fe200000100c7 */
[----:B------:R-:W-:Y:S01]  /*2370*/  @P1 FSEL R217, R217, RZ, P5 ;  /* 0x000000ffd9d91208 */ /* 0x000fe20002800000 */
[-CC-:B------:R-:W-:Y:S01]  /*2380*/  FFMA.FTZ R92, R92, R208.reuse, R199.reuse ;  /* 0x000000d05c5c7223 */ /* 0x180fe200000100c7 */
[----:B------:R-:W-:Y:S01]  /*2390*/  LOP3.LUT P5, RZ, R76, 0xff, RZ, 0xc0, !PT ;  /* 0x000000ff4cff7812 */ /* 0x000fe200078ac0ff */
[-CC-:B------:R-:W-:Y:S01]  /*23a0*/  FFMA.FTZ R76, R211, R208.reuse, R199.reuse ;  /* 0x000000d0d34c7223 */ /* 0x180fe200000100c7 */
[----:B------:R-:W-:Y:S01]  /*23b0*/  FSEL R83, R84, RZ, P6 ;  /* 0x000000ff54537208 */ /* 0x000fe20003000000 */
[----:B------:R-:W-:Y:S01]  /*23c0*/  FADD.FTZ R211, R91, -R192 ;  /* 0x800000c05bd37221 */ /* 0x000fe20000010000 */
[----:B------:R-:W-:Y:S01]  /*23d0*/  LOP3.LUT P6, RZ, R166, 0xff000000, RZ, 0xc0, !PT ;  /* 0xff000000a6ff7812 */ /* 0x000fe200078cc0ff */
[----:B------:R-:W-:Y:S01]  /*23e0*/  FADD.FTZ R209, R209, -R76 ;  /* 0x8000004cd1d17221 */ /* 0x000fe20000010000 */
[----:B------:R-:W-:Y:S01]  /*23f0*/  @P1 FSEL R84, R84, RZ, P2 ;  /* 0x000000ff54541208 */ /* 0x000fe20001000000 */
[--C-:B------:R-:W-:Y:S01]  /*2400*/  @P0 HADD2.F32 R76, -RZ, R55.reuse.H0_H0 ;  /* 0x20000037ff4c0230 */ /* 0x100fe20000004100 */
[----:B------:R-:W-:Y:S01]  /*2410*/  @P1 LOP3.LUT P2, RZ, R144, 0xff000000, RZ, 0xc0, !PT ;  /* 0xff00000090ff1812 */ /* 0x000fe2000784c0ff */
[----:B------:R-:W-:Y:S01]  /*2420*/  FMUL.FTZ R229, R182, R209 ;  /* 0x000000d1b6e57220 */ /* 0x000fe20000410000 */
[C---:B------:R-:W-:Y:S01]  /*2430*/  FSEL R210, R86.reuse, RZ, P6 ;  /* 0x000000ff56d27208 */ /* 0x040fe20003000000 */
[----:B------:R-:W-:Y:S01]  /*2440*/  @P0 HADD2.F32 R91, -RZ, R55.H1_H1 ;  /* 0x30000037ff5b0230 */ /* 0x000fe20000004100 */
[----:B------:R-:W-:Y:S01]  /*2450*/  @P1 FSEL R86, R86, RZ, P2 ;  /* 0x000000ff56561208 */ /* 0x000fe20001000000 */
[----:B------:R-:W-:Y:S01]  /*2460*/  FMUL.FTZ R230, R182, R207 ;  /* 0x000000cfb6e67220 */ /* 0x000fe20000410000 */
[----:B------:R-:W-:Y:S01]  /*2470*/  LOP3.LUT P6, RZ, R167, 0xff00, RZ, 0xc0, !PT ;  /* 0x0000ff00a7ff7812 */ /* 0x000fe200078cc0ff */
[----:B------:R-:W-:Y:S01]  /*2480*/  @P0 FADD.FTZ R229, R229, R76 ;  /* 0x0000004ce5e50221 */ /* 0x000fe20000010000 */
[C---:B------:R-:W-:Y:S01]  /*2490*/  LOP3.LUT P2, RZ, R167.reuse, 0xff0000, RZ, 0xc0, !PT ;  /* 0x00ff0000a7ff7812 */ /* 0x040fe2000784c0ff */
[-CC-:B------:R-:W-:Y:S01]  /*24a0*/  FFMA.FTZ R219, R90, R208.reuse, R199.reuse ;  /* 0x000000d05adb7223 */ /* 0x180fe200000100c7 */
[----:B------:R-:W-:Y:S01]  /*24b0*/  LOP3.LUT P4, RZ, R167, 0xff000000, RZ, 0xc0, !PT ;  /* 0xff000000a7ff7812 */ /* 0x000fe2000788c0ff */
[-C--:B------:R-:W-:Y:S01]  /*24c0*/  FFMA.FTZ R167, R198, R208.reuse, R199 ;  /* 0x000000d0c6a77223 */ /* 0x080fe200000100c7 */
[----:B------:R-:W-:Y:S01]  /*24d0*/  FADD.FTZ R205, R196, -R205 ;  /* 0x800000cdc4cd7221 */ /* 0x000fe20000010000 */
[----:B------:R-:W-:Y:S01]  /*24e0*/  FADD.FTZ R223, R81, -R92 ;  /* 0x8000005c51df7221 */ /* 0x000fe20000010000 */
[----:B------:R-:W-:Y:S01]  /*24f0*/  FFMA.FTZ R197, R197, R208, R199 ;  /* 0x000000d0c5c57223 */ /* 0x000fe200000100c7 */
[----:B------:R-:W-:Y:S01]  /*2500*/  FADD.FTZ R167, R194, -R167 ;  /* 0x800000a7c2a77221 */ /* 0x000fe20000010000 */
[----:B------:R-:W-:Y:S01]  /*2510*/  @P0 FADD.FTZ R230, R230, R91 ;  /* 0x0000005be6e60221 */ /* 0x000fe20000010000 */
[----:B------:R-:W-:-:S02]  /*2520*/  @P0 HADD2.F32 R81, -RZ, R56.H1_H1 ;  /* 0x30000038ff510230 */ /* 0x000fc40000004100 */
[----:B------:R-:W-:Y:S01]  /*2530*/  FMUL.FTZ R226, R229, UR14 ;  /* 0x0000000ee5e27c20 */ /* 0x000fe20008410000 */
[----:B------:R-:W-:Y:S01]  /*2540*/  FMUL.FTZ R220, R182, R167 ;  /* 0x000000a7b6dc7220 */ /* 0x000fe20000410000 */
[----:B------:R-:W-:Y:S01]  /*2550*/  FADD.FTZ R207, R80, -R219 ;  /* 0x800000db50cf7221 */ /* 0x000fe20000010000 */
[----:B------:R-:W-:Y:S02]  /*2560*/  @P0 HADD2.F32 R76, -RZ, R56.H0_H0 ;  /* 0x20000038ff4c0230 */ /* 0x000fe40000004100 */
[----:B------:R-:W-:Y:S01]  /*2570*/  FMUL.FTZ R219, R182, R205 ;  /* 0x000000cdb6db7220 */ /* 0x000fe20000410000 */
[----:B------:R-:W-:Y:S01]  /*2580*/  FADD.FTZ R197, R186, -R197 ;  /* 0x800000c5bac57221 */ /* 0x000fe20000010000 */
[----:B------:R-:W-:Y:S01]  /*2590*/  FMUL.FTZ R227, R230, UR14 ;  /* 0x0000000ee6e37c20 */ /* 0x000fe20008410000 */
[--C-:B------:R-:W-:Y:S02]  /*25a0*/  @P0 HADD2.F32 R91, -RZ, R57.reuse.H1_H1 ;  /* 0x30000039ff5b0230 */ /* 0x100fe40000004100 */
[----:B------:R-:W-:Y:S01]  /*25b0*/  @P0 FADD.FTZ R220, R220, R81 ;  /* 0x00000051dcdc0221 */ /* 0x000fe20000010000 */
[----:B------:R-:W-:Y:S01]  /*25c0*/  FMUL.FTZ R222, R182, R211 ;  /* 0x000000d3b6de7220 */ /* 0x000fe20000410000 */
[----:B------:R-:W-:Y:S01]  /*25d0*/  FSEL R225, R226, RZ, P2 ;  /* 0x000000ffe2e17208 */ /* 0x000fe20001000000 */
[----:B------:R-:W-:-:S02]  /*25e0*/  @P0 HADD2.F32 R80, -RZ, R57.H0_H0 ;  /* 0x20000039ff500230 */ /* 0x000fc40000004100 */
[----:B------:R-:W-:Y:S01]  /*25f0*/  @P0 FADD.FTZ R219, R219, R76 ;  /* 0x0000004cdbdb0221 */ /* 0x000fe20000010000 */
[----:B------:R-:W-:Y:S01]  /*2600*/  @P1 LOP3.LUT P2, RZ, R145, 0xff0000, RZ, 0xc0, !PT ;  /* 0x00ff000091ff1812 */ /* 0x000fe2000784c0ff */
[----:B------:R-:W-:Y:S01]  /*2610*/  FMUL.FTZ R221, R182, R197 ;  /* 0x000000c5b6dd7220 */ /* 0x000fe20000410000 */
[----:B------:R-:W-:Y:S01]  /*2620*/  FSEL R228, R227, RZ, P4 ;  /* 0x000000ffe3e47208 */ /* 0x000fe20002000000 */
[----:B------:R-:W-:Y:S01]  /*2630*/  FMUL.FTZ R194, R220, UR14 ;  /* 0x0000000edcc27c20 */ /* 0x000fe20008410000 */
[----:B------:R-:W-:Y:S01]  /*2640*/  @P0 FADD.FTZ R222, R222, R91 ;  /* 0x0000005bdede0221 */ /* 0x000fe20000010000 */
[--C-:B------:R-:W-:Y:S01]  /*2650*/  @P0 HADD2.F32 R81, -RZ, R58.reuse.H1_H1 ;  /* 0x3000003aff510230 */ /* 0x100fe20000004100 */
[----:B------:R-:W-:Y:S01]  /*2660*/  LOP3.LUT P4, RZ, R150, 0xff00, RZ, 0xc0, !PT ;  /* 0x0000ff0096ff7812 */ /* 0x000fe2000788c0ff */
[----:B------:R-:W-:Y:S01]  /*2670*/  FMUL.FTZ R224, R182, R207 ;  /* 0x000000cfb6e07220 */ /* 0x000fe20000410000 */
[----:B------:R-:W-:Y:S01]  /*2680*/  @P1 FSEL R226, R226, RZ, P2 ;  /* 0x000000ffe2e21208 */ /* 0x000fe20001000000 */
[----:B------:R-:W-:Y:S01]  /*2690*/  FMUL.FTZ R192, R219, UR14 ;  /* 0x0000000edbc07c20 */ /* 0x000fe20008410000 */
[----:B------:R-:W-:Y:S01]  /*26a0*/  FMUL.FTZ R218, R216, UR14 ;  /* 0x0000000ed8da7c20 */ /* 0x000fe20008410000 */
[----:B------:R-:W-:Y:S01]  /*26b0*/  @P0 FADD.FTZ R221, R221, R80 ;  /* 0x00000050dddd0221 */ /* 0x000fe20000010000 */
[----:B------:R-:W-:Y:S01]  /*26c0*/  @P0 HADD2.F32 R76, -RZ, R58.H0_H0 ;  /* 0x2000003aff4c0230 */ /* 0x000fe20000004100 */
[----:B------:R-:W-:Y:S01]  /*26d0*/  @P1 LOP3.LUT P2, RZ, R145, 0xff000000, RZ, 0xc0, !PT ;  /* 0xff00000091ff1812 */ /* 0x000fe2000784c0ff */
[----:B------:R-:W-:Y:S01]  /*26e0*/  FMUL.FTZ R223, R182, R223 ;  /* 0x000000dfb6df7220 */ /* 0x000fe20000410000 */
[----:B------:R-:W-:Y:S01]  /*26f0*/  FSEL R91, R194, RZ, P4 ;  /* 0x000000ffc25b7208 */ /* 0x000fe20002000000 */
[----:B------:R-:W-:Y:S01]  /*2700*/  FMUL.FTZ R197, R222, UR14 ;  /* 0x0000000edec57c20 */ /* 0x000fe20008410000 */
[----:B------:R-:W-:Y:S01]  /*2710*/  @P0 FADD.FTZ R224, R224, R81 ;  /* 0x00000051e0e00221 */ /* 0x000fe20000010000 */
[----:B------:R-:W-:Y:S01]  /*2720*/  LOP3.LUT P4, RZ, R150, 0xff000000, RZ, 0xc0, !PT ;  /* 0xff00000096ff7812 */ /* 0x000fe2000788c0ff */
[----:B------:R-:W-:Y:S01]  /*2730*/  FMUL.FTZ R196, R221, UR14 ;  /* 0x0000000eddc47c20 */ /* 0x000fe20008410000 */
[----:B------:R-:W-:Y:S01]  /*2740*/  @P1 FSEL R227, R227, RZ, P2 ;  /* 0x000000ffe3e31208 */ /* 0x000fe20001000000 */
[----:B------:R-:W-:Y:S01]  /*2750*/  @P0 FADD.FTZ R223, R223, R76 ;  /* 0x0000004cdfdf0221 */ /* 0x000fe20000010000 */
[----:B------:R-:W-:Y:S01]  /*2760*/  FSEL R80, R192, RZ, P5 ;  /* 0x000000ffc0507208 */ /* 0x000fe20002800000 */
[----:B------:R-:W-:Y:S01]  /*2770*/  FMUL.FTZ R186, R224, UR14 ;  /* 0x0000000ee0ba7c20 */ /* 0x000fe20008410000 */
[----:B------:R-:W-:Y:S01]  /*2780*/  FSEL R87, R218, RZ, P6 ;  /* 0x000000ffda577208 */ /* 0x000fe20003000000 */
[-C--:B------:R-:W-:Y:S01]  /*2790*/  FFMA.FTZ R203, R203, R208.reuse, R199 ;  /* 0x000000d0cbcb7223 */ /* 0x080fe200000100c7 */
[----:B------:R-:W-:Y:S01]  /*27a0*/  @P1 LOP3.LUT P2, RZ, R142, 0xff00, RZ, 0xc0, !PT ;  /* 0x0000ff008eff1812 */ /* 0x000fe2000784c0ff */
[----:B------:R-:W-:Y:S01]  /*27b0*/  FMUL.FTZ R198, R223, UR14 ;  /* 0x0000000edfc67c20 */ /* 0x000fe20008410000 */
[----:B------:R-:W-:Y:S01]  /*27c0*/  LOP3.LUT P5, RZ, R150, 0xff0000, RZ, 0xc0, !PT ;  /* 0x00ff000096ff7812 */ /* 0x000fe200078ac0ff */
[----:B------:R-:W-:Y:S01]  /*27d0*/  FADD.FTZ R203, R202, -R203 ;  /* 0x800000cbcacb7221 */ /* 0x000fe20000010000 */
[----:B------:R-:W-:Y:S01]  /*27e0*/  @P1 LOP3.LUT P6, RZ, R145, 0xff00, RZ, 0xc0, !PT ;  /* 0x0000ff0091ff1812 */ /* 0x000fe200078cc0ff */
[--C-:B------:R-:W-:Y:S01]  /*27f0*/  FFMA.FTZ R201, R201, R208, R199.reuse ;  /* 0x000000d0c9c97223 */ /* 0x100fe200000100c7 */
[----:B------:R-:W-:Y:S01]  /*2800*/  @P1 MOV R166, R142 ;  /* 0x0000008e00a61202 */ /* 0x000fe20000000f00 */
[----:B------:R-:W-:Y:S01]  /*2810*/  FMUL.FTZ R231, R182, R203 ;  /* 0x000000cbb6e77220 */ /* 0x000fe20000410000 */
[----:B------:R-:W-:Y:S01]  /*2820*/  FSEL R90, R197, RZ, P4 ;  /* 0x000000ffc55a7208 */ /* 0x000fe20002000000 */
[-C--:B------:R-:W-:Y:S01]  /*2830*/  FFMA.FTZ R153, R153, R208.reuse, R199 ;  /* 0x000000d099997223 */ /* 0x080fe200000100c7 */
[----:B------:R-:W-:Y:S01]  /*2840*/  LOP3.LUT P4, RZ, R151, 0xff00, RZ, 0xc0, !PT ;  /* 0x0000ff0097ff7812 */ /* 0x000fe2000788c0ff */
[----:B------:R-:W-:Y:S01]  /*2850*/  FADD.FTZ R201, R188, -R201 ;  /* 0x800000c9bcc97221 */ /* 0x000fe20000010000 */
[----:B------:R-:W-:Y:S01]  /*2860*/  @P1 FSEL R194, R194, RZ, P2 ;  /* 0x000000ffc2c21208 */ /* 0x000fe20001000000 */
[----:B------:R-:W-:Y:S01]  /*2870*/  FFMA.FTZ R172, R172, R208, R199 ;  /* 0x000000d0acac7223 */ /* 0x000fe200000100c7 */
[----:B------:R-:W-:Y:S01]  /*2880*/  FSEL R81, R196, RZ, P5 ;  /* 0x000000ffc4517208 */ /* 0x000fe20002800000 */
[----:B------:R-:W-:Y:S01]  /*2890*/  FADD.FTZ R153, R104, -R153 ;  /* 0x8000009968997221 */ /* 0x000fe20000010000 */
[----:B------:R-:W-:Y:S01]  /*28a0*/  MOV R76, R162 ;  /* 0x000000a2004c7202 */ /* 0x000fe20000000f00 */
[-CC-:B------:R-:W-:Y:S01]  /*28b0*/  FFMA.FTZ R184, R184, R208.reuse, R199.reuse ;  /* 0x000000d0b8b87223 */ /* 0x180fe200000100c7 */
[----:B------:R-:W-:Y:S01]  /*28c0*/  @P1 FSEL R218, R218, RZ, P6 ;  /* 0x000000ffdada1208 */ /* 0x000fe20003000000 */
[----:B------:R-:W-:Y:S01]  /*28d0*/  FMUL.FTZ R201, R182, R201 ;  /* 0x000000c9b6c97220 */ /* 0x000fe20000410000 */
[----:B------:R-:W-:Y:S01]  /*28e0*/  @P1 LOP3.LUT P2, RZ, R142, 0xff000000, RZ, 0xc0, !PT ;  /* 0xff0000008eff1812 */ /* 0x000fe2000784c0ff */
[----:B------:R-:W-:Y:S01]  /*28f0*/  FADD.FTZ R167, R105, -R172 ;  /* 0x800000ac69a77221 */ /* 0x000fe20000010000 */
[----:B------:R-:W-:Y:S01]  /*2900*/  LOP3.LUT P5, RZ, R151, 0xff, RZ, 0xc0, !PT ;  /* 0x000000ff97ff7812 */ /* 0x000fe200078ac0ff */
[-CC-:B------:R-:W-:Y:S01]  /*2910*/  FFMA.FTZ R107, R107, R208.reuse, R199.reuse ;  /* 0x000000d06b6b7223 */ /* 0x180fe200000100c7 */
[----:B------:R-:W-:Y:S01]  /*2920*/  @P1 LOP3.LUT P6, RZ, R166, 0xff, RZ, 0xc0, !PT ;  /* 0x000000ffa6ff1812 */ /* 0x000fe200078cc0ff */
[----:B------:R-:W-:Y:S01]  /*2930*/  @P0 HADD2.F32 R105, -RZ, R59.H1_H1 ;  /* 0x3000003bff690230 */ /* 0x000fe20000004100 */
[----:B------:R-:W-:Y:S01]  /*2940*/  FSEL R209, R186, RZ, P4 ;  /* 0x000000ffbad17208 */ /* 0x000fe20002000000 */
[----:B------:R-:W-:Y:S01]  /*2950*/  @P0 HADD2.F32 R104, -RZ, R61.H0_H0 ;  /* 0x2000003dff680230 */ /* 0x000fe20000004100 */
[----:B------:R-:W-:Y:S01]  /*2960*/  LOP3.LUT P4, RZ, R76, 0xff, RZ, 0xc0, !PT ;  /* 0x000000ff4cff7812 */ /* 0x000fe2000788c0ff */
[----:B------:R-:W-:Y:S01]  /*2970*/  @P0 HADD2.F32 R76, -RZ, R59.H0_H0 ;  /* 0x2000003bff4c0230 */ /* 0x000fe20000004100 */
[----:B------:R-:W-:Y:S01]  /*2980*/  @P1 FSEL R197, R197, RZ, P2 ;  /* 0x000000ffc5c51208 */ /* 0x000fe20001000000 */
[----:B------:R-:W-:Y:S01]  /*2990*/  FMUL.FTZ R203, R182, R153 ;  /* 0x00000099b6cb7220 */ /* 0x000fe20000410000 */
[----:B------:R-:W-:Y:S01]  /*29a0*/  FSEL R92, R198, RZ, P5 ;  /* 0x000000ffc65c7208 */ /* 0x000fe20002800000 */
[----:B------:R-:W-:Y:S01]  /*29b0*/  FADD.FTZ R173, R173, -R184 ;  /* 0x800000b8adad7221 */ /* 0x000fe20000010000 */
[----:B------:R-:W-:Y:S01]  /*29c0*/  @P1 FSEL R192, R192, RZ, P6 ;  /* 0x000000ffc0c01208 */ /* 0x000fe20003000000 */
[----:B------:R-:W-:Y:S01]  /*29d0*/  @P0 FADD.FTZ R231, R231, R76 ;  /* 0x0000004ce7e70221 */ /* 0x000fe20000010000 */
[C---:B------:R-:W-:Y:S01]  /*29e0*/  LOP3.LUT P2, RZ, R151.reuse, 0xff0000, RZ, 0xc0, !PT ;  /* 0x00ff000097ff7812 */ /* 0x040fe2000784c0ff */
[--C-:B------:R-:W-:Y:S01]  /*29f0*/  @P0 HADD2.F32 R76, -RZ, R60.reuse.H0_H0 ;  /* 0x2000003cff4c0230 */ /* 0x100fe20000004100 */
[----:B------:R-:W-:Y:S01]  /*2a00*/  LOP3.LUT P5, RZ, R151, 0xff000000, RZ, 0xc0, !PT ;  /* 0xff00000097ff7812 */ /* 0x000fe200078ac0ff */
[----:B------:R-:W-:Y:S01]  /*2a10*/  FFMA.FTZ R151, R204, R208, R199 ;  /* 0x000000d0cc977223 */ /* 0x000fe200000100c7 */
[----:B------:R-:W-:Y:S01]  /*2a20*/  @P1 LOP3.LUT P6, RZ, R142, 0xff0000, RZ, 0xc0, !PT ;  /* 0x00ff00008eff1812 */ /* 0x000fe200078cc0ff */
[----:B------:R-:W-:Y:S01]  /*2a30*/  FADD.FTZ R205, R106, -R107 ;  /* 0x8000006b6acd7221 */ /* 0x000fe20000010000 */
[----:B------:R-:W-:Y:S01]  /*2a40*/  @P0 FADD.FTZ R201, R201, R76 ;  /* 0x0000004cc9c90221 */ /* 0x000fe20000010000 */
[----:B------:R-:W-:Y:S01]  /*2a50*/  FADD.FTZ R151, R190, -R151 ;  /* 0x80000097be977221 */ /* 0x000fe20000010000 */
[----:B------:R-:W-:Y:S01]  /*2a60*/  @P1 FSEL R196, R196, RZ, P6 ;  /* 0x000000ffc4c41208 */ /* 0x000fe20003000000 */
[----:B------:R-:W-:Y:S01]  /*2a70*/  @P0 HADD2.F32 R107, -RZ, R60.H1_H1 ;  /* 0x3000003cff6b0230 */ /* 0x000fe20000004100 */
[----:B------:R-:W-:Y:S01]  /*2a80*/  @P1 LOP3.LUT P6, RZ, R143, 0xff, RZ, 0xc0, !PT ;  /* 0x000000ff8fff1812 */ /* 0x000fe200078cc0ff */
[----:B------:R-:W-:Y:S01]  /*2a90*/  FMUL.FTZ R232, R182, R151 ;  /* 0x00000097b6e87220 */ /* 0x000fe20000410000 */
[----:B------:R-:W-:Y:S01]  /*2aa0*/  @P1 MOV R150, R146 ;  /* 0x0000009200961202 */ /* 0x000fe20000000f00 */
[----:B------:R-:W-:Y:S01]  /*2ab0*/  @P0 FADD.FTZ R203, R203, R104 ;  /* 0x00000068cbcb0221 */ /* 0x000fe20000010000 */
[----:B------:R-:W-:Y:S01]  /*2ac0*/  @P1 FSEL R198, R198, RZ, P6 ;  /* 0x000000ffc6c61208 */ /* 0x000fe20003000000 */
[----:B------:R-:W-:Y:S01]  /*2ad0*/  @P0 FADD.FTZ R232, R232, R105 ;  /* 0x00000069e8e80221 */ /* 0x000fe20000010000 */
[----:B------:R-:W-:Y:S01]  /*2ae0*/  @P1 LOP3.LUT P6, RZ, R143, 0xff00, RZ, 0xc0, !PT ;  /* 0x0000ff008fff1812 */ /* 0x000fe200078cc0ff */
[----:B------:R-:W-:Y:S01]  /*2af0*/  FMUL.FTZ R202, R182, R173 ;  /* 0x000000adb6ca7220 */ /* 0x000fe20000410000 */
[----:B------:R-:W-:Y:S01]  /*2b00*/  FMUL.FTZ R104, R201, UR14 ;  /* 0x0000000ec9687c20 */ /* 0x000fe20008410000 */
[----:B------:R-:W-:Y:S01]  /*2b10*/  @P0 HADD2.F32 R76, -RZ, R62.H0_H0 ;  /* 0x2000003eff4c0230 */ /* 0x000fe20000004100 */
[----:B------:R-:W-:Y:S01]  /*2b20*/  @P1 FSEL R186, R186, RZ, P6 ;  /* 0x000000ffbaba1208 */ /* 0x000fe20003000000 */
[----:B------:R-:W-:Y:S01]  /*2b30*/  FMUL.FTZ R188, R231, UR14 ;  /* 0x0000000ee7bc7c20 */ /* 0x000fe20008410000 */
[----:B------:R-:W-:Y:S01]  /*2b40*/  @P1 LOP3.LUT P6, RZ, R150, 0xff, RZ, 0xc0, !PT ;  /* 0x000000ff96ff1812 */ /* 0x000fe200078cc0ff */
[----:B------:R-:W-:-:S02]  /*2b50*/  @P0 HADD2.F32 R105, -RZ, R61.H1_H1 ;  /* 0x3000003dff690230 */ /* 0x000fc40000004100 */
[----:B------:R-:W-:Y:S01]  /*2b60*/  FMUL.FTZ R205, R182, R205 ;  /* 0x000000cdb6cd7220 */ /* 0x000fe20000410000 */
[-C--:B------:R-:W-:Y:S01]  /*2b70*/  FFMA.FTZ R96, R96, R208.reuse, R199 ;  /* 0x000000d060607223 */ /* 0x080fe200000100c7 */
[----:B------:R-:W-:Y:S01]  /*2b80*/  FMUL.FTZ R204, R182, R167 ;  /* 0x000000a7b6cc7220 */ /* 0x000fe20000410000 */
[----:B------:R-:W-:Y:S01]  /*2b90*/  FMUL.FTZ R190, R232, UR14 ;  /* 0x0000000ee8be7c20 */ /* 0x000fe20008410000 */
[----:B------:R-:W-:Y:S01]  /*2ba0*/  @P0 FADD.FTZ R202, R202, R107 ;  /* 0x0000006bcaca0221 */ /* 0x000fe20000010000 */
[-C--:B------:R-:W-:Y:S01]  /*2bb0*/  FFMA.FTZ R97, R97, R208.reuse, R199 ;  /* 0x000000d061617223 */ /* 0x080fe200000100c7 */
[----:B------:R-:W-:Y:S01]  /*2bc0*/  FSEL R166, R104, RZ, P4 ;  /* 0x000000ff68a67208 */ /* 0x000fe20002000000 */
[----:B------:R-:W-:Y:S01]  /*2bd0*/  FMUL.FTZ R106, R203, UR14 ;  /* 0x0000000ecb6a7c20 */ /* 0x000fe20008410000 */
[----:B------:R-:W-:Y:S01]  /*2be0*/  @P0 FADD.FTZ R205, R205, R76 ;  /* 0x0000004ccdcd0221 */ /* 0x000fe20000010000 */
[----:B------:R-:W-:Y:S01]  /*2bf0*/  LOP3.LUT P4, RZ, R162, 0xff0000, RZ, 0xc0, !PT ;  /* 0x00ff0000a2ff7812 */ /* 0x000fe2000788c0ff */
[----:B------:R-:W-:Y:S01]  /*2c00*/  FADD.FTZ R95, R95, -R96 ;  /* 0x800000605f5f7221 */ /* 0x000fe20000010000 */
[----:B------:R-:W-:Y:S01]  /*2c10*/  @P1 FSEL R104, R104, RZ, P6 ;  /* 0x000000ff68681208 */ /* 0x000fe20003000000 */
[----:B------:R-:W-:Y:S01]  /*2c20*/  @P0 FADD.FTZ R204, R204, R105 ;  /* 0x00000069cccc0221 */ /* 0x000fe20000010000 */
[----:B------:R-:W-:Y:S01]  /*2c30*/  FSEL R211, R188, RZ, P2 ;  /* 0x000000ffbcd37208 */ /* 0x000fe20001000000 */
[----:B------:R-:W-:Y:S01]  /*2c40*/  FMUL.FTZ R105, R202, UR14 ;  /* 0x0000000eca697c20 */ /* 0x000fe20008410000 */
[----:B------:R-:W-:Y:S01]  /*2c50*/  @P1 LOP3.LUT P6, RZ, R146, 0xff0000, RZ, 0xc0, !PT ;  /* 0x00ff000092ff1812 */ /* 0x000fe200078cc0ff */
[----:B------:R-:W-:Y:S01]  /*2c60*/  FADD.FTZ R207, R98, -R97 ;  /* 0x8000006162cf7221 */ /* 0x000fe20000010000 */
[----:B------:R-:W-:Y:S01]  /*2c70*/  @P1 LOP3.LUT P2, RZ, R143, 0xff0000, RZ, 0xc0, !PT ;  /* 0x00ff00008fff1812 */ /* 0x000fe2000784c0ff */
[-CC-:B------:R-:W-:Y:S01]  /*2c80*/  FFMA.FTZ R159, R159, R208.reuse, R199.reuse ;  /* 0x000000d09f9f7223 */ /* 0x180fe200000100c7 */
[----:B------:R-:W-:Y:S01]  /*2c90*/  FSEL R212, R190, RZ, P5 ;  /* 0x000000ffbed47208 */ /* 0x000fe20002800000 */
[-CC-:B------:R-:W-:Y:S01]  /*2ca0*/  FFMA.FTZ R150, R206, R208.reuse, R199.reuse ;  /* 0x000000d0ce967223 */ /* 0x180fe200000100c7 */
[----:B------:R-:W-:Y:S01]  /*2cb0*/  LOP3.LUT P5, RZ, R162, 0xff00, RZ, 0xc0, !PT ;  /* 0x0000ff00a2ff7812 */ /* 0x000fe200078ac0ff */
[----:B------:R-:W-:Y:S01]  /*2cc0*/  @P0 HADD2.F32 R97, -RZ, R62.H1_H1 ;  /* 0x3000003eff610230 */ /* 0x000fe20000004100 */
[----:B------:R-:W-:Y:S01]  /*2cd0*/  FSEL R172, R106, RZ, P4 ;  /* 0x000000ff6aac7208 */ /* 0x000fe20002000000 */
[----:B------:R-:W-:Y:S01]  /*2ce0*/  FMUL.FTZ R153, R205, UR14 ;  /* 0x0000000ecd997c20 */ /* 0x000fe20008410000 */
[----:B------:R-:W-:Y:S01]  /*2cf0*/  FMUL.FTZ R206, R182, R95 ;  /* 0x0000005fb6ce7220 */ /* 0x000fe20000410000 */
[----:B------:R-:W-:Y:S01]  /*2d00*/  LOP3.LUT P4, RZ, R163, 0xff, RZ, 0xc0, !PT ;  /* 0x000000ffa3ff7812 */ /* 0x000fe2000788c0ff */
[-C--:B------:R-:W-:Y:S01]  /*2d10*/  FFMA.FTZ R156, R156, R208.reuse, R199 ;  /* 0x000000d09c9c7223 */ /* 0x080fe200000100c7 */
[----:B------:R-:W-:Y:S01]  /*2d20*/  @P1 FSEL R106, R106, RZ, P6 ;  /* 0x000000ff6a6a1208 */ /* 0x000fe20003000000 */
[----:B------:R-:W-:Y:S01]  /*2d30*/  FMUL.FTZ R107, R204, UR14 ;  /* 0x0000000ecc6b7c20 */ /* 0x000fe20008410000 */
[----:B------:R-:W-:Y:S01]  /*2d40*/  @P1 FSEL R188, R188, RZ, P2 ;  /* 0x000000ffbcbc1208 */ /* 0x000fe20001000000 */
[----:B------:R-:W-:Y:S01]  /*2d50*/  FADD.FTZ R159, R158, -R159 ;  /* 0x8000009f9e9f7221 */ /* 0x000fe20000010000 */
[----:B------:R-:W-:Y:S01]  /*2d60*/  @P1 LOP3.LUT P6, RZ, R147, 0xff, RZ, 0xc0, !PT ;  /* 0x000000ff93ff1812 */ /* 0x000fe200078cc0ff */
[-C--:B------:R-:W-:Y:S01]  /*2d70*/  FFMA.FTZ R195, R195, R208.reuse, R199 ;  /* 0x000000d0c3c37223 */ /* 0x080fe200000100c7 */
[----:B------:R-:W-:Y:S01]  /*2d80*/  @P1 LOP3.LUT P2, RZ, R143, 0xff000000, RZ, 0xc0, !PT ;  /* 0xff0000008fff1812 */ /* 0x000fe2000784c0ff */
[----:B------:R-:W-:Y:S01]  /*2d90*/  @P0 FADD.FTZ R206, R206, R97 ;  /* 0x00000061cece0221 */ /* 0x000fe20000010000 */
[----:B------:R-:W-:Y:S01]  /*2da0*/  FSEL R167, R105, RZ, P5 ;  /* 0x000000ff69a77208 */ /* 0x000fe20002800000 */
[--C-:B------:R-:W-:Y:S01]  /*2db0*/  FFMA.FTZ R100, R100, R208, R199.reuse ;  /* 0x000000d064647223 */ /* 0x100fe200000100c7 */
[----:B------:R-:W-:Y:S01]  /*2dc0*/  MOV R76, R164 ;  /* 0x000000a4004c7202 */ /* 0x000fe20000000f00 */
[----:B------:R-:W-:Y:S01]  /*2dd0*/  FADD.FTZ R157, R157, -R156 ;  /* 0x8000009c9d9d7221 */ /* 0x000fe20000010000 */
[----:B------:R-:W-:Y:S01]  /*2de0*/  LOP3.LUT P5, RZ, R162, 0xff000000, RZ, 0xc0, !PT ;  /* 0xff000000a2ff7812 */ /* 0x000fe200078ac0ff */
[----:B------:R-:W-:Y:S01]  /*2df0*/  FMUL.FTZ R156, R182, R159 ;  /* 0x0000009fb69c7220 */ /* 0x000fe20000410000 */
[----:B------:R-:W-:Y:S01]  /*2e00*/  FSEL R184, R153, RZ, P4 ;  /* 0x000000ff99b87208 */ /* 0x000fe20002000000 */
[-C--:B------:R-:W-:Y:S01]  /*2e10*/  FFMA.FTZ R101, R101, R208.reuse, R199 ;  /* 0x000000d065657223 */ /* 0x080fe200000100c7 */
[----:B------:R-:W-:Y:S01]  /*2e20*/  @P1 FSEL R153, R153, RZ, P6 ;  /* 0x000000ff99991208 */ /* 0x000fe20003000000 */
[----:B------:R-:W-:Y:S01]  /*2e30*/  FADD.FTZ R195, R200, -R195 ;  /* 0x800000c3c8c37221 */ /* 0x000fe20000010000 */
[----:B------:R-:W-:Y:S01]  /*2e40*/  @P1 FSEL R190, R190, RZ, P2 ;  /* 0x000000ffbebe1208 */ /* 0x000fe20001000000 */
[----:B------:R-:W-:Y:S01]  /*2e50*/  FMUL.FTZ R159, R206, UR14 ;  /* 0x0000000ece9f7c20 */ /* 0x000fe20008410000 */
[----:B------:R-:W-:Y:S01]  /*2e60*/  LOP3.LUT P6, RZ, R76, 0xff, RZ, 0xc0, !PT ;  /* 0x000000ff4cff7812 */ /* 0x000fe200078cc0ff */
[--C-:B------:R-:W-:Y:S01]  /*2e70*/  @P0 HADD2.F32 R76, -RZ, R63.reuse.H0_H0 ;  /* 0x2000003fff4c0230 */ /* 0x100fe20000004100 */
[----:B------:R-:W-:Y:S01]  /*2e80*/  @P1 LOP3.LUT P2, RZ, R146, 0xff00, RZ, 0xc0, !PT ;  /* 0x0000ff0092ff1812 */ /* 0x000fe2000784c0ff */
[----:B------:R-:W-:Y:S01]  /*2e90*/  FMUL.FTZ R207, R182, R207 ;  /* 0x000000cfb6cf7220 */ /* 0x000fe20000410000 */
[----:B------:R-:W-:Y:S01]  /*2ea0*/  FSEL R173, R107, RZ, P5 ;  /* 0x000000ff6bad7208 */ /* 0x000fe20002800000 */
[----:B------:R-:W-:Y:S01]  /*2eb0*/  FADD.FTZ R99, R99, -R100 ;  /* 0x8000006463637221 */ /* 0x000fe20000010000 */
[----:B------:R-:W-:Y:S01]  /*2ec0*/  LOP3.LUT P5, RZ, R163, 0xff00, RZ, 0xc0, !PT ;  /* 0x0000ff00a3ff7812 */ /* 0x000fe200078ac0ff */
[-CC-:B------:R-:W-:Y:S01]  /*2ed0*/  FFMA.FTZ R155, R155, R208.reuse, R199.reuse ;  /* 0x000000d09b9b7223 */ /* 0x180fe200000100c7 */
[----:B------:R-:W-:Y:S01]  /*2ee0*/  @P1 FSEL R105, R105, RZ, P2 ;  /* 0x000000ff69691208 */ /* 0x000fe20001000000 */
[-C--:B------:R-:W-:Y:S01]  /*2ef0*/  FFMA.FTZ R160, R160, R208.reuse, R199 ;  /* 0x000000d0a0a07223 */ /* 0x080fe200000100c7 */
[----:B------:R-:W-:Y:S01]  /*2f00*/  FADD.FTZ R151, R102, -R101 ;  /* 0x8000006566977221 */ /* 0x000fe20000010000 */
[----:B------:R-:W-:Y:S01]  /*2f10*/  FMUL.FTZ R158, R182, R195 ;  /* 0x000000c3b69e7220 */ /* 0x000fe20000410000 */
[----:B------:R-:W-:Y:S01]  /*2f20*/  @P1 LOP3.LUT P2, RZ, R146, 0xff000000, RZ, 0xc0, !PT ;  /* 0xff00000092ff1812 */ /* 0x000fe2000784c0ff */
[----:B------:R-:W-:Y:S01]  /*2f30*/  FFMA.FTZ R152, R152, R208, R199 ;  /* 0x000000d098987223 */ /* 0x000fe200000100c7 */
[----:B------:R-:W-:-:S02]  /*2f40*/  @P0 HADD2.F32 R101, -RZ, R63.H1_H1 ;  /* 0x3000003fff650230 */ /* 0x000fc40000004100 */
[----:B------:R-:W-:Y:S01]  /*2f50*/  @P0 FADD.FTZ R207, R207, R76 ;  /* 0x0000004ccfcf0221 */ /* 0x000fe20000010000 */
[----:B------:R-:W-:Y:S01]  /*2f60*/  FSEL R195, R159, RZ, P5 ;  /* 0x000000ff9fc37208 */ /* 0x000fe20002800000 */
[----:B------:R-:W-:Y:S01]  /*2f70*/  FMUL.FTZ R208, R182, R99 ;  /* 0x00000063b6d07220 */ /* 0x000fe20000410000 */
[----:B------:R-:W-:Y:S01]  /*2f80*/  @P1 LOP3.LUT P5, RZ, R147, 0xff00, RZ, 0xc0, !PT ;  /* 0x0000ff0093ff1812 */ /* 0x000fe200078ac0ff */
[----:B------:R-:W-:Y:S01]  /*2f90*/  FADD.FTZ R155, R154, -R155 ;  /* 0x8000009b9a9b7221 */ /* 0x000fe20000010000 */
[----:B------:R-:W-:Y:S01]  /*2fa0*/  FADD.FTZ R161, R161, -R160 ;  /* 0x800000a0a1a17221 */ /* 0x000fe20000010000 */
[----:B------:R-:W-:Y:S01]  /*2fb0*/  @P1 FSEL R107, R107, RZ, P2 ;  /* 0x000000ff6b6b1208 */ /* 0x000fe20001000000 */
[----:B------:R-:W-:Y:S01]  /*2fc0*/  FADD.FTZ R233, R77, -R150 ;  /* 0x800000964de97221 */ /* 0x000fe20000010000 */
[----:B------:R-:W-:Y:S01]  /*2fd0*/  FMUL.FTZ R160, R207, UR14 ;  /* 0x0000000ecfa07c20 */ /* 0x000fe20008410000 */
[----:B------:R-:W-:Y:S01]  /*2fe0*/  LOP3.LUT P2, RZ, R163, 0xff0000, RZ, 0xc0, !PT ;  /* 0x00ff0000a3ff7812 */ /* 0x000fe2000784c0ff */
[----:B------:R-:W-:Y:S01]  /*2ff0*/  @P0 FADD.FTZ R208, R208, R101 ;  /* 0x00000065d0d00221 */ /* 0x000fe20000010000 */
[----:B------:R-:W-:Y:S01]  /*3000*/  @P0 HADD2.F32 R76, -RZ, R64.H0_H0 ;  /* 0x20000040ff4c0230 */ /* 0x000fe20000004100 */
[----:B------:R-:W-:Y:S01]  /*3010*/  @P1 FSEL R159, R159, RZ, P5 ;  /* 0x000000ff9f9f1208 */ /* 0x000fe20002800000 */
[----:B------:R-:W-:-:S02]  /*3020*/  @P0 HADD2.F32 R77, -RZ, R65.H0_H0 ;  /* 0x20000041ff4d0230 */ /* 0x000fc40000004100 */
[C---:B------:R-:W-:Y:S01]  /*3030*/  FMUL.FTZ R95, R182.reuse, R151 ;  /* 0x00000097b65f7220 */ /* 0x040fe20000410000 */
[----:B------:R-:W-:Y:S02]  /*3040*/  @P0 HADD2.F32 R96, -RZ, R65.H1_H1 ;  /* 0x30000041ff600230 */ /* 0x000fe40000004100 */
[C---:B------:R-:W-:Y:S01]  /*3050*/  FMUL.FTZ R154, R182.reuse, R155 ;  /* 0x0000009bb69a7220 */ /* 0x040fe20000410000 */
[----:B------:R-:W-:Y:S01]  /*3060*/  @P1 LOP3.LUT P5, RZ, R147, 0xff0000, RZ, 0xc0, !PT ;  /* 0x00ff000093ff1812 */ /* 0x000fe200078ac0ff */
[C---:B------:R-:W-:Y:S01]  /*3070*/  FMUL.FTZ R155, R182.reuse, R157 ;  /* 0x0000009db69b7220 */ /* 0x040fe20000410000 */
[--C-:B------:R-:W-:Y:S02]  /*3080*/  @P0 HADD2.F32 R97, -RZ, R66.reuse.H0_H0 ;  /* 0x20000042ff610230 */ /* 0x100fe40000004100 */
[----:B------:R-:W-:Y:S01]  /*3090*/  FMUL.FTZ R157, R182, R161 ;  /* 0x000000a1b69d7220 */ /* 0x000fe20000410000 */
[----:B------:R-:W-:Y:S01]  /*30a0*/  FMUL.FTZ R161, R208, UR14 ;  /* 0x0000000ed0a17c20 */ /* 0x000fe20008410000 */
[----:B------:R-:W-:Y:S01]  /*30b0*/  FSEL R199, R160, RZ, P2 ;  /* 0x000000ffa0c77208 */ /* 0x000fe20001000000 */
[----:B------:R-:W-:Y:S01]  /*30c0*/  @P0 FADD.FTZ R95, R95, R76 ;  /* 0x0000004c5f5f0221 */ /* 0x000fe20000010000 */
[----:B------:R-:W-:Y:S01]  /*30d0*/  LOP3.LUT P4, RZ, R163, 0xff000000, RZ, 0xc0, !PT ;  /* 0xff000000a3ff7812 */ /* 0x000fe2000788c0ff */
[----:B------:R-:W-:Y:S01]  /*30e0*/  @P0 FADD.FTZ R154, R154, R77 ;  /* 0x0000004d9a9a0221 */ /* 0x000fe20000010000 */
[----:B------:R-:W-:Y:S01]  /*30f0*/  @P1 FSEL R160, R160, RZ, P5 ;  /* 0x000000ffa0a01208 */ /* 0x000fe20002800000 */
[----:B------:R-:W-:Y:S01]  /*3100*/  @P0 FADD.FTZ R155, R155, R96 ;  /* 0x000000609b9b0221 */ /* 0x000fe20000010000 */
[----:B------:R-:W-:Y:S01]  /*3110*/  @P1 LOP3.LUT P5, RZ, R147, 0xff000000, RZ, 0xc0, !PT ;  /* 0xff00000093ff1812 */ /* 0x000fe200078ac0ff */
[----:B------:R-:W-:Y:S01]  /*3120*/  @P0 FADD.FTZ R156, R156, R97 ;  /* 0x000000619c9c0221 */ /* 0x000fe20000010000 */
[----:B------:R-:W-:Y:S01]  /*3130*/  ISETP.NE.U32.AND P2, PT, RZ, UR12, PT ;  /* 0x0000000cff007c0c */ /* 0x000fe2000bf45070 */
[----:B------:R-:W-:Y:S01]  /*3140*/  FMUL.FTZ R96, R95, UR14 ;  /* 0x0000000e5f607c20 */ /* 0x000fe20008410000 */
[----:B------:R-:W-:Y:S01]  /*3150*/  FSEL R200, R161, RZ, P4 ;  /* 0x000000ffa1c87208 */ /* 0x000fe20002000000 */
[----:B------:R-:W-:Y:S01]  /*3160*/  FMUL.FTZ R97, R154, UR14 ;  /* 0x0000000e9a617c20 */ /* 0x000fe20008410000 */
[----:B------:R-:W-:Y:S01]  /*3170*/  @P0 HADD2.F32 R76, -RZ, R66.H1_H1 ;  /* 0x30000042ff4c0230 */ /* 0x000fe20000004100 */
[----:B------:R-:W-:Y:S01]  /*3180*/  LOP3.LUT P4, RZ, R164, 0xff0000, RZ, 0xc0, !PT ;  /* 0x00ff0000a4ff7812 */ /* 0x000fe2000788c0ff */
[----:B------:R-:W-:Y:S01]  /*3190*/  FMUL.FTZ R150, R155, UR14 ;  /* 0x0000000e9b967c20 */ /* 0x000fe20008410000 */
[----:B------:R-:W-:Y:S01]  /*31a0*/  @P1 FSEL R161, R161, RZ, P5 ;  /* 0x000000ffa1a11208 */ /* 0x000fe20002800000 */
[----:B------:R-:W-:Y:S01]  /*31b0*/  FMUL.FTZ R151, R156, UR14 ;  /* 0x0000000e9c977c20 */ /* 0x000fe20008410000 */
[----:B------:R-:W-:Y:S01]  /*31c0*/  LOP3.LUT P5, RZ, R164, 0xff000000, RZ, 0xc0, !PT ;  /* 0xff000000a4ff7812 */ /* 0x000fe200078ac0ff */
[----:B------:R-:W-:Y:S01]  /*31d0*/  @P0 FADD.FTZ R157, R157, R76 ;  /* 0x0000004c9d9d0221 */ /* 0x000fe20000010000 */
[----:B------:R-:W-:Y:S01]  /*31e0*/  ISETP.NE.AND.EX P2, PT, RZ, UR13, PT, P2 ;  /* 0x0000000dff007c0c */ /* 0x000fe2000bf45320 */
[----:B------:R-:W-:Y:S01]  /*31f0*/  FADD.FTZ R163, R103, -R152 ;  /* 0x8000009867a37221 */ /* 0x000fe20000010000 */
[----:B------:R-:W-:Y:S01]  /*3200*/  FSEL R99, R96, RZ, P6 ;  /* 0x000000ff60637208 */ /* 0x000fe20003000000 */
[----:B------:R-:W-:Y:S01]  /*3210*/  FMUL.FTZ R152, R157, UR14 ;  /* 0x0000000e9d987c20 */ /* 0x000fe20008410000 */
[----:B------:R-:W-:Y:S01]  /*3220*/  FSEL R100, R97, RZ, P4 ;  /* 0x000000ff61647208 */ /* 0x000fe20002000000 */
[--C-:B------:R-:W-:Y:S01]  /*3230*/  @P0 HADD2.F32 R77, -RZ, R67.reuse.H0_H0 ;  /* 0x20000043ff4d0230 */ /* 0x100fe20000004100 */
[----:B------:R-:W-:Y:S01]  /*3240*/  @P1 LOP3.LUT P6, RZ, R148, 0xff000000, RZ, 0xc0, !PT ;  /* 0xff00000094ff1812 */ /* 0x000fe200078cc0ff */
[C---:B------:R-:W-:Y:S01]  /*3250*/  FMUL.FTZ R98, R182.reuse, R163 ;  /* 0x000000a3b6627220 */ /* 0x040fe20000410000 */
[----:B------:R-:W-:Y:S01]  /*3260*/  LOP3.LUT P4, RZ, R165, 0xff, RZ, 0xc0, !PT ;  /* 0x000000ffa5ff7812 */ /* 0x000fe2000788c0ff */
[----:B------:R-:W-:Y:S01]  /*3270*/  FMUL.FTZ R182, R182, R233 ;  /* 0x000000e9b6b67220 */ /* 0x000fe20000410000 */
[----:B------:R-:W-:Y:S01]  /*3280*/  FSEL R101, R150, RZ, P5 ;  /* 0x000000ff96657208 */ /* 0x000fe20002800000 */
[----:B------:R-:W-:Y:S01]  /*3290*/  @P0 FADD.FTZ R158, R158, R77 ;  /* 0x0000004d9e9e0221 */ /* 0x000fe20000010000 */
[----:B------:R-:W-:Y:S01]  /*32a0*/  @P1 LOP3.LUT P5, RZ, R149, 0xff, RZ, 0xc0, !PT ;  /* 0x000000ff95ff1812 */ /* 0x000fe200078ac0ff */
[----:B------:R-:W0:Y:S01]  /*32b0*/  @P2 LDC.64 R76, c[0x0][0x308] ;  /* 0x0000c200ff4c2b82 */ /* 0x000e220000000a00 */
[----:B------:R-:W-:Y:S01]  /*32c0*/  @P1 FSEL R150, R150, RZ, P6 ;  /* 0x000000ff96961208 */ /* 0x000fe20003000000 */
[----:B------:R-:W-:Y:S01]  /*32d0*/  FMUL.FTZ R234, R158, UR14 ;  /* 0x0000000e9eea7c20 */ /* 0x000fe20008410000 */
[----:B------:R-:W-:Y:S01]  /*32e0*/  FSEL R102, R151, RZ, P4 ;  /* 0x000000ff97667208 */ /* 0x000fe20002000000 */
[----:B------:R-:W-:Y:S01]  /*32f0*/  @P0 HADD2.F32 R233, -RZ, R67.H1_H1 ;  /* 0x30000043ffe90230 */ /* 0x000fe20000004100 */
[----:B------:R-:W-:-:S02]  /*3300*/  LOP3.LUT P6, RZ, R165, 0xff00, RZ, 0xc0, !PT ;  /* 0x0000ff00a5ff7812 */ /* 0x000fc400078cc0ff */
[----:B------:R-:W-:Y:S02]  /*3310*/  @P1 FSEL R151, R151, RZ, P5 ;  /* 0x000000ff97971208 */ /* 0x000fe40002800000 */
[----:B------:R-:W-:Y:S01]  /*3320*/  @P1 LOP3.LUT P5, RZ, R149, 0xff00, RZ, 0xc0, !PT ;  /* 0x0000ff0095ff1812 */ /* 0x000fe200078ac0ff */
[----:B------:R-:W-:Y:S01]  /*3330*/  @P0 FADD.FTZ R182, R182, R233 ;  /* 0x000000e9b6b60221 */ /* 0x000fe20000010000 */
[C---:B------:R-:W-:Y:S02]  /*3340*/  FSEL R103, R152.reuse, RZ, P6 ;  /* 0x000000ff98677208 */ /* 0x040fe40003000000 */
[----:B------:R-:W-:Y:S02]  /*3350*/  @P1 FSEL R152, R152, RZ, P5 ;  /* 0x000000ff98981208 */ /* 0x000fe40002800000 */
[----:B------:R-:W-:Y:S02]  /*3360*/  @P2 F2FP.F16.F32.PACK_AB R213, RZ, R213 ;  /* 0x000000d5ffd5223e */ /* 0x000fe400000000ff */
[----:B------:R-:W-:-:S02]  /*3370*/  LOP3.LUT P6, RZ, R165, 0xff0000, RZ, 0xc0, !PT ;  /* 0x00ff0000a5ff7812 */ /* 0x000fc400078cc0ff */
[----:B------:R-:W-:Y:S01]  /*3380*/  LOP3.LUT P5, RZ, R165, 0xff000000, RZ, 0xc0, !PT ;  /* 0xff000000a5ff7812 */ /* 0x000fe200078ac0ff */
[----:B------:R-:W-:Y:S01]  /*3390*/  @P0 HADD2.F32 R165, -RZ, R64.H1_H1 ;  /* 0x30000040ffa50230 */ /* 0x000fe20000004100 */
[----:B------:R-:W-:Y:S02]  /*33a0*/  @P2 F2FP.F16.F32.PACK_AB R88, RZ, R88 ;  /* 0x00000058ff58223e */ /* 0x000fe400000000ff */
[----:B------:R-:W-:Y:S01]  /*33b0*/  @P2 F2FP.F16.F32.PACK_AB R214, RZ, R214 ;  /* 0x000000d6ffd6223e */ /* 0x000fe200000000ff */
[----:B0-----:R-:W-:Y:S01]  /*33c0*/  @P2 IMAD.WIDE.U32 R76, R191, 0x10, R76 ;  /* 0x00000010bf4c2825 */ /* 0x001fe200078e004c */
[----:B------:R-:W-:-:S03]  /*33d0*/  @P2 PRMT R69, R213, 0x7610, R69 ;  /* 0x00007610d5452816 */ /* 0x000fc60000000045 */
[----:B------:R-:W-:Y:S01]  /*33e0*/  @P0 FADD.FTZ R98, R98, R165 ;  /* 0x000000a562620221 */ /* 0x000fe20000010000 */
[----:B------:R-:W-:Y:S02]  /*33f0*/  @P2 F2FP.F16.F32.PACK_AB R89, RZ, R89 ;  /* 0x00000059ff59223e */ /* 0x000fe400000000ff */
[----:B------:R-:W-:Y:S02]  /*3400*/  @P2 PRMT R68, R88, 0x7610, R68 ;  /* 0x0000761058442816 */ /* 0x000fe40000000044 */
[----:B------:R-:W-:Y:S02]  /*3410*/  @P2 PRMT R69, R69, 0x5410, R214 ;  /* 0x0000541045452816 */ /* 0x000fe400000000d6 */
[----:B------:R-:W-:Y:S02]  /*3420*/  @P1 F2FP.F16.F32.PACK_AB R165, RZ, R84 ;  /* 0x00000054ffa5123e */ /* 0x000fe400000000ff */
[----:B------:R-:W-:Y:S02]  /*3430*/  @P1 F2FP.F16.F32.PACK_AB R213, RZ, R85 ;  /* 0x00000055ffd5123e */ /* 0x000fe400000000ff */
[----:B------:R-:W-:Y:S01]  /*3440*/  @P1 F2FP.F16.F32.PACK_AB R214, RZ, R86 ;  /* 0x00000056ffd6123e */ /* 0x000fe200000000ff */
[----:B------:R-:W0:Y:S01]  /*3450*/  LDC.64 R84, c[0x0][0x2f8] ;  /* 0x0000be00ff547b82 */ /* 0x000e220000000a00 */
[----:B------:R-:W-:-:S02]  /*3460*/  F2FP.F16.F32.PACK_AB R78, R87, R78 ;  /* 0x0000004e574e723e */ /* 0x000fc400000000ff */
[----:B------:R-:W-:Y:S02]  /*3470*/  @P2 PRMT R68, R68, 0x5410, R89 ;  /* 0x0000541044442816 */ /* 0x000fe40000000059 */
[----:B------:R-:W-:Y:S02]  /*3480*/  @P2 F2FP.F16.F32.PACK_AB R215, RZ, R215 ;  /* 0x000000d7ffd7223e */ /* 0x000fe400000000ff */
[----:B------:R-:W-:Y:S01]  /*3490*/  @P2 F2FP.F16.F32.PACK_AB R229, RZ, R229 ;  /* 0x000000e5ffe5223e */ /* 0x000fe200000000ff */
[----:B------:R-:W1:Y:S01]  /*34a0*/  @P1 LDC.64 R86, c[0x0][0x300] ;  /* 0x0000c000ff561b82 */ /* 0x000e620000000a00 */
[----:B------:R-:W-:Y:S02]  /*34b0*/  FSEL R162, R234, RZ, P6 ;  /* 0x000000ffeaa27208 */ /* 0x000fe40003000000 */
[----:B------:R-:W-:Y:S02]  /*34c0*/  LOP3.LUT P4, RZ, R164, 0xff00, RZ, 0xc0, !PT ;  /* 0x0000ff00a4ff7812 */ /* 0x000fe4000788c0ff */
[----:B------:R-:W-:-:S02]  /*34d0*/  @P1 LOP3.LUT P6, RZ, R149, 0xff0000, RZ, 0xc0, !PT ;  /* 0x00ff000095ff1812 */ /* 0x000fc400078cc0ff */
[----:B------:R-:W-:Y:S01]  /*34e0*/  @P1 MOV R164, R148 ;  /* 0x0000009400a41202 */ /* 0x000fe20000000f00 */
[----:B------:R-:W2:Y:S01]  /*34f0*/  @P2 LDC.64 R88, c[0x0][0x308] ;  /* 0x0000c200ff582b82 */ /* 0x000ea20000000a00 */
[----:B------:R-:W-:Y:S02]  /*3500*/  @P2 F2FP.F16.F32.PACK_AB R216, RZ, R216 ;  /* 0x000000d8ffd8223e */ /* 0x000fe400000000ff */
[----:B------:R-:W-:Y:S02]  /*3510*/  @P2 F2FP.F16.F32.PACK_AB R230, RZ, R230 ;  /* 0x000000e6ffe6223e */ /* 0x000fe400000000ff */
[----:B------:R-:W-:Y:S02]  /*3520*/  @P2 PRMT R70, R215, 0x7610, R70 ;  /* 0x00007610d7462816 */ /* 0x000fe40000000046 */
[----:B------:R-:W-:Y:S02]  /*3530*/  @P2 PRMT R71, R229, 0x7610, R71 ;  /* 0x00007610e5472816 */ /* 0x000fe40000000047 */
[----:B------:R-:W-:-:S02]  /*3540*/  @P1 FSEL R163, R234, RZ, P6 ;  /* 0x000000ffeaa31208 */ /* 0x000fc40003000000 */
[----:B------:R-:W-:Y:S02]  /*3550*/  @P1 LOP3.LUT P6, RZ, R164, 0xff, RZ, 0xc0, !PT ;  /* 0x000000ffa4ff1812 */ /* 0x000fe400078cc0ff */
[----:B------:R-:W-:Y:S02]  /*3560*/  @P2 PRMT R70, R70, 0x5410, R216 ;  /* 0x0000541046462816 */ /* 0x000fe400000000d8 */
[----:B------:R-:W-:Y:S01]  /*3570*/  @P2 PRMT R71, R71, 0x5410, R230 ;  /* 0x0000541047472816 */ /* 0x000fe200000000e6 */
[----:B-1----:R-:W-:Y:S01]  /*3580*/  @P1 IMAD.WIDE.U32 R86, R191, 0x10, R86 ;  /* 0x00000010bf561825 */ /* 0x002fe200078e0056 */
[----:B------:R-:W-:Y:S02]  /*3590*/  @P1 F2FP.F16.F32.PACK_AB R164, RZ, R79 ;  /* 0x0000004fffa4123e */ /* 0x000fe400000000ff */
[----:B------:R-:W-:Y:S01]  /*35a0*/  @P1 F2FP.F16.F32.PACK_AB R217, RZ, R217 ;  /* 0x000000d9ffd9123e */ /* 0x000fe200000000ff */
[----:B------:R1:W-:Y:S01]  /*35b0*/  @P2 STG.E.128 desc[UR4][R76.64], R68 ;  /* 0x000000444c002986 */ /* 0x0003e2000c101d04 */
[----:B------:R-:W-:-:S02]  /*35c0*/  @P1 F2FP.F16.F32.PACK_AB R226, RZ, R226 ;  /* 0x000000e2ffe2123e */ /* 0x000fc400000000ff */
[----:B------:R-:W-:Y:S02]  /*35d0*/  @P2 F2FP.F16.F32.PACK_AB R219, RZ, R219 ;  /* 0x000000dbffdb223e */ /* 0x000fe400000000ff */
[----:B------:R-:W-:Y:S02]  /*35e0*/  @P2 F2FP.F16.F32.PACK_AB R221, RZ, R221 ;  /* 0x000000ddffdd223e */ /* 0x000fe400000000ff */
[----:B------:R-:W-:Y:S02]  /*35f0*/  @P2 F2FP.F16.F32.PACK_AB R223, RZ, R223 ;  /* 0x000000dfffdf223e */ /* 0x000fe400000000ff */
[----:B------:R-:W-:Y:S02]  /*3600*/  @P2 F2FP.F16.F32.PACK_AB R231, RZ, R231 ;  /* 0x000000e7ffe7223e */ /* 0x000fe400000000ff */
[----:B------:R-:W-:Y:S02]  /*3610*/  @P1 F2FP.F16.F32.PACK_AB R218, RZ, R218 ;  /* 0x000000daffda123e */ /* 0x000fe400000000ff */
[----:B------:R-:W-:-:S02]  /*3620*/  @P1 F2FP.F16.F32.PACK_AB R227, RZ, R227 ;  /* 0x000000e3ffe3123e */ /* 0x000fc400000000ff */
[----:B------:R-:W-:Y:S02]  /*3630*/  @P1 PRMT R72, R164, 0x7610, R72 ;  /* 0x00007610a4481816 */ /* 0x000fe40000000048 */
[----:B------:R-:W-:Y:S02]  /*3640*/  @P1 PRMT R73, R213, 0x7610, R73 ;  /* 0x00007610d5491816 */ /* 0x000fe40000000049 */
[----:B------:R-:W-:Y:S02]  /*3650*/  @P1 PRMT R74, R217, 0x7610, R74 ;  /* 0x00007610d94a1816 */ /* 0x000fe4000000004a */
[----:B------:R-:W-:Y:S02]  /*3660*/  @P1 PRMT R75, R226, 0x7610, R75 ;  /* 0x00007610e24b1816 */ /* 0x000fe4000000004b */
[----:B------:R-:W-:Y:S02]  /*3670*/  @P2 F2FP.F16.F32.PACK_AB R220, RZ, R220 ;  /* 0x000000dcffdc223e */ /* 0x000fe400000000ff */
[----:B------:R-:W-:-:S02]  /*3680*/  @P2 F2FP.F16.F32.PACK_AB R222, RZ, R222 ;  /* 0x000000deffde223e */ /* 0x000fc400000000ff */
[----:B------:R-:W-:Y:S02]  /*3690*/  @P2 F2FP.F16.F32.PACK_AB R224, RZ, R224 ;  /* 0x000000e0ffe0223e */ /* 0x000fe400000000ff */
[----:B------:R-:W-:Y:S02]  /*36a0*/  @P2 F2FP.F16.F32.PACK_AB R232, RZ, R232 ;  /* 0x000000e8ffe8223e */ /* 0x000fe400000000ff */
[----:B-1----:R-:W-:Y:S02]  /*36b0*/  @P2 PRMT R68, R219, 0x7610, R68 ;  /* 0x00007610db442816 */ /* 0x002fe40000000044 */
[----:B------:R-:W-:Y:S02]  /*36c0*/  @P2 PRMT R69, R221, 0x7610, R69 ;  /* 0x00007610dd452816 */ /* 0x000fe40000000045 */
[----:B------:R-:W-:Y:S02]  /*36d0*/  @P2 PRMT R70, R223, 0x7610, R70 ;  /* 0x00007610df462816 */ /* 0x000fe40000000046 */
[----:B------:R-:W-:-:S02]  /*36e0*/  @P2 PRMT R71, R231, 0x7610, R71 ;  /* 0x00007610e7472816 */ /* 0x000fc40000000047 */
[----:B------:R-:W-:Y:S02]  /*36f0*/  F2FP.F16.F32.PACK_AB R81, R90, R81 ;  /* 0x000000515a51723e */ /* 0x000fe400000000ff */
[----:B------:R-:W-:Y:S01]  /*3700*/  F2FP.F16.F32.PACK_AB R80, R91, R80 ;  /* 0x000000505b50723e */ /* 0x000fe200000000ff */
[----:B0-----:R-:W-:Y:S01]  /*3710*/  IMAD.WIDE.U32 R90, R191, 0x10, R84 ;  /* 0x00000010bf5a7825 */ /* 0x001fe200078e0054 */
[----:B------:R-:W-:Y:S02]  /*3720*/  F2FP.F16.F32.PACK_AB R79, R228, R225 ;  /* 0x000000e1e44f723e */ /* 0x000fe400000000ff */
[----:B------:R-:W-:Y:S02]  /*3730*/  F2FP.F16.F32.PACK_AB R77, R210, R93 ;  /* 0x0000005dd24d723e */ /* 0x000fe400000000ff */
[----:B------:R-:W-:Y:S02]  /*3740*/  F2FP.F16.F32.PACK_AB R76, R83, R82 ;  /* 0x00000052534c723e */ /* 0x000fe400000000ff */
[----:B------:R-:W-:Y:S01]  /*3750*/  F2FP.F16.F32.PACK_AB R82, R209, R92 ;  /* 0x0000005cd152723e */ /* 0x000fe200000000ff */
        /* <DEDUP_REMOVED lines=12> */
[----:B------:R-:W-:-:S02]  /*3820*/  F2FP.F16.F32.PACK_AB R83, R212, R211 ;  /* 0x000000d3d453723e */ /* 0x000fc400000000ff */
[----:B------:R-:W-:Y:S01]  /*3830*/  @P1 F2FP.F16.F32.PACK_AB R192, RZ, R192 ;  /* 0x000000c0ffc0123e */ /* 0x000fe200000000ff */
[----:B------:R-:W-:Y:S01]  /*3840*/  @P2 STG.E.128 desc[UR4][R92.64], R68 ;  /* 0x000000445c002986 */ /* 0x000fe2000c101d04 */
[----:B------:R-:W-:Y:S01]  /*3850*/  @P1 F2FP.F16.F32.PACK_AB R196, RZ, R196 ;  /* 0x000000c4ffc4123e */ /* 0x000fe200000000ff */
[----:B0-----:R-:W-:Y:S01]  /*3860*/  FMUL.FTZ R90, R98, UR14 ;  /* 0x0000000e625a7c20 */ /* 0x001fe20008410000 */
[----:B------:R-:W-:Y:S01]  /*3870*/  @P1 F2FP.F16.F32.PACK_AB R198, RZ, R198 ;  /* 0x000000c6ffc6123e */ /* 0x000fe200000000ff */
[----:B------:R0:W-:Y:S01]  /*3880*/  STG.E.128 desc[UR4][R88.64], R80 ;  /* 0x0000005058007986 */ /* 0x0001e2000c101d04 */
[----:B------:R-:W-:Y:S02]  /*3890*/  @P1 F2FP.F16.F32.PACK_AB R188, RZ, R188 ;  /* 0x000000bcffbc123e */ /* 0x000fe400000000ff */
[----:B------:R-:W-:Y:S02]  /*38a0*/  @P2 F2FP.F16.F32.PACK_AB R201, RZ, R201 ;  /* 0x000000c9ffc9223e */ /* 0x000fe400000000ff */
[----:B------:R-:W-:Y:S01]  /*38b0*/  @P2 F2FP.F16.F32.PACK_AB R203, RZ, R203 ;  /* 0x000000cbffcb223e */ /* 0x000fe200000000ff */
[----:B-1----:R-:W1:Y:S01]  /*38c0*/  @P1 LDC.64 R86, c[0x0][0x300] ;  /* 0x0000c000ff561b82 */ /* 0x002e620000000a00 */
[----:B------:R-:W-:-:S02]  /*38d0*/  @P2 F2FP.F16.F32.PACK_AB R205, RZ, R205 ;  /* 0x000000cdffcd223e */ /* 0x000fc400000000ff */
[----:B------:R-:W-:Y:S02]  /*38e0*/  @P2 F2FP.F16.F32.PACK_AB R207, RZ, R207 ;  /* 0x000000cfffcf223e */ /* 0x000fe400000000ff */
[----:B------:R-:W-:Y:S02]  /*38f0*/  @P1 F2FP.F16.F32.PACK_AB R194, RZ, R194 ;  /* 0x000000c2ffc2123e */ /* 0x000fe400000000ff */
[----:B------:R-:W-:Y:S02]  /*3900*/  @P1 F2FP.F16.F32.PACK_AB R197, RZ, R197 ;  /* 0x000000c5ffc5123e */ /* 0x000fe400000000ff */
[----:B------:R-:W-:Y:S02]  /*3910*/  @P1 F2FP.F16.F32.PACK_AB R186, RZ, R186 ;  /* 0x000000baffba123e */ /* 0x000fe400000000ff */
[----:B------:R-:W-:Y:S01]  /*3920*/  @P1 F2FP.F16.F32.PACK_AB R190, RZ, R190 ;  /* 0x000000beffbe123e */ /* 0x000fe200000000ff */
[----:B0-----:R-:W0:Y:S01]  /*3930*/  @P2 LDC.64 R82, c[0x0][0x308] ;  /* 0x0000c200ff522b82 */ /* 0x001e220000000a00 */
[----:B------:R-:W-:Y:S01]  /*3940*/  @P1 PRMT R72, R192, 0x7610, R72 ;  /* 0x00007610c0481816 */ /* 0x000fe20000000048 */
[----:B------:R-:W-:Y:S01]  /*3950*/  IMAD.WIDE.U32 R80, R189, 0x10, R84 ;  /* 0x00000010bd507825 */ /* 0x000fe200078e0054 */
[----:B------:R-:W-:-:S02]  /*3960*/  @P1 PRMT R73, R196, 0x7610, R73 ;  /* 0x00007610c4491816 */ /* 0x000fc40000000049 */
[----:B------:R-:W-:Y:S01]  /*3970*/  @P1 PRMT R74, R198, 0x7610, R74 ;  /* 0x00007610c64a1816 */ /* 0x000fe2000000004a */
[----:B------:R-:W-:Y:S01]  /*3980*/  IMAD.WIDE.U32 R84, R185, 0x10, R84 ;  /* 0x00000010b9547825 */ /* 0x000fe200078e0054 */
[----:B------:R-:W-:Y:S02]  /*3990*/  @P1 PRMT R75, R188, 0x7610, R75 ;  /* 0x00007610bc4b1816 */ /* 0x000fe4000000004b */
[----:B------:R-:W-:Y:S02]  /*39a0*/  @P2 F2FP.F16.F32.PACK_AB R202, RZ, R202 ;  /* 0x000000caffca223e */ /* 0x000fe400000000ff */
[----:B------:R-:W-:Y:S01]  /*39b0*/  @P2 F2FP.F16.F32.PACK_AB R204, RZ, R204 ;  /* 0x000000ccffcc223e */ /* 0x000fe200000000ff */
[----:B-1----:R-:W-:Y:S01]  /*39c0*/  @P1 IMAD.WIDE.U32 R86, R187, 0x10, R86 ;  /* 0x00000010bb561825 */ /* 0x002fe200078e0056 */
[----:B------:R-:W-:Y:S02]  /*39d0*/  @P2 F2FP.F16.F32.PACK_AB R206, RZ, R206 ;  /* 0x000000ceffce223e */ /* 0x000fe400000000ff */
[----:B------:R-:W-:-:S02]  /*39e0*/  @P2 F2FP.F16.F32.PACK_AB R208, RZ, R208 ;  /* 0x000000d0ffd0223e */ /* 0x000fc400000000ff */
[----:B------:R-:W-:Y:S02]  /*39f0*/  @P2 PRMT R68, R201, 0x7610, R68 ;  /* 0x00007610c9442816 */ /* 0x000fe40000000044 */
        /* <DEDUP_REMOVED lines=9> */
[----:B------:R-:W-:Y:S01]  /*3a90*/  @P2 PRMT R69, R69, 0x5410, R204 ;  /* 0x0000541045452816 */ /* 0x000fe200000000cc */
[----:B------:R0:W-:Y:S01]  /*3aa0*/  @P1 STG.E.128 desc[UR4][R86.64], R72 ;  /* 0x0000004856001986 */ /* 0x0001e2000c101d04 */
[----:B------:R-:W-:Y:S02]  /*3ab0*/  @P2 PRMT R70, R70, 0x5410, R206 ;  /* 0x0000541046462816 */ /* 0x000fe400000000ce */
[----:B------:R-:W-:-:S02]  /*3ac0*/  @P2 PRMT R71, R71, 0x5410, R208 ;  /* 0x0000541047472816 */ /* 0x000fc400000000d0 */
[----:B------:R-:W-:Y:S02]  /*3ad0*/  F2FP.F16.F32.PACK_AB R79, R200, R199 ;  /* 0x000000c7c84f723e */ /* 0x000fe400000000ff */
[----:B------:R-:W-:Y:S01]  /*3ae0*/  F2FP.F16.F32.PACK_AB R78, R195, R184 ;  /* 0x000000b8c34e723e */ /* 0x000fe200000000ff */
[----:B------:R1:W-:Y:S01]  /*3af0*/  @P2 STG.E.128 desc[UR4][R82.64], R68 ;  /* 0x0000004452002986 */ /* 0x0003e2000c101d04 */
[----:B------:R-:W-:Y:S02]  /*3b00*/  F2FP.F16.F32.PACK_AB R77, R173, R172 ;  /* 0x000000acad4d723e */ /* 0x000fe400000000ff */
[----:B------:R-:W-:Y:S02]  /*3b10*/  F2FP.F16.F32.PACK_AB R76, R167, R166 ;  /* 0x000000a6a74c723e */ /* 0x000fe400000000ff */
[----:B------:R-:W-:Y:S02]  /*3b20*/  @P2 F2FP.F16.F32.PACK_AB R158, RZ, R158 ;  /* 0x0000009eff9e223e */ /* 0x000fe400000000ff */
[----:B------:R-:W-:Y:S01]  /*3b30*/  @P2 F2FP.F16.F32.PACK_AB R88, RZ, R182 ;  /* 0x000000b6ff58223e */ /* 0x000fe200000000ff */
[----:B------:R2:W-:Y:S01]  /*3b40*/  STG.E.128 desc[UR4][R84.64], R76 ;  /* 0x0000004c54007986 */ /* 0x0005e2000c101d04 */
[----:B------:R-:W-:Y:S01]  /*3b50*/  @P1 F2FP.F16.F32.PACK_AB R104, RZ, R104 ;  /* 0x00000068ff68123e */ /* 0x000fe200000000ff */
[----:B0-----:R-:W0:Y:S01]  /*3b60*/  @P1 LDC.64 R86, c[0x0][0x300] ;  /* 0x0000c000ff561b82 */ /* 0x001e220000000a00 */
[----:B------:R-:W-:-:S02]  /*3b70*/  @P1 F2FP.F16.F32.PACK_AB R106, RZ, R106 ;  /* 0x0000006aff6a123e */ /* 0x000fc400000000ff */
[----:B------:R-:W-:Y:S02]  /*3b80*/  @P1 F2FP.F16.F32.PACK_AB R153, RZ, R153 ;  /* 0x00000099ff99123e */ /* 0x000fe400000000ff */
[----:B------:R-:W-:Y:S02]  /*3b90*/  @P1 F2FP.F16.F32.PACK_AB R160, RZ, R160 ;  /* 0x000000a0ffa0123e */ /* 0x000fe400000000ff */
[----:B------:R-:W-:Y:S01]  /*3ba0*/  @P1 F2FP.F16.F32.PACK_AB R105, RZ, R105 ;  /* 0x00000069ff69123e */ /* 0x000fe200000000ff */
[----:B-1----:R-:W1:Y:S01]  /*3bb0*/  @P1 LDC.64 R82, c[0x0][0x300] ;  /* 0x0000c000ff521b82 */ /* 0x002e620000000a00 */
[----:B------:R-:W-:Y:S02]  /*3bc0*/  @P2 PRMT R71, R158, 0x7610, R71 ;  /* 0x000076109e472816 */ /* 0x000fe40000000047 */
[----:B------:R-:W-:Y:S02]  /*3bd0*/  @P1 F2FP.F16.F32.PACK_AB R107, RZ, R107 ;  /* 0x0000006bff6b123e */ /* 0x000fe400000000ff */
[----:B------:R-:W-:-:S02]  /*3be0*/  @P2 PRMT R71, R71, 0x5410, R88 ;  /* 0x0000541047472816 */ /* 0x000fc40000000058 */
[----:B------:R-:W-:Y:S01]  /*3bf0*/  @P1 F2FP.F16.F32.PACK_AB R159, RZ, R159 ;  /* 0x0000009fff9f123e */ /* 0x000fe200000000ff */
[----:B--2---:R-:W-:Y:S01]  /*3c00*/  FMUL.FTZ R76, R182, UR14 ;  /* 0x0000000eb64c7c20 */ /* 0x004fe20008410000 */
[----:B------:R-:W2:Y:S01]  /*3c10*/  @P2 LDC.64 R84, c[0x0][0x308] ;  /* 0x0000c200ff542b82 */ /* 0x000ea20000000a00 */
[----:B------:R-:W-:Y:S02]  /*3c20*/  @P1 F2FP.F16.F32.PACK_AB R161, RZ, R161 ;  /* 0x000000a1ffa1123e */ /* 0x000fe400000000ff */
[----:B------:R-:W-:Y:S02]  /*3c30*/  @P1 PRMT R72, R104, 0x7610, R72 ;  /* 0x0000761068481816 */ /* 0x000fe40000000048 */
[----:B------:R-:W-:Y:S02]  /*3c40*/  FSEL R79, R76, RZ, P5 ;  /* 0x000000ff4c4f7208 */ /* 0x000fe40002800000 */
[----:B------:R-:W-:Y:S01]  /*3c50*/  @P1 LOP3.LUT P5, RZ, R149, 0xff000000, RZ, 0xc0, !PT ;  /* 0xff00000095ff1812 */ /* 0x000fe200078ac0ff */
[----:B------:R-:W3:Y:S01]  /*3c60*/  LDC.64 R88, c[0x0][0x210] ;  /* 0x00008400ff587b82 */ /* 0x000ee20000000a00 */
[----:B------:R-:W-:Y:S01]  /*3c70*/  @P1 PRMT R73, R106, 0x7610, R73 ;  /* 0x000076106a491816 */ /* 0x000fe20000000049 */
[----:B0-----:R-:W-:Y:S01]  /*3c80*/  @P1 IMAD.WIDE.U32 R86, R193, 0x10, R86 ;  /* 0x00000010c1561825 */ /* 0x001fe200078e0056 */
[----:B------:R-:W-:-:S02]  /*3c90*/  @P1 FSEL R76, R76, RZ, P5 ;  /* 0x000000ff4c4c1208 */ /* 0x000fc40002800000 */
[----:B------:R-:W-:Y:S02]  /*3ca0*/  @P1 LOP3.LUT P5, RZ, R148, 0xff0000, RZ, 0xc0, !PT ;  /* 0x00ff000094ff1812 */ /* 0x000fe400078ac0ff */
[----:B------:R-:W-:Y:S01]  /*3cb0*/  @P1 F2FP.F16.F32.PACK_AB R91, RZ, R76 ;  /* 0x0000004cff5b123e */ /* 0x000fe200000000ff */
[----:B-1----:R-:W-:Y:S01]  /*3cc0*/  @P1 IMAD.WIDE.U32 R82, R185, 0x10, R82 ;  /* 0x00000010b9521825 */ /* 0x002fe200078e0052 */
[----:B------:R-:W-:Y:S02]  /*3cd0*/  @P1 PRMT R74, R153, 0x7610, R74 ;  /* 0x00007610994a1816 */ /* 0x000fe4000000004a */
[----:B------:R-:W-:Y:S02]  /*3ce0*/  @P1 PRMT R75, R160, 0x7610, R75 ;  /* 0x00007610a04b1816 */ /* 0x000fe4000000004b */
[----:B------:R-:W-:Y:S02]  /*3cf0*/  FSEL R76, R90, RZ, P4 ;  /* 0x000000ff5a4c7208 */ /* 0x000fe40002000000 */
[----:B------:R-:W-:Y:S01]  /*3d00*/  @P1 LOP3.LUT P4, RZ, R148, 0xff00, RZ, 0xc0, !PT ;  /* 0x0000ff0094ff1812 */ /* 0x000fe2000788c0ff */
[----:B--2---:R-:W-:Y:S01]  /*3d10*/  @P2 IMAD.WIDE.U32 R84, R193, 0x10, R84 ;  /* 0x00000010c1542825 */ /* 0x004fe200078e0054 */
[----:B------:R-:W-:-:S02]  /*3d20*/  @P1 FSEL R96, R96, RZ, P6 ;  /* 0x000000ff60601208 */ /* 0x000fc40003000000 */
[----:B------:R-:W-:Y:S02]  /*3d30*/  @P1 FSEL R97, R97, RZ, P5 ;  /* 0x000000ff61611208 */ /* 0x000fe40002800000 */
[----:B------:R-:W-:Y:S02]  /*3d40*/  @P2 F2FP.F16.F32.PACK_AB R154, RZ, R154 ;  /* 0x0000009aff9a223e */ /* 0x000fe400000000ff */
[----:B------:R-:W-:Y:S02]  /*3d50*/  @P2 F2FP.F16.F32.PACK_AB R156, RZ, R156 ;  /* 0x0000009cff9c223e */ /* 0x000fe400000000ff */
[----:B------:R-:W-:Y:S02]  /*3d60*/  @P1 PRMT R72, R72, 0x5410, R105 ;  /* 0x0000541048481816 */ /* 0x000fe40000000069 */
[----:B------:R-:W-:Y:S02]  /*3d70*/  @P1 PRMT R73, R73, 0x5410, R107 ;  /* 0x0000541049491816 */ /* 0x000fe4000000006b */
[----:B------:R-:W-:-:S02]  /*3d80*/  @P1 PRMT R74, R74, 0x5410, R159 ;  /* 0x000054104a4a1816 */ /* 0x000fc4000000009f */
[----:B------:R-:W-:Y:S02]  /*3d90*/  @P1 PRMT R75, R75, 0x5410, R161 ;  /* 0x000054104b4b1816 */ /* 0x000fe400000000a1 */
[----:B------:R-:W-:Y:S02]  /*3da0*/  @P2 F2FP.F16.F32.PACK_AB R95, RZ, R95 ;  /* 0x0000005fff5f223e */ /* 0x000fe400000000ff */
[----:B------:R-:W-:Y:S01]  /*3db0*/  @P1 F2FP.F16.F32.PACK_AB R151, RZ, R151 ;  /* 0x00000097ff97123e */ /* 0x000fe200000000ff */
[----:B------:R0:W-:Y:S01]  /*3dc0*/  @P1 STG.E.128 desc[UR4][R82.64], R72 ;  /* 0x0000004852001986 */ /* 0x0001e2000c101d04 */
[----:B------:R-:W-:Y:S02]  /*3dd0*/  @P1 F2FP.F16.F32.PACK_AB R163, RZ, R163 ;  /* 0x000000a3ffa3123e */ /* 0x000fe400000000ff */
[----:B------:R-:W-:Y:S02]  /*3de0*/  @P1 FSEL R90, R90, RZ, P4 ;  /* 0x000000ff5a5a1208 */ /* 0x000fe40002000000 */
[----:B------:R-:W-:-:S02]  /*3df0*/  @P1 F2FP.F16.F32.PACK_AB R96, RZ, R96 ;  /* 0x00000060ff60123e */ /* 0x000fc400000000ff */
[----:B------:R-:W-:Y:S02]  /*3e00*/  @P1 F2FP.F16.F32.PACK_AB R97, RZ, R97 ;  /* 0x00000061ff61123e */ /* 0x000fe400000000ff */
[----:B------:R-:W-:Y:S02]  /*3e10*/  @P2 F2FP.F16.F32.PACK_AB R155, RZ, R155 ;  /* 0x0000009bff9b223e */ /* 0x000fe400000000ff */
[----:B------:R-:W-:Y:S02]  /*3e20*/  @P2 F2FP.F16.F32.PACK_AB R157, RZ, R157 ;  /* 0x0000009dff9d223e */ /* 0x000fe400000000ff */
[----:B------:R-:W-:Y:S02]  /*3e30*/  @P2 PRMT R69, R154, 0x7610, R69 ;  /* 0x000076109a452816 */ /* 0x000fe40000000045 */
[----:B------:R-:W-:Y:S02]  /*3e40*/  @P2 PRMT R70, R156, 0x7610, R70 ;  /* 0x000076109c462816 */ /* 0x000fe40000000046 */
[----:B------:R-:W-:-:S02]  /*3e50*/  @P2 F2FP.F16.F32.PACK_AB R98, RZ, R98 ;  /* 0x00000062ff62223e */ /* 0x000fc400000000ff */
[----:B------:R-:W-:Y:S02]  /*3e60*/  @P2 PRMT R68, R95, 0x7610, R68 ;  /* 0x000076105f442816 */ /* 0x000fe40000000044 */
[----:B------:R-:W-:Y:S02]  /*3e70*/  @P1 F2FP.F16.F32.PACK_AB R150, RZ, R150 ;  /* 0x00000096ff96123e */ /* 0x000fe400000000ff */
[----:B------:R-:W-:Y:S02]  /*3e80*/  @P1 F2FP.F16.F32.PACK_AB R152, RZ, R152 ;  /* 0x00000098ff98123e */ /* 0x000fe400000000ff */
[----:B------:R-:W-:Y:S02]  /*3e90*/  @P1 F2FP.F16.F32.PACK_AB R90, RZ, R90 ;  /* 0x0000005aff5a123e */ /* 0x000fe400000000ff */
[----:B0-----:R-:W-:Y:S02]  /*3ea0*/  @P1 PRMT R72, R96, 0x7610, R72 ;  /* 0x0000761060481816 */ /* 0x001fe40000000048 */
        /* <DEDUP_REMOVED lines=16> */
[----:B---3--:R-:W-:-:S03]  /*3fb0*/  LEA R183, R88, R183, 0x2 ;  /* 0x000000b758b77211 */ /* 0x008fc600078e10ff */
[----:B------:R0:W-:Y:S01]  /*3fc0*/  @P1 STG.E.128 desc[UR4][R86.64], R72 ;  /* 0x0000004856001986 */ /* 0x0001e2000c101d04 */
[----:B------:R-:W-:-:S13]  /*3fd0*/  ISETP.GE.AND P1, PT, R183, R89, PT ;  /* 0x00000059b700720c */ /* 0x000fda0003f26270 */
[----:B------:R-:W-:Y:S05]  /*3fe0*/  @!P1 BRA `(.L_x_694) ;  /* 0xffffffc8000c9947 */ /* 0x000fea000383ffff */
[----:B------:R-:W-:Y:S05]  /*3ff0*/  BSYNC B1 ;  /* 0x0000000000017941 */ /* 0x000fea0003800000 */
.L_x_692:
        /* <DEDUP_REMOVED lines=39> */
[----:B------:R-:W-:-:S07]  /*4270*/  MOV R110, R112 ;  /* 0x00000070006e7202 */ /* 0x000fce0000000f00 */
.L_x_691:
[----:B------:R-:W-:Y:S05]  /*4280*/  BSYNC B0 ;  /* 0x0000000000007941 */ /* 0x000fea0003800000 */
.L_x_689:
[----:B------:R-:W1:Y:S01]  /*4290*/  S2R R3, SR_CgaCtaId ;  /* 0x0000000000037919 */ /* 0x000e620000008800 */
[----:B------:R-:W-:Y:S01]  /*42a0*/  SHF.R.U32.HI R2, RZ, 0x5, R113 ;  /* 0x00000005ff027819 */ /* 0x000fe20000011671 */
[----:B------:R-:W-:Y:S05]  /*42b0*/  WARPSYNC.ALL ;  /* 0x0000000000007948 */ /* 0x000fea0003800000 */
[----:B------:R-:W-:Y:S01]  /*42c0*/  MOV R0, 0x400 ;  /* 0x0000040000007802 */ /* 0x000fe20000000f00 */
[----:B0-----:R-:W0:Y:S01]  /*42d0*/  S2R R68, SR_CTAID.X ;  /* 0x0000000000447919 */ /* 0x001e220000002500 */
[----:B------:R-:W-:Y:S01]  /*42e0*/  LOP3.LUT R28, R113, 0x1f, RZ, 0xc0, !PT ;  /* 0x0000001f711c7812 */ /* 0x000fe200078ec0ff */
[----:B------:R-:W-:Y:S01]  /*42f0*/  ULDC UR6, c[0x0][0x218] ;  /* 0x0000860000067ab9 */ /* 0x000fe20000000800 */
[----:B------:R-:W-:-:S02]  /*4300*/  SHF.L.U32 R29, R2, 0x7, RZ ;  /* 0x00000007021d7819 */ /* 0x000fc400000006ff */
[----:B-1----:R-:W-:Y:S02]  /*4310*/  LEA R2, R3, R0, 0x18 ;  /* 0x0000000003027211 */ /* 0x002fe400078ec0ff */
[----:B------:R-:W-:Y:S02]  /*4320*/  LOP3.LUT R0, R29, 0xffffff80, R28, 0xe2, !PT ;  /* 0xffffff801d007812 */ /* 0x000fe400078ee21c */
[-C--:B------:R-:W-:Y:S02]  /*4330*/  LEA R28, R113, R2.reuse, 0x2 ;  /* 0x00000002711c7211 */ /* 0x080fe400078e10ff */
[----:B------:R-:W-:Y:S01]  /*4340*/  LEA R0, R0, R2, 0x5 ;  /* 0x0000000200007211 */ /* 0x000fe200078e28ff */
[----:B0-----:R-:W-:Y:S01]  /*4350*/  IMAD R68, R68, UR6, RZ ;  /* 0x0000000644447c24 */ /* 0x001fe2000f8e02ff */
        /* <DEDUP_REMOVED lines=71> */
[----:B------:R-:W-:Y:S01]  /*47d0*/  IADD3.X R30, RZ, RZ, RZ, P0, !PT ;  /* 0x000000ffff1e7210 */ /* 0x000fe200007fe4ff */
[----:B------:R-:W-:Y:S03]  /*47e0*/  STS.128 [R0], R52 ;  /* 0x0000003400007388 */ /* 0x000fe60000000c00 */
[----:B------:R-:W-:Y:S01]  /*47f0*/  SHF.L.U64.HI R30, R113, 0x2, R30 ;  /* 0x00000002711e7819 */ /* 0x000fe2000001021e */
[----:B-----5:R-:W-:Y:S01]  /*4800*/  FADD.FTZ R31, R31, R64 ;  /* 0x000000401f1f7221 */ /* 0x020fe20000010000 */
        /* <DEDUP_REMOVED lines=99> */
.L_x_693:
        /* <DEDUP_REMOVED lines=8> */
.L_x_696:
[----:B------:R-:W-:Y:S05]  /*4ec0*/  BSYNC B2 ;  /* 0x0000000000027941 */ /* 0x000fea0003800000 */
.L_x_695:
        /* <DEDUP_REMOVED lines=8> */
.L_x_697:
[----:B------:R-:W-:Y:S01]  /*4f50*/  FADD.FTZ R89, R208, R89 ;  /* 0x00000059d0597221 */ /* 0x000fe20000010000 */
[----:B------:R-:W-:-:S04]  /*4f60*/  HFMA2.MMA R219, -RZ, RZ, 0, 1.1920928955078125e-07 ;  /* 0x00000002ffdb7435 */ /* 0x000fc800000001ff */
[----:B------:R-:W-:Y:S02]  /*4f70*/  MOV R222, R89 ;  /* 0x0000005900de7202 */ /* 0x000fe40000000f00 */
[----:B------:R-:W-:-:S07]  /*4f80*/  MOV R93, R217 ;  /* 0x000000d9005d7202 */ /* 0x000fce0000000f00 */
[----:B------:R-:W-:Y:S05]  /*4f90*/  WARPSYNC.COLLECTIVE R215, `(.L_x_698) ;  /* 0x00000000d7087348 */ /* 0x000fea0003c00000 */
[----:B------:R0:W1:Y:S02]  /*4fa0*/  SHFL.BFLY P2, R217, R222, R219, R224 ;  /* 0x0c0000dbded97389 */ /* 0x00006400000400e0 */
[----:B01----:R-:W-:Y:S01]  /*4fb0*/  ENDCOLLECTIVE ;  /* 0x000000000000791b */ /* 0x003fe20003800000 */
.L_x_698:
[----:B------:R-:W-:-:S05]  /*4fc0*/  FADD.FTZ R93, R216, R93 ;  /* 0x0000005dd85d7221 */ /* 0x000fca0000010000 */
[----:B------:R-:W-:Y:S02]  /*4fd0*/  MOV R222, R93 ;  /* 0x0000005d00de7202 */ /* 0x000fe40000000f00 */
[----:B------:R-:W-:-:S07]  /*4fe0*/  MOV R218, R217 ;  /* 0x000000d900da7202 */ /* 0x000fce0000000f00 */
[----:B------:R-:W-:Y:S05]  /*4ff0*/  WARPSYNC.COLLECTIVE R215, `(.L_x_699) ;  /* 0x00000000d7087348 */ /* 0x000fea0003c00000 */
[----:B------:R0:W1:Y:S02]  /*5000*/  SHFL.BFLY P2, R217, R222, R219, R224 ;  /* 0x0c0000dbded97389 */ /* 0x00006400000400e0 */
[----:B01----:R-:W-:Y:S01]  /*5010*/  ENDCOLLECTIVE ;  /* 0x000000000000791b */ /* 0x003fe20003800000 */
.L_x_699:
[----:B------:R-:W-:Y:S01]  /*5020*/  FADD.FTZ R218, R89, R218 ;  /* 0x000000da59da7221 */ /* 0x000fe20000010000 */
[----:B------:R-:W-:-:S04]  /*5030*/  HFMA2.MMA R219, -RZ, RZ, 0, 2.384185791015625e-07 ;  /* 0x00000004ffdb7435 */ /* 0x000fc800000001ff */
[----:B------:R-:W-:Y:S02]  /*5040*/  MOV R222, R218 ;  /* 0x000000da00de7202 */ /* 0x000fe40000000f00 */
[----:B------:R-:W-:-:S07]  /*5050*/  MOV R220, R217 ;  /* 0x000000d900dc7202 */ /* 0x000fce0000000f00 */
[----:B------:R-:W-:Y:S05]  /*5060*/  WARPSYNC.COLLECTIVE R215, `(.L_x_700) ;  /* 0x00000000d7087348 */ /* 0x000fea0003c00000 */
[----:B------:R0:W1:Y:S02]  /*5070*/  SHFL.BFLY P2, R217, R222, R219, R224 ;  /* 0x0c0000dbded97389 */ /* 0x00006400000400e0 */
[----:B01----:R-:W-:Y:S01]  /*5080*/  ENDCOLLECTIVE ;  /* 0x000000000000791b */ /* 0x003fe20003800000 */
.L_x_700:
[----:B------:R-:W-:-:S05]  /*5090*/  FADD.FTZ R220, R93, R220 ;  /* 0x000000dc5ddc7221 */ /* 0x000fca0000010000 */
[----:B------:R-:W-:Y:S02]  /*50a0*/  MOV R222, R220 ;  /* 0x000000dc00de7202 */ /* 0x000fe40000000f00 */
[----:B------:R-:W-:-:S07]  /*50b0*/  MOV R199, R217 ;  /* 0x000000d900c77202 */ /* 0x000fce0000000f00 */
[----:B------:R-:W-:Y:S05]  /*50c0*/  WARPSYNC.COLLECTIVE R215, `(.L_x_701) ;  /* 0x00000000d7087348 */ /* 0x000fea0003c00000 */
[----:B------:R0:W1:Y:S02]  /*50d0*/  SHFL.BFLY P2, R217, R222, R219, R224 ;  /* 0x0c0000dbded97389 */ /* 0x00006400000400e0 */
[----:B01----:R-:W-:Y:S01]  /*50e0*/  ENDCOLLECTIVE ;  /* 0x000000000000791b */ /* 0x003fe20003800000 */
.L_x_701:
[----:B------:R-:W-:Y:S01]  /*50f0*/  FADD.FTZ R199, R218, R199 ;  /* 0x000000c7dac77221 */ /* 0x000fe20000010000 */
[----:B------:R-:W-:-:S04]  /*5100*/  HFMA2.MMA R219, -RZ, RZ, 0, 4.76837158203125e-07 ;  /* 0x00000008ffdb7435 */ /* 0x000fc800000001ff */
[----:B------:R-:W-:Y:S02]  /*5110*/  MOV R222, R199 ;  /* 0x000000c700de7202 */ /* 0x000fe40000000f00 */
[----:B------:R-:W-:-:S07]  /*5120*/  MOV R213, R217 ;  /* 0x000000d900d57202 */ /* 0x000fce0000000f00 */
[----:B------:R-:W-:Y:S05]  /*5130*/  WARPSYNC.COLLECTIVE R215, `(.L_x_702) ;  /* 0x00000000d7087348 */ /* 0x000fea0003c00000 */
[----:B------:R0:W1:Y:S02]  /*5140*/  SHFL.BFLY P2, R217, R222, R219, R224 ;  /* 0x0c0000dbded97389 */ /* 0x00006400000400e0 */
[----:B01----:R-:W-:Y:S01]  /*5150*/  ENDCOLLECTIVE ;  /* 0x000000000000791b */ /* 0x003fe20003800000 */
.L_x_702:
[----:B------:R-:W-:-:S05]  /*5160*/  FADD.FTZ R213, R220, R213 ;  /* 0x000000d5dcd57221 */ /* 0x000fca0000010000 */
[----:B------:R-:W-:Y:S02]  /*5170*/  MOV R222, R213 ;  /* 0x000000d500de7202 */ /* 0x000fe40000000f00 */
[----:B------:R-:W-:-:S07]  /*5180*/  MOV R208, R217 ;  /* 0x000000d900d07202 */ /* 0x000fce0000000f00 */
[----:B------:R-:W-:Y:S05]  /*5190*/  WARPSYNC.COLLECTIVE R215, `(.L_x_703) ;  /* 0x00000000d7087348 */ /* 0x000fea0003c00000 */
[----:B------:R0:W1:Y:S02]  /*51a0*/  SHFL.BFLY P2, R217, R222, R219, R224 ;  /* 0x0c0000dbded97389 */ /* 0x00006400000400e0 */
[----:B01----:R-:W-:Y:S01]  /*51b0*/  ENDCOLLECTIVE ;  /* 0x000000000000791b */ /* 0x003fe20003800000 */
.L_x_703:
[----:B------:R-:W-:Y:S01]  /*51c0*/  FADD.FTZ R208, R199, R208 ;  /* 0x000000d0c7d07221 */ /* 0x000fe20000010000 */
[----:B------:R-:W-:-:S04]  /*51d0*/  HFMA2.MMA R219, -RZ, RZ, 0, 9.5367431640625e-07 ;  /* 0x00000010ffdb7435 */ /* 0x000fc800000001ff */
[----:B------:R-:W-:Y:S02]  /*51e0*/  MOV R222, R208 ;  /* 0x000000d000de7202 */ /* 0x000fe40000000f00 */
[----:B------:R-:W-:-:S07]  /*51f0*/  MOV R216, R217 ;  /* 0x000000d900d87202 */ /* 0x000fce0000000f00 */
[----:B------:R-:W-:Y:S05]  /*5200*/  WARPSYNC.COLLECTIVE R215, `(.L_x_704) ;  /* 0x00000000d7087348 */ /* 0x000fea0003c00000 */
[----:B------:R0:W1:Y:S02]  /*5210*/  SHFL.BFLY P2, R217, R222, R219, R224 ;  /* 0x0c0000dbded97389 */ /* 0x00006400000400e0 */
[----:B01----:R-:W-:Y:S01]  /*5220*/  ENDCOLLECTIVE ;  /* 0x000000000000791b */ /* 0x003fe20003800000 */
.L_x_704:
[----:B------:R-:W-:-:S05]  /*5230*/  FADD.FTZ R216, R213, R216 ;  /* 0x000000d8d5d87221 */ /* 0x000fca0000010000 */
[----:B------:R-:W-:Y:S02]  /*5240*/  MOV R222, R216 ;  /* 0x000000d800de7202 */ /* 0x000fe40000000f00 */
[----:B------:R-:W-:-:S07]  /*5250*/  MOV R89, R217 ;  /* 0x000000d900597202 */ /* 0x000fce0000000f00 */
[----:B------:R-:W-:Y:S05]  /*5260*/  WARPSYNC.COLLECTIVE R215, `(.L_x_705) ;  /* 0x00000000d7087348 */ /* 0x000fea0003c00000 */
[----:B------:R0:W1:Y:S02]  /*5270*/  SHFL.BFLY P2, R217, R222, R219, R224 ;  /* 0x0c0000dbded97389 */ /* 0x00006400000400e0 */
[----:B01----:R-:W-:Y:S01]  /*5280*/  ENDCOLLECTIVE ;  /* 0x000000000000791b */ /* 0x003fe20003800000 */
.L_x_705:
[----:B------:R-:W-:Y:S01]  /*5290*/  MOV R93, R217 ;  /* 0x000000d9005d7202 */ /* 0x000fe20000000f00 */
[----:B------:R-:W-:Y:S06]  /*52a0*/  BRA `(.L_x_706) ;  /* 0xffffffcc00407947 */ /* 0x000fec000383ffff */
.L_x_707:
        /* <DEDUP_REMOVED lines=13> */
.L_x_3741:


//--------------------- .text._ZN10layer_norm31ln_parallel_residual_bwd_kernelINS_13Kernel_traitsIf13__nv_bfloat16S2_S2_fjLj1024ELj1ELj4ELj1ELj16ENS_18Kernel_traits_baseILj1024EfS2_S2_S2_fjLj128EEEEELb0ELb0ELb0EEEvNS_9BwdParamsE --------------------------
	.section	.text._ZN10layer_norm31ln_parallel_residual_bwd_kernelINS_13Kernel_traitsIf13__nv_bfloat16S2_S2_fjLj1024ELj1ELj4ELj1ELj16ENS_18Kernel_traits_baseILj1024EfS2_S2_S2_fjLj128EEEEELb0ELb0ELb0EEEvNS_9BwdParamsE,"ax",@progbits
	.align	128
        .global         _ZN10layer_norm31ln_parallel_residual_bwd_kernelINS_13Kernel_traitsIf13__nv_bfloat16S2_S2_fjLj1024ELj1ELj4ELj1ELj16ENS_18Kernel_traits_baseILj1024EfS2_S2_S2_fjLj128EEEEELb0ELb0ELb0EEEvNS_9BwdParamsE
        .type           _ZN10layer_norm31ln_parallel_residual_bwd_kernelINS_13Kernel_traitsIf13__nv_bfloat16S2_S2_fjLj1024ELj1ELj4ELj1ELj16ENS_18Kernel_traits_baseILj1024EfS2_S2_S2_fjLj128EEEEELb0ELb0ELb0EEEvNS_9BwdParamsE,@function
        .size           _ZN10layer_norm31ln_parallel_residual_bwd_kernelINS_13Kernel_traitsIf13__nv_bfloat16S2_S2_fjLj1024ELj1ELj4ELj1ELj16ENS_18Kernel_traits_baseILj1024EfS2_S2_S2_fjLj128EEEEELb0ELb0ELb0EEEvNS_9BwdParamsE,(.L_x_3742 - _ZN10layer_norm31ln_parallel_residual_bwd_kernelINS_13Kernel_traitsIf13__nv_bfloat16S2_S2_fjLj1024ELj1ELj4ELj1ELj16ENS_18Kernel_traits_baseILj1024EfS2_S2_S2_fjLj128EEEEELb0ELb0ELb0EEEvNS_9BwdParamsE)
        .other          _ZN10layer_norm31ln_parallel_residual_bwd_kernelINS_13Kernel_traitsIf13__nv_bfloat16S2_S2_fjLj1024ELj1ELj4ELj1ELj16ENS_18Kernel_traits_baseILj1024EfS2_S2_S2_fjLj128EEEEELb0ELb0ELb0EEEvNS_9BwdParamsE,@"STO_CUDA_ENTRY STV_DEFAULT"
_ZN10layer_norm31ln_parallel_residual_bwd_kernelINS_13Kernel_traitsIf13__nv_bfloat16S2_S2_fjLj1024ELj1ELj4ELj1ELj16ENS_18Kernel_traits_baseILj1024EfS2_S2_S2_fjLj128EEEEELb0ELb0ELb0EEEvNS_9BwdParamsE:
.text._ZN10layer_norm31ln_parallel_residual_bwd_kernelINS_13Kernel_traitsIf13__nv_bfloat16S2_S2_fjLj1024ELj1ELj4ELj1ELj16ENS_18Kernel_traits_baseILj1024EfS2_S2_S2_fjLj128EEEEELb0ELb0ELb0EEEvNS_9BwdParamsE:
[----:B------:R-:W0:Y:S01]  /*0000*/  LDC R1, c[0x0][0x28] ;  /* 0x00000a00ff017b82 */ /* 0x000e220000000800 */
[----:B------:R-:W-:Y:S01]  /*0010*/  ULDC UR4, c[0x0][0x218] ;  /* 0x0000860000047ab9 */ /* 0x000fe20000000800 */
[----:B0-----:R-:W-:Y:S01]  /*0020*/  IADD3 R1, R1, -0xc8, RZ ;  /* 0xffffff3801017810 */ /* 0x001fe20007ffe0ff */
[----:B------:R-:W0:Y:S01]  /*0030*/  S2R R22, SR_TID.X ;  /* 0x0000000000167919 */ /* 0x000e220000002100 */
[----:B------:R-:W-:Y:S01]  /*0040*/  MOV R2, UR4 ;  /* 0x0000000400027c02 */ /* 0x000fe20008000f00 */
[----:B------:R-:W-:Y:S01]  /*0050*/  ULDC UR6, c[0x0][0x214] ;  /* 0x0000850000067ab9 */ /* 0x000fe20000000800 */
[----:B------:R-:W-:Y:S01]  /*0060*/  ULDC UR24, c[0x0][0x218] ;  /* 0x0000860000187ab9 */ /* 0x000fe20000000800 */
[----:B------:R-:W-:Y:S01]  /*0070*/  ULDC UR7, c[0x0][0x290] ;  /* 0x0000a40000077ab9 */ /* 0x000fe20000000800 */
[----:B------:R-:W-:Y:S01]  /*0080*/  SHF.R.S32.HI R0, RZ, 0x1f, R2 ;  /* 0x0000001fff007819 */ /* 0x000fe20000011402 */
[----:B------:R1:W-:Y:S01]  /*0090*/  STL [R1+0x1c], R2 ;  /* 0x00001c0201007387 */ /* 0x0003e20000100800 */
[----:B------:R-:W-:Y:S01]  /*00a0*/  ULDC.64 UR8, c[0x0][0x2c8] ;  /* 0x0000b20000087ab9 */ /* 0x000fe20000000a00 */
[----:B------:R-:W-:Y:S01]  /*00b0*/  ULDC.64 UR10, c[0x0][0x238] ;  /* 0x00008e00000a7ab9 */ /* 0x000fe20000000a00 */
[----:B------:R-:W-:Y:S01]  /*00c0*/  LEA.HI R0, R0, R2, RZ, 0x3 ;  /* 0x0000000200007211 */ /* 0x000fe200078f18ff */
[----:B------:R-:W2:Y:S01]  /*00d0*/  LDL.64 R60, [R1+0x60] ;  /* 0x00006000013c7983 */ /* 0x000ea20000100a00 */
[----:B------:R-:W-:Y:S01]  /*00e0*/  ULDC.64 UR12, c[0x0][0x308] ;  /* 0x0000c200000c7ab9 */ /* 0x000fe20000000a00 */
[----:B------:R-:W-:-:S02]  /*00f0*/  ULDC.64 UR14, c[0x0][0x300] ;  /* 0x0000c000000e7ab9 */ /* 0x000fc40000000a00 */
[----:B------:R-:W2:Y:S04]  /*0100*/  LDL.64 R62, [R1+0x68] ;  /* 0x00006800013e7983 */ /* 0x000ea80000100a00 */
[----:B------:R-:W3:Y:S04]  /*0110*/  LDL.64 R84, [R1+0xb0] ;  /* 0x0000b00001547983 */ /* 0x000ee80000100a00 */
[----:B------:R-:W3:Y:S04]  /*0120*/  LDL.64 R86, [R1+0xb8] ;  /* 0x0000b80001567983 */ /* 0x000ee80000100a00 */
[----:B------:R-:W4:Y:S04]  /*0130*/  LDL.64 R64, [R1+0x50] ;  /* 0x0000500001407983 */ /* 0x000f280000100a00 */
[----:B------:R-:W4:Y:S01]  /*0140*/  LDL.64 R66, [R1+0x58] ;  /* 0x0000580001427983 */ /* 0x000f220000100a00 */
[----:B0-----:R-:W-:-:S03]  /*0150*/  LOP3.LUT R3, R22, 0x1f, RZ, 0xc, !PT ;  /* 0x0000001f16037812 */ /* 0x001fc600078e0cff */
[----:B------:R-:W4:Y:S04]  /*0160*/  LDL.64 R80, [R1+0x90] ;  /* 0x0000900001507983 */ /* 0x000f280000100a00 */
        /* <DEDUP_REMOVED lines=12> */
[----:B------:R-:W4:Y:S01]  /*0230*/  LDL.64 R26, [R1+0x28] ;  /* 0x00002800011a7983 */ /* 0x000f220000100a00 */
[----:B------:R-:W-:-:S04]  /*0240*/  LEA.HI.SX32 R0, R0, R3, 0x1d ;  /* 0x0000000300007211 */ /* 0x000fc800078feaff */
[C---:B------:R-:W-:Y:S02]  /*0250*/  LOP3.LUT P2, RZ, R0.reuse, 0xffffffe0, RZ, 0xc0, !PT ;  /* 0xffffffe000ff7812 */ /* 0x040fe4000784c0ff */
[C---:B------:R-:W-:Y:S02]  /*0260*/  ISETP.GE.U32.AND P3, PT, R0.reuse, 0x40, PT ;  /* 0x000000400000780c */ /* 0x040fe40003f66070 */
[----:B------:R-:W-:-:S09]  /*0270*/  ISETP.GE.U32.AND P4, PT, R0, 0x60, PT ;  /* 0x000000600000780c */ /* 0x000fd20003f86070 */
[----:B-1----:R-:W0:Y:S08]  /*0280*/  @P2 LDC.64 R2, c[0x0][0x260] ;  /* 0x00009800ff022b82 */ /* 0x002e300000000a00 */
[----:B------:R-:W1:Y:S08]  /*0290*/  @P2 LDC.64 R4, c[0x0][0x268] ;  /* 0x00009a00ff042b82 */ /* 0x000e700000000a00 */
[----:B------:R-:W1:Y:S01]  /*02a0*/  @P3 LDC.64 R8, c[0x0][0x268] ;  /* 0x00009a00ff083b82 */ /* 0x000e620000000a00 */
[----:B------:R-:W-:-:S07]  /*02b0*/  LOP3.LUT R10, R22, 0x1f, RZ, 0xc0, !PT ;  /* 0x0000001f160a7812 */ /* 0x000fce00078ec0ff */
[----:B------:R-:W1:Y:S01]  /*02c0*/  @P3 LDC.64 R6, c[0x0][0x260] ;  /* 0x00009800ff063b82 */ /* 0x000e620000000a00 */
[----:B------:R-:W-:Y:S02]  /*02d0*/  ISETP.GE.U32.AND P5, PT, R0, 0x80, PT ;  /* 0x000000800000780c */ /* 0x000fe40003fa6070 */
[----:B------:R-:W-:-:S05]  /*02e0*/  MOV R23, R10 ;  /* 0x0000000a00177202 */ /* 0x000fca0000000f00 */
[----:B------:R-:W1:Y:S01]  /*02f0*/  @P4 LDC.64 R14, c[0x0][0x260] ;  /* 0x00009800ff0e4b82 */ /* 0x000e620000000a00 */
[----:B0-----:R-:W-:-:S04]  /*0300*/  @P2 IMAD.WIDE.U32 R2, R23, 0x20, R2 ;  /* 0x0000002017022825 */ /* 0x001fc800078e0002 */
[C---:B-1----:R-:W-:Y:S01]  /*0310*/  @P2 IMAD.WIDE.U32 R4, R23.reuse, 0x20, R4 ;  /* 0x0000002017042825 */ /* 0x042fe200078e0004 */
[----:B------:R-:W-:Y:S02]  /*0320*/  @P2 LOP3.LUT R23, R23, 0x20, RZ, 0xfc, !PT ;  /* 0x0000002017172812 */ /* 0x000fe400078efcff */
[----:B------:R-:W0:Y:S03]  /*0330*/  @P4 LDC.64 R16, c[0x0][0x268] ;  /* 0x00009a00ff104b82 */ /* 0x000e260000000a00 */
[----:B------:R-:W-:Y:S01]  /*0340*/  @P3 IMAD.WIDE.U32 R12, R23, 0x20, R8 ;  /* 0x00000020170c3825 */ /* 0x000fe200078e0008 */
[----:B------:R-:W-:-:S04]  /*0350*/  ULDC.64 UR4, c[0x0][0x208] ;  /* 0x0000820000047ab9 */ /* 0x000fc80000000a00 */
[----:B------:R-:W1:Y:S01]  /*0360*/  @P5 LDC.64 R18, c[0x0][0x260] ;  /* 0x00009800ff125b82 */ /* 0x000e620000000a00 */
[----:B------:R-:W-:-:S07]  /*0370*/  @P3 IMAD.WIDE.U32 R10, R23, 0x20, R6 ;  /* 0x00000020170a3825 */ /* 0x000fce00078e0006 */
[----:B------:R-:W1:Y:S01]  /*0380*/  @P5 LDC.64 R20, c[0x0][0x268] ;  /* 0x00009a00ff145b82 */ /* 0x000e620000000a00 */
[----:B------:R-:W-:-:S05]  /*0390*/  @P3 IADD3 R23, R23, 0x20, RZ ;  /* 0x0000002017173810 */ /* 0x000fca0007ffe0ff */
[----:B------:R-:W-:-:S04]  /*03a0*/  @P4 IMAD.WIDE.U32 R14, R23, 0x20, R14 ;  /* 0x00000020170e4825 */ /* 0x000fc800078e000e */
[C---:B0-----:R-:W-:Y:S01]  /*03b0*/  @P4 IMAD.WIDE.U32 R16, R23.reuse, 0x20, R16 ;  /* 0x0000002017104825 */ /* 0x041fe200078e0010 */
[----:B------:R-:W-:Y:S01]  /*03c0*/  @P4 IADD3 R23, R23, 0x20, RZ ;  /* 0x0000002017174810 */ /* 0x000fe20007ffe0ff */
[----:B------:R-:W5:Y:S04]  /*03d0*/  @P4 LDG.E.128 R36, desc[UR4][R14.64+0x10] ;  /* 0x000010040e244981 */ /* 0x000f68000c1e1d00 */
[C---:B-1----:R-:W-:Y:S01]  /*03e0*/  @P5 IMAD.WIDE.U32 R6, R23.reuse, 0x20, R18 ;  /* 0x0000002017065825 */ /* 0x042fe200078e0012 */
[----:B------:R-:W-:Y:S01]  /*03f0*/  SHF.R.U32.HI R0, RZ, 0x5, R22 ;  /* 0x00000005ff007819 */ /* 0x000fe20000011616 */
[----:B------:R-:W-:Y:S01]  /*0400*/  BSSY B0, `(.L_x_708) ;  /* 0x000048c000007945 */ /* 0x000fe20003800000 */
[----:B------:R-:W5:Y:S04]  /*0410*/  @P4 LDG.E.128 R40, desc[UR4][R16.64+0x10] ;  /* 0x0000100410284981 */ /* 0x000f68000c1e1d00 */
[----:B------:R-:W5:Y:S01]  /*0420*/  @P5 LDG.E.128 R44, desc[UR4][R6.64] ;  /* 0x00000004062c5981 */ /* 0x000f62000c1e1d00 */
[----:B------:R-:W-:-:S03]  /*0430*/  @P5 IMAD.WIDE.U32 R8, R23, 0x20, R20 ;  /* 0x0000002017085825 */ /* 0x000fc600078e0014 */
[----:B------:R-:W5:Y:S04]  /*0440*/  @P5 LDG.E.128 R48, desc[UR4][R6.64+0x10] ;  /* 0x0000100406305981 */ /* 0x000f68000c1e1d00 */
[----:B------:R-:W5:Y:S04]  /*0450*/  @P5 LDG.E.128 R52, desc[UR4][R8.64] ;  /* 0x0000000408345981 */ /* 0x000f68000c1e1d00 */
[----:B------:R-:W5:Y:S04]  /*0460*/  @P5 LDG.E.128 R56, desc[UR4][R8.64+0x10] ;  /* 0x0000100408385981 */ /* 0x000f68000c1e1d00 */
[----:B--2---:R-:W2:Y:S04]  /*0470*/  @P3 LDG.E.128 R60, desc[UR4][R12.64] ;  /* 0x000000040c3c3981 */ /* 0x004ea8000c1e1d00 */
[----:B---3--:R-:W3:Y:S04]  /*0480*/  @P2 LDG.E.128 R84, desc[UR4][R2.64] ;  /* 0x0000000402542981 */ /* 0x008ee8000c1e1d00 */
[----:B----4-:R-:W4:Y:S04]  /*0490*/  @P3 LDG.E.128 R64, desc[UR4][R10.64+0x10] ;  /* 0x000010040a403981 */ /* 0x010f28000c1e1d00 */
[----:B------:R0:W4:Y:S04]  /*04a0*/  @P2 LDG.E.128 R80, desc[UR4][R2.64+0x10] ;  /* 0x0000100402502981 */ /* 0x000128000c1e1d00 */
[----:B------:R-:W4:Y:S04]  /*04b0*/  @P2 LDG.E.128 R76, desc[UR4][R4.64] ;  /* 0x00000004044c2981 */ /* 0x000f28000c1e1d00 */
[----:B------:R-:W4:Y:S04]  /*04c0*/  @P2 LDG.E.128 R72, desc[UR4][R4.64+0x10] ;  /* 0x0000100404482981 */ /* 0x000f28000c1e1d00 */
[----:B------:R-:W4:Y:S04]  /*04d0*/  @P3 LDG.E.128 R68, desc[UR4][R10.64] ;  /* 0x000000040a443981 */ /* 0x000f28000c1e1d00 */
[----:B------:R-:W4:Y:S04]  /*04e0*/  @P3 LDG.E.128 R32, desc[UR4][R12.64+0x10] ;  /* 0x000010040c203981 */ /* 0x000f28000c1e1d00 */
[----:B------:R-:W4:Y:S04]  /*04f0*/  @P4 LDG.E.128 R28, desc[UR4][R14.64] ;  /* 0x000000040e1c4981 */ /* 0x000f28000c1e1d00 */
[----:B------:R1:W4:Y:S01]  /*0500*/  @P4 LDG.E.128 R24, desc[UR4][R16.64] ;  /* 0x0000000410184981 */ /* 0x000322000c1e1d00 */
[----:B0-----:R-:W0:Y:S01]  /*0510*/  S2R R3, SR_CTAID.X ;  /* 0x0000000000037919 */ /* 0x001e220000002500 */
        /* <DEDUP_REMOVED lines=28> */
[----:B-1----:R-:W-:Y:S02]  /*06e0*/  CS2R R16, SRZ ;  /* 0x0000000000107805 */ /* 0x002fe4000001ff00 */
        /* <DEDUP_REMOVED lines=19> */
[----:B--2---:R0:W-:Y:S04]  /*0820*/  @P3 STL.64 [R1+0x60], R60 ;  /* 0x0000603c01003387 */ /* 0x0041e80000100a00 */
[----:B------:R1:W-:Y:S04]  /*0830*/  @P3 STL.64 [R1+0x68], R62 ;  /* 0x0000683e01003387 */ /* 0x0003e80000100a00 */
[----:B---3--:R-:W-:Y:S04]  /*0840*/  @P2 STL.64 [R1+0xb0], R84 ;  /* 0x0000b05401002387 */ /* 0x008fe80000100a00 */
[----:B------:R-:W-:Y:S04]  /*0850*/  @P2 STL.64 [R1+0xb8], R86 ;  /* 0x0000b85601002387 */ /* 0x000fe80000100a00 */
[----:B----4-:R2:W-:Y:S04]  /*0860*/  @P3 STL.64 [R1+0x50], R64 ;  /* 0x0000504001003387 */ /* 0x0105e80000100a00 */
[----:B------:R3:W-:Y:S04]  /*0870*/  @P3 STL.64 [R1+0x58], R66 ;  /* 0x0000584201003387 */ /* 0x0007e80000100a00 */
[----:B------:R-:W-:Y:S04]  /*0880*/  @P2 STL.64 [R1+0x90], R80 ;  /* 0x0000905001002387 */ /* 0x000fe80000100a00 */
[----:B------:R-:W-:Y:S04]  /*0890*/  @P2 STL.64 [R1+0x98], R82 ;  /* 0x0000985201002387 */ /* 0x000fe80000100a00 */
[----:B------:R-:W-:Y:S04]  /*08a0*/  @P2 STL.64 [R1+0xa0], R76 ;  /* 0x0000a04c01002387 */ /* 0x000fe80000100a00 */
[----:B------:R-:W-:Y:S04]  /*08b0*/  @P2 STL.64 [R1+0xa8], R78 ;  /* 0x0000a84e01002387 */ /* 0x000fe80000100a00 */
[----:B------:R-:W-:Y:S04]  /*08c0*/  @P2 STL.64 [R1+0x80], R72 ;  /* 0x0000804801002387 */ /* 0x000fe80000100a00 */
[----:B------:R-:W-:Y:S04]  /*08d0*/  @P2 STL.64 [R1+0x88], R74 ;  /* 0x0000884a01002387 */ /* 0x000fe80000100a00 */
[----:B------:R4:W-:Y:S04]  /*08e0*/  @P3 STL.64 [R1+0x70], R68 ;  /* 0x0000704401003387 */ /* 0x0009e80000100a00 */
[----:B------:R4:W-:Y:S04]  /*08f0*/  @P3 STL.64 [R1+0x78], R70 ;  /* 0x0000784601003387 */ /* 0x0009e80000100a00 */
[----:B------:R-:W-:Y:S04]  /*0900*/  @P3 STL.64 [R1+0x40], R32 ;  /* 0x0000402001003387 */ /* 0x000fe80000100a00 */
[----:B------:R-:W-:Y:S04]  /*0910*/  @P3 STL.64 [R1+0x48], R34 ;  /* 0x0000482201003387 */ /* 0x000fe80000100a00 */
[----:B------:R4:W-:Y:S01]  /*0920*/  @P4 STL.64 [R1+0x30], R28 ;  /* 0x0000301c01004387 */ /* 0x0009e20000100a00 */
[----:B0-----:R-:W-:-:S03]  /*0930*/  CS2R R60, SRZ ;  /* 0x00000000003c7805 */ /* 0x001fc6000001ff00 */
[----:B------:R-:W-:Y:S01]  /*0940*/  @P4 STL.64 [R1+0x38], R30 ;  /* 0x0000381e01004387 */ /* 0x000fe20000100a00 */
[----:B-1----:R-:W-:Y:S02]  /*0950*/  CS2R R62, SRZ ;  /* 0x00000000003e7805 */ /* 0x002fe4000001ff00 */
[----:B--2---:R-:W-:Y:S01]  /*0960*/  CS2R R64, SRZ ;  /* 0x0000000000407805 */ /* 0x004fe2000001ff00 */
[----:B------:R0:W-:Y:S01]  /*0970*/  @P4 STL.64 [R1+0x20], R24 ;  /* 0x0000201801004387 */ /* 0x0001e20000100a00 */
[----:B---3--:R-:W-:Y:S02]  /*0980*/  CS2R R66, SRZ ;  /* 0x0000000000427805 */ /* 0x008fe4000001ff00 */
[----:B----4-:R-:W-:Y:S02]  /*0990*/  CS2R R68, SRZ ;  /* 0x0000000000447805 */ /* 0x010fe4000001ff00 */
[----:B------:R-:W-:Y:S01]  /*09a0*/  CS2R R70, SRZ ;  /* 0x0000000000467805 */ /* 0x000fe2000001ff00 */
[----:B------:R1:W-:Y:S01]  /*09b0*/  @P4 STL.64 [R1+0x28], R26 ;  /* 0x0000281a01004387 */ /* 0x0003e20000100a00 */
[----:B------:R-:W-:-:S02]  /*09c0*/  CS2R R72, SRZ ;  /* 0x0000000000487805 */ /* 0x000fc4000001ff00 */
[----:B------:R-:W-:Y:S02]  /*09d0*/  CS2R R74, SRZ ;  /* 0x00000000004a7805 */ /* 0x000fe4000001ff00 */
[----:B------:R-:W-:Y:S02]  /*09e0*/  CS2R R76, SRZ ;  /* 0x00000000004c7805 */ /* 0x000fe4000001ff00 */
[----:B------:R-:W-:Y:S02]  /*09f0*/  CS2R R78, SRZ ;  /* 0x00000000004e7805 */ /* 0x000fe4000001ff00 */
[----:B------:R-:W-:Y:S02]  /*0a00*/  CS2R R80, SRZ ;  /* 0x0000000000507805 */ /* 0x000fe4000001ff00 */
[----:B------:R-:W-:Y:S02]  /*0a10*/  CS2R R82, SRZ ;  /* 0x0000000000527805 */ /* 0x000fe4000001ff00 */
[----:B------:R-:W-:-:S02]  /*0a20*/  CS2R R28, SRZ ;  /* 0x00000000001c7805 */ /* 0x000fc4000001ff00 */
[----:B0-----:R-:W-:Y:S02]  /*0a30*/  CS2R R24, SRZ ;  /* 0x0000000000187805 */ /* 0x001fe4000001ff00 */
[----:B------:R-:W-:Y:S02]  /*0a40*/  CS2R R30, SRZ ;  /* 0x00000000001e7805 */ /* 0x000fe4000001ff00 */
[----:B------:R-:W-:Y:S02]  /*0a50*/  CS2R R84, SRZ ;  /* 0x0000000000547805 */ /* 0x000fe4000001ff00 */
[----:B------:R-:W-:Y:S02]  /*0a60*/  CS2R R86, SRZ ;  /* 0x0000000000567805 */ /* 0x000fe4000001ff00 */
[----:B-1----:R-:W-:Y:S01]  /*0a70*/  CS2R R26, SRZ ;  /* 0x00000000001a7805 */ /* 0x002fe2000001ff00 */
[----:B------:R-:W-:Y:S06]  /*0a80*/  @P0 BRA `(.L_x_709) ;  /* 0x00000040008c0947 */ /* 0x000fec0003800000 */
[----:B------:R-:W-:-:S11]  /*0a90*/  HFMA2.MMA R61, -RZ, RZ, 0, 0 ;  /* 0x00000000ff3d7435 */ /* 0x000fd600000001ff */
.L_x_727:
[----:B------:R-:W0:Y:S08]  /*0aa0*/  LDC.64 R194, c[0x0][0x250] ;  /* 0x00009400ffc27b82 */ /* 0x000e300000000a00 */
[----:B-1----:R-:W1:Y:S01]  /*0ab0*/  LDC.64 R192, c[0x0][0x258] ;  /* 0x00009600ffc07b82 */ /* 0x002e620000000a00 */
[----:B0-----:R-:W-:-:S05]  /*0ac0*/  IMAD.WIDE R194, R2, 0x4, R194 ;  /* 0x0000000402c27825 */ /* 0x001fca00078e02c2 */
[----:B-----5:R-:W5:Y:S01]  /*0ad0*/  LDG.E R216, desc[UR4][R194.64] ;  /* 0x00000004c2d87981 */ /* 0x020f62000c1e1900 */
[----:B------:R-:W-:Y:S02]  /*0ae0*/  IMAD.U32 R4, RZ, RZ, UR24 ;  /* 0x00000018ff047e24 */ /* 0x000fe4000f8e00ff */
[C---:B-1----:R-:W-:Y:S01]  /*0af0*/  IMAD.WIDE R192, R2.reuse, 0x4, R192 ;  /* 0x0000000402c07825 */ /* 0x042fe200078e02c0 */
[----:B------:R-:W0:Y:S02]  /*0b00*/  S2R R196, SR_TID.X ;  /* 0x0000000000c47919 */ /* 0x000e240000002100 */
[----:B------:R1:W-:Y:S04]  /*0b10*/  STL [R1+0x1c], R4 ;  /* 0x00001c0401007387 */ /* 0x0003e80000100800 */
[----:B------:R2:W5:Y:S01]  /*0b20*/  LDG.E R3, desc[UR4][R192.64] ;  /* 0x00000004c0037981 */ /* 0x000562000c1e1900 */
[----:B-1----:R-:W-:-:S05]  /*0b30*/  IMAD R4, R2, R4, RZ ;  /* 0x0000000402047224 */ /* 0x002fca00078e02ff */
[----:B--2---:R-:W-:-:S04]  /*0b40*/  SHF.R.S32.HI R192, RZ, 0x1f, R4 ;  /* 0x0000001fffc07819 */ /* 0x004fc80000011404 */
[----:B------:R-:W-:Y:S01]  /*0b50*/  LEA.HI R4, R192, R4, RZ, 0x3 ;  /* 0x00000004c0047211 */ /* 0x000fe200078f18ff */
[----:B------:R-:W-:Y:S01]  /*0b60*/  BSSY B1, `(.L_x_710) ;  /* 0x000009d000017945 */ /* 0x000fe20003800000 */
[----:B0-----:R-:W-:-:S04]  /*0b70*/  LOP3.LUT R196, R196, 0x1f, RZ, 0xc0, !PT ;  /* 0x0000001fc4c47812 */ /* 0x001fc800078ec0ff */
[----:B------:R-:W-:Y:S02]  /*0b80*/  LEA.HI.SX32 R4, R4, R196, 0x1d ;  /* 0x000000c404047211 */ /* 0x000fe400078feaff */
[----:B------:R-:W-:Y:S02]  /*0b90*/  CS2R R222, SRZ ;  /* 0x0000000000de7805 */ /* 0x000fe4000001ff00 */
[----:B------:R-:W-:Y:S01]  /*0ba0*/  MOV R224, R4 ;  /* 0x0000000400e07202 */ /* 0x000fe20000000f00 */
[----:B------:R-:W-:Y:S06]  /*0bb0*/  @!P2 BRA `(.L_x_711) ;  /* 0x00000008005ca947 */ /* 0x000fec0003800000 */
[----:B------:R-:W0:Y:S01]  /*0bc0*/  LDC.64 R196, c[0x0][0x2c0] ;  /* 0x0000b000ffc47b82 */ /* 0x000e220000000a00 */
[C---:B------:R-:W-:Y:S01]  /*0bd0*/  LEA R192, P0, R4.reuse, UR10, 0x4 ;  /* 0x0000000a04c07c11 */ /* 0x040fe2000f8020ff */
[----:B------:R-:W2:Y:S04]  /*0be0*/  LDL R206, [R1+0xa0] ;  /* 0x0000a00001ce7983 */ /* 0x000ea80000100800 */
[----:B------:R-:W3:Y:S02]  /*0bf0*/  LDL R252, [R1+0xb0] ;  /* 0x0000b00001fc7983 */ /* 0x000ee40000100800 */
[----:B------:R-:W1:Y:S01]  /*0c00*/  LDC.64 R200, c[0x0][0x2b8] ;  /* 0x0000ae00ffc87b82 */ /* 0x000e620000000a00 */
[C---:B------:R-:W-:Y:S01]  /*0c10*/  LEA.HI.X R193, R4.reuse, UR11, RZ, 0x4, P0 ;  /* 0x0000000b04c17c11 */ /* 0x040fe200080f24ff */
[----:B------:R-:W4:Y:S04]  /*0c20*/  LDL R248, [R1+0xa8] ;  /* 0x0000a80001f87983 */ /* 0x000f280000100800 */
[----:B------:R-:W4:Y:S02]  /*0c30*/  LDL R247, [R1+0xb8] ;  /* 0x0000b80001f77983 */ /* 0x000f240000100800 */
[----:B------:R-:W1:Y:S02]  /*0c40*/  LDC.U8 R233, c[0x0][0x2a0] ;  /* 0x0000a800ffe97b82 */ /* 0x000e640000000000 */
[----:B------:R-:W2:Y:S04]  /*0c50*/  LDG.E.128 R192, desc[UR4][R192.64] ;  /* 0x00000004c0c07981 */ /* 0x000ea8000c1e1d00 */
[----:B------:R-:W4:Y:S01]  /*0c60*/  LDL R224, [R1+0xb4] ;  /* 0x0000b40001e07983 */ /* 0x000f220000100800 */
[----:B0-----:R-:W-:-:S03]  /*0c70*/  IMAD.WIDE.U32 R196, R4, 0x10, R196 ;  /* 0x0000001004c47825 */ /* 0x001fc600078e00c4 */
[----:B------:R-:W4:Y:S04]  /*0c80*/  LDL R223, [R1+0xac] ;  /* 0x0000ac0001df7983 */ /* 0x000f280000100800 */
[----:B------:R-:W3:Y:S01]  /*0c90*/  LDG.E.128 R196, desc[UR4][R196.64] ;  /* 0x00000004c4c47981 */ /* 0x000ee2000c1e1d00 */
[----:B-1----:R-:W-:-:S03]  /*0ca0*/  IMAD.WIDE.U32 R200, R4, 0x10, R200 ;  /* 0x0000001004c87825 */ /* 0x002fc600078e00c8 */
[----:B------:R-:W4:Y:S04]  /*0cb0*/  LDL R209, [R1+0xbc] ;  /* 0x0000bc0001d17983 */ /* 0x000f280000100800 */
[----:B------:R-:W4:Y:S01]  /*0cc0*/  LDG.E.128 R200, desc[UR4][R200.64] ;  /* 0x00000004c8c87981 */ /* 0x000f22000c1e1d00 */
[----:B------:R-:W-:-:S03]  /*0cd0*/  ISETP.NE.AND P0, PT, R233, RZ, PT ;  /* 0x000000ffe900720c */ /* 0x000fc60003f05270 */
[----:B------:R-:W4:Y:S01]  /*0ce0*/  LDL R233, [R1+0xa4] ;  /* 0x0000a40001e97983 */ /* 0x000f220000100800 */
[----:B-----5:R-:W-:-:S03]  /*0cf0*/  FSEL R205, R216, RZ, !P0 ;  /* 0x000000ffd8cd7208 */ /* 0x020fc60004000000 */
[----:B------:R-:W4:Y:S04]  /*0d00*/  LDL R240, [R1+0x80] ;  /* 0x0000800001f07983 */ /* 0x000f280000100800 */
[----:B------:R-:W4:Y:S01]  /*0d10*/  LDL R239, [R1+0x90] ;  /* 0x0000900001ef7983 */ /* 0x000f220000100800 */
[----:B--2---:R-:W-:-:S05]  /*0d20*/  SHF.L.U32 R0, R192, 0x10, RZ ;  /* 0x00000010c0007819 */ /* 0x004fca00000006ff */
[----:B------:R-:W-:-:S04]  /*0d30*/  FADD.FTZ R0, R0, -R205 ;  /* 0x800000cd00007221 */ /* 0x000fc80000010000 */
[----:B------:R-:W-:Y:S01]  /*0d40*/  FMUL.FTZ R0, R3, R0 ;  /* 0x0000000003007220 */ /* 0x000fe20000410000 */
[----:B---3--:R-:W-:-:S05]  /*0d50*/  SHF.L.U32 R11, R196, 0x10, RZ ;  /* 0x00000010c40b7819 */ /* 0x008fca00000006ff */
[-C--:B------:R-:W-:Y:S01]  /*0d60*/  FMUL.FTZ R206, R206, R11.reuse ;  /* 0x0000000bcece7220 */ /* 0x080fe20000410000 */
[----:B------:R-:W-:Y:S01]  /*0d70*/  FADD.FTZ R144, R144, R11 ;  /* 0x0000000b90907221 */ /* 0x000fe20000010000 */
[----:B------:R-:W-:Y:S01]  /*0d80*/  FFMA.FTZ R116, R0, R11, R116 ;  /* 0x0000000b00747223 */ /* 0x000fe20000010074 */
[----:B----4-:R-:W-:Y:S02]  /*0d90*/  SHF.L.U32 R204, R200, 0x10, RZ ;  /* 0x00000010c8cc7819 */ /* 0x010fe400000006ff */
[----:B------:R-:W-:-:S03]  /*0da0*/  SHF.L.U32 R11, R193, 0x10, RZ ;  /* 0x00000010c10b7819 */ /* 0x000fc600000006ff */
[----:B------:R-:W-:Y:S01]  /*0db0*/  FFMA.FTZ R235, R252, R204, R206 ;  /* 0x000000ccfceb7223 */ /* 0x000fe200000100ce */
[----:B------:R-:W-:Y:S01]  /*0dc0*/  PRMT R192, R192, 0x7632, R192 ;  /* 0x00007632c0c07816 */ /* 0x000fe200000000c0 */
[----:B------:R-:W-:Y:S01]  /*0dd0*/  FADD.FTZ R206, -R205, R11 ;  /* 0x0000000bcdce7221 */ /* 0x000fe20000010100 */
[----:B------:R-:W-:-:S03]  /*0de0*/  SHF.L.U32 R11, R197, 0x10, RZ ;  /* 0x00000010c50b7819 */ /* 0x000fc600000006ff */
[----:B------:R-:W-:Y:S01]  /*0df0*/  FMUL.FTZ R225, R3, R206 ;  /* 0x000000ce03e17220 */ /* 0x000fe20000410000 */
[----:B------:R-:W-:Y:S02]  /*0e00*/  IMAD.U32 R192, R192, 0x10000, RZ ;  /* 0x00010000c0c07824 */ /* 0x000fe400078e00ff */
[----:B------:R-:W-:Y:S01]  /*0e10*/  FADD.FTZ R88, R88, R204 ;  /* 0x000000cc58587221 */ /* 0x000fe20000010000 */
[----:B------:R-:W-:Y:S01]  /*0e20*/  FFMA.FTZ R60, R0, R204, R60 ;  /* 0x000000cc003c7223 */ /* 0x000fe2000001003c */
[-C--:B------:R-:W-:Y:S01]  /*0e30*/  FMUL.FTZ R206, R248, R11.reuse ;  /* 0x0000000bf8ce7220 */ /* 0x080fe20000410000 */
[--C-:B------:R-:W-:Y:S01]  /*0e40*/  FADD.FTZ R146, R146, R11.reuse ;  /* 0x0000000b92927221 */ /* 0x100fe20000010000 */
[----:B------:R-:W-:Y:S01]  /*0e50*/  FFMA.FTZ R118, R225, R11, R118 ;  /* 0x0000000be1767223 */ /* 0x000fe20000010076 */
[----:B------:R-:W-:Y:S02]  /*0e60*/  SHF.L.U32 R204, R201, 0x10, RZ ;  /* 0x00000010c9cc7819 */ /* 0x000fe400000006ff */
[----:B------:R-:W-:Y:S01]  /*0e70*/  PRMT R11, R196, 0x7632, R11 ;  /* 0x00007632c40b7816 */ /* 0x000fe2000000000b */
[----:B------:R-:W-:Y:S01]  /*0e80*/  FADD.FTZ R196, -R205, R192 ;  /* 0x000000c0cdc47221 */ /* 0x000fe20000010100 */
[----:B------:R-:W-:Y:S01]  /*0e90*/  PRMT R193, R200, 0x7632, R193 ;  /* 0x00007632c8c17816 */ /* 0x000fe200000000c1 */
[----:B------:R-:W-:Y:S01]  /*0ea0*/  FFMA.FTZ R222, R247, R204, R206 ;  /* 0x000000ccf7de7223 */ /* 0x000fe200000100ce */
[----:B------:R-:W-:Y:S01]  /*0eb0*/  SHF.L.U32 R11, R11, 0x10, RZ ;  /* 0x000000100b0b7819 */ /* 0x000fe200000006ff */
[----:B------:R-:W-:Y:S01]  /*0ec0*/  FMUL.FTZ R213, R3, R196 ;  /* 0x000000c403d57220 */ /* 0x000fe20000410000 */
[----:B------:R-:W-:-:S02]  /*0ed0*/  SHF.L.U32 R192, R193, 0x10, RZ ;  /* 0x00000010c1c07819 */ /* 0x000fc400000006ff */
[----:B------:R-:W-:Y:S01]  /*0ee0*/  PRMT R193, R193, 0x7632, R193 ;  /* 0x00007632c1c17816 */ /* 0x000fe200000000c1 */
[-C--:B------:R-:W-:Y:S01]  /*0ef0*/  FMUL.FTZ R196, R233, R11.reuse ;  /* 0x0000000be9c47220 */ /* 0x080fe20000410000 */
[----:B------:R-:W-:Y:S01]  /*0f00*/  FADD.FTZ R145, R145, R11 ;  /* 0x0000000b91917221 */ /* 0x000fe20000010000 */
[----:B------:R-:W-:Y:S01]  /*0f10*/  FFMA.FTZ R117, R213, R11, R117 ;  /* 0x0000000bd5757223 */ /* 0x000fe20000010075 */
[----:B------:R0:W-:Y:S01]  /*0f20*/  STL [R1+0x18], R222 ;  /* 0x000018de01007387 */ /* 0x0001e20000100800 */
[----:B------:R-:W-:Y:S02]  /*0f30*/  SHF.L.U32 R11, R193, 0x10, RZ ;  /* 0x00000010c10b7819 */ /* 0x000fe400000006ff */
[----:B------:R-:W-:Y:S01]  /*0f40*/  PRMT R193, R197, 0x7632, R193 ;  /* 0x00007632c5c17816 */ /* 0x000fe200000000c1 */
[----:B------:R-:W2:Y:S01]  /*0f50*/  LDL R233, [R1+0x84] ;  /* 0x0000840001e97983 */ /* 0x000ea20000100800 */
[----:B------:R-:W-:Y:S01]  /*0f60*/  FADD.FTZ R89, R89, R192 ;  /* 0x000000c059597221 */ /* 0x000fe20000010000 */
[-C--:B------:R-:W-:Y:S01]  /*0f70*/  FFMA.FTZ R61, R213, R192.reuse, R61 ;  /* 0x000000c0d53d7223 */ /* 0x080fe2000001003d */
[----:B------:R-:W-:Y:S01]  /*0f80*/  FFMA.FTZ R252, R224, R192, R196 ;  /* 0x000000c0e0fc7223 */ /* 0x000fe200000100c4 */
[----:B------:R-:W-:Y:S01]  /*0f90*/  PRMT R192, R201, 0x7632, R192 ;  /* 0x00007632c9c07816 */ /* 0x000fe200000000c0 */
[----:B------:R-:W3:Y:S01]  /*0fa0*/  LDL R224, [R1+0x94] ;  /* 0x0000940001e07983 */ /* 0x000ee20000100800 */
[----:B------:R-:W-:-:S02]  /*0fb0*/  SHF.L.U32 R193, R193, 0x10, RZ ;  /* 0x00000010c1c17819 */ /* 0x000fc400000006ff */
[----:B------:R-:W-:Y:S01]  /*0fc0*/  SHF.L.U32 R192, R192, 0x10, RZ ;  /* 0x00000010c0c07819 */ /* 0x000fe200000006ff */
[----:B------:R-:W4:Y:S02]  /*0fd0*/  LDL R201, [R1+0x8c] ;  /* 0x00008c0001c97983 */ /* 0x000f240000100800 */
[----:B------:R-:W-:Y:S02]  /*0fe0*/  FMUL.FTZ R196, R223, R193 ;  /* 0x000000c1dfc47220 */ /* 0x000fe40000410000 */
[----:B------:R-:W4:Y:S02]  /*0ff0*/  LDL R223, [R1+0x88] ;  /* 0x0000880001df7983 */ /* 0x000f240000100800 */
[----:B------:R-:W-:Y:S02]  /*1000*/  FFMA.FTZ R248, R209, R192, R196 ;  /* 0x000000c0d1f87223 */ /* 0x000fe400000100c4 */
[----:B------:R-:W4:Y:S04]  /*1010*/  LDL R209, [R1+0x98] ;  /* 0x0000980001d17983 */ /* 0x000f280000100800 */
[----:B------:R-:W4:Y:S01]  /*1020*/  LDL R200, [R1+0x9c] ;  /* 0x00009c0001c87983 */ /* 0x000f220000100800 */
[----:B------:R-:W-:Y:S01]  /*1030*/  FADD.FTZ R11, -R205, R11 ;  /* 0x0000000bcd0b7221 */ /* 0x000fe20000010100 */
[----:B------:R-:W-:Y:S01]  /*1040*/  FADD.FTZ R90, R90, R204 ;  /* 0x000000cc5a5a7221 */ /* 0x000fe20000010000 */
[----:B------:R-:W-:-:S02]  /*1050*/  FFMA.FTZ R62, R225, R204, R62 ;  /* 0x000000cce13e7223 */ /* 0x000fc4000001003e */
[----:B------:R-:W-:Y:S01]  /*1060*/  FMUL.FTZ R204, R3, R11 ;  /* 0x0000000b03cc7220 */ /* 0x000fe20000410000 */
[----:B------:R-:W-:Y:S02]  /*1070*/  SHF.L.U32 R11, R194, 0x10, RZ ;  /* 0x00000010c20b7819 */ /* 0x000fe400000006ff */
[----:B------:R-:W-:Y:S01]  /*1080*/  SHF.L.U32 R196, R198, 0x10, RZ ;  /* 0x00000010c6c47819 */ /* 0x000fe200000006ff */
[----:B------:R-:W-:Y:S01]  /*1090*/  FADD.FTZ R91, R91, R192 ;  /* 0x000000c05b5b7221 */ /* 0x000fe20000010000 */
[----:B------:R-:W-:Y:S01]  /*10a0*/  FFMA.FTZ R63, R204, R192, R63 ;  /* 0x000000c0cc3f7223 */ /* 0x000fe2000001003f */
[----:B------:R-:W-:Y:S01]  /*10b0*/  FADD.FTZ R11, -R205, R11 ;  /* 0x0000000bcd0b7221 */ /* 0x000fe20000010100 */
[----:B------:R-:W-:Y:S02]  /*10c0*/  IMAD.U32 R192, R202, 0x10000, RZ ;  /* 0x00010000cac07824 */ /* 0x000fe400078e00ff */
[----:B------:R-:W-:Y:S01]  /*10d0*/  FMUL.FTZ R197, R240, R196 ;  /* 0x000000c4f0c57220 */ /* 0x000fe20000410000 */
[----:B------:R-:W-:-:S03]  /*10e0*/  FMUL.FTZ R11, R3, R11 ;  /* 0x0000000b030b7220 */ /* 0x000fc60000410000 */
[-CC-:B------:R-:W-:Y:S01]  /*10f0*/  FFMA.FTZ R247, R239, R192.reuse, R197.reuse ;  /* 0x000000c0eff77223 */ /* 0x180fe200000100c5 */
[----:B------:R-:W-:Y:S01]  /*1100*/  PRMT R197, R194, 0x7632, R197 ;  /* 0x00007632c2c57816 */ /* 0x000fe200000000c5 */
[----:B------:R-:W-:Y:S01]  /*1110*/  FADD.FTZ R92, R92, R192 ;  /* 0x000000c05c5c7221 */ /* 0x000fe20000010000 */
[----:B------:R-:W-:Y:S01]  /*1120*/  FFMA.FTZ R64, R11, R192, R64 ;  /* 0x000000c00b407223 */ /* 0x000fe20000010040 */
[C---:B------:R-:W-:Y:S02]  /*1130*/  PRMT R194, R195.reuse, 0x7632, R194 ;  /* 0x00007632c3c27816 */ /* 0x040fe400000000c2 */
[----:B------:R-:W-:Y:S02]  /*1140*/  SHF.L.U32 R192, R195, 0x10, RZ ;  /* 0x00000010c3c07819 */ /* 0x000fe400000006ff */
[----:B------:R-:W-:Y:S01]  /*1150*/  SHF.L.U32 R195, R197, 0x10, RZ ;  /* 0x00000010c5c37819 */ /* 0x000fe200000006ff */
[----:B------:R-:W-:-:S04]  /*1160*/  FADD.FTZ R147, R147, R193 ;  /* 0x000000c193937221 */ /* 0x000fc80000010000 */
[--C-:B------:R-:W-:Y:S01]  /*1170*/  FADD.FTZ R197, -R205, R195.reuse ;  /* 0x000000c3cdc57221 */ /* 0x100fe20000010100 */
[----:B------:R-:W-:Y:S01]  /*1180*/  PRMT R195, R198, 0x7632, R195 ;  /* 0x00007632c6c37816 */ /* 0x000fe200000000c3 */
[----:B------:R-:W-:Y:S01]  /*1190*/  FFMA.FTZ R119, R204, R193, R119 ;  /* 0x000000c1cc777223 */ /* 0x000fe20000010077 */
[----:B------:R-:W-:Y:S02]  /*11a0*/  PRMT R193, R202, 0x7632, R193 ;  /* 0x00007632cac17816 */ /* 0x000fe400000000c1 */
[----:B------:R-:W-:Y:S01]  /*11b0*/  SHF.L.U32 R195, R195, 0x10, RZ ;  /* 0x00000010c3c37819 */ /* 0x000fe200000006ff */
[----:B------:R-:W-:Y:S01]  /*11c0*/  FADD.FTZ R148, R148, R196 ;  /* 0x000000c494947221 */ /* 0x000fe20000010000 */
[----:B------:R-:W-:Y:S01]  /*11d0*/  ISETP.NE.U32.AND P0, PT, RZ, UR8, PT ;  /* 0x00000008ff007c0c */ /* 0x000fe2000bf05070 */
[----:B------:R-:W-:Y:S01]  /*11e0*/  FFMA.FTZ R120, R11, R196, R120 ;  /* 0x000000c40b787223 */ /* 0x000fe20000010078 */
[----:B------:R-:W-:Y:S01]  /*11f0*/  SHF.L.U32 R193, R193, 0x10, RZ ;  /* 0x00000010c1c17819 */ /* 0x000fe200000006ff */
[----:B------:R-:W-:Y:S01]  /*1200*/  FMUL.FTZ R206, R3, R197 ;  /* 0x000000c503ce7220 */ /* 0x000fe20000410000 */
[----:B------:R-:W-:-:S02]  /*1210*/  ISETP.NE.AND.EX P0, PT, RZ, UR9, PT, P0 ;  /* 0x00000009ff007c0c */ /* 0x000fc4000bf05300 */
[----:B------:R-:W-:Y:S01]  /*1220*/  SHF.L.U32 R194, R194, 0x10, RZ ;  /* 0x00000010c2c27819 */ /* 0x000fe200000006ff */
[----:B------:R-:W-:Y:S01]  /*1230*/  FADD.FTZ R93, R93, R193 ;  /* 0x000000c15d5d7221 */ /* 0x000fe20000010000 */
[C---:B------:R-:W-:Y:S01]  /*1240*/  FFMA.FTZ R65, R206.reuse, R193, R65 ;  /* 0x000000c1ce417223 */ /* 0x040fe20000010041 */
[C---:B------:R-:W-:Y:S02]  /*1250*/  FADD.FTZ R192, -R205.reuse, R192 ;  /* 0x000000c0cdc07221 */ /* 0x040fe40000010100 */
[----:B------:R-:W-:Y:S02]  /*1260*/  FADD.FTZ R194, -R205, R194 ;  /* 0x000000c2cdc27221 */ /* 0x000fe40000010100 */
[----:B------:R-:W-:Y:S01]  /*1270*/  FMUL.FTZ R205, R3, R192 ;  /* 0x000000c003cd7220 */ /* 0x000fe20000410000 */
[----:B------:R-:W-:Y:S01]  /*1280*/  FADD.FTZ R149, R149, R195 ;  /* 0x000000c395957221 */ /* 0x000fe20000010000 */
[-C--:B------:R-:W-:Y:S01]  /*1290*/  FFMA.FTZ R121, R206, R195.reuse, R121 ;  /* 0x000000c3ce797223 */ /* 0x080fe20000010079 */
[----:B--2---:R-:W-:-:S04]  /*12a0*/  FMUL.FTZ R196, R233, R195 ;  /* 0x000000c3e9c47220 */ /* 0x004fc80000410000 */
[----:B---3--:R-:W-:Y:S01]  /*12b0*/  FFMA.FTZ R240, R224, R193, R196 ;  /* 0x000000c1e0f07223 */ /* 0x008fe200000100c4 */
[----:B------:R-:W-:Y:S02]  /*12c0*/  SHF.L.U32 R193, R199, 0x10, RZ ;  /* 0x00000010c7c17819 */ /* 0x000fe400000006ff */
[----:B------:R-:W-:-:S03]  /*12d0*/  SHF.L.U32 R196, R203, 0x10, RZ ;  /* 0x00000010cbc47819 */ /* 0x000fc600000006ff */
[----:B----4-:R-:W-:-:S04]  /*12e0*/  FMUL.FTZ R192, R223, R193 ;  /* 0x000000c1dfc07220 */ /* 0x010fc80000410000 */
[----:B------:R-:W-:Y:S01]  /*12f0*/  FFMA.FTZ R239, R209, R196, R192 ;  /* 0x000000c4d1ef7223 */ /* 0x000fe200000100c0 */
[----:B------:R-:W-:Y:S01]  /*1300*/  @P0 LEA R192, P1, R4, UR8, 0x4 ;  /* 0x0000000804c00c11 */ /* 0x000fe2000f8220ff */
[----:B------:R-:W-:Y:S01]  /*1310*/  FADD.FTZ R150, R150, R193 ;  /* 0x000000c196967221 */ /* 0x000fe20000010000 */
[----:B------:R-:W-:Y:S02]  /*1320*/  FFMA.FTZ R122, R205, R193, R122 ;  /* 0x000000c1cd7a7223 */ /* 0x000fe4000001007a */
[----:B------:R-:W-:-:S05]  /*1330*/  @P0 LEA.HI.X R193, R4, UR9, RZ, 0x4, P1 ;  /* 0x0000000904c10c11 */ /* 0x000fca00088f24ff */
[----:B------:R1:W5:Y:S01]  /*1340*/  @P0 LDG.E.128 R172, desc[UR4][R192.64] ;  /* 0x00000004c0ac0981 */ /* 0x000362000c1e1d00 */
[----:B------:R-:W-:Y:S01]  /*1350*/  FMUL.FTZ R209, R3, R194 ;  /* 0x000000c203d17220 */ /* 0x000fe20000410000 */
[----:B-1----:R-:W-:Y:S02]  /*1360*/  PRMT R192, R199, 0x7632, R192 ;  /* 0x00007632c7c07816 */ /* 0x002fe400000000c0 */
[----:B------:R-:W-:-:S03]  /*1370*/  PRMT R193, R203, 0x7632, R193 ;  /* 0x00007632cbc17816 */ /* 0x000fc600000000c1 */
[----:B------:R-:W-:Y:S01]  /*1380*/  IMAD.U32 R192, R192, 0x10000, RZ ;  /* 0x00010000c0c07824 */ /* 0x000fe200078e00ff */
[----:B------:R-:W-:-:S03]  /*1390*/  SHF.L.U32 R193, R193, 0x10, RZ ;  /* 0x00000010c1c17819 */ /* 0x000fc600000006ff */
[-C--:B------:R-:W-:Y:S01]  /*13a0*/  FMUL.FTZ R194, R201, R192.reuse ;  /* 0x000000c0c9c27220 */ /* 0x080fe20000410000 */
[----:B------:R-:W-:Y:S01]  /*13b0*/  FADD.FTZ R151, R151, R192 ;  /* 0x000000c097977221 */ /* 0x000fe20000010000 */
[----:B------:R-:W-:Y:S01]  /*13c0*/  FADD.FTZ R95, R95, R193 ;  /* 0x000000c15f5f7221 */ /* 0x000fe20000010000 */
[CC--:B------:R-:W-:Y:S01]  /*13d0*/  FFMA.FTZ R67, R209.reuse, R193.reuse, R67 ;  /* 0x000000c1d1437223 */ /* 0x0c0fe20000010043 */
[----:B------:R-:W-:Y:S01]  /*13e0*/  FFMA.FTZ R233, R200, R193, R194 ;  /* 0x000000c1c8e97223 */ /* 0x000fe200000100c2 */
[----:B------:R-:W-:Y:S01]  /*13f0*/  FFMA.FTZ R123, R209, R192, R123 ;  /* 0x000000c0d17b7223 */ /* 0x000fe2000001007b */
[----:B------:R-:W-:Y:S01]  /*1400*/  FADD.FTZ R193, RZ, R235 ;  /* 0x000000ebffc17221 */ /* 0x000fe20000010000 */
[----:B------:R-:W-:-:S03]  /*1410*/  FFMA.FTZ R192, R0, R235, RZ ;  /* 0x000000eb00c07223 */ /* 0x000fc600000100ff */
        /* <DEDUP_REMOVED lines=11> */
[C---:B------:R-:W-:Y:S01]  /*14d0*/  FFMA.FTZ R192, R205.reuse, R239, R192 ;  /* 0x000000efcdc07223 */ /* 0x040fe200000100c0 */
[----:B------:R-:W-:Y:S01]  /*14e0*/  FADD.FTZ R94, R94, R196 ;  /* 0x000000c45e5e7221 */ /* 0x000fe20000010000 */
[----:B------:R-:W-:Y:S01]  /*14f0*/  FFMA.FTZ R66, R205, R196, R66 ;  /* 0x000000c4cd427223 */ /* 0x000fe20000010042 */
[----:B0-----:R-:W-:Y:S01]  /*1500*/  FADD.FTZ R222, R193, R233 ;  /* 0x000000e9c1de7221 */ /* 0x001fe20000010000 */
[----:B------:R-:W-:Y:S01]  /*1510*/  FFMA.FTZ R223, R209, R233, R192 ;  /* 0x000000e9d1df7223 */ /* 0x000fe200000100c0 */
[----:B------:R-:W-:-:S07]  /*1520*/  IADD3 R224, R4, 0x20, RZ ;  /* 0x0000002004e07810 */ /* 0x000fce0007ffe0ff */
.L_x_711:
[----:B------:R-:W-:Y:S05]  /*1530*/  BSYNC B1 ;  /* 0x0000000000017941 */ /* 0x000fea0003800000 */
.L_x_710:
        /* <DEDUP_REMOVED lines=8> */
[----:B------:R-:W-:Y:S04]  /*15c0*/  STL [R1+0xc4], R2 ;  /* 0x0000c40201007387 */ /* 0x000fe80000100800 */
[----:B------:R-:W4:Y:S02]  /*15d0*/  LDG.E.128 R200, desc[UR4][R194.64] ;  /* 0x00000004c2c87981 */ /* 0x000f24000c1e1d00 */
[----:B------:R-:W1:Y:S02]  /*15e0*/  LDC.U8 R230, c[0x0][0x2a0] ;  /* 0x0000a800ffe67b82 */ /* 0x000e640000000000 */
[----:B------:R1:W-:Y:S04]  /*15f0*/  STL [R1+0xc0], R0 ;  /* 0x0000c00001007387 */ /* 0x0003e80000100800 */
[----:B------:R-:W3:Y:S01]  /*1600*/  LDL R246, [R1+0x68] ;  /* 0x0000680001f67983 */ /* 0x000ee20000100800 */
[----:B0-----:R-:W-:-:S03]  /*1610*/  IMAD.WIDE.U32 R192, R224, 0x10, R192 ;  /* 0x00000010e0c07825 */ /* 0x001fc600078e00c0 */
[----:B------:R-:W3:Y:S04]  /*1620*/  LDL R245, [R1+0x74] ;  /* 0x0000740001f57983 */ /* 0x000ee80000100800 */
[----:B------:R-:W2:Y:S01]  /*1630*/  LDG.E.128 R192, desc[UR4][R192.64] ;  /* 0x00000004c0c07981 */ /* 0x000ea2000c1e1d00 */
[----:B-1----:R-:W-:-:S03]  /*1640*/  IMAD.WIDE.U32 R14, R224, 0x10, R14 ;  /* 0x00000010e00e7825 */ /* 0x002fc600078e000e */
[----:B------:R-:W3:Y:S04]  /*1650*/  LDL R0, [R1+0x78] ;  /* 0x0000780001007983 */ /* 0x000ee80000100800 */
[----:B------:R0:W3:Y:S01]  /*1660*/  LDG.E.128 R196, desc[UR4][R14.64] ;  /* 0x000000040ec47981 */ /* 0x0000e2000c1e1d00 */
[----:B------:R-:W-:-:S03]  /*1670*/  ISETP.NE.AND P0, PT, R230, RZ, PT ;  /* 0x000000ffe600720c */ /* 0x000fc60003f05270 */
[----:B------:R-:W3:Y:S04]  /*1680*/  LDL R230, [R1+0x6c] ;  /* 0x00006c0001e67983 */ /* 0x000ee80000100800 */
[----:B------:R-:W3:Y:S04]  /*1690*/  LDL R210, [R1+0x7c] ;  /* 0x00007c0001d27983 */ /* 0x000ee80000100800 */
[----:B------:R-:W3:Y:S04]  /*16a0*/  LDL R15, [R1+0x64] ;  /* 0x00006400010f7983 */ /* 0x000ee80000100800 */
[----:B------:R-:W3:Y:S04]  /*16b0*/  LDL R238, [R1+0x40] ;  /* 0x0000400001ee7983 */ /* 0x000ee80000100800 */
[----:B------:R-:W3:Y:S01]  /*16c0*/  LDL R237, [R1+0x50] ;  /* 0x0000500001ed7983 */ /* 0x000ee20000100800 */
[----:B0----5:R-:W-:-:S02]  /*16d0*/  FSEL R14, R216, RZ, !P0 ;  /* 0x000000ffd80e7208 */ /* 0x021fc40004000000 */
[----:B----4-:R-:W-:-:S05]  /*16e0*/  SHF.L.U32 R5, R200, 0x10, RZ ;  /* 0x00000010c8057819 */ /* 0x010fca00000006ff */
[----:B------:R-:W-:-:S04]  /*16f0*/  FADD.FTZ R10, -R14, R5 ;  /* 0x000000050e0a7221 */ /* 0x000fc80000010100 */
[----:B------:R-:W-:Y:S01]  /*1700*/  FMUL.FTZ R220, R3, R10 ;  /* 0x0000000a03dc7220 */ /* 0x000fe20000410000 */
[----:B--2---:R-:W-:-:S05]  /*1710*/  SHF.L.U32 R5, R192, 0x10, RZ ;  /* 0x00000010c0057819 */ /* 0x004fca00000006ff */
[-C--:B------:R-:W-:Y:S01]  /*1720*/  FMUL.FTZ R10, R219, R5.reuse ;  /* 0x00000005db0a7220 */ /* 0x080fe20000410000 */
[----:B------:R-:W-:Y:S01]  /*1730*/  FADD.FTZ R152, R152, R5 ;  /* 0x0000000598987221 */ /* 0x000fe20000010000 */
[----:B------:R-:W-:Y:S01]  /*1740*/  FFMA.FTZ R124, R220, R5, R124 ;  /* 0x00000005dc7c7223 */ /* 0x000fe2000001007c */
[----:B---3--:R-:W-:Y:S02]  /*1750*/  SHF.L.U32 R9, R196, 0x10, RZ ;  /* 0x00000010c4097819 */ /* 0x008fe400000006ff */
[----:B------:R-:W-:-:S03]  /*1760*/  SHF.L.U32 R5, R201, 0x10, RZ ;  /* 0x00000010c9057819 */ /* 0x000fc600000006ff */
[----:B------:R-:W-:Y:S02]  /*1770*/  FFMA.FTZ R2, R251, R9, R10 ;  /* 0x00000009fb027223 */ /* 0x000fe4000001000a */
[----:B------:R-:W-:Y:S01]  /*1780*/  FADD.FTZ R10, -R14, R5 ;  /* 0x000000050e0a7221 */ /* 0x000fe20000010100 */
[----:B------:R-:W-:-:S03]  /*1790*/  SHF.L.U32 R5, R193, 0x10, RZ ;  /* 0x00000010c1057819 */ /* 0x000fc600000006ff */
[----:B------:R-:W-:Y:S01]  /*17a0*/  FMUL.FTZ R219, R3, R10 ;  /* 0x0000000a03db7220 */ /* 0x000fe20000410000 */
[----:B------:R-:W-:Y:S01]  /*17b0*/  FADD.FTZ R96, R96, R9 ;  /* 0x0000000960607221 */ /* 0x000fe20000010000 */
[----:B------:R-:W-:Y:S01]  /*17c0*/  FFMA.FTZ R68, R220, R9, R68 ;  /* 0x00000009dc447223 */ /* 0x000fe20000010044 */
[----:B------:R-:W-:Y:S02]  /*17d0*/  IMAD.U32 R9, R197, 0x10000, RZ ;  /* 0x00010000c5097824 */ /* 0x000fe400078e00ff */
[-C--:B------:R-:W-:Y:S01]  /*17e0*/  FMUL.FTZ R10, R246, R5.reuse ;  /* 0x00000005f60a7220 */ /* 0x080fe20000410000 */
[--C-:B------:R-:W-:Y:S01]  /*17f0*/  FADD.FTZ R154, R154, R5.reuse ;  /* 0x000000059a9a7221 */ /* 0x100fe20000010000 */
[C---:B------:R-:W-:Y:S01]  /*1800*/  FFMA.FTZ R126, R219.reuse, R5, R126 ;  /* 0x00000005db7e7223 */ /* 0x040fe2000001007e */
[----:B------:R-:W-:Y:S01]  /*1810*/  PRMT R5, R200, 0x7632, R5 ;  /* 0x00007632c8057816 */ /* 0x000fe20000000005 */
[--C-:B------:R-:W-:Y:S01]  /*1820*/  FADD.FTZ R98, R98, R9.reuse ;  /* 0x0000000962627221 */ /* 0x100fe20000010000 */
[-C--:B------:R-:W-:Y:S01]  /*1830*/  FFMA.FTZ R70, R219, R9.reuse, R70 ;  /* 0x00000009db467223 */ /* 0x080fe20000010046 */
[----:B------:R-:W-:Y:S01]  /*1840*/  FFMA.FTZ R0, R0, R9, R10 ;  /* 0x0000000900007223 */ /* 0x000fe2000001000a */
[----:B------:R-:W-:-:S02]  /*1850*/  PRMT R9, R192, 0x7632, R9 ;  /* 0x00007632c0097816 */ /* 0x000fc40000000009 */
[----:B------:R-:W-:Y:S02]  /*1860*/  SHF.L.U32 R5, R5, 0x10, RZ ;  /* 0x0000001005057819 */ /* 0x000fe400000006ff */
[----:B------:R-:W-:Y:S02]  /*1870*/  PRMT R10, R196, 0x7632, R10 ;  /* 0x00007632c40a7816 */ /* 0x000fe4000000000a */
[----:B------:R-:W-:Y:S01]  /*1880*/  SHF.L.U32 R9, R9, 0x10, RZ ;  /* 0x0000001009097819 */ /* 0x000fe200000006ff */
[----:B------:R-:W-:Y:S01]  /*1890*/  FADD.FTZ R5, -R14, R5 ;  /* 0x000000050e057221 */ /* 0x000fe20000010100 */
[----:B------:R-:W-:-:S03]  /*18a0*/  SHF.L.U32 R10, R10, 0x10, RZ ;  /* 0x000000100a0a7819 */ /* 0x000fc600000006ff */
[----:B------:R-:W-:Y:S01]  /*18b0*/  FMUL.FTZ R5, R3, R5 ;  /* 0x0000000503057220 */ /* 0x000fe20000410000 */
[-C--:B------:R-:W-:Y:S01]  /*18c0*/  FMUL.FTZ R15, R15, R9.reuse ;  /* 0x000000090f0f7220 */ /* 0x080fe20000410000 */
[--C-:B------:R-:W-:Y:S02]  /*18d0*/  FADD.FTZ R97, R97, R10.reuse ;  /* 0x0000000a61617221 */ /* 0x100fe40000010000 */
[-C--:B------:R-:W-:Y:S01]  /*18e0*/  FFMA.FTZ R69, R5, R10.reuse, R69 ;  /* 0x0000000a05457223 */ /* 0x080fe20000010045 */
[----:B------:R-:W-:Y:S01]  /*18f0*/  FFMA.FTZ R251, R245, R10, R15 ;  /* 0x0000000af5fb7223 */ /* 0x000fe2000001000f */
[----:B------:R-:W-:Y:S01]  /*1900*/  PRMT R10, R201, 0x7632, R10 ;  /* 0x00007632c90a7816 */ /* 0x000fe2000000000a */
[----:B------:R-:W-:Y:S01]  /*1910*/  FADD.FTZ R153, R153, R9 ;  /* 0x0000000999997221 */ /* 0x000fe20000010000 */
[----:B------:R-:W-:Y:S01]  /*1920*/  FFMA.FTZ R125, R5, R9, R125 ;  /* 0x00000009057d7223 */ /* 0x000fe2000001007d */
[----:B------:R-:W-:Y:S02]  /*1930*/  PRMT R15, R193, 0x7632, R15 ;  /* 0x00007632c10f7816 */ /* 0x000fe4000000000f */
[----:B------:R-:W-:-:S02]  /*1940*/  SHF.L.U32 R9, R10, 0x10, RZ ;  /* 0x000000100a097819 */ /* 0x000fc400000006ff */
[----:B------:R-:W-:Y:S02]  /*1950*/  PRMT R10, R197, 0x7632, R10 ;  /* 0x00007632c50a7816 */ /* 0x000fe4000000000a */
[----:B------:R-:W-:Y:S01]  /*1960*/  SHF.L.U32 R15, R15, 0x10, RZ ;  /* 0x000000100f0f7819 */ /* 0x000fe200000006ff */
[----:B------:R-:W-:Y:S01]  /*1970*/  FADD.FTZ R192, -R14, R9 ;  /* 0x000000090ec07221 */ /* 0x000fe20000010100 */
[----:B------:R-:W-:Y:S02]  /*1980*/  SHF.L.U32 R9, R10, 0x10, RZ ;  /* 0x000000100a097819 */ /* 0x000fe400000006ff */
[----:B------:R-:W-:Y:S01]  /*1990*/  SHF.L.U32 R193, R202, 0x10, RZ ;  /* 0x00000010cac17819 */ /* 0x000fe200000006ff */
[----:B------:R-:W-:Y:S01]  /*19a0*/  FMUL.FTZ R10, R3, R192 ;  /* 0x000000c0030a7220 */ /* 0x000fe20000410000 */
[----:B------:R-:W-:Y:S01]  /*19b0*/  FMUL.FTZ R192, R230, R15 ;  /* 0x0000000fe6c07220 */ /* 0x000fe20000410000 */
[----:B------:R-:W-:Y:S02]  /*19c0*/  FADD.FTZ R99, R99, R9 ;  /* 0x0000000963637221 */ /* 0x000fe40000010000 */
[-C--:B------:R-:W-:Y:S01]  /*19d0*/  FFMA.FTZ R71, R10, R9.reuse, R71 ;  /* 0x000000090a477223 */ /* 0x080fe20000010047 */
[----:B------:R-:W-:Y:S01]  /*19e0*/  FFMA.FTZ R246, R210, R9, R192 ;  /* 0x00000009d2f67223 */ /* 0x000fe200000100c0 */
[----:B------:R-:W-:Y:S01]  /*19f0*/  FADD.FTZ R9, -R14, R193 ;  /* 0x000000c10e097221 */ /* 0x000fe20000010100 */
[----:B------:R-:W-:Y:S01]  /*1a00*/  IMAD.U32 R193, R194, 0x10000, RZ ;  /* 0x00010000c2c17824 */ /* 0x000fe200078e00ff */
[----:B------:R0:W-:Y:S01]  /*1a10*/  STL [R1+0x14], R2 ;  /* 0x0000140201007387 */ /* 0x0001e20000100800 */
[----:B------:R-:W-:-:S02]  /*1a20*/  SHF.L.U32 R192, R198, 0x10, RZ ;  /* 0x00000010c6c07819 */ /* 0x000fc400000006ff */
[----:B------:R-:W-:Y:S01]  /*1a30*/  FMUL.FTZ R196, R238, R193 ;  /* 0x000000c1eec47220 */ /* 0x000fe20000410000 */
[----:B------:R1:W-:Y:S04]  /*1a40*/  STL [R1+0x10], R0 ;  /* 0x0000100001007387 */ /* 0x0003e80000100800 */
[----:B------:R-:W2:Y:S01]  /*1a50*/  LDL R238, [R1+0x44] ;  /* 0x0000440001ee7983 */ /* 0x000ea20000100800 */
[----:B------:R-:W-:-:S03]  /*1a60*/  FFMA.FTZ R245, R237, R192, R196 ;  /* 0x000000c0edf57223 */ /* 0x000fc600000100c4 */
[----:B------:R-:W3:Y:S04]  /*1a70*/  LDL R237, [R1+0x54] ;  /* 0x0000540001ed7983 */ /* 0x000ee80000100800 */
[----:B------:R-:W4:Y:S04]  /*1a80*/  LDL R230, [R1+0x48] ;  /* 0x0000480001e67983 */ /* 0x000f280000100800 */
[----:B------:R-:W4:Y:S04]  /*1a90*/  LDL R210, [R1+0x58] ;  /* 0x0000580001d27983 */ /* 0x000f280000100800 */
[----:B------:R-:W4:Y:S04]  /*1aa0*/  LDL R201, [R1+0x4c] ;  /* 0x00004c0001c97983 */ /* 0x000f280000100800 */
[----:B------:R-:W4:Y:S01]  /*1ab0*/  LDL R200, [R1+0x5c] ;  /* 0x00005c0001c87983 */ /* 0x000f220000100800 */
[----:B------:R-:W-:Y:S01]  /*1ac0*/  FMUL.FTZ R9, R3, R9 ;  /* 0x0000000903097220 */ /* 0x000fe20000410000 */
[----:B------:R-:W-:Y:S01]  /*1ad0*/  FADD.FTZ R100, R100, R192 ;  /* 0x000000c064647221 */ /* 0x000fe20000010000 */
[----:B------:R-:W-:-:S02]  /*1ae0*/  PRMT R194, R203, 0x7632, R194 ;  /* 0x00007632cbc27816 */ /* 0x000fc400000000c2 */
[----:B------:R-:W-:Y:S01]  /*1af0*/  FFMA.FTZ R72, R9, R192, R72 ;  /* 0x000000c009487223 */ /* 0x000fe20000010048 */
[----:B------:R-:W-:Y:S01]  /*1b00*/  PRMT R192, R202, 0x7632, R192 ;  /* 0x00007632cac07816 */ /* 0x000fe200000000c0 */
[----:B------:R-:W-:Y:S01]  /*1b10*/  FADD.FTZ R155, R155, R15 ;  /* 0x0000000f9b9b7221 */ /* 0x000fe20000010000 */
[----:B------:R-:W-:Y:S01]  /*1b20*/  SHF.L.U32 R203, R203, 0x10, RZ ;  /* 0x00000010cbcb7819 */ /* 0x000fe200000006ff */
[----:B------:R-:W-:Y:S01]  /*1b30*/  FFMA.FTZ R127, R10, R15, R127 ;  /* 0x0000000f0a7f7223 */ /* 0x000fe2000001007f */
[----:B------:R-:W-:Y:S02]  /*1b40*/  SHF.L.U32 R197, R192, 0x10, RZ ;  /* 0x00000010c0c57819 */ /* 0x000fe400000006ff */
[C---:B------:R-:W-:Y:S02]  /*1b50*/  SHF.L.U32 R196, R194.reuse, 0x10, RZ ;  /* 0x00000010c2c47819 */ /* 0x040fe400000006ff */
[----:B------:R-:W-:Y:S01]  /*1b60*/  PRMT R15, R194, 0x7632, R15 ;  /* 0x00007632c20f7816 */ /* 0x000fe2000000000f */
[C---:B------:R-:W-:Y:S01]  /*1b70*/  FADD.FTZ R192, -R14.reuse, R203 ;  /* 0x000000cb0ec07221 */ /* 0x040fe20000010100 */
[C---:B------:R-:W-:Y:S01]  /*1b80*/  FADD.FTZ R197, -R14.reuse, R197 ;  /* 0x000000c50ec57221 */ /* 0x040fe20000010100 */
[----:B------:R-:W-:Y:S01]  /*1b90*/  FADD.FTZ R196, -R14, R196 ;  /* 0x000000c40ec47221 */ /* 0x000fe20000010100 */
[----:B------:R-:W-:-:S02]  /*1ba0*/  PRMT R14, R198, 0x7632, R14 ;  /* 0x00007632c60e7816 */ /* 0x000fc4000000000e */
[----:B------:R-:W-:Y:S01]  /*1bb0*/  SHF.L.U32 R194, R15, 0x10, RZ ;  /* 0x000000100fc27819 */ /* 0x000fe200000006ff */
[----:B------:R-:W-:Y:S01]  /*1bc0*/  FADD.FTZ R156, R156, R193 ;  /* 0x000000c19c9c7221 */ /* 0x000fe20000010000 */
[----:B------:R-:W-:Y:S01]  /*1bd0*/  ISETP.NE.U32.AND P0, PT, RZ, UR8, PT ;  /* 0x00000008ff007c0c */ /* 0x000fe2000bf05070 */
[----:B------:R-:W-:Y:S01]  /*1be0*/  FFMA.FTZ R128, R9, R193, R128 ;  /* 0x000000c109807223 */ /* 0x000fe20000010080 */
[----:B------:R-:W-:Y:S02]  /*1bf0*/  SHF.L.U32 R14, R14, 0x10, RZ ;  /* 0x000000100e0e7819 */ /* 0x000fe400000006ff */
[----:B------:R-:W-:Y:S01]  /*1c00*/  ISETP.NE.AND.EX P0, PT, RZ, UR9, PT, P0 ;  /* 0x00000009ff007c0c */ /* 0x000fe2000bf05300 */
[----:B------:R-:W-:Y:S02]  /*1c10*/  FMUL.FTZ R15, R3, R197 ;  /* 0x000000c5030f7220 */ /* 0x000fe40000410000 */
[----:B------:R-:W-:Y:S02]  /*1c20*/  FADD.FTZ R101, R101, R14 ;  /* 0x0000000e65657221 */ /* 0x000fe40000010000 */
[----:B------:R-:W-:Y:S01]  /*1c30*/  FFMA.FTZ R73, R15, R14, R73 ;  /* 0x0000000e0f497223 */ /* 0x000fe20000010049 */
[----:B------:R-:W-:-:S02]  /*1c40*/  IMAD.U32 R197, R199, 0x10000, RZ ;  /* 0x00010000c7c57824 */ /* 0x000fc400078e00ff */
[----:B------:R-:W-:Y:S01]  /*1c50*/  FADD.FTZ R157, R157, R194 ;  /* 0x000000c29d9d7221 */ /* 0x000fe20000010000 */
[-C--:B------:R-:W-:Y:S01]  /*1c60*/  FFMA.FTZ R129, R15, R194.reuse, R129 ;  /* 0x000000c20f817223 */ /* 0x080fe20000010081 */
[----:B--2---:R-:W-:-:S04]  /*1c70*/  FMUL.FTZ R193, R238, R194 ;  /* 0x000000c2eec17220 */ /* 0x004fc80000410000 */
[----:B---3--:R-:W-:Y:S01]  /*1c80*/  FFMA.FTZ R238, R237, R14, R193 ;  /* 0x0000000eedee7223 */ /* 0x008fe200000100c1 */
[----:B------:R-:W-:Y:S01]  /*1c90*/  SHF.L.U32 R193, R195, 0x10, RZ ;  /* 0x00000010c3c17819 */ /* 0x000fe200000006ff */
[----:B------:R-:W-:-:S04]  /*1ca0*/  FMUL.FTZ R14, R3, R192 ;  /* 0x000000c0030e7220 */ /* 0x000fc80000410000 */
        /* <DEDUP_REMOVED lines=8> */
[----:B--2---:R-:W-:Y:S02]  /*1d30*/  PRMT R192, R195, 0x7632, R192 ;  /* 0x00007632c3c07816 */ /* 0x004fe400000000c0 */
[----:B------:R-:W-:Y:S02]  /*1d40*/  PRMT R193, R199, 0x7632, R193 ;  /* 0x00007632c7c17816 */ /* 0x000fe400000000c1 */
[----:B------:R-:W-:Y:S02]  /*1d50*/  SHF.L.U32 R192, R192, 0x10, RZ ;  /* 0x00000010c0c07819 */ /* 0x000fe400000006ff */
[----:B------:R-:W-:-:S03]  /*1d60*/  SHF.L.U32 R193, R193, 0x10, RZ ;  /* 0x00000010c1c17819 */ /* 0x000fc600000006ff */
[-C--:B------:R-:W-:Y:S01]  /*1d70*/  FMUL.FTZ R194, R201, R192.reuse ;  /* 0x000000c0c9c27220 */ /* 0x080fe20000410000 */
[----:B------:R-:W-:Y:S01]  /*1d80*/  FADD.FTZ R159, R159, R192 ;  /* 0x000000c09f9f7221 */ /* 0x000fe20000010000 */
[----:B------:R-:W-:Y:S01]  /*1d90*/  FADD.FTZ R103, R103, R193 ;  /* 0x000000c167677221 */ /* 0x000fe20000010000 */
[-C--:B------:R-:W-:Y:S01]  /*1da0*/  FFMA.FTZ R75, R210, R193.reuse, R75 ;  /* 0x000000c1d24b7223 */ /* 0x080fe2000001004b */
[----:B------:R-:W-:Y:S01]  /*1db0*/  FFMA.FTZ R230, R200, R193, R194 ;  /* 0x000000c1c8e67223 */ /* 0x000fe200000100c2 */
[----:B------:R-:W-:Y:S01]  /*1dc0*/  FFMA.FTZ R131, R210, R192, R131 ;  /* 0x000000c0d2837223 */ /* 0x000fe20000010083 */
[----:B------:R-:W-:Y:S01]  /*1dd0*/  FADD.FTZ R192, R222, R2 ;  /* 0x00000002dec07221 */ /* 0x000fe20000010000 */
[----:B------:R-:W-:Y:S02]  /*1de0*/  FFMA.FTZ R193, R220, R2, R223 ;  /* 0x00000002dcc17223 */ /* 0x000fe400000100df */
[----:B0-----:R0:W5:Y:S01]  /*1df0*/  LDL.LU R2, [R1+0xc4] ;  /* 0x0000c40001027983 */ /* 0x0011620000300800 */
[----:B------:R-:W-:Y:S01]  /*1e00*/  FADD.FTZ R192, R192, R251 ;  /* 0x000000fbc0c07221 */ /* 0x000fe20000010000 */
[----:B------:R-:W-:-:S03]  /*1e10*/  FFMA.FTZ R193, R5, R251, R193 ;  /* 0x000000fb05c17223 */ /* 0x000fc600000100c1 */
[----:B------:R-:W-:Y:S01]  /*1e20*/  FADD.FTZ R192, R192, R0 ;  /* 0x00000000c0c07221 */ /* 0x000fe20000010000 */
[----:B------:R-:W-:Y:S02]  /*1e30*/  FFMA.FTZ R193, R219, R0, R193 ;  /* 0x00000000dbc17223 */ /* 0x000fe400000100c1 */
[----:B-1----:R0:W5:Y:S01]  /*1e40*/  LDL.LU R0, [R1+0xc0] ;  /* 0x0000c00001007983 */ /* 0x0021620000300800 */
        /* <DEDUP_REMOVED lines=8> */
[----:B------:R-:W-:Y:S01]  /*1ed0*/  FADD.FTZ R102, R102, R197 ;  /* 0x000000c566667221 */ /* 0x000fe20000010000 */
[----:B------:R-:W-:Y:S01]  /*1ee0*/  FFMA.FTZ R74, R14, R197, R74 ;  /* 0x000000c50e4a7223 */ /* 0x000fe2000001004a */
[----:B------:R-:W-:Y:S01]  /*1ef0*/  IADD3 R224, R224, 0x20, RZ ;  /* 0x00000020e0e07810 */ /* 0x000fe20007ffe0ff */
[----:B------:R-:W-:Y:S01]  /*1f00*/  FADD.FTZ R222, R192, R230 ;  /* 0x000000e6c0de7221 */ /* 0x000fe20000010000 */
[----:B0-----:R-:W-:-:S07]  /*1f10*/  FFMA.FTZ R223, R210, R230, R193 ;  /* 0x000000e6d2df7223 */ /* 0x001fce00000100c1 */
.L_x_713:
[----:B------:R-:W-:Y:S05]  /*1f20*/  BSYNC B1 ;  /* 0x0000000000017941 */ /* 0x000fea0003800000 */
.L_x_712:
[----:B------:R-:W-:Y:S04]  /*1f30*/  BSSY B1, `(.L_x_714) ;  /* 0x0000095000017945 */ /* 0x000fe80003800000 */
[----:B------:R-:W-:Y:S05]  /*1f40*/  @!P4 BRA `(.L_x_715) ;  /* 0x00000008004cc947 */ /* 0x000fea0003800000 */
[----:B------:R-:W0:Y:S01]  /*1f50*/  LDC.64 R12, c[0x0][0x2c0] ;  /* 0x0000b000ff0c7b82 */ /* 0x000e220000000a00 */
[C---:B------:R-:W-:Y:S01]  /*1f60*/  LEA R192, P0, R224.reuse, UR10, 0x4 ;  /* 0x0000000ae0c07c11 */ /* 0x040fe2000f8020ff */
[----:B------:R-:W2:Y:S04]  /*1f70*/  LDL R250, [R1+0x20] ;  /* 0x0000200001fa7983 */ /* 0x000ea80000100800 */
[----:B------:R-:W3:Y:S02]  /*1f80*/  LDL R244, [R1+0x30] ;  /* 0x0000300001f47983 */ /* 0x000ee40000100800 */
[----:B------:R-:W1:Y:S01]  /*1f90*/  LDC.64 R6, c[0x0][0x2b8] ;  /* 0x0000ae00ff067b82 */ /* 0x000e620000000a00 */
[C---:B------:R-:W-:Y:S01]  /*1fa0*/  LEA.HI.X R193, R224.reuse, UR11, RZ, 0x4, P0 ;  /* 0x0000000be0c17c11 */ /* 0x040fe200080f24ff */
[----:B------:R-:W4:Y:S04]  /*1fb0*/  LDL R211, [R1+0x38] ;  /* 0x0000380001d37983 */ /* 0x000f280000100800 */
[----:B------:R-:W2:Y:S02]  /*1fc0*/  LDG.E.128 R200, desc[UR4][R192.64] ;  /* 0x00000004c0c87981 */ /* 0x000ea4000c1e1d00 */
[----:B------:R-:W1:Y:S02]  /*1fd0*/  LDC.U8 R229, c[0x0][0x2a0] ;  /* 0x0000a800ffe57b82 */ /* 0x000e640000000000 */
[----:B-----5:R3:W-:Y:S04]  /*1fe0*/  STL [R1+0xc0], R0 ;  /* 0x0000c00001007387 */ /* 0x0207e80000100800 */
[----:B------:R-:W4:Y:S01]  /*1ff0*/  LDL R243, [R1+0x28] ;  /* 0x0000280001f37983 */ /* 0x000f220000100800 */
[----:B0-----:R-:W-:-:S03]  /*2000*/  IMAD.WIDE.U32 R12, R224, 0x10, R12 ;  /* 0x00000010e00c7825 */ /* 0x001fc600078e000c */
[----:B------:R-:W4:Y:S04]  /*2010*/  LDL R236, [R1+0x34] ;  /* 0x0000340001ec7983 */ /* 0x000f280000100800 */
[----:B------:R0:W3:Y:S01]  /*2020*/  LDG.E.128 R192, desc[UR4][R12.64] ;  /* 0x000000040cc07981 */ /* 0x0000e2000c1e1d00 */
[----:B-1----:R-:W-:-:S03]  /*2030*/  IMAD.WIDE.U32 R6, R224, 0x10, R6 ;  /* 0x00000010e0067825 */ /* 0x002fc600078e0006 */
[----:B------:R-:W4:Y:S04]  /*2040*/  LDL R234, [R1+0x2c] ;  /* 0x00002c0001ea7983 */ /* 0x000f280000100800 */
[----:B------:R2:W4:Y:S04]  /*2050*/  LDG.E.128 R196, desc[UR4][R6.64] ;  /* 0x0000000406c47981 */ /* 0x000528000c1e1d00 */
[----:B------:R-:W4:Y:S01]  /*2060*/  LDL R13, [R1+0x24] ;  /* 0x00002400010d7983 */ /* 0x000f220000100800 */
[----:B------:R-:W-:-:S03]  /*2070*/  ISETP.NE.AND P0, PT, R229, RZ, PT ;  /* 0x000000ffe500720c */ /* 0x000fc60003f05270 */
[----:B------:R-:W4:Y:S01]  /*2080*/  LDL R229, [R1+0x3c] ;  /* 0x00003c0001e57983 */ /* 0x000f220000100800 */
[----:B0-----:R-:W-:Y:S02]  /*2090*/  FSEL R12, R216, RZ, !P0 ;  /* 0x000000ffd80c7208 */ /* 0x001fe40004000000 */
[----:B------:R-:W-:-:S04]  /*20a0*/  ISETP.NE.U32.AND P0, PT, RZ, UR8, PT ;  /* 0x00000008ff007c0c */ /* 0x000fc8000bf05070 */
[----:B------:R-:W-:Y:S02]  /*20b0*/  ISETP.NE.AND.EX P0, PT, RZ, UR9, PT, P0 ;  /* 0x00000009ff007c0c */ /* 0x000fe4000bf05300 */
[----:B--2---:R-:W-:-:S05]  /*20c0*/  SHF.L.U32 R6, R200, 0x10, RZ ;  /* 0x00000010c8067819 */ /* 0x004fca00000006ff */
[----:B------:R-:W-:-:S04]  /*20d0*/  FADD.FTZ R8, -R12, R6 ;  /* 0x000000060c087221 */ /* 0x000fc80000010100 */
[----:B------:R-:W-:Y:S01]  /*20e0*/  FMUL.FTZ R218, R3, R8 ;  /* 0x0000000803da7220 */ /* 0x000fe20000410000 */
[----:B---3--:R-:W-:-:S05]  /*20f0*/  SHF.L.U32 R6, R192, 0x10, RZ ;  /* 0x00000010c0067819 */ /* 0x008fca00000006ff */
[-C--:B------:R-:W-:Y:S01]  /*2100*/  FMUL.FTZ R8, R250, R6.reuse ;  /* 0x00000006fa087220 */ /* 0x080fe20000410000 */
[----:B------:R-:W-:Y:S01]  /*2110*/  FADD.FTZ R160, R160, R6 ;  /* 0x00000006a0a07221 */ /* 0x000fe20000010000 */
[----:B------:R-:W-:Y:S01]  /*2120*/  FFMA.FTZ R132, R218, R6, R132 ;  /* 0x00000006da847223 */ /* 0x000fe20000010084 */
[----:B----4-:R-:W-:Y:S02]  /*2130*/  SHF.L.U32 R7, R196, 0x10, RZ ;  /* 0x00000010c4077819 */ /* 0x010fe400000006ff */
[----:B------:R-:W-:-:S03]  /*2140*/  SHF.L.U32 R6, R201, 0x10, RZ ;  /* 0x00000010c9067819 */ /* 0x000fc600000006ff */
[-C--:B------:R-:W-:Y:S02]  /*2150*/  FFMA.FTZ R0, R244, R7.reuse, R8 ;  /* 0x00000007f4007223 */ /* 0x080fe40000010008 */
[----:B------:R-:W-:Y:S01]  /*2160*/  FADD.FTZ R8, -R12, R6 ;  /* 0x000000060c087221 */ /* 0x000fe20000010100 */
[----:B------:R-:W-:Y:S02]  /*2170*/  IMAD.U32 R6, R193, 0x10000, RZ ;  /* 0x00010000c1067824 */ /* 0x000fe400078e00ff */
[----:B------:R-:W-:Y:S01]  /*2180*/  FADD.FTZ R104, R104, R7 ;  /* 0x0000000768687221 */ /* 0x000fe20000010000 */
[----:B------:R-:W-:Y:S01]  /*2190*/  FMUL.FTZ R217, R3, R8 ;  /* 0x0000000803d97220 */ /* 0x000fe20000410000 */
[----:B------:R-:W-:Y:S01]  /*21a0*/  FFMA.FTZ R76, R218, R7, R76 ;  /* 0x00000007da4c7223 */ /* 0x000fe2000001004c */
[----:B------:R-:W-:Y:S01]  /*21b0*/  SHF.L.U32 R7, R197, 0x10, RZ ;  /* 0x00000010c5077819 */ /* 0x000fe200000006ff */
[-C--:B------:R-:W-:Y:S01]  /*21c0*/  FMUL.FTZ R8, R243, R6.reuse ;  /* 0x00000006f3087220 */ /* 0x080fe20000410000 */
[----:B------:R-:W-:Y:S01]  /*21d0*/  FADD.FTZ R162, R162, R6 ;  /* 0x00000006a2a27221 */ /* 0x000fe20000010000 */
        /* <DEDUP_REMOVED lines=24> */
[----:B------:R-:W-:Y:S01]  /*2360*/  SHF.L.U32 R7, R8, 0x10, RZ ;  /* 0x0000001008077819 */ /* 0x000fe200000006ff */
[----:B------:R-:W-:Y:S02]  /*2370*/  IMAD.U32 R193, R202, 0x10000, RZ ;  /* 0x00010000cac17824 */ /* 0x000fe400078e00ff */
[----:B------:R-:W-:Y:S01]  /*2380*/  FMUL.FTZ R8, R3, R192 ;  /* 0x000000c003087220 */ /* 0x000fe20000410000 */
[----:B------:R-:W-:Y:S01]  /*2390*/  FMUL.FTZ R192, R234, R13 ;  /* 0x0000000deac07220 */ /* 0x000fe20000410000 */
[----:B------:R-:W-:Y:S02]  /*23a0*/  FADD.FTZ R107, R107, R7 ;  /* 0x000000076b6b7221 */ /* 0x000fe40000010000 */
[-C--:B------:R-:W-:Y:S01]  /*23b0*/  FFMA.FTZ R79, R8, R7.reuse, R79 ;  /* 0x00000007084f7223 */ /* 0x080fe2000001004f */
[----:B------:R-:W-:Y:S01]  /*23c0*/  FFMA.FTZ R244, R229, R7, R192 ;  /* 0x00000007e5f47223 */ /* 0x000fe200000100c0 */
[----:B------:R-:W-:Y:S01]  /*23d0*/  FADD.FTZ R7, -R12, R193 ;  /* 0x000000c10c077221 */ /* 0x000fe20000010100 */
[----:B------:R-:W-:-:S02]  /*23e0*/  SHF.L.U32 R193, R194, 0x10, RZ ;  /* 0x00000010c2c17819 */ /* 0x000fc400000006ff */
[----:B------:R-:W-:Y:S01]  /*23f0*/  SHF.L.U32 R192, R198, 0x10, RZ ;  /* 0x00000010c6c07819 */ /* 0x000fe200000006ff */
[----:B------:R-:W-:Y:S02]  /*2400*/  FMUL.FTZ R7, R3, R7 ;  /* 0x0000000703077220 */ /* 0x000fe40000410000 */
[----:B------:R-:W-:Y:S01]  /*2410*/  FMUL.FTZ R196, R40, R193 ;  /* 0x000000c128c47220 */ /* 0x000fe20000410000 */
[----:B------:R-:W-:Y:S01]  /*2420*/  PRMT R194, R203, 0x7632, R194 ;  /* 0x00007632cbc27816 */ /* 0x000fe200000000c2 */
[----:B------:R-:W-:Y:S01]  /*2430*/  FADD.FTZ R108, R108, R192 ;  /* 0x000000c06c6c7221 */ /* 0x000fe20000010000 */
[-C--:B------:R-:W-:Y:S01]  /*2440*/  FFMA.FTZ R80, R7, R192.reuse, R80 ;  /* 0x000000c007507223 */ /* 0x080fe20000010050 */
[----:B------:R-:W-:Y:S01]  /*2450*/  FFMA.FTZ R243, R36, R192, R196 ;  /* 0x000000c024f37223 */ /* 0x000fe200000100c4 */
[----:B------:R-:W-:Y:S01]  /*2460*/  PRMT R192, R202, 0x7632, R192 ;  /* 0x00007632cac07816 */ /* 0x000fe200000000c0 */
[----:B------:R-:W-:Y:S01]  /*2470*/  FADD.FTZ R163, R163, R13 ;  /* 0x0000000da3a37221 */ /* 0x000fe20000010000 */
[----:B------:R-:W-:Y:S01]  /*2480*/  SHF.L.U32 R203, R203, 0x10, RZ ;  /* 0x00000010cbcb7819 */ /* 0x000fe200000006ff */
[----:B------:R-:W-:Y:S01]  /*2490*/  FFMA.FTZ R135, R8, R13, R135 ;  /* 0x0000000d08877223 */ /* 0x000fe20000010087 */
[----:B------:R-:W-:-:S02]  /*24a0*/  SHF.L.U32 R197, R192, 0x10, RZ ;  /* 0x00000010c0c57819 */ /* 0x000fc400000006ff */
[C---:B------:R-:W-:Y:S02]  /*24b0*/  SHF.L.U32 R196, R194.reuse, 0x10, RZ ;  /* 0x00000010c2c47819 */ /* 0x040fe400000006ff */
[----:B------:R-:W-:Y:S01]  /*24c0*/  PRMT R13, R194, 0x7632, R13 ;  /* 0x00007632c20d7816 */ /* 0x000fe2000000000d */
[C---:B------:R-:W-:Y:S01]  /*24d0*/  FADD.FTZ R192, -R12.reuse, R203 ;  /* 0x000000cb0cc07221 */ /* 0x040fe20000010100 */
[C---:B------:R-:W-:Y:S01]  /*24e0*/  FADD.FTZ R197, -R12.reuse, R197 ;  /* 0x000000c50cc57221 */ /* 0x040fe20000010100 */
[----:B------:R-:W-:Y:S01]  /*24f0*/  FADD.FTZ R196, -R12, R196 ;  /* 0x000000c40cc47221 */ /* 0x000fe20000010100 */
[----:B------:R-:W-:Y:S02]  /*2500*/  PRMT R12, R198, 0x7632, R12 ;  /* 0x00007632c60c7816 */ /* 0x000fe4000000000c */
[----:B------:R-:W-:Y:S01]  /*2510*/  SHF.L.U32 R194, R13, 0x10, RZ ;  /* 0x000000100dc27819 */ /* 0x000fe200000006ff */
[----:B------:R-:W-:Y:S01]  /*2520*/  FADD.FTZ R164, R164, R193 ;  /* 0x000000c1a4a47221 */ /* 0x000fe20000010000 */
[----:B------:R-:W-:Y:S01]  /*2530*/  FFMA.FTZ R136, R7, R193, R136 ;  /* 0x000000c107887223 */ /* 0x000fe20000010088 */
[----:B------:R-:W-:-:S02]  /*2540*/  IMAD.U32 R12, R12, 0x10000, RZ ;  /* 0x000100000c0c7824 */ /* 0x000fc400078e00ff */
[----:B------:R-:W-:Y:S01]  /*2550*/  FMUL.FTZ R193, R41, R194 ;  /* 0x000000c229c17220 */ /* 0x000fe20000410000 */
[----:B------:R-:W-:-:S03]  /*2560*/  FMUL.FTZ R13, R3, R197 ;  /* 0x000000c5030d7220 */ /* 0x000fc60000410000 */
[-C--:B------:R-:W-:Y:S01]  /*2570*/  FFMA.FTZ R236, R37, R12.reuse, R193 ;  /* 0x0000000c25ec7223 */ /* 0x080fe200000100c1 */
[----:B------:R-:W-:Y:S01]  /*2580*/  SHF.L.U32 R193, R195, 0x10, RZ ;  /* 0x00000010c3c17819 */ /* 0x000fe200000006ff */
[----:B------:R-:W-:Y:S01]  /*2590*/  FADD.FTZ R109, R109, R12 ;  /* 0x0000000c6d6d7221 */ /* 0x000fe20000010000 */
[----:B------:R-:W-:Y:S01]  /*25a0*/  FFMA.FTZ R81, R13, R12, R81 ;  /* 0x0000000c0d517223 */ /* 0x000fe20000010051 */
[----:B------:R-:W-:Y:S01]  /*25b0*/  SHF.L.U32 R197, R199, 0x10, RZ ;  /* 0x00000010c7c57819 */ /* 0x000fe200000006ff */
[----:B------:R-:W-:Y:S01]  /*25c0*/  FMUL.FTZ R12, R3, R192 ;  /* 0x000000c0030c7220 */ /* 0x000fe20000410000 */
[----:B------:R-:W-:-:S04]  /*25d0*/  FMUL.FTZ R192, R42, R193 ;  /* 0x000000c12ac07220 */ /* 0x000fc80000410000 */
[----:B------:R-:W-:Y:S01]  /*25e0*/  FFMA.FTZ R234, R38, R197, R192 ;  /* 0x000000c526ea7223 */ /* 0x000fe200000100c0 */
[----:B------:R-:W-:Y:S01]  /*25f0*/  @P0 LEA R192, P1, R224, UR8, 0x4 ;  /* 0x00000008e0c00c11 */ /* 0x000fe2000f8220ff */
[----:B------:R-:W-:Y:S01]  /*2600*/  FADD.FTZ R166, R166, R193 ;  /* 0x000000c1a6a67221 */ /* 0x000fe20000010000 */
[----:B------:R-:W-:Y:S02]  /*2610*/  FFMA.FTZ R138, R12, R193, R138 ;  /* 0x000000c10c8a7223 */ /* 0x000fe4000001008a */
[----:B------:R-:W-:-:S05]  /*2620*/  @P0 LEA.HI.X R193, R224, UR9, RZ, 0x4, P1 ;  /* 0x00000009e0c10c11 */ /* 0x000fca00088f24ff */
[----:B------:R0:W5:Y:S01]  /*2630*/  @P0 LDG.E.128 R180, desc[UR4][R192.64] ;  /* 0x00000004c0b40981 */ /* 0x000162000c1e1d00 */
[----:B------:R-:W-:Y:S01]  /*2640*/  MOV R200, R211 ;  /* 0x000000d300c87202 */ /* 0x000fe20000000f00 */
[----:B------:R-:W-:Y:S01]  /*2650*/  FADD.FTZ R165, R165, R194 ;  /* 0x000000c2a5a57221 */ /* 0x000fe20000010000 */
[----:B0-----:R-:W-:Y:S02]  /*2660*/  PRMT R192, R195, 0x7632, R192 ;  /* 0x00007632c3c07816 */ /* 0x001fe400000000c0 */
[----:B------:R-:W-:Y:S02]  /*2670*/  PRMT R193, R199, 0x7632, R193 ;  /* 0x00007632c7c17816 */ /* 0x000fe400000000c1 */
[----:B------:R-:W-:Y:S01]  /*2680*/  SHF.L.U32 R192, R192, 0x10, RZ ;  /* 0x00000010c0c07819 */ /* 0x000fe200000006ff */
[----:B------:R-:W-:Y:S01]  /*2690*/  STL [R1+0xc], R0 ;  /* 0x00000c0001007387 */ /* 0x000fe20000100800 */
[----:B------:R-:W-:Y:S01]  /*26a0*/  FFMA.FTZ R137, R13, R194, R137 ;  /* 0x000000c20d897223 */ /* 0x000fe20000010089 */
[----:B------:R-:W-:-:S02]  /*26b0*/  SHF.L.U32 R193, R193, 0x10, RZ ;  /* 0x00000010c1c17819 */ /* 0x000fc400000006ff */
[----:B------:R0:W-:Y:S01]  /*26c0*/  STL [R1+0x8], R211 ;  /* 0x000008d301007387 */ /* 0x0001e20000100800 */
[----:B------:R-:W-:Y:S01]  /*26d0*/  FMUL.FTZ R194, R43, R192 ;  /* 0x000000c02bc27220 */ /* 0x000fe20000410000 */
[----:B------:R-:W-:Y:S01]  /*26e0*/  FADD.FTZ R167, R167, R192 ;  /* 0x000000c0a7a77221 */ /* 0x000fe20000010000 */
[----:B------:R-:W-:Y:S02]  /*26f0*/  FADD.FTZ R111, R111, R193 ;  /* 0x000000c16f6f7221 */ /* 0x000fe40000010000 */
[----:B------:R-:W-:Y:S01]  /*2700*/  FFMA.FTZ R229, R39, R193, R194 ;  /* 0x000000c127e57223 */ /* 0x000fe200000100c2 */
[----:B0-----:R-:W-:-:S04]  /*2710*/  FMUL.FTZ R211, R3, R196 ;  /* 0x000000c403d37220 */ /* 0x001fc80000410000 */
[C---:B------:R-:W-:Y:S01]  /*2720*/  FFMA.FTZ R83, R211.reuse, R193, R83 ;  /* 0x000000c1d3537223 */ /* 0x040fe20000010053 */
[----:B------:R-:W-:Y:S01]  /*2730*/  FFMA.FTZ R139, R211, R192, R139 ;  /* 0x000000c0d38b7223 */ /* 0x000fe2000001008b */
[----:B------:R-:W-:Y:S01]  /*2740*/  FADD.FTZ R192, R222, R0 ;  /* 0x00000000dec07221 */ /* 0x000fe20000010000 */
[----:B------:R-:W-:Y:S02]  /*2750*/  FFMA.FTZ R193, R218, R0, R223 ;  /* 0x00000000dac17223 */ /* 0x000fe400000100df */
[----:B------:R0:W5:Y:S01]  /*2760*/  LDL.LU R0, [R1+0xc0] ;  /* 0x0000c00001007983 */ /* 0x0001620000300800 */
        /* <DEDUP_REMOVED lines=17> */
.L_x_715:
[----:B------:R-:W-:Y:S05]  /*2880*/  BSYNC B1 ;  /* 0x0000000000017941 */ /* 0x000fea0003800000 */
.L_x_714:
        /* <DEDUP_REMOVED lines=18> */
[----:B-----5:R-:W-:Y:S02]  /*29b0*/  FSEL R207, R216, RZ, !P0 ;  /* 0x000000ffd8cf7208 */ /* 0x020fe40004000000 */
[----:B--2---:R-:W-:-:S05]  /*29c0*/  SHF.L.U32 R208, R192, 0x10, RZ ;  /* 0x00000010c0d07819 */ /* 0x004fca00000006ff */
[----:B0-----:R-:W-:-:S04]  /*29d0*/  FADD.FTZ R214, -R207, R208 ;  /* 0x000000d0cfd67221 */ /* 0x001fc80000010100 */
[----:B------:R-:W-:Y:S01]  /*29e0*/  FMUL.FTZ R227, R3, R214 ;  /* 0x000000d603e37220 */ /* 0x000fe20000410000 */
[----:B----4-:R-:W-:-:S05]  /*29f0*/  SHF.L.U32 R208, R196, 0x10, RZ ;  /* 0x00000010c4d07819 */ /* 0x010fca00000006ff */
[-C--:B------:R-:W-:Y:S01]  /*2a00*/  FMUL.FTZ R214, R52, R208.reuse ;  /* 0x000000d034d67220 */ /* 0x080fe20000410000 */
[----:B------:R-:W-:Y:S01]  /*2a10*/  FADD.FTZ R20, R20, R208 ;  /* 0x000000d014147221 */ /* 0x000fe20000010000 */
[----:B------:R-:W-:Y:S01]  /*2a20*/  FFMA.FTZ R16, R227, R208, R16 ;  /* 0x000000d0e3107223 */ /* 0x000fe20000010010 */
[----:B------:R-:W-:Y:S02]  /*2a30*/  SHF.L.U32 R208, R193, 0x10, RZ ;  /* 0x00000010c1d07819 */ /* 0x000fe400000006ff */
[----:B------:R-:W-:Y:S02]  /*2a40*/  PRMT R193, R192, 0x7632, R193 ;  /* 0x00007632c0c17816 */ /* 0x000fe400000000c1 */
[----:B------:R-:W-:Y:S02]  /*2a50*/  PRMT R192, R196, 0x7632, R192 ;  /* 0x00007632c4c07816 */ /* 0x000fe400000000c0 */
[----:B------:R-:W-:Y:S01]  /*2a60*/  SHF.L.U32 R196, R193, 0x10, RZ ;  /* 0x00000010c1c47819 */ /* 0x000fe200000006ff */
[C---:B------:R-:W-:Y:S01]  /*2a70*/  IMAD.U32 R212, R200.reuse, 0x10000, RZ ;  /* 0x00010000c8d47824 */ /* 0x040fe200078e00ff */
[----:B------:R-:W-:-:S02]  /*2a80*/  PRMT R193, R200, 0x7632, R193 ;  /* 0x00007632c8c17816 */ /* 0x000fc400000000c1 */
[----:B------:R-:W-:Y:S01]  /*2a90*/  SHF.L.U32 R192, R192, 0x10, RZ ;  /* 0x00000010c0c07819 */ /* 0x000fe200000006ff */
[----:B------:R-:W-:Y:S01]  /*2aa0*/  FADD.FTZ R200, -R207, R196 ;  /* 0x000000c4cfc87221 */ /* 0x000fe20000010100 */
[C---:B------:R-:W-:Y:S02]  /*2ab0*/  SHF.L.U32 R196, R193.reuse, 0x10, RZ ;  /* 0x00000010c1c47819 */ /* 0x040fe400000006ff */
[----:B------:R-:W-:Y:S01]  /*2ac0*/  PRMT R193, R193, 0x7632, R193 ;  /* 0x00007632c1c17816 */ /* 0x000fe200000000c1 */
[----:B------:R-:W-:Y:S01]  /*2ad0*/  FMUL.FTZ R221, R3, R200 ;  /* 0x000000c803dd7220 */ /* 0x000fe20000410000 */
[-C--:B------:R-:W-:Y:S01]  /*2ae0*/  FMUL.FTZ R200, R53, R192.reuse ;  /* 0x000000c035c87220 */ /* 0x080fe20000410000 */
[----:B------:R-:W-:Y:S01]  /*2af0*/  FADD.FTZ R21, R21, R192 ;  /* 0x000000c015157221 */ /* 0x000fe20000010000 */
[----:B------:R-:W-:Y:S01]  /*2b00*/  FADD.FTZ R29, R29, R196 ;  /* 0x000000c41d1d7221 */ /* 0x000fe20000010000 */
[C---:B------:R-:W-:Y:S01]  /*2b10*/  FFMA.FTZ R17, R221.reuse, R192, R17 ;  /* 0x000000c0dd117223 */ /* 0x040fe20000010011 */
[-C--:B------:R-:W-:Y:S01]  /*2b20*/  FFMA.FTZ R25, R221, R196.reuse, R25 ;  /* 0x000000c4dd197223 */ /* 0x080fe20000010019 */
[----:B------:R-:W-:Y:S01]  /*2b30*/  FFMA.FTZ R249, R45, R196, R200 ;  /* 0x000000c42df97223 */ /* 0x000fe200000100c8 */
[----:B------:R-:W-:Y:S01]  /*2b40*/  SHF.L.U32 R192, R193, 0x10, RZ ;  /* 0x00000010c1c07819 */ /* 0x000fe200000006ff */
[----:B------:R-:W-:Y:S01]  /*2b50*/  FFMA.FTZ R216, R44, R212, R214 ;  /* 0x000000d42cd87223 */ /* 0x000fe200000100d6 */
[----:B------:R-:W-:Y:S01]  /*2b60*/  PRMT R196, R197, 0x7632, R196 ;  /* 0x00007632c5c47816 */ /* 0x000fe200000000c4 */
[----:B------:R-:W-:Y:S01]  /*2b70*/  FADD.FTZ R214, -R207, R208 ;  /* 0x000000d0cfd67221 */ /* 0x000fe20000010100 */
[----:B------:R-:W-:Y:S01]  /*2b80*/  SHF.L.U32 R208, R197, 0x10, RZ ;  /* 0x00000010c5d07819 */ /* 0x000fe200000006ff */
[----:B------:R-:W-:Y:S01]  /*2b90*/  FADD.FTZ R197, -R207, R192 ;  /* 0x000000c0cfc57221 */ /* 0x000fe20000010100 */
[----:B------:R-:W-:Y:S01]  /*2ba0*/  PRMT R193, R201, 0x7632, R193 ;  /* 0x00007632c9c17816 */ /* 0x000fe200000000c1 */
[----:B------:R-:W-:-:S02]  /*2bb0*/  IMAD.U32 R196, R196, 0x10000, RZ ;  /* 0x00010000c4c47824 */ /* 0x000fc400078e00ff */
[----:B------:R-:W-:Y:S01]  /*2bc0*/  FMUL.FTZ R215, R3, R197 ;  /* 0x000000c503d77220 */ /* 0x000fe20000410000 */
[----:B------:R-:W-:Y:S01]  /*2bd0*/  SHF.L.U32 R192, R193, 0x10, RZ ;  /* 0x00000010c1c07819 */ /* 0x000fe200000006ff */
[----:B------:R-:W-:Y:S01]  /*2be0*/  FMUL.FTZ R197, R55, R196 ;  /* 0x000000c437c57220 */ /* 0x000fe20000410000 */
[----:B------:R-:W-:Y:S01]  /*2bf0*/  SHF.L.U32 R193, R194, 0x10, RZ ;  /* 0x00000010c2c17819 */ /* 0x000fe200000006ff */
[----:B------:R-:W-:Y:S01]  /*2c00*/  FADD.FTZ R28, R28, R212 ;  /* 0x000000d41c1c7221 */ /* 0x000fe20000010000 */
[----:B------:R-:W-:Y:S01]  /*2c10*/  FFMA.FTZ R24, R227, R212, R24 ;  /* 0x000000d4e3187223 */ /* 0x000fe20000010018 */
[----:B------:R-:W-:Y:S01]  /*2c20*/  SHF.L.U32 R212, R201, 0x10, RZ ;  /* 0x00000010c9d47819 */ /* 0x000fe200000006ff */
[----:B------:R-:W-:Y:S01]  /*2c30*/  FMUL.FTZ R226, R3, R214 ;  /* 0x000000d603e27220 */ /* 0x000fe20000410000 */
[----:B------:R-:W-:Y:S01]  /*2c40*/  FMUL.FTZ R214, R54, R208 ;  /* 0x000000d036d67220 */ /* 0x000fe20000410000 */
[----:B------:R-:W-:Y:S01]  /*2c50*/  FFMA.FTZ R242, R47, R192, R197 ;  /* 0x000000c02ff27223 */ /* 0x000fe200000100c5 */
[----:B------:R-:W-:Y:S01]  /*2c60*/  FADD.FTZ R193, -R207, R193 ;  /* 0x000000c1cfc17221 */ /* 0x000fe20000010100 */
[----:B------:R-:W-:Y:S01]  /*2c70*/  SHF.L.U32 R197, R198, 0x10, RZ ;  /* 0x00000010c6c57819 */ /* 0x000fe200000006ff */
[----:B------:R-:W-:Y:S01]  /*2c80*/  FFMA.FTZ R224, R46, R212, R214 ;  /* 0x000000d42ee07223 */ /* 0x000fe200000100d6 */
[----:B------:R-:W-:Y:S01]  /*2c90*/  FADD.FTZ R31, R31, R192 ;  /* 0x000000c01f1f7221 */ /* 0x000fe20000010000 */
[----:B------:R-:W-:Y:S01]  /*2ca0*/  FFMA.FTZ R27, R215, R192, R27 ;  /* 0x000000c0d71b7223 */ /* 0x000fe2000001001b */
[----:B------:R-:W-:Y:S01]  /*2cb0*/  SHF.L.U32 R192, R202, 0x10, RZ ;  /* 0x00000010cac07819 */ /* 0x000fe200000006ff */
[----:B------:R-:W-:Y:S01]  /*2cc0*/  FMUL.FTZ R214, R3, R193 ;  /* 0x000000c103d67220 */ /* 0x000fe20000410000 */
[----:B------:R-:W-:Y:S01]  /*2cd0*/  FMUL.FTZ R193, R56, R197 ;  /* 0x000000c538c17220 */ /* 0x000fe20000410000 */
[----:B------:R-:W-:-:S02]  /*2ce0*/  PRMT R194, R194, 0x7632, R194 ;  /* 0x00007632c2c27816 */ /* 0x000fc400000000c2 */
[----:B------:R-:W-:Y:S01]  /*2cf0*/  FADD.FTZ R84, R84, R192 ;  /* 0x000000c054547221 */ /* 0x000fe20000010000 */
[-C--:B------:R-:W-:Y:S01]  /*2d00*/  FFMA.FTZ R112, R214, R192.reuse, R112 ;  /* 0x000000c0d6707223 */ /* 0x080fe20000010070 */
[----:B------:R-:W-:Y:S01]  /*2d10*/  FFMA.FTZ R241, R48, R192, R193 ;  /* 0x000000c030f17223 */ /* 0x000fe200000100c1 */
[C---:B------:R-:W-:Y:S02]  /*2d20*/  PRMT R192, R195.reuse, 0x7632, R192 ;  /* 0x00007632c3c07816 */ /* 0x040fe400000000c0 */
[----:B------:R-:W-:Y:S02]  /*2d30*/  SHF.L.U32 R193, R195, 0x10, RZ ;  /* 0x00000010c3c17819 */ /* 0x000fe400000006ff */
[----:B------:R-:W-:Y:S02]  /*2d40*/  SHF.L.U32 R194, R194, 0x10, RZ ;  /* 0x00000010c2c27819 */ /* 0x000fe400000006ff */
[----:B------:R-:W-:Y:S01]  /*2d50*/  PRMT R195, R198, 0x7632, R195 ;  /* 0x00007632c6c37816 */ /* 0x000fe200000000c3 */
[----:B------:R-:W-:Y:S01]  /*2d60*/  FADD.FTZ R23, R23, R196 ;  /* 0x000000c417177221 */ /* 0x000fe20000010000 */
[----:B------:R-:W-:Y:S01]  /*2d70*/  SHF.L.U32 R192, R192, 0x10, RZ ;  /* 0x00000010c0c07819 */ /* 0x000fe200000006ff */
[----:B------:R-:W-:Y:S01]  /*2d80*/  FFMA.FTZ R19, R215, R196, R19 ;  /* 0x000000c4d7137223 */ /* 0x000fe20000010013 */
[----:B------:R-:W-:Y:S01]  /*2d90*/  FADD.FTZ R194, -R207, R194 ;  /* 0x000000c2cfc27221 */ /* 0x000fe20000010100 */
[----:B------:R-:W-:Y:S01]  /*2da0*/  PRMT R196, R202, 0x7632, R196 ;  /* 0x00007632cac47816 */ /* 0x000fe200000000c4 */
[----:B------:R-:W-:-:S02]  /*2db0*/  IMAD.U32 R195, R195, 0x10000, RZ ;  /* 0x00010000c3c37824 */ /* 0x000fc400078e00ff */
[C---:B------:R-:W-:Y:S01]  /*2dc0*/  FADD.FTZ R193, -R207.reuse, R193 ;  /* 0x000000c1cfc17221 */ /* 0x040fe20000010100 */
[----:B------:R-:W-:Y:S01]  /*2dd0*/  FADD.FTZ R192, -R207, R192 ;  /* 0x000000c0cfc07221 */ /* 0x000fe20000010100 */
[----:B------:R-:W-:Y:S01]  /*2de0*/  SHF.L.U32 R196, R196, 0x10, RZ ;  /* 0x00000010c4c47819 */ /* 0x000fe200000006ff */
[----:B------:R-:W-:Y:S01]  /*2df0*/  FMUL.FTZ R207, R3, R194 ;  /* 0x000000c203cf7220 */ /* 0x000fe20000410000 */
[----:B------:R-:W-:-:S04]  /*2e00*/  FMUL.FTZ R194, R57, R195 ;  /* 0x000000c339c27220 */ /* 0x000fc80000410000 */
[----:B------:R-:W-:Y:S01]  /*2e10*/  FFMA.FTZ R232, R49, R196, R194 ;  /* 0x000000c431e87223 */ /* 0x000fe200000100c2 */
[----:B------:R-:W-:Y:S01]  /*2e20*/  SHF.L.U32 R194, R199, 0x10, RZ ;  /* 0x00000010c7c27819 */ /* 0x000fe200000006ff */
[----:B------:R-:W-:Y:S01]  /*2e30*/  FADD.FTZ R22, R22, R208 ;  /* 0x000000d016167221 */ /* 0x000fe20000010000 */
[----:B------:R-:W-:Y:S01]  /*2e40*/  FFMA.FTZ R18, R226, R208, R18 ;  /* 0x000000d0e2127223 */ /* 0x000fe20000010012 */
[----:B------:R-:W-:Y:S01]  /*2e50*/  FADD.FTZ R85, R85, R196 ;  /* 0x000000c455557221 */ /* 0x000fe20000010000 */
[----:B------:R-:W-:Y:S01]  /*2e60*/  FFMA.FTZ R113, R207, R196, R113 ;  /* 0x000000c4cf717223 */ /* 0x000fe20000010071 */
[----:B------:R-:W-:Y:S01]  /*2e70*/  SHF.L.U32 R196, R203, 0x10, RZ ;  /* 0x00000010cbc47819 */ /* 0x000fe200000006ff */
[----:B------:R-:W-:Y:S01]  /*2e80*/  FMUL.FTZ R208, R3, R193 ;  /* 0x000000c103d07220 */ /* 0x000fe20000410000 */
[----:B------:R-:W-:-:S04]  /*2e90*/  FMUL.FTZ R193, R58, R194 ;  /* 0x000000c23ac17220 */ /* 0x000fc80000410000 */
[--C-:B------:R-:W-:Y:S01]  /*2ea0*/  FFMA.FTZ R231, R50, R196, R193.reuse ;  /* 0x000000c432e77223 */ /* 0x100fe200000100c1 */
[----:B------:R-:W-:Y:S01]  /*2eb0*/  PRMT R193, R199, 0x7632, R193 ;  /* 0x00007632c7c17816 */ /* 0x000fe200000000c1 */
[----:B------:R-:W-:Y:S01]  /*2ec0*/  FADD.FTZ R190, R190, R194 ;  /* 0x000000c2bebe7221 */ /* 0x000fe20000010000 */
[----:B------:R-:W-:Y:S01]  /*2ed0*/  FFMA.FTZ R170, R208, R194, R170 ;  /* 0x000000c2d0aa7223 */ /* 0x000fe200000100aa */
[----:B------:R-:W-:Y:S02]  /*2ee0*/  PRMT R194, R203, 0x7632, R194 ;  /* 0x00007632cbc27816 */ /* 0x000fe400000000c2 */
[----:B------:R-:W-:Y:S01]  /*2ef0*/  SHF.L.U32 R193, R193, 0x10, RZ ;  /* 0x00000010c1c17819 */ /* 0x000fe200000006ff */
[----:B------:R-:W-:Y:S01]  /*2f00*/  FADD.FTZ R30, R30, R212 ;  /* 0x000000d41e1e7221 */ /* 0x000fe20000010000 */
[----:B------:R-:W-:Y:S01]  /*2f10*/  FFMA.FTZ R26, R226, R212, R26 ;  /* 0x000000d4e21a7223 */ /* 0x000fe2000001001a */
[----:B------:R-:W-:Y:S01]  /*2f20*/  SHF.L.U32 R194, R194, 0x10, RZ ;  /* 0x00000010c2c27819 */ /* 0x000fe200000006ff */
[----:B------:R-:W-:Y:S01]  /*2f30*/  FMUL.FTZ R212, R3, R192 ;  /* 0x000000c003d47220 */ /* 0x000fe20000410000 */
[----:B------:R-:W-:Y:S01]  /*2f40*/  FMUL.FTZ R192, R59, R193 ;  /* 0x000000c13bc07220 */ /* 0x000fe20000410000 */
[----:B------:R-:W-:-:S02]  /*2f50*/  FADD.FTZ R191, R191, R193 ;  /* 0x000000c1bfbf7221 */ /* 0x000fc40000010000 */
[----:B------:R-:W-:Y:S01]  /*2f60*/  FFMA.FTZ R171, R212, R193, R171 ;  /* 0x000000c1d4ab7223 */ /* 0x000fe200000100ab */
[----:B------:R-:W-:Y:S01]  /*2f70*/  FFMA.FTZ R228, R51, R194, R192 ;  /* 0x000000c233e47223 */ /* 0x000fe200000100c0 */
[----:B------:R-:W-:Y:S01]  /*2f80*/  FADD.FTZ R192, R222, R216 ;  /* 0x000000d8dec07221 */ /* 0x000fe20000010000 */
[----:B------:R-:W-:-:S03]  /*2f90*/  FFMA.FTZ R193, R227, R216, R223 ;  /* 0x000000d8e3c17223 */ /* 0x000fc600000100df */
[----:B------:R-:W-:Y:S01]  /*2fa0*/  FADD.FTZ R192, R192, R249 ;  /* 0x000000f9c0c07221 */ /* 0x000fe20000010000 */
[----:B------:R-:W-:Y:S01]  /*2fb0*/  FFMA.FTZ R193, R221, R249, R193 ;  /* 0x000000f9ddc17223 */ /* 0x000fe200000100c1 */
[----:B------:R0:W-:Y:S02]  /*2fc0*/  STL [R1+0x4], R216 ;  /* 0x000004d801007387 */ /* 0x0001e40000100800 */
[----:B------:R-:W-:Y:S01]  /*2fd0*/  FADD.FTZ R192, R192, R224 ;  /* 0x000000e0c0c07221 */ /* 0x000fe20000010000 */
[----:B------:R-:W-:Y:S01]  /*2fe0*/  FFMA.FTZ R193, R226, R224, R193 ;  /* 0x000000e0e2c17223 */ /* 0x000fe200000100c1 */
[----:B------:R0:W-:Y:S02]  /*2ff0*/  STL [R1], R224 ;  /* 0x000000e001007387 */ /* 0x0001e40000100800 */
        /* <DEDUP_REMOVED lines=17> */
[----:B0-----:R-:W-:-:S07]  /*3110*/  FFMA.FTZ R223, R212, R228, R193 ;  /* 0x000000e4d4df7223 */ /* 0x001fce00000100c1 */
.L_x_717:
[----:B------:R-:W-:Y:S05]  /*3120*/  BSYNC B1 ;  /* 0x0000000000017941 */ /* 0x000fea0003800000 */
.L_x_716:
        /* <DEDUP_REMOVED lines=20> */
.L_x_753:
        /* <DEDUP_REMOVED lines=9> */
[----:B------:R-:W2:Y:S01]  /*3300*/  LDL R195, [R1+0x18] ;  /* 0x0000180001c37983 */ /* 0x000ea20000100800 */
[----:B------:R-:W-:Y:S01]  /*3310*/  ISETP.NE.U32.AND P0, PT, RZ, UR8, PT ;  /* 0x00000008ff007c0c */ /* 0x000fe2000bf05070 */
[----:B-----5:R-:W-:Y:S01]  /*3320*/  FFMA.FTZ R192, R0, R198, R199 ;  /* 0x000000c600c07223 */ /* 0x020fe200000100c7 */
[----:B------:R-:W-:Y:S02]  /*3330*/  ISETP.NE.U32.AND P6, PT, RZ, UR14, PT ;  /* 0x0000000eff007c0c */ /* 0x000fe4000bfc5070 */
[----:B------:R-:W-:Y:S01]  /*3340*/  ISETP.NE.AND.EX P0, PT, RZ, UR9, PT, P0 ;  /* 0x00000009ff007c0c */ /* 0x000fe2000bf05300 */
[----:B------:R-:W-:Y:S01]  /*3350*/  FADD.FTZ R192, R235, -R192 ;  /* 0x800000c0ebc07221 */ /* 0x000fe20000010000 */
[----:B------:R-:W-:Y:S02]  /*3360*/  ISETP.NE.U32.AND P1, PT, RZ, UR12, PT ;  /* 0x0000000cff007c0c */ /* 0x000fe4000bf25070 */
[----:B------:R-:W-:Y:S01]  /*3370*/  ISETP.NE.AND.EX P6, PT, RZ, UR15, PT, P6 ;  /* 0x0000000fff007c0c */ /* 0x000fe2000bfc5360 */
[----:B------:R-:W-:Y:S01]  /*3380*/  FMUL.FTZ R192, R3, R192 ;  /* 0x000000c003c07220 */ /* 0x000fe20000410000 */
[----:B------:R-:W-:-:S07]  /*3390*/  ISETP.NE.AND.EX P1, PT, RZ, UR13, PT, P1 ;  /* 0x0000000dff007c0c */ /* 0x000fce000bf25310 */
[----:B------:R-:W-:Y:S02]  /*33a0*/  @P0 SHF.L.U32 R193, R172, 0x10, RZ ;  /* 0x00000010acc10819 */ /* 0x000fe400000006ff */
[----:B-1----:R-:W-:Y:S02]  /*33b0*/  @P0 PRMT R196, R174, 0x7632, R196 ;  /* 0x00007632aec40816 */ /* 0x002fe400000000c4 */
[----:B------:R-:W-:Y:S01]  /*33c0*/  @P0 PRMT R197, R175, 0x7632, R197 ;  /* 0x00007632afc50816 */ /* 0x000fe200000000c5 */
[----:B------:R-:W-:Y:S01]  /*33d0*/  @P0 FADD.FTZ R192, R192, R193 ;  /* 0x000000c1c0c00221 */ /* 0x000fe20000010000 */
[----:B------:R-:W-:Y:S02]  /*33e0*/  @P0 SHF.L.U32 R196, R196, 0x10, RZ ;  /* 0x00000010c4c40819 */ /* 0x000fe400000006ff */
[----:B------:R-:W-:Y:S02]  /*33f0*/  @P0 SHF.L.U32 R197, R197, 0x10, RZ ;  /* 0x00000010c5c50819 */ /* 0x000fe400000006ff */
[----:B------:R-:W-:-:S02]  /*3400*/  @P6 F2FP.BF16.F32.PACK_AB R194, RZ, R192 ;  /* 0x000000c0ffc2623e */ /* 0x000fc400000010ff */
        /* <DEDUP_REMOVED lines=15> */
[----:B--2---:R-:W-:Y:S01]  /*3500*/  FADD.FTZ R193, R195, -R193 ;  /* 0x800000c1c3c17221 */ /* 0x004fe20000010000 */
[----:B------:R-:W-:-:S03]  /*3510*/  @P0 IMAD.U32 R195, R173, 0x10000, RZ ;  /* 0x00010000adc30824 */ /* 0x000fc600078e00ff */
        /* <DEDUP_REMOVED lines=65> */
.L_x_720:
[----:B------:R-:W-:Y:S05]  /*3930*/  BSYNC B1 ;  /* 0x0000000000017941 */ /* 0x000fea0003800000 */
.L_x_719:
[----:B------:R-:W-:Y:S04]  /*3940*/  BSSY B1, `(.L_x_721) ;  /* 0x0000066000017945 */ /* 0x000fe80003800000 */
[----:B------:R-:W-:Y:S05]  /*3950*/  @!P3 BRA `(.L_x_722) ;  /* 0x000000040090b947 */ /* 0x000fea0003800000 */
[----:B0-----:R-:W2:Y:S04]  /*3960*/  LDL R193, [R1+0x14] ;  /* 0x0000140001c17983 */ /* 0x001ea80000100800 */
[----:B------:R-:W3:Y:S01]  /*3970*/  LDL R195, [R1+0x10] ;  /* 0x0000100001c37983 */ /* 0x000ee20000100800 */
[----:B------:R-:W-:Y:S01]  /*3980*/  ISETP.NE.U32.AND P1, PT, RZ, UR8, PT ;  /* 0x00000008ff007c0c */ /* 0x000fe2000bf25070 */
[----:B------:R-:W-:Y:S01]  /*3990*/  FFMA.FTZ R192, R220, R198, R199 ;  /* 0x000000c6dcc07223 */ /* 0x000fe200000100c7 */
[----:B------:R-:W-:Y:S02]  /*39a0*/  ISETP.NE.U32.AND P6, PT, RZ, UR14, PT ;  /* 0x0000000eff007c0c */ /* 0x000fe4000bfc5070 */
[----:B------:R-:W-:Y:S02]  /*39b0*/  ISETP.NE.AND.EX P1, PT, RZ, UR9, PT, P1 ;  /* 0x00000009ff007c0c */ /* 0x000fe4000bf25310 */
[----:B------:R-:W-:-:S02]  /*39c0*/  ISETP.NE.U32.AND P0, PT, RZ, UR12, PT ;  /* 0x0000000cff007c0c */ /* 0x000fc4000bf05070 */
[----:B------:R-:W-:Y:S02]  /*39d0*/  ISETP.NE.AND.EX P6, PT, RZ, UR15, PT, P6 ;  /* 0x0000000fff007c0c */ /* 0x000fe4000bfc5360 */
[----:B------:R-:W-:-:S07]  /*39e0*/  ISETP.NE.AND.EX P0, PT, RZ, UR13, PT, P0 ;  /* 0x0000000dff007c0c */ /* 0x000fce000bf05300 */
[----:B-1---5:R-:W-:Y:S02]  /*39f0*/  @P1 PRMT R196, R178, 0x7632, R196 ;  /* 0x00007632b2c41816 */ /* 0x022fe400000000c4 */
[----:B------:R-:W-:Y:S02]  /*3a00*/  @P1 PRMT R197, R179, 0x7632, R197 ;  /* 0x00007632b3c51816 */ /* 0x000fe400000000c5 */
[----:B------:R-:W-:Y:S02]  /*3a10*/  @P1 SHF.L.U32 R196, R196, 0x10, RZ ;  /* 0x00000010c4c41819 */ /* 0x000fe400000006ff */
[----:B------:R-:W-:Y:S01]  /*3a20*/  @P1 SHF.L.U32 R197, R197, 0x10, RZ ;  /* 0x00000010c5c51819 */ /* 0x000fe200000006ff */
[----:B--2---:R-:W-:Y:S01]  /*3a30*/  FADD.FTZ R192, R193, -R192 ;  /* 0x800000c0c1c07221 */ /* 0x004fe20000010000 */
[----:B------:R-:W-:-:S03]  /*3a40*/  @P1 SHF.L.U32 R193, R176, 0x10, RZ ;  /* 0x00000010b0c11819 */ /* 0x000fc600000006ff */
[----:B------:R-:W-:-:S04]  /*3a50*/  FMUL.FTZ R192, R3, R192 ;  /* 0x000000c003c07220 */ /* 0x000fc80000410000 */
[----:B------:R-:W-:-:S05]  /*3a60*/  @P1 FADD.FTZ R192, R192, R193 ;  /* 0x000000c1c0c01221 */ /* 0x000fca0000010000 */
[-C--:B------:R-:W-:Y:S02]  /*3a70*/  @P6 F2FP.BF16.F32.PACK_AB R194, RZ, R192.reuse ;  /* 0x000000c0ffc2623e */ /* 0x080fe400000010ff */
[----:B------:R-:W-:Y:S02]  /*3a80*/  @P0 F2FP.BF16.F32.PACK_AB R193, RZ, R192 ;  /* 0x000000c0ffc1023e */ /* 0x000fe400000010ff */
[----:B------:R-:W-:Y:S01]  /*3a90*/  @P6 PRMT R184, R194, 0x7610, R184 ;  /* 0x00007610c2b86816 */ /* 0x000fe200000000b8 */
[----:B------:R-:W-:Y:S01]  /*3aa0*/  FFMA.FTZ R194, R5, R198, R199 ;  /* 0x000000c605c27223 */ /* 0x000fe200000100c7 */
[----:B------:R-:W-:Y:S02]  /*3ab0*/  @P0 PRMT R140, R193, 0x7610, R140 ;  /* 0x00007610c18c0816 */ /* 0x000fe4000000008c */
[----:B------:R-:W-:Y:S01]  /*3ac0*/  @P1 PRMT R193, R176, 0x7632, R193 ;  /* 0x00007632b0c11816 */ /* 0x000fe200000000c1 */
[----:B------:R-:W-:-:S04]  /*3ad0*/  FADD.FTZ R194, R251, -R194 ;  /* 0x800000c2fbc27221 */ /* 0x000fc80000010000 */
[----:B------:R-:W-:Y:S02]  /*3ae0*/  @P1 IMAD.U32 R193, R193, 0x10000, RZ ;  /* 0x00010000c1c11824 */ /* 0x000fe400078e00ff */
        /* <DEDUP_REMOVED lines=8> */
[----:B---3--:R-:W-:Y:S01]  /*3b70*/  FADD.FTZ R193, R195, -R193 ;  /* 0x800000c1c3c17221 */ /* 0x008fe20000010000 */
[----:B------:R-:W-:-:S03]  /*3b80*/  @P1 SHF.L.U32 R195, R177, 0x10, RZ ;  /* 0x00000010b1c31819 */ /* 0x000fc600000006ff */
        /* <DEDUP_REMOVED lines=65> */
.L_x_722:
[----:B------:R-:W-:Y:S05]  /*3fa0*/  BSYNC B1 ;  /* 0x0000000000017941 */ /* 0x000fea0003800000 */
.L_x_721:
[----:B------:R-:W-:Y:S04]  /*3fb0*/  BSSY B1, `(.L_x_723) ;  /* 0x0000066000017945 */ /* 0x000fe80003800000 */
[----:B------:R-:W-:Y:S05]  /*3fc0*/  @!P4 BRA `(.L_x_724) ;  /* 0x000000040090c947 */ /* 0x000fea0003800000 */
[----:B0-2---:R-:W2:Y:S04]  /*3fd0*/  LDL R193, [R1+0xc] ;  /* 0x00000c0001c17983 */ /* 0x005ea80000100800 */
        /* <DEDUP_REMOVED lines=13> */
[----:B------:R-:W-:-:S03]  /*40b0*/  @P1 IMAD.U32 R193, R180, 0x10000, RZ ;  /* 0x00010000b4c11824 */ /* 0x000fc600078e00ff */
        /* <DEDUP_REMOVED lines=85> */
.L_x_724:
[----:B------:R-:W-:Y:S05]  /*4610*/  BSYNC B1 ;  /* 0x0000000000017941 */ /* 0x000fea0003800000 */
.L_x_723:
[----:B------:R-:W-:Y:S04]  /*4620*/  BSSY B1, `(.L_x_725) ;  /* 0x0000065000017945 */ /* 0x000fe80003800000 */
[----:B------:R-:W-:Y:S05]  /*4630*/  @!P5 BRA `(.L_x_726) ;  /* 0x00000004008cd947 */ /* 0x000fea0003800000 */
[----:B------:R-:W4:Y:S04]  /*4640*/  LDL R203, [R1+0x4] ;  /* 0x0000040001cb7983 */ /* 0x000f280000100800 */
[----:B------:R-:W4:Y:S01]  /*4650*/  LDL R202, [R1] ;  /* 0x0000000001ca7983 */ /* 0x000f220000100800 */
[----:B------:R-:W-:Y:S01]  /*4660*/  ISETP.NE.U32.AND P0, PT, RZ, UR8, PT ;  /* 0x00000008ff007c0c */ /* 0x000fe2000bf05070 */
[-CC-:B-1----:R-:W-:Y:S01]  /*4670*/  FFMA.FTZ R196, R207, R198.reuse, R199.reuse ;  /* 0x000000c6cfc47223 */ /* 0x182fe200000100c7 */
[-CC-:B0-23--:R-:W-:Y:S01]  /*4680*/  FFMA.FTZ R192, R227, R198.reuse, R199.reuse ;  /* 0x000000c6e3c07223 */ /* 0x18dfe200000100c7 */
        /* <DEDUP_REMOVED lines=20> */
[----:B------:R-:W-:Y:S01]  /*47d0*/  FMUL.FTZ R197, R3, R197 ;  /* 0x000000c503c57220 */ /* 0x000fe20000410000 */
[----:B------:R-:W-:-:S04]  /*47e0*/  ISETP.NE.U32.AND P6, PT, RZ, UR14, PT ;  /* 0x0000000eff007c0c */ /* 0x000fc8000bfc5070 */
[----:B------:R-:W-:Y:S01]  /*47f0*/  ISETP.NE.AND.EX P6, PT, RZ, UR15, PT, P6 ;  /* 0x0000000fff007c0c */ /* 0x000fe2000bfc5360 */
[----:B----4-:R-:W-:Y:S01]  /*4800*/  FADD.FTZ R192, R203, -R192 ;  /* 0x800000c0cbc07221 */ /* 0x010fe20000010000 */
[----:B------:R-:W-:-:S03]  /*4810*/  FADD.FTZ R193, R202, -R193 ;  /* 0x800000c1cac17221 */ /* 0x000fc60000010000 */
[C---:B------:R-:W-:Y:S01]  /*4820*/  FMUL.FTZ R192, R3.reuse, R192 ;  /* 0x000000c003c07220 */ /* 0x040fe20000410000 */
[----:B------:R-:W-:Y:S01]  /*4830*/  FMUL.FTZ R193, R3, R193 ;  /* 0x000000c103c17220 */ /* 0x000fe20000410000 */
[----:B------:R-:W-:-:S04]  /*4840*/  @P0 IMAD.U32 R3, R32, 0x10000, RZ ;  /* 0x0001000020030824 */ /* 0x000fc800078e00ff */
[----:B------:R-:W-:-:S05]  /*4850*/  @P0 FADD.FTZ R192, R192, R3 ;  /* 0x00000003c0c00221 */ /* 0x000fca0000010000 */
        /* <DEDUP_REMOVED lines=34> */
[----:B------:R-:W-:Y:S01]  /*4a80*/  @P0 FADD.FTZ R198, R198, R3 ;  /* 0x00000003c6c60221 */ /* 0x000fe20000010000 */
[----:B------:R-:W-:-:S04]  /*4a90*/  @P0 SHF.L.U32 R3, R35, 0x10, RZ ;  /* 0x0000001023030819 */ /* 0x000fc800000006ff */
[----:B------:R-:W-:Y:S01]  /*4aa0*/  @P6 F2FP.BF16.F32.PACK_AB R200, RZ, R198 ;  /* 0x000000c6ffc8623e */ /* 0x000fe200000010ff */
[--C-:B------:R-:W-:Y:S01]  /*4ab0*/  @P0 FADD.FTZ R196, R196, R3.reuse ;  /* 0x00000003c4c40221 */ /* 0x100fe20000010000 */
[----:B------:R-:W-:Y:S02]  /*4ac0*/  @P0 PRMT R3, R35, 0x7632, R3 ;  /* 0x0000763223030816 */ /* 0x000fe40000000003 */
[----:B------:R-:W-:Y:S02]  /*4ad0*/  @P6 PRMT R186, R186, 0x5410, R200 ;  /* 0x00005410baba6816 */ /* 0x000fe400000000c8 */
[----:B------:R-:W-:-:S05]  /*4ae0*/  @P0 SHF.L.U32 R3, R3, 0x10, RZ ;  /* 0x0000001003030819 */ /* 0x000fca00000006ff */
        /* <DEDUP_REMOVED lines=9> */
[----:B------:R-:W-:Y:S01]  /*4b80*/  @P6 F2FP.BF16.F32.PACK_AB R3, RZ, R196 ;  /* 0x000000c4ff03623e */ /* 0x000fe200000010ff */
[----:B------:R-:W0:Y:S03]  /*4b90*/  @P0 LDC.64 R194, c[0x0][0x308] ;  /* 0x0000c200ffc20b82 */ /* 0x000e260000000a00 */
[----:B------:R-:W-:Y:S02]  /*4ba0*/  @P6 PRMT R187, R3, 0x7610, R187 ;  /* 0x0000761003bb6816 */ /* 0x000fe400000000bb */
[----:B------:R-:W-:-:S04]  /*4bb0*/  @P6 F2FP.BF16.F32.PACK_AB R3, RZ, R197 ;  /* 0x000000c5ff03623e */ /* 0x000fc800000010ff */
[----:B------:R-:W-:Y:S01]  /*4bc0*/  @P6 PRMT R187, R187, 0x5410, R3 ;  /* 0x00005410bbbb6816 */ /* 0x000fe20000000003 */
[----:B0-----:R-:W-:-:S05]  /*4bd0*/  @P0 IMAD.WIDE.U32 R194, R4, 0x10, R194 ;  /* 0x0000001004c20825 */ /* 0x001fca00078e00c2 */
[----:B------:R0:W-:Y:S02]  /*4be0*/  @P0 STG.E.128 desc[UR4][R194.64], R140 ;  /* 0x0000008cc2000986 */ /* 0x0001e4000c101d04 */
[----:B0-----:R-:W-:Y:S02]  /*4bf0*/  F2FP.BF16.F32.PACK_AB R195, R197, R196 ;  /* 0x000000c4c5c3723e */ /* 0x001fe400000010ff */
[----:B------:R-:W0:Y:S01]  /*4c00*/  LDC.64 R196, c[0x0][0x2f8] ;  /* 0x0000be00ffc47b82 */ /* 0x000e220000000a00 */
[----:B------:R-:W-:Y:S01]  /*4c10*/  F2FP.BF16.F32.PACK_AB R194, R198, R199 ;  /* 0x000000c7c6c2723e */ /* 0x000fe200000010ff */
[----:B0-----:R-:W-:-:S05]  /*4c20*/  IMAD.WIDE.U32 R196, R4, 0x10, R196 ;  /* 0x0000001004c47825 */ /* 0x001fca00078e00c4 */
[----:B------:R0:W-:Y:S02]  /*4c30*/  STG.E.128 desc[UR4][R196.64], R192 ;  /* 0x000000c0c4007986 */ /* 0x0001e4000c101d04 */
[----:B0-----:R-:W-:-:S04]  /*4c40*/  @P6 LEA R192, P0, R4, UR14, 0x4 ;  /* 0x0000000e04c06c11 */ /* 0x001fc8000f8020ff */
[----:B------:R-:W-:-:S05]  /*4c50*/  @P6 LEA.HI.X R193, R4, UR15, RZ, 0x4, P0 ;  /* 0x0000000f04c16c11 */ /* 0x000fca00080f24ff */
[----:B------:R4:W-:Y:S04]  /*4c60*/  @P6 STG.E.128 desc[UR4][R192.64], R184 ;  /* 0x000000b8c0006986 */ /* 0x0009e8000c101d04 */
.L_x_726:
[----:B------:R-:W-:Y:S05]  /*4c70*/  BSYNC B1 ;  /* 0x0000000000017941 */ /* 0x000fea0003800000 */
.L_x_725:
[----:B0-234-:R-:W0:Y:S02]  /*4c80*/  LDC.64 R192, c[0x0][0x210] ;  /* 0x00008400ffc07b82 */ /* 0x01de240000000a00 */
[----:B0----5:R-:W-:-:S04]  /*4c90*/  LEA R2, R192, R2, 0x2 ;  /* 0x00000002c0027211 */ /* 0x021fc800078e10ff */
[----:B------:R-:W-:-:S13]  /*4ca0*/  ISETP.GE.AND P0, PT, R2, R193, PT ;  /* 0x000000c10200720c */ /* 0x000fda0003f06270 */
[----:B------:R-:W-:Y:S05]  /*4cb0*/  @!P0 BRA `(.L_x_727) ;  /* 0xffffffbc00788947 */ /* 0x000fea000383ffff */
.L_x_709:
[----:B------:R-:W-:Y:S05]  /*4cc0*/  BSYNC B0 ;  /* 0x0000000000007941 */ /* 0x000fea0003800000 */
.L_x_708:
[----:B------:R-:W2:Y:S01]  /*4cd0*/  LDL.LU R192, [R1+0x1c] ;  /* 0x00001c0001c07983 */ /* 0x000ea20000300800 */
[----:B------:R-:W-:Y:S01]  /*4ce0*/  MOV R0, 0x400 ;  /* 0x0000040000007802 */ /* 0x000fe20000000f00 */
[----:B------:R-:W-:Y:S05]  /*4cf0*/  WARPSYNC.ALL ;  /* 0x0000000000007948 */ /* 0x000fea0003800000 */
[----:B------:R-:W0:Y:S01]  /*4d00*/  S2R R140, SR_TID.X ;  /* 0x00000000008c7919 */ /* 0x000e220000002100 */
[----:B------:R-:W-:Y:S01]  /*4d10*/  ULDC UR6, c[0x0][0x218] ;  /* 0x0000860000067ab9 */ /* 0x000fe20000000800 */
[----:B------:R-:W-:Y:S01]  /*4d20*/  ULDC.64 UR16, c[0x0][0x2d8] ;  /* 0x0000b60000107ab9 */ /* 0x000fe20000000a00 */
[----:B------:R-:W-:Y:S01]  /*4d30*/  ULDC.64 UR18, c[0x0][0x2d0] ;  /* 0x0000b40000127ab9 */ /* 0x000fe20000000a00 */
[----:B------:R-:W3:Y:S01]  /*4d40*/  S2R R3, SR_CgaCtaId ;  /* 0x0000000000037919 */ /* 0x000ee20000008800 */
[----:B------:R-:W-:Y:S01]  /*4d50*/  ULDC.64 UR20, c[0x0][0x2e8] ;  /* 0x0000ba0000147ab9 */ /* 0x000fe20000000a00 */
[----:B------:R-:W-:Y:S01]  /*4d60*/  ULDC.64 UR22, c[0x0][0x2e0] ;  /* 0x0000b80000167ab9 */ /* 0x000fe20000000a00 */
[----:B------:R-:W-:Y:S01]  /*4d70*/  BSSY B0, `(.L_x_728) ;  /* 0x00000ca000007945 */ /* 0x000fe20003800000 */
[----:B-----5:R-:W4:Y:S01]  /*4d80*/  S2R R51, SR_CTAID.X ;  /* 0x0000000000337919 */ /* 0x020f220000002500 */
[----:B0-----:R-:W-:-:S02]  /*4d90*/  SHF.R.U32.HI R2, RZ, 0x5, R140 ;  /* 0x00000005ff027819 */ /* 0x001fc4000001168c */
[----:B------:R-:W-:Y:S02]  /*4da0*/  LOP3.LUT R4, R140, 0x1f, RZ, 0xc0, !PT ;  /* 0x0000001f8c047812 */ /* 0x000fe400078ec0ff */
[----:B---3--:R-:W-:Y:S01]  /*4db0*/  LEA R3, R3, R0, 0x18 ;  /* 0x0000000003037211 */ /* 0x008fe200078ec0ff */
[----:B------:R-:W-:Y:S02]  /*4dc0*/  IMAD.SHL.U32 R5, R2, 0x80, RZ ;  /* 0x0000008002057824 */ /* 0x000fe400078e00ff */
[----:B----4-:R-:W-:-:S03]  /*4dd0*/  IMAD R51, R51, UR6, RZ ;  /* 0x0000000633337c24 */ /* 0x010fc6000f8e02ff */
[----:B------:R-:W-:-:S04]  /*4de0*/  LOP3.LUT R0, R5, 0xffffff80, R4, 0xe2, !PT ;  /* 0xffffff8005007812 */ /* 0x000fc800078ee204 */
        /* <DEDUP_REMOVED lines=52> */
[----:B---3--:R-:W-:-:S03]  /*5130*/  FADD.FTZ R61, R5, R14 ;  /* 0x0000000e053d7221 */ /* 0x008fc60000010000 */
[----:B------:R-:W-:Y:S04]  /*5140*/  STS.128 [R4+0x810], R80 ;  /* 0x0008105004007388 */ /* 0x000fe80000000c00 */
[----:B------:R-:W-:Y:S04]  /*5150*/  STS.128 [R4+0xc00], R24 ;  /* 0x000c001804007388 */ /* 0x000fe80000000c00 */
[----:B------:R2:W-:Y:S01]  /*5160*/  STS.128 [R4+0xc10], R112 ;  /* 0x000c107004007388 */ /* 0x0005e20000000c00 */
[----:B------:R-:W-:Y:S01]  /*5170*/  BAR.SYNC.DEFER_BLOCKING 0x0 ;  /* 0x0000000000007b1d */ /* 0x000fe20000010000 */
[----:B--2---:R-:W-:-:S04]  /*5180*/  IADD3 R112, R192, 0x7f, -R140 ;  /* 0x0000007fc0707810 */ /* 0x004fc80007ffe88c */
[C---:B------:R-:W-:Y:S02]  /*5190*/  ISETP.GE.U32.AND P6, PT, R112.reuse, 0x100, PT ;  /* 0x000001007000780c */ /* 0x040fe40003fc6070 */
[----:B------:R-:W-:Y:S01]  /*51a0*/  ISETP.GE.U32.AND P5, PT, R112, 0x180, PT ;  /* 0x000001807000780c */ /* 0x000fe20003fa6070 */
        /* <DEDUP_REMOVED lines=131> */
[----:B------:R-:W-:Y:S01]  /*59e0*/  IADD3.X R7, RZ, R7, RZ, P2, !PT ;  /* 0x00000007ff077210 */ /* 0x000fe200017fe4ff */
[----:B------:R2:W-:Y:S01]  /*59f0*/  STG.E desc[UR4][R16.64], R109 ;  /* 0x0000006d10007986 */ /* 0x0005e2000c101904 */
[----:B------:R-:W-:-:S09]  /*5a00*/  IADD3.X R5, RZ, R5, RZ, P3, !PT ;  /* 0x00000005ff057210 */ /* 0x000fd20001ffe4ff */
.L_x_729:
[----:B------:R-:W-:Y:S05]  /*5a10*/  BSYNC B0 ;  /* 0x0000000000007941 */ /* 0x000fea0003800000 */
.L_x_728:
        /* <DEDUP_REMOVED lines=10> */
[----:B------:R-:W-:Y:S01]  /*5ac0*/  FADD.FTZ R67, RZ, R67 ;  /* 0x00000043ff437221 */ /* 0x000fe20000010000 */
[----:B------:R-:W-:Y:S01]  /*5ad0*/  FADD.FTZ R73, R66, R73 ;  /* 0x0000004942497221 */ /* 0x000fe20000010000 */
[----:B------:R-:W-:Y:S01]  /*5ae0*/  FADD.FTZ R52, RZ, R52 ;  /* 0x00000034ff347221 */ /* 0x000fe20000010000 */
[----:B------:R-:W-:Y:S01]  /*5af0*/  FADD.FTZ R55, RZ, R55 ;  /* 0x00000037ff377221 */ /* 0x000fe20000010000 */
[----:B------:R-:W-:Y:S01]  /*5b00*/  FADD.FTZ R53, RZ, R53 ;  /* 0x00000035ff357221 */ /* 0x000fe20000010000 */
[----:B------:R-:W-:Y:S01]  /*5b10*/  FADD.FTZ R85, R85, R44 ;  /* 0x0000002c55557221 */ /* 0x000fe20000010000 */
[----:B------:R-:W-:Y:S01]  /*5b20*/  FADD.FTZ R87, R87, R40 ;  /* 0x0000002857577221 */ /* 0x000fe20000010000 */
[----:B------:R-:W-:Y:S01]  /*5b30*/  FADD.FTZ R57, R57, R38 ;  /* 0x0000002639397221 */ /* 0x000fe20000010000 */
[----:B------:R-:W-:Y:S01]  /*5b40*/  FADD.FTZ R60, RZ, R60 ;  /* 0x0000003cff3c7221 */ /* 0x000fe20000010000 */
[----:B------:R-:W-:Y:S01]  /*5b50*/  FADD.FTZ R89, R89, R2 ;  /* 0x0000000259597221 */ /* 0x000fe20000010000 */
[----:B------:R-:W-:Y:S01]  /*5b60*/  FADD.FTZ R72, R67, R72 ;  /* 0x0000004843487221 */ /* 0x000fe20000010000 */
[----:B------:R-:W-:Y:S01]  /*5b70*/  FADD.FTZ R73, R73, R46 ;  /* 0x0000002e49497221 */ /* 0x000fe20000010000 */
[----:B--2---:R-:W0:Y:S01]  /*5b80*/  LDS R17, [R0+0xe00] ;  /* 0x000e000000117984 */ /* 0x004e220000000800 */
[----:B------:R-:W-:Y:S01]  /*5b90*/  FADD.FTZ R59, R52, R59 ;  /* 0x0000003b343b7221 */ /* 0x000fe20000010000 */
[----:B------:R-:W-:Y:S01]  /*5ba0*/  FADD.FTZ R55, R55, R84 ;  /* 0x0000005437377221 */ /* 0x000fe20000010000 */
[----:B------:R-:W-:Y:S01]  /*5bb0*/  FADD.FTZ R63, RZ, R63 ;  /* 0x0000003fff3f7221 */ /* 0x000fe20000010000 */
[----:B------:R-:W2:Y:S01]  /*5bc0*/  LDS R2, [R0+0x200] ;  /* 0x0002000000027984 */ /* 0x000ea20000000800 */
[----:B------:R-:W-:Y:S01]  /*5bd0*/  FADD.FTZ R88, R53, R88 ;  /* 0x0000005835587221 */ /* 0x000fe20000010000 */
[----:B------:R-:W-:Y:S01]  /*5be0*/  FADD.FTZ R85, R85, R30 ;  /* 0x0000001e55557221 */ /* 0x000fe20000010000 */
[----:B------:R-:W-:Y:S01]  /*5bf0*/  FADD.FTZ R87, R87, R28 ;  /* 0x0000001c57577221 */ /* 0x000fe20000010000 */
[----:B------:R-:W-:Y:S01]  /*5c00*/  FADD.FTZ R57, R57, R8 ;  /* 0x0000000839397221 */ /* 0x000fe20000010000 */
[----:B------:R-:W-:Y:S01]  /*5c10*/  FADD.FTZ R62, RZ, R62 ;  /* 0x0000003eff3e7221 */ /* 0x000fe20000010000 */
[----:B------:R-:W-:Y:S01]  /*5c20*/  FADD.FTZ R60, R60, R91 ;  /* 0x0000005b3c3c7221 */ /* 0x000fe20000010000 */
        /* <DEDUP_REMOVED lines=9> */
[----:B------:R-:W-:Y:S01]  /*5cc0*/  FADD.FTZ R62, R62, R69 ;  /* 0x000000453e3e7221 */ /* 0x000fe20000010000 */
[----:B------:R-:W-:Y:S01]  /*5cd0*/  FADD.FTZ R64, RZ, R64 ;  /* 0x00000040ff407221 */ /* 0x000fe20000010000 */
[----:B------:R-:W5:Y:S01]  /*5ce0*/  LDS R45, [R0+0x1200] ;  /* 0x00120000002d7984 */ /* 0x000f620000000800 */
[----:B------:R-:W-:Y:S01]  /*5cf0*/  FADD.FTZ R70, R65, R70 ;  /* 0x0000004641467221 */ /* 0x000fe20000010000 */
[----:B------:R-:W-:Y:S01]  /*5d00*/  FADD.FTZ R60, R60, R75 ;  /* 0x0000004b3c3c7221 */ /* 0x000fe20000010000 */
[----:B------:R-:W-:Y:S01]  /*5d10*/  FADD.FTZ R80, RZ, R80 ;  /* 0x00000050ff507221 */ /* 0x000fe20000010000 */
[----:B------:R-:W1:Y:S01]  /*5d20*/  LDS R16, [R0+0x600] ;  /* 0x0006000000107984 */ /* 0x000e620000000800 */
[----:B------:R-:W-:Y:S01]  /*5d30*/  FADD.FTZ R83, RZ, R83 ;  /* 0x00000053ff537221 */ /* 0x000fe20000010000 */
        /* <DEDUP_REMOVED lines=11> */
[----:B------:R-:W-:Y:S01]  /*5df0*/  FADD.FTZ R82, RZ, R82 ;  /* 0x00000052ff527221 */ /* 0x000fe20000010000 */
[----:B------:R-:W-:Y:S01]  /*5e00*/  FADD.FTZ R90, RZ, R90 ;  /* 0x0000005aff5a7221 */ /* 0x000fe20000010000 */
[----:B------:R-:W-:Y:S01]  /*5e10*/  FADD.FTZ R92, RZ, R92 ;  /* 0x0000005cff5c7221 */ /* 0x000fe20000010000 */
[----:B------:R-:W1:Y:S01]  /*5e20*/  LDS R75, [R0+0x2e00] ;  /* 0x002e0000004b7984 */ /* 0x000e620000000800 */
[----:B------:R-:W-:Y:S01]  /*5e30*/  FADD.FTZ R93, RZ, R93 ;  /* 0x0000005dff5d7221 */ /* 0x000fe20000010000 */
[----:B------:R-:W-:Y:S01]  /*5e40*/  FADD.FTZ R94, RZ, R94 ;  /* 0x0000005eff5e7221 */ /* 0x000fe20000010000 */
[----:B0-----:R-:W-:Y:S01]  /*5e50*/  FADD.FTZ R17, RZ, R17 ;  /* 0x00000011ff117221 */ /* 0x001fe20000010000 */
[----:B------:R-:W0:Y:S01]  /*5e60*/  LDS R47, [R0+0x1400] ;  /* 0x00140000002f7984 */ /* 0x000e220000000800 */
[----:B--2---:R-:W-:Y:S01]  /*5e70*/  FADD.FTZ R2, RZ, R2 ;  /* 0x00000002ff027221 */ /* 0x004fe20000010000 */
[----:B------:R-:W-:Y:S01]  /*5e80*/  FADD.FTZ R82, R82, R97 ;  /* 0x0000006152527221 */ /* 0x000fe20000010000 */
[----:B------:R-:W-:Y:S01]  /*5e90*/  FADD.FTZ R99, R90, R99 ;  /* 0x000000635a637221 */ /* 0x000fe20000010000 */
[----:B------:R-:W2:Y:S01]  /*5ea0*/  LDS R51, [R0+0x1600] ;  /* 0x0016000000337984 */ /* 0x000ea20000000800 */
[----:B------:R-:W-:Y:S01]  /*5eb0*/  FADD.FTZ R92, R92, R101 ;  /* 0x000000655c5c7221 */ /* 0x000fe20000010000 */
[----:B------:R-:W-:Y:S01]  /*5ec0*/  FADD.FTZ R93, R93, R100 ;  /* 0x000000645d5d7221 */ /* 0x000fe20000010000 */
[----:B------:R-:W-:Y:S01]  /*5ed0*/  FADD.FTZ R94, R94, R103 ;  /* 0x000000675e5e7221 */ /* 0x000fe20000010000 */
[----:B------:R-:W2:Y:S01]  /*5ee0*/  LDS R53, [R0+0x1800] ;  /* 0x0018000000357984 */ /* 0x000ea20000000800 */
[----:B---3--:R-:W-:Y:S01]  /*5ef0*/  FADD.FTZ R8, RZ, R8 ;  /* 0x00000008ff087221 */ /* 0x008fe20000010000 */
[----:B------:R-:W-:Y:S01]  /*5f00*/  FADD.FTZ R105, R80, R105 ;  /* 0x0000006950697221 */ /* 0x000fe20000010000 */
[----:B------:R-:W-:Y:S01]  /*5f10*/  FADD.FTZ R82, R82, R107 ;  /* 0x0000006b52527221 */ /* 0x000fe20000010000 */
[----:B------:R-:W3:Y:S01]  /*5f20*/  LDS R55, [R0+0x1a00] ;  /* 0x001a000000377984 */ /* 0x000ee20000000800 */
[----:B----4-:R-:W-:Y:S01]  /*5f30*/  FADD.FTZ R32, R17, R32 ;  /* 0x0000002011207221 */ /* 0x010fe20000010000 */
[----:B------:R-:W-:Y:S01]  /*5f40*/  FADD.FTZ R27, R98, R27 ;  /* 0x0000001b621b7221 */ /* 0x000fe20000010000 */
[----:B------:R-:W-:Y:S01]  /*5f50*/  FADD.FTZ R26, R99, R26 ;  /* 0x0000001a631a7221 */ /* 0x000fe20000010000 */
[----:B------:R-:W4:Y:S01]  /*5f60*/  LDS R59, [R0+0x1c00] ;  /* 0x001c0000003b7984 */ /* 0x000f220000000800 */
[----:B-----5:R-:W-:Y:S01]  /*5f70*/  FADD.FTZ R2, R2, R45 ;  /* 0x0000002d02027221 */ /* 0x020fe20000010000 */
[----:B------:R-:W-:Y:S01]  /*5f80*/  FADD.FTZ R25, R92, R25 ;  /* 0x000000195c197221 */ /* 0x000fe20000010000 */
[----:B------:R-:W-:Y:S01]  /*5f90*/  FADD.FTZ R24, R93, R24 ;  /* 0x000000185d187221 */ /* 0x000fe20000010000 */
[----:B------:R-:W5:Y:S01]  /*5fa0*/  LDS R61, [R0+0x2200] ;  /* 0x00220000003d7984 */ /* 0x000f620000000800 */
[----:B-1----:R-:W-:Y:S01]  /*5fb0*/  FADD.FTZ R16, RZ, R16 ;  /* 0x00000010ff107221 */ /* 0x002fe20000010000 */
[----:B------:R-:W-:Y:S01]  /*5fc0*/  FADD.FTZ R94, R94, R23 ;  /* 0x000000175e5e7221 */ /* 0x000fe20000010000 */
[----:B------:R-:W-:Y:S01]  /*5fd0*/  BSSY B0, `(.L_x_730) ;  /* 0x0000047000007945 */ /* 0x000fe20003800000 */
[----:B------:R-:W1:Y:S01]  /*5fe0*/  LDS R95, [R0+0x3e00] ;  /* 0x003e0000005f7984 */ /* 0x000e620000000800 */
[----:B------:R-:W-:Y:S01]  /*5ff0*/  FADD.FTZ R18, RZ, R18 ;  /* 0x00000012ff127221 */ /* 0x000fe20000010000 */
[----:B------:R-:W-:Y:S01]  /*6000*/  ISETP.GE.U32.AND P0, PT, R112, 0x200, PT ;  /* 0x000002007000780c */ /* 0x000fe20003f06070 */
[----:B------:R-:W-:Y:S01]  /*6010*/  FADD.FTZ R35, R48, R35 ;  /* 0x0000002330237221 */ /* 0x000fe20000010000 */
        /* <DEDUP_REMOVED lines=9> */
[----:B------:R-:W-:Y:S01]  /*60b0*/  FADD.FTZ R32, R32, R75 ;  /* 0x0000004b20207221 */ /* 0x000fe20000010000 */
[----:B------:R-:W-:Y:S01]  /*60c0*/  ISETP.GE.U32.AND P3, PT, R112, 0x380, PT ;  /* 0x000003807000780c */ /* 0x000fe20003f66070 */
[----:B------:R-:W-:Y:S01]  /*60d0*/  FADD.FTZ R43, R60, R43 ;  /* 0x0000002b3c2b7221 */ /* 0x000fe20000010000 */
[----:B------:R-:W1:Y:S01]  /*60e0*/  LDS R69, [R0+0x2a00] ;  /* 0x002a000000457984 */ /* 0x000e620000000800 */
[----:B0-----:R-:W-:Y:S01]  /*60f0*/  FADD.FTZ R8, R8, R47 ;  /* 0x0000002f08087221 */ /* 0x001fe20000010000 */
[----:B------:R-:W-:Y:S01]  /*6100*/  ISETP.GE.U32.AND P4, PT, R112, 0x400, PT ;  /* 0x000004007000780c */ /* 0x000fe20003f86070 */
[----:B------:R-:W-:Y:S01]  /*6110*/  FADD.FTZ R41, R62, R41 ;  /* 0x000000293e297221 */ /* 0x000fe20000010000 */
[----:B------:R-:W0:Y:S01]  /*6120*/  LDS R71, [R0+0x2c00] ;  /* 0x002c000000477984 */ /* 0x000e220000000800 */
[----:B--2---:R-:W-:Y:S01]  /*6130*/  FADD.FTZ R16, R16, R51 ;  /* 0x0000003310107221 */ /* 0x004fe20000010000 */
[----:B------:R-:W-:Y:S01]  /*6140*/  FADD.FTZ R39, R76, R39 ;  /* 0x000000274c277221 */ /* 0x000fe20000010000 */
[----:B------:R-:W-:Y:S01]  /*6150*/  FADD.FTZ R37, R64, R37 ;  /* 0x0000002540257221 */ /* 0x000fe20000010000 */
[----:B------:R-:W2:Y:S01]  /*6160*/  LDS R77, [R0+0x3200] ;  /* 0x00320000004d7984 */ /* 0x000ea20000000800 */
[----:B------:R-:W-:Y:S01]  /*6170*/  FADD.FTZ R18, R18, R53 ;  /* 0x0000003512127221 */ /* 0x000fe20000010000 */
[----:B------:R-:W-:Y:S01]  /*6180*/  FADD.FTZ R31, R72, R31 ;  /* 0x0000001f481f7221 */ /* 0x000fe20000010000 */
[----:B------:R-:W-:Y:S01]  /*6190*/  FADD.FTZ R105, R105, R22 ;  /* 0x0000001669697221 */ /* 0x000fe20000010000 */
[----:B------:R0:W2:Y:S01]  /*61a0*/  LDS R34, [R0+0x3400] ;  /* 0x0034000000227984 */ /* 0x0000a20000000800 */
[----:B---3--:R-:W-:Y:S01]  /*61b0*/  FADD.FTZ R28, R28, R55 ;  /* 0x000000371c1c7221 */ /* 0x008fe20000010000 */
[----:B------:R-:W-:Y:S01]  /*61c0*/  FADD.FTZ R21, R82, R21 ;  /* 0x0000001552157221 */ /* 0x000fe20000010000 */
[----:B------:R-:W-:Y:S01]  /*61d0*/  FADD.FTZ R27, R27, R20 ;  /* 0x000000141b1b7221 */ /* 0x000fe20000010000 */
[----:B------:R3:W3:Y:S01]  /*61e0*/  LDS R79, [R0+0x3600] ;  /* 0x00360000004f7984 */ /* 0x0006e20000000800 */
[----:B----4-:R-:W-:Y:S01]  /*61f0*/  FADD.FTZ R30, R30, R59 ;  /* 0x0000003b1e1e7221 */ /* 0x010fe20000010000 */
[----:B------:R-:W-:Y:S01]  /*6200*/  FADD.FTZ R17, R26, R13 ;  /* 0x0000000d1a117221 */ /* 0x000fe20000010000 */
[----:B------:R-:W-:Y:S01]  /*6210*/  FADD.FTZ R25, R25, R12 ;  /* 0x0000000c19197221 */ /* 0x000fe20000010000 */
[----:B------:R4:W3:Y:S01]  /*6220*/  LDS R81, [R0+0x3800] ;  /* 0x0038000000517984 */ /* 0x0008e20000000800 */
[----:B-----5:R-:W-:Y:S01]  /*6230*/  FADD.FTZ R2, R2, R61 ;  /* 0x0000003d02027221 */ /* 0x020fe20000010000 */
[----:B------:R-:W-:Y:S01]  /*6240*/  FADD.FTZ R19, R24, R9 ;  /* 0x0000000918137221 */ /* 0x000fe20000010000 */
[----:B------:R-:W-:Y:S01]  /*6250*/  FADD.FTZ R23, R94, R3 ;  /* 0x000000035e177221 */ /* 0x000fe20000010000 */
[----:B------:R4:W3:Y:S01]  /*6260*/  LDS R83, [R0+0x3a00] ;  /* 0x003a000000537984 */ /* 0x0008e20000000800 */
[----:B-1----:R-:W-:-:S03]  /*6270*/  FADD.FTZ R95, R32, R95 ;  /* 0x0000005f205f7221 */ /* 0x002fc60000010000 */
[----:B------:R4:W1:Y:S01]  /*6280*/  LDS R91, [R0+0x3c00] ;  /* 0x003c0000005b7984 */ /* 0x0008620000000800 */
[----:B------:R-:W-:Y:S01]  /*6290*/  FADD.FTZ R63, R8, R63 ;  /* 0x0000003f083f7221 */ /* 0x000fe20000010000 */
[----:B------:R-:W-:Y:S01]  /*62a0*/  FADD.FTZ R16, R16, R65 ;  /* 0x0000004110107221 */ /* 0x000fe20000010000 */
[----:B------:R-:W-:Y:S01]  /*62b0*/  FADD.FTZ R18, R18, R67 ;  /* 0x0000004312127221 */ /* 0x000fe20000010000 */
[----:B------:R-:W-:Y:S01]  /*62c0*/  FADD.FTZ R28, R28, R69 ;  /* 0x000000451c1c7221 */ /* 0x000fe20000010000 */
[----:B0-----:R-:W-:Y:S01]  /*62d0*/  FADD.FTZ R30, R30, R71 ;  /* 0x000000471e1e7221 */ /* 0x001fe20000010000 */
[----:B--2---:R-:W-:Y:S01]  /*62e0*/  FADD.FTZ R77, R2, R77 ;  /* 0x0000004d024d7221 */ /* 0x004fe20000010000 */
[----:B----4-:R-:W-:Y:S06]  /*62f0*/  @!P6 BRA `(.L_x_731) ;  /* 0x000000000050e947 */ /* 0x010fec0003800000 */
        /* <DEDUP_REMOVED lines=12> */
[----:B--2---:R-:W-:Y:S02]  /*63c0*/  MOV R8, R4 ;  /* 0x0000000400087202 */ /* 0x004fe40000000f00 */
[----:B------:R-:W-:Y:S01]  /*63d0*/  MOV R9, R5 ;  /* 0x0000000500097202 */ /* 0x000fe20000000f00 */
[----:B------:R0:W-:Y:S01]  /*63e0*/  STG.E desc[UR4][R2.64], R77 ;  /* 0x0000004d02007986 */ /* 0x0001e2000c101904 */
[----:B------:R-:W-:-:S03]  /*63f0*/  IADD3 R6, P6, R6, 0x200, RZ ;  /* 0x0000020006067810 */ /* 0x000fc60007fde0ff */
[----:B------:R0:W-:Y:S02]  /*6400*/  STG.E desc[UR4][R8.64], R105 ;  /* 0x0000006908007986 */ /* 0x0001e4000c101904 */
[----:B------:R-:W-:Y:S01]  /*6410*/  IMAD.X R7, RZ, RZ, R7, P6 ;  /* 0x000000ffff077224 */ /* 0x000fe200030e0607 */
[----:B------:R-:W-:-:S04]  /*6420*/  IADD3 R4, P6, R4, 0x200, RZ ;  /* 0x0000020004047810 */ /* 0x000fc80007fde0ff */
[----:B------:R-:W-:-:S09]  /*6430*/  IADD3.X R5, RZ, R5, RZ, P6, !PT ;  /* 0x00000005ff057210 */ /* 0x000fd200037fe4ff */
.L_x_731:
[----:B------:R-:W-:Y:S05]  /*6440*/  BSYNC B0 ;  /* 0x0000000000007941 */ /* 0x000fea0003800000 */
.L_x_730:
        /* <DEDUP_REMOVED lines=19> */
[----:B------:R-:W-:Y:S01]  /*6580*/  IADD3 R4, P5, R4, 0x200, RZ ;  /* 0x0000020004047810 */ /* 0x000fe20007fbe0ff */
[----:B------:R2:W-:Y:S01]  /*6590*/  STG.E desc[UR4][R2.64], R21 ;  /* 0x0000001502007986 */ /* 0x0005e2000c101904 */
[----:B------:R-:W-:-:S02]  /*65a0*/  IADD3.X R7, RZ, R7, RZ, P6, !PT ;  /* 0x00000007ff077210 */ /* 0x000fc400037fe4ff */
[----:B------:R-:W-:-:S09]  /*65b0*/  IADD3.X R5, RZ, R5, RZ, P5, !PT ;  /* 0x00000005ff057210 */ /* 0x000fd20002ffe4ff */
.L_x_733:
[----:B------:R-:W-:Y:S05]  /*65c0*/  BSYNC B0 ;  /* 0x0000000000007941 */ /* 0x000fea0003800000 */
.L_x_732:
[----:B------:R-:W-:Y:S01]  /*65d0*/  BSSY B0, `(.L_x_734) ;  /* 0x0000017000007945 */ /* 0x000fe20003800000 */
[----:B---3--:R-:W-:-:S03]  /*65e0*/  FADD.FTZ R79, R16, R79 ;  /* 0x0000004f104f7221 */ /* 0x008fc60000010000 */
[----:B------:R-:W-:Y:S05]  /*65f0*/  @!P0 BRA `(.L_x_735) ;  /* 0x0000000000508947 */ /* 0x000fea0003800000 */
[----:B0-2---:R-:W-:Y:S01]  /*6600*/  MOV R2, R14 ;  /* 0x0000000e00027202 */ /* 0x005fe20000000f00 */
        /* <DEDUP_REMOVED lines=18> */
[----:B------:R-:W-:-:S09]  /*6730*/  IADD3.X R5, RZ, R5, RZ, P6, !PT ;  /* 0x00000005ff057210 */ /* 0x000fd200037fe4ff */
.L_x_735:
[----:B------:R-:W-:Y:S05]  /*6740*/  BSYNC B0 ;  /* 0x0000000000007941 */ /* 0x000fea0003800000 */
.L_x_734:
[----:B------:R-:W-:Y:S01]  /*6750*/  BSSY B0, `(.L_x_736) ;  /* 0x0000017000007945 */ /* 0x000fe20003800000 */
[----:B------:R-:W-:-:S03]  /*6760*/  FADD.FTZ R81, R18, R81 ;  /* 0x0000005112517221 */ /* 0x000fc60000010000 */
[----:B------:R-:W-:Y:S05]  /*6770*/  @!P1 BRA `(.L_x_737) ;  /* 0x0000000000509947 */ /* 0x000fea0003800000 */
[----:B0-23--:R-:W-:Y:S01]  /*6780*/  MOV R2, R14 ;  /* 0x0000000e00027202 */ /* 0x00dfe20000000f00 */
        /* <DEDUP_REMOVED lines=19> */
.L_x_737:
[----:B------:R-:W-:Y:S05]  /*68c0*/  BSYNC B0 ;  /* 0x0000000000007941 */ /* 0x000fea0003800000 */
.L_x_736:
        /* <DEDUP_REMOVED lines=15> */
[----:B------:R-:W-:Y:S01]  /*69c0*/  IADD3.X R15, RZ, R15, RZ, P0, !PT ;  /* 0x0000000fff0f7210 */ /* 0x000fe200007fe4ff */
[----:B0-----:R-:W-:Y:S01]  /*69d0*/  IMAD.MOV.U32 R3, RZ, RZ, R5 ;  /* 0x000000ffff037224 */ /* 0x001fe200078e0005 */
[----:B------:R-:W-:Y:S02]  /*69e0*/  MOV R2, R4 ;  /* 0x0000000400027202 */ /* 0x000fe40000000f00 */
[----:B------:R-:W-:Y:S02]  /*69f0*/  IADD3 R4, P5, R4, 0x200, RZ ;  /* 0x0000020004047810 */ /* 0x000fe40007fbe0ff */
[----:B------:R-:W-:Y:S01]  /*6a00*/  IADD3.X R11, RZ, R11, RZ, P1, !PT ;  /* 0x0000000bff0b7210 */ /* 0x000fe20000ffe4ff */
[----:B------:R2:W-:Y:S01]  /*6a10*/  STG.E desc[UR4][R2.64], R25 ;  /* 0x0000001902007986 */ /* 0x0005e2000c101904 */
[----:B------:R-:W-:-:S02]  /*6a20*/  IADD3.X R7, RZ, R7, RZ, P2, !PT ;  /* 0x00000007ff077210 */ /* 0x000fc400017fe4ff */
[----:B------:R-:W-:-:S07]  /*6a30*/  IADD3.X R5, RZ, R5, RZ, P5, !PT ;  /* 0x00000005ff057210 */ /* 0x000fce0002ffe4ff */
.L_x_739:
[----:B------:R-:W-:Y:S05]  /*6a40*/  BSYNC B0 ;  /* 0x0000000000007941 */ /* 0x000fea0003800000 */
.L_x_738:
[----:B------:R-:W-:Y:S01]  /*6a50*/  BSSY B0, `(.L_x_740) ;  /* 0x0000017000007945 */ /* 0x000fe20003800000 */
[----:B-1----:R-:W-:-:S03]  /*6a60*/  FADD.FTZ R91, R30, R91 ;  /* 0x0000005b1e5b7221 */ /* 0x002fc60000010000 */
[----:B------:R-:W-:Y:S05]  /*6a70*/  @!P3 BRA `(.L_x_741) ;  /* 0x000000000050b947 */ /* 0x000fea0003800000 */
[----:B0-234-:R-:W-:Y:S01]  /*6a80*/  MOV R2, R14 ;  /* 0x0000000e00027202 */ /* 0x01dfe20000000f00 */
        /* <DEDUP_REMOVED lines=19> */
.L_x_741:
[----:B------:R-:W-:Y:S05]  /*6bc0*/  BSYNC B0 ;  /* 0x0000000000007941 */ /* 0x000fea0003800000 */
.L_x_740:
[----:B------:R-:W-:Y:S05]  /*6bd0*/  @!P4 EXIT ;  /* 0x000000000000c94d */ /* 0x000fea0003800000 */
[----:B------:R-:W-:Y:S04]  /*6be0*/  STG.E desc[UR4][R14.64], R31 ;  /* 0x0000001f0e007986 */ /* 0x000fe8000c101904 */
[----:B------:R-:W-:Y:S04]  /*6bf0*/  STG.E desc[UR4][R10.64], R89 ;  /* 0x000000590a007986 */ /* 0x000fe8000c101904 */
[----:B------:R-:W-:Y:S04]  /*6c00*/  STG.E desc[UR4][R6.64], R95 ;  /* 0x0000005f06007986 */ /* 0x000fe8000c101904 */
[----:B------:R-:W-:Y:S01]  /*6c10*/  STG.E desc[UR4][R4.64], R23 ;  /* 0x0000001704007986 */ /* 0x000fe2000c101904 */
[----:B------:R-:W-:Y:S05]  /*6c20*/  EXIT ;  /* 0x000000000000794d */ /* 0x000fea0003800000 */
.L_x_718:
        /* <DEDUP_REMOVED lines=8> */
.L_x_743:
[----:B------:R-:W-:Y:S05]  /*6cb0*/  BSYNC B1 ;  /* 0x0000000000017941 */ /* 0x000fea0003800000 */
.L_x_742:
[----:B------:R-:W-:Y:S01]  /*6cc0*/  MOV R192, R198 ;  /* 0x000000c600c07202 */ /* 0x000fe20000000f00 */
[----:B------:R-:W-:Y:S01]  /*6cd0*/  HFMA2.MMA R194, -RZ, RZ, 0, 5.9604644775390625e-08 ;  /* 0x00000001ffc27435 */ /* 0x000fe200000001ff */
[----:B------:R-:W-:Y:S02]  /*6ce0*/  MOV R195, R223 ;  /* 0x000000df00c37202 */ /* 0x000fe40000000f00 */
[----:B------:R-:W-:Y:S01]  /*6cf0*/  MOV R193, 0x1f ;  /* 0x0000001f00c17802 */ /* 0x000fe20000000f00 */
[----:B------:R-:W-:Y:S01]  /*6d00*/  FADD.FTZ R196, R192, R222 ;  /* 0x000000dec0c47221 */ /* 0x000fe20000010000 */
[----:B------:R-:W-:-:S07]  /*6d10*/  MOV R192, 0xffffffff ;  /* 0xffffffff00c07802 */ /* 0x000fce0000000f00 */
[----:B------:R-:W-:Y:S05]  /*6d20*/  WARPSYNC.COLLECTIVE R192, `(.L_x_744) ;  /* 0x00000000c0087348 */ /* 0x000fea0003c00000 */
[----:B------:R0:W1:Y:S02]  /*6d30*/  SHFL.BFLY P0, R198, R195, R194, R193 ;  /* 0x0c0000c2c3c67389 */ /* 0x00006400000000c1 */
[----:B01----:R-:W-:Y:S01]  /*6d40*/  ENDCOLLECTIVE ;  /* 0x000000000000791b */ /* 0x003fe20003800000 */
.L_x_744:
[----:B------:R-:W-:Y:S01]  /*6d50*/  HFMA2.MMA R194, -RZ, RZ, 0, 1.1920928955078125e-07 ;  /* 0x00000002ffc27435 */ /* 0x000fe200000001ff */
[----:B------:R-:W-:Y:S01]  /*6d60*/  IMAD.MOV.U32 R195, RZ, RZ, R196 ;  /* 0x000000ffffc37224 */ /* 0x000fe200078e00c4 */
[----:B------:R-:W-:-:S05]  /*6d70*/  MOV R192, R198 ;  /* 0x000000c600c07202 */ /* 0x000fca0000000f00 */
[----:B------:R-:W-:Y:S01]  /*6d80*/  FADD.FTZ R197, R192, R223 ;  /* 0x000000dfc0c57221 */ /* 0x000fe20000010000 */
[----:B------:R-:W-:-:S07]  /*6d90*/  MOV R192, 0xffffffff ;  /* 0xffffffff00c07802 */ /* 0x000fce0000000f00 */
[----:B------:R-:W-:Y:S05]  /*6da0*/  WARPSYNC.COLLECTIVE R192, `(.L_x_745) ;  /* 0x00000000c0087348 */ /* 0x000fea0003c00000 */
[----:B------:R0:W1:Y:S02]  /*6db0*/  SHFL.BFLY P0, R198, R195, R194, R193 ;  /* 0x0c0000c2c3c67389 */ /* 0x00006400000000c1 */
[----:B01----:R-:W-:Y:S01]  /*6dc0*/  ENDCOLLECTIVE ;  /* 0x000000000000791b */ /* 0x003fe20003800000 */
.L_x_745:
[----:B------:R-:W-:Y:S02]  /*6dd0*/  MOV R195, R197 ;  /* 0x000000c500c37202 */ /* 0x000fe40000000f00 */
[----:B------:R-:W-:-:S05]  /*6de0*/  MOV R192, R198 ;  /* 0x000000c600c07202 */ /* 0x000fca0000000f00 */
[----:B------:R-:W-:Y:S01]  /*6df0*/  FADD.FTZ R196, R196, R192 ;  /* 0x000000c0c4c47221 */ /* 0x000fe20000010000 */
[----:B------:R-:W-:-:S07]  /*6e00*/  MOV R192, 0xffffffff ;  /* 0xffffffff00c07802 */ /* 0x000fce0000000f00 */
[----:B------:R-:W-:Y:S05]  /*6e10*/  WARPSYNC.COLLECTIVE R192, `(.L_x_746) ;  /* 0x00000000c0087348 */ /* 0x000fea0003c00000 */
[----:B------:R0:W1:Y:S02]  /*6e20*/  SHFL.BFLY P0, R198, R195, R194, R193 ;  /* 0x0c0000c2c3c67389 */ /* 0x00006400000000c1 */
[----:B01----:R-:W-:Y:S01]  /*6e30*/  ENDCOLLECTIVE ;  /* 0x000000000000791b */ /* 0x003fe20003800000 */
.L_x_746:
[----:B------:R-:W-:Y:S01]  /*6e40*/  HFMA2.MMA R194, -RZ, RZ, 0, 2.384185791015625e-07 ;  /* 0x00000004ffc27435 */ /* 0x000fe200000001ff */
[----:B------:R-:W-:Y:S02]  /*6e50*/  MOV R195, R196 ;  /* 0x000000c400c37202 */ /* 0x000fe40000000f00 */
[----:B------:R-:W-:-:S05]  /*6e60*/  MOV R192, R198 ;  /* 0x000000c600c07202 */ /* 0x000fca0000000f00 */
[----:B------:R-:W-:Y:S01]  /*6e70*/  FADD.FTZ R197, R197, R192 ;  /* 0x000000c0c5c57221 */ /* 0x000fe20000010000 */
[----:B------:R-:W-:-:S07]  /*6e80*/  IMAD.MOV.U32 R192, RZ, RZ, -0x1 ;  /* 0xffffffffffc07424 */ /* 0x000fce00078e00ff */
[----:B------:R-:W-:Y:S05]  /*6e90*/  WARPSYNC.COLLECTIVE R192, `(.L_x_747) ;  /* 0x00000000c0087348 */ /* 0x000fea0003c00000 */
[----:B------:R0:W1:Y:S02]  /*6ea0*/  SHFL.BFLY P0, R198, R195, R194, R193 ;  /* 0x0c0000c2c3c67389 */ /* 0x00006400000000c1 */
[----:B01----:R-:W-:Y:S01]  /*6eb0*/  ENDCOLLECTIVE ;  /* 0x000000000000791b */ /* 0x003fe20003800000 */
.L_x_747:
[----:B------:R-:W-:Y:S02]  /*6ec0*/  MOV R195, R197 ;  /* 0x000000c500c37202 */ /* 0x000fe40000000f00 */
[----:B------:R-:W-:-:S05]  /*6ed0*/  MOV R192, R198 ;  /* 0x000000c600c07202 */ /* 0x000fca0000000f00 */
[----:B------:R-:W-:Y:S01]  /*6ee0*/  FADD.FTZ R196, R196, R192 ;  /* 0x000000c0c4c47221 */ /* 0x000fe20000010000 */
[----:B------:R-:W-:-:S07]  /*6ef0*/  MOV R192, 0xffffffff ;  /* 0xffffffff00c07802 */ /* 0x000fce0000000f00 */
[----:B------:R-:W-:Y:S05]  /*6f00*/  WARPSYNC.COLLECTIVE R192, `(.L_x_748) ;  /* 0x00000000c0087348 */ /* 0x000fea0003c00000 */
[----:B------:R0:W1:Y:S02]  /*6f10*/  SHFL.BFLY P0, R198, R195, R194, R193 ;  /* 0x0c0000c2c3c67389 */ /* 0x00006400000000c1 */
[----:B01----:R-:W-:Y:S01]  /*6f20*/  ENDCOLLECTIVE ;  /* 0x000000000000791b */ /* 0x003fe20003800000 */
.L_x_748:
[----:B------:R-:W-:Y:S01]  /*6f30*/  HFMA2.MMA R194, -RZ, RZ, 0, 4.76837158203125e-07 ;  /* 0x00000008ffc27435 */ /* 0x000fe200000001ff */
[----:B------:R-:W-:Y:S02]  /*6f40*/  MOV R195, R196 ;  /* 0x000000c400c37202 */ /* 0x000fe40000000f00 */
[----:B------:R-:W-:-:S05]  /*6f50*/  MOV R192, R198 ;  /* 0x000000c600c07202 */ /* 0x000fca0000000f00 */
[----:B------:R-:W-:Y:S01]  /*6f60*/  FADD.FTZ R197, R197, R192 ;  /* 0x000000c0c5c57221 */ /* 0x000fe20000010000 */
[----:B------:R-:W-:-:S07]  /*6f70*/  MOV R192, 0xffffffff ;  /* 0xffffffff00c07802 */ /* 0x000fce0000000f00 */
[----:B------:R-:W-:Y:S05]  /*6f80*/  WARPSYNC.COLLECTIVE R192, `(.L_x_749) ;  /* 0x00000000c0087348 */ /* 0x000fea0003c00000 */
[----:B------:R0:W1:Y:S02]  /*6f90*/  SHFL.BFLY P0, R198, R195, R194, R193 ;  /* 0x0c0000c2c3c67389 */ /* 0x00006400000000c1 */
[----:B01----:R-:W-:Y:S01]  /*6fa0*/  ENDCOLLECTIVE ;  /* 0x000000000000791b */ /* 0x003fe20003800000 */
.L_x_749:
[----:B------:R-:W-:Y:S01]  /*6fb0*/  IMAD.MOV.U32 R195, RZ, RZ, R197 ;  /* 0x000000ffffc37224 */ /* 0x000fe200078e00c5 */
[----:B------:R-:W-:-:S05]  /*6fc0*/  MOV R192, R198 ;  /* 0x000000c600c07202 */ /* 0x000fca0000000f00 */
[----:B------:R-:W-:Y:S01]  /*6fd0*/  FADD.FTZ R196, R196, R192 ;  /* 0x000000c0c4c47221 */ /* 0x000fe20000010000 */
[----:B------:R-:W-:-:S07]  /*6fe0*/  MOV R192, 0xffffffff ;  /* 0xffffffff00c07802 */ /* 0x000fce0000000f00 */
[----:B------:R-:W-:Y:S05]  /*6ff0*/  WARPSYNC.COLLECTIVE R192, `(.L_x_750) ;  /* 0x00000000c0087348 */ /* 0x000fea0003c00000 */
[----:B------:R0:W1:Y:S02]  /*7000*/  SHFL.BFLY P0, R198, R195, R194, R193 ;  /* 0x0c0000c2c3c67389 */ /* 0x00006400000000c1 */
[----:B01----:R-:W-:Y:S01]  /*7010*/  ENDCOLLECTIVE ;  /* 0x000000000000791b */ /* 0x003fe20003800000 */
.L_x_750:
[----:B------:R-:W-:Y:S01]  /*7020*/  HFMA2.MMA R194, -RZ, RZ, 0, 9.5367431640625e-07 ;  /* 0x00000010ffc27435 */ /* 0x000fe200000001ff */
[----:B------:R-:W-:Y:S02]  /*7030*/  MOV R195, R196 ;  /* 0x000000c400c37202 */ /* 0x000fe40000000f00 */
[----:B------:R-:W-:-:S05]  /*7040*/  MOV R192, R198 ;  /* 0x000000c600c07202 */ /* 0x000fca0000000f00 */
[----:B------:R-:W-:Y:S01]  /*7050*/  FADD.FTZ R197, R197, R192 ;  /* 0x000000c0c5c57221 */ /* 0x000fe20000010000 */
[----:B------:R-:W-:-:S07]  /*7060*/  MOV R192, 0xffffffff ;  /* 0xffffffff00c07802 */ /* 0x000fce0000000f00 */
[----:B------:R-:W-:Y:S05]  /*7070*/  WARPSYNC.COLLECTIVE R192, `(.L_x_751) ;  /* 0x00000000c0087348 */ /* 0x000fea0003c00000 */
[----:B------:R0:W1:Y:S02]  /*7080*/  SHFL.BFLY P0, R198, R195, R194, R193 ;  /* 0x0c0000c2c3c67389 */ /* 0x00006400000000c1 */
[----:B01----:R-:W-:Y:S01]  /*7090*/  ENDCOLLECTIVE ;  /* 0x000000000000791b */ /* 0x003fe20003800000 */
.L_x_751:
[----:B------:R-:W-:Y:S02]  /*70a0*/  MOV R195, R197 ;  /* 0x000000c500c37202 */ /* 0x000fe40000000f00 */
[----:B------:R-:W-:-:S07]  /*70b0*/  MOV R199, R198 ;  /* 0x000000c600c77202 */ /* 0x000fce0000000f00 */
[----:B------:R-:W-:Y:S05]  /*70c0*/  WARPSYNC.COLLECTIVE R192, `(.L_x_752) ;  /* 0x00000000c0087348 */ /* 0x000fea0003c00000 */
[----:B------:R0:W1:Y:S02]  /*70d0*/  SHFL.BFLY P0, R198, R195, R194, R193 ;  /* 0x0c0000c2c3c67389 */ /* 0x00006400000000c1 */
[----:B01----:R-:W-:Y:S01]  /*70e0*/  ENDCOLLECTIVE ;  /* 0x000000000000791b */ /* 0x003fe20003800000 */
.L_x_752:
[----:B------:R-:W-:Y:S01]  /*70f0*/  MOV R192, R198 ;  /* 0x000000c600c07202 */ /* 0x000fe20000000f00 */
[----:B------:R-:W-:Y:S06]  /*7100*/  BRA `(.L_x_753) ;  /* 0xffffffc000587947 */ /* 0x000fec000383ffff */
.L_x_754:
        /* <DEDUP_REMOVED lines=15> */
.L_x_3742:


//--------------------- .text._ZN10layer_norm31ln_parallel_residual_bwd_kernelINS_13Kernel_traitsIf13__nv_bfloat16S2_S2_fjLj1024ELj1ELj4ELj1ELj16ENS_18Kernel_traits_baseILj1024EfS2_S2_S2_fjLj128EEEEELb0ELb0ELb1EEEvNS_9BwdParamsE --------------------------
	.section	.text._ZN10layer_norm31ln_parallel_residual_bwd_kernelINS_13Kernel_traitsIf13__nv_bfloat16S2_S2_fjLj1024ELj1ELj4ELj1ELj16ENS_18Kernel_traits_baseILj1024EfS2_S2_S2_fjLj128EEEEELb0ELb0ELb1EEEvNS_9BwdParamsE,"ax",@progbits
	.align	128
        .global         _ZN10layer_norm31ln_parallel_residual_bwd_kernelINS_13Kernel_traitsIf13__nv_bfloat16S2_S2_fjLj1024ELj1ELj4ELj1ELj16ENS_18Kernel_traits_baseILj1024EfS2_S2_S2_fjLj128EEEEELb0ELb0ELb1EEEvNS_9BwdParamsE
        .type           _ZN10layer_norm31ln_parallel_residual_bwd_kernelINS_13Kernel_traitsIf13__nv_bfloat16S2_S2_fjLj1024ELj1ELj4ELj1ELj16ENS_18Kernel_traits_baseILj1024EfS2_S2_S2_fjLj128EEEEELb0ELb0ELb1EEEvNS_9BwdParamsE,@function
        .size           _ZN10layer_norm31ln_parallel_residual_bwd_kernelINS_13Kernel_traitsIf13__nv_bfloat16S2_S2_fjLj1024ELj1ELj4ELj1ELj16ENS_18Kernel_traits_baseILj1024EfS2_S2_S2_fjLj128EEEEELb0ELb0ELb1EEEvNS_9BwdParamsE,(.L_x_3743 - _ZN10layer_norm31ln_parallel_residual_bwd_kernelINS_13Kernel_traitsIf13__nv_bfloat16S2_S2_fjLj1024ELj1ELj4ELj1ELj16ENS_18Kernel_traits_baseILj1024EfS2_S2_S2_fjLj128EEEEELb0ELb0ELb1EEEvNS_9BwdParamsE)
        .other          _ZN10layer_norm31ln_parallel_residual_bwd_kernelINS_13Kernel_traitsIf13__nv_bfloat16S2_S2_fjLj1024ELj1ELj4ELj1ELj16ENS_18Kernel_traits_baseILj1024EfS2_S2_S2_fjLj128EEEEELb0ELb0ELb1EEEvNS_9BwdParamsE,@"STO_CUDA_ENTRY STV_DEFAULT"
_ZN10layer_norm31ln_parallel_residual_bwd_kernelINS_13Kernel_traitsIf13__nv_bfloat16S2_S2_fjLj1024ELj1ELj4ELj1ELj16ENS_18Kernel_traits_baseILj1024EfS2_S2_S2_fjLj128EEEEELb0ELb0ELb1EEEvNS_9BwdParamsE:
.text._ZN10layer_norm31ln_parallel_residual_bwd_kernelINS_13Kernel_traitsIf13__nv_bfloat16S2_S2_fjLj1024ELj1ELj4ELj1ELj16ENS_18Kernel_traits_baseILj1024EfS2_S2_S2_fjLj128EEEEELb0ELb0ELb1EEEvNS_9BwdParamsE:
        /* <DEDUP_REMOVED lines=80> */
.L_x_756:
[----:B------:R0:W-:Y:S01]  /*0500*/  STL [R1+0x9c], RZ ;  /* 0x00009cff01007387 */ /* 0x0001e20000100800 */
[----:B------:R-:W-:Y:S01]  /*0510*/  SHF.L.U32 R0, R116, 0x5, RZ ;  /* 0x0000000574007819 */ /* 0x000fe200000006ff */
[----:B------:R-:W-:Y:S01]  /*0520*/  ULDC.64 UR6, c[0x0][0x260] ;  /* 0x0000980000067ab9 */ /* 0x000fe20000000a00 */
[----:B------:R-:W-:Y:S01]  /*0530*/  ULDC.64 UR8, c[0x0][0x268] ;  /* 0x00009a0000087ab9 */ /* 0x000fe20000000a00 */
[----:B------:R0:W-:Y:S01]  /*0540*/  STL [R1+0xac], RZ ;  /* 0x0000acff01007387 */ /* 0x0001e20000100800 */
[----:B------:R-:W-:-:S03]  /*0550*/  LOP3.LUT R0, R0, 0x3e0, RZ, 0xc0, !PT ;  /* 0x000003e000007812 */ /* 0x000fc600078ec0ff */
[----:B------:R0:W-:Y:S01]  /*0560*/  STL [R1+0x94], RZ ;  /* 0x000094ff01007387 */ /* 0x0001e20000100800 */
[C---:B------:R-:W-:Y:S02]  /*0570*/  IADD3 R2, P0, R0.reuse, UR6, RZ ;  /* 0x0000000600027c10 */ /* 0x040fe4000ff1e0ff */
[----:B------:R-:W-:Y:S01]  /*0580*/  IADD3 R4, P1, R0, UR8, RZ ;  /* 0x0000000800047c10 */ /* 0x000fe2000ff3e0ff */
[----:B------:R0:W-:Y:S01]  /*0590*/  STL [R1+0x90], RZ ;  /* 0x000090ff01007387 */ /* 0x0001e20000100800 */
[----:B------:R-:W-:Y:S01]  /*05a0*/  IADD3.X R3, RZ, UR7, RZ, P0, !PT ;  /* 0x00000007ff037c10 */ /* 0x000fe200087fe4ff */
[----:B------:R-:W-:Y:S01]  /*05b0*/  ULDC.64 UR6, c[0x0][0x2c8] ;  /* 0x0000b20000067ab9 */ /* 0x000fe20000000a00 */
[----:B------:R-:W-:Y:S01]  /*05c0*/  IADD3.X R5, RZ, UR9, RZ, P1, !PT ;  /* 0x00000009ff057c10 */ /* 0x000fe20008ffe4ff */
[----:B------:R0:W-:Y:S04]  /*05d0*/  STL [R1+0x64], RZ ;  /* 0x000064ff01007387 */ /* 0x0001e80000100800 */
        /* <DEDUP_REMOVED lines=24> */
[----:B------:R0:W-:Y:S04]  /*0760*/  STL [R1], RZ ;  /* 0x000000ff01007387 */ /* 0x0001e80000100800 */
        /* <DEDUP_REMOVED lines=13> */
[----:B------:R0:W-:Y:S01]  /*0840*/  STL [R1+0x38], RZ ;  /* 0x000038ff01007387 */ /* 0x0001e20000100800 */
[----:B------:R-:W-:Y:S01]  /*0850*/  ISETP.NE.U32.AND P0, PT, RZ, UR6, PT ;  /* 0x00000006ff007c0c */ /* 0x000fe2000bf05070 */
[----:B------:R-:W-:Y:S01]  /*0860*/  HFMA2.MMA R241, -RZ, RZ, 0, 0 ;  /* 0x00000000fff17435 */ /* 0x000fe200000001ff */
[----:B------:R-:W-:Y:S01]  /*0870*/  BSSY B1, `(.L_x_758) ;  /* 0x0000423000017945 */ /* 0x000fe20003800000 */
[----:B------:R-:W-:Y:S01]  /*0880*/  HFMA2.MMA R237, -RZ, RZ, 0, 0 ;  /* 0x00000000ffed7435 */ /* 0x000fe200000001ff */
[----:B------:R-:W5:Y:S01]  /*0890*/  LDG.E.128 R92, desc[UR4][R2.64] ;  /* 0x00000004025c7981 */ /* 0x000f62000c1e1d00 */
[----:B------:R-:W-:-:S02]  /*08a0*/  ISETP.NE.AND.EX P0, PT, RZ, UR7, PT, P0 ;  /* 0x00000007ff007c0c */ /* 0x000fc4000bf05300 */
[----:B------:R-:W-:Y:S02]  /*08b0*/  CS2R R192, SRZ ;  /* 0x0000000000c07805 */ /* 0x000fe4000001ff00 */
[----:B------:R-:W-:Y:S01]  /*08c0*/  CS2R R190, SRZ ;  /* 0x0000000000be7805 */ /* 0x000fe2000001ff00 */
[----:B------:R-:W5:Y:S01]  /*08d0*/  LDG.E.128 R88, desc[UR4][R2.64+0x10] ;  /* 0x0000100402587981 */ /* 0x000f62000c1e1d00 */
[----:B------:R-:W-:Y:S02]  /*08e0*/  CS2R R186, SRZ ;  /* 0x0000000000ba7805 */ /* 0x000fe4000001ff00 */
[----:B------:R-:W-:Y:S02]  /*08f0*/  CS2R R184, SRZ ;  /* 0x0000000000b87805 */ /* 0x000fe4000001ff00 */
[----:B------:R-:W-:Y:S01]  /*0900*/  CS2R R246, SRZ ;  /* 0x0000000000f67805 */ /* 0x000fe2000001ff00 */
[----:B------:R-:W5:Y:S01]  /*0910*/  LDG.E.128 R84, desc[UR4][R2.64+0x400] ;  /* 0x0004000402547981 */ /* 0x000f62000c1e1d00 */
[----:B------:R-:W-:-:S02]  /*0920*/  CS2R R244, SRZ ;  /* 0x0000000000f47805 */ /* 0x000fc4000001ff00 */
        /* <DEDUP_REMOVED lines=8> */
[----:B------:R-:W-:Y:S02]  /*09b0*/  MOV R252, RZ ;  /* 0x000000ff00fc7202 */ /* 0x000fe40000000f00 */
        /* <DEDUP_REMOVED lines=9> */
[----:B------:R1:W5:Y:S01]  /*0a50*/  LDG.E.128 R64, desc[UR4][R2.64+0xc10] ;  /* 0x000c100402407981 */ /* 0x000362000c1e1d00 */
        /* <DEDUP_REMOVED lines=26> */
[----:B-1----:R-:W-:Y:S01]  /*0c00*/  MOV R3, RZ ;  /* 0x000000ff00037202 */ /* 0x002fe20000000f00 */
[----:B------:R-:W5:Y:S01]  /*0c10*/  LDG.E.128 R36, desc[UR4][R4.64+0xc00] ;  /* 0x000c000404247981 */ /* 0x000f62000c1e1d00 */
[----:B------:R-:W-:-:S03]  /*0c20*/  LOP3.LUT R135, R116, 0x1f, RZ, 0xc0, !PT ;  /* 0x0000001f74877812 */ /* 0x000fc600078ec0ff */
[----:B------:R1:W5:Y:S02]  /*0c30*/  LDG.E.128 R32, desc[UR4][R4.64+0xc10] ;  /* 0x000c100404207981 */ /* 0x000364000c1e1d00 */
[----:B01----:R-:W-:-:S07]  /*0c40*/  CS2R R4, SRZ ;  /* 0x0000000000047805 */ /* 0x003fce000001ff00 */
.L_x_760:
[----:B0-----:R-:W0:Y:S01]  /*0c50*/  LDC.64 R216, c[0x0][0x238] ;  /* 0x00008e00ffd87b82 */ /* 0x001e220000000a00 */
[----:B------:R-:W-:Y:S01]  /*0c60*/  IMAD R0, R194, UR10, RZ ;  /* 0x0000000ac2007c24 */ /* 0x000fe2000f8e02ff */
[----:B------:R-:W2:Y:S04]  /*0c70*/  LDL.LU R208, [R1+0xc] ;  /* 0x00000c0001d07983 */ /* 0x000ea80000300800 */
[----:B------:R-:W-:Y:S01]  /*0c80*/  SHF.R.S32.HI R123, RZ, 0x1f, R0 ;  /* 0x0000001fff7b7819 */ /* 0x000fe20000011400 */
[----:B------:R-:W3:Y:S01]  /*0c90*/  LDL.LU R222, [R1+0x14] ;  /* 0x0000140001de7983 */ /* 0x000ee20000300800 */
[----:B------:R-:W1:Y:S02]  /*0ca0*/  LDC.64 R120, c[0x0][0x250] ;  /* 0x00009400ff787b82 */ /* 0x000e640000000a00 */
[----:B------:R-:W-:Y:S01]  /*0cb0*/  LEA.HI R0, R123, R0, RZ, 0x3 ;  /* 0x000000007b007211 */ /* 0x000fe200078f18ff */
[----:B------:R-:W4:Y:S03]  /*0cc0*/  LDL.LU R215, [R1+0x4] ;  /* 0x0000040001d77983 */ /* 0x000f260000300800 */
[----:B------:R-:W-:Y:S01]  /*0cd0*/  LEA.HI.SX32 R197, R0, R135, 0x1d ;  /* 0x0000008700c57211 */ /* 0x000fe200078feaff */
[----:B------:R-:W4:Y:S01]  /*0ce0*/  LDL.LU R235, [R1+0x2c] ;  /* 0x00002c0001eb7983 */ /* 0x000f220000300800 */
[----:B------:R-:W1:Y:S02]  /*0cf0*/  LDC.64 R218, c[0x0][0x2c0] ;  /* 0x0000b000ffda7b82 */ /* 0x000e640000000a00 */
[----:B------:R-:W-:-:S02]  /*0d00*/  IADD3 R196, R197, 0x20, RZ ;  /* 0x00000020c5c47810 */ /* 0x000fc40007ffe0ff */
[----:B------:R-:W-:-:S04]  /*0d10*/  IADD3 R0, R197, 0x20, RZ ;  /* 0x00000020c5007810 */ /* 0x000fc80007ffe0ff */
[----:B------:R-:W1:Y:S01]  /*0d20*/  LDC.64 R198, c[0x0][0x258] ;  /* 0x00009600ffc67b82 */ /* 0x000e620000000a00 */
[----:B0-----:R-:W-:-:S06]  /*0d30*/  IMAD.WIDE.U32 R144, R196, 0x10, R216 ;  /* 0x00000010c4907825 */ /* 0x001fcc00078e00d8 */
[----:B------:R-:W2:Y:S01]  /*0d40*/  LDG.E.128 R144, desc[UR4][R144.64] ;  /* 0x0000000490907981 */ /* 0x000ea2000c1e1d00 */
[----:B------:R-:W0:Y:S01]  /*0d50*/  LDC.64 R220, c[0x0][0x2b8] ;  /* 0x0000ae00ffdc7b82 */ /* 0x000e220000000a00 */
[----:B-1----:R-:W-:-:S05]  /*0d60*/  IMAD.WIDE R120, R194, 0x4, R120 ;  /* 0x00000004c2787825 */ /* 0x002fca00078e0278 */
[----:B------:R1:W3:Y:S01]  /*0d70*/  LDG.E R200, desc[UR4][R120.64] ;  /* 0x0000000478c87981 */ /* 0x0002e2000c1e1900 */
[----:B------:R-:W-:Y:S01]  /*0d80*/  IMAD.WIDE.U32 R148, R0, 0x10, R218 ;  /* 0x0000001000947825 */ /* 0x000fe200078e00da */
[----:B------:R-:W1:Y:S05]  /*0d90*/  LDC.U8 R201, c[0x0][0x2a0] ;  /* 0x0000a800ffc97b82 */ /* 0x000e6a0000000000 */
[----:B------:R-:W4:Y:S01]  /*0da0*/  LDG.E.128 R148, desc[UR4][R148.64] ;  /* 0x0000000494947981 */ /* 0x000f22000c1e1d00 */
[----:B------:R-:W-:Y:S02]  /*0db0*/  IMAD.WIDE R198, R194, 0x4, R198 ;  /* 0x00000004c2c67825 */ /* 0x000fe400078e02c6 */
[----:B------:R-:W4:Y:S04]  /*0dc0*/  @P0 LDC.64 R188, c[0x0][0x2c8] ;  /* 0x0000b200ffbc0b82 */ /* 0x000f280000000a00 */
[----:B------:R-:W4:Y:S01]  /*0dd0*/  LDG.E R198, desc[UR4][R198.64] ;  /* 0x00000004c6c67981 */ /* 0x000f22000c1e1900 */
[----:B0-----:R-:W-:-:S06]  /*0de0*/  IMAD.WIDE.U32 R152, R0, 0x10, R220 ;  /* 0x0000001000987825 */ /* 0x001fcc00078e00dc */
[----:B------:R-:W4:Y:S01]  /*0df0*/  LDG.E.128 R152, desc[UR4][R152.64] ;  /* 0x0000000498987981 */ /* 0x000f22000c1e1d00 */
[----:B-1----:R-:W-:Y:S01]  /*0e00*/  ISETP.NE.AND P1, PT, R201, RZ, PT ;  /* 0x000000ffc900720c */ /* 0x002fe20003f25270 */
[----:B------:R-:W-:-:S04]  /*0e10*/  IMAD.WIDE.U32 R120, R197, 0x10, R216 ;  /* 0x00000010c5787825 */ /* 0x000fc800078e00d8 */
[C---:B------:R-:W-:Y:S02]  /*0e20*/  IMAD.WIDE.U32 R124, R197.reuse, 0x10, R218 ;  /* 0x00000010c57c7825 */ /* 0x040fe400078e00da */
[----:B------:R-:W4:Y:S02]  /*0e30*/  LDG.E.128 R120, desc[UR4][R120.64] ;  /* 0x0000000478787981 */ /* 0x000f24000c1e1d00 */
[----:B------:R-:W-:Y:S02]  /*0e40*/  IMAD.WIDE.U32 R128, R197, 0x10, R220 ;  /* 0x00000010c5807825 */ /* 0x000fe400078e00dc */
[----:B------:R-:W4:Y:S04]  /*0e50*/  LDG.E.128 R124, desc[UR4][R124.64] ;  /* 0x000000047c7c7981 */ /* 0x000f28000c1e1d00 */
[----:B------:R-:W4:Y:S01]  /*0e60*/  LDG.E.128 R128, desc[UR4][R128.64] ;  /* 0x0000000480807981 */ /* 0x000f22000c1e1d00 */
[----:B--2---:R-:W-:-:S02]  /*0e70*/  SHF.L.U32 R204, R145, 0x10, RZ ;  /* 0x0000001091cc7819 */ /* 0x004fc400000006ff */
[----:B---3--:R-:W-:-:S05]  /*0e80*/  FSEL R200, R200, RZ, !P1 ;  /* 0x000000ffc8c87208 */ /* 0x008fca0004800000 */
[----:B------:R-:W-:Y:S01]  /*0e90*/  FADD.FTZ R204, -R200, R204 ;  /* 0x000000ccc8cc7221 */ /* 0x000fe20000010100 */
[----:B----4-:R-:W-:Y:S02]  /*0ea0*/  SHF.L.U32 R206, R148, 0x10, RZ ;  /* 0x0000001094ce7819 */ /* 0x010fe400000006ff */
[----:B------:R-:W-:-:S03]  /*0eb0*/  SHF.L.U32 R211, R149, 0x10, RZ ;  /* 0x0000001095d37819 */ /* 0x000fc600000006ff */
[----:B------:R-:W-:Y:S01]  /*0ec0*/  FADD.FTZ R208, R206, R208 ;  /* 0x000000d0ced07221 */ /* 0x000fe20000010000 */
[----:B------:R-:W-:Y:S01]  /*0ed0*/  FMUL.FTZ R204, R198, R204 ;  /* 0x000000ccc6cc7220 */ /* 0x000fe20000410000 */
[----:B------:R-:W-:-:S03]  /*0ee0*/  FADD.FTZ R222, R211, R222 ;  /* 0x000000ded3de7221 */ /* 0x000fc60000010000 */
[----:B------:R-:W-:Y:S01]  /*0ef0*/  STL [R1+0xc], R208 ;  /* 0x00000cd001007387 */ /* 0x000fe20000100800 */
[----:B------:R-:W-:-:S03]  /*0f00*/  FFMA.FTZ R215, R204, R211, R215 ;  /* 0x000000d3ccd77223 */ /* 0x000fc600000100d7 */
[----:B------:R-:W2:Y:S04]  /*0f10*/  LDL.LU R234, [R1+0x1c] ;  /* 0x00001c0001ea7983 */ /* 0x000ea80000300800 */
[----:B------:R-:W3:Y:S04]  /*0f20*/  LDL.LU R233, [R1+0x34] ;  /* 0x0000340001e97983 */ /* 0x000ee80000300800 */
[----:B------:R-:W4:Y:S04]  /*0f30*/  LDL.LU R227, [R1+0x24] ;  /* 0x0000240001e37983 */ /* 0x000f280000300800 */
[----:B------:R-:W-:Y:S04]  /*0f40*/  STL [R1+0x14], R222 ;  /* 0x000014de01007387 */ /* 0x000fe80000100800 */
[----:B------:R0:W-:Y:S01]  /*0f50*/  STL [R1+0x4], R215 ;  /* 0x000004d701007387 */ /* 0x0001e20000100800 */
[----:B------:R-:W-:-:S02]  /*0f60*/  SHF.L.U32 R202, R153, 0x10, RZ ;  /* 0x0000001099ca7819 */ /* 0x000fc400000006ff */
[----:B------:R-:W-:Y:S01]  /*0f70*/  PRMT R212, R153, 0x7632, R212 ;  /* 0x0000763299d47816 */ /* 0x000fe200000000d4 */
[----:B0-----:R-:W4:Y:S04]  /*0f80*/  LDL.LU R215, [R1+0x8] ;  /* 0x0000080001d77983 */ /* 0x001f280000300800 */
[----:B------:R-:W4:Y:S04]  /*0f90*/  LDL.LU R226, [R1+0x10] ;  /* 0x0000100001e27983 */ /* 0x000f280000300800 */
[----:B------:R-:W4:Y:S04]  /*0fa0*/  LDL.LU R225, [R1] ;  /* 0x0000000001e17983 */ /* 0x000f280000300800 */
[----:B------:R-:W4:Y:S04]  /*0fb0*/  LDL.LU R223, [R1+0x28] ;  /* 0x0000280001df7983 */ /* 0x000f280000300800 */
[----:B------:R-:W4:Y:S04]  /*0fc0*/  LDL.LU R222, [R1+0x18] ;  /* 0x0000180001de7983 */ /* 0x000f280000300800 */
[----:B------:R-:W4:Y:S01]  /*0fd0*/  LDL.LU R153, [R1+0x30] ;  /* 0x0000300001997983 */ /* 0x000f220000300800 */
[----:B------:R-:W-:-:S05]  /*0fe0*/  SHF.L.U32 R199, R144, 0x10, RZ ;  /* 0x0000001090c77819 */ /* 0x000fca00000006ff */
[----:B------:R-:W-:-:S04]  /*0ff0*/  FADD.FTZ R199, -R200, R199 ;  /* 0x000000c7c8c77221 */ /* 0x000fc80000010100 */
[----:B------:R-:W-:Y:S01]  /*1000*/  FMUL.FTZ R199, R198, R199 ;  /* 0x000000c7c6c77220 */ /* 0x000fe20000410000 */
[-C--:B-----5:R-:W-:Y:S01]  /*1010*/  FMUL.FTZ R201, R52, R206.reuse ;  /* 0x000000ce34c97220 */ /* 0x0a0fe20000410000 */
[C---:B------:R-:W-:Y:S02]  /*1020*/  SHF.L.U32 R205, R152.reuse, 0x10, RZ ;  /* 0x0000001098cd7819 */ /* 0x040fe400000006ff */
[----:B------:R-:W-:Y:S01]  /*1030*/  FFMA.FTZ R252, R199, R206, R252 ;  /* 0x000000cec7fc7223 */ /* 0x000fe200000100fc */
[----:B------:R-:W-:Y:S02]  /*1040*/  PRMT R206, R152, 0x7632, R206 ;  /* 0x0000763298ce7816 */ /* 0x000fe400000000ce */
[----:B------:R-:W4:Y:S01]  /*1050*/  LDL.LU R152, [R1+0x20] ;  /* 0x0000200001987983 */ /* 0x000f220000300800 */
[----:B------:R-:W-:Y:S01]  /*1060*/  SHF.L.U32 R203, R146, 0x10, RZ ;  /* 0x0000001092cb7819 */ /* 0x000fe200000006ff */
[----:B------:R-:W-:Y:S01]  /*1070*/  FADD.FTZ R162, R205, R162 ;  /* 0x000000a2cda27221 */ /* 0x000fe20000010000 */
[----:B------:R-:W-:Y:S01]  /*1080*/  SHF.L.U32 R210, R150, 0x10, RZ ;  /* 0x0000001096d27819 */ /* 0x000fe200000006ff */
[----:B------:R-:W-:Y:S01]  /*1090*/  FFMA.FTZ R12, R199, R205, R12 ;  /* 0x000000cdc70c7223 */ /* 0x000fe2000001000c */
[----:B------:R-:W-:Y:S01]  /*10a0*/  FMUL.FTZ R207, R54, R211 ;  /* 0x000000d336cf7220 */ /* 0x000fe20000410000 */
[----:B------:R-:W-:Y:S01]  /*10b0*/  FADD.FTZ R203, -R200, R203 ;  /* 0x000000cbc8cb7221 */ /* 0x000fe20000010100 */
[----:B------:R-:W-:Y:S01]  /*10c0*/  FFMA.FTZ R205, R84, R205, R201 ;  /* 0x000000cd54cd7223 */ /* 0x000fe200000100c9 */
[----:B------:R-:W-:Y:S01]  /*10d0*/  SHF.L.U32 R201, R154, 0x10, RZ ;  /* 0x000000109ac97819 */ /* 0x000fe200000006ff */
[----:B------:R-:W-:-:S04]  /*10e0*/  @P0 IMAD.WIDE.U32 R188, R0, 0x10, R188 ;  /* 0x0000001000bc0825 */ /* 0x000fc800078e00bc */
[----:B------:R-:W-:Y:S01]  /*10f0*/  FADD.FTZ R164, R202, R164 ;  /* 0x000000a4caa47221 */ /* 0x000fe20000010000 */
[----:B------:R-:W-:Y:S01]  /*1100*/  FMUL.FTZ R203, R198, R203 ;  /* 0x000000cbc6cb7220 */ /* 0x000fe20000410000 */
[----:B------:R-:W-:Y:S01]  /*1110*/  FFMA.FTZ R14, R204, R202, R14 ;  /* 0x000000cacc0e7223 */ /* 0x000fe2000001000e */
[----:B------:R-:W-:Y:S01]  /*1120*/  FMUL.FTZ R0, R48, R210 ;  /* 0x000000d230007220 */ /* 0x000fe20000410000 */
[--C-:B------:R-:W-:Y:S01]  /*1130*/  FFMA.FTZ R202, R86, R202, R207.reuse ;  /* 0x000000ca56ca7223 */ /* 0x100fe200000100cf */
[----:B------:R-:W-:Y:S01]  /*1140*/  SHF.L.U32 R209, R147, 0x10, RZ ;  /* 0x0000001093d17819 */ /* 0x000fe200000006ff */
[----:B------:R-:W-:Y:S01]  /*1150*/  FADD.FTZ R248, R201, R248 ;  /* 0x000000f8c9f87221 */ /* 0x000fe20000010000 */
[----:B------:R-:W-:Y:S01]  /*1160*/  PRMT R207, R144, 0x7632, R207 ;  /* 0x0000763290cf7816 */ /* 0x000fe200000000cf */
[-C--:B------:R-:W-:Y:S01]  /*1170*/  FFMA.FTZ R16, R203, R201.reuse, R16 ;  /* 0x000000c9cb107223 */ /* 0x080fe20000010010 */
[----:B------:R-:W-:Y:S01]  /*1180*/  FFMA.FTZ R201, R80, R201, R0 ;  /* 0x000000c950c97223 */ /* 0x000fe20000010000 */
[----:B------:R-:W-:Y:S01]  /*1190*/  SHF.L.U32 R0, R151, 0x10, RZ ;  /* 0x0000001097007819 */ /* 0x000fe200000006ff */
[----:B------:R-:W-:Y:S01]  /*11a0*/  FADD.FTZ R209, -R200, R209 ;  /* 0x000000d1c8d17221 */ /* 0x000fe20000010100 */
[----:B------:R-:W-:-:S02]  /*11b0*/  SHF.L.U32 R207, R207, 0x10, RZ ;  /* 0x00000010cfcf7819 */ /* 0x000fc400000006ff */
[----:B------:R-:W-:Y:S01]  /*11c0*/  PRMT R148, R148, 0x7632, R148 ;  /* 0x0000763294947816 */ /* 0x000fe20000000094 */
[----:B------:R-:W-:Y:S01]  /*11d0*/  FMUL.FTZ R209, R198, R209 ;  /* 0x000000d1c6d17220 */ /* 0x000fe20000410000 */
[----:B------:R-:W-:Y:S01]  /*11e0*/  SHF.L.U32 R208, R155, 0x10, RZ ;  /* 0x000000109bd07819 */ /* 0x000fe200000006ff */
[----:B------:R-:W-:Y:S01]  /*11f0*/  FMUL.FTZ R144, R50, R0 ;  /* 0x0000000032907220 */ /* 0x000fe20000410000 */
[----:B------:R-:W-:Y:S01]  /*1200*/  SHF.L.U32 R148, R148, 0x10, RZ ;  /* 0x0000001094947819 */ /* 0x000fe200000006ff */
[----:B------:R-:W-:Y:S01]  /*1210*/  FADD.FTZ R207, -R200, R207 ;  /* 0x000000cfc8cf7221 */ /* 0x000fe20000010100 */
[----:B------:R-:W-:Y:S01]  /*1220*/  SHF.L.U32 R206, R206, 0x10, RZ ;  /* 0x00000010cece7819 */ /* 0x000fe200000006ff */
[----:B------:R-:W-:Y:S01]  /*1230*/  FADD.FTZ R250, R208, R250 ;  /* 0x000000fad0fa7221 */ /* 0x000fe20000010000 */
[-C--:B------:R-:W-:Y:S01]  /*1240*/  FFMA.FTZ R18, R209, R208.reuse, R18 ;  /* 0x000000d0d1127223 */ /* 0x080fe20000010012 */
[----:B------:R-:W-:Y:S01]  /*1250*/  FFMA.FTZ R208, R82, R208, R144 ;  /* 0x000000d052d07223 */ /* 0x000fe20000010090 */
[----:B------:R-:W-:Y:S01]  /*1260*/  FMUL.FTZ R207, R198, R207 ;  /* 0x000000cfc6cf7220 */ /* 0x000fe20000410000 */
[----:B------:R-:W-:Y:S01]  /*1270*/  FMUL.FTZ R144, R53, R148 ;  /* 0x0000009435907220 */ /* 0x000fe20000410000 */
[----:B------:R-:W-:Y:S01]  /*1280*/  FADD.FTZ R161, R206, R161 ;  /* 0x000000a1cea17221 */ /* 0x000fe20000010000 */
[----:B------:R-:W-:Y:S01]  /*1290*/  PRMT R213, R145, 0x7632, R213 ;  /* 0x0000763291d57816 */ /* 0x000fe200000000d5 */
[-C--:B------:R-:W-:Y:S01]  /*12a0*/  FFMA.FTZ R11, R207, R206.reuse, R11 ;  /* 0x000000cecf0b7223 */ /* 0x080fe2000001000b */
[--C-:B------:R-:W-:Y:S01]  /*12b0*/  FFMA.FTZ R206, R85, R206, R144.reuse ;  /* 0x000000ce55ce7223 */ /* 0x100fe20000010090 */
[----:B------:R-:W-:-:S02]  /*12c0*/  PRMT R144, R146, 0x7632, R144 ;  /* 0x0000763292907816 */ /* 0x000fc40000000090 */
[----:B------:R-:W-:Y:S02]  /*12d0*/  IADD3 R195, R197, 0x40, RZ ;  /* 0x00000040c5c37810 */ /* 0x000fe40007ffe0ff */
[----:B------:R-:W-:Y:S02]  /*12e0*/  PRMT R149, R149, 0x7632, R149 ;  /* 0x0000763295957816 */ /* 0x000fe40000000095 */
[----:B------:R-:W-:Y:S01]  /*12f0*/  PRMT R150, R150, 0x7632, R150 ;  /* 0x0000763296967816 */ /* 0x000fe20000000096 */
[----:B------:R-:W-:Y:S01]  /*1300*/  FADD.FTZ R235, R210, R235 ;  /* 0x000000ebd2eb7221 */ /* 0x000fe20000010000 */
[----:B------:R-:W-:Y:S01]  /*1310*/  SHF.L.U32 R213, R213, 0x10, RZ ;  /* 0x00000010d5d57819 */ /* 0x000fe200000006ff */
[----:B------:R0:W5:Y:S01]  /*1320*/  @P0 LDG.E.128 R96, desc[UR4][R188.64] ;  /* 0x00000004bc600981 */ /* 0x000162000c1e1d00 */
[----:B------:R-:W-:Y:S01]  /*1330*/  SHF.L.U32 R144, R144, 0x10, RZ ;  /* 0x0000001090907819 */ /* 0x000fe200000006ff */
[----:B------:R-:W-:Y:S01]  /*1340*/  IMAD.WIDE.U32 R132, R195, 0x10, R216 ;  /* 0x00000010c3847825 */ /* 0x000fe200078e00d8 */
[----:B------:R-:W-:-:S03]  /*1350*/  IADD3 R2, R197, 0x40, RZ ;  /* 0x00000040c5027810 */ /* 0x000fc60007ffe0ff */
[C---:B------:R-:W-:Y:S01]  /*1360*/  FADD.FTZ R213, -R200.reuse, R213 ;  /* 0x000000d5c8d57221 */ /* 0x040fe20000010100 */
[----:B------:R-:W-:Y:S01]  /*1370*/  SHF.L.U32 R149, R149, 0x10, RZ ;  /* 0x0000001095957819 */ /* 0x000fe200000006ff */
[----:B------:R-:W-:Y:S01]  /*1380*/  FADD.FTZ R144, -R200, R144 ;  /* 0x00000090c8907221 */ /* 0x000fe20000010100 */
[----:B------:R-:W-:Y:S01]  /*1390*/  SHF.L.U32 R150, R150, 0x10, RZ ;  /* 0x0000001096967819 */ /* 0x000fe200000006ff */
[----:B------:R-:W-:Y:S01]  /*13a0*/  FMUL.FTZ R213, R198, R213 ;  /* 0x000000d5c6d57220 */ /* 0x000fe20000410000 */
[----:B------:R-:W-:Y:S01]  /*13b0*/  PRMT R151, R151, 0x7632, R151 ;  /* 0x0000763297977816 */ /* 0x000fe20000000097 */
[----:B------:R-:W4:Y:S01]  /*13c0*/  LDG.E.128 R132, desc[UR4][R132.64] ;  /* 0x0000000484847981 */ /* 0x000f22000c1e1d00 */
[----:B------:R-:W-:-:S04]  /*13d0*/  IMAD.WIDE.U32 R140, R2, 0x10, R220 ;  /* 0x00000010028c7825 */ /* 0x000fc800078e00dc */
[----:B------:R-:W-:Y:S01]  /*13e0*/  FMUL.FTZ R211, R198, R144 ;  /* 0x00000090c6d37220 */ /* 0x000fe20000410000 */
[----:B------:R1:W-:Y:S01]  /*13f0*/  STL [R1+0x2c], R235 ;  /* 0x00002ceb01007387 */ /* 0x0003e20000100800 */
[----:B------:R-:W-:-:S03]  /*1400*/  IMAD.WIDE.U32 R136, R2, 0x10, R218 ;  /* 0x0000001002887825 */ /* 0x000fc600078e00da */
[----:B------:R-:W4:Y:S04]  /*1410*/  LDG.E.128 R140, desc[UR4][R140.64] ;  /* 0x000000048c8c7981 */ /* 0x000f28000c1e1d00 */
[----:B------:R-:W4:Y:S01]  /*1420*/  LDG.E.128 R136, desc[UR4][R136.64] ;  /* 0x0000000488887981 */ /* 0x000f22000c1e1d00 */
[----:B--2---:R-:W-:Y:S01]  /*1430*/  FFMA.FTZ R234, R203, R210, R234 ;  /* 0x000000d2cbea7223 */ /* 0x004fe200000100ea */
[----:B---3--:R-:W-:-:S04]  /*1440*/  FADD.FTZ R233, R0, R233 ;  /* 0x000000e900e97221 */ /* 0x008fc80000010000 */
[----:B------:R2:W-:Y:S01]  /*1450*/  STL [R1+0x1c], R234 ;  /* 0x00001cea01007387 */ /* 0x0005e20000100800 */
[----:B----4-:R-:W-:Y:S01]  /*1460*/  FFMA.FTZ R227, R209, R0, R227 ;  /* 0x00000000d1e37223 */ /* 0x010fe200000100e3 */
[----:B------:R-:W-:Y:S02]  /*1470*/  SHF.L.U32 R0, R151, 0x10, RZ ;  /* 0x0000001097007819 */ /* 0x000fe400000006ff */
[----:B------:R3:W-:Y:S04]  /*1480*/  STL [R1+0x34], R233 ;  /* 0x000034e901007387 */ /* 0x0007e80000100800 */
[----:B------:R-:W-:Y:S01]  /*1490*/  STL [R1+0x24], R227 ;  /* 0x000024e301007387 */ /* 0x000fe20000100800 */
[----:B------:R-:W-:Y:S01]  /*14a0*/  FADD.FTZ R215, R148, R215 ;  /* 0x000000d794d77221 */ /* 0x000fe20000010000 */
[----:B------:R-:W-:-:S04]  /*14b0*/  FADD.FTZ R226, R149, R226 ;  /* 0x000000e295e27221 */ /* 0x000fc80000010000 */
[----:B------:R4:W-:Y:S01]  /*14c0*/  STL [R1+0x8], R215 ;  /* 0x000008d701007387 */ /* 0x0009e20000100800 */
[----:B------:R-:W-:-:S03]  /*14d0*/  FFMA.FTZ R225, R213, R149, R225 ;  /* 0x00000095d5e17223 */ /* 0x000fc600000100e1 */
[----:B------:R-:W-:Y:S01]  /*14e0*/  STL [R1+0x10], R226 ;  /* 0x000010e201007387 */ /* 0x000fe20000100800 */
[----:B------:R-:W-:-:S03]  /*14f0*/  FADD.FTZ R223, R150, R223 ;  /* 0x000000df96df7221 */ /* 0x000fc60000010000 */
[----:B------:R-:W-:Y:S01]  /*1500*/  STL [R1], R225 ;  /* 0x000000e101007387 */ /* 0x000fe20000100800 */
[----:B------:R-:W-:-:S03]  /*1510*/  FFMA.FTZ R222, R211, R150, R222 ;  /* 0x00000096d3de7223 */ /* 0x000fc600000100de */
[----:B------:R-:W-:Y:S01]  /*1520*/  STL [R1+0x28], R223 ;  /* 0x000028df01007387 */ /* 0x000fe20000100800 */
[----:B------:R-:W-:-:S03]  /*1530*/  FADD.FTZ R153, R0, R153 ;  /* 0x0000009900997221 */ /* 0x000fc60000010000 */
[----:B------:R-:W-:Y:S04]  /*1540*/  STL [R1+0x18], R222 ;  /* 0x000018de01007387 */ /* 0x000fe80000100800 */
[----:B-1----:R-:W4:Y:S04]  /*1550*/  LDL.LU R235, [R1+0x44] ;  /* 0x0000440001eb7983 */ /* 0x002f280000300800 */
[----:B--2---:R-:W2:Y:S04]  /*1560*/  LDL.LU R234, [R1+0x60] ;  /* 0x0000600001ea7983 */ /* 0x004ea80000300800 */
[----:B------:R-:W-:Y:S04]  /*1570*/  STL [R1+0x30], R153 ;  /* 0x0000309901007387 */ /* 0x000fe80000100800 */
[----:B---3--:R-:W3:Y:S01]  /*1580*/  LDL.LU R233, [R1+0x54] ;  /* 0x0000540001e97983 */ /* 0x008ee20000300800 */
[----:B------:R-:W-:Y:S01]  /*1590*/  SHF.L.U32 R212, R212, 0x10, RZ ;  /* 0x00000010d4d47819 */ /* 0x000fe200000006ff */
[----:B------:R-:W-:Y:S01]  /*15a0*/  FMUL.FTZ R145, R55, R149 ;  /* 0x0000009537917220 */ /* 0x000fe20000410000 */
[----:B------:R-:W-:-:S03]  /*15b0*/  PRMT R147, R147, 0x7632, R147 ;  /* 0x0000763293937816 */ /* 0x000fc60000000093 */
[----:B------:R-:W-:Y:S01]  /*15c0*/  FADD.FTZ R163, R212, R163 ;  /* 0x000000a3d4a37221 */ /* 0x000fe20000010000 */
[-C--:B------:R-:W-:Y:S01]  /*15d0*/  FFMA.FTZ R13, R213, R212.reuse, R13 ;  /* 0x000000d4d50d7223 */ /* 0x080fe2000001000d */
[----:B------:R-:W-:Y:S02]  /*15e0*/  FFMA.FTZ R212, R87, R212, R145 ;  /* 0x000000d457d47223 */ /* 0x000fe40000010091 */
[----:B------:R-:W1:Y:S01]  /*15f0*/  @P0 LDC.64 R144, c[0x0][0x2c8] ;  /* 0x0000b200ff900b82 */ /* 0x000e620000000a00 */
[----:B------:R-:W-:Y:S02]  /*1600*/  SHF.L.U32 R147, R147, 0x10, RZ ;  /* 0x0000001093937819 */ /* 0x000fe400000006ff */
[----:B------:R-:W-:-:S03]  /*1610*/  PRMT R214, R155, 0x7632, R214 ;  /* 0x000076329bd67816 */ /* 0x000fc600000000d6 */
[----:B------:R-:W-:Y:S01]  /*1620*/  FADD.FTZ R147, -R200, R147 ;  /* 0x00000093c8937221 */ /* 0x000fe20000010100 */
[----:B------:R-:W-:Y:S01]  /*1630*/  SHF.L.U32 R214, R214, 0x10, RZ ;  /* 0x00000010d6d67819 */ /* 0x000fe200000006ff */
[----:B------:R-:W-:Y:S01]  /*1640*/  FFMA.FTZ R251, R207, R148, R251 ;  /* 0x00000094cffb7223 */ /* 0x000fe200000100fb */
[----:B------:R-:W-:Y:S01]  /*1650*/  FMUL.FTZ R148, R51, R0 ;  /* 0x0000000033947220 */ /* 0x000fe20000410000 */
[----:B----4-:R-:W-:Y:S02]  /*1660*/  FMUL.FTZ R215, R198, R147 ;  /* 0x00000093c6d77220 */ /* 0x010fe40000410000 */
[----:B------:R-:W-:Y:S02]  /*1670*/  FADD.FTZ R249, R214, R249 ;  /* 0x000000f9d6f97221 */ /* 0x000fe40000010000 */
[-C--:B------:R-:W-:Y:S01]  /*1680*/  FFMA.FTZ R17, R215, R214.reuse, R17 ;  /* 0x000000d6d7117223 */ /* 0x080fe20000010011 */
[----:B------:R-:W-:Y:S01]  /*1690*/  FFMA.FTZ R214, R83, R214, R148 ;  /* 0x000000d653d67223 */ /* 0x000fe20000010094 */
[----:B------:R-:W-:Y:S01]  /*16a0*/  SHF.L.U32 R148, R120, 0x10, RZ ;  /* 0x0000001078947819 */ /* 0x000fe200000006ff */
[----:B------:R-:W-:Y:S01]  /*16b0*/  FFMA.FTZ R152, R215, R0, R152 ;  /* 0x00000000d7987223 */ /* 0x000fe20000010098 */
[----:B------:R-:W-:Y:S01]  /*16c0*/  FMUL.FTZ R210, R49, R150 ;  /* 0x0000009631d27220 */ /* 0x000fe20000410000 */
[----:B------:R-:W-:-:S02]  /*16d0*/  SHF.L.U32 R150, R124, 0x10, RZ ;  /* 0x000000107c967819 */ /* 0x000fc400000006ff */
[----:B------:R-:W-:Y:S01]  /*16e0*/  FADD.FTZ R0, R148, -R200 ;  /* 0x800000c894007221 */ /* 0x000fe20000010000 */
[----:B-1----:R-:W-:Y:S01]  /*16f0*/  @P0 IMAD.WIDE.U32 R144, R197, 0x10, R144 ;  /* 0x00000010c5900825 */ /* 0x002fe200078e0090 */
[----:B0-----:R-:W-:-:S03]  /*1700*/  SHF.L.U32 R189, R128, 0x10, RZ ;  /* 0x0000001080bd7819 */ /* 0x001fc600000006ff */
[----:B------:R-:W-:Y:S01]  /*1710*/  FMUL.FTZ R0, R198, R0 ;  /* 0x00000000c6007220 */ /* 0x000fe20000410000 */
[----:B------:R-:W-:Y:S02]  /*1720*/  SHF.L.U32 R151, R121, 0x10, RZ ;  /* 0x0000001079977819 */ /* 0x000fe400000006ff */
[----:B------:R-:W-:Y:S01]  /*1730*/  IADD3 R188, R197, 0x60, RZ ;  /* 0x00000060c5bc7810 */ /* 0x000fe20007ffe0ff */
[----:B------:R0:W5:Y:S01]  /*1740*/  @P0 LDG.E.128 R100, desc[UR4][R144.64] ;  /* 0x0000000490640981 */ /* 0x000162000c1e1d00 */
[----:B------:R-:W-:Y:S01]  /*1750*/  FADD.FTZ R239, R150, R239 ;  /* 0x000000ef96ef7221 */ /* 0x000fe20000010000 */
[CC--:B------:R-:W-:Y:S01]  /*1760*/  FFMA.FTZ R174, R0.reuse, R150.reuse, R174 ;  /* 0x0000009600ae7223 */ /* 0x0c0fe200000100ae */
[----:B------:R-:W-:Y:S01]  /*1770*/  FADD.FTZ R30, R189, R30 ;  /* 0x0000001ebd1e7221 */ /* 0x000fe20000010000 */
[-C--:B------:R-:W-:Y:S01]  /*1780*/  FFMA.FTZ R4, R0, R189.reuse, R4 ;  /* 0x000000bd00047223 */ /* 0x080fe20000010004 */
[----:B------:R-:W-:Y:S01]  /*1790*/  FADD.FTZ R151, -R200, R151 ;  /* 0x00000097c8977221 */ /* 0x000fe20000010100 */
[----:B------:R1:W-:Y:S01]  /*17a0*/  STL [R1+0x20], R152 ;  /* 0x0000209801007387 */ /* 0x0003e20000100800 */
[----:B------:R-:W-:Y:S01]  /*17b0*/  PRMT R120, R120, 0x7632, R120 ;  /* 0x0000763278787816 */ /* 0x000fe20000000078 */
[----:B------:R-:W4:Y:S01]  /*17c0*/  @P0 LDC.64 R148, c[0x0][0x2c8] ;  /* 0x0000b200ff940b82 */ /* 0x000f220000000a00 */
[----:B0-----:R-:W-:Y:S01]  /*17d0*/  FMUL.FTZ R144, R60, R150 ;  /* 0x000000963c907220 */ /* 0x001fe20000410000 */
[----:B------:R-:W-:Y:S01]  /*17e0*/  SHF.L.U32 R150, R125, 0x10, RZ ;  /* 0x000000107d967819 */ /* 0x000fe200000006ff */
[----:B------:R-:W4:Y:S02]  /*17f0*/  LDL.LU R227, [R1+0x4c] ;  /* 0x00004c0001e37983 */ /* 0x000f240000300800 */
[----:B------:R-:W-:Y:S01]  /*1800*/  FFMA.FTZ R189, R92, R189, R144 ;  /* 0x000000bd5cbd7223 */ /* 0x000fe20000010090 */
[----:B------:R-:W-:Y:S01]  /*1810*/  IMAD.WIDE.U32 R144, R188, 0x10, R216 ;  /* 0x00000010bc907825 */ /* 0x000fe200078e00d8 */
[----:B------:R-:W-:-:S03]  /*1820*/  SHF.L.U32 R216, R129, 0x10, RZ ;  /* 0x0000001081d87819 */ /* 0x000fc600000006ff */
[----:B------:R-:W-:Y:S01]  /*1830*/  FMUL.FTZ R217, R198, R151 ;  /* 0x00000097c6d97220 */ /* 0x000fe20000410000 */
[----:B------:R-:W-:Y:S01]  /*1840*/  FMUL.FTZ R151, R62, R150 ;  /* 0x000000963e977220 */ /* 0x000fe20000410000 */
[----:B-1----:R-:W-:Y:S01]  /*1850*/  IMAD.WIDE.U32 R152, R188, 0x10, R220 ;  /* 0x00000010bc987825 */ /* 0x002fe200078e00dc */
[----:B------:R-:W-:-:S03]  /*1860*/  SHF.L.U32 R221, R122, 0x10, RZ ;  /* 0x000000107add7819 */ /* 0x000fc600000006ff */
[----:B------:R-:W-:Y:S01]  /*1870*/  FADD.FTZ R156, R216, R156 ;  /* 0x0000009cd89c7221 */ /* 0x000fe20000010000 */
[CC--:B------:R-:W-:Y:S01]  /*1880*/  FFMA.FTZ R6, R217.reuse, R216.reuse, R6 ;  /* 0x000000d8d9067223 */ /* 0x0c0fe20000010006 */
[----:B------:R-:W-:Y:S01]  /*1890*/  FFMA.FTZ R216, R94, R216, R151 ;  /* 0x000000d85ed87223 */ /* 0x000fe20000010097 */
[----:B------:R-:W-:Y:S01]  /*18a0*/  FADD.FTZ R242, R150, R242 ;  /* 0x000000f296f27221 */ /* 0x000fe20000010000 */
[----:B------:R-:W-:Y:S01]  /*18b0*/  FFMA.FTZ R228, R217, R150, R228 ;  /* 0x00000096d9e47223 */ /* 0x000fe200000100e4 */
[----:B------:R-:W-:-:S04]  /*18c0*/  IMAD.WIDE.U32 R150, R188, 0x10, R218 ;  /* 0x00000010bc967825 */ /* 0x000fc800078e00da */
[----:B------:R-:W-:Y:S01]  /*18d0*/  FADD.FTZ R221, -R200, R221 ;  /* 0x000000ddc8dd7221 */ /* 0x000fe20000010100 */
[----:B------:R-:W-:Y:S01]  /*18e0*/  SHF.L.U32 R218, R126, 0x10, RZ ;  /* 0x000000107eda7819 */ /* 0x000fe200000006ff */
[----:B------:R-:W4:Y:S01]  /*18f0*/  LDL.LU R226, [R1+0x3c] ;  /* 0x00003c0001e27983 */ /* 0x000f220000300800 */
[----:B------:R-:W-:Y:S01]  /*1900*/  SHF.L.U32 R220, R130, 0x10, RZ ;  /* 0x0000001082dc7819 */ /* 0x000fe200000006ff */
[----:B------:R-:W-:Y:S02]  /*1910*/  FMUL.FTZ R221, R198, R221 ;  /* 0x000000ddc6dd7220 */ /* 0x000fe40000410000 */
[----:B------:R-:W-:Y:S01]  /*1920*/  FMUL.FTZ R219, R56, R218 ;  /* 0x000000da38db7220 */ /* 0x000fe20000410000 */
[----:B------:R-:W-:Y:S01]  /*1930*/  PRMT R128, R124, 0x7632, R128 ;  /* 0x000076327c807816 */ /* 0x000fe20000000080 */
[----:B------:R-:W-:Y:S01]  /*1940*/  FADD.FTZ R158, R220, R158 ;  /* 0x0000009edc9e7221 */ /* 0x000fe20000010000 */
[-C--:B------:R-:W-:Y:S01]  /*1950*/  FFMA.FTZ R8, R221, R220.reuse, R8 ;  /* 0x000000dcdd087223 */ /* 0x080fe20000010008 */
[----:B------:R-:W-:Y:S01]  /*1960*/  FFMA.FTZ R220, R88, R220, R219 ;  /* 0x000000dc58dc7223 */ /* 0x000fe200000100db */
[----:B------:R-:W-:-:S02]  /*1970*/  SHF.L.U32 R219, R123, 0x10, RZ ;  /* 0x000000107bdb7819 */ /* 0x000fc400000006ff */
[----:B------:R-:W-:Y:S02]  /*1980*/  SHF.L.U32 R120, R120, 0x10, RZ ;  /* 0x0000001078787819 */ /* 0x000fe400000006ff */
[----:B------:R-:W-:Y:S01]  /*1990*/  PRMT R121, R128, 0x7632, R121 ;  /* 0x0000763280797816 */ /* 0x000fe20000000079 */
[C---:B------:R-:W-:Y:S02]  /*19a0*/  FADD.FTZ R219, -R200.reuse, R219 ;  /* 0x000000dbc8db7221 */ /* 0x040fe40000010100 */
[----:B------:R-:W-:Y:S01]  /*19b0*/  FADD.FTZ R124, -R200, R120 ;  /* 0x00000078c87c7221 */ /* 0x000fe20000010100 */
[C---:B------:R-:W-:Y:S02]  /*19c0*/  SHF.L.U32 R120, R121.reuse, 0x10, RZ ;  /* 0x0000001079787819 */ /* 0x040fe400000006ff */
[----:B------:R-:W-:Y:S01]  /*19d0*/  PRMT R121, R121, 0x7632, R121 ;  /* 0x0000763279797816 */ /* 0x000fe20000000079 */
[C---:B------:R-:W-:Y:S01]  /*19e0*/  FMUL.FTZ R219, R198.reuse, R219 ;  /* 0x000000dbc6db7220 */ /* 0x040fe20000410000 */
[----:B------:R-:W-:Y:S01]  /*19f0*/  SHF.L.U32 R222, R127, 0x10, RZ ;  /* 0x000000107fde7819 */ /* 0x000fe200000006ff */
[----:B------:R-:W-:Y:S01]  /*1a00*/  FMUL.FTZ R124, R198, R124 ;  /* 0x0000007cc67c7220 */ /* 0x000fe20000410000 */
[----:B------:R-:W-:-:S02]  /*1a10*/  SHF.L.U32 R128, R128, 0x10, RZ ;  /* 0x0000001080807819 */ /* 0x000fc400000006ff */
[----:B------:R-:W-:Y:S01]  /*1a20*/  SHF.L.U32 R121, R121, 0x10, RZ ;  /* 0x0000001079797819 */ /* 0x000fe200000006ff */
[-C--:B------:R-:W-:Y:S01]  /*1a30*/  FMUL.FTZ R223, R58, R222.reuse ;  /* 0x000000de3adf7220 */ /* 0x080fe20000410000 */
[----:B------:R-:W-:Y:S01]  /*1a40*/  FADD.FTZ R246, R222, R246 ;  /* 0x000000f6def67221 */ /* 0x000fe20000010000 */
[----:B------:R-:W-:Y:S01]  /*1a50*/  FFMA.FTZ R237, R219, R222, R237 ;  /* 0x000000dedbed7223 */ /* 0x000fe200000100ed */
[-C--:B------:R-:W-:Y:S01]  /*1a60*/  FMUL.FTZ R222, R61, R128.reuse ;  /* 0x000000803dde7220 */ /* 0x080fe20000410000 */
[----:B------:R-:W-:Y:S01]  /*1a70*/  FADD.FTZ R238, R128, R238 ;  /* 0x000000ee80ee7221 */ /* 0x000fe20000010000 */
[----:B------:R-:W-:Y:S01]  /*1a80*/  FFMA.FTZ R173, R124, R128, R173 ;  /* 0x000000807cad7223 */ /* 0x000fe200000100ad */
[----:B------:R-:W-:Y:S01]  /*1a90*/  PRMT R128, R125, 0x7632, R128 ;  /* 0x000076327d807816 */ /* 0x000fe20000000080 */
[----:B------:R-:W-:Y:S01]  /*1aa0*/  FADD.FTZ R125, -R200, R121 ;  /* 0x00000079c87d7221 */ /* 0x000fe20000010100 */
[----:B------:R-:W-:Y:S02]  /*1ab0*/  PRMT R129, R129, 0x7632, R129 ;  /* 0x0000763281817816 */ /* 0x000fe40000000081 */
[----:B------:R-:W-:Y:S01]  /*1ac0*/  SHF.L.U32 R128, R128, 0x10, RZ ;  /* 0x0000001080807819 */ /* 0x000fe200000006ff */
[----:B------:R-:W-:Y:S01]  /*1ad0*/  FMUL.FTZ R125, R198, R125 ;  /* 0x0000007dc67d7220 */ /* 0x000fe20000410000 */
[----:B------:R-:W-:-:S02]  /*1ae0*/  PRMT R122, R122, 0x7632, R122 ;  /* 0x000076327a7a7816 */ /* 0x000fc4000000007a */
[----:B------:R-:W-:Y:S01]  /*1af0*/  SHF.L.U32 R121, R129, 0x10, RZ ;  /* 0x0000001081797819 */ /* 0x000fe200000006ff */
[-C--:B------:R-:W-:Y:S01]  /*1b00*/  FMUL.FTZ R129, R63, R128.reuse ;  /* 0x000000803f817220 */ /* 0x080fe20000410000 */
[----:B------:R-:W-:Y:S01]  /*1b10*/  FADD.FTZ R241, R128, R241 ;  /* 0x000000f180f17221 */ /* 0x000fe20000010000 */
[----:B------:R-:W-:Y:S01]  /*1b20*/  FFMA.FTZ R175, R125, R128, R175 ;  /* 0x000000807daf7223 */ /* 0x000fe200000100af */
[----:B------:R-:W-:Y:S02]  /*1b30*/  PRMT R128, R126, 0x7632, R128 ;  /* 0x000076327e807816 */ /* 0x000fe40000000080 */
[----:B------:R-:W-:Y:S02]  /*1b40*/  SHF.L.U32 R122, R122, 0x10, RZ ;  /* 0x000000107a7a7819 */ /* 0x000fe400000006ff */
[----:B------:R-:W-:Y:S01]  /*1b50*/  PRMT R127, R123, 0x7632, R127 ;  /* 0x000076327b7f7816 */ /* 0x000fe2000000007f */
[----:B------:R-:W-:Y:S01]  /*1b60*/  FADD.FTZ R244, R218, R244 ;  /* 0x000000f4daf47221 */ /* 0x000fe20000010000 */
[----:B------:R-:W-:Y:S01]  /*1b70*/  PRMT R130, R130, 0x7632, R130 ;  /* 0x0000763282827816 */ /* 0x000fe20000000082 */
[----:B------:R-:W-:Y:S01]  /*1b80*/  FFMA.FTZ R230, R221, R218, R230 ;  /* 0x000000dadde67223 */ /* 0x000fe200000100e6 */
[----:B------:R-:W-:Y:S01]  /*1b90*/  SHF.L.U32 R128, R128, 0x10, RZ ;  /* 0x0000001080807819 */ /* 0x000fe200000006ff */
[----:B------:R-:W-:Y:S01]  /*1ba0*/  FADD.FTZ R126, -R200, R122 ;  /* 0x0000007ac87e7221 */ /* 0x000fe20000010100 */
[----:B------:R-:W-:Y:S01]  /*1bb0*/  PRMT R123, R127, 0x7632, R123 ;  /* 0x000076327f7b7816 */ /* 0x000fe2000000007b */
[----:B------:R-:W-:Y:S01]  /*1bc0*/  FADD.FTZ R31, R121, R31 ;  /* 0x0000001f791f7221 */ /* 0x000fe20000010000 */
[----:B------:R-:W-:Y:S01]  /*1bd0*/  SHF.L.U32 R218, R131, 0x10, RZ ;  /* 0x0000001083da7819 */ /* 0x000fe200000006ff */
[-C--:B------:R-:W-:Y:S01]  /*1be0*/  FFMA.FTZ R5, R125, R121.reuse, R5 ;  /* 0x000000797d057223 */ /* 0x080fe20000010005 */
[----:B------:R-:W-:Y:S01]  /*1bf0*/  SHF.L.U32 R127, R127, 0x10, RZ ;  /* 0x000000107f7f7819 */ /* 0x000fe200000006ff */
[----:B------:R-:W-:Y:S01]  /*1c00*/  FFMA.FTZ R121, R95, R121, R129 ;  /* 0x000000795f797223 */ /* 0x000fe20000010081 */
[----:B------:R-:W-:Y:S01]  /*1c10*/  SHF.L.U32 R122, R130, 0x10, RZ ;  /* 0x00000010827a7819 */ /* 0x000fe200000006ff */
[----:B------:R-:W-:Y:S01]  /*1c20*/  FMUL.FTZ R126, R198, R126 ;  /* 0x0000007ec67e7220 */ /* 0x000fe20000410000 */
[----:B------:R-:W-:Y:S01]  /*1c30*/  FMUL.FTZ R129, R57, R128 ;  /* 0x0000008039817220 */ /* 0x000fe20000410000 */
[----:B------:R-:W-:Y:S01]  /*1c40*/  FADD.FTZ R160, R218, R160 ;  /* 0x000000a0daa07221 */ /* 0x000fe20000010000 */
[-C--:B------:R-:W-:Y:S01]  /*1c50*/  FFMA.FTZ R10, R219, R218.reuse, R10 ;  /* 0x000000dadb0a7223 */ /* 0x080fe2000001000a */
[----:B------:R-:W-:Y:S01]  /*1c60*/  FADD.FTZ R127, -R200, R127 ;  /* 0x0000007fc87f7221 */ /* 0x000fe20000010100 */
[----:B------:R-:W-:Y:S01]  /*1c70*/  FFMA.FTZ R218, R90, R218, R223 ;  /* 0x000000da5ada7223 */ /* 0x000fe200000100df */
[----:B------:R-:W-:Y:S01]  /*1c80*/  FADD.FTZ R157, R122, R157 ;  /* 0x0000009d7a9d7221 */ /* 0x000fe20000010000 */
[-C--:B------:R-:W-:Y:S01]  /*1c90*/  FFMA.FTZ R7, R126, R122.reuse, R7 ;  /* 0x0000007a7e077223 */ /* 0x080fe20000010007 */
[----:B------:R-:W-:Y:S01]  /*1ca0*/  SHF.L.U32 R223, R132, 0x10, RZ ;  /* 0x0000001084df7819 */ /* 0x000fe200000006ff */
[----:B------:R-:W-:Y:S01]  /*1cb0*/  FFMA.FTZ R122, R89, R122, R129 ;  /* 0x0000007a597a7223 */ /* 0x000fe20000010081 */
[----:B------:R-:W-:Y:S01]  /*1cc0*/  SHF.L.U32 R123, R123, 0x10, RZ ;  /* 0x000000107b7b7819 */ /* 0x000fe200000006ff */
[----:B------:R-:W-:Y:S01]  /*1cd0*/  FMUL.FTZ R225, R198, R127 ;  /* 0x0000007fc6e17220 */ /* 0x000fe20000410000 */
[----:B------:R-:W4:Y:S01]  /*1ce0*/  LDL.LU R129, [R1+0x64] ;  /* 0x0000640001817983 */ /* 0x000f220000300800 */
[----:B------:R-:W-:Y:S01]  /*1cf0*/  FADD.FTZ R29, R120, R29 ;  /* 0x0000001d781d7221 */ /* 0x000fe20000010000 */
[-C--:B------:R-:W-:Y:S01]  /*1d00*/  FFMA.FTZ R3, R124, R120.reuse, R3 ;  /* 0x000000787c037223 */ /* 0x080fe20000010003 */
[----:B------:R-:W-:Y:S01]  /*1d10*/  FFMA.FTZ R120, R93, R120, R222 ;  /* 0x000000785d787223 */ /* 0x000fe200000100de */
[----:B------:R-:W-:Y:S01]  /*1d20*/  FADD.FTZ R223, -R200, R223 ;  /* 0x000000dfc8df7221 */ /* 0x000fe20000010100 */
[-C--:B------:R-:W-:Y:S01]  /*1d30*/  FMUL.FTZ R127, R59, R123.reuse ;  /* 0x0000007b3b7f7220 */ /* 0x080fe20000410000 */
[----:B------:R-:W-:Y:S01]  /*1d40*/  FADD.FTZ R245, R123, R245 ;  /* 0x000000f57bf57221 */ /* 0x000fe20000010000 */
[----:B------:R-:W-:Y:S01]  /*1d50*/  FFMA.FTZ R231, R225, R123, R231 ;  /* 0x0000007be1e77223 */ /* 0x000fe200000100e7 */
[----:B------:R-:W-:Y:S01]  /*1d60*/  SHF.L.U32 R222, R140, 0x10, RZ ;  /* 0x000000108cde7819 */ /* 0x000fe200000006ff */
[----:B------:R-:W-:Y:S01]  /*1d70*/  FADD.FTZ R243, R128, R243 ;  /* 0x000000f380f37221 */ /* 0x000fe20000010000 */
[----:B------:R-:W-:Y:S01]  /*1d80*/  FFMA.FTZ R229, R126, R128, R229 ;  /* 0x000000807ee57223 */ /* 0x000fe200000100e5 */
[----:B------:R-:W-:Y:S01]  /*1d90*/  SHF.L.U32 R123, R136, 0x10, RZ ;  /* 0x00000010887b7819 */ /* 0x000fe200000006ff */
[----:B------:R-:W4:Y:S01]  /*1da0*/  LDL.LU R128, [R1+0x58] ;  /* 0x0000580001807983 */ /* 0x000f220000300800 */
[----:B------:R-:W-:Y:S01]  /*1db0*/  FMUL.FTZ R223, R198, R223 ;  /* 0x000000dfc6df7220 */ /* 0x000fe20000410000 */
[----:B------:R-:W-:-:S02]  /*1dc0*/  FADD.FTZ R235, R222, R235 ;  /* 0x000000ebdeeb7221 */ /* 0x000fc40000010000 */
[----:B--2---:R-:W-:-:S03]  /*1dd0*/  FADD.FTZ R234, R123, R234 ;  /* 0x000000ea7bea7221 */ /* 0x004fc60000010000 */
[----:B------:R-:W-:Y:S01]  /*1de0*/  STL [R1+0x44], R235 ;  /* 0x000044eb01007387 */ /* 0x000fe20000100800 */
[----:B---3--:R-:W-:-:S03]  /*1df0*/  FFMA.FTZ R233, R223, R123, R233 ;  /* 0x0000007bdfe97223 */ /* 0x008fc600000100e9 */
[----:B------:R0:W-:Y:S04]  /*1e00*/  STL [R1+0x60], R234 ;  /* 0x000060ea01007387 */ /* 0x0001e80000100800 */
[----:B------:R1:W-:Y:S04]  /*1e10*/  STL [R1+0x54], R233 ;  /* 0x000054e901007387 */ /* 0x0003e80000100800 */
[----:B0-----:R-:W2:Y:S04]  /*1e20*/  LDL.LU R234, [R1+0x80] ;  /* 0x0000800001ea7983 */ /* 0x001ea80000300800 */
[----:B-1----:R-:W3:Y:S01]  /*1e30*/  LDL.LU R233, [R1+0x74] ;  /* 0x0000740001e97983 */ /* 0x002ee20000300800 */
[----:B------:R-:W-:-:S02]  /*1e40*/  PRMT R224, R131, 0x7632, R224 ;  /* 0x0000763283e07816 */ /* 0x000fc400000000e0 */
[----:B------:R-:W-:Y:S02]  /*1e50*/  SHF.L.U32 R131, R133, 0x10, RZ ;  /* 0x0000001085837819 */ /* 0x000fe400000006ff */
[----:B------:R-:W-:Y:S02]  /*1e60*/  SHF.L.U32 R224, R224, 0x10, RZ ;  /* 0x00000010e0e07819 */ /* 0x000fe400000006ff */
[----:B------:R-:W-:Y:S01]  /*1e70*/  SHF.L.U32 R130, R141, 0x10, RZ ;  /* 0x000000108d827819 */ /* 0x000fe200000006ff */
[----:B------:R-:W-:Y:S02]  /*1e80*/  FADD.FTZ R131, -R200, R131 ;  /* 0x00000083c8837221 */ /* 0x000fe40000010100 */
[----:B------:R-:W-:Y:S01]  /*1e90*/  FADD.FTZ R159, R224, R159 ;  /* 0x0000009fe09f7221 */ /* 0x000fe20000010000 */
[-C--:B------:R-:W-:Y:S01]  /*1ea0*/  FFMA.FTZ R9, R225, R224.reuse, R9 ;  /* 0x000000e0e1097223 */ /* 0x080fe20000010009 */
[----:B------:R-:W-:Y:S01]  /*1eb0*/  FMUL.FTZ R131, R198, R131 ;  /* 0x00000083c6837220 */ /* 0x000fe20000410000 */
[----:B------:R-:W-:Y:S01]  /*1ec0*/  FFMA.FTZ R224, R91, R224, R127 ;  /* 0x000000e05be07223 */ /* 0x000fe2000001007f */
[----:B------:R-:W-:Y:S01]  /*1ed0*/  FMUL.FTZ R127, R44, R123 ;  /* 0x0000007b2c7f7220 */ /* 0x000fe20000410000 */
[----:B------:R-:W-:Y:S01]  /*1ee0*/  SHF.L.U32 R123, R137, 0x10, RZ ;  /* 0x00000010897b7819 */ /* 0x000fe200000006ff */
[----:B----4-:R-:W-:-:S05]  /*1ef0*/  FADD.FTZ R227, R130, R227 ;  /* 0x000000e382e37221 */ /* 0x010fca0000010000 */
[----:B------:R0:W-:Y:S04]  /*1f00*/  STL [R1+0x4c], R227 ;  /* 0x00004ce301007387 */ /* 0x0001e80000100800 */
[----:B0-----:R-:W4:Y:S01]  /*1f10*/  LDL.LU R227, [R1+0x94] ;  /* 0x0000940001e37983 */ /* 0x001f220000300800 */
[----:B------:R-:W-:-:S05]  /*1f20*/  FFMA.FTZ R226, R131, R130, R226 ;  /* 0x0000008283e27223 */ /* 0x000fca00000100e2 */
[----:B------:R0:W-:Y:S04]  /*1f30*/  STL [R1+0x3c], R226 ;  /* 0x00003ce201007387 */ /* 0x0001e80000100800 */
[----:B0-----:R-:W4:Y:S04]  /*1f40*/  LDL.LU R226, [R1+0x8c] ;  /* 0x00008c0001e27983 */ /* 0x001f280000300800 */
[----:B------:R-:W4:Y:S04]  /*1f50*/  LDL.LU R240, [R1+0x84] ;  /* 0x0000840001f07983 */ /* 0x000f280000300800 */
[----:B------:R-:W4:Y:S01]  /*1f60*/  LDL.LU R236, [R1+0x78] ;  /* 0x0000780001ec7983 */ /* 0x000f220000300800 */
[----:B------:R-:W-:-:S05]  /*1f70*/  FADD.FTZ R129, R123, R129 ;  /* 0x000000817b817221 */ /* 0x000fca0000010000 */
[----:B------:R0:W-:Y:S04]  /*1f80*/  STL [R1+0x64], R129 ;  /* 0x0000648101007387 */ /* 0x0001e80000100800 */
[----:B------:R-:W4:Y:S01]  /*1f90*/  LDL.LU R235, [R1+0x9c] ;  /* 0x00009c0001eb7983 */ /* 0x000f220000300800 */
[----:B------:R-:W-:Y:S01]  /*1fa0*/  FFMA.FTZ R128, R131, R123, R128 ;  /* 0x0000007b83807223 */ /* 0x000fe20000010080 */
[----:B0-----:R-:W-:-:S04]  /*1fb0*/  SHF.L.U32 R129, R134, 0x10, RZ ;  /* 0x0000001086817819 */ /* 0x001fc800000006ff */
[----:B------:R0:W-:Y:S01]  /*1fc0*/  STL [R1+0x58], R128 ;  /* 0x0000588001007387 */ /* 0x0001e20000100800 */
[----:B------:R-:W-:-:S04]  /*1fd0*/  FADD.FTZ R129, -R200, R129 ;  /* 0x00000081c8817221 */ /* 0x000fc80000010100 */
[----:B------:R-:W-:Y:S01]  /*1fe0*/  FMUL.FTZ R129, R198, R129 ;  /* 0x00000081c6817220 */ /* 0x000fe20000410000 */
[----:B0-----:R-:W-:-:S05]  /*1ff0*/  SHF.L.U32 R128, R142, 0x10, RZ ;  /* 0x000000108e807819 */ /* 0x001fca00000006ff */
[----:B--2---:R-:W-:Y:S01]  /*2000*/  FADD.FTZ R234, R128, R234 ;  /* 0x000000ea80ea7221 */ /* 0x004fe20000010000 */
[----:B---3--:R-:W-:-:S04]  /*2010*/  FFMA.FTZ R233, R129, R128, R233 ;  /* 0x0000008081e97223 */ /* 0x008fc800000100e9 */
[----:B------:R0:W-:Y:S04]  /*2020*/  STL [R1+0x80], R234 ;  /* 0x000080ea01007387 */ /* 0x0001e80000100800 */
[----:B0-----:R-:W2:Y:S04]  /*2030*/  LDL.LU R234, [R1+0x98] ;  /* 0x0000980001ea7983 */ /* 0x001ea80000300800 */
[----:B------:R0:W-:Y:S04]  /*2040*/  STL [R1+0x74], R233 ;  /* 0x000074e901007387 */ /* 0x0001e80000100800 */
[----:B0-----:R-:W3:Y:S01]  /*2050*/  LDL.LU R233, [R1+0x40] ;  /* 0x0000400001e97983 */ /* 0x001ee20000300800 */
[-C--:B------:R-:W-:Y:S01]  /*2060*/  FFMA.FTZ R20, R223, R222.reuse, R20 ;  /* 0x000000dedf147223 */ /* 0x080fe20000010014 */
[----:B------:R-:W-:Y:S01]  /*2070*/  FFMA.FTZ R222, R76, R222, R127 ;  /* 0x000000de4cde7223 */ /* 0x000fe2000001007f */
[----:B------:R-:W-:Y:S01]  /*2080*/  FMUL.FTZ R127, R46, R123 ;  /* 0x0000007b2e7f7220 */ /* 0x000fe20000410000 */
[----:B------:R-:W-:-:S03]  /*2090*/  SHF.L.U32 R123, R138, 0x10, RZ ;  /* 0x000000108a7b7819 */ /* 0x000fc600000006ff */
[----:B------:R-:W-:Y:S02]  /*20a0*/  FFMA.FTZ R130, R78, R130, R127 ;  /* 0x000000824e827223 */ /* 0x000fe4000001007f */
[----:B------:R-:W-:-:S04]  /*20b0*/  FMUL.FTZ R127, R40, R123 ;  /* 0x0000007b287f7220 */ /* 0x000fc80000410000 */
[----:B------:R-:W-:Y:S01]  /*20c0*/  FFMA.FTZ R128, R72, R128, R127 ;  /* 0x0000008048807223 */ /* 0x000fe2000001007f */
[----:B------:R-:W-:-:S05]  /*20d0*/  SHF.L.U32 R127, R135, 0x10, RZ ;  /* 0x00000010877f7819 */ /* 0x000fca00000006ff */
[----:B------:R-:W-:Y:S01]  /*20e0*/  FADD.FTZ R127, -R200, R127 ;  /* 0x0000007fc87f7221 */ /* 0x000fe20000010100 */
[----:B----4-:R-:W-:-:S03]  /*20f0*/  FADD.FTZ R227, R123, R227 ;  /* 0x000000e37be37221 */ /* 0x010fc60000010000 */
[----:B------:R-:W-:Y:S02]  /*2100*/  FMUL.FTZ R127, R198, R127 ;  /* 0x0000007fc67f7220 */ /* 0x000fe40000410000 */
[----:B------:R-:W-:Y:S01]  /*2110*/  STL [R1+0x94], R227 ;  /* 0x000094e301007387 */ /* 0x000fe20000100800 */
[----:B------:R-:W-:Y:S01]  /*2120*/  PRMT R132, R132, 0x7632, R132 ;  /* 0x0000763284847816 */ /* 0x000fe20000000084 */
[----:B------:R-:W-:Y:S01]  /*2130*/  FFMA.FTZ R226, R129, R123, R226 ;  /* 0x0000007b81e27223 */ /* 0x000fe200000100e2 */
[----:B------:R-:W-:-:S04]  /*2140*/  SHF.L.U32 R123, R143, 0x10, RZ ;  /* 0x000000108f7b7819 */ /* 0x000fc800000006ff */
[----:B------:R0:W-:Y:S01]  /*2150*/  STL [R1+0x8c], R226 ;  /* 0x00008ce201007387 */ /* 0x0001e20000100800 */
[----:B------:R-:W-:Y:S01]  /*2160*/  FADD.FTZ R240, R123, R240 ;  /* 0x000000f07bf07221 */ /* 0x000fe20000010000 */
[----:B------:R-:W-:Y:S01]  /*2170*/  PRMT R140, R136, 0x7632, R140 ;  /* 0x00007632888c7816 */ /* 0x000fe2000000008c */
[----:B------:R-:W-:Y:S01]  /*2180*/  FFMA.FTZ R236, R127, R123, R236 ;  /* 0x0000007b7fec7223 */ /* 0x000fe200000100ec */
[----:B------:R-:W-:Y:S02]  /*2190*/  SHF.L.U32 R132, R132, 0x10, RZ ;  /* 0x0000001084847819 */ /* 0x000fe400000006ff */
[----:B0-----:R-:W-:Y:S01]  /*21a0*/  SHF.L.U32 R226, R139, 0x10, RZ ;  /* 0x000000108be27819 */ /* 0x001fe200000006ff */
[----:B------:R-:W-:Y:S01]  /*21b0*/  STL [R1+0x84], R240 ;  /* 0x000084f001007387 */ /* 0x000fe20000100800 */
[----:B------:R-:W-:Y:S01]  /*21c0*/  PRMT R133, R140, 0x7632, R133 ;  /* 0x000076328c857816 */ /* 0x000fe20000000085 */
[----:B------:R-:W-:-:S03]  /*21d0*/  FADD.FTZ R136, -R200, R132 ;  /* 0x00000084c8887221 */ /* 0x000fc60000010100 */
[----:B------:R-:W-:Y:S01]  /*21e0*/  SHF.L.U32 R132, R133, 0x10, RZ ;  /* 0x0000001085847819 */ /* 0x000fe200000006ff */
[----:B------:R-:W-:-:S05]  /*21f0*/  FADD.FTZ R235, R226, R235 ;  /* 0x000000ebe2eb7221 */ /* 0x000fca0000010000 */
[----:B------:R0:W-:Y:S04]  /*2200*/  STL [R1+0x9c], R235 ;  /* 0x00009ceb01007387 */ /* 0x0001e80000100800 */
[----:B------:R-:W-:Y:S04]  /*2210*/  STL [R1+0x78], R236 ;  /* 0x000078ec01007387 */ /* 0x000fe80000100800 */
[----:B0-----:R-:W4:Y:S04]  /*2220*/  LDL.LU R235, [R1+0x5c] ;  /* 0x00005c0001eb7983 */ /* 0x001f280000300800 */
[----:B------:R-:W4:Y:S01]  /*2230*/  LDL.LU R240, [R1+0x50] ;  /* 0x0000500001f07983 */ /* 0x000f220000300800 */
[----:B--2---:R-:W-:-:S05]  /*2240*/  FFMA.FTZ R234, R127, R226, R234 ;  /* 0x000000e27fea7223 */ /* 0x004fca00000100ea */
[----:B------:R0:W-:Y:S01]  /*2250*/  STL [R1+0x98], R234 ;  /* 0x000098ea01007387 */ /* 0x0001e20000100800 */
[----:B---3--:R-:W-:-:S03]  /*2260*/  FADD.FTZ R233, R132, R233 ;  /* 0x000000e984e97221 */ /* 0x008fc60000010000 */
[----:B0-----:R-:W2:Y:S04]  /*2270*/  LDL.LU R234, [R1+0x48] ;  /* 0x0000480001ea7983 */ /* 0x001ea80000300800 */
[----:B------:R0:W-:Y:S04]  /*2280*/  STL [R1+0x40], R233 ;  /* 0x000040e901007387 */ /* 0x0001e80000100800 */
[----:B0-----:R-:W3:Y:S01]  /*2290*/  LDL.LU R233, [R1+0x38] ;  /* 0x0000380001e97983 */ /* 0x001ee20000300800 */
[----:B------:R-:W-:Y:S01]  /*22a0*/  PRMT R133, R133, 0x7632, R133 ;  /* 0x0000763285857816 */ /* 0x000fe20000000085 */
[----:B------:R-:W-:Y:S01]  /*22b0*/  FMUL.FTZ R136, R198, R136 ;  /* 0x00000088c6887220 */ /* 0x000fe20000410000 */
[----:B------:R-:W-:Y:S01]  /*22c0*/  SHF.L.U32 R140, R140, 0x10, RZ ;  /* 0x000000108c8c7819 */ /* 0x000fe200000006ff */
[----:B------:R-:W-:Y:S01]  /*22d0*/  FMUL.FTZ R227, R42, R226 ;  /* 0x000000e22ae37220 */ /* 0x000fe20000410000 */
[----:B------:R-:W-:Y:S01]  /*22e0*/  SHF.L.U32 R133, R133, 0x10, RZ ;  /* 0x0000001085857819 */ /* 0x000fe200000006ff */
[----:B------:R-:W3:Y:S01]  /*22f0*/  LDL.LU R236, [R1+0x6c] ;  /* 0x00006c0001ec7983 */ /* 0x000ee20000300800 */
[----:B------:R-:W-:Y:S01]  /*2300*/  PRMT R141, R141, 0x7632, R141 ;  /* 0x000076328d8d7816 */ /* 0x000fe2000000008d */
[-C--:B------:R-:W-:Y:S01]  /*2310*/  FMUL.FTZ R226, R45, R140.reuse ;  /* 0x0000008c2de27220 */ /* 0x080fe20000410000 */
[----:B----4-:R-:W-:Y:S01]  /*2320*/  FADD.FTZ R235, R140, R235 ;  /* 0x000000eb8ceb7221 */ /* 0x010fe20000010000 */
[----:B------:R-:W-:Y:S01]  /*2330*/  FFMA.FTZ R240, R136, R140, R240 ;  /* 0x0000008c88f07223 */ /* 0x000fe200000100f0 */
[----:B------:R-:W-:Y:S01]  /*2340*/  PRMT R140, R137, 0x7632, R140 ;  /* 0x00007632898c7816 */ /* 0x000fe2000000008c */
[----:B------:R-:W-:Y:S01]  /*2350*/  FADD.FTZ R137, -R200, R133 ;  /* 0x00000085c8897221 */ /* 0x000fe20000010100 */
[----:B------:R-:W-:Y:S01]  /*2360*/  SHF.L.U32 R133, R141, 0x10, RZ ;  /* 0x000000108d857819 */ /* 0x000fe200000006ff */
[----:B------:R0:W-:Y:S02]  /*2370*/  STL [R1+0x5c], R235 ;  /* 0x00005ceb01007387 */ /* 0x0001e40000100800 */
[----:B------:R-:W-:-:S02]  /*2380*/  FMUL.FTZ R137, R198, R137 ;  /* 0x00000089c6897220 */ /* 0x000fc40000410000 */
[----:B0-----:R-:W4:Y:S04]  /*2390*/  LDL.LU R235, [R1+0x68] ;  /* 0x0000680001eb7983 */ /* 0x001f280000300800 */
[----:B------:R-:W-:Y:S01]  /*23a0*/  STL [R1+0x50], R240 ;  /* 0x000050f001007387 */ /* 0x000fe20000100800 */
[----:B--2---:R-:W-:-:S05]  /*23b0*/  FADD.FTZ R234, R133, R234 ;  /* 0x000000ea85ea7221 */ /* 0x004fca0000010000 */
[----:B------:R0:W-:Y:S01]  /*23c0*/  STL [R1+0x48], R234 ;  /* 0x000048ea01007387 */ /* 0x0001e20000100800 */
[----:B---3--:R-:W-:-:S03]  /*23d0*/  FFMA.FTZ R233, R137, R133, R233 ;  /* 0x0000008589e97223 */ /* 0x008fc600000100e9 */
[----:B0-----:R-:W2:Y:S04]  /*23e0*/  LDL.LU R234, [R1+0x7c] ;  /* 0x00007c0001ea7983 */ /* 0x001ea80000300800 */
[----:B------:R0:W-:Y:S04]  /*23f0*/  STL [R1+0x38], R233 ;  /* 0x000038e901007387 */ /* 0x0001e80000100800 */
[----:B0-----:R-:W3:Y:S01]  /*2400*/  LDL.LU R233, [R1+0x70] ;  /* 0x0000700001e97983 */ /* 0x001ee20000300800 */
[----:B------:R-:W-:Y:S02]  /*2410*/  PRMT R146, R154, 0x7632, R146 ;  /* 0x000076329a927816 */ /* 0x000fe40000000092 */
[----:B------:R-:W-:Y:S01]  /*2420*/  PRMT R134, R134, 0x7632, R134 ;  /* 0x0000763286867816 */ /* 0x000fe20000000086 */
[----:B------:R-:W3:Y:S01]  /*2430*/  LDL.LU R240, [R1+0x90] ;  /* 0x0000900001f07983 */ /* 0x000ee20000300800 */
[----:B------:R-:W-:-:S02]  /*2440*/  SHF.L.U32 R146, R146, 0x10, RZ ;  /* 0x0000001092927819 */ /* 0x000fc400000006ff */
[----:B------:R-:W-:Y:S01]  /*2450*/  SHF.L.U32 R140, R140, 0x10, RZ ;  /* 0x000000108c8c7819 */ /* 0x000fe200000006ff */
[----:B------:R-:W-:Y:S01]  /*2460*/  @P0 IMAD.WIDE.U32 R148, R188, 0x10, R148 ;  /* 0x00000010bc940825 */ /* 0x000fe200078e0094 */
[----:B------:R-:W-:-:S03]  /*2470*/  PRMT R142, R142, 0x7632, R142 ;  /* 0x000076328e8e7816 */ /* 0x000fc6000000008e */
[----:B------:R-:W-:Y:S01]  /*2480*/  FADD.FTZ R247, R146, R247 ;  /* 0x000000f792f77221 */ /* 0x000fe20000010000 */
[-C--:B------:R-:W-:Y:S01]  /*2490*/  FFMA.FTZ R15, R211, R146.reuse, R15 ;  /* 0x00000092d30f7223 */ /* 0x080fe2000001000f */
[----:B------:R-:W-:Y:S01]  /*24a0*/  FFMA.FTZ R210, R81, R146, R210 ;  /* 0x0000009251d27223 */ /* 0x000fe200000100d2 */
[----:B------:R-:W-:Y:S01]  /*24b0*/  SHF.L.U32 R134, R134, 0x10, RZ ;  /* 0x0000001086867819 */ /* 0x000fe200000006ff */
[----:B------:R-:W0:Y:S01]  /*24c0*/  @P0 LDC.64 R146, c[0x0][0x2c8] ;  /* 0x0000b200ff920b82 */ /* 0x000e220000000a00 */
[----:B------:R-:W-:Y:S01]  /*24d0*/  FMUL.FTZ R141, R47, R140 ;  /* 0x0000008c2f8d7220 */ /* 0x000fe20000410000 */
[----:B------:R-:W-:Y:S01]  /*24e0*/  FADD.FTZ R236, R140, R236 ;  /* 0x000000ec8cec7221 */ /* 0x000fe20000010000 */
[----:B------:R-:W5:Y:S04]  /*24f0*/  @P0 LDG.E.128 R108, desc[UR4][R148.64] ;  /* 0x00000004946c0981 */ /* 0x000f68000c1e1d00 */
[----:B------:R1:W-:Y:S04]  /*2500*/  STL [R1+0x6c], R236 ;  /* 0x00006cec01007387 */ /* 0x0003e80000100800 */
[----:B------:R-:W3:Y:S04]  /*2510*/  LDG.E.128 R152, desc[UR4][R152.64] ;  /* 0x0000000498987981 */ /* 0x000ee8000c1e1d00 */
[----:B------:R-:W3:Y:S04]  /*2520*/  LDG.E.128 R148, desc[UR4][R150.64] ;  /* 0x0000000496947981 */ /* 0x000ee8000c1e1d00 */
[----:B-1----:R-:W3:Y:S01]  /*2530*/  LDL.LU R236, [R1+0x88] ;  /* 0x0000880001ec7983 */ /* 0x002ee20000300800 */
[----:B0-----:R-:W-:-:S05]  /*2540*/  @P0 IMAD.WIDE.U32 R146, R2, 0x10, R146 ;  /* 0x0000001002920825 */ /* 0x001fca00078e0092 */
[----:B------:R0:W5:Y:S04]  /*2550*/  @P0 LDG.E.128 R104, desc[UR4][R146.64] ;  /* 0x0000000492680981 */ /* 0x000168000c1e1d00 */
[----:B------:R-:W3:Y:S01]  /*2560*/  LDG.E.128 R144, desc[UR4][R144.64] ;  /* 0x0000000490907981 */ /* 0x000ee2000c1e1d00 */
[----:B----4-:R-:W-:Y:S01]  /*2570*/  FFMA.FTZ R235, R137, R140, R235 ;  /* 0x0000008c89eb7223 */ /* 0x010fe200000100eb */
[----:B------:R-:W-:Y:S01]  /*2580*/  PRMT R140, R138, 0x7632, R140 ;  /* 0x000076328a8c7816 */ /* 0x000fe2000000008c */
[----:B------:R-:W-:Y:S01]  /*2590*/  FADD.FTZ R138, -R200, R134 ;  /* 0x00000086c88a7221 */ /* 0x000fe20000010100 */
[----:B------:R-:W-:-:S03]  /*25a0*/  SHF.L.U32 R134, R142, 0x10, RZ ;  /* 0x000000108e867819 */ /* 0x000fc600000006ff */
[----:B------:R-:W-:Y:S01]  /*25b0*/  FMUL.FTZ R138, R198, R138 ;  /* 0x0000008ac68a7220 */ /* 0x000fe20000410000 */
[----:B------:R1:W-:Y:S04]  /*25c0*/  STL [R1+0x68], R235 ;  /* 0x000068eb01007387 */ /* 0x0003e80000100800 */
[----:B-1----:R-:W4:Y:S01]  /*25d0*/  LDL.LU R235, [R1+0xa4] ;  /* 0x0000a40001eb7983 */ /* 0x002f220000300800 */
[----:B--2---:R-:W-:-:S05]  /*25e0*/  FADD.FTZ R234, R134, R234 ;  /* 0x000000ea86ea7221 */ /* 0x004fca0000010000 */
[----:B------:R1:W-:Y:S01]  /*25f0*/  STL [R1+0x7c], R234 ;  /* 0x00007cea01007387 */ /* 0x0003e20000100800 */
[----:B---3--:R-:W-:-:S03]  /*2600*/  FFMA.FTZ R233, R138, R134, R233 ;  /* 0x000000868ae97223 */ /* 0x008fc600000100e9 */
[----:B-1----:R-:W2:Y:S04]  /*2610*/  LDL.LU R234, [R1+0xa0] ;  /* 0x0000a00001ea7983 */ /* 0x002ea80000300800 */
[----:B------:R1:W-:Y:S04]  /*2620*/  STL [R1+0x70], R233 ;  /* 0x000070e901007387 */ /* 0x0003e80000100800 */
[----:B-1----:R-:W3:Y:S04]  /*2630*/  LDL.LU R233, [R1+0xac] ;  /* 0x0000ac0001e97983 */ /* 0x002ee80000300800 */
[----:B------:R-:W3:Y:S01]  /*2640*/  LDL.LU R142, [R1+0xa8] ;  /* 0x0000a800018e7983 */ /* 0x000ee20000300800 */
[----:B------:R-:W-:-:S02]  /*2650*/  PRMT R139, R135, 0x7632, R139 ;  /* 0x00007632878b7816 */ /* 0x000fc4000000008b */
[----:B------:R-:W-:Y:S02]  /*2660*/  SHF.L.U32 R140, R140, 0x10, RZ ;  /* 0x000000108c8c7819 */ /* 0x000fe400000006ff */
[C---:B------:R-:W-:Y:S02]  /*2670*/  PRMT R135, R139.reuse, 0x7632, R135 ;  /* 0x000076328b877816 */ /* 0x040fe40000000087 */
[----:B------:R-:W-:Y:S01]  /*2680*/  SHF.L.U32 R139, R139, 0x10, RZ ;  /* 0x000000108b8b7819 */ /* 0x000fe200000006ff */
[----:B------:R-:W-:Y:S01]  /*2690*/  FFMA.FTZ R133, R79, R133, R141 ;  /* 0x000000854f857223 */ /* 0x000fe2000001008d */
[----:B------:R-:W-:Y:S01]  /*26a0*/  PRMT R143, R143, 0x7632, R143 ;  /* 0x000076328f8f7816 */ /* 0x000fe2000000008f */
[-C--:B------:R-:W-:Y:S01]  /*26b0*/  FMUL.FTZ R141, R41, R140.reuse ;  /* 0x0000008c298d7220 */ /* 0x080fe20000410000 */
[----:B------:R-:W-:Y:S01]  /*26c0*/  FADD.FTZ R240, R140, R240 ;  /* 0x000000f08cf07221 */ /* 0x000fe20000010000 */
[----:B------:R-:W-:Y:S01]  /*26d0*/  FFMA.FTZ R236, R138, R140, R236 ;  /* 0x0000008c8aec7223 */ /* 0x000fe200000100ec */
[----:B------:R-:W-:Y:S01]  /*26e0*/  FADD.FTZ R140, -R200, R139 ;  /* 0x0000008bc88c7221 */ /* 0x000fe20000010100 */
[----:B------:R-:W-:-:S02]  /*26f0*/  SHF.L.U32 R139, R143, 0x10, RZ ;  /* 0x000000108f8b7819 */ /* 0x000fc400000006ff */
[----:B------:R-:W-:Y:S01]  /*2700*/  SHF.L.U32 R135, R135, 0x10, RZ ;  /* 0x0000001087877819 */ /* 0x000fe200000006ff */
[----:B------:R-:W-:Y:S01]  /*2710*/  FMUL.FTZ R140, R198, R140 ;  /* 0x0000008cc68c7220 */ /* 0x000fe20000410000 */
[----:B------:R-:W-:Y:S01]  /*2720*/  FFMA.FTZ R19, R136, R132, R19 ;  /* 0x0000008488137223 */ /* 0x000fe20000010013 */
[----:B------:R-:W-:Y:S01]  /*2730*/  FFMA.FTZ R134, R73, R134, R141 ;  /* 0x0000008649867223 */ /* 0x000fe2000001008d */
[----:B------:R-:W-:Y:S01]  /*2740*/  STL [R1+0x90], R240 ;  /* 0x000090f001007387 */ /* 0x000fe20000100800 */
[--C-:B------:R-:W-:Y:S01]  /*2750*/  FFMA.FTZ R123, R74, R123, R227.reuse ;  /* 0x0000007b4a7b7223 */ /* 0x100fe200000100e3 */
[----:B------:R-:W-:Y:S01]  /*2760*/  FFMA.FTZ R132, R77, R132, R226 ;  /* 0x000000844d847223 */ /* 0x000fe200000100e2 */
[----:B------:R-:W-:Y:S01]  /*2770*/  FMUL.FTZ R141, R43, R135 ;  /* 0x000000872b8d7220 */ /* 0x000fe20000410000 */
[----:B------:R-:W-:Y:S01]  /*2780*/  STL [R1+0x88], R236 ;  /* 0x000088ec01007387 */ /* 0x000fe20000100800 */
[----:B------:R-:W-:Y:S02]  /*2790*/  PRMT R232, R144, 0x7632, R232 ;  /* 0x0000763290e87816 */ /* 0x000fe400000000e8 */
[----:B------:R-:W-:-:S02]  /*27a0*/  PRMT R227, R145, 0x7632, R227 ;  /* 0x0000763291e37816 */ /* 0x000fc400000000e3 */
[----:B------:R-:W-:Y:S02]  /*27b0*/  PRMT R226, R147, 0x7632, R226 ;  /* 0x0000763293e27816 */ /* 0x000fe400000000e2 */
[----:B------:R-:W-:Y:S02]  /*27c0*/  SHF.L.U32 R143, R144, 0x10, RZ ;  /* 0x00000010908f7819 */ /* 0x000fe400000006ff */
[----:B------:R-:W-:Y:S02]  /*27d0*/  SHF.L.U32 R145, R145, 0x10, RZ ;  /* 0x0000001091917819 */ /* 0x000fe400000006ff */
        /* <DEDUP_REMOVED lines=8> */
[----:B------:R-:W-:Y:S01]  /*2860*/  FADD.FTZ R226, -R200, R226 ;  /* 0x000000e2c8e27221 */ /* 0x000fe20000010100 */
[----:B------:R-:W-:Y:S01]  /*2870*/  FMUL.FTZ R144, R198, R144 ;  /* 0x00000090c6907220 */ /* 0x000fe20000410000 */
[----:B----4-:R-:W-:-:S05]  /*2880*/  FADD.FTZ R235, R139, R235 ;  /* 0x000000eb8beb7221 */ /* 0x010fca0000010000 */
[----:B------:R-:W-:Y:S01]  /*2890*/  STL [R1+0xa4], R235 ;  /* 0x0000a4eb01007387 */ /* 0x000fe20000100800 */
[----:B--2---:R-:W-:-:S05]  /*28a0*/  FFMA.FTZ R234, R140, R139, R234 ;  /* 0x0000008b8cea7223 */ /* 0x004fca00000100ea */
[----:B------:R-:W-:Y:S01]  /*28b0*/  STL [R1+0xa0], R234 ;  /* 0x0000a0ea01007387 */ /* 0x000fe20000100800 */
[----:B---3--:R-:W-:Y:S01]  /*28c0*/  FADD.FTZ R233, R135, R233 ;  /* 0x000000e987e97221 */ /* 0x008fe20000010000 */
[----:B------:R-:W-:Y:S01]  /*28d0*/  FFMA.FTZ R142, R140, R135, R142 ;  /* 0x000000878c8e7223 */ /* 0x000fe2000001008e */
[----:B------:R-:W-:-:S03]  /*28e0*/  PRMT R135, R146, 0x7632, R135 ;  /* 0x0000763292877816 */ /* 0x000fc60000000087 */
[----:B------:R-:W-:Y:S01]  /*28f0*/  STL [R1+0xac], R233 ;  /* 0x0000ace901007387 */ /* 0x000fe20000100800 */
[----:B------:R-:W-:-:S03]  /*2900*/  SHF.L.U32 R135, R135, 0x10, RZ ;  /* 0x0000001087877819 */ /* 0x000fc600000006ff */
[----:B------:R1:W-:Y:S01]  /*2910*/  STL [R1+0xa8], R142 ;  /* 0x0000a88e01007387 */ /* 0x0003e20000100800 */
[----:B------:R-:W-:Y:S01]  /*2920*/  FFMA.FTZ R139, R75, R139, R141 ;  /* 0x0000008b4b8b7223 */ /* 0x000fe2000001008d */
[----:B0-----:R-:W-:Y:S01]  /*2930*/  FADD.FTZ R146, -R200, R145 ;  /* 0x00000091c8927221 */ /* 0x001fe20000010100 */
[----:B------:R-:W-:Y:S01]  /*2940*/  SHF.L.U32 R141, R148, 0x10, RZ ;  /* 0x00000010948d7819 */ /* 0x000fe200000006ff */
[----:B------:R-:W-:Y:S01]  /*2950*/  FADD.FTZ R135, -R200, R135 ;  /* 0x00000087c8877221 */ /* 0x000fe20000010100 */
[----:B-1----:R-:W-:-:S05]  /*2960*/  SHF.L.U32 R142, R147, 0x10, RZ ;  /* 0x00000010938e7819 */ /* 0x002fca00000006ff */
[----:B------:R-:W-:Y:S01]  /*2970*/  FADD.FTZ R142, -R200, R142 ;  /* 0x0000008ec88e7221 */ /* 0x000fe20000010100 */
[----:B------:R-:W-:Y:S01]  /*2980*/  FMUL.FTZ R200, R198, R143 ;  /* 0x0000008fc6c87220 */ /* 0x000fe20000410000 */
[----:B------:R-:W-:Y:S01]  /*2990*/  SHF.L.U32 R147, R152, 0x10, RZ ;  /* 0x0000001098937819 */ /* 0x000fe200000006ff */
[-C--:B------:R-:W-:Y:S01]  /*29a0*/  FMUL.FTZ R143, R36, R141.reuse ;  /* 0x0000008d248f7220 */ /* 0x080fe20000410000 */
[----:B------:R-:W-:Y:S01]  /*29b0*/  FADD.FTZ R185, R141, R185 ;  /* 0x000000b98db97221 */ /* 0x000fe20000010000 */
[----:B------:R-:W-:Y:S01]  /*29c0*/  FFMA.FTZ R177, R200, R141, R177 ;  /* 0x0000008dc8b17223 */ /* 0x000fe200000100b1 */
[----:B------:R-:W-:Y:S01]  /*29d0*/  SHF.L.U32 R141, R149, 0x10, RZ ;  /* 0x00000010958d7819 */ /* 0x000fe200000006ff */
[----:B------:R-:W-:Y:S01]  /*29e0*/  FMUL.FTZ R146, R198, R146 ;  /* 0x00000092c6927220 */ /* 0x000fe20000410000 */
[----:B------:R-:W-:Y:S01]  /*29f0*/  FADD.FTZ R166, R147, R166 ;  /* 0x000000a693a67221 */ /* 0x000fe20000010000 */
[-C--:B------:R-:W-:Y:S01]  /*2a00*/  FFMA.FTZ R22, R200, R147.reuse, R22 ;  /* 0x00000093c8167223 */ /* 0x080fe20000010016 */
[----:B------:R-:W-:Y:S01]  /*2a10*/  SHF.L.U32 R145, R153, 0x10, RZ ;  /* 0x0000001099917819 */ /* 0x000fe200000006ff */
[----:B------:R-:W-:Y:S01]  /*2a20*/  FFMA.FTZ R147, R68, R147, R143 ;  /* 0x0000009344937223 */ /* 0x000fe2000001008f */
[-C--:B------:R-:W-:Y:S01]  /*2a30*/  FMUL.FTZ R143, R38, R141.reuse ;  /* 0x0000008d268f7220 */ /* 0x080fe20000410000 */
[----:B------:R-:W-:Y:S01]  /*2a40*/  FADD.FTZ R187, R141, R187 ;  /* 0x000000bb8dbb7221 */ /* 0x000fe20000010000 */
[----:B------:R-:W-:Y:S01]  /*2a50*/  FFMA.FTZ R179, R146, R141, R179 ;  /* 0x0000008d92b37223 */ /* 0x000fe200000100b3 */
[----:B------:R-:W-:Y:S01]  /*2a60*/  SHF.L.U32 R141, R150, 0x10, RZ ;  /* 0x00000010968d7819 */ /* 0x000fe200000006ff */
[----:B------:R-:W-:Y:S01]  /*2a70*/  FADD.FTZ R168, R145, R168 ;  /* 0x000000a891a87221 */ /* 0x000fe20000010000 */
[-C--:B------:R-:W-:Y:S01]  /*2a80*/  FFMA.FTZ R24, R146, R145.reuse, R24 ;  /* 0x0000009192187223 */ /* 0x080fe20000010018 */
[----:B------:R-:W-:Y:S01]  /*2a90*/  FFMA.FTZ R145, R70, R145, R143 ;  /* 0x0000009146917223 */ /* 0x000fe2000001008f */
[----:B------:R-:W-:Y:S01]  /*2aa0*/  SHF.L.U32 R143, R154, 0x10, RZ ;  /* 0x000000109a8f7819 */ /* 0x000fe200000006ff */
[----:B------:R-:W-:Y:S01]  /*2ab0*/  FMUL.FTZ R233, R32, R141 ;  /* 0x0000008d20e97220 */ /* 0x000fe20000410000 */
[----:B------:R-:W-:-:S03]  /*2ac0*/  FMUL.FTZ R142, R198, R142 ;  /* 0x0000008ec68e7220 */ /* 0x000fc60000410000 */
[----:B------:R-:W-:Y:S01]  /*2ad0*/  FADD.FTZ R170, R143, R170 ;  /* 0x000000aa8faa7221 */ /* 0x000fe20000010000 */
[-C--:B------:R-:W-:Y:S01]  /*2ae0*/  FFMA.FTZ R26, R144, R143.reuse, R26 ;  /* 0x0000008f901a7223 */ /* 0x080fe2000001001a */
[----:B------:R-:W-:Y:S01]  /*2af0*/  FFMA.FTZ R143, R64, R143, R233 ;  /* 0x0000008f408f7223 */ /* 0x000fe200000100e9 */
[----:B------:R-:W-:-:S05]  /*2b00*/  SHF.L.U32 R233, R151, 0x10, RZ ;  /* 0x0000001097e97819 */ /* 0x000fca00000006ff */
[-C--:B------:R-:W-:Y:S01]  /*2b10*/  FMUL.FTZ R234, R34, R233.reuse ;  /* 0x000000e922ea7220 */ /* 0x080fe20000410000 */
[----:B------:R-:W-:Y:S01]  /*2b20*/  FADD.FTZ R193, R233, R193 ;  /* 0x000000c1e9c17221 */ /* 0x000fe20000010000 */
[----:B------:R-:W-:Y:S01]  /*2b30*/  FFMA.FTZ R183, R142, R233, R183 ;  /* 0x000000e98eb77223 */ /* 0x000fe200000100b7 */
        /* <DEDUP_REMOVED lines=28> */
[----:B------:R-:W-:Y:S01]  /*2d00*/  FADD.FTZ R191, R141, R191 ;  /* 0x000000bf8dbf7221 */ /* 0x000fe20000010000 */
[----:B------:R-:W-:Y:S01]  /*2d10*/  FFMA.FTZ R181, R144, R141, R181 ;  /* 0x0000008d90b57223 */ /* 0x000fe200000100b5 */
[C---:B------:R-:W-:Y:S02]  /*2d20*/  SHF.L.U32 R141, R155.reuse, 0x10, RZ ;  /* 0x000000109b8d7819 */ /* 0x040fe400000006ff */
[----:B------:R-:W-:-:S02]  /*2d30*/  PRMT R155, R155, 0x7632, R155 ;  /* 0x000076329b9b7816 */ /* 0x000fc4000000009b */
[----:B------:R-:W-:Y:S01]  /*2d40*/  SHF.L.U32 R135, R135, 0x10, RZ ;  /* 0x0000001087877819 */ /* 0x000fe200000006ff */
[----:B------:R-:W-:Y:S01]  /*2d50*/  FMUL.FTZ R151, R198, R226 ;  /* 0x000000e2c6977220 */ /* 0x000fe20000410000 */
[----:B------:R-:W-:-:S03]  /*2d60*/  SHF.L.U32 R155, R155, 0x10, RZ ;  /* 0x000000109b9b7819 */ /* 0x000fc600000006ff */
[----:B------:R-:W-:Y:S01]  /*2d70*/  FMUL.FTZ R226, R35, R135 ;  /* 0x0000008723e27220 */ /* 0x000fe20000410000 */
[----:B------:R-:W-:Y:S01]  /*2d80*/  FADD.FTZ R190, R227, R190 ;  /* 0x000000bee3be7221 */ /* 0x000fe20000010000 */
[----:B------:R-:W-:Y:S01]  /*2d90*/  FADD.FTZ R171, R155, R171 ;  /* 0x000000ab9bab7221 */ /* 0x000fe20000010000 */
[----:B------:R-:W-:Y:S01]  /*2da0*/  FFMA.FTZ R27, R151, R155, R27 ;  /* 0x0000009b971b7223 */ /* 0x000fe2000001001b */
        /* <DEDUP_REMOVED lines=62> */
[-C--:B------:R-:W-:Y:S01]  /*3190*/  FFMA.FTZ R28, R142, R141.reuse, R28 ;  /* 0x0000008d8e1c7223 */ /* 0x080fe2000001001c */
[----:B------:R-:W-:Y:S01]  /*31a0*/  FFMA.FTZ R141, R66, R141, R234 ;  /* 0x0000008d428d7223 */ /* 0x000fe200000100ea */
[----:B------:R-:W-:Y:S01]  /*31b0*/  FFMA.FTZ R227, R154, R150, R227 ;  /* 0x000000969ae37223 */ /* 0x000fe200000100e3 */
[----:B------:R-:W-:Y:S01]  /*31c0*/  FADD.FTZ R226, R226, R150 ;  /* 0x00000096e2e27221 */ /* 0x000fe20000010000 */
[----:B------:R-:W-:Y:S02]  /*31d0*/  UMOV UR6, 0xffffffff ;  /* 0xffffffff00067882 */ /* 0x000fe40000000000 */
[----:B------:R-:W-:Y:S01]  /*31e0*/  FFMA.FTZ R227, R142, R141, R227 ;  /* 0x0000008d8ee37223 */ /* 0x000fe200000100e3 */
[----:B------:R-:W-:Y:S01]  /*31f0*/  FADD.FTZ R226, R226, R141 ;  /* 0x0000008de2e27221 */ /* 0x000fe20000010000 */
[----:B------:R-:W-:Y:S01]  /*3200*/  FADD.FTZ R192, R135, R192 ;  /* 0x000000c087c07221 */ /* 0x000fe20000010000 */
[----:B------:R-:W-:Y:S01]  /*3210*/  FFMA.FTZ R182, R151, R135, R182 ;  /* 0x0000008797b67223 */ /* 0x000fe200000100b6 */
        /* <DEDUP_REMOVED lines=26> */
.L_x_772:
        /* <DEDUP_REMOVED lines=11> */
[-C--:B------:R-:W-:Y:S01]  /*3470*/  FFMA.FTZ R144, R144, R232.reuse, R226 ;  /* 0x000000e890907223 */ /* 0x080fe200000100e2 */
[----:B------:R-:W-:Y:S01]  /*3480*/  FADD.FTZ R124, R120, -R124 ;  /* 0x8000007c787c7221 */ /* 0x000fe20000010000 */
[-CC-:B------:R-:W-:Y:S01]  /*3490*/  FFMA.FTZ R125, R125, R232.reuse, R226.reuse ;  /* 0x000000e87d7d7223 */ /* 0x180fe200000100e2 */
[-C--:B------:R-:W-:Y:S01]  /*34a0*/  FFMA.FTZ R127, R127, R232.reuse, R226 ;  /* 0x000000e87f7f7223 */ /* 0x080fe200000100e2 */
[----:B------:R-:W-:Y:S01]  /*34b0*/  FADD.FTZ R120, R141, -R142 ;  /* 0x8000008e8d787221 */ /* 0x000fe20000010000 */
[-C--:B------:R-:W-:Y:S01]  /*34c0*/  FFMA.FTZ R126, R126, R232.reuse, R226 ;  /* 0x000000e87e7e7223 */ /* 0x080fe200000100e2 */
[----:B------:R-:W-:Y:S01]  /*34d0*/  FADD.FTZ R219, R218, -R219 ;  /* 0x800000dbdadb7221 */ /* 0x000fe20000010000 */
[----:B------:R-:W-:Y:S01]  /*34e0*/  FADD.FTZ R144, R143, -R144 ;  /* 0x800000908f907221 */ /* 0x000fe20000010000 */
[--C-:B------:R-:W-:Y:S01]  /*34f0*/  FFMA.FTZ R221, R221, R232, R226.reuse ;  /* 0x000000e8dddd7223 */ /* 0x100fe200000100e2 */
[----:B------:R-:W-:Y:S01]  /*3500*/  FADD.FTZ R125, R121, -R125 ;  /* 0x8000007d797d7221 */ /* 0x000fe20000010000 */
[----:B------:R-:W-:Y:S01]  /*3510*/  FADD.FTZ R127, R123, -R127 ;  /* 0x8000007f7b7f7221 */ /* 0x000fe20000010000 */
[----:B------:R-:W-:Y:S01]  /*3520*/  FMUL.FTZ R143, R198, R120 ;  /* 0x00000078c68f7220 */ /* 0x000fe20000410000 */
[-C--:B------:R-:W-:Y:S01]  /*3530*/  FFMA.FTZ R225, R225, R232.reuse, R226 ;  /* 0x000000e8e1e17223 */ /* 0x080fe200000100e2 */
[C---:B-----5:R-:W-:Y:S01]  /*3540*/  @P0 SHF.L.U32 R121, R103.reuse, 0x10, RZ ;  /* 0x0000001067790819 */ /* 0x060fe200000006ff */
[----:B------:R-:W-:Y:S01]  /*3550*/  FADD.FTZ R126, R122, -R126 ;  /* 0x8000007e7a7e7221 */ /* 0x000fe20000010000 */
[----:B------:R-:W-:Y:S01]  /*3560*/  @P0 PRMT R120, R102, 0x7632, R120 ;  /* 0x0000763266780816 */ /* 0x000fe20000000078 */
[----:B------:R-:W-:Y:S01]  /*3570*/  FMUL.FTZ R123, R198, R219 ;  /* 0x000000dbc67b7220 */ /* 0x000fe20000410000 */
[----:B------:R-:W-:Y:S01]  /*3580*/  FFMA.FTZ R0, R0, R232, R226 ;  /* 0x000000e800007223 */ /* 0x000fe200000100e2 */
[----:B------:R-:W-:Y:S01]  /*3590*/  FADD.FTZ R221, R220, -R221 ;  /* 0x800000dddcdd7221 */ /* 0x000fe20000010000 */
[----:B------:R-:W-:Y:S01]  /*35a0*/  @P0 PRMT R122, R103, 0x7632, R122 ;  /* 0x00007632677a0816 */ /* 0x000fe2000000007a */
[----:B------:R-:W-:Y:S01]  /*35b0*/  FMUL.FTZ R142, R198, R127 ;  /* 0x0000007fc68e7220 */ /* 0x000fe20000410000 */
[----:B------:R-:W-:Y:S01]  /*35c0*/  FADD.FTZ R225, R224, -R225 ;  /* 0x800000e1e0e17221 */ /* 0x000fe20000010000 */
[----:B------:R-:W-:Y:S01]  /*35d0*/  @P0 PRMT R127, R101, 0x7632, R127 ;  /* 0x00007632657f0816 */ /* 0x000fe2000000007f */
[----:B------:R-:W-:Y:S01]  /*35e0*/  FMUL.FTZ R126, R198, R126 ;  /* 0x0000007ec67e7220 */ /* 0x000fe20000410000 */
[----:B------:R-:W-:Y:S01]  /*35f0*/  @P0 SHF.L.U32 R120, R120, 0x10, RZ ;  /* 0x0000001078780819 */ /* 0x000fe200000006ff */
[----:B------:R-:W-:Y:S01]  /*3600*/  @P0 FADD.FTZ R123, R123, R121 ;  /* 0x000000797b7b0221 */ /* 0x000fe20000010000 */
[-CC-:B------:R-:W-:Y:S01]  /*3610*/  FFMA.FTZ R217, R217, R232.reuse, R226.reuse ;  /* 0x000000e8d9d97223 */ /* 0x180fe200000100e2 */
[-C--:B------:R-:W-:Y:S01]  /*3620*/  FFMA.FTZ R129, R129, R232.reuse, R226 ;  /* 0x000000e881817223 */ /* 0x080fe200000100e2 */
[----:B------:R-:W-:Y:S01]  /*3630*/  @P0 SHF.L.U32 R121, R102, 0x10, RZ ;  /* 0x0000001066790819 */ /* 0x000fe200000006ff */
[----:B------:R-:W-:Y:S01]  /*3640*/  FADD.FTZ R0, R189, -R0 ;  /* 0x80000000bd007221 */ /* 0x000fe20000010000 */
[----:B------:R-:W-:Y:S01]  /*3650*/  FFMA.FTZ R203, R203, R232, R226 ;  /* 0x000000e8cbcb7223 */ /* 0x000fe200000100e2 */
[----:B------:R-:W-:Y:S01]  /*3660*/  FMUL.FTZ R221, R198, R221 ;  /* 0x000000ddc6dd7220 */ /* 0x000fe20000410000 */
[----:B------:R-:W-:Y:S01]  /*3670*/  @P0 SHF.L.U32 R122, R122, 0x10, RZ ;  /* 0x000000107a7a0819 */ /* 0x000fe200000006ff */
[C---:B------:R-:W-:Y:S01]  /*3680*/  FMUL.FTZ R225, R198.reuse, R225 ;  /* 0x000000e1c6e17220 */ /* 0x040fe20000410000 */
[----:B------:R-:W-:Y:S01]  /*3690*/  @P0 SHF.L.U32 R127, R127, 0x10, RZ ;  /* 0x000000107f7f0819 */ /* 0x000fe200000006ff */
[----:B------:R-:W-:Y:S01]  /*36a0*/  FMUL.FTZ R125, R198, R125 ;  /* 0x0000007dc67d7220 */ /* 0x000fe20000410000 */
[----:B------:R-:W-:Y:S01]  /*36b0*/  @P0 FADD.FTZ R126, R126, R120 ;  /* 0x000000787e7e0221 */ /* 0x000fe20000010000 */
[----:B------:R-:W-:Y:S01]  /*36c0*/  FADD.FTZ R217, R216, -R217 ;  /* 0x800000d9d8d97221 */ /* 0x000fe20000010000 */
[----:B------:R-:W-:Y:S01]  /*36d0*/  FADD.FTZ R129, R128, -R129 ;  /* 0x8000008180817221 */ /* 0x000fe20000010000 */
[----:B------:R-:W-:Y:S01]  /*36e0*/  @P0 SHF.L.U32 R120, R100, 0x10, RZ ;  /* 0x0000001064780819 */ /* 0x000fe200000006ff */
[----:B------:R-:W-:Y:S01]  /*36f0*/  FADD.FTZ R203, R201, -R203 ;  /* 0x800000cbc9cb7221 */ /* 0x000fe20000010000 */
[----:B------:R-:W-:Y:S01]  /*3700*/  FMUL.FTZ R128, R198, R0 ;  /* 0x00000000c6807220 */ /* 0x000fe20000410000 */
[--C-:B------:R-:W-:Y:S01]  /*3710*/  @P0 FADD.FTZ R221, R221, R121.reuse ;  /* 0x00000079dddd0221 */ /* 0x100fe20000010000 */
[----:B------:R-:W-:Y:S01]  /*3720*/  @P0 FADD.FTZ R225, R225, R122 ;  /* 0x0000007ae1e10221 */ /* 0x000fe20000010000 */
[----:B------:R-:W-:Y:S01]  /*3730*/  @P0 PRMT R121, R100, 0x7632, R121 ;  /* 0x0000763264790816 */ /* 0x000fe20000000079 */
[-C--:B------:R-:W-:Y:S01]  /*3740*/  FFMA.FTZ R209, R209, R232.reuse, R226 ;  /* 0x000000e8d1d17223 */ /* 0x080fe200000100e2 */
[----:B------:R-:W-:Y:S01]  /*3750*/  @P0 SHF.L.U32 R122, R101, 0x10, RZ ;  /* 0x00000010657a0819 */ /* 0x000fe200000006ff */
[----:B------:R-:W-:Y:S01]  /*3760*/  @P0 FADD.FTZ R125, R125, R127 ;  /* 0x0000007f7d7d0221 */ /* 0x000fe20000010000 */
[----:B------:R-:W-:Y:S01]  /*3770*/  FMUL.FTZ R217, R198, R217 ;  /* 0x000000d9c6d97220 */ /* 0x000fe20000410000 */
[----:B------:R-:W-:Y:S01]  /*3780*/  @P0 SHF.L.U32 R127, R98, 0x10, RZ ;  /* 0x00000010627f0819 */ /* 0x000fe200000006ff */
[----:B------:R-:W-:Y:S01]  /*3790*/  FMUL.FTZ R203, R198, R203 ;  /* 0x000000cbc6cb7220 */ /* 0x000fe20000410000 */
[----:B------:R-:W-:Y:S01]  /*37a0*/  @P0 FADD.FTZ R128, R128, R120 ;  /* 0x0000007880800221 */ /* 0x000fe20000010000 */
[-CC-:B------:R-:W-:Y:S01]  /*37b0*/  FFMA.FTZ R215, R215, R232.reuse, R226.reuse ;  /* 0x000000e8d7d77223 */ /* 0x180fe200000100e2 */
[----:B------:R-:W-:Y:S01]  /*37c0*/  @P0 SHF.L.U32 R120, R121, 0x10, RZ ;  /* 0x0000001079780819 */ /* 0x000fe200000006ff */
[----:B------:R-:W-:Y:S01]  /*37d0*/  FFMA.FTZ R207, R207, R232, R226 ;  /* 0x000000e8cfcf7223 */ /* 0x000fe200000100e2 */
[----:B------:R-:W-:Y:S01]  /*37e0*/  FADD.FTZ R209, R208, -R209 ;  /* 0x800000d1d0d17221 */ /* 0x000fe20000010000 */
[----:B------:R-:W-:Y:S01]  /*37f0*/  FMUL.FTZ R124, R198, R124 ;  /* 0x0000007cc67c7220 */ /* 0x000fe20000410000 */
[----:B------:R-:W-:Y:S01]  /*3800*/  @P0 FADD.FTZ R217, R217, R122 ;  /* 0x0000007ad9d90221 */ /* 0x000fe20000010000 */
[-CC-:B------:R-:W-:Y:S01]  /*3810*/  FFMA.FTZ R199, R199, R232.reuse, R226.reuse ;  /* 0x000000e8c7c77223 */ /* 0x180fe200000100e2 */
[-C--:B------:R-:W-:Y:S01]  /*3820*/  FFMA.FTZ R213, R213, R232.reuse, R226 ;  /* 0x000000e8d5d57223 */ /* 0x080fe200000100e2 */
[----:B------:R-:W-:Y:S01]  /*3830*/  @P0 PRMT R122, R99, 0x7632, R122 ;  /* 0x00007632637a0816 */ /* 0x000fe2000000007a */
[----:B------:R-:W-:Y:S01]  /*3840*/  @P0 FADD.FTZ R203, R203, R127 ;  /* 0x0000007fcbcb0221 */ /* 0x000fe20000010000 */
[----:B------:R-:W-:Y:S01]  /*3850*/  FADD.FTZ R215, R214, -R215 ;  /* 0x800000d7d6d77221 */ /* 0x000fe20000010000 */
[----:B------:R-:W-:Y:S01]  /*3860*/  @P0 SHF.L.U32 R121, R99, 0x10, RZ ;  /* 0x0000001063790819 */ /* 0x000fe200000006ff */
[----:B------:R-:W-:Y:S01]  /*3870*/  FADD.FTZ R207, R206, -R207 ;  /* 0x800000cfcecf7221 */ /* 0x000fe20000010000 */
[----:B------:R-:W-:Y:S01]  /*3880*/  @P0 PRMT R127, R96, 0x7632, R127 ;  /* 0x00007632607f0816 */ /* 0x000fe2000000007f */
[----:B------:R-:W-:Y:S01]  /*3890*/  FMUL.FTZ R209, R198, R209 ;  /* 0x000000d1c6d17220 */ /* 0x000fe20000410000 */
[----:B------:R-:W-:Y:S01]  /*38a0*/  @P0 FADD.FTZ R124, R124, R120 ;  /* 0x000000787c7c0221 */ /* 0x000fe20000010000 */
[-C--:B------:R-:W-:Y:S01]  /*38b0*/  FFMA.FTZ R204, R204, R232.reuse, R226 ;  /* 0x000000e8cccc7223 */ /* 0x080fe200000100e2 */
[----:B------:R-:W-:Y:S01]  /*38c0*/  @P0 PRMT R120, R97, 0x7632, R120 ;  /* 0x0000763261780816 */ /* 0x000fe20000000078 */
[----:B------:R-:W-:Y:S01]  /*38d0*/  FADD.FTZ R199, R205, -R199 ;  /* 0x800000c7cdc77221 */ /* 0x000fe20000010000 */
[----:B------:R-:W-:Y:S01]  /*38e0*/  FADD.FTZ R213, R212, -R213 ;  /* 0x800000d5d4d57221 */ /* 0x000fe20000010000 */
[----:B------:R-:W-:Y:S01]  /*38f0*/  @P0 SHF.L.U32 R122, R122, 0x10, RZ ;  /* 0x000000107a7a0819 */ /* 0x000fe200000006ff */
[C---:B------:R-:W-:Y:S01]  /*3900*/  FMUL.FTZ R215, R198.reuse, R215 ;  /* 0x000000d7c6d77220 */ /* 0x040fe20000410000 */
[----:B------:R-:W-:Y:S01]  /*3910*/  @P0 SHF.L.U32 R127, R127, 0x10, RZ ;  /* 0x000000107f7f0819 */ /* 0x000fe200000006ff */
[-C--:B------:R-:W-:Y:S01]  /*3920*/  FFMA.FTZ R131, R131, R232.reuse, R226 ;  /* 0x000000e883837223 */ /* 0x080fe200000100e2 */
[----:B------:R-:W-:Y:S01]  /*3930*/  FMUL.FTZ R207, R198, R207 ;  /* 0x000000cfc6cf7220 */ /* 0x000fe20000410000 */
[----:B------:R-:W-:Y:S01]  /*3940*/  @P0 FADD.FTZ R209, R209, R121 ;  /* 0x00000079d1d10221 */ /* 0x000fe20000010000 */
[----:B------:R-:W-:Y:S01]  /*3950*/  FADD.FTZ R204, R202, -R204 ;  /* 0x800000cccacc7221 */ /* 0x000fe20000010000 */
[----:B------:R-:W-:Y:S01]  /*3960*/  @P0 SHF.L.U32 R120, R120, 0x10, RZ ;  /* 0x0000001078780819 */ /* 0x000fe200000006ff */
[-CC-:B------:R-:W-:Y:S01]  /*3970*/  FFMA.FTZ R140, R140, R232.reuse, R226.reuse ;  /* 0x000000e88c8c7223 */ /* 0x180fe200000100e2 */
[----:B------:R-:W-:Y:S01]  /*3980*/  @P0 SHF.L.U32 R121, R96, 0x10, RZ ;  /* 0x0000001060790819 */ /* 0x000fe200000006ff */
[C---:B------:R-:W-:Y:S01]  /*3990*/  FMUL.FTZ R199, R198.reuse, R199 ;  /* 0x000000c7c6c77220 */ /* 0x040fe20000410000 */
[----:B------:R-:W-:Y:S01]  /*39a0*/  FMUL.FTZ R213, R198, R213 ;  /* 0x000000d5c6d57220 */ /* 0x000fe20000410000 */
[-C--:B------:R-:W-:Y:S01]  /*39b0*/  FFMA.FTZ R138, R138, R232.reuse, R226 ;  /* 0x000000e88a8a7223 */ /* 0x080fe200000100e2 */
[----:B------:R-:W-:Y:S01]  /*39c0*/  @P0 FADD.FTZ R215, R215, R122 ;  /* 0x0000007ad7d70221 */ /* 0x000fe20000010000 */
[----:B------:R-:W-:Y:S01]  /*39d0*/  FADD.FTZ R131, R130, -R131 ;  /* 0x8000008382837221 */ /* 0x000fe20000010000 */
[----:B------:R-:W-:Y:S01]  /*39e0*/  @P0 SHF.L.U32 R122, R97, 0x10, RZ ;  /* 0x00000010617a0819 */ /* 0x000fe200000006ff */
[--C-:B------:R-:W-:Y:S01]  /*39f0*/  @P0 FADD.FTZ R207, R207, R127.reuse ;  /* 0x0000007fcfcf0221 */ /* 0x100fe20000010000 */
[----:B------:R-:W-:Y:S01]  /*3a00*/  FFMA.FTZ R211, R211, R232, R226 ;  /* 0x000000e8d3d37223 */ /* 0x000fe200000100e2 */
[----:B------:R-:W-:Y:S01]  /*3a10*/  FMUL.FTZ R204, R198, R204 ;  /* 0x000000ccc6cc7220 */ /* 0x000fe20000410000 */
[----:B------:R-:W-:Y:S01]  /*3a20*/  @P0 PRMT R127, R107, 0x7632, R127 ;  /* 0x000076326b7f0816 */ /* 0x000fe2000000007f */
[----:B------:R-:W-:Y:S01]  /*3a30*/  FADD.FTZ R140, R139, -R140 ;  /* 0x8000008c8b8c7221 */ /* 0x000fe20000010000 */
[----:B------:R-:W-:Y:S01]  /*3a40*/  ISETP.NE.AND.EX P1, PT, RZ, UR13, PT, P1 ;  /* 0x0000000dff007c0c */ /* 0x000fe2000bf25310 */
[----:B------:R-:W-:Y:S01]  /*3a50*/  @P0 FADD.FTZ R213, R213, R120 ;  /* 0x00000078d5d50221 */ /* 0x000fe20000010000 */
[--C-:B------:R-:W-:Y:S01]  /*3a60*/  @P0 FADD.FTZ R199, R199, R121.reuse ;  /* 0x00000079c7c70221 */ /* 0x100fe20000010000 */
[----:B------:R-:W-:Y:S01]  /*3a70*/  FADD.FTZ R138, R134, -R138 ;  /* 0x8000008a868a7221 */ /* 0x000fe20000010000 */
[----:B------:R-:W-:Y:S01]  /*3a80*/  FMUL.FTZ R141, R198, R129 ;  /* 0x00000081c68d7220 */ /* 0x000fe20000410000 */
[----:B------:R-:W-:Y:S01]  /*3a90*/  @P0 PRMT R121, R106, 0x7632, R121 ;  /* 0x000076326a790816 */ /* 0x000fe20000000079 */
[-CC-:B------:R-:W-:Y:S01]  /*3aa0*/  FFMA.FTZ R223, R223, R232.reuse, R226.reuse ;  /* 0x000000e8dfdf7223 */ /* 0x180fe200000100e2 */
[----:B------:R-:W-:Y:S01]  /*3ab0*/  @P0 SHF.L.U32 R120, R105, 0x10, RZ ;  /* 0x0000001069780819 */ /* 0x000fe200000006ff */
[-CC-:B------:R-:W-:Y:S01]  /*3ac0*/  FFMA.FTZ R136, R136, R232.reuse, R226.reuse ;  /* 0x000000e888887223 */ /* 0x180fe200000100e2 */
[-C--:B------:R-:W-:Y:S01]  /*3ad0*/  FFMA.FTZ R137, R137, R232.reuse, R226 ;  /* 0x000000e889897223 */ /* 0x080fe200000100e2 */
[----:B------:R-:W-:Y:S01]  /*3ae0*/  FMUL.FTZ R134, R198, R131 ;  /* 0x00000083c6867220 */ /* 0x000fe20000410000 */
[----:B------:R-:W-:Y:S01]  /*3af0*/  @P0 PRMT R129, R98, 0x7632, R129 ;  /* 0x0000763262810816 */ /* 0x000fe20000000081 */
[----:B------:R-:W-:Y:S01]  /*3b00*/  FADD.FTZ R211, R210, -R211 ;  /* 0x800000d3d2d37221 */ /* 0x000fe20000010000 */
[----:B------:R-:W-:Y:S01]  /*3b10*/  @P0 FADD.FTZ R204, R204, R122 ;  /* 0x0000007acccc0221 */ /* 0x000fe20000010000 */
[----:B------:R-:W-:Y:S01]  /*3b20*/  @P0 SHF.L.U32 R127, R127, 0x10, RZ ;  /* 0x000000107f7f0819 */ /* 0x000fe200000006ff */
[----:B------:R-:W-:Y:S01]  /*3b30*/  FFMA.FTZ R151, R151, R232, R226 ;  /* 0x000000e897977223 */ /* 0x000fe200000100e2 */
[----:B------:R-:W-:Y:S01]  /*3b40*/  FMUL.FTZ R140, R198, R140 ;  /* 0x0000008cc68c7220 */ /* 0x000fe20000410000 */
[----:B------:R-:W-:Y:S01]  /*3b50*/  @P0 SHF.L.U32 R122, R107, 0x10, RZ ;  /* 0x000000106b7a0819 */ /* 0x000fe200000006ff */
[----:B------:R-:W-:Y:S01]  /*3b60*/  FADD.FTZ R223, R222, -R223 ;  /* 0x800000dfdedf7221 */ /* 0x000fe20000010000 */
[----:B------:R-:W-:Y:S01]  /*3b70*/  @P0 SHF.L.U32 R121, R121, 0x10, RZ ;  /* 0x0000001079790819 */ /* 0x000fe200000006ff */
[----:B------:R-:W-:Y:S01]  /*3b80*/  FADD.FTZ R136, R132, -R136 ;  /* 0x8000008884887221 */ /* 0x000fe20000010000 */
[----:B------:R-:W-:Y:S01]  /*3b90*/  FADD.FTZ R137, R133, -R137 ;  /* 0x8000008985897221 */ /* 0x000fe20000010000 */
[----:B------:R-:W-:Y:S01]  /*3ba0*/  FMUL.FTZ R138, R198, R138 ;  /* 0x0000008ac68a7220 */ /* 0x000fe20000410000 */
[----:B------:R-:W-:Y:S01]  /*3bb0*/  @P0 SHF.L.U32 R129, R129, 0x10, RZ ;  /* 0x0000001081810819 */ /* 0x000fe200000006ff */
[--C-:B------:R-:W-:Y:S01]  /*3bc0*/  @P0 FADD.FTZ R134, R134, R120.reuse ;  /* 0x0000007886860221 */ /* 0x100fe20000010000 */
[----:B------:R-:W-:Y:S01]  /*3bd0*/  FMUL.FTZ R211, R198, R211 ;  /* 0x000000d3c6d37220 */ /* 0x000fe20000410000 */
[----:B------:R-:W-:Y:S01]  /*3be0*/  @P0 PRMT R120, R111, 0x7632, R120 ;  /* 0x000076326f780816 */ /* 0x000fe20000000078 */
[----:B------:R-:W-:Y:S01]  /*3bf0*/  FADD.FTZ R151, R155, -R151 ;  /* 0x800000979b977221 */ /* 0x000fe20000010000 */
[----:B------:R-:W-:Y:S01]  /*3c00*/  @P0 FADD.FTZ R140, R140, R127 ;  /* 0x0000007f8c8c0221 */ /* 0x000fe20000010000 */
[----:B------:R-:W-:Y:S01]  /*3c10*/  @P0 FADD.FTZ R142, R142, R122 ;  /* 0x0000007a8e8e0221 */ /* 0x000fe20000010000 */
[----:B------:R-:W-:Y:S01]  /*3c20*/  @P0 SHF.L.U32 R127, R104, 0x10, RZ ;  /* 0x00000010687f0819 */ /* 0x000fe200000006ff */
[----:B------:R-:W-:Y:S01]  /*3c30*/  FMUL.FTZ R223, R198, R223 ;  /* 0x000000dfc6df7220 */ /* 0x000fe20000410000 */
[----:B------:R-:W-:Y:S01]  /*3c40*/  @P0 SHF.L.U32 R122, R106, 0x10, RZ ;  /* 0x000000106a7a0819 */ /* 0x000fe200000006ff */
[----:B------:R-:W-:Y:S01]  /*3c50*/  @P0 FADD.FTZ R138, R138, R121 ;  /* 0x000000798a8a0221 */ /* 0x000fe20000010000 */
[C---:B------:R-:W-:Y:S01]  /*3c60*/  FMUL.FTZ R0, R198.reuse, R136 ;  /* 0x00000088c6007220 */ /* 0x040fe20000410000 */
[C---:B------:R-:W-:Y:S01]  /*3c70*/  FMUL.FTZ R139, R198.reuse, R137 ;  /* 0x00000089c68b7220 */ /* 0x040fe20000410000 */
[--C-:B------:R-:W-:Y:S01]  /*3c80*/  @P0 FADD.FTZ R211, R211, R129.reuse ;  /* 0x00000081d3d30221 */ /* 0x100fe20000010000 */
[----:B------:R-:W-:Y:S01]  /*3c90*/  @P0 SHF.L.U32 R121, R111, 0x10, RZ ;  /* 0x000000106f790819 */ /* 0x000fe200000006ff */
[----:B------:R-:W-:Y:S01]  /*3ca0*/  FMUL.FTZ R151, R198, R151 ;  /* 0x00000097c6977220 */ /* 0x000fe20000410000 */
[----:B------:R-:W-:Y:S01]  /*3cb0*/  @P0 SHF.L.U32 R120, R120, 0x10, RZ ;  /* 0x0000001078780819 */ /* 0x000fe200000006ff */
[----:B------:R-:W0:Y:S01]  /*3cc0*/  @P1 LDC.64 R136, c[0x0][0x308] ;  /* 0x0000c200ff881b82 */ /* 0x000e220000000a00 */
[----:B------:R-:W-:Y:S01]  /*3cd0*/  @P0 PRMT R129, R105, 0x7632, R129 ;  /* 0x0000763269810816 */ /* 0x000fe20000000081 */
[-CC-:B------:R-:W-:Y:S01]  /*3ce0*/  FFMA.FTZ R153, R153, R232.reuse, R226.reuse ;  /* 0x000000e899997223 */ /* 0x180fe200000100e2 */
[----:B------:R-:W-:Y:S01]  /*3cf0*/  @P0 FADD.FTZ R223, R223, R127 ;  /* 0x0000007fdfdf0221 */ /* 0x000fe20000010000 */
[----:B------:R-:W-:Y:S01]  /*3d00*/  FFMA.FTZ R200, R200, R232, R226 ;  /* 0x000000e8c8c87223 */ /* 0x000fe200000100e2 */
[--C-:B------:R-:W-:Y:S01]  /*3d10*/  @P0 FADD.FTZ R141, R141, R122.reuse ;  /* 0x0000007a8d8d0221 */ /* 0x100fe20000010000 */
[----:B------:R-:W-:Y:S01]  /*3d20*/  @P0 SHF.L.U32 R127, R110, 0x10, RZ ;  /* 0x000000106e7f0819 */ /* 0x000fe200000006ff */
[----:B------:R-:W-:Y:S01]  /*3d30*/  FMUL.FTZ R144, R198, R144 ;  /* 0x00000090c6907220 */ /* 0x000fe20000410000 */
[----:B------:R-:W-:Y:S01]  /*3d40*/  @P0 SHF.L.U32 R129, R129, 0x10, RZ ;  /* 0x0000001081810819 */ /* 0x000fe200000006ff */
[--C-:B------:R-:W-:Y:S01]  /*3d50*/  @P0 FADD.FTZ R143, R143, R121.reuse ;  /* 0x000000798f8f0221 */ /* 0x100fe20000010000 */
[----:B------:R-:W-:Y:S01]  /*3d60*/  @P0 PRMT R122, R104, 0x7632, R122 ;  /* 0x00007632687a0816 */ /* 0x000fe2000000007a */
[--C-:B------:R-:W-:Y:S01]  /*3d70*/  @P0 FADD.FTZ R151, R151, R120.reuse ;  /* 0x0000007897970221 */ /* 0x100fe20000010000 */
[----:B------:R-:W-:Y:S01]  /*3d80*/  @P0 PRMT R120, R110, 0x7632, R120 ;  /* 0x000076326e780816 */ /* 0x000fe20000000078 */
[-CC-:B------:R-:W-:Y:S01]  /*3d90*/  FFMA.FTZ R154, R154, R232.reuse, R226.reuse ;  /* 0x000000e89a9a7223 */ /* 0x180fe200000100e2 */
[----:B------:R-:W-:Y:S01]  /*3da0*/  @P0 PRMT R121, R109, 0x7632, R121 ;  /* 0x000076326d790816 */ /* 0x000fe20000000079 */
[----:B------:R-:W-:Y:S01]  /*3db0*/  FADD.FTZ R153, R149, -R153 ;  /* 0x8000009995997221 */ /* 0x000fe20000010000 */
[-CC-:B------:R-:W-:Y:S01]  /*3dc0*/  FFMA.FTZ R152, R152, R232.reuse, R226.reuse ;  /* 0x000000e898987223 */ /* 0x180fe200000100e2 */
[----:B------:R-:W-:Y:S01]  /*3dd0*/  FFMA.FTZ R146, R146, R232, R226 ;  /* 0x000000e892927223 */ /* 0x000fe200000100e2 */
[----:B------:R-:W-:Y:S01]  /*3de0*/  FADD.FTZ R200, R147, -R200 ;  /* 0x800000c893c87221 */ /* 0x000fe20000010000 */
[----:B------:R-:W-:Y:S01]  /*3df0*/  @P0 SHF.L.U32 R122, R122, 0x10, RZ ;  /* 0x000000107a7a0819 */ /* 0x000fe200000006ff */
[----:B------:R-:W-:Y:S01]  /*3e00*/  @P0 FADD.FTZ R144, R144, R127 ;  /* 0x0000007f90900221 */ /* 0x000fe20000010000 */
[----:B------:R-:W1:Y:S01]  /*3e10*/  LDC.64 R218, c[0x0][0x2f8] ;  /* 0x0000be00ffda7b82 */ /* 0x000e620000000a00 */
[--C-:B------:R-:W-:Y:S01]  /*3e20*/  @P0 FADD.FTZ R139, R139, R129.reuse ;  /* 0x000000818b8b0221 */ /* 0x100fe20000010000 */
[----:B------:R-:W-:Y:S01]  /*3e30*/  @P0 SHF.L.U32 R127, R120, 0x10, RZ ;  /* 0x00000010787f0819 */ /* 0x000fe200000006ff */
[----:B------:R-:W-:Y:S01]  /*3e40*/  FADD.FTZ R154, R150, -R154 ;  /* 0x8000009a969a7221 */ /* 0x000fe20000010000 */
[----:B------:R-:W-:Y:S01]  /*3e50*/  @P0 SHF.L.U32 R121, R121, 0x10, RZ ;  /* 0x0000001079790819 */ /* 0x000fe200000006ff */
[----:B------:R-:W-:Y:S01]  /*3e60*/  FMUL.FTZ R153, R198, R153 ;  /* 0x00000099c6997220 */ /* 0x000fe20000410000 */
[----:B------:R-:W-:Y:S01]  /*3e70*/  @P0 PRMT R129, R108, 0x7632, R129 ;  /* 0x000076326c810816 */ /* 0x000fe20000000081 */
[----:B------:R-:W-:Y:S01]  /*3e80*/  FADD.FTZ R152, R148, -R152 ;  /* 0x8000009894987221 */ /* 0x000fe20000010000 */
[----:B------:R-:W2:Y:S01]  /*3e90*/  @P2 LDC.64 R226, c[0x0][0x300] ;  /* 0x0000c000ffe22b82 */ /* 0x000ea20000000a00 */
[----:B------:R-:W-:Y:S01]  /*3ea0*/  @P0 SHF.L.U32 R120, R108, 0x10, RZ ;  /* 0x000000106c780819 */ /* 0x000fe200000006ff */
[----:B------:R-:W-:Y:S01]  /*3eb0*/  FADD.FTZ R146, R145, -R146 ;  /* 0x8000009291927221 */ /* 0x000fe20000010000 */
[----:B------:R-:W-:Y:S01]  /*3ec0*/  FMUL.FTZ R200, R198, R200 ;  /* 0x000000c8c6c87220 */ /* 0x000fe20000410000 */
[----:B------:R-:W-:Y:S01]  /*3ed0*/  @P0 FADD.FTZ R0, R0, R122 ;  /* 0x0000007a00000221 */ /* 0x000fe20000010000 */
[C---:B------:R-:W-:Y:S01]  /*3ee0*/  FMUL.FTZ R154, R198.reuse, R154 ;  /* 0x0000009ac69a7220 */ /* 0x040fe20000410000 */
[----:B------:R-:W-:Y:S01]  /*3ef0*/  @P0 SHF.L.U32 R122, R109, 0x10, RZ ;  /* 0x000000106d7a0819 */ /* 0x000fe200000006ff */
[----:B------:R-:W-:Y:S01]  /*3f00*/  @P0 FADD.FTZ R153, R153, R121 ;  /* 0x0000007999990221 */ /* 0x000fe20000010000 */
[----:B------:R-:W3:Y:S01]  /*3f10*/  @P1 LDC.64 R232, c[0x0][0x308] ;  /* 0x0000c200ffe81b82 */ /* 0x000ee20000000a00 */
[----:B------:R-:W-:Y:S01]  /*3f20*/  @P0 SHF.L.U32 R129, R129, 0x10, RZ ;  /* 0x0000001081810819 */ /* 0x000fe200000006ff */
[C---:B------:R-:W-:Y:S01]  /*3f30*/  FMUL.FTZ R152, R198.reuse, R152 ;  /* 0x00000098c6987220 */ /* 0x040fe20000410000 */
[----:B------:R-:W-:Y:S01]  /*3f40*/  @P1 F2FP.BF16.F32.PACK_AB R132, RZ, R128 ;  /* 0x00000080ff84123e */ /* 0x000fe200000010ff */
[----:B------:R-:W-:Y:S01]  /*3f50*/  FMUL.FTZ R146, R198, R146 ;  /* 0x00000092c6927220 */ /* 0x000fe20000410000 */
        /* <DEDUP_REMOVED lines=10> */
[----:B------:R-:W-:Y:S02]  /*4000*/  @P1 PRMT R114, R121, 0x7610, R114 ;  /* 0x0000761079721816 */ /* 0x000fe40000000072 */
[----:B------:R-:W-:Y:S02]  /*4010*/  @P1 F2FP.BF16.F32.PACK_AB R122, RZ, R225 ;  /* 0x000000e1ff7a123e */ /* 0x000fe400000010ff */
[----:B------:R-:W-:Y:S02]  /*4020*/  @P1 F2FP.BF16.F32.PACK_AB R129, RZ, R125 ;  /* 0x0000007dff81123e */ /* 0x000fe400000010ff */
[----:B------:R-:W-:Y:S01]  /*4030*/  @P1 PRMT R115, R120, 0x7610, R115 ;  /* 0x0000761078731816 */ /* 0x000fe20000000073 */
[----:B0-----:R-:W-:Y:S01]  /*4040*/  @P1 IMAD.WIDE.U32 R120, R197, 0x10, R136 ;  /* 0x00000010c5781825 */ /* 0x001fe200078e0088 */
[----:B------:R-:W-:-:S02]  /*4050*/  @P1 PRMT R113, R131, 0x7610, R113 ;  /* 0x0000761083711816 */ /* 0x000fc40000000071 */
[----:B------:R-:W-:Y:S02]  /*4060*/  @P1 PRMT R112, R112, 0x5410, R130 ;  /* 0x0000541070701816 */ /* 0x000fe40000000082 */
[----:B------:R-:W-:Y:S02]  /*4070*/  @P1 PRMT R114, R114, 0x5410, R127 ;  /* 0x0000541072721816 */ /* 0x000fe4000000007f */
[----:B------:R-:W-:Y:S02]  /*4080*/  @P2 F2FP.BF16.F32.PACK_AB R130, RZ, R221 ;  /* 0x000000ddff82223e */ /* 0x000fe400000010ff */
        /* <DEDUP_REMOVED lines=13> */
[----:B------:R-:W-:Y:S02]  /*4160*/  @P2 PRMT R119, R127, 0x7610, R119 ;  /* 0x000076107f772816 */ /* 0x000fe40000000077 */
[----:B------:R-:W-:Y:S02]  /*4170*/  @P2 F2FP.BF16.F32.PACK_AB R133, RZ, R125 ;  /* 0x0000007dff85223e */ /* 0x000fe400000010ff */
[----:B------:R-:W-:-:S02]  /*4180*/  @P2 F2FP.BF16.F32.PACK_AB R137, RZ, R124 ;  /* 0x0000007cff89223e */ /* 0x000fc400000010ff */
        /* <DEDUP_REMOVED lines=15> */
[----:B------:R-:W-:Y:S02]  /*4280*/  F2FP.BF16.F32.PACK_AB R120, R124, R128 ;  /* 0x000000807c78723e */ /* 0x000fe400000010ff */
[----:B------:R-:W-:Y:S01]  /*4290*/  @P2 PRMT R119, R119, 0x5410, R129 ;  /* 0x0000541077772816 */ /* 0x000fe20000000081 */
[----:B--2---:R-:W-:Y:S01]  /*42a0*/  @P2 IMAD.WIDE.U32 R128, R197, 0x10, R226 ;  /* 0x00000010c5802825 */ /* 0x004fe200078e00e2 */
[----:B------:R-:W-:Y:S01]  /*42b0*/  @P2 PRMT R117, R117, 0x5410, R133 ;  /* 0x0000541075752816 */ /* 0x000fe20000000085 */
[----:B------:R0:W-:Y:S01]  /*42c0*/  STG.E.128 desc[UR4][R130.64], R120 ;  /* 0x0000007882007986 */ /* 0x0001e2000c101d04 */
[----:B------:R-:W-:Y:S01]  /*42d0*/  @P2 PRMT R116, R116, 0x5410, R137 ;  /* 0x0000541074742816 */ /* 0x000fe20000000089 */
[----:B---3--:R-:W-:Y:S01]  /*42e0*/  @P1 IMAD.WIDE.U32 R136, R196, 0x10, R232 ;  /* 0x00000010c4881825 */ /* 0x008fe200078e00e8 */
[----:B------:R-:W-:-:S02]  /*42f0*/  @P1 PRMT R115, R115, 0x5410, R148 ;  /* 0x0000541073731816 */ /* 0x000fc40000000094 */
[----:B------:R-:W-:Y:S01]  /*4300*/  @P1 PRMT R114, R114, 0x5410, R150 ;  /* 0x0000541072721816 */ /* 0x000fe20000000096 */
[----:B------:R-:W-:Y:S01]  /*4310*/  IMAD.WIDE.U32 R132, R196, 0x10, R218 ;  /* 0x00000010c4847825 */ /* 0x000fe200078e00da */
[----:B------:R-:W-:Y:S01]  /*4320*/  @P1 PRMT R113, R113, 0x5410, R189 ;  /* 0x0000541071711816 */ /* 0x000fe200000000bd */
[----:B------:R1:W-:Y:S01]  /*4330*/  @P2 STG.E.128 desc[UR4][R128.64], R116 ;  /* 0x0000007480002986 */ /* 0x0003e2000c101d04 */
[----:B------:R-:W-:Y:S02]  /*4340*/  @P1 PRMT R112, R112, 0x5410, R145 ;  /* 0x0000541070701816 */ /* 0x000fe40000000091 */
[----:B------:R-:W-:Y:S02]  /*4350*/  F2FP.BF16.F32.PACK_AB R127, R215, R209 ;  /* 0x000000d1d77f723e */ /* 0x000fe400000010ff */
[----:B------:R-:W-:Y:S01]  /*4360*/  F2FP.BF16.F32.PACK_AB R126, R211, R203 ;  /* 0x000000cbd37e723e */ /* 0x000fe200000010ff */
[----:B------:R-:W-:Y:S01]  /*4370*/  @P1 STG.E.128 desc[UR4][R136.64], R112 ;  /* 0x0000007088001986 */ /* 0x000fe2000c101d04 */
[----:B------:R-:W-:-:S02]  /*4380*/  F2FP.BF16.F32.PACK_AB R125, R213, R204 ;  /* 0x000000ccd57d723e */ /* 0x000fc400000010ff */
[----:B------:R-:W-:Y:S01]  /*4390*/  F2FP.BF16.F32.PACK_AB R124, R207, R199 ;  /* 0x000000c7cf7c723e */ /* 0x000fe200000010ff */
[----:B0-----:R-:W0:Y:S01]  /*43a0*/  @P1 LDC.64 R130, c[0x0][0x308] ;  /* 0x0000c200ff821b82 */ /* 0x001e220000000a00 */
[----:B------:R-:W-:Y:S02]  /*43b0*/  @P2 F2FP.BF16.F32.PACK_AB R209, RZ, R209 ;  /* 0x000000d1ffd1223e */ /* 0x000fe400000010ff */
[----:B------:R-:W-:Y:S01]  /*43c0*/  @P2 F2FP.BF16.F32.PACK_AB R203, RZ, R203 ;  /* 0x000000cbffcb223e */ /* 0x000fe200000010ff */
[----:B------:R2:W-:Y:S01]  /*43d0*/  STG.E.128 desc[UR4][R132.64], R124 ;  /* 0x0000007c84007986 */ /* 0x0005e2000c101d04 */
[----:B------:R-:W-:Y:S02]  /*43e0*/  @P2 F2FP.BF16.F32.PACK_AB R204, RZ, R204 ;  /* 0x000000ccffcc223e */ /* 0x000fe400000010ff */
[----:B------:R-:W-:Y:S02]  /*43f0*/  @P2 F2FP.BF16.F32.PACK_AB R199, RZ, R199 ;  /* 0x000000c7ffc7223e */ /* 0x000fe400000010ff */
[----:B------:R-:W-:-:S02]  /*4400*/  @P2 F2FP.BF16.F32.PACK_AB R215, RZ, R215 ;  /* 0x000000d7ffd7223e */ /* 0x000fc400000010ff */
[----:B------:R-:W-:Y:S02]  /*4410*/  @P2 F2FP.BF16.F32.PACK_AB R211, RZ, R211 ;  /* 0x000000d3ffd3223e */ /* 0x000fe400000010ff */
[----:B------:R-:W-:Y:S02]  /*4420*/  @P2 F2FP.BF16.F32.PACK_AB R213, RZ, R213 ;  /* 0x000000d5ffd5223e */ /* 0x000fe400000010ff */
[----:B------:R-:W-:Y:S02]  /*4430*/  @P2 F2FP.BF16.F32.PACK_AB R207, RZ, R207 ;  /* 0x000000cfffcf223e */ /* 0x000fe400000010ff */
[----:B-1----:R-:W-:Y:S02]  /*4440*/  @P2 PRMT R119, R209, 0x7610, R119 ;  /* 0x00007610d1772816 */ /* 0x002fe40000000077 */
[----:B------:R-:W-:Y:S02]  /*4450*/  @P2 PRMT R118, R203, 0x7610, R118 ;  /* 0x00007610cb762816 */ /* 0x000fe40000000076 */
[----:B------:R-:W-:Y:S01]  /*4460*/  @P2 PRMT R117, R204, 0x7610, R117 ;  /* 0x00007610cc752816 */ /* 0x000fe20000000075 */
[----:B--2---:R-:W1:Y:S01]  /*4470*/  @P2 LDC.64 R126, c[0x0][0x300] ;  /* 0x0000c000ff7e2b82 */ /* 0x004e620000000a00 */
[----:B------:R-:W-:-:S02]  /*4480*/  @P2 PRMT R116, R199, 0x7610, R116 ;  /* 0x00007610c7742816 */ /* 0x000fc40000000074 */
[----:B------:R-:W-:Y:S02]  /*4490*/  @P2 PRMT R119, R119, 0x5410, R215 ;  /* 0x0000541077772816 */ /* 0x000fe400000000d7 */
[----:B------:R-:W-:Y:S02]  /*44a0*/  @P2 PRMT R118, R118, 0x5410, R211 ;  /* 0x0000541076762816 */ /* 0x000fe400000000d3 */
[----:B------:R-:W-:Y:S02]  /*44b0*/  @P2 PRMT R117, R117, 0x5410, R213 ;  /* 0x0000541075752816 */ /* 0x000fe400000000d5 */
[----:B------:R-:W-:Y:S02]  /*44c0*/  @P2 PRMT R116, R116, 0x5410, R207 ;  /* 0x0000541074742816 */ /* 0x000fe400000000cf */
[----:B------:R-:W-:Y:S02]  /*44d0*/  @P1 F2FP.BF16.F32.PACK_AB R120, RZ, R142 ;  /* 0x0000008eff78123e */ /* 0x000fe400000010ff */
[----:B------:R-:W-:-:S02]  /*44e0*/  @P1 F2FP.BF16.F32.PACK_AB R122, RZ, R141 ;  /* 0x0000008dff7a123e */ /* 0x000fc400000010ff */
[----:B------:R-:W-:Y:S02]  /*44f0*/  @P1 F2FP.BF16.F32.PACK_AB R124, RZ, R134 ;  /* 0x00000086ff7c123e */ /* 0x000fe400000010ff */
[----:B------:R-:W-:Y:S02]  /*4500*/  @P1 F2FP.BF16.F32.PACK_AB R125, RZ, R223 ;  /* 0x000000dfff7d123e */ /* 0x000fe400000010ff */
[----:B------:R-:W-:Y:S02]  /*4510*/  @P1 F2FP.BF16.F32.PACK_AB R121, RZ, R140 ;  /* 0x0000008cff79123e */ /* 0x000fe400000010ff */
[----:B------:R-:W-:Y:S02]  /*4520*/  @P1 F2FP.BF16.F32.PACK_AB R123, RZ, R138 ;  /* 0x0000008aff7b123e */ /* 0x000fe400000010ff */
[----:B------:R-:W-:Y:S01]  /*4530*/  @P1 F2FP.BF16.F32.PACK_AB R128, RZ, R139 ;  /* 0x0000008bff80123e */ /* 0x000fe200000010ff */
[----:B-1----:R-:W-:Y:S01]  /*4540*/  @P2 IMAD.WIDE.U32 R196, R196, 0x10, R126 ;  /* 0x00000010c4c42825 */ /* 0x002fe200078e007e */
[----:B------:R-:W-:-:S02]  /*4550*/  @P1 F2FP.BF16.F32.PACK_AB R129, RZ, R0 ;  /* 0x00000000ff81123e */ /* 0x000fc400000010ff */
[----:B------:R-:W-:Y:S01]  /*4560*/  @P1 PRMT R115, R120, 0x7610, R115 ;  /* 0x0000761078731816 */ /* 0x000fe20000000073 */
[----:B0-----:R-:W-:Y:S01]  /*4570*/  @P1 IMAD.WIDE.U32 R126, R2, 0x10, R130 ;  /* 0x00000010027e1825 */ /* 0x001fe200078e0082 */
[----:B------:R-:W-:Y:S01]  /*4580*/  @P1 PRMT R114, R122, 0x7610, R114 ;  /* 0x000076107a721816 */ /* 0x000fe20000000072 */
[----:B------:R0:W-:Y:S01]  /*4590*/  @P2 STG.E.128 desc[UR4][R196.64], R116 ;  /* 0x00000074c4002986 */ /* 0x0001e2000c101d04 */
[----:B------:R-:W-:Y:S02]  /*45a0*/  @P1 PRMT R113, R124, 0x7610, R113 ;  /* 0x000076107c711816 */ /* 0x000fe40000000071 */
[----:B------:R-:W-:Y:S01]  /*45b0*/  @P1 PRMT R112, R125, 0x7610, R112 ;  /* 0x000076107d701816 */ /* 0x000fe20000000070 */
[----:B------:R-:W-:Y:S01]  /*45c0*/  IMAD.WIDE.U32 R124, R195, 0x10, R218 ;  /* 0x00000010c37c7825 */ /* 0x000fe200078e00da */
[----:B------:R-:W-:Y:S02]  /*45d0*/  @P1 PRMT R115, R115, 0x5410, R121 ;  /* 0x0000541073731816 */ /* 0x000fe40000000079 */
[----:B------:R-:W-:-:S02]  /*45e0*/  @P1 PRMT R114, R114, 0x5410, R123 ;  /* 0x0000541072721816 */ /* 0x000fc4000000007b */
[----:B------:R-:W-:Y:S02]  /*45f0*/  @P1 PRMT R113, R113, 0x5410, R128 ;  /* 0x0000541071711816 */ /* 0x000fe40000000080 */
[----:B------:R-:W-:Y:S02]  /*4600*/  @P1 PRMT R112, R112, 0x5410, R129 ;  /* 0x0000541070701816 */ /* 0x000fe40000000081 */
[----:B------:R-:W-:Y:S02]  /*4610*/  F2FP.BF16.F32.PACK_AB R123, R140, R142 ;  /* 0x0000008e8c7b723e */ /* 0x000fe400000010ff */
[----:B------:R-:W-:Y:S01]  /*4620*/  F2FP.BF16.F32.PACK_AB R122, R138, R141 ;  /* 0x0000008d8a7a723e */ /* 0x000fe200000010ff */
[----:B------:R1:W-:Y:S01]  /*4630*/  @P1 STG.E.128 desc[UR4][R126.64], R112 ;  /* 0x000000707e001986 */ /* 0x0003e2000c101d04 */
[----:B------:R-:W-:Y:S01]  /*4640*/  F2FP.BF16.F32.PACK_AB R121, R139, R134 ;  /* 0x000000868b79723e */ /* 0x000fe200000010ff */
[----:B0-----:R-:W0:Y:S01]  /*4650*/  @P2 LDC.64 R196, c[0x0][0x300] ;  /* 0x0000c000ffc42b82 */ /* 0x001e220000000a00 */
[----:B------:R-:W-:-:S02]  /*4660*/  F2FP.BF16.F32.PACK_AB R120, R0, R223 ;  /* 0x000000df0078723e */ /* 0x000fc400000010ff */
[----:B------:R-:W-:Y:S02]  /*4670*/  @P2 F2FP.BF16.F32.PACK_AB R142, RZ, R142 ;  /* 0x0000008eff8e223e */ /* 0x000fe400000010ff */
[----:B------:R-:W-:Y:S01]  /*4680*/  @P2 F2FP.BF16.F32.PACK_AB R128, RZ, R143 ;  /* 0x0000008fff80223e */ /* 0x000fe200000010ff */
[----:B------:R2:W-:Y:S01]  /*4690*/  STG.E.128 desc[UR4][R124.64], R120 ;  /* 0x000000787c007986 */ /* 0x0005e2000c101d04 */
[----:B------:R-:W-:Y:S02]  /*46a0*/  @P1 F2FP.BF16.F32.PACK_AB R147, RZ, R144 ;  /* 0x00000090ff93123e */ /* 0x000fe400000010ff */
[----:B------:R-:W-:Y:S02]  /*46b0*/  @P2 PRMT R119, R142, 0x7610, R119 ;  /* 0x000076108e772816 */ /* 0x000fe40000000077 */
[-C--:B------:R-:W-:Y:S02]  /*46c0*/  @P1 F2FP.BF16.F32.PACK_AB R145, RZ, R151.reuse ;  /* 0x00000097ff91123e */ /* 0x080fe400000010ff */
[----:B------:R-:W-:-:S02]  /*46d0*/  @P2 F2FP.BF16.F32.PACK_AB R129, RZ, R151 ;  /* 0x00000097ff81223e */ /* 0x000fc400000010ff */
[----:B------:R-:W-:Y:S02]  /*46e0*/  @P2 F2FP.BF16.F32.PACK_AB R223, RZ, R223 ;  /* 0x000000dfffdf223e */ /* 0x000fe400000010ff */
[----:B-1----:R-:W-:Y:S02]  /*46f0*/  @P1 F2FP.BF16.F32.PACK_AB R127, RZ, R143 ;  /* 0x0000008fff7f123e */ /* 0x002fe400000010ff */
[----:B------:R-:W-:Y:S02]  /*4700*/  @P1 PRMT R114, R147, 0x7610, R114 ;  /* 0x0000761093721816 */ /* 0x000fe40000000072 */
[----:B------:R-:W-:Y:S02]  /*4710*/  @P2 F2FP.BF16.F32.PACK_AB R141, RZ, R141 ;  /* 0x0000008dff8d223e */ /* 0x000fe400000010ff */
[----:B------:R-:W-:Y:S02]  /*4720*/  @P2 F2FP.BF16.F32.PACK_AB R126, RZ, R0 ;  /* 0x00000000ff7e223e */ /* 0x000fe400000010ff */
[----:B--2---:R-:W-:-:S02]  /*4730*/  F2FP.BF16.F32.PACK_AB R123, R151, R143 ;  /* 0x0000008f977b723e */ /* 0x004fc400000010ff */
[----:B------:R-:W1:Y:S01]  /*4740*/  @P1 LDC.64 R142, c[0x0][0x308] ;  /* 0x0000c200ff8e1b82 */ /* 0x000e620000000a00 */
[----:B------:R-:W-:Y:S02]  /*4750*/  @P2 F2FP.BF16.F32.PACK_AB R124, RZ, R134 ;  /* 0x00000086ff7c223e */ /* 0x000fe400000010ff */
[----:B------:R-:W-:Y:S02]  /*4760*/  @P1 F2FP.BF16.F32.PACK_AB R125, RZ, R154 ;  /* 0x0000009aff7d123e */ /* 0x000fe400000010ff */
[----:B------:R-:W-:Y:S02]  /*4770*/  @P2 PRMT R117, R124, 0x7610, R117 ;  /* 0x000076107c752816 */ /* 0x000fe40000000075 */
[----:B------:R-:W-:Y:S01]  /*4780*/  @P1 PRMT R114, R114, 0x5410, R125 ;  /* 0x0000541072721816 */ /* 0x000fe2000000007d */
[----:B------:R-:W2:Y:S01]  /*4790*/  @P2 LDC.64 R150, c[0x0][0x300] ;  /* 0x0000c000ff962b82 */ /* 0x000ea20000000a00 */
[----:B------:R-:W-:Y:S02]  /*47a0*/  @P2 PRMT R116, R223, 0x7610, R116 ;  /* 0x00007610df742816 */ /* 0x000fe40000000074 */
[----:B------:R-:W-:-:S02]  /*47b0*/  @P2 F2FP.BF16.F32.PACK_AB R140, RZ, R140 ;  /* 0x0000008cff8c223e */ /* 0x000fc400000010ff */
[----:B------:R-:W-:Y:S02]  /*47c0*/  @P2 F2FP.BF16.F32.PACK_AB R138, RZ, R138 ;  /* 0x0000008aff8a223e */ /* 0x000fe400000010ff */
[----:B------:R-:W-:Y:S01]  /*47d0*/  @P2 F2FP.BF16.F32.PACK_AB R139, RZ, R139 ;  /* 0x0000008bff8b223e */ /* 0x000fe200000010ff */
[----:B------:R-:W3:Y:S01]  /*47e0*/  LDC.64 R124, c[0x0][0x210] ;  /* 0x00008400ff7c7b82 */ /* 0x000ee20000000a00 */
[----:B------:R-:W-:Y:S02]  /*47f0*/  @P2 PRMT R118, R141, 0x7610, R118 ;  /* 0x000076108d762816 */ /* 0x000fe40000000076 */
[----:B------:R-:W-:Y:S02]  /*4800*/  @P2 PRMT R116, R116, 0x5410, R126 ;  /* 0x0000541074742816 */ /* 0x000fe4000000007e */
[----:B------:R-:W-:Y:S01]  /*4810*/  @P1 PRMT R115, R127, 0x7610, R115 ;  /* 0x000076107f731816 */ /* 0x000fe20000000073 */
[----:B0-----:R-:W-:Y:S01]  /*4820*/  @P2 IMAD.WIDE.U32 R126, R2, 0x10, R196 ;  /* 0x00000010027e2825 */ /* 0x001fe200078e00c4 */
[----:B------:R-:W-:-:S02]  /*4830*/  @P2 PRMT R119, R119, 0x5410, R140 ;  /* 0x0000541077772816 */ /* 0x000fc4000000008c */
[----:B------:R-:W-:Y:S02]  /*4840*/  @P2 PRMT R118, R118, 0x5410, R138 ;  /* 0x0000541076762816 */ /* 0x000fe4000000008a */
[----:B------:R-:W-:Y:S02]  /*4850*/  @P2 PRMT R117, R117, 0x5410, R139 ;  /* 0x0000541075752816 */ /* 0x000fe4000000008b */
[----:B------:R-:W-:Y:S02]  /*4860*/  @P1 F2FP.BF16.F32.PACK_AB R148, RZ, R146 ;  /* 0x00000092ff94123e */ /* 0x000fe400000010ff */
[----:B------:R-:W-:Y:S01]  /*4870*/  @P1 F2FP.BF16.F32.PACK_AB R149, RZ, R200 ;  /* 0x000000c8ff95123e */ /* 0x000fe200000010ff */
[----:B------:R0:W-:Y:S01]  /*4880*/  @P2 STG.E.128 desc[UR4][R126.64], R116 ;  /* 0x000000747e002986 */ /* 0x0001e2000c101d04 */
[----:B------:R-:W-:Y:S02]  /*4890*/  @P2 F2FP.BF16.F32.PACK_AB R131, RZ, R144 ;  /* 0x00000090ff83223e */ /* 0x000fe400000010ff */
[----:B------:R-:W-:-:S02]  /*48a0*/  @P2 F2FP.BF16.F32.PACK_AB R133, RZ, R146 ;  /* 0x00000092ff85223e */ /* 0x000fc400000010ff */
[----:B------:R-:W-:Y:S02]  /*48b0*/  @P2 F2FP.BF16.F32.PACK_AB R136, RZ, R200 ;  /* 0x000000c8ff88223e */ /* 0x000fe400000010ff */
[----:B------:R-:W-:Y:S02]  /*48c0*/  @P1 F2FP.BF16.F32.PACK_AB R134, RZ, R153 ;  /* 0x00000099ff86123e */ /* 0x000fe400000010ff */
[----:B------:R-:W-:Y:S02]  /*48d0*/  @P1 F2FP.BF16.F32.PACK_AB R137, RZ, R152 ;  /* 0x00000098ff89123e */ /* 0x000fe400000010ff */
[----:B------:R-:W-:Y:S02]  /*48e0*/  @P1 PRMT R113, R148, 0x7610, R113 ;  /* 0x0000761094711816 */ /* 0x000fe40000000071 */
[----:B------:R-:W-:Y:S02]  /*48f0*/  @P1 PRMT R112, R149, 0x7610, R112 ;  /* 0x0000761095701816 */ /* 0x000fe40000000070 */
[----:B------:R-:W-:-:S02]  /*4900*/  @P2 F2FP.BF16.F32.PACK_AB R132, RZ, R154 ;  /* 0x0000009aff84223e */ /* 0x000fc400000010ff */
[----:B------:R-:W-:Y:S01]  /*4910*/  @P2 F2FP.BF16.F32.PACK_AB R0, RZ, R153 ;  /* 0x00000099ff00223e */ /* 0x000fe200000010ff */
[----:B0-----:R-:W-:Y:S01]  /*4920*/  IMAD.WIDE.U32 R126, R188, 0x10, R218 ;  /* 0x00000010bc7e7825 */ /* 0x001fe200078e00da */
[----:B------:R-:W-:Y:S02]  /*4930*/  @P2 PRMT R119, R128, 0x7610, R119 ;  /* 0x0000761080772816 */ /* 0x000fe40000000077 */
[----:B------:R-:W-:Y:S02]  /*4940*/  @P2 F2FP.BF16.F32.PACK_AB R130, RZ, R152 ;  /* 0x00000098ff82223e */ /* 0x000fe400000010ff */
[----:B------:R-:W-:Y:S02]  /*4950*/  @P2 PRMT R118, R131, 0x7610, R118 ;  /* 0x0000761083762816 */ /* 0x000fe40000000076 */
[----:B------:R-:W-:Y:S02]  /*4960*/  @P2 PRMT R117, R133, 0x7610, R117 ;  /* 0x0000761085752816 */ /* 0x000fe40000000075 */
[----:B------:R-:W-:-:S02]  /*4970*/  @P2 PRMT R116, R136, 0x7610, R116 ;  /* 0x0000761088742816 */ /* 0x000fc40000000074 */
[----:B------:R-:W-:Y:S01]  /*4980*/  @P2 PRMT R119, R119, 0x5410, R129 ;  /* 0x0000541077772816 */ /* 0x000fe20000000081 */
[C---:B-1----:R-:W-:Y:S01]  /*4990*/  @P1 IMAD.WIDE.U32 R128, R188.reuse, 0x10, R142 ;  /* 0x00000010bc801825 */ /* 0x042fe200078e008e */
[----:B------:R-:W-:Y:S02]  /*49a0*/  @P1 PRMT R115, R115, 0x5410, R145 ;  /* 0x0000541073731816 */ /* 0x000fe40000000091 */
[----:B------:R-:W-:Y:S01]  /*49b0*/  @P1 PRMT R113, R113, 0x5410, R134 ;  /* 0x0000541071711816 */ /* 0x000fe20000000086 */
[----:B--2---:R-:W-:Y:S01]  /*49c0*/  @P2 IMAD.WIDE.U32 R188, R188, 0x10, R150 ;  /* 0x00000010bcbc2825 */ /* 0x004fe200078e0096 */
[----:B------:R-:W-:Y:S02]  /*49d0*/  @P1 PRMT R112, R112, 0x5410, R137 ;  /* 0x0000541070701816 */ /* 0x000fe40000000089 */
[----:B------:R-:W-:Y:S02]  /*49e0*/  F2FP.BF16.F32.PACK_AB R122, R154, R144 ;  /* 0x000000909a7a723e */ /* 0x000fe400000010ff */
[----:B------:R-:W-:Y:S01]  /*49f0*/  F2FP.BF16.F32.PACK_AB R121, R153, R146 ;  /* 0x000000929979723e */ /* 0x000fe200000010ff */
[----:B------:R0:W-:Y:S01]  /*4a00*/  @P1 STG.E.128 desc[UR4][R128.64], R112 ;  /* 0x0000007080001986 */ /* 0x0001e2000c101d04 */
[----:B------:R-:W-:-:S02]  /*4a10*/  F2FP.BF16.F32.PACK_AB R120, R152, R200 ;  /* 0x000000c89878723e */ /* 0x000fc400000010ff */
[----:B------:R-:W-:Y:S02]  /*4a20*/  @P2 PRMT R118, R118, 0x5410, R132 ;  /* 0x0000541076762816 */ /* 0x000fe40000000084 */
[----:B------:R-:W-:Y:S01]  /*4a30*/  @P2 PRMT R117, R117, 0x5410, R0 ;  /* 0x0000541075752816 */ /* 0x000fe20000000000 */
[----:B------:R0:W-:Y:S01]  /*4a40*/  STG.E.128 desc[UR4][R126.64], R120 ;  /* 0x000000787e007986 */ /* 0x0001e2000c101d04 */
[----:B------:R-:W-:Y:S02]  /*4a50*/  @P2 PRMT R116, R116, 0x5410, R130 ;  /* 0x0000541074742816 */ /* 0x000fe40000000082 */
[----:B---3--:R-:W-:-:S03]  /*4a60*/  LEA R194, R124, R194, 0x2 ;  /* 0x000000c27cc27211 */ /* 0x008fc600078e10ff */
[----:B------:R0:W-:Y:S01]  /*4a70*/  @P2 STG.E.128 desc[UR4][R188.64], R116 ;  /* 0x00000074bc002986 */ /* 0x0001e2000c101d04 */
[----:B------:R-:W-:-:S13]  /*4a80*/  ISETP.GE.AND P1, PT, R194, R125, PT ;  /* 0x0000007dc200720c */ /* 0x000fda0003f26270 */
[----:B------:R-:W-:Y:S05]  /*4a90*/  @!P1 BRA `(.L_x_760) ;  /* 0xffffffc0006c9947 */ /* 0x000fea000383ffff */
[----:B------:R-:W-:Y:S05]  /*4aa0*/  BSYNC B1 ;  /* 0x0000000000017941 */ /* 0x000fea0003800000 */
.L_x_758:
[----:B------:R1:W5:Y:S01]  /*4ab0*/  LDL.LU R40, [R1+0xc] ;  /* 0x00000c0001287983 */ /* 0x0003620000300800 */
[----:B------:R-:W-:Y:S02]  /*4ac0*/  MOV R58, R6 ;  /* 0x00000006003a7202 */ /* 0x000fe40000000f00 */
[----:B------:R-:W-:Y:S01]  /*4ad0*/  MOV R59, R5 ;  /* 0x00000005003b7202 */ /* 0x000fe20000000f00 */
[----:B------:R1:W5:Y:S01]  /*4ae0*/  LDL.LU R41, [R1+0x8] ;  /* 0x0000080001297983 */ /* 0x0003620000300800 */
[----:B------:R-:W-:Y:S02]  /*4af0*/  MOV R5, R7 ;  /* 0x0000000700057202 */ /* 0x000fe40000000f00 */
[----:B------:R-:W-:Y:S01]  /*4b00*/  MOV R6, R10 ;  /* 0x0000000a00067202 */ /* 0x000fe20000000f00 */
[----:B------:R1:W5:Y:S01]  /*4b10*/  LDL.LU R38, [R1+0x4] ;  /* 0x0000040001267983 */ /* 0x0003620000300800 */
[----:B------:R-:W-:Y:S02]  /*4b20*/  MOV R7, R9 ;  /* 0x0000000900077202 */ /* 0x000fe40000000f00 */
[----:B------:R-:W-:Y:S01]  /*4b30*/  MOV R54, R156 ;  /* 0x0000009c00367202 */ /* 0x000fe20000000f00 */
[----:B------:R1:W5:Y:S01]  /*4b40*/  LDL.LU R42, [R1+0x14] ;  /* 0x00001400012a7983 */ /* 0x0003620000300800 */
[----:B------:R-:W-:-:S02]  /*4b50*/  MOV R10, R14 ;  /* 0x0000000e000a7202 */ /* 0x000fc40000000f00 */
[----:B------:R-:W-:Y:S01]  /*4b60*/  MOV R9, R11 ;  /* 0x0000000b00097202 */ /* 0x000fe20000000f00 */
[----:B------:R1:W5:Y:S01]  /*4b70*/  LDL.LU R39, [R1] ;  /* 0x0000000001277983 */ /* 0x0003620000300800 */
        /* <DEDUP_REMOVED lines=25> */
[----:B0-----:R-:W-:Y:S01]  /*4d10*/  MOV R112, R26 ;  /* 0x0000001a00707202 */ /* 0x001fe20000000f00 */
        /* <DEDUP_REMOVED lines=28> */
[----:B------:R-:W-:-:S03]  /*4ee0*/  MOV R36, R252 ;  /* 0x000000fc00247202 */ /* 0x000fc60000000f00 */
[----:B------:R1:W5:Y:S04]  /*4ef0*/  LDL.LU R82, [R1+0x64] ;  /* 0x0000640001527983 */ /* 0x0003680000300800 */
        /* <DEDUP_REMOVED lines=19> */
[----:B------:R1:W5:Y:S01]  /*5030*/  LDL.LU R99, [R1+0xac] ;  /* 0x0000ac0001637983 */ /* 0x0003620000300800 */
        /* <DEDUP_REMOVED lines=26> */
[----:B-1----:R-:W-:-:S07]  /*51e0*/  MOV R111, R192 ;  /* 0x000000c0006f7202 */ /* 0x002fce0000000f00 */
.L_x_757:
[----:B------:R-:W-:Y:S05]  /*51f0*/  BSYNC B0 ;  /* 0x0000000000007941 */ /* 0x000fea0003800000 */
.L_x_755:
        /* <DEDUP_REMOVED lines=18> */
[----:B-----5:R-:W-:Y:S04]  /*5320*/  STS.128 [R0+0x800], R72 ;  /* 0x0008004800007388 */ /* 0x020fe80000000c00 */
        /* <DEDUP_REMOVED lines=28> */
[----:B------:R-:W-:Y:S01]  /*54f0*/  FADD.FTZ R53, RZ, R53 ;  /* 0x00000035ff357221 */ /* 0x000fe20000010000 */
[----:B------:R-:W-:Y:S02]  /*5500*/  FADD.FTZ R54, RZ, R54 ;  /* 0x00000036ff367221 */ /* 0x000fe40000010000 */
[----:B------:R-:W4:Y:S01]  /*5510*/  LDS R89, [R2+0x2000] ;  /* 0x0020000002597984 */ /* 0x000f220000000800 */
[----:B------:R-:W-:-:S03]  /*5520*/  FADD.FTZ R55, RZ, R55 ;  /* 0x00000037ff377221 */ /* 0x000fc60000010000 */
[----:B------:R-:W4:Y:S01]  /*5530*/  LDS R88, [R2+0x2200] ;  /* 0x0022000002587984 */ /* 0x000f220000000800 */
[----:B------:R-:W-:-:S03]  /*5540*/  FADD.FTZ R28, R28, R61 ;  /* 0x0000003d1c1c7221 */ /* 0x000fc60000010000 */
[----:B------:R-:W4:Y:S01]  /*5550*/  LDS R91, [R2+0x2400] ;  /* 0x00240000025b7984 */ /* 0x000f220000000800 */
[----:B------:R-:W-:-:S03]  /*5560*/  FADD.FTZ R29, R29, R60 ;  /* 0x0000003c1d1d7221 */ /* 0x000fc60000010000 */
[----:B------:R-:W4:Y:S01]  /*5570*/  LDS R90, [R2+0x2600] ;  /* 0x00260000025a7984 */ /* 0x000f220000000800 */
[----:B------:R-:W-:-:S03]  /*5580*/  FADD.FTZ R30, R30, R63 ;  /* 0x0000003f1e1e7221 */ /* 0x000fc60000010000 */
[----:B------:R-:W4:Y:S01]  /*5590*/  LDS R117, [R2+0x2800] ;  /* 0x0028000002757984 */ /* 0x000f220000000800 */
        /* <DEDUP_REMOVED lines=11> */
[----:B------:R-:W-:-:S03]  /*5650*/  FADD.FTZ R28, R28, R89 ;  /* 0x000000591c1c7221 */ /* 0x000fc60000010000 */
[----:B------:R-:W-:Y:S01]  /*5660*/  LDS R62, [R2+0x3600] ;  /* 0x00360000023e7984 */ /* 0x000fe20000000800 */
        /* <DEDUP_REMOVED lines=8> */
[----:B0-----:R-:W-:Y:S01]  /*56f0*/  FADD.FTZ R53, R53, R116 ;  /* 0x0000007435357221 */ /* 0x001fe20000010000 */
[----:B------:R-:W-:Y:S01]  /*5700*/  BAR.SYNC.DEFER_BLOCKING 0x0 ;  /* 0x0000000000007b1d */ /* 0x000fe20000010000 */
[----:B-1----:R-:W-:Y:S01]  /*5710*/  FADD.FTZ R54, R54, R119 ;  /* 0x0000007736367221 */ /* 0x002fe20000010000 */
[----:B--2---:R-:W-:Y:S01]  /*5720*/  FADD.FTZ R55, R55, R118 ;  /* 0x0000007637377221 */ /* 0x004fe20000010000 */
[----:B---3--:R-:W-:-:S03]  /*5730*/  FADD.FTZ R61, R28, R61 ;  /* 0x0000003d1c3d7221 */ /* 0x008fc60000010000 */
[----:B------:R-:W-:Y:S04]  /*5740*/  STS.128 [R0], R56 ;  /* 0x0000003800007388 */ /* 0x000fe80000000c00 */
[----:B------:R4:W-:Y:S04]  /*5750*/  STS.128 [R0+0x10], R4 ;  /* 0x0000100400007388 */ /* 0x0009e80000000c00 */
[----:B------:R0:W-:Y:S04]  /*5760*/  STS.128 [R0+0x400], R8 ;  /* 0x0004000800007388 */ /* 0x0001e80000000c00 */
[----:B------:R-:W-:Y:S04]  /*5770*/  STS.128 [R0+0x410], R12 ;  /* 0x0004100c00007388 */ /* 0x000fe80000000c00 */
[----:B------:R-:W-:Y:S04]  /*5780*/  STS.128 [R0+0x800], R16 ;  /* 0x0008001000007388 */ /* 0x000fe80000000c00 */
[----:B------:R-:W-:Y:S01]  /*5790*/  STS.128 [R0+0x810], R84 ;  /* 0x0008105400007388 */ /* 0x000fe20000000c00 */
[----:B----4-:R-:W-:Y:S01]  /*57a0*/  FADD.FTZ R5, R30, R63 ;  /* 0x0000003f1e057221 */ /* 0x010fe20000010000 */
[----:B------:R-:W-:Y:S01]  /*57b0*/  FADD.FTZ R7, R52, R73 ;  /* 0x0000004934077221 */ /* 0x000fe20000010000 */
[----:B------:R-:W-:Y:S01]  /*57c0*/  FADD.FTZ R4, R53, R72 ;  /* 0x0000004835047221 */ /* 0x000fe20000010000 */
[----:B------:R-:W-:Y:S01]  /*57d0*/  STS.128 [R0+0xc00], R20 ;  /* 0x000c001400007388 */ /* 0x000fe20000000c00 */
[----:B0-----:R-:W-:Y:S01]  /*57e0*/  FADD.FTZ R8, R31, R62 ;  /* 0x0000003e1f087221 */ /* 0x001fe20000010000 */
[----:B------:R-:W-:Y:S01]  /*57f0*/  FADD.FTZ R10, R29, R60 ;  /* 0x0000003c1d0a7221 */ /* 0x000fe20000010000 */
[----:B------:R-:W-:Y:S01]  /*5800*/  FADD.FTZ R6, R54, R75 ;  /* 0x0000004b36067221 */ /* 0x000fe20000010000 */
[----:B------:R-:W-:Y:S01]  /*5810*/  STS.128 [R0+0xc10], R112 ;  /* 0x000c107000007388 */ /* 0x000fe20000000c00 */
[----:B------:R-:W-:Y:S01]  /*5820*/  FADD.FTZ R9, R55, R74 ;  /* 0x0000004a37097221 */ /* 0x000fe20000010000 */
        /* <DEDUP_REMOVED lines=22> */
[----:B------:R-:W-:-:S03]  /*5990*/  FADD.FTZ R14, RZ, R14 ;  /* 0x0000000eff0e7221 */ /* 0x000fc60000010000 */
        /* <DEDUP_REMOVED lines=95> */
[----:B------:R-:W-:-:S03]  /*5f90*/  FADD.FTZ R12, R12, R43 ;  /* 0x0000002b0c0c7221 */ /* 0x000fc60000010000 */
[----:B------:R-:W-:Y:S01]  /*5fa0*/  LDS R46, [R2+0x3600] ;  /* 0x00360000022e7984 */ /* 0x000fe20000000800 */
[----:B------:R-:W-:-:S03]  /*5fb0*/  FADD.FTZ R13, R13, R32 ;  /* 0x000000200d0d7221 */ /* 0x000fc60000010000 */
[----:B------:R-:W4:Y:S01]  /*5fc0*/  LDS R63, [R2+0x3800] ;  /* 0x00380000023f7984 */ /* 0x000f220000000800 */
[----:B------:R-:W-:-:S03]  /*5fd0*/  FADD.FTZ R14, R14, R47 ;  /* 0x0000002f0e0e7221 */ /* 0x000fc60000010000 */
[----:B------:R-:W-:Y:S01]  /*5fe0*/  LDS R52, [R2+0x3a00] ;  /* 0x003a000002347984 */ /* 0x000fe20000000800 */
        /* <DEDUP_REMOVED lines=9> */
[----:B---3--:R-:W-:Y:S02]  /*6080*/  FADD.FTZ R59, R14, R59 ;  /* 0x0000003b0e3b7221 */ /* 0x008fe40000010000 */
[----:B------:R-:W-:Y:S01]  /*6090*/  STS.128 [R0], R48 ;  /* 0x0000003000007388 */ /* 0x000fe20000000c00 */
[----:B----4-:R-:W-:-:S03]  /*60a0*/  FADD.FTZ R63, R16, R63 ;  /* 0x0000003f103f7221 */ /* 0x010fc60000010000 */
[----:B------:R-:W-:Y:S04]  /*60b0*/  STS.128 [R0+0x10], R228 ;  /* 0x000010e400007388 */ /* 0x000fe80000000c00 */
        /* <DEDUP_REMOVED lines=9> */
[----:B0-----:R-:W-:Y:S01]  /*6150*/  IADD3.X R26, RZ, RZ, RZ, P0, !PT ;  /* 0x000000ffff1a7210 */ /* 0x001fe200007fe4ff */
[----:B------:R-:W-:Y:S01]  /*6160*/  FADD.FTZ R25, R13, R44 ;  /* 0x0000002c0d197221 */ /* 0x000fe20000010000 */
[----:B------:R-:W-:Y:S01]  /*6170*/  SHF.L.U32 R24, R3, 0x2, RZ ;  /* 0x0000000203187819 */ /* 0x000fe200000006ff */
[----:B------:R-:W-:Y:S01]  /*6180*/  FADD.FTZ R27, R17, R52 ;  /* 0x00000034111b7221 */ /* 0x000fe20000010000 */
[----:B------:R-:W-:Y:S01]  /*6190*/  SHF.L.U64.HI R26, R3, 0x2, R26 ;  /* 0x00000002031a7819 */ /* 0x000fe2000001021a */
[----:B------:R-:W-:Y:S01]  /*61a0*/  FADD.FTZ R3, R15, R46 ;  /* 0x0000002e0f037221 */ /* 0x000fe20000010000 */
[----:B------:R-:W-:-:S02]  /*61b0*/  IADD3 R12, P0, R24, UR6, RZ ;  /* 0x00000006180c7c10 */ /* 0x000fc4000ff1e0ff */
[----:B------:R-:W-:Y:S02]  /*61c0*/  IADD3 R18, P1, R24, UR8, RZ ;  /* 0x0000000818127c10 */ /* 0x000fe4000ff3e0ff */
[----:B------:R-:W-:Y:S01]  /*61d0*/  IADD3.X R13, R26, UR7, RZ, P0, !PT ;  /* 0x000000071a0d7c10 */ /* 0x000fe200087fe4ff */
[----:B------:R-:W-:Y:S01]  /*61e0*/  ULDC.64 UR6, c[0x0][0x2d0] ;  /* 0x0000b40000067ab9 */ /* 0x000fe20000000a00 */
[----:B------:R-:W0:Y:S01]  /*61f0*/  LDS R56, [R2] ;  /* 0x0000000002387984 */ /* 0x000e220000000800 */
[----:B------:R-:W-:Y:S02]  /*6200*/  IADD3 R14, P0, R24, UR6, RZ ;  /* 0x00000006180e7c10 */ /* 0x000fe4000ff1e0ff */
[C---:B------:R-:W-:Y:S01]  /*6210*/  IADD3.X R19, R26.reuse, UR9, RZ, P1, !PT ;  /* 0x000000091a137c10 */ /* 0x040fe20008ffe4ff */
[----:B------:R-:W1:Y:S01]  /*6220*/  LDS R37, [R2+0x1000] ;  /* 0x0010000002257984 */ /* 0x000e620000000800 */
[----:B------:R-:W-:Y:S01]  /*6230*/  IADD3.X R15, R26, UR7, RZ, P0, !PT ;  /* 0x000000071a0f7c10 */ /* 0x000fe200087fe4ff */
[----:B------:R-:W-:-:S02]  /*6240*/  ULDC.64 UR6, c[0x0][0x2e8] ;  /* 0x0000ba0000067ab9 */ /* 0x000fc40000000a00 */
[----:B------:R-:W2:Y:S01]  /*6250*/  LDS R22, [R2+0x2000] ;  /* 0x0020000002167984 */ /* 0x000ea20000000800 */
[----:B------:R-:W-:-:S03]  /*6260*/  IADD3 R16, P0, R24, UR6, RZ ;  /* 0x0000000618107c10 */ /* 0x000fc6000ff1e0ff */
[----:B------:R-:W3:Y:S01]  /*6270*/  LDS R39, [R2+0x3000] ;  /* 0x0030000002277984 */ /* 0x000ee20000000800 */
[----:B------:R-:W-:-:S03]  /*6280*/  IADD3.X R17, R26, UR7, RZ, P0, !PT ;  /* 0x000000071a117c10 */ /* 0x000fc600087fe4ff */
[----:B------:R-:W4:Y:S04]  /*6290*/  LDS R0, [R2+0x200] ;  /* 0x0002000002007984 */ /* 0x000f280000000800 */
[----:B------:R-:W4:Y:S04]  /*62a0*/  LDS R35, [R2+0x1200] ;  /* 0x0012000002237984 */ /* 0x000f280000000800 */
[----:B------:R-:W4:Y:S04]  /*62b0*/  LDS R28, [R2+0x2200] ;  /* 0x00220000021c7984 */ /* 0x000f280000000800 */
[----:B------:R-:W4:Y:S04]  /*62c0*/  LDS R20, [R2+0x400] ;  /* 0x0004000002147984 */ /* 0x000f280000000800 */
[----:B------:R-:W4:Y:S04]  /*62d0*/  LDS R65, [R2+0x3200] ;  /* 0x0032000002417984 */ /* 0x000f280000000800 */
[----:B------:R-:W-:Y:S01]  /*62e0*/  LDS R47, [R2+0x2400] ;  /* 0x00240000022f7984 */ /* 0x000fe20000000800 */
[----:B0-----:R-:W-:-:S03]  /*62f0*/  FADD.FTZ R56, RZ, R56 ;  /* 0x00000038ff387221 */ /* 0x001fc60000010000 */
[----:B------:R-:W0:Y:S01]  /*6300*/  LDS R24, [R2+0x800] ;  /* 0x0008000002187984 */ /* 0x000e220000000800 */
[----:B-1----:R-:W-:-:S03]  /*6310*/  FADD.FTZ R37, R56, R37 ;  /* 0x0000002538257221 */ /* 0x002fc60000010000 */
[----:B------:R-:W-:Y:S01]  /*6320*/  LDS R67, [R2+0x3400] ;  /* 0x0034000002437984 */ /* 0x000fe20000000800 */
[----:B--2---:R-:W-:-:S03]  /*6330*/  FADD.FTZ R22, R37, R22 ;  /* 0x0000001625167221 */ /* 0x004fc60000010000 */
[----:B------:R-:W-:Y:S01]  /*6340*/  LDS R49, [R2+0x2600] ;  /* 0x0026000002317984 */ /* 0x000fe20000000800 */
[----:B---3--:R-:W-:-:S03]  /*6350*/  FADD.FTZ R45, R22, R39 ;  /* 0x00000027162d7221 */ /* 0x008fc60000010000 */
[----:B------:R-:W1:Y:S01]  /*6360*/  LDS R37, [R2+0x1400] ;  /* 0x0014000002257984 */ /* 0x000e620000000800 */
[----:B----4-:R-:W-:-:S03]  /*6370*/  FADD.FTZ R0, RZ, R0 ;  /* 0x00000000ff007221 */ /* 0x010fc60000010000 */
[----:B------:R-:W2:Y:S01]  /*6380*/  LDS R22, [R2+0x600] ;  /* 0x0006000002167984 */ /* 0x000ea20000000800 */
[----:B------:R-:W-:-:S03]  /*6390*/  FADD.FTZ R35, R0, R35 ;  /* 0x0000002300237221 */ /* 0x000fc60000010000 */
[----:B------:R-:W3:Y:S01]  /*63a0*/  LDS R39, [R2+0x1600] ;  /* 0x0016000002277984 */ /* 0x000ee20000000800 */
[----:B------:R-:W-:-:S03]  /*63b0*/  FADD.FTZ R30, R35, R28 ;  /* 0x0000001c231e7221 */ /* 0x000fc60000010000 */
[----:B------:R-:W4:Y:S01]  /*63c0*/  LDS R41, [R2+0x1800] ;  /* 0x0018000002297984 */ /* 0x000f220000000800 */
[----:B------:R-:W-:-:S03]  /*63d0*/  FADD.FTZ R20, RZ, R20 ;  /* 0x00000014ff147221 */ /* 0x000fc60000010000 */
[----:B------:R-:W4:Y:S01]  /*63e0*/  LDS R26, [R2+0xa00] ;  /* 0x000a0000021a7984 */ /* 0x000f220000000800 */
[----:B------:R-:W-:-:S03]  /*63f0*/  FADD.FTZ R65, R30, R65 ;  /* 0x000000411e417221 */ /* 0x000fc60000010000 */
[----:B------:R-:W4:Y:S04]  /*6400*/  LDS R71, [R2+0x3600] ;  /* 0x0036000002477984 */ /* 0x000f280000000800 */
[----:B------:R-:W4:Y:S04]  /*6410*/  LDS R51, [R2+0x2800] ;  /* 0x0028000002337984 */ /* 0x000f280000000800 */
[----:B------:R-:W4:Y:S01]  /*6420*/  LDS R43, [R2+0x1a00] ;  /* 0x001a0000022b7984 */ /* 0x000f220000000800 */
[----:B0-----:R-:W-:-:S03]  /*6430*/  FADD.FTZ R24, RZ, R24 ;  /* 0x00000018ff187221 */ /* 0x001fc60000010000 */
[----:B------:R-:W0:Y:S04]  /*6440*/  LDS R0, [R2+0xc00] ;  /* 0x000c000002007984 */ /* 0x000e280000000800 */
[----:B------:R-:W0:Y:S04]  /*6450*/  LDS R73, [R2+0x3800] ;  /* 0x0038000002497984 */ /* 0x000e280000000800 */
[----:B------:R-:W0:Y:S01]  /*6460*/  LDS R53, [R2+0x2a00] ;  /* 0x002a000002357984 */ /* 0x000e220000000800 */
[----:B-1----:R-:W-:-:S03]  /*6470*/  FADD.FTZ R20, R20, R37 ;  /* 0x0000002514147221 */ /* 0x002fc60000010000 */
[----:B------:R-:W1:Y:S01]  /*6480*/  LDS R35, [R2+0x1c00] ;  /* 0x001c000002237984 */ /* 0x000e620000000800 */
[----:B--2---:R-:W-:Y:S01]  /*6490*/  FADD.FTZ R22, RZ, R22 ;  /* 0x00000016ff167221 */ /* 0x004fe20000010000 */
[----:B------:R-:W-:Y:S02]  /*64a0*/  FADD.FTZ R20, R20, R47 ;  /* 0x0000002f14147221 */ /* 0x000fe40000010000 */
[----:B------:R-:W2:Y:S01]  /*64b0*/  LDS R28, [R2+0xe00] ;  /* 0x000e0000021c7984 */ /* 0x000ea20000000800 */
[----:B---3--:R-:W-:Y:S01]  /*64c0*/  FADD.FTZ R22, R22, R39 ;  /* 0x0000002716167221 */ /* 0x008fe20000010000 */
[----:B------:R-:W-:Y:S02]  /*64d0*/  FADD.FTZ R67, R20, R67 ;  /* 0x0000004314437221 */ /* 0x000fe40000010000 */
[----:B------:R-:W-:Y:S01]  /*64e0*/  STG.E desc[UR4][R12.64], R91 ;  /* 0x0000005b0c007986 */ /* 0x000fe2000c101904 */
[----:B------:R-:W-:Y:S01]  /*64f0*/  FADD.FTZ R22, R22, R49 ;  /* 0x0000003116167221 */ /* 0x000fe20000010000 */
[----:B----4-:R-:W-:-:S02]  /*6500*/  FADD.FTZ R24, R24, R41 ;  /* 0x0000002918187221 */ /* 0x010fc40000010000 */
[----:B------:R-:W-:Y:S01]  /*6510*/  STG.E desc[UR4][R14.64], R61 ;  /* 0x0000003d0e007986 */ /* 0x000fe2000c101904 */
[----:B------:R-:W-:-:S03]  /*6520*/  FADD.FTZ R26, RZ, R26 ;  /* 0x0000001aff1a7221 */ /* 0x000fc60000010000 */
[----:B------:R-:W-:Y:S01]  /*6530*/  STG.E desc[UR4][R16.64], R45 ;  /* 0x0000002d10007986 */ /* 0x000fe2000c101904 */
[----:B------:R-:W-:-:S03]  /*6540*/  FADD.FTZ R71, R22, R71 ;  /* 0x0000004716477221 */ /* 0x000fc60000010000 */
[----:B------:R-:W3:Y:S01]  /*6550*/  LDS R61, [R2+0x3a00] ;  /* 0x003a0000023d7984 */ /* 0x000ee20000000800 */
[----:B------:R-:W-:-:S03]  /*6560*/  FADD.FTZ R24, R24, R51 ;  /* 0x0000003318187221 */ /* 0x000fc60000010000 */
[----:B------:R-:W4:Y:S01]  /*6570*/  LDS R55, [R2+0x2c00] ;  /* 0x002c000002377984 */ /* 0x000f220000000800 */
[----:B------:R-:W-:-:S03]  /*6580*/  FADD.FTZ R26, R26, R43 ;  /* 0x0000002b1a1a7221 */ /* 0x000fc60000010000 */
[----:B------:R-:W4:Y:S01]  /*6590*/  LDS R45, [R2+0x1e00] ;  /* 0x001e0000022d7984 */ /* 0x000f220000000800 */
[----:B0-----:R-:W-:-:S03]  /*65a0*/  FADD.FTZ R0, RZ, R0 ;  /* 0x00000000ff007221 */ /* 0x001fc60000010000 */
[----:B------:R-:W-:Y:S01]  /*65b0*/  STG.E desc[UR4][R18.64], R57 ;  /* 0x0000003912007986 */ /* 0x000fe2000c101904 */
[----:B------:R-:W-:-:S03]  /*65c0*/  FADD.FTZ R73, R24, R73 ;  /* 0x0000004918497221 */ /* 0x000fc60000010000 */
[----:B------:R-:W-:Y:S01]  /*65d0*/  STG.E desc[UR4][R12.64+0x200], R21 ;  /* 0x000200150c007986 */ /* 0x000fe2000c101904 */
[----:B------:R-:W-:-:S03]  /*65e0*/  FADD.FTZ R26, R26, R53 ;  /* 0x000000351a1a7221 */ /* 0x000fc60000010000 */
[----:B------:R-:W0:Y:S01]  /*65f0*/  LDS R37, [R2+0x3c00] ;  /* 0x003c000002257984 */ /* 0x000e220000000800 */
[----:B-1----:R-:W-:-:S03]  /*6600*/  FADD.FTZ R0, R0, R35 ;  /* 0x0000002300007221 */ /* 0x002fc60000010000 */
[----:B------:R-:W1:Y:S01]  /*6610*/  LDS R21, [R2+0x2e00] ;  /* 0x002e000002157984 */ /* 0x000e620000000800 */
[----:B--2---:R-:W-:-:S03]  /*6620*/  FADD.FTZ R28, RZ, R28 ;  /* 0x0000001cff1c7221 */ /* 0x004fc60000010000 */
[----:B------:R-:W2:Y:S04]  /*6630*/  LDS R30, [R2+0x3e00] ;  /* 0x003e0000021e7984 */ /* 0x000ea80000000800 */
[----:B------:R-:W-:Y:S04]  /*6640*/  STG.E desc[UR4][R14.64+0x200], R10 ;  /* 0x0002000a0e007986 */ /* 0x000fe8000c101904 */
[----:B------:R-:W-:Y:S04]  /*6650*/  STG.E desc[UR4][R16.64+0x200], R65 ;  /* 0x0002004110007986 */ /* 0x000fe8000c101904 */
[----:B------:R-:W-:Y:S01]  /*6660*/  STG.E desc[UR4][R18.64+0x200], R25 ;  /* 0x0002001912007986 */ /* 0x000fe2000c101904 */
[----:B---3--:R-:W-:-:S03]  /*6670*/  FADD.FTZ R61, R26, R61 ;  /* 0x0000003d1a3d7221 */ /* 0x008fc60000010000 */
[----:B------:R-:W-:Y:S01]  /*6680*/  STG.E desc[UR4][R12.64+0x400], R23 ;  /* 0x000400170c007986 */ /* 0x000fe2000c101904 */
[----:B----4-:R-:W-:-:S03]  /*6690*/  FADD.FTZ R0, R0, R55 ;  /* 0x0000003700007221 */ /* 0x010fc60000010000 */
[----:B------:R-:W-:Y:S01]  /*66a0*/  STG.E desc[UR4][R14.64+0x400], R5 ;  /* 0x000400050e007986 */ /* 0x000fe2000c101904 */
[----:B------:R-:W-:-:S03]  /*66b0*/  FADD.FTZ R28, R28, R45 ;  /* 0x0000002d1c1c7221 */ /* 0x000fc60000010000 */
[----:B------:R-:W-:Y:S04]  /*66c0*/  STG.E desc[UR4][R16.64+0x400], R67 ;  /* 0x0004004310007986 */ /* 0x000fe8000c101904 */
[----:B------:R-:W-:Y:S04]  /*66d0*/  STG.E desc[UR4][R18.64+0x400], R59 ;  /* 0x0004003b12007986 */ /* 0x000fe8000c101904 */
        /* <DEDUP_REMOVED lines=24> */
.L_x_759:
        /* <DEDUP_REMOVED lines=8> */
.L_x_762:
[----:B------:R-:W-:Y:S05]  /*68e0*/  BSYNC B2 ;  /* 0x0000000000027941 */ /* 0x000fea0003800000 */
.L_x_761:
        /* <DEDUP_REMOVED lines=8> */
.L_x_763:
[----:B------:R-:W-:Y:S01]  /*6970*/  HFMA2.MMA R233, -RZ, RZ, 0, 1.1920928955078125e-07 ;  /* 0x00000002ffe97435 */ /* 0x000fe200000001ff */
[----:B------:R-:W-:Y:S01]  /*6980*/  MOV R232, R226 ;  /* 0x000000e200e87202 */ /* 0x000fe20000000f00 */
[----:B------:R-:W-:-:S09]  /*6990*/  FADD.FTZ R227, R227, R240 ;  /* 0x000000f0e3e37221 */ /* 0x000fd20000010000 */
[----:B------:R-:W-:Y:S05]  /*69a0*/  WARPSYNC.COLLECTIVE R235, `(.L_x_764) ;  /* 0x00000000eb087348 */ /* 0x000fea0003c00000 */
[----:B------:R0:W1:Y:S02]  /*69b0*/  SHFL.BFLY P2, R240, R232, R233, R234 ;  /* 0x0c0000e9e8f07389 */ /* 0x00006400000400ea */
[----:B01----:R-:W-:Y:S01]  /*69c0*/  ENDCOLLECTIVE ;  /* 0x000000000000791b */ /* 0x003fe20003800000 */
.L_x_764:
[----:B------:R-:W-:Y:S01]  /*69d0*/  MOV R232, R227 ;  /* 0x000000e300e87202 */ /* 0x000fe20000000f00 */
[----:B------:R-:W-:-:S07]  /*69e0*/  FADD.FTZ R226, R226, R240 ;  /* 0x000000f0e2e27221 */ /* 0x000fce0000010000 */
[----:B------:R-:W-:Y:S05]  /*69f0*/  WARPSYNC.COLLECTIVE R235, `(.L_x_765) ;  /* 0x00000000eb087348 */ /* 0x000fea0003c00000 */
[----:B------:R0:W1:Y:S02]  /*6a00*/  SHFL.BFLY P2, R240, R232, R233, R234 ;  /* 0x0c0000e9e8f07389 */ /* 0x00006400000400ea */
[----:B01----:R-:W-:Y:S01]  /*6a10*/  ENDCOLLECTIVE ;  /* 0x000000000000791b */ /* 0x003fe20003800000 */
.L_x_765:
[----:B------:R-:W-:Y:S01]  /*6a20*/  HFMA2.MMA R233, -RZ, RZ, 0, 2.384185791015625e-07 ;  /* 0x00000004ffe97435 */ /* 0x000fe200000001ff */
[----:B------:R-:W-:Y:S01]  /*6a30*/  MOV R232, R226 ;  /* 0x000000e200e87202 */ /* 0x000fe20000000f00 */
[----:B------:R-:W-:-:S09]  /*6a40*/  FADD.FTZ R227, R227, R240 ;  /* 0x000000f0e3e37221 */ /* 0x000fd20000010000 */
[----:B------:R-:W-:Y:S05]  /*6a50*/  WARPSYNC.COLLECTIVE R235, `(.L_x_766) ;  /* 0x00000000eb087348 */ /* 0x000fea0003c00000 */
[----:B------:R0:W1:Y:S02]  /*6a60*/  SHFL.BFLY P2, R240, R232, R233, R234 ;  /* 0x0c0000e9e8f07389 */ /* 0x00006400000400ea */
[----:B01----:R-:W-:Y:S01]  /*6a70*/  ENDCOLLECTIVE ;  /* 0x000000000000791b */ /* 0x003fe20003800000 */
.L_x_766:
[----:B------:R-:W-:Y:S01]  /*6a80*/  MOV R232, R227 ;  /* 0x000000e300e87202 */ /* 0x000fe20000000f00 */
[----:B------:R-:W-:-:S07]  /*6a90*/  FADD.FTZ R226, R226, R240 ;  /* 0x000000f0e2e27221 */ /* 0x000fce0000010000 */
[----:B------:R-:W-:Y:S05]  /*6aa0*/  WARPSYNC.COLLECTIVE R235, `(.L_x_767) ;  /* 0x00000000eb087348 */ /* 0x000fea0003c00000 */
[----:B------:R0:W1:Y:S02]  /*6ab0*/  SHFL.BFLY P2, R240, R232, R233, R234 ;  /* 0x0c0000e9e8f07389 */ /* 0x00006400000400ea */
[----:B01----:R-:W-:Y:S01]  /*6ac0*/  ENDCOLLECTIVE ;  /* 0x000000000000791b */ /* 0x003fe20003800000 */
.L_x_767:
[----:B------:R-:W-:Y:S01]  /*6ad0*/  HFMA2.MMA R233, -RZ, RZ, 0, 4.76837158203125e-07 ;  /* 0x00000008ffe97435 */ /* 0x000fe200000001ff */
[----:B------:R-:W-:Y:S01]  /*6ae0*/  MOV R232, R226 ;  /* 0x000000e200e87202 */ /* 0x000fe20000000f00 */
[----:B------:R-:W-:-:S09]  /*6af0*/  FADD.FTZ R227, R227, R240 ;  /* 0x000000f0e3e37221 */ /* 0x000fd20000010000 */
[----:B------:R-:W-:Y:S05]  /*6b00*/  WARPSYNC.COLLECTIVE R235, `(.L_x_768) ;  /* 0x00000000eb087348 */ /* 0x000fea0003c00000 */
[----:B------:R0:W1:Y:S02]  /*6b10*/  SHFL.BFLY P2, R240, R232, R233, R234 ;  /* 0x0c0000e9e8f07389 */ /* 0x00006400000400ea */
[----:B01----:R-:W-:Y:S01]  /*6b20*/  ENDCOLLECTIVE ;  /* 0x000000000000791b */ /* 0x003fe20003800000 */
.L_x_768:
[----:B------:R-:W-:Y:S01]  /*6b30*/  MOV R232, R227 ;  /* 0x000000e300e87202 */ /* 0x000fe20000000f00 */
[----:B------:R-:W-:-:S07]  /*6b40*/  FADD.FTZ R226, R226, R240 ;  /* 0x000000f0e2e27221 */ /* 0x000fce0000010000 */
[----:B------:R-:W-:Y:S05]  /*6b50*/  WARPSYNC.COLLECTIVE R235, `(.L_x_769) ;  /* 0x00000000eb087348 */ /* 0x000fea0003c00000 */
[----:B------:R0:W1:Y:S02]  /*6b60*/  SHFL.BFLY P2, R240, R232, R233, R234 ;  /* 0x0c0000e9e8f07389 */ /* 0x00006400000400ea */
[----:B01----:R-:W-:Y:S01]  /*6b70*/  ENDCOLLECTIVE ;  /* 0x000000000000791b */ /* 0x003fe20003800000 */
.L_x_769:
[----:B------:R-:W-:Y:S01]  /*6b80*/  HFMA2.MMA R233, -RZ, RZ, 0, 9.5367431640625e-07 ;  /* 0x00000010ffe97435 */ /* 0x000fe200000001ff */
[----:B------:R-:W-:Y:S01]  /*6b90*/  MOV R232, R226 ;  /* 0x000000e200e87202 */ /* 0x000fe20000000f00 */
[----:B------:R-:W-:-:S09]  /*6ba0*/  FADD.FTZ R227, R227, R240 ;  /* 0x000000f0e3e37221 */ /* 0x000fd20000010000 */
[----:B------:R-:W-:Y:S05]  /*6bb0*/  WARPSYNC.COLLECTIVE R235, `(.L_x_770) ;  /* 0x00000000eb087348 */ /* 0x000fea0003c00000 */
[----:B------:R0:W1:Y:S02]  /*6bc0*/  SHFL.BFLY P2, R240, R232, R233, R234 ;  /* 0x0c0000e9e8f07389 */ /* 0x00006400000400ea */
[----:B01----:R-:W-:Y:S01]  /*6bd0*/  ENDCOLLECTIVE ;  /* 0x000000000000791b */ /* 0x003fe20003800000 */
.L_x_770:
[----:B------:R-:W-:Y:S02]  /*6be0*/  MOV R232, R227 ;  /* 0x000000e300e87202 */ /* 0x000fe40000000f00 */
[----:B------:R-:W-:-:S07]  /*6bf0*/  MOV R236, R240 ;  /* 0x000000f000ec7202 */ /* 0x000fce0000000f00 */
[----:B------:R-:W-:Y:S05]  /*6c00*/  WARPSYNC.COLLECTIVE R235, `(.L_x_771) ;  /* 0x00000000eb087348 */ /* 0x000fea0003c00000 */
[----:B------:R0:W1:Y:S02]  /*6c10*/  SHFL.BFLY P2, R240, R232, R233, R234 ;  /* 0x0c0000e9e8f07389 */ /* 0x00006400000400ea */
[----:B01----:R-:W-:Y:S01]  /*6c20*/  ENDCOLLECTIVE ;  /* 0x000000000000791b */ /* 0x003fe20003800000 */
.L_x_771:
[----:B------:R-:W-:Y:S01]  /*6c30*/  MOV R232, R240 ;  /* 0x000000f000e87202 */ /* 0x000fe20000000f00 */
[----:B------:R-:W-:Y:S06]  /*6c40*/  BRA `(.L_x_772) ;  /* 0xffffffc400dc7947 */ /* 0x000fec000383ffff */
.L_x_773:
        /* <DEDUP_REMOVED lines=11> */
.L_x_3743:


//--------------------- .text._ZN10layer_norm31ln_parallel_residual_bwd_kernelINS_13Kernel_traitsIf13__nv_bfloat16S2_S2_fjLj1024ELj1ELj4ELj1ELj16ENS_18Kernel_traits_baseILj1024EfS2_S2_S2_fjLj128EEEEELb0ELb1ELb0EEEvNS_9BwdParamsE --------------------------
	.section	.text._ZN10layer_norm31ln_parallel_residual_bwd_kernelINS_13Kernel_traitsIf13__nv_bfloat16S2_S2_fjLj1024ELj1ELj4ELj1ELj16ENS_18Kernel_traits_baseILj1024EfS2_S2_S2_fjLj128EEEEELb0ELb1ELb0EEEvNS_9BwdParamsE,"ax",@progbits
	.align	128
        .global         _ZN10layer_norm31ln_parallel_residual_bwd_kernelINS_13Kernel_traitsIf13__nv_bfloat16S2_S2_fjLj1024ELj1ELj4ELj1ELj16ENS_18Kernel_traits_baseILj1024EfS2_S2_S2_fjLj128EEEEELb0ELb1ELb0EEEvNS_9BwdParamsE
        .type           _ZN10layer_norm31ln_parallel_residual_bwd_kernelINS_13Kernel_traitsIf13__nv_bfloat16S2_S2_fjLj1024ELj1ELj4ELj1ELj16ENS_18Kernel_traits_baseILj1024EfS2_S2_S2_fjLj128EEEEELb0ELb1ELb0EEEvNS_9BwdParamsE,@function
        .size           _ZN10layer_norm31ln_parallel_residual_bwd_kernelINS_13Kernel_traitsIf13__nv_bfloat16S2_S2_fjLj1024ELj1ELj4ELj1ELj16ENS_18Kernel_traits_baseILj1024EfS2_S2_S2_fjLj128EEEEELb0ELb1ELb0EEEvNS_9BwdParamsE,(.L_x_3744 - _ZN10layer_norm31ln_parallel_residual_bwd_kernelINS_13Kernel_traitsIf13__nv_bfloat16S2_S2_fjLj1024ELj1ELj4ELj1ELj16ENS_18Kernel_traits_baseILj1024EfS2_S2_S2_fjLj128EEEEELb0ELb1ELb0EEEvNS_9BwdParamsE)
        .other          _ZN10layer_norm31ln_parallel_residual_bwd_kernelINS_13Kernel_traitsIf13__nv_bfloat16S2_S2_fjLj1024ELj1ELj4ELj1ELj16ENS_18Kernel_traits_baseILj1024EfS2_S2_S2_fjLj128EEEEELb0ELb1ELb0EEEvNS_9BwdParamsE,@"STO_CUDA_ENTRY STV_DEFAULT"
_ZN10layer_norm31ln_parallel_residual_bwd_kernelINS_13Kernel_traitsIf13__nv_bfloat16S2_S2_fjLj1024ELj1ELj4ELj1ELj16ENS_18Kernel_traits_baseILj1024EfS2_S2_S2_fjLj128EEEEELb0ELb1ELb0EEEvNS_9BwdParamsE:
.text._ZN10layer_norm31ln_parallel_residual_bwd_kernelINS_13Kernel_traitsIf13__nv_bfloat16S2_S2_fjLj1024ELj1ELj4ELj1ELj16ENS_18Kernel_traits_baseILj1024EfS2_S2_S2_fjLj128EEEEELb0ELb1ELb0EEEvNS_9BwdParamsE:
        /* <DEDUP_REMOVED lines=30> */
[----:B------:R-:W-:Y:S02]  /*01e0*/  @P2 IADD3 R15, R15, 0x20, RZ ;  /* 0x000000200f0f2810 */ /* 0x000fe40007ffe0ff */
[----:B------:R0:W5:Y:S04]  /*01f0*/  @P1 LDG.E.128 R40, desc[UR4][R2.64+0x10] ;  /* 0x0000100402281981 */ /* 0x000168000c1e1d00 */
[----:B------:R0:W5:Y:S01]  /*0200*/  @P2 LDG.E.128 R44, desc[UR4][R8.64] ;  /* 0x00000004082c2981 */ /* 0x000162000c1e1d00 */
[----:B--2---:R-:W-:-:S03]  /*0210*/  @P3 IMAD.WIDE.U32 R10, R15, 0x20, R10 ;  /* 0x000000200f0a3825 */ /* 0x004fc600078e000a */
[----:B------:R0:W5:Y:S01]  /*0220*/  @P2 LDG.E.128 R48, desc[UR4][R8.64+0x10] ;  /* 0x0000100408302981 */ /* 0x000162000c1e1d00 */
[----:B------:R-:W-:-:S03]  /*0230*/  @P3 VIADD R15, R15, 0x20 ;  /* 0x000000200f0f3836 */ /* 0x000fc60000000000 */
[----:B------:R0:W5:Y:S01]  /*0240*/  @P3 LDG.E.128 R52, desc[UR4][R10.64] ;  /* 0x000000040a343981 */ /* 0x000162000c1e1d00 */
[----:B---3--:R-:W-:-:S03]  /*0250*/  @P4 IMAD.WIDE.U32 R6, R15, 0x20, R12 ;  /* 0x000000200f064825 */ /* 0x008fc600078e000c */
[----:B------:R0:W5:Y:S04]  /*0260*/  @P3 LDG.E.128 R56, desc[UR4][R10.64+0x10] ;  /* 0x000010040a383981 */ /* 0x000168000c1e1d00 */
[----:B------:R0:W5:Y:S04]  /*0270*/  @P4 LDG.E.128 R60, desc[UR4][R6.64] ;  /* 0x00000004063c4981 */ /* 0x000168000c1e1d00 */
[----:B------:R0:W5:Y:S01]  /*0280*/  @P4 LDG.E.128 R64, desc[UR4][R6.64+0x10] ;  /* 0x0000100406404981 */ /* 0x000162000c1e1d00 */
[----:B------:R-:W1:Y:S01]  /*0290*/  S2R R13, SR_CTAID.X ;  /* 0x00000000000d7919 */ /* 0x000e620000002500 */
[----:B------:R-:W-:Y:S01]  /*02a0*/  SHF.R.U32.HI R0, RZ, 0x5, R14 ;  /* 0x00000005ff007819 */ /* 0x000fe2000001160e */
[----:B------:R-:W-:Y:S01]  /*02b0*/  BSSY B0, `(.L_x_774) ;  /* 0x0000361000007945 */ /* 0x000fe20003800000 */
        /* <DEDUP_REMOVED lines=35> */
[----:B------:R-:W-:Y:S01]  /*04f0*/  ULDC.U8 UR6, c[0x0][0x2a0] ;  /* 0x0000a80000067ab9 */ /* 0x000fe20000000000 */
[----:B------:R-:W-:Y:S01]  /*0500*/  HFMA2.MMA R69, -RZ, RZ, 0, 0 ;  /* 0x00000000ff457435 */ /* 0x000fe200000001ff */
[----:B------:R-:W-:Y:S02]  /*0510*/  ISETP.NE.AND P5, PT, RZ, UR6, PT ;  /* 0x00000006ff007c0c */ /* 0x000fe4000bfa5270 */
[----:B------:R-:W-:-:S11]  /*0520*/  MOV R2, R0 ;  /* 0x0000000000027202 */ /* 0x000fd60000000f00 */
.L_x_793:
[----:B0-----:R-:W0:Y:S02]  /*0530*/  LDC.64 R152, c[0x0][0x250] ;  /* 0x00009400ff987b82 */ /* 0x001e240000000a00 */
[----:B0-----:R-:W-:-:S06]  /*0540*/  IMAD.WIDE R154, R2, 0x4, R152 ;  /* 0x00000004029a7825 */ /* 0x001fcc00078e0298 */
[----:B------:R-:W0:Y:S01]  /*0550*/  LDC.64 R152, c[0x0][0x258] ;  /* 0x00009600ff987b82 */ /* 0x000e220000000a00 */
[----:B------:R-:W2:Y:S01]  /*0560*/  LDG.E R154, desc[UR4][R154.64] ;  /* 0x000000049a9a7981 */ /* 0x000ea2000c1e1900 */
[----:B0-----:R-:W-:-:S05]  /*0570*/  IMAD.WIDE R152, R2, 0x4, R152 ;  /* 0x0000000402987825 */ /* 0x001fca00078e0298 */
[----:B-----5:R0:W5:Y:S01]  /*0580*/  LDG.E R195, desc[UR4][R152.64] ;  /* 0x0000000498c37981 */ /* 0x020162000c1e1900 */
[----:B------:R-:W-:Y:S01]  /*0590*/  IMAD.U32 R5, RZ, RZ, UR20 ;  /* 0x00000014ff057e24 */ /* 0x000fe2000f8e00ff */
[----:B------:R-:W-:Y:S01]  /*05a0*/  BSSY B1, `(.L_x_776) ;  /* 0x0000065000017945 */ /* 0x000fe20003800000 */
[----:B------:R-:W-:Y:S02]  /*05b0*/  CS2R R200, SRZ ;  /* 0x0000000000c87805 */ /* 0x000fe4000001ff00 */
        /* <DEDUP_REMOVED lines=22> */
[----:B------:R-:W-:Y:S01]  /*0720*/  SHF.L.U32 R20, R9, 0x10, RZ ;  /* 0x0000001009147819 */ /* 0x000fe200000006ff */
[C---:B------:R-:W-:Y:S01]  /*0730*/  FADD.FTZ R152, -R197.reuse, R152 ;  /* 0x00000098c5987221 */ /* 0x040fe20000010100 */
[----:B------:R-:W-:Y:S01]  /*0740*/  SHF.L.U32 R16, R16, 0x10, RZ ;  /* 0x0000001010107819 */ /* 0x000fe200000006ff */
[----:B------:R-:W-:Y:S01]  /*0750*/  FADD.FTZ R18, -R197, R18 ;  /* 0x00000012c5127221 */ /* 0x000fe20000010100 */
[----:B------:R-:W-:Y:S01]  /*0760*/  SHF.L.U32 R156, R11, 0x10, RZ ;  /* 0x000000100b9c7819 */ /* 0x000fe200000006ff */
[----:B------:R-:W-:Y:S01]  /*0770*/  FADD.FTZ R20, -R197, R20 ;  /* 0x00000014c5147221 */ /* 0x000fe20000010100 */
[----:B------:R-:W-:Y:S01]  /*0780*/  PRMT R155, R11, 0x7632, R155 ;  /* 0x000076320b9b7816 */ /* 0x000fe2000000009b */
[----:B-----5:R-:W-:Y:S01]  /*0790*/  FMUL.FTZ R3, R195, R18 ;  /* 0x00000012c3037220 */ /* 0x020fe20000410000 */
[----:B------:R-:W-:Y:S01]  /*07a0*/  PRMT R17, R9, 0x7632, R17 ;  /* 0x0000763209117816 */ /* 0x000fe20000000011 */
[----:B------:R-:W-:Y:S01]  /*07b0*/  FADD.FTZ R156, -R197, R156 ;  /* 0x0000009cc59c7221 */ /* 0x000fe20000010100 */
[----:B------:R-:W-:Y:S01]  /*07c0*/  PRMT R19, R10, 0x7632, R19 ;  /* 0x000076320a137816 */ /* 0x000fe20000000013 */
[----:B0-----:R-:W-:Y:S01]  /*07d0*/  FMUL.FTZ R7, R195, R20 ;  /* 0x00000014c3077220 */ /* 0x001fe20000410000 */
[----:B---3--:R-:W-:Y:S01]  /*07e0*/  PRMT R8, R12, 0x7632, R8 ;  /* 0x000076320c087816 */ /* 0x008fe20000000008 */
[C---:B------:R-:W-:Y:S01]  /*07f0*/  IMAD.U32 R153, R14.reuse, 0x10000, RZ ;  /* 0x000100000e997824 */ /* 0x040fe200078e00ff */
[----:B------:R-:W-:Y:S01]  /*0800*/  PRMT R11, R14, 0x7632, R11 ;  /* 0x000076320e0b7816 */ /* 0x000fe2000000000b */
[----:B------:R-:W-:Y:S01]  /*0810*/  FADD.FTZ R14, -R197, R16 ;  /* 0x00000010c50e7221 */ /* 0x000fe20000010100 */
[----:B------:R-:W-:Y:S01]  /*0820*/  SHF.L.U32 R9, R12, 0x10, RZ ;  /* 0x000000100c097819 */ /* 0x000fe200000006ff */
[----:B------:R-:W-:Y:S01]  /*0830*/  FADD.FTZ R108, R108, R153 ;  /* 0x000000996c6c7221 */ /* 0x000fe20000010000 */
[----:B------:R-:W-:Y:S01]  /*0840*/  PRMT R10, R13, 0x7632, R10 ;  /* 0x000076320d0a7816 */ /* 0x000fe2000000000a */
[----:B------:R-:W-:Y:S01]  /*0850*/  IMAD.U32 R154, R11, 0x10000, RZ ;  /* 0x000100000b9a7824 */ /* 0x000fe200078e00ff */
[----:B------:R-:W-:Y:S01]  /*0860*/  SHF.L.U32 R13, R13, 0x10, RZ ;  /* 0x000000100d0d7819 */ /* 0x000fe200000006ff */
[----:B------:R-:W-:Y:S01]  /*0870*/  FMUL.FTZ R14, R195, R14 ;  /* 0x0000000ec30e7220 */ /* 0x000fe20000410000 */
[----:B------:R-:W-:Y:S01]  /*0880*/  PRMT R12, R15, 0x7632, R12 ;  /* 0x000076320f0c7816 */ /* 0x000fe2000000000c */
[----:B------:R-:W-:Y:S01]  /*0890*/  FMUL.FTZ R6, R36, R9 ;  /* 0x0000000924067220 */ /* 0x000fe20000410000 */
[----:B------:R-:W-:Y:S01]  /*08a0*/  SHF.L.U32 R18, R8, 0x10, RZ ;  /* 0x0000001008127819 */ /* 0x000fe200000006ff */
[----:B------:R-:W-:Y:S01]  /*08b0*/  FMUL.FTZ R11, R195, R156 ;  /* 0x0000009cc30b7220 */ /* 0x000fe20000410000 */
[----:B------:R-:W-:Y:S01]  /*08c0*/  SHF.L.U32 R16, R17, 0x10, RZ ;  /* 0x0000001011107819 */ /* 0x000fe200000006ff */
[----:B------:R-:W-:Y:S01]  /*08d0*/  FADD.FTZ R106, R106, R13 ;  /* 0x0000000d6a6a7221 */ /* 0x000fe20000010000 */
[----:B------:R-:W-:Y:S01]  /*08e0*/  SHF.L.U32 R15, R15, 0x10, RZ ;  /* 0x000000100f0f7819 */ /* 0x000fe200000006ff */
[-C--:B------:R-:W-:Y:S01]  /*08f0*/  FFMA.FTZ R70, R7, R13.reuse, R70 ;  /* 0x0000000d07467223 */ /* 0x080fe20000010046 */
[----:B------:R-:W-:Y:S01]  /*0900*/  FMUL.FTZ R8, R38, R13 ;  /* 0x0000000d26087220 */ /* 0x000fe20000410000 */
[----:B------:R-:W-:Y:S01]  /*0910*/  SHF.L.U32 R158, R12, 0x10, RZ ;  /* 0x000000100c9e7819 */ /* 0x000fe200000006ff */
[----:B------:R-:W-:Y:S01]  /*0920*/  FADD.FTZ R105, R105, R18 ;  /* 0x0000001269697221 */ /* 0x000fe20000010000 */
[-C--:B------:R-:W-:Y:S01]  /*0930*/  FFMA.FTZ R69, R14, R18.reuse, R69 ;  /* 0x000000120e457223 */ /* 0x080fe20000010045 */
[----:B------:R-:W-:Y:S01]  /*0940*/  FMUL.FTZ R13, R37, R18 ;  /* 0x00000012250d7220 */ /* 0x000fe20000410000 */
[----:B------:R-:W-:Y:S01]  /*0950*/  FADD.FTZ R16, -R197, R16 ;  /* 0x00000010c5107221 */ /* 0x000fe20000010100 */
[----:B------:R-:W-:Y:S01]  /*0960*/  FADD.FTZ R110, R110, R15 ;  /* 0x0000000f6e6e7221 */ /* 0x000fe20000010000 */
[-C--:B------:R-:W-:Y:S01]  /*0970*/  FFMA.FTZ R74, R11, R15.reuse, R74 ;  /* 0x0000000f0b4a7223 */ /* 0x080fe2000001004a */
[----:B------:R-:W-:Y:S01]  /*0980*/  FMUL.FTZ R12, R42, R15 ;  /* 0x0000000f2a0c7220 */ /* 0x000fe20000410000 */
[----:B------:R-:W-:Y:S01]  /*0990*/  FADD.FTZ R18, RZ, R6 ;  /* 0x00000006ff127221 */ /* 0x000fe20000010000 */
[----:B------:R-:W-:Y:S01]  /*09a0*/  FFMA.FTZ R15, R3, R6, RZ ;  /* 0x00000006030f7223 */ /* 0x000fe200000100ff */
[----:B------:R-:W-:Y:S01]  /*09b0*/  SHF.L.U32 R20, R10, 0x10, RZ ;  /* 0x000000100a147819 */ /* 0x000fe200000006ff */
[----:B------:R-:W-:Y:S01]  /*09c0*/  FMUL.FTZ R16, R195, R16 ;  /* 0x00000010c3107220 */ /* 0x000fe20000410000 */
[----:B------:R-:W-:Y:S01]  /*09d0*/  FADD.FTZ R17, R18, R13 ;  /* 0x0000000d12117221 */ /* 0x000fe20000010000 */
[----:B------:R-:W-:Y:S01]  /*09e0*/  FADD.FTZ R104, R104, R9 ;  /* 0x0000000968687221 */ /* 0x000fe20000010000 */
[----:B------:R-:W-:Y:S01]  /*09f0*/  FFMA.FTZ R68, R3, R9, R68 ;  /* 0x0000000903447223 */ /* 0x000fe20000010044 */
[----:B------:R-:W-:Y:S01]  /*0a00*/  FFMA.FTZ R18, R14, R13, R15 ;  /* 0x0000000d0e127223 */ /* 0x000fe2000001000f */
[----:B------:R-:W-:Y:S01]  /*0a10*/  FMUL.FTZ R9, R195, R152 ;  /* 0x00000098c3097220 */ /* 0x000fe20000410000 */
[----:B------:R-:W-:-:S02]  /*0a20*/  IMAD.U32 R152, R19, 0x10000, RZ ;  /* 0x0001000013987824 */ /* 0x000fc400078e00ff */
        /* <DEDUP_REMOVED lines=9> */
[----:B------:R-:W-:Y:S01]  /*0ac0*/  FMUL.FTZ R18, R195, R152 ;  /* 0x00000098c3127220 */ /* 0x000fe20000410000 */
[----:B------:R-:W-:Y:S01]  /*0ad0*/  FFMA.FTZ R72, R9, R153, R72 ;  /* 0x0000009909487223 */ /* 0x000fe20000010048 */
[----:B------:R-:W-:Y:S01]  /*0ae0*/  SHF.L.U32 R156, R155, 0x10, RZ ;  /* 0x000000109b9c7819 */ /* 0x000fe200000006ff */
[----:B------:R-:W-:Y:S01]  /*0af0*/  FMUL.FTZ R17, R41, R154 ;  /* 0x0000009a29117220 */ /* 0x000fe20000410000 */
[----:B------:R-:W-:Y:S01]  /*0b00*/  FADD.FTZ R152, R19, R10 ;  /* 0x0000000a13987221 */ /* 0x000fe20000010000 */
[----:B------:R-:W-:Y:S01]  /*0b10*/  FFMA.FTZ R153, R9, R10, R20 ;  /* 0x0000000a09997223 */ /* 0x000fe20000010014 */
[----:B------:R-:W-:Y:S01]  /*0b20*/  FADD.FTZ R109, R109, R154 ;  /* 0x0000009a6d6d7221 */ /* 0x000fe20000010000 */
[----:B------:R-:W-:Y:S01]  /*0b30*/  FADD.FTZ R20, -R197, R156 ;  /* 0x0000009cc5147221 */ /* 0x000fe20000010100 */
[----:B------:R-:W-:Y:S01]  /*0b40*/  FADD.FTZ R155, R152, R17 ;  /* 0x00000011989b7221 */ /* 0x000fe20000010000 */
[C---:B------:R-:W-:Y:S01]  /*0b50*/  FFMA.FTZ R152, R18.reuse, R17, R153 ;  /* 0x0000001112987223 */ /* 0x040fe20000010099 */
        /* <DEDUP_REMOVED lines=8> */
[----:B------:R-:W-:-:S07]  /*0be0*/  FFMA.FTZ R200, R20, R19, R152 ;  /* 0x0000001314c87223 */ /* 0x000fce0000010098 */
.L_x_777:
[----:B------:R-:W-:Y:S05]  /*0bf0*/  BSYNC B1 ;  /* 0x0000000000017941 */ /* 0x000fea0003800000 */
.L_x_776:
        /* <DEDUP_REMOVED lines=14> */
[----:B--2---:R-:W-:Y:S01]  /*0ce0*/  SHF.L.U32 R154, R24, 0x10, RZ ;  /* 0x00000010189a7819 */ /* 0x004fe200000006ff */
[----:B------:R-:W-:Y:S01]  /*0cf0*/  IMAD.U32 R160, R26, 0x10000, RZ ;  /* 0x000100001aa07824 */ /* 0x000fe200078e00ff */
[----:B------:R-:W-:Y:S02]  /*0d00*/  SHF.L.U32 R156, R25, 0x10, RZ ;  /* 0x00000010199c7819 */ /* 0x000fe400000006ff */
[----:B------:R-:W-:Y:S01]  /*0d10*/  SHF.L.U32 R162, R27, 0x10, RZ ;  /* 0x000000101ba27819 */ /* 0x000fe200000006ff */
[C---:B------:R-:W-:Y:S01]  /*0d20*/  FADD.FTZ R154, -R197.reuse, R154 ;  /* 0x0000009ac59a7221 */ /* 0x040fe20000010100 */
[----:B------:R-:W-:Y:S01]  /*0d30*/  PRMT R152, R24, 0x7632, R152 ;  /* 0x0000763218987816 */ /* 0x000fe20000000098 */
[----:B------:R-:W-:Y:S01]  /*0d40*/  FADD.FTZ R156, -R197, R156 ;  /* 0x0000009cc59c7221 */ /* 0x000fe20000010100 */
[----:B------:R-:W-:Y:S01]  /*0d50*/  PRMT R153, R25, 0x7632, R153 ;  /* 0x0000763219997816 */ /* 0x000fe20000000099 */
[----:B------:R-:W-:Y:S01]  /*0d60*/  FADD.FTZ R162, -R197, R162 ;  /* 0x000000a2c5a27221 */ /* 0x000fe20000010100 */
[----:B------:R-:W-:Y:S01]  /*0d70*/  PRMT R159, R27, 0x7632, R159 ;  /* 0x000076321b9f7816 */ /* 0x000fe2000000009f */
[C---:B-----5:R-:W-:Y:S01]  /*0d80*/  FMUL.FTZ R21, R195.reuse, R154 ;  /* 0x0000009ac3157220 */ /* 0x060fe20000410000 */
[----:B------:R-:W-:Y:S01]  /*0d90*/  PRMT R155, R26, 0x7632, R155 ;  /* 0x000076321a9b7816 */ /* 0x000fe2000000009b */
[----:B0-----:R-:W-:Y:S01]  /*0da0*/  FMUL.FTZ R23, R195, R156 ;  /* 0x0000009cc3177220 */ /* 0x001fe20000410000 */
[----:B------:R-:W-:Y:S01]  /*0db0*/  SHF.L.U32 R152, R152, 0x10, RZ ;  /* 0x0000001098987819 */ /* 0x000fe200000006ff */
[----:B------:R-:W-:Y:S01]  /*0dc0*/  FADD.FTZ R160, -R197, R160 ;  /* 0x000000a0c5a07221 */ /* 0x000fe20000010100 */
[----:B------:R-:W-:-:S02]  /*0dd0*/  SHF.L.U32 R156, R153, 0x10, RZ ;  /* 0x00000010999c7819 */ /* 0x000fc400000006ff */
[----:B------:R-:W-:Y:S02]  /*0de0*/  SHF.L.U32 R202, R159, 0x10, RZ ;  /* 0x000000109fca7819 */ /* 0x000fe400000006ff */
[C---:B---3--:R-:W-:Y:S01]  /*0df0*/  PRMT R24, R28.reuse, 0x7632, R24 ;  /* 0x000076321c187816 */ /* 0x048fe20000000018 */
[----:B------:R-:W-:Y:S01]  /*0e00*/  FADD.FTZ R156, -R197, R156 ;  /* 0x0000009cc59c7221 */ /* 0x000fe20000010100 */
[----:B------:R-:W-:Y:S02]  /*0e10*/  SHF.L.U32 R25, R28, 0x10, RZ ;  /* 0x000000101c197819 */ /* 0x000fe400000006ff */
[----:B------:R-:W-:Y:S02]  /*0e20*/  PRMT R27, R30, 0x7632, R27 ;  /* 0x000076321e1b7816 */ /* 0x000fe4000000001b */
[C---:B------:R-:W-:Y:S01]  /*0e30*/  PRMT R26, R29.reuse, 0x7632, R26 ;  /* 0x000076321d1a7816 */ /* 0x040fe2000000001a */
[----:B------:R-:W-:Y:S01]  /*0e40*/  FMUL.FTZ R22, R44, R25 ;  /* 0x000000192c167220 */ /* 0x000fe20000410000 */
[----:B------:R-:W-:Y:S01]  /*0e50*/  SHF.L.U32 R29, R29, 0x10, RZ ;  /* 0x000000101d1d7819 */ /* 0x000fe200000006ff */
[----:B------:R-:W-:Y:S01]  /*0e60*/  FADD.FTZ R112, R112, R25 ;  /* 0x0000001970707221 */ /* 0x000fe20000010000 */
[C---:B------:R-:W-:Y:S01]  /*0e70*/  PRMT R28, R31.reuse, 0x7632, R28 ;  /* 0x000076321f1c7816 */ /* 0x040fe2000000001c */
[----:B------:R-:W-:Y:S01]  /*0e80*/  IMAD.U32 R31, R31, 0x10000, RZ ;  /* 0x000100001f1f7824 */ /* 0x000fe200078e00ff */
[----:B------:R-:W-:Y:S01]  /*0e90*/  SHF.L.U32 R154, R24, 0x10, RZ ;  /* 0x00000010189a7819 */ /* 0x000fe200000006ff */
[----:B------:R-:W-:Y:S01]  /*0ea0*/  FADD.FTZ R114, R114, R29 ;  /* 0x0000001d72727221 */ /* 0x000fe20000010000 */
[----:B------:R-:W-:Y:S01]  /*0eb0*/  SHF.L.U32 R164, R27, 0x10, RZ ;  /* 0x000000101ba47819 */ /* 0x000fe200000006ff */
[----:B------:R-:W-:Y:S01]  /*0ec0*/  FMUL.FTZ R27, R195, R162 ;  /* 0x000000a2c31b7220 */ /* 0x000fe20000410000 */
[----:B------:R-:W-:Y:S01]  /*0ed0*/  SHF.L.U32 R157, R30, 0x10, RZ ;  /* 0x000000101e9d7819 */ /* 0x000fe200000006ff */
[----:B------:R-:W-:Y:S01]  /*0ee0*/  FADD.FTZ R30, -R197, R152 ;  /* 0x00000098c51e7221 */ /* 0x000fe20000010100 */
[-C--:B------:R-:W-:Y:S01]  /*0ef0*/  FFMA.FTZ R78, R23, R29.reuse, R78 ;  /* 0x0000001d174e7223 */ /* 0x080fe2000001004e */
[----:B------:R-:W-:Y:S01]  /*0f00*/  FMUL.FTZ R24, R46, R29 ;  /* 0x0000001d2e187220 */ /* 0x000fe20000410000 */
[----:B------:R-:W-:-:S02]  /*0f10*/  IMAD.U32 R204, R28, 0x10000, RZ ;  /* 0x000100001ccc7824 */ /* 0x000fc400078e00ff */
[----:B------:R-:W-:Y:S01]  /*0f20*/  FADD.FTZ R118, R118, R31 ;  /* 0x0000001f76767221 */ /* 0x000fe20000010000 */
[-C--:B------:R-:W-:Y:S01]  /*0f30*/  FFMA.FTZ R82, R27, R31.reuse, R82 ;  /* 0x0000001f1b527223 */ /* 0x080fe20000010052 */
[----:B------:R-:W-:Y:S01]  /*0f40*/  FMUL.FTZ R28, R50, R31 ;  /* 0x0000001f321c7220 */ /* 0x000fe20000410000 */
[----:B------:R-:W-:Y:S01]  /*0f50*/  FADD.FTZ R152, R201, R22 ;  /* 0x00000016c9987221 */ /* 0x000fe20000010000 */
[----:B------:R-:W-:Y:S01]  /*0f60*/  FMUL.FTZ R29, R45, R154 ;  /* 0x0000009a2d1d7220 */ /* 0x000fe20000410000 */
[----:B------:R-:W-:Y:S01]  /*0f70*/  FMUL.FTZ R30, R195, R30 ;  /* 0x0000001ec31e7220 */ /* 0x000fe20000410000 */
[C---:B------:R-:W-:Y:S01]  /*0f80*/  FFMA.FTZ R31, R21.reuse, R22, R200 ;  /* 0x00000016151f7223 */ /* 0x040fe200000100c8 */
[----:B------:R-:W-:Y:S01]  /*0f90*/  SHF.L.U32 R158, R26, 0x10, RZ ;  /* 0x000000101a9e7819 */ /* 0x000fe200000006ff */
[----:B------:R-:W-:Y:S01]  /*0fa0*/  FADD.FTZ R153, R152, R29 ;  /* 0x0000001d98997221 */ /* 0x000fe20000010000 */
[----:B------:R-:W-:Y:S01]  /*0fb0*/  FFMA.FTZ R76, R21, R25, R76 ;  /* 0x00000019154c7223 */ /* 0x000fe2000001004c */
[C---:B------:R-:W-:Y:S01]  /*0fc0*/  FFMA.FTZ R152, R30.reuse, R29, R31 ;  /* 0x0000001d1e987223 */ /* 0x040fe2000001001f */
[----:B------:R-:W-:Y:S01]  /*0fd0*/  SHF.L.U32 R162, R155, 0x10, RZ ;  /* 0x000000109ba27819 */ /* 0x000fe200000006ff */
[----:B------:R-:W-:Y:S01]  /*0fe0*/  FADD.FTZ R113, R113, R154 ;  /* 0x0000009a71717221 */ /* 0x000fe20000010000 */
[----:B------:R-:W-:Y:S01]  /*0ff0*/  FFMA.FTZ R77, R30, R154, R77 ;  /* 0x0000009a1e4d7223 */ /* 0x000fe2000001004d */
[----:B------:R-:W-:Y:S01]  /*1000*/  FMUL.FTZ R25, R195, R160 ;  /* 0x000000a0c3197220 */ /* 0x000fe20000410000 */
[----:B------:R-:W-:Y:S01]  /*1010*/  FADD.FTZ R154, R153, R24 ;  /* 0x00000018999a7221 */ /* 0x000fe20000010000 */
[----:B------:R-:W-:Y:S01]  /*1020*/  FMUL.FTZ R160, R195, R156 ;  /* 0x0000009cc3a07220 */ /* 0x000fe20000410000 */
[----:B------:R-:W-:Y:S01]  /*1030*/  FMUL.FTZ R31, R47, R158 ;  /* 0x0000009e2f1f7220 */ /* 0x000fe20000410000 */
[----:B------:R-:W-:Y:S01]  /*1040*/  FFMA.FTZ R153, R23, R24, R152 ;  /* 0x0000001817997223 */ /* 0x000fe20000010098 */
        /* <DEDUP_REMOVED lines=25> */
.L_x_779:
[----:B------:R-:W-:Y:S05]  /*11e0*/  BSYNC B1 ;  /* 0x0000000000017941 */ /* 0x000fea0003800000 */
.L_x_778:
        /* <DEDUP_REMOVED lines=16> */
[C---:B------:R-:W-:Y:S02]  /*12f0*/  SHF.L.U32 R176, R154.reuse, 0x10, RZ ;  /* 0x000000109ab07819 */ /* 0x040fe400000006ff */
[----:B------:R-:W-:Y:S01]  /*1300*/  SHF.L.U32 R170, R153, 0x10, RZ ;  /* 0x0000001099aa7819 */ /* 0x000fe200000006ff */
[C---:B------:R-:W-:Y:S01]  /*1310*/  FADD.FTZ R168, -R197.reuse, R168 ;  /* 0x000000a8c5a87221 */ /* 0x040fe20000010100 */
[----:B------:R-:W-:Y:S01]  /*1320*/  PRMT R175, R154, 0x7632, R175 ;  /* 0x000076329aaf7816 */ /* 0x000fe200000000af */
[----:B------:R-:W-:Y:S01]  /*1330*/  FADD.FTZ R176, -R197, R176 ;  /* 0x000000b0c5b07221 */ /* 0x000fe20000010100 */
[----:B------:R-:W-:Y:S01]  /*1340*/  SHF.L.U32 R178, R155, 0x10, RZ ;  /* 0x000000109bb27819 */ /* 0x000fe200000006ff */
[----:B------:R-:W-:Y:S01]  /*1350*/  FADD.FTZ R170, -R197, R170 ;  /* 0x000000aac5aa7221 */ /* 0x000fe20000010100 */
[----:B------:R-:W-:Y:S01]  /*1360*/  PRMT R174, R153, 0x7632, R174 ;  /* 0x0000763299ae7816 */ /* 0x000fe200000000ae */
[C---:B-----5:R-:W-:Y:S01]  /*1370*/  FMUL.FTZ R171, R195.reuse, R176 ;  /* 0x000000b0c3ab7220 */ /* 0x060fe20000410000 */
[----:B0-----:R-:W-:Y:S01]  /*1380*/  FMUL.FTZ R167, R195, R168 ;  /* 0x000000a8c3a77220 */ /* 0x001fe20000410000 */
[----:B------:R-:W-:Y:S01]  /*1390*/  FADD.FTZ R178, -R197, R178 ;  /* 0x000000b2c5b27221 */ /* 0x000fe20000010100 */
[----:B------:R-:W-:Y:S01]  /*13a0*/  FMUL.FTZ R169, R195, R170 ;  /* 0x000000aac3a97220 */ /* 0x000fe20000410000 */
[----:B------:R-:W-:-:S02]  /*13b0*/  PRMT R177, R155, 0x7632, R177 ;  /* 0x000076329bb17816 */ /* 0x000fc400000000b1 */
[----:B---3--:R-:W-:-:S03]  /*13c0*/  PRMT R152, R156, 0x7632, R152 ;  /* 0x000076329c987816 */ /* 0x008fc60000000098 */
[----:B------:R-:W-:Y:S01]  /*13d0*/  IMAD.U32 R182, R177, 0x10000, RZ ;  /* 0x00010000b1b67824 */ /* 0x000fe200078e00ff */
[----:B------:R-:W-:Y:S02]  /*13e0*/  SHF.L.U32 R153, R156, 0x10, RZ ;  /* 0x000000109c997819 */ /* 0x000fe400000006ff */
[----:B------:R-:W-:Y:S01]  /*13f0*/  SHF.L.U32 R154, R152, 0x10, RZ ;  /* 0x00000010989a7819 */ /* 0x000fe200000006ff */
[C---:B------:R-:W-:Y:S01]  /*1400*/  FADD.FTZ R182, -R197.reuse, R182 ;  /* 0x000000b6c5b67221 */ /* 0x040fe20000010100 */
[----:B------:R-:W-:Y:S01]  /*1410*/  SHF.L.U32 R152, R172, 0x10, RZ ;  /* 0x00000010ac987819 */ /* 0x000fe200000006ff */
[----:B------:R-:W-:Y:S01]  /*1420*/  FMUL.FTZ R166, R52, R153 ;  /* 0x0000009934a67220 */ /* 0x000fe20000410000 */
[----:B------:R-:W-:Y:S01]  /*1430*/  PRMT R156, R158, 0x7632, R156 ;  /* 0x000076329e9c7816 */ /* 0x000fe2000000009c */
[----:B------:R-:W-:Y:S01]  /*1440*/  FADD.FTZ R120, R120, R153 ;  /* 0x0000009978787221 */ /* 0x000fe20000010000 */
[----:B------:R-:W-:Y:S01]  /*1450*/  SHF.L.U32 R173, R158, 0x10, RZ ;  /* 0x000000109ead7819 */ /* 0x000fe200000006ff */
[----:B------:R-:W-:Y:S01]  /*1460*/  FADD.FTZ R152, -R197, R152 ;  /* 0x00000098c5987221 */ /* 0x000fe20000010100 */
[----:B------:R-:W-:Y:S01]  /*1470*/  PRMT R155, R157, 0x7632, R155 ;  /* 0x000076329d9b7816 */ /* 0x000fe2000000009b */
[----:B------:R-:W-:Y:S01]  /*1480*/  IMAD.U32 R180, R156, 0x10000, RZ ;  /* 0x000100009cb47824 */ /* 0x000fe200078e00ff */
[----:B------:R-:W-:Y:S01]  /*1490*/  SHF.L.U32 R156, R174, 0x10, RZ ;  /* 0x00000010ae9c7819 */ /* 0x000fe200000006ff */
[----:B------:R-:W-:Y:S01]  /*14a0*/  FADD.FTZ R124, R124, R173 ;  /* 0x000000ad7c7c7221 */ /* 0x000fe20000010000 */
[-C--:B------:R-:W-:Y:S01]  /*14b0*/  FFMA.FTZ R88, R171, R173.reuse, R88 ;  /* 0x000000adab587223 */ /* 0x080fe20000010058 */
[----:B------:R-:W-:Y:S01]  /*14c0*/  FMUL.FTZ R170, R56, R173 ;  /* 0x000000ad38aa7220 */ /* 0x000fe20000410000 */
[----:B------:R-:W-:Y:S01]  /*14d0*/  FMUL.FTZ R173, R195, R178 ;  /* 0x000000b2c3ad7220 */ /* 0x000fe20000410000 */
[----:B------:R-:W-:Y:S01]  /*14e0*/  SHF.L.U32 R178, R175, 0x10, RZ ;  /* 0x00000010afb27819 */ /* 0x000fe200000006ff */
[----:B------:R-:W-:Y:S01]  /*14f0*/  FMUL.FTZ R174, R195, R152 ;  /* 0x00000098c3ae7220 */ /* 0x000fe20000410000 */
[----:B------:R-:W-:Y:S01]  /*1500*/  FFMA.FTZ R84, R167, R153, R84 ;  /* 0x00000099a7547223 */ /* 0x000fe20000010054 */
[----:B------:R-:W-:Y:S01]  /*1510*/  FADD.FTZ R152, R201, R166 ;  /* 0x000000a6c9987221 */ /* 0x000fe20000010000 */
[----:B------:R-:W-:Y:S01]  /*1520*/  FMUL.FTZ R175, R53, R154 ;  /* 0x0000009a35af7220 */ /* 0x000fe20000410000 */
[----:B------:R-:W-:-:S02]  /*1530*/  IMAD.U32 R157, R157, 0x10000, RZ ;  /* 0x000100009d9d7824 */ /* 0x000fc400078e00ff */
[----:B------:R-:W-:Y:S01]  /*1540*/  FFMA.FTZ R153, R167, R166, R200 ;  /* 0x000000a6a7997223 */ /* 0x000fe200000100c8 */
[----:B------:R-:W-:Y:S01]  /*1550*/  SHF.L.U32 R158, R155, 0x10, RZ ;  /* 0x000000109b9e7819 */ /* 0x000fe200000006ff */
[----:B------:R-:W-:Y:S01]  /*1560*/  FADD.FTZ R155, R152, R175 ;  /* 0x000000af989b7221 */ /* 0x000fe20000010000 */
[----:B------:R-:W-:Y:S01]  /*1570*/  FMUL.FTZ R168, R54, R157 ;  /* 0x0000009d36a87220 */ /* 0x000fe20000410000 */
[----:B------:R-:W-:Y:S01]  /*1580*/  FADD.FTZ R156, -R197, R156 ;  /* 0x0000009cc59c7221 */ /* 0x000fe20000010100 */
[C---:B------:R-:W-:Y:S01]  /*1590*/  FFMA.FTZ R152, R174.reuse, R175, R153 ;  /* 0x000000afae987223 */ /* 0x040fe20000010099 */
[----:B------:R-:W-:Y:S01]  /*15a0*/  FADD.FTZ R121, R121, R154 ;  /* 0x0000009a79797221 */ /* 0x000fe20000010000 */
[----:B------:R-:W-:Y:S01]  /*15b0*/  FFMA.FTZ R85, R174, R154, R85 ;  /* 0x0000009aae557223 */ /* 0x000fe20000010055 */
[----:B------:R-:W-:Y:S01]  /*15c0*/  FMUL.FTZ R176, R195, R156 ;  /* 0x0000009cc3b07220 */ /* 0x000fe20000410000 */
[----:B------:R-:W-:Y:S01]  /*15d0*/  FMUL.FTZ R177, R55, R158 ;  /* 0x0000009e37b17220 */ /* 0x000fe20000410000 */
[----:B------:R-:W-:Y:S01]  /*15e0*/  FADD.FTZ R154, R155, R168 ;  /* 0x000000a89b9a7221 */ /* 0x000fe20000010000 */
[----:B------:R-:W-:Y:S01]  /*15f0*/  FFMA.FTZ R153, R169, R168, R152 ;  /* 0x000000a8a9997223 */ /* 0x000fe20000010098 */
[----:B------:R-:W-:Y:S01]  /*1600*/  PRMT R179, R159, 0x7632, R179 ;  /* 0x000076329fb37816 */ /* 0x000fe200000000b3 */
[----:B------:R-:W-:Y:S01]  /*1610*/  FADD.FTZ R178, -R197, R178 ;  /* 0x000000b2c5b27221 */ /* 0x000fe20000010100 */
[----:B------:R-:W-:Y:S01]  /*1620*/  FADD.FTZ R155, R154, R177 ;  /* 0x000000b19a9b7221 */ /* 0x000fe20000010000 */
[----:B------:R-:W-:Y:S01]  /*1630*/  FFMA.FTZ R152, R176, R177, R153 ;  /* 0x000000b1b0987223 */ /* 0x000fe20000010099 */
[----:B------:R-:W-:Y:S01]  /*1640*/  SHF.L.U32 R159, R159, 0x10, RZ ;  /* 0x000000109f9f7819 */ /* 0x000fe200000006ff */
[----:B------:R-:W-:Y:S01]  /*1650*/  FMUL.FTZ R178, R195, R178 ;  /* 0x000000b2c3b27220 */ /* 0x000fe20000410000 */
[----:B------:R-:W-:Y:S01]  /*1660*/  SHF.L.U32 R202, R179, 0x10, RZ ;  /* 0x00000010b3ca7819 */ /* 0x000fe200000006ff */
[----:B------:R-:W-:Y:S01]  /*1670*/  FMUL.FTZ R179, R57, R180 ;  /* 0x000000b439b37220 */ /* 0x000fe20000410000 */
[----:B------:R-:W-:Y:S01]  /*1680*/  FADD.FTZ R154, R155, R170 ;  /* 0x000000aa9b9a7221 */ /* 0x000fe20000010000 */
[----:B------:R-:W-:Y:S01]  /*1690*/  FFMA.FTZ R153, R171, R170, R152 ;  /* 0x000000aaab997223 */ /* 0x000fe20000010098 */
[----:B------:R-:W-:Y:S01]  /*16a0*/  FMUL.FTZ R172, R58, R159 ;  /* 0x0000009f3aac7220 */ /* 0x000fe20000410000 */
[----:B------:R-:W-:Y:S01]  /*16b0*/  FADD.FTZ R125, R125, R180 ;  /* 0x000000b47d7d7221 */ /* 0x000fe20000010000 */
        /* <DEDUP_REMOVED lines=16> */
[----:B------:R-:W-:-:S07]  /*17c0*/  FFMA.FTZ R200, R182, R180, R153 ;  /* 0x000000b4b6c87223 */ /* 0x000fce0000010099 */
.L_x_781:
[----:B------:R-:W-:Y:S05]  /*17d0*/  BSYNC B1 ;  /* 0x0000000000017941 */ /* 0x000fea0003800000 */
.L_x_780:
        /* <DEDUP_REMOVED lines=22> */
[----:B------:R-:W-:Y:S01]  /*1940*/  SHF.L.U32 R152, R165, 0x10, RZ ;  /* 0x00000010a5987819 */ /* 0x000fe200000006ff */
[----:B-----5:R-:W-:Y:S01]  /*1950*/  FMUL.FTZ R165, R195, R186 ;  /* 0x000000bac3a57220 */ /* 0x020fe20000410000 */
[----:B------:R-:W-:Y:S01]  /*1960*/  PRMT R153, R154, 0x7632, R153 ;  /* 0x000076329a997816 */ /* 0x000fe20000000099 */
[----:B------:R-:W-:Y:S01]  /*1970*/  FADD.FTZ R188, -R197, R188 ;  /* 0x000000bcc5bc7221 */ /* 0x000fe20000010100 */
[----:B------:R-:W-:Y:S01]  /*1980*/  SHF.L.U32 R154, R181, 0x10, RZ ;  /* 0x00000010b59a7819 */ /* 0x000fe200000006ff */
[--C-:B------:R-:W-:Y:S01]  /*1990*/  FADD.FTZ R190, -R197, R152.reuse ;  /* 0x00000098c5be7221 */ /* 0x100fe20000010100 */
[----:B0-----:R-:W-:Y:S01]  /*19a0*/  SHF.L.U32 R184, R153, 0x10, RZ ;  /* 0x0000001099b87819 */ /* 0x001fe200000006ff */
[----:B------:R-:W-:Y:S01]  /*19b0*/  FMUL.FTZ R181, R195, R188 ;  /* 0x000000bcc3b57220 */ /* 0x000fe20000410000 */
[----:B------:R-:W-:Y:S01]  /*19c0*/  PRMT R183, R155, 0x7632, R183 ;  /* 0x000076329bb77816 */ /* 0x000fe200000000b7 */
[C---:B---3--:R-:W-:Y:S01]  /*19d0*/  IMAD.U32 R153, R156.reuse, 0x10000, RZ ;  /* 0x000100009c997824 */ /* 0x048fe200078e00ff */
[----:B------:R-:W-:Y:S01]  /*19e0*/  PRMT R152, R156, 0x7632, R152 ;  /* 0x000076329c987816 */ /* 0x000fe20000000098 */
[C---:B------:R-:W-:Y:S01]  /*19f0*/  FADD.FTZ R192, -R197.reuse, R154 ;  /* 0x0000009ac5c07221 */ /* 0x040fe20000010100 */
[----:B------:R-:W-:Y:S01]  /*1a00*/  FADD.FTZ R196, -R197, R184 ;  /* 0x000000b8c5c47221 */ /* 0x000fe20000010100 */
[----:B------:R-:W-:Y:S01]  /*1a10*/  PRMT R185, R158, 0x7632, R185 ;  /* 0x000076329eb97816 */ /* 0x000fe200000000b9 */
[-C--:B------:R-:W-:Y:S01]  /*1a20*/  FMUL.FTZ R184, R60, R153.reuse ;  /* 0x000000993cb87220 */ /* 0x080fe20000410000 */
[----:B------:R-:W-:Y:S01]  /*1a30*/  SHF.L.U32 R154, R152, 0x10, RZ ;  /* 0x00000010989a7819 */ /* 0x000fe200000006ff */
[----:B------:R-:W-:Y:S01]  /*1a40*/  FADD.FTZ R92, R92, R153 ;  /* 0x000000995c5c7221 */ /* 0x000fe20000010000 */
[----:B------:R-:W-:Y:S01]  /*1a50*/  PRMT R155, R157, 0x7632, R155 ;  /* 0x000076329d9b7816 */ /* 0x000fe2000000009b */
[----:B------:R-:W-:Y:S01]  /*1a60*/  FFMA.FTZ R128, R165, R153, R128 ;  /* 0x00000099a5807223 */ /* 0x000fe20000010080 */
[----:B------:R-:W-:Y:S01]  /*1a70*/  SHF.L.U32 R187, R158, 0x10, RZ ;  /* 0x000000109ebb7819 */ /* 0x000fe200000006ff */
[----:B------:R-:W-:Y:S01]  /*1a80*/  FADD.FTZ R152, R201, R184 ;  /* 0x000000b8c9987221 */ /* 0x000fe20000010000 */
[----:B------:R-:W-:Y:S01]  /*1a90*/  SHF.L.U32 R158, R185, 0x10, RZ ;  /* 0x00000010b99e7819 */ /* 0x000fe200000006ff */
[----:B------:R-:W-:Y:S01]  /*1aa0*/  FMUL.FTZ R185, R61, R154 ;  /* 0x0000009a3db97220 */ /* 0x000fe20000410000 */
[----:B------:R-:W-:Y:S01]  /*1ab0*/  SHF.L.U32 R157, R157, 0x10, RZ ;  /* 0x000000109d9d7819 */ /* 0x000fe200000006ff */
[----:B------:R-:W-:Y:S01]  /*1ac0*/  FMUL.FTZ R190, R195, R190 ;  /* 0x000000bec3be7220 */ /* 0x000fe20000410000 */
[----:B------:R-:W-:Y:S01]  /*1ad0*/  FFMA.FTZ R153, R165, R184, R200 ;  /* 0x000000b8a5997223 */ /* 0x000fe200000100c8 */
        /* <DEDUP_REMOVED lines=20> */
[----:B------:R-:W-:Y:S01]  /*1c20*/  FMUL.FTZ R191, R65, R158 ;  /* 0x0000009e41bf7220 */ /* 0x000fe20000410000 */
        /* <DEDUP_REMOVED lines=21> */
[----:B------:R-:W-:Y:S01]  /*1d80*/  FFMA.FTZ R135, R198, R204, R135 ;  /* 0x000000ccc6877223 */ /* 0x000fe20000010087 */
[----:B------:R-:W-:Y:S01]  /*1d90*/  FADD.FTZ R201, R154, R193 ;  /* 0x000000c19ac97221 */ /* 0x000fe20000010000 */
[----:B------:R-:W-:-:S07]  /*1da0*/  FFMA.FTZ R200, R198, R193, R152 ;  /* 0x000000c1c6c87223 */ /* 0x000fce0000010098 */
.L_x_783:
[----:B------:R-:W-:Y:S05]  /*1db0*/  BSYNC B1 ;  /* 0x0000000000017941 */ /* 0x000fea0003800000 */
.L_x_782:
        /* <DEDUP_REMOVED lines=20> */
.L_x_805:
        /* <DEDUP_REMOVED lines=24> */
[----:B------:R-:W-:Y:S01]  /*2080*/  @P6 SHF.L.U32 R158, R137, 0x10, RZ ;  /* 0x00000010899e6819 */ /* 0x000fe200000006ff */
[-CC-:B------:R-:W-:Y:S01]  /*2090*/  FFMA.FTZ R152, R16, R197.reuse, R200.reuse ;  /* 0x000000c510987223 */ /* 0x180fe200000100c8 */
        /* <DEDUP_REMOVED lines=11> */
[----:B------:R-:W-:Y:S01]  /*2150*/  @P6 IMAD.U32 R202, R138, 0x10000, RZ ;  /* 0x000100008aca6824 */ /* 0x000fe200078e00ff */
[----:B------:R-:W-:Y:S01]  /*2160*/  @P6 PRMT R153, R137, 0x7632, R153 ;  /* 0x0000763289996816 */ /* 0x000fe20000000099 */
[----:B------:R-:W-:Y:S01]  /*2170*/  FADD.FTZ R158, R19, -R158 ;  /* 0x8000009e139e7221 */ /* 0x000fe20000010000 */
[----:B------:R-:W-:Y:S01]  /*2180*/  @P6 FADD.FTZ R203, R203, R204 ;  /* 0x000000cccbcb6221 */ /* 0x000fe20000010000 */
        /* <DEDUP_REMOVED lines=64> */
.L_x_786:
[----:B------:R-:W-:Y:S05]  /*2590*/  BSYNC B1 ;  /* 0x0000000000017941 */ /* 0x000fea0003800000 */
.L_x_785:
        /* <DEDUP_REMOVED lines=27> */
[----:B------:R-:W-:Y:S01]  /*2750*/  @P6 SHF.L.U32 R159, R159, 0x10, RZ ;  /* 0x000000109f9f6819 */ /* 0x000fe200000006ff */
        /* <DEDUP_REMOVED lines=72> */
.L_x_788:
[----:B------:R-:W-:Y:S05]  /*2be0*/  BSYNC B1 ;  /* 0x0000000000017941 */ /* 0x000fea0003800000 */
.L_x_787:
        /* <DEDUP_REMOVED lines=18> */
[----:B------:R-:W-:Y:S01]  /*2d10*/  @P6 SHF.L.U32 R153, R144, 0x10, RZ ;  /* 0x0000001090996819 */ /* 0x000fe200000006ff */
[----:B------:R-:W-:Y:S01]  /*2d20*/  FADD.FTZ R154, R177, -R154 ;  /* 0x8000009ab19a7221 */ /* 0x000fe20000010000 */
[----:B------:R-:W-:Y:S02]  /*2d30*/  @P6 SHF.L.U32 R158, R145, 0x10, RZ ;  /* 0x00000010919e6819 */ /* 0x000fe400000006ff */
        /* <DEDUP_REMOVED lines=79> */
.L_x_790:
[----:B------:R-:W-:Y:S05]  /*3230*/  BSYNC B1 ;  /* 0x0000000000017941 */ /* 0x000fea0003800000 */
.L_x_789:
        /* <DEDUP_REMOVED lines=41> */
[----:B------:R-:W-:Y:S01]  /*34d0*/  ISETP.NE.U32.AND P0, PT, RZ, UR12, PT ;  /* 0x0000000cff007c0c */ /* 0x000fe2000bf05070 */
[----:B------:R-:W-:Y:S01]  /*34e0*/  @P6 FADD.FTZ R206, R206, R159 ;  /* 0x0000009fcece6221 */ /* 0x000fe20000010000 */
[----:B------:R-:W-:Y:S01]  /*34f0*/  @P6 SHF.L.U32 R156, R156, 0x10, RZ ;  /* 0x000000109c9c6819 */ /* 0x000fe200000006ff */
        /* <DEDUP_REMOVED lines=55> */
.L_x_792:
[----:B------:R-:W-:Y:S05]  /*3870*/  BSYNC B1 ;  /* 0x0000000000017941 */ /* 0x000fea0003800000 */
.L_x_791:
[----:B-1234-:R-:W1:Y:S02]  /*3880*/  LDC.64 R152, c[0x0][0x210] ;  /* 0x00008400ff987b82 */ /* 0x01ee640000000a00 */
[----:B-1----:R-:W-:-:S04]  /*3890*/  LEA R2, R152, R2, 0x2 ;  /* 0x0000000298027211 */ /* 0x002fc800078e10ff */
[----:B------:R-:W-:-:S13]  /*38a0*/  ISETP.GE.AND P0, PT, R2, R153, PT ;  /* 0x000000990200720c */ /* 0x000fda0003f06270 */
[----:B------:R-:W-:Y:S05]  /*38b0*/  @!P0 BRA `(.L_x_793) ;  /* 0xffffffcc001c8947 */ /* 0x000fea000383ffff */
.L_x_775:
[----:B------:R-:W-:Y:S05]  /*38c0*/  BSYNC B0 ;  /* 0x0000000000007941 */ /* 0x000fea0003800000 */
.L_x_774:
        /* <DEDUP_REMOVED lines=52> */
[----:B------:R-:W-:Y:S02]  /*3c10*/  @P5 IMAD.MOV.U32 R3, RZ, RZ, R46 ;  /* 0x000000ffff035224 */ /* 0x000fe400078e002e */
        /* <DEDUP_REMOVED lines=79> */
[----:B------:R-:W-:Y:S01]  /*4110*/  LDS R37, [R6+0x2200] ;  /* 0x0022000006257984 */ /* 0x000fe20000000800 */
[----:B---3--:R-:W-:-:S03]  /*4120*/  FADD.FTZ R41, R4, R41 ;  /* 0x0000002904297221 */ /* 0x008fc60000010000 */
[----:B------:R-:W-:Y:S01]  /*4130*/  LDS R39, [R6+0x3200] ;  /* 0x0032000006277984 */ /* 0x000fe20000000800 */
[----:B----4-:R-:W-:-:S03]  /*4140*/  FADD.FTZ R0, RZ, R0 ;  /* 0x00000000ff007221 */ /* 0x010fc60000010000 */
[----:B------:R2:W-:Y:S01]  /*4150*/  @P5 STG.E desc[UR4][R2.64], R41 ;  /* 0x0000002902005986 */ /* 0x0005e2000c101904 */
[----:B------:R-:W-:-:S03]  /*4160*/  FADD.FTZ R21, RZ, R21 ;  /* 0x00000015ff157221 */ /* 0x000fc60000010000 */
[----:B------:R-:W3:Y:S04]  /*4170*/  LDS R41, [R6+0x3600] ;  /* 0x0036000006297984 */ /* 0x000ee80000000800 */
[----:B------:R-:W4:Y:S01]  /*4180*/  LDS R16, [R6+0x1800] ;  /* 0x0018000006107984 */ /* 0x000f220000000800 */
[----:B------:R-:W-:Y:S01]  /*4190*/  FADD.FTZ R14, RZ, R14 ;  /* 0x0000000eff0e7221 */ /* 0x000fe20000010000 */
[----:B--2---:R-:W-:Y:S02]  /*41a0*/  @P5 MOV R2, R43 ;  /* 0x0000002b00025202 */ /* 0x004fe40000000f00 */
[----:B------:R-:W2:Y:S01]  /*41b0*/  LDS R18, [R6+0x2800] ;  /* 0x0028000006127984 */ /* 0x000ea20000000800 */
[----:B------:R-:W-:Y:S02]  /*41c0*/  @P5 MOV R3, R44 ;  /* 0x0000002c00035202 */ /* 0x000fe40000000f00 */
[----:B------:R-:W-:Y:S01]  /*41d0*/  @P5 IADD3 R43, P6, R43, 0x200, RZ ;  /* 0x000002002b2b5810 */ /* 0x000fe20007fde0ff */
[----:B------:R-:W2:Y:S01]  /*41e0*/  LDS R20, [R6+0x3800] ;  /* 0x0038000006147984 */ /* 0x000ea20000000800 */
[----:B------:R-:W-:-:S02]  /*41f0*/  FADD.FTZ R14, R14, R17 ;  /* 0x000000110e0e7221 */ /* 0x000fc40000010000 */
[----:B------:R-:W-:Y:S01]  /*4200*/  @P5 IADD3.X R44, RZ, R44, RZ, P6, !PT ;  /* 0x0000002cff2c5210 */ /* 0x000fe200037fe4ff */
[----:B------:R1:W-:Y:S01]  /*4210*/  @P5 STG.E desc[UR4][R2.64], R29 ;  /* 0x0000001d02005986 */ /* 0x0003e2000c101904 */
[----:B------:R-:W-:Y:S02]  /*4220*/  @P0 MOV R4, R43 ;  /* 0x0000002b00040202 */ /* 0x000fe40000000f00 */
[----:B------:R-:W-:Y:S01]  /*4230*/  @P0 MOV R5, R44 ;  /* 0x0000002c00050202 */ /* 0x000fe20000000f00 */
[----:B------:R-:W2:Y:S01]  /*4240*/  LDS R29, [R6+0x1200] ;  /* 0x00120000061d7984 */ /* 0x000ea20000000800 */
[----:B------:R-:W-:Y:S01]  /*4250*/  ISETP.GE.U32.AND P5, PT, R38, 0x380, PT ;  /* 0x000003802600780c */ /* 0x000fe20003fa6070 */
[----:B0-----:R-:W-:Y:S01]  /*4260*/  FADD.FTZ R14, R14, R23 ;  /* 0x000000170e0e7221 */ /* 0x001fe20000010000 */
[----:B-1----:R-:W-:Y:S01]  /*4270*/  FADD.FTZ R15, RZ, R15 ;  /* 0x0000000fff0f7221 */ /* 0x002fe20000010000 */
[----:B------:R-:W-:Y:S01]  /*4280*/  LDS R19, [R6+0x1a00] ;  /* 0x001a000006137984 */ /* 0x000fe20000000800 */
[----:B------:R-:W-:Y:S01]  /*4290*/  @P0 IMAD.MOV.U32 R2, RZ, RZ, R45 ;  /* 0x000000ffff020224 */ /* 0x000fe200078e002d */
[----:B------:R-:W-:-:S02]  /*42a0*/  @P0 IADD3 R45, P6, R45, 0x200, RZ ;  /* 0x000002002d2d0810 */ /* 0x000fc40007fde0ff */
[----:B------:R-:W0:Y:S01]  /*42b0*/  LDS R8, [R6+0xc00] ;  /* 0x000c000006087984 */ /* 0x000e220000000800 */
[-C--:B------:R-:W-:Y:S02]  /*42c0*/  @P0 MOV R3, R46.reuse ;  /* 0x0000002e00030202 */ /* 0x080fe40000000f00 */
[----:B------:R-:W-:Y:S01]  /*42d0*/  @P0 IADD3.X R46, RZ, R46, RZ, P6, !PT ;  /* 0x0000002eff2e0210 */ /* 0x000fe200037fe4ff */
[----:B------:R-:W1:Y:S01]  /*42e0*/  LDS R17, [R6+0x1c00] ;  /* 0x001c000006117984 */ /* 0x000e620000000800 */
[----:B------:R-:W-:-:S03]  /*42f0*/  @P0 IADD3 R43, P6, R43, 0x200, RZ ;  /* 0x000002002b2b0810 */ /* 0x000fc60007fde0ff */
[----:B------:R-:W-:Y:S01]  /*4300*/  LDS R27, [R6+0x3a00] ;  /* 0x003a0000061b7984 */ /* 0x000fe20000000800 */
[----:B---3--:R-:W-:Y:S01]  /*4310*/  FADD.FTZ R41, R14, R41 ;  /* 0x000000290e297221 */ /* 0x008fe20000010000 */
[----:B------:R-:W-:Y:S01]  /*4320*/  @P0 IMAD.X R44, RZ, RZ, R44, P6 ;  /* 0x000000ffff2c0224 */ /* 0x000fe200030e062c */
[----:B------:R-:W-:Y:S01]  /*4330*/  ISETP.GE.U32.AND P6, PT, R38, 0x400, PT ;  /* 0x000004002600780c */ /* 0x000fe20003fc6070 */
[----:B------:R-:W3:Y:S01]  /*4340*/  LDS R23, [R6+0x2c00] ;  /* 0x002c000006177984 */ /* 0x000ee20000000800 */
[----:B----4-:R-:W-:-:S03]  /*4350*/  FADD.FTZ R15, R15, R16 ;  /* 0x000000100f0f7221 */ /* 0x010fc60000010000 */
[----:B------:R-:W4:Y:S01]  /*4360*/  LDS R38, [R6+0x1400] ;  /* 0x0014000006267984 */ /* 0x000f220000000800 */
[----:B--2---:R-:W-:-:S03]  /*4370*/  FADD.FTZ R15, R15, R18 ;  /* 0x000000120f0f7221 */ /* 0x004fc60000010000 */
[----:B------:R-:W-:Y:S01]  /*4380*/  LDS R10, [R6+0x1e00] ;  /* 0x001e0000060a7984 */ /* 0x000fe20000000800 */
[----:B------:R-:W-:Y:S01]  /*4390*/  FADD.FTZ R15, R15, R20 ;  /* 0x000000140f0f7221 */ /* 0x000fe20000010000 */
[----:B------:R-:W-:Y:S02]  /*43a0*/  FADD.FTZ R0, R0, R29 ;  /* 0x0000001d00007221 */ /* 0x000fe40000010000 */
[----:B------:R-:W2:Y:S02]  /*43b0*/  LDS R29, [R6+0x3c00] ;  /* 0x003c0000061d7984 */ /* 0x000ea40000000800 */
[----:B------:R-:W-:-:S04]  /*43c0*/  FADD.FTZ R0, R0, R37 ;  /* 0x0000002500007221 */ /* 0x000fc80000010000 */
[----:B------:R-:W-:Y:S02]  /*43d0*/  FADD.FTZ R39, R0, R39 ;  /* 0x0000002700277221 */ /* 0x000fe40000010000 */
[----:B------:R-:W2:Y:S01]  /*43e0*/  LDS R0, [R6+0xa00] ;  /* 0x000a000006007984 */ /* 0x000ea20000000800 */
[----:B0-----:R-:W-:-:S03]  /*43f0*/  FADD.FTZ R8, RZ, R8 ;  /* 0x00000008ff087221 */ /* 0x001fc60000010000 */
[----:B------:R0:W-:Y:S01]  /*4400*/  @P0 STG.E desc[UR4][R2.64], R39 ;  /* 0x0000002702000986 */ /* 0x0001e2000c101904 */
[----:B-1----:R-:W-:-:S03]  /*4410*/  FADD.FTZ R8, R8, R17 ;  /* 0x0000001108087221 */ /* 0x002fc60000010000 */
[----:B------:R-:W-:Y:S04]  /*4420*/  @P0 STG.E desc[UR4][R4.64], R7 ;  /* 0x0000000704000986 */ /* 0x000fe8000c101904 */
[----:B------:R-:W1:Y:S01]  /*4430*/  LDS R7, [R6+0xe00] ;  /* 0x000e000006077984 */ /* 0x000e620000000800 */
[----:B---3--:R-:W-:Y:S01]  /*4440*/  FADD.FTZ R8, R8, R23 ;  /* 0x0000001708087221 */ /* 0x008fe20000010000 */
[----:B----4-:R-:W-:Y:S01]  /*4450*/  FADD.FTZ R21, R21, R38 ;  /* 0x0000002615157221 */ /* 0x010fe20000010000 */
[----:B0-----:R-:W-:Y:S02]  /*4460*/  @P4 MOV R2, R45 ;  /* 0x0000002d00024202 */ /* 0x001fe40000000f00 */
[----:B------:R-:W-:Y:S01]  /*4470*/  @P4 MOV R3, R46 ;  /* 0x0000002e00034202 */ /* 0x000fe20000000f00 */
[----:B------:R-:W-:Y:S01]  /*4480*/  FADD.FTZ R21, R21, R40 ;  /* 0x0000002815157221 */ /* 0x000fe20000010000 */
[----:B------:R-:W-:-:S03]  /*4490*/  @P4 IADD3 R45, P0, R45, 0x200, RZ ;  /* 0x000002002d2d4810 */ /* 0x000fc60007f1e0ff */
[----:B------:R-:W-:Y:S02]  /*44a0*/  FADD.FTZ R25, R21, R42 ;  /* 0x0000002a15197221 */ /* 0x000fe40000010000 */
[----:B------:R-:W0:Y:S01]  /*44b0*/  LDS R21, [R6+0x2a00] ;  /* 0x002a000006157984 */ /* 0x000e220000000800 */
[----:B------:R-:W-:-:S03]  /*44c0*/  @P4 IMAD.X R46, RZ, RZ, R46, P0 ;  /* 0x000000ffff2e4224 */ /* 0x000fc600000e062e */
[----:B------:R3:W-:Y:S01]  /*44d0*/  @P4 STG.E desc[UR4][R2.64], R25 ;  /* 0x0000001902004986 */ /* 0x0007e2000c101904 */
[----:B--2---:R-:W-:-:S03]  /*44e0*/  FADD.FTZ R29, R8, R29 ;  /* 0x0000001d081d7221 */ /* 0x004fc60000010000 */
[----:B------:R-:W2:Y:S01]  /*44f0*/  LDS R25, [R6+0x2e00] ;  /* 0x002e000006197984 */ /* 0x000ea20000000800 */
[----:B------:R-:W-:Y:S01]  /*4500*/  FADD.FTZ R0, RZ, R0 ;  /* 0x00000000ff007221 */ /* 0x000fe20000010000 */
[----:B---3--:R-:W-:Y:S02]  /*4510*/  @P4 MOV R2, R43 ;  /* 0x0000002b00024202 */ /* 0x008fe40000000f00 */
[----:B------:R-:W-:Y:S01]  /*4520*/  @P4 MOV R3, R44 ;  /* 0x0000002c00034202 */ /* 0x000fe20000000f00 */
[----:B------:R-:W-:Y:S01]  /*4530*/  FADD.FTZ R0, R0, R19 ;  /* 0x0000001300007221 */ /* 0x000fe20000010000 */
[----:B------:R-:W-:-:S03]  /*4540*/  @P4 IADD3 R43, P0, R43, 0x200, RZ ;  /* 0x000002002b2b4810 */ /* 0x000fc60007f1e0ff */
[----:B------:R3:W-:Y:S01]  /*4550*/  @P4 STG.E desc[UR4][R2.64], R31 ;  /* 0x0000001f02004986 */ /* 0x0007e2000c101904 */
[----:B------:R-:W-:Y:S01]  /*4560*/  @P4 IADD3.X R44, RZ, R44, RZ, P0, !PT ;  /* 0x0000002cff2c4210 */ /* 0x000fe200007fe4ff */
[----:B-1----:R-:W-:Y:S02]  /*4570*/  FADD.FTZ R7, RZ, R7 ;  /* 0x00000007ff077221 */ /* 0x002fe40000010000 */
[----:B------:R-:W1:Y:S02]  /*4580*/  LDS R31, [R6+0x3e00] ;  /* 0x003e0000061f7984 */ /* 0x000e640000000800 */
[----:B------:R-:W-:Y:S01]  /*4590*/  FADD.FTZ R10, R7, R10 ;  /* 0x0000000a070a7221 */ /* 0x000fe20000010000 */
[----:B---3--:R-:W-:Y:S02]  /*45a0*/  @P3 MOV R2, R45 ;  /* 0x0000002d00023202 */ /* 0x008fe40000000f00 */
[----:B------:R-:W-:Y:S02]  /*45b0*/  @P3 MOV R3, R46 ;  /* 0x0000002e00033202 */ /* 0x000fe40000000f00 */
[----:B------:R-:W-:Y:S01]  /*45c0*/  @P3 IADD3 R45, P0, R45, 0x200, RZ ;  /* 0x000002002d2d3810 */ /* 0x000fe20007f1e0ff */
[----:B0-----:R-:W-:-:S02]  /*45d0*/  FADD.FTZ R0, R0, R21 ;  /* 0x0000001500007221 */ /* 0x001fc40000010000 */
[----:B------:R0:W-:Y:S01]  /*45e0*/  @P3 STG.E desc[UR4][R2.64], R41 ;  /* 0x0000002902003986 */ /* 0x0001e2000c101904 */
[----:B------:R-:W-:Y:S01]  /*45f0*/  @P3 IADD3.X R46, RZ, R46, RZ, P0, !PT ;  /* 0x0000002eff2e3210 */ /* 0x000fe200007fe4ff */
[----:B------:R-:W-:Y:S01]  /*4600*/  FADD.FTZ R27, R0, R27 ;  /* 0x0000001b001b7221 */ /* 0x000fe20000010000 */
[----:B--2---:R-:W-:Y:S01]  /*4610*/  FADD.FTZ R10, R10, R25 ;  /* 0x000000190a0a7221 */ /* 0x004fe20000010000 */
[----:B0-----:R-:W-:Y:S01]  /*4620*/  @P3 MOV R2, R43 ;  /* 0x0000002b00023202 */ /* 0x001fe20000000f00 */
[----:B------:R-:W-:Y:S01]  /*4630*/  @P3 IMAD.MOV.U32 R3, RZ, RZ, R44 ;  /* 0x000000ffff033224 */ /* 0x000fe200078e002c */
[----:B------:R-:W-:-:S04]  /*4640*/  @P3 IADD3 R43, P4, R43, 0x200, RZ ;  /* 0x000002002b2b3810 */ /* 0x000fc80007f9e0ff */
[----:B------:R0:W-:Y:S01]  /*4650*/  @P3 STG.E desc[UR4][R2.64], R9 ;  /* 0x0000000902003986 */ /* 0x0001e2000c101904 */
[----:B------:R-:W-:Y:S01]  /*4660*/  @P3 IADD3.X R44, RZ, R44, RZ, P4, !PT ;  /* 0x0000002cff2c3210 */ /* 0x000fe200027fe4ff */
[----:B-1----:R-:W-:Y:S01]  /*4670*/  FADD.FTZ R31, R10, R31 ;  /* 0x0000001f0a1f7221 */ /* 0x002fe20000010000 */
[----:B0-----:R-:W-:Y:S02]  /*4680*/  @P2 MOV R2, R45 ;  /* 0x0000002d00022202 */ /* 0x001fe40000000f00 */
[----:B------:R-:W-:Y:S02]  /*4690*/  @P2 MOV R3, R46 ;  /* 0x0000002e00032202 */ /* 0x000fe40000000f00 */
[----:B------:R-:W-:-:S03]  /*46a0*/  @P2 IADD3 R45, P0, R45, 0x200, RZ ;  /* 0x000002002d2d2810 */ /* 0x000fc60007f1e0ff */
[----:B------:R0:W-:Y:S01]  /*46b0*/  @P2 STG.E desc[UR4][R2.64], R15 ;  /* 0x0000000f02002986 */ /* 0x0001e2000c101904 */
[----:B------:R-:W-:Y:S01]  /*46c0*/  @P2 IADD3.X R46, RZ, R46, RZ, P0, !PT ;  /* 0x0000002eff2e2210 */ /* 0x000fe200007fe4ff */
[----:B0-----:R-:W-:Y:S01]  /*46d0*/  @P2 IMAD.MOV.U32 R2, RZ, RZ, R43 ;  /* 0x000000ffff022224 */ /* 0x001fe200078e002b */
        /* <DEDUP_REMOVED lines=8> */
[----:B------:R-:W-:Y:S01]  /*4760*/  @P5 MOV R6, R43 ;  /* 0x0000002b00065202 */ /* 0x000fe20000000f00 */
[----:B0-----:R-:W-:Y:S01]  /*4770*/  @P1 IMAD.MOV.U32 R3, RZ, RZ, R46 ;  /* 0x000000ffff031224 */ /* 0x001fe200078e002e */
[----:B------:R-:W-:-:S02]  /*4780*/  @P1 MOV R2, R45 ;  /* 0x0000002d00021202 */ /* 0x000fc40000000f00 */
[----:B------:R-:W-:Y:S02]  /*4790*/  @P1 IADD3 R45, P0, R45, 0x200, RZ ;  /* 0x000002002d2d1810 */ /* 0x000fe40007f1e0ff */
[----:B------:R-:W-:Y:S01]  /*47a0*/  @P5 IADD3 R43, P2, R43, 0x200, RZ ;  /* 0x000002002b2b5810 */ /* 0x000fe20007f5e0ff */
[----:B------:R0:W-:Y:S01]  /*47b0*/  @P1 STG.E desc[UR4][R2.64], R27 ;  /* 0x0000001b02001986 */ /* 0x0001e2000c101904 */
[----:B------:R-:W-:Y:S02]  /*47c0*/  @P1 IADD3.X R46, RZ, R46, RZ, P0, !PT ;  /* 0x0000002eff2e1210 */ /* 0x000fe400007fe4ff */
[----:B------:R-:W-:Y:S01]  /*47d0*/  @P5 MOV R7, R44 ;  /* 0x0000002c00075202 */ /* 0x000fe20000000f00 */
[----:B------:R1:W-:Y:S01]  /*47e0*/  @P1 STG.E desc[UR4][R4.64], R11 ;  /* 0x0000000b04001986 */ /* 0x0003e2000c101904 */
[----:B------:R-:W-:Y:S02]  /*47f0*/  @P5 IMAD.X R44, RZ, RZ, R44, P2 ;  /* 0x000000ffff2c5224 */ /* 0x000fe400010e062c */
[----:B0-----:R-:W-:Y:S01]  /*4800*/  @P5 IMAD.MOV.U32 R2, RZ, RZ, R45 ;  /* 0x000000ffff025224 */ /* 0x001fe200078e002d */
[----:B------:R-:W-:-:S02]  /*4810*/  @P5 MOV R3, R46 ;  /* 0x0000002e00035202 */ /* 0x000fc40000000f00 */
[----:B------:R-:W-:Y:S02]  /*4820*/  @P5 IADD3 R45, P0, R45, 0x200, RZ ;  /* 0x000002002d2d5810 */ /* 0x000fe40007f1e0ff */
[----:B-1----:R-:W-:Y:S01]  /*4830*/  MOV R4, R43 ;  /* 0x0000002b00047202 */ /* 0x002fe20000000f00 */
[----:B------:R0:W-:Y:S01]  /*4840*/  @P5 STG.E desc[UR4][R2.64], R29 ;  /* 0x0000001d02005986 */ /* 0x0001e2000c101904 */
[----:B------:R-:W-:Y:S02]  /*4850*/  @P5 IADD3.X R46, RZ, R46, RZ, P0, !PT ;  /* 0x0000002eff2e5210 */ /* 0x000fe400007fe4ff */
        /* <DEDUP_REMOVED lines=8> */
.L_x_784:
[----:B------:R-:W-:Y:S01]  /*48e0*/  HFMA2.MMA R203, -RZ, RZ, 0, 5.9604644775390625e-08 ;  /* 0x00000001ffcb7435 */ /* 0x000fe200000001ff */
[----:B------:R-:W-:Y:S01]  /*48f0*/  BSSY B1, `(.L_x_794) ;  /* 0x0000007000017945 */ /* 0x000fe20003800000 */
[----:B------:R-:W-:Y:S01]  /*4900*/  IMAD.MOV.U32 R202, RZ, RZ, R201 ;  /* 0x000000ffffca7224 */ /* 0x000fe200078e00c9 */
[----:B------:R-:W-:Y:S02]  /*4910*/  MOV R204, 0x1f ;  /* 0x0000001f00cc7802 */ /* 0x000fe40000000f00 */
[----:B------:R-:W-:-:S07]  /*4920*/  MOV R197, 0xffffffff ;  /* 0xffffffff00c57802 */ /* 0x000fce0000000f00 */
[----:B-----5:R-:W-:Y:S05]  /*4930*/  WARPSYNC.COLLECTIVE R197, `(.L_x_795) ;  /* 0x00000000c5087348 */ /* 0x020fea0003c00000 */
[----:B------:R0:W1:Y:S02]  /*4940*/  SHFL.BFLY P0, R199, R202, R203, R204 ;  /* 0x0c0000cbcac77389 */ /* 0x00006400000000cc */
[----:B01---5:R-:W-:Y:S01]  /*4950*/  ENDCOLLECTIVE ;  /* 0x000000000000791b */ /* 0x023fe20003800000 */
.L_x_795:
[----:B------:R-:W-:Y:S05]  /*4960*/  BSYNC B1 ;  /* 0x0000000000017941 */ /* 0x000fea0003800000 */
.L_x_794:
[----:B------:R-:W-:Y:S01]  /*4970*/  HFMA2.MMA R203, -RZ, RZ, 0, 5.9604644775390625e-08 ;  /* 0x00000001ffcb7435 */ /* 0x000fe200000001ff */
[----:B------:R-:W-:Y:S01]  /*4980*/  IMAD.MOV.U32 R202, RZ, RZ, R200 ;  /* 0x000000ffffca7224 */ /* 0x000fe200078e00c8 */
[----:B------:R-:W-:Y:S02]  /*4990*/  MOV R204, 0x1f ;  /* 0x0000001f00cc7802 */ /* 0x000fe40000000f00 */
[----:B------:R-:W-:Y:S02]  /*49a0*/  MOV R197, 0xffffffff ;  /* 0xffffffff00c57802 */ /* 0x000fe40000000f00 */
[----:B------:R-:W-:-:S07]  /*49b0*/  MOV R152, R199 ;  /* 0x000000c700987202 */ /* 0x000fce0000000f00 */
[----:B------:R-:W-:Y:S05]  /*49c0*/  WARPSYNC.COLLECTIVE R197, `(.L_x_796) ;  /* 0x00000000c5087348 */ /* 0x000fea0003c00000 */
[----:B------:R0:W1:Y:S02]  /*49d0*/  SHFL.BFLY P0, R199, R202, R203, R204 ;  /* 0x0c0000cbcac77389 */ /* 0x00006400000000cc */
[----:B01----:R-:W-:Y:S01]  /*49e0*/  ENDCOLLECTIVE ;  /* 0x000000000000791b */ /* 0x003fe20003800000 */
.L_x_796:
[----:B------:R-:W-:Y:S01]  /*49f0*/  FADD.FTZ R152, R152, R201 ;  /* 0x000000c998987221 */ /* 0x000fe20000010000 */
[----:B------:R-:W-:-:S03]  /*4a00*/  HFMA2.MMA R203, -RZ, RZ, 0, 1.1920928955078125e-07 ;  /* 0x00000002ffcb7435 */ /* 0x000fc600000001ff */
[----:B------:R-:W-:Y:S01]  /*4a10*/  IMAD.MOV.U32 R202, RZ, RZ, R152 ;  /* 0x000000ffffca7224 */ /* 0x000fe200078e0098 */
[----:B------:R-:W-:-:S07]  /*4a20*/  MOV R153, R199 ;  /* 0x000000c700997202 */ /* 0x000fce0000000f00 */
[----:B------:R-:W-:Y:S05]  /*4a30*/  WARPSYNC.COLLECTIVE R197, `(.L_x_797) ;  /* 0x00000000c5087348 */ /* 0x000fea0003c00000 */
[----:B------:R0:W1:Y:S02]  /*4a40*/  SHFL.BFLY P0, R199, R202, R203, R204 ;  /* 0x0c0000cbcac77389 */ /* 0x00006400000000cc */
[----:B01----:R-:W-:Y:S01]  /*4a50*/  ENDCOLLECTIVE ;  /* 0x000000000000791b */ /* 0x003fe20003800000 */
.L_x_797:
[----:B------:R-:W-:-:S05]  /*4a60*/  FADD.FTZ R153, R153, R200 ;  /* 0x000000c899997221 */ /* 0x000fca0000010000 */
[----:B------:R-:W-:Y:S02]  /*4a70*/  MOV R202, R153 ;  /* 0x0000009900ca7202 */ /* 0x000fe40000000f00 */
[----:B------:R-:W-:-:S07]  /*4a80*/  MOV R155, R199 ;  /* 0x000000c7009b7202 */ /* 0x000fce0000000f00 */
[----:B------:R-:W-:Y:S05]  /*4a90*/  WARPSYNC.COLLECTIVE R197, `(.L_x_798) ;  /* 0x00000000c5087348 */ /* 0x000fea0003c00000 */
[----:B------:R0:W1:Y:S02]  /*4aa0*/  SHFL.BFLY P0, R199, R202, R203, R204 ;  /* 0x0c0000cbcac77389 */ /* 0x00006400000000cc */
[----:B01----:R-:W-:Y:S01]  /*4ab0*/  ENDCOLLECTIVE ;  /* 0x000000000000791b */ /* 0x003fe20003800000 */
.L_x_798:
[----:B------:R-:W-:Y:S01]  /*4ac0*/  FADD.FTZ R155, R152, R155 ;  /* 0x0000009b989b7221 */ /* 0x000fe20000010000 */
[----:B------:R-:W-:-:S03]  /*4ad0*/  HFMA2.MMA R203, -RZ, RZ, 0, 2.384185791015625e-07 ;  /* 0x00000004ffcb7435 */ /* 0x000fc600000001ff */
[----:B------:R-:W-:Y:S01]  /*4ae0*/  IMAD.MOV.U32 R202, RZ, RZ, R155 ;  /* 0x000000ffffca7224 */ /* 0x000fe200078e009b */
[----:B------:R-:W-:-:S07]  /*4af0*/  MOV R154, R199 ;  /* 0x000000c7009a7202 */ /* 0x000fce0000000f00 */
[----:B------:R-:W-:Y:S05]  /*4b00*/  WARPSYNC.COLLECTIVE R197, `(.L_x_799) ;  /* 0x00000000c5087348 */ /* 0x000fea0003c00000 */
[----:B------:R0:W1:Y:S02]  /*4b10*/  SHFL.BFLY P0, R199, R202, R203, R204 ;  /* 0x0c0000cbcac77389 */ /* 0x00006400000000cc */
[----:B01----:R-:W-:Y:S01]  /*4b20*/  ENDCOLLECTIVE ;  /* 0x000000000000791b */ /* 0x003fe20003800000 */
.L_x_799:
[----:B------:R-:W-:-:S05]  /*4b30*/  FADD.FTZ R154, R153, R154 ;  /* 0x0000009a999a7221 */ /* 0x000fca0000010000 */
[----:B------:R-:W-:Y:S02]  /*4b40*/  MOV R202, R154 ;  /* 0x0000009a00ca7202 */ /* 0x000fe40000000f00 */
[----:B------:R-:W-:-:S07]  /*4b50*/  MOV R156, R199 ;  /* 0x000000c7009c7202 */ /* 0x000fce0000000f00 */
[----:B------:R-:W-:Y:S05]  /*4b60*/  WARPSYNC.COLLECTIVE R197, `(.L_x_800) ;  /* 0x00000000c5087348 */ /* 0x000fea0003c00000 */
[----:B------:R0:W1:Y:S02]  /*4b70*/  SHFL.BFLY P0, R199, R202, R203, R204 ;  /* 0x0c0000cbcac77389 */ /* 0x00006400000000cc */
[----:B01----:R-:W-:Y:S01]  /*4b80*/  ENDCOLLECTIVE ;  /* 0x000000000000791b */ /* 0x003fe20003800000 */
.L_x_800:
[----:B------:R-:W-:Y:S01]  /*4b90*/  FADD.FTZ R156, R155, R156 ;  /* 0x0000009c9b9c7221 */ /* 0x000fe20000010000 */
[----:B------:R-:W-:-:S03]  /*4ba0*/  HFMA2.MMA R203, -RZ, RZ, 0, 4.76837158203125e-07 ;  /* 0x00000008ffcb7435 */ /* 0x000fc600000001ff */
[----:B------:R-:W-:Y:S01]  /*4bb0*/  IMAD.MOV.U32 R202, RZ, RZ, R156 ;  /* 0x000000ffffca7224 */ /* 0x000fe200078e009c */
[----:B------:R-:W-:-:S07]  /*4bc0*/  MOV R157, R199 ;  /* 0x000000c7009d7202 */ /* 0x000fce0000000f00 */
[----:B------:R-:W-:Y:S05]  /*4bd0*/  WARPSYNC.COLLECTIVE R197, `(.L_x_801) ;  /* 0x00000000c5087348 */ /* 0x000fea0003c00000 */
[----:B------:R0:W1:Y:S02]  /*4be0*/  SHFL.BFLY P0, R199, R202, R203, R204 ;  /* 0x0c0000cbcac77389 */ /* 0x00006400000000cc */
[----:B01----:R-:W-:Y:S01]  /*4bf0*/  ENDCOLLECTIVE ;  /* 0x000000000000791b */ /* 0x003fe20003800000 */
.L_x_801:
[----:B------:R-:W-:-:S05]  /*4c00*/  FADD.FTZ R157, R154, R157 ;  /* 0x0000009d9a9d7221 */ /* 0x000fca0000010000 */
[----:B------:R-:W-:Y:S02]  /*4c10*/  MOV R202, R157 ;  /* 0x0000009d00ca7202 */ /* 0x000fe40000000f00 */
[----:B------:R-:W-:-:S07]  /*4c20*/  MOV R159, R199 ;  /* 0x000000c7009f7202 */ /* 0x000fce0000000f00 */
[----:B------:R-:W-:Y:S05]  /*4c30*/  WARPSYNC.COLLECTIVE R197, `(.L_x_802) ;  /* 0x00000000c5087348 */ /* 0x000fea0003c00000 */
[----:B------:R0:W1:Y:S02]  /*4c40*/  SHFL.BFLY P0, R199, R202, R203, R204 ;  /* 0x0c0000cbcac77389 */ /* 0x00006400000000cc */
[----:B01----:R-:W-:Y:S01]  /*4c50*/  ENDCOLLECTIVE ;  /* 0x000000000000791b */ /* 0x003fe20003800000 */
.L_x_802:
[----:B------:R-:W-:Y:S01]  /*4c60*/  FADD.FTZ R159, R156, R159 ;  /* 0x0000009f9c9f7221 */ /* 0x000fe20000010000 */
[----:B------:R-:W-:-:S03]  /*4c70*/  HFMA2.MMA R203, -RZ, RZ, 0, 9.5367431640625e-07 ;  /* 0x00000010ffcb7435 */ /* 0x000fc600000001ff */
[----:B------:R-:W-:Y:S01]  /*4c80*/  IMAD.MOV.U32 R202, RZ, RZ, R159 ;  /* 0x000000ffffca7224 */ /* 0x000fe200078e009f */
[----:B------:R-:W-:-:S07]  /*4c90*/  MOV R158, R199 ;  /* 0x000000c7009e7202 */ /* 0x000fce0000000f00 */
[----:B------:R-:W-:Y:S05]  /*4ca0*/  WARPSYNC.COLLECTIVE R197, `(.L_x_803) ;  /* 0x00000000c5087348 */ /* 0x000fea0003c00000 */
[----:B------:R0:W1:Y:S02]  /*4cb0*/  SHFL.BFLY P0, R199, R202, R203, R204 ;  /* 0x0c0000cbcac77389 */ /* 0x00006400000000cc */
[----:B01----:R-:W-:Y:S01]  /*4cc0*/  ENDCOLLECTIVE ;  /* 0x000000000000791b */ /* 0x003fe20003800000 */
.L_x_803:
[----:B------:R-:W-:-:S05]  /*4cd0*/  FADD.FTZ R158, R157, R158 ;  /* 0x0000009e9d9e7221 */ /* 0x000fca0000010000 */
[----:B------:R-:W-:Y:S02]  /*4ce0*/  MOV R202, R158 ;  /* 0x0000009e00ca7202 */ /* 0x000fe40000000f00 */
[----:B------:R-:W-:-:S07]  /*4cf0*/  MOV R152, R199 ;  /* 0x000000c700987202 */ /* 0x000fce0000000f00 */
[----:B------:R-:W-:Y:S05]  /*4d00*/  WARPSYNC.COLLECTIVE R197, `(.L_x_804) ;  /* 0x00000000c5087348 */ /* 0x000fea0003c00000 */
[----:B------:R0:W1:Y:S02]  /*4d10*/  SHFL.BFLY P0, R199, R202, R203, R204 ;  /* 0x0c0000cbcac77389 */ /* 0x00006400000000cc */
[----:B01----:R-:W-:Y:S01]  /*4d20*/  ENDCOLLECTIVE ;  /* 0x000000000000791b */ /* 0x003fe20003800000 */
.L_x_804:
[----:B------:R-:W-:Y:S01]  /*4d30*/  MOV R153, R199 ;  /* 0x000000c700997202 */ /* 0x000fe20000000f00 */
[----:B------:R-:W-:Y:S06]  /*4d40*/  BRA `(.L_x_805) ;  /* 0xffffffd0006c7947 */ /* 0x000fec000383ffff */
.L_x_806:
        /* <DEDUP_REMOVED lines=11> */
.L_x_3744:


//--------------------- .text._ZN10layer_norm31ln_parallel_residual_bwd_kernelINS_13Kernel_traitsIf13__nv_bfloat16S2_S2_fjLj1024ELj1ELj4ELj1ELj16ENS_18Kernel_traits_baseILj1024EfS2_S2_S2_fjLj128EEEEELb0ELb1ELb1EEEvNS_9BwdParamsE --------------------------
	.section	.text._ZN10layer_norm31ln_parallel_residual_bwd_kernelINS_13Kernel_traitsIf13__nv_bfloat16S2_S2_fjLj1024ELj1ELj4ELj1ELj16ENS_18Kernel_traits_baseILj1024EfS2_S2_S2_fjLj128EEEEELb0ELb1ELb1EEEvNS_9BwdParamsE,"ax",@progbits
	.align	128
        .global         _ZN10layer_norm31ln_parallel_residual_bwd_kernelINS_13Kernel_traitsIf13__nv_bfloat16S2_S2_fjLj1024ELj1ELj4ELj1ELj16ENS_18Kernel_traits_baseILj1024EfS2_S2_S2_fjLj128EEEEELb0ELb1ELb1EEEvNS_9BwdParamsE
        .type           _ZN10layer_norm31ln_parallel_residual_bwd_kernelINS_13Kernel_traitsIf13__nv_bfloat16S2_S2_fjLj1024ELj1ELj4ELj1ELj16ENS_18Kernel_traits_baseILj1024EfS2_S2_S2_fjLj128EEEEELb0ELb1ELb1EEEvNS_9BwdParamsE,@function
        .size           _ZN10layer_norm31ln_parallel_residual_bwd_kernelINS_13Kernel_traitsIf13__nv_bfloat16S2_S2_fjLj1024ELj1ELj4ELj1ELj16ENS_18Kernel_traits_baseILj1024EfS2_S2_S2_fjLj128EEEEELb0ELb1ELb1EEEvNS_9BwdParamsE,(.L_x_3745 - _ZN10layer_norm31ln_parallel_residual_bwd_kernelINS_13Kernel_traitsIf13__nv_bfloat16S2_S2_fjLj1024ELj1ELj4ELj1ELj16ENS_18Kernel_traits_baseILj1024EfS2_S2_S2_fjLj128EEEEELb0ELb1ELb1EEEvNS_9BwdParamsE)
        .other          _ZN10layer_norm31ln_parallel_residual_bwd_kernelINS_13Kernel_traitsIf13__nv_bfloat16S2_S2_fjLj1024ELj1ELj4ELj1ELj16ENS_18Kernel_traits_baseILj1024EfS2_S2_S2_fjLj128EEEEELb0ELb1ELb1EEEvNS_9BwdParamsE,@"STO_CUDA_ENTRY STV_DEFAULT"
_ZN10layer_norm31ln_parallel_residual_bwd_kernelINS_13Kernel_traitsIf13__nv_bfloat16S2_S2_fjLj1024ELj1ELj4ELj1ELj16ENS_18Kernel_traits_baseILj1024EfS2_S2_S2_fjLj128EEEEELb0ELb1ELb1EEEvNS_9BwdParamsE:
.text._ZN10layer_norm31ln_parallel_residual_bwd_kernelINS_13Kernel_traitsIf13__nv_bfloat16S2_S2_fjLj1024ELj1ELj4ELj1ELj16ENS_18Kernel_traits_baseILj1024EfS2_S2_S2_fjLj128EEEEELb0ELb1ELb1EEEvNS_9BwdParamsE:
        /* <DEDUP_REMOVED lines=47> */
.L_x_808:
[----:B------:R-:W-:Y:S01]  /*02f0*/  SHF.L.U32 R0, R138, 0x5, RZ ;  /* 0x000000058a007819 */ /* 0x000fe200000006ff */
[----:B------:R-:W-:-:S03]  /*0300*/  ULDC.64 UR6, c[0x0][0x260] ;  /* 0x0000980000067ab9 */ /* 0x000fc60000000a00 */
[----:B------:R-:W-:-:S04]  /*0310*/  LOP3.LUT R0, R0, 0x3e0, RZ, 0xc0, !PT ;  /* 0x000003e000007812 */ /* 0x000fc800078ec0ff */
[----:B------:R-:W-:-:S04]  /*0320*/  IADD3 R2, P0, R0, UR6, RZ ;  /* 0x0000000600027c10 */ /* 0x000fc8000ff1e0ff */
[----:B------:R-:W-:Y:S01]  /*0330*/  IADD3.X R3, RZ, UR7, RZ, P0, !PT ;  /* 0x00000007ff037c10 */ /* 0x000fe200087fe4ff */
[----:B------:R-:W-:Y:S02]  /*0340*/  ULDC.64 UR6, c[0x0][0x2c8] ;  /* 0x0000b20000067ab9 */ /* 0x000fe40000000a00 */
[----:B------:R-:W-:Y:S01]  /*0350*/  ISETP.NE.U32.AND P0, PT, RZ, UR6, PT ;  /* 0x00000006ff007c0c */ /* 0x000fe2000bf05070 */
[----:B------:R-:W-:Y:S01]  /*0360*/  ULDC.U8 UR6, c[0x0][0x2a0] ;  /* 0x0000a80000067ab9 */ /* 0x000fe20000000000 */
[----:B------:R-:W-:Y:S01]  /*0370*/  HFMA2.MMA R139, -RZ, RZ, 0, 0 ;  /* 0x00000000ff8b7435 */ /* 0x000fe200000001ff */
[----:B------:R-:W-:Y:S01]  /*0380*/  BSSY B1, `(.L_x_810) ;  /* 0x000031f000017945 */ /* 0x000fe20003800000 */
[----:B------:R-:W5:Y:S01]  /*0390*/  LDG.E.128 R32, desc[UR4][R2.64] ;  /* 0x0000000402207981 */ /* 0x000f62000c1e1d00 */
[----:B------:R-:W-:Y:S02]  /*03a0*/  ISETP.NE.AND.EX P0, PT, RZ, UR7, PT, P0 ;  /* 0x00000007ff007c0c */ /* 0x000fe4000bf05300 */
[----:B------:R-:W-:-:S02]  /*03b0*/  CS2R R136, SRZ ;  /* 0x0000000000887805 */ /* 0x000fc4000001ff00 */
[----:B------:R-:W-:Y:S01]  /*03c0*/  CS2R R134, SRZ ;  /* 0x0000000000867805 */ /* 0x000fe2000001ff00 */
[----:B------:R-:W5:Y:S01]  /*03d0*/  LDG.E.128 R28, desc[UR4][R2.64+0x10] ;  /* 0x00001004021c7981 */ /* 0x000f62000c1e1d00 */
[----:B------:R-:W-:Y:S02]  /*03e0*/  CS2R R132, SRZ ;  /* 0x0000000000847805 */ /* 0x000fe4000001ff00 */
[----:B------:R-:W-:Y:S02]  /*03f0*/  CS2R R130, SRZ ;  /* 0x0000000000827805 */ /* 0x000fe4000001ff00 */
[----:B------:R-:W-:Y:S01]  /*0400*/  CS2R R128, SRZ ;  /* 0x0000000000807805 */ /* 0x000fe2000001ff00 */
[----:B------:R-:W5:Y:S01]  /*0410*/  LDG.E.128 R24, desc[UR4][R2.64+0x400] ;  /* 0x0004000402187981 */ /* 0x000f62000c1e1d00 */
[----:B------:R-:W-:Y:S02]  /*0420*/  CS2R R122, SRZ ;  /* 0x00000000007a7805 */ /* 0x000fe4000001ff00 */
        /* <DEDUP_REMOVED lines=18> */
[----:B------:R0:W5:Y:S01]  /*0550*/  LDG.E.128 R4, desc[UR4][R2.64+0xc10] ;  /* 0x000c100402047981 */ /* 0x000162000c1e1d00 */
        /* <DEDUP_REMOVED lines=10> */
[----:B0-----:R-:W-:-:S02]  /*0600*/  CS2R R2, SRZ ;  /* 0x0000000000027805 */ /* 0x001fc4000001ff00 */
[----:B------:R-:W-:Y:S02]  /*0610*/  ISETP.NE.AND P3, PT, RZ, UR6, PT ;  /* 0x00000006ff007c0c */ /* 0x000fe4000bf65270 */
[----:B------:R-:W-:Y:S02]  /*0620*/  MOV R157, RZ ;  /* 0x000000ff009d7202 */ /* 0x000fe40000000f00 */
[----:B------:R-:W-:-:S09]  /*0630*/  LOP3.LUT R68, R138, 0x1f, RZ, 0xc0, !PT ;  /* 0x0000001f8a447812 */ /* 0x000fd200078ec0ff */
.L_x_812:
        /* <DEDUP_REMOVED lines=10> */
[C-C-:B0-----:R-:W-:Y:S01]  /*06e0*/  IMAD.WIDE.U32 R60, R169.reuse, 0x10, R84.reuse ;  /* 0x00000010a93c7825 */ /* 0x141fe200078e0054 */
[C---:B------:R-:W-:Y:S02]  /*06f0*/  IADD3 R155, R169.reuse, 0x40, RZ ;  /* 0x00000040a99b7810 */ /* 0x040fe40007ffe0ff */
[----:B------:R-:W-:Y:S01]  /*0700*/  IADD3 R154, R169, 0x60, RZ ;  /* 0x00000060a99a7810 */ /* 0x000fe20007ffe0ff */
[----:B------:R-:W-:Y:S02]  /*0710*/  IMAD.WIDE.U32 R68, R159, 0x10, R84 ;  /* 0x000000109f447825 */ /* 0x000fe400078e0054 */
[----:B------:R-:W4:Y:S01]  /*0720*/  LDG.E.128 R60, desc[UR4][R60.64] ;  /* 0x000000043c3c7981 */ /* 0x000f22000c1e1d00 */
[----:B------:R-:W0:Y:S01]  /*0730*/  @P0 LDC.64 R166, c[0x0][0x2c8] ;  /* 0x0000b200ffa60b82 */ /* 0x000e220000000a00 */
[----:B-1----:R-:W-:-:S02]  /*0740*/  IMAD.WIDE.U32 R64, R169, 0x10, R56 ;  /* 0x00000010a9407825 */ /* 0x002fc400078e0038 */
[----:B------:R-:W4:Y:S02]  /*0750*/  LDG.E.128 R68, desc[UR4][R68.64] ;  /* 0x0000000444447981 */ /* 0x000f24000c1e1d00 */
[----:B------:R-:W-:Y:S02]  /*0760*/  IMAD.WIDE.U32 R72, R159, 0x10, R56 ;  /* 0x000000109f487825 */ /* 0x000fe400078e0038 */
[----:B------:R-:W4:Y:S01]  /*0770*/  LDG.E.128 R64, desc[UR4][R64.64] ;  /* 0x0000000440407981 */ /* 0x000f22000c1e1d00 */
[----:B------:R-:W1:Y:S01]  /*0780*/  @P0 LDC.64 R164, c[0x0][0x2c8] ;  /* 0x0000b200ffa40b82 */ /* 0x000e620000000a00 */
[----:B------:R-:W-:Y:S02]  /*0790*/  IMAD.WIDE.U32 R76, R158, 0x10, R84 ;  /* 0x000000109e4c7825 */ /* 0x000fe400078e0054 */
[----:B------:R-:W4:Y:S02]  /*07a0*/  LDG.E.128 R72, desc[UR4][R72.64] ;  /* 0x0000000448487981 */ /* 0x000f24000c1e1d00 */
[----:B------:R-:W-:-:S02]  /*07b0*/  IMAD.WIDE.U32 R80, R155, 0x10, R56 ;  /* 0x000000109b507825 */ /* 0x000fc400078e0038 */
[----:B------:R-:W4:Y:S01]  /*07c0*/  LDG.E.128 R76, desc[UR4][R76.64] ;  /* 0x000000044c4c7981 */ /* 0x000f22000c1e1d00 */
[----:B------:R-:W1:Y:S01]  /*07d0*/  @P0 LDC.64 R162, c[0x0][0x2c8] ;  /* 0x0000b200ffa20b82 */ /* 0x000e620000000a00 */
[----:B--2---:R-:W-:Y:S02]  /*07e0*/  IMAD.WIDE R170, R156, 0x4, R170 ;  /* 0x000000049caa7825 */ /* 0x004fe400078e02aa */
[----:B------:R-:W2:Y:S02]  /*07f0*/  LDG.E.128 R80, desc[UR4][R80.64] ;  /* 0x0000000450507981 */ /* 0x000ea4000c1e1d00 */
[C---:B------:R-:W-:Y:S02]  /*0800*/  IMAD.WIDE.U32 R84, R154.reuse, 0x10, R84 ;  /* 0x000000109a547825 */ /* 0x040fe400078e0054 */
[----:B------:R-:W2:Y:S01]  /*0810*/  LDG.E R171, desc[UR4][R170.64] ;  /* 0x00000004aaab7981 */ /* 0x000ea2000c1e1900 */
[----:B------:R-:W1:Y:S03]  /*0820*/  @P0 LDC.64 R160, c[0x0][0x2c8] ;  /* 0x0000b200ffa00b82 */ /* 0x000e660000000a00 */
[----:B------:R-:W2:Y:S01]  /*0830*/  LDG.E.128 R84, desc[UR4][R84.64] ;  /* 0x0000000454547981 */ /* 0x000ea2000c1e1d00 */
[----:B------:R-:W-:-:S04]  /*0840*/  IMAD.WIDE.U32 R56, R154, 0x10, R56 ;  /* 0x000000109a387825 */ /* 0x000fc800078e0038 */
[----:B---3--:R-:W-:Y:S02]  /*0850*/  IMAD.WIDE R172, R156, 0x4, R172 ;  /* 0x000000049cac7825 */ /* 0x008fe400078e02ac */
[----:B------:R-:W3:Y:S04]  /*0860*/  LDG.E.128 R56, desc[UR4][R56.64] ;  /* 0x0000000438387981 */ /* 0x000ee8000c1e1d00 */
[----:B------:R4:W3:Y:S01]  /*0870*/  LDG.E R168, desc[UR4][R172.64] ;  /* 0x00000004aca87981 */ /* 0x0008e2000c1e1900 */
[----:B0-----:R-:W-:-:S04]  /*0880*/  @P0 IMAD.WIDE.U32 R166, R169, 0x10, R166 ;  /* 0x00000010a9a60825 */ /* 0x001fc800078e00a6 */
[----:B-1----:R-:W-:Y:S01]  /*0890*/  @P0 IMAD.WIDE.U32 R164, R159, 0x10, R164 ;  /* 0x000000109fa40825 */ /* 0x002fe200078e00a4 */
[----:B-----5:R-:W5:Y:S03]  /*08a0*/  @P0 LDG.E.128 R124, desc[UR4][R166.64] ;  /* 0x00000004a67c0981 */ /* 0x020f66000c1e1d00 */
[----:B------:R-:W-:Y:S01]  /*08b0*/  @P0 IMAD.WIDE.U32 R162, R155, 0x10, R162 ;  /* 0x000000109ba20825 */ /* 0x000fe200078e00a2 */
[----:B------:R0:W5:Y:S03]  /*08c0*/  @P0 LDG.E.128 R36, desc[UR4][R164.64] ;  /* 0x00000004a4240981 */ /* 0x000166000c1e1d00 */
[----:B------:R-:W-:Y:S01]  /*08d0*/  @P0 IMAD.WIDE.U32 R160, R154, 0x10, R160 ;  /* 0x000000109aa00825 */ /* 0x000fe200078e00a0 */
[----:B------:R1:W5:Y:S04]  /*08e0*/  @P0 LDG.E.128 R40, desc[UR4][R162.64] ;  /* 0x00000004a2280981 */ /* 0x000368000c1e1d00 */
[----:B------:R1:W5:Y:S01]  /*08f0*/  @P0 LDG.E.128 R44, desc[UR4][R160.64] ;  /* 0x00000004a02c0981 */ /* 0x000362000c1e1d00 */
[----:B------:R-:W-:Y:S01]  /*0900*/  UMOV UR6, 0xffffffff ;  /* 0xffffffff00067882 */ /* 0x000fe20000000000 */
[----:B----4-:R-:W-:-:S02]  /*0910*/  PRMT R177, R61, 0x7632, R177 ;  /* 0x000076323db17816 */ /* 0x010fc400000000b1 */
[C---:B------:R-:W-:Y:S02]  /*0920*/  PRMT R178, R62.reuse, 0x7632, R178 ;  /* 0x000076323eb27816 */ /* 0x040fe400000000b2 */
[----:B------:R-:W-:Y:S02]  /*0930*/  SHF.L.U32 R187, R62, 0x10, RZ ;  /* 0x000000103ebb7819 */ /* 0x000fe400000006ff */
[----:B------:R-:W-:Y:S02]  /*0940*/  PRMT R192, R63, 0x7632, R192 ;  /* 0x000076323fc07816 */ /* 0x000fe400000000c0 */
[C---:B------:R-:W-:Y:S01]  /*0950*/  PRMT R181, R64.reuse, 0x7632, R181 ;  /* 0x0000763240b57816 */ /* 0x040fe200000000b5 */
[----:B------:R-:W-:Y:S01]  /*0960*/  IMAD.U32 R182, R64, 0x10000, RZ ;  /* 0x0001000040b67824 */ /* 0x000fe200078e00ff */
[----:B------:R-:W-:Y:S02]  /*0970*/  PRMT R0, R60, 0x7632, R0 ;  /* 0x000076323c007816 */ /* 0x000fe40000000000 */
[----:B------:R-:W-:-:S02]  /*0980*/  PRMT R190, R72, 0x7632, R190 ;  /* 0x0000763248be7816 */ /* 0x000fc400000000be */
[----:B------:R-:W-:Y:S02]  /*0990*/  SHF.L.U32 R191, R72, 0x10, RZ ;  /* 0x0000001048bf7819 */ /* 0x000fe400000006ff */
[----:B------:R-:W-:Y:S02]  /*09a0*/  SHF.L.U32 R175, R60, 0x10, RZ ;  /* 0x000000103caf7819 */ /* 0x000fe400000006ff */
[----:B------:R-:W-:Y:S02]  /*09b0*/  SHF.L.U32 R61, R61, 0x10, RZ ;  /* 0x000000103d3d7819 */ /* 0x000fe400000006ff */
[----:B------:R-:W-:Y:S02]  /*09c0*/  SHF.L.U32 R63, R63, 0x10, RZ ;  /* 0x000000103f3f7819 */ /* 0x000fe400000006ff */
[C---:B------:R-:W-:Y:S02]  /*09d0*/  PRMT R173, R65.reuse, 0x7632, R173 ;  /* 0x0000763241ad7816 */ /* 0x040fe400000000ad */
[----:B------:R-:W-:-:S02]  /*09e0*/  SHF.L.U32 R172, R65, 0x10, RZ ;  /* 0x0000001041ac7819 */ /* 0x000fc400000006ff */
[C---:B------:R-:W-:Y:S02]  /*09f0*/  PRMT R64, R67.reuse, 0x7632, R64 ;  /* 0x0000763243407816 */ /* 0x040fe40000000040 */
[----:B------:R-:W-:Y:S02]  /*0a00*/  SHF.L.U32 R62, R67, 0x10, RZ ;  /* 0x00000010433e7819 */ /* 0x000fe400000006ff */
[C---:B------:R-:W-:Y:S02]  /*0a10*/  PRMT R72, R76.reuse, 0x7632, R72 ;  /* 0x000076324c487816 */ /* 0x040fe40000000048 */
[----:B------:R-:W-:Y:S02]  /*0a20*/  SHF.L.U32 R205, R76, 0x10, RZ ;  /* 0x000000104ccd7819 */ /* 0x000fe400000006ff */
[C---:B--2---:R-:W-:Y:S02]  /*0a30*/  PRMT R186, R80.reuse, 0x7632, R186 ;  /* 0x0000763250ba7816 */ /* 0x044fe400000000ba */
[----:B------:R-:W-:-:S02]  /*0a40*/  SHF.L.U32 R188, R80, 0x10, RZ ;  /* 0x0000001050bc7819 */ /* 0x000fc400000006ff */
[----:B------:R-:W-:Y:S02]  /*0a50*/  FSEL R194, R171, RZ, !P3 ;  /* 0x000000ffabc27208 */ /* 0x000fe40005800000 */
[C---:B------:R-:W-:Y:S02]  /*0a60*/  PRMT R170, R66.reuse, 0x7632, R170 ;  /* 0x0000763242aa7816 */ /* 0x040fe400000000aa */
[----:B------:R-:W-:Y:S02]  /*0a70*/  SHF.L.U32 R60, R66, 0x10, RZ ;  /* 0x00000010423c7819 */ /* 0x000fe400000006ff */
[----:B------:R-:W-:Y:S02]  /*0a80*/  PRMT R65, R68, 0x7632, R65 ;  /* 0x0000763244417816 */ /* 0x000fe40000000041 */
[----:B------:R-:W-:Y:S02]  /*0a90*/  PRMT R67, R70, 0x7632, R67 ;  /* 0x0000763246437816 */ /* 0x000fe40000000043 */
[----:B------:R-:W-:-:S02]  /*0aa0*/  PRMT R180, R74, 0x7632, R180 ;  /* 0x000076324ab47816 */ /* 0x000fc400000000b4 */
[----:B------:R-:W-:Y:S02]  /*0ab0*/  SHF.L.U32 R185, R74, 0x10, RZ ;  /* 0x000000104ab97819 */ /* 0x000fe400000006ff */
[C---:B------:R-:W-:Y:S02]  /*0ac0*/  PRMT R76, R78.reuse, 0x7632, R76 ;  /* 0x000076324e4c7816 */ /* 0x040fe4000000004c */
[----:B------:R-:W-:Y:S02]  /*0ad0*/  SHF.L.U32 R199, R78, 0x10, RZ ;  /* 0x000000104ec77819 */ /* 0x000fe400000006ff */
[C---:B------:R-:W-:Y:S02]  /*0ae0*/  PRMT R176, R81.reuse, 0x7632, R176 ;  /* 0x0000763251b07816 */ /* 0x040fe400000000b0 */
[----:B------:R-:W-:Y:S02]  /*0af0*/  SHF.L.U32 R183, R81, 0x10, RZ ;  /* 0x0000001051b77819 */ /* 0x000fe400000006ff */
[----:B0-----:R-:W-:-:S02]  /*0b00*/  PRMT R164, R82, 0x7632, R164 ;  /* 0x0000763252a47816 */ /* 0x001fc400000000a4 */
[----:B------:R-:W-:Y:S02]  /*0b10*/  SHF.L.U32 R166, R82, 0x10, RZ ;  /* 0x0000001052a67819 */ /* 0x000fe400000006ff */
[C---:B------:R-:W-:Y:S02]  /*0b20*/  PRMT R80, R84.reuse, 0x7632, R80 ;  /* 0x0000763254507816 */ /* 0x040fe40000000050 */
[----:B------:R-:W-:Y:S02]  /*0b30*/  SHF.L.U32 R197, R84, 0x10, RZ ;  /* 0x0000001054c57819 */ /* 0x000fe400000006ff */
[----:B------:R-:W-:Y:S02]  /*0b40*/  PRMT R66, R69, 0x7632, R66 ;  /* 0x0000763245427816 */ /* 0x000fe40000000042 */
[----:B------:R-:W-:Y:S02]  /*0b50*/  PRMT R193, R71, 0x7632, R193 ;  /* 0x0000763247c17816 */ /* 0x000fe400000000c1 */
[----:B------:R-:W-:-:S02]  /*0b60*/  PRMT R74, R77, 0x7632, R74 ;  /* 0x000076324d4a7816 */ /* 0x000fc4000000004a */
[----:B------:R-:W-:Y:S02]  /*0b70*/  PRMT R78, R79, 0x7632, R78 ;  /* 0x000076324f4e7816 */ /* 0x000fe4000000004e */
[----:B------:R-:W-:Y:S02]  /*0b80*/  PRMT R81, R85, 0x7632, R81 ;  /* 0x0000763255517816 */ /* 0x000fe40000000051 */
[----:B------:R-:W-:Y:S02]  /*0b90*/  PRMT R82, R86, 0x7632, R82 ;  /* 0x0000763256527816 */ /* 0x000fe40000000052 */
[----:B------:R-:W-:Y:S02]  /*0ba0*/  PRMT R84, R87, 0x7632, R84 ;  /* 0x0000763257547816 */ /* 0x000fe40000000054 */
[----:B------:R-:W-:Y:S02]  /*0bb0*/  SHF.L.U32 R70, R70, 0x10, RZ ;  /* 0x0000001046467819 */ /* 0x000fe400000006ff */
[----:B------:R-:W-:Y:S01]  /*0bc0*/  SHF.L.U32 R203, R71, 0x10, RZ ;  /* 0x0000001047cb7819 */ /* 0x000fe200000006ff */
[----:B------:R-:W-:Y:S01]  /*0bd0*/  FADD.FTZ R71, -R194, R61 ;  /* 0x0000003dc2477221 */ /* 0x000fe20000010100 */
[----:B-1----:R-:W-:-:S02]  /*0be0*/  PRMT R162, R83, 0x7632, R162 ;  /* 0x0000763253a27816 */ /* 0x002fc400000000a2 */
[----:B------:R-:W-:Y:S01]  /*0bf0*/  SHF.L.U32 R160, R83, 0x10, RZ ;  /* 0x0000001053a07819 */ /* 0x000fe200000006ff */
[----:B------:R-:W-:Y:S01]  /*0c00*/  FADD.FTZ R83, -R194, R63 ;  /* 0x0000003fc2537221 */ /* 0x000fe20000010100 */
[----:B------:R-:W-:Y:S02]  /*0c10*/  SHF.L.U32 R0, R0, 0x10, RZ ;  /* 0x0000001000007819 */ /* 0x000fe400000006ff */
[----:B------:R-:W-:Y:S02]  /*0c20*/  SHF.L.U32 R177, R177, 0x10, RZ ;  /* 0x00000010b1b17819 */ /* 0x000fe400000006ff */
[----:B------:R-:W-:Y:S02]  /*0c30*/  SHF.L.U32 R85, R85, 0x10, RZ ;  /* 0x0000001055557819 */ /* 0x000fe400000006ff */
[----:B------:R-:W-:Y:S02]  /*0c40*/  SHF.L.U32 R87, R87, 0x10, RZ ;  /* 0x0000001057577819 */ /* 0x000fe400000006ff */
[----:B------:R-:W-:-:S02]  /*0c50*/  SHF.L.U32 R65, R65, 0x10, RZ ;  /* 0x0000001041417819 */ /* 0x000fc400000006ff */
[----:B------:R-:W-:Y:S01]  /*0c60*/  SHF.L.U32 R67, R67, 0x10, RZ ;  /* 0x0000001043437819 */ /* 0x000fe200000006ff */
[----:B------:R-:W-:Y:S01]  /*0c70*/  IMAD.U32 R201, R77, 0x10000, RZ ;  /* 0x000100004dc97824 */ /* 0x000fe200078e00ff */
        /* <DEDUP_REMOVED lines=15> */
[----:B------:R-:W-:Y:S01]  /*0d70*/  SHF.L.U32 R82, R82, 0x10, RZ ;  /* 0x0000001052527819 */ /* 0x000fe200000006ff */
[C---:B------:R-:W-:Y:S01]  /*0d80*/  FADD.FTZ R79, -R194.reuse, R177 ;  /* 0x000000b1c24f7221 */ /* 0x040fe20000010100 */
[C---:B------:R-:W-:Y:S01]  /*0d90*/  PRMT R189, R73.reuse, 0x7632, R189 ;  /* 0x0000763249bd7816 */ /* 0x040fe200000000bd */
[C---:B------:R-:W-:Y:S01]  /*0da0*/  FADD.FTZ R165, -R194.reuse, R70 ;  /* 0x00000046c2a57221 */ /* 0x040fe20000010100 */
[----:B------:R-:W-:Y:S01]  /*0db0*/  SHF.L.U32 R184, R73, 0x10, RZ ;  /* 0x0000001049b87819 */ /* 0x000fe200000006ff */
[C---:B------:R-:W-:Y:S01]  /*0dc0*/  FADD.FTZ R73, -R194.reuse, R0 ;  /* 0x00000000c2497221 */ /* 0x040fe20000010100 */
[C---:B------:R-:W-:Y:S01]  /*0dd0*/  PRMT R174, R75.reuse, 0x7632, R174 ;  /* 0x000076324bae7816 */ /* 0x040fe200000000ae */
        /* <DEDUP_REMOVED lines=8> */
[C---:B---3--:R-:W-:Y:S01]  /*0e60*/  PRMT R196, R57.reuse, 0x7632, R196 ;  /* 0x0000763239c47816 */ /* 0x048fe200000000c4 */
        /* <DEDUP_REMOVED lines=22> */
[----:B------:R-:W-:Y:S01]  /*0fd0*/  PRMT R192, R56, 0x7632, R192 ;  /* 0x0000763238c07816 */ /* 0x000fe200000000c0 */
[----:B------:R-:W-:Y:S01]  /*0fe0*/  FMUL.FTZ R71, R168, R83 ;  /* 0x00000053a8477220 */ /* 0x000fe20000410000 */
[----:B------:R-:W-:Y:S01]  /*0ff0*/  SHF.L.U32 R194, R56, 0x10, RZ ;  /* 0x0000001038c27819 */ /* 0x000fe200000006ff */
[C---:B------:R-:W-:Y:S01]  /*1000*/  FMUL.FTZ R73, R168.reuse, R73 ;  /* 0x00000049a8497220 */ /* 0x040fe20000410000 */
[----:B------:R-:W-:Y:S01]  /*1010*/  SHF.L.U32 R72, R181, 0x10, RZ ;  /* 0x00000010b5487819 */ /* 0x000fe200000006ff */
[C---:B------:R-:W-:Y:S01]  /*1020*/  FMUL.FTZ R78, R168.reuse, R165 ;  /* 0x000000a5a84e7220 */ /* 0x040fe20000410000 */
[C---:B------:R-:W-:Y:S01]  /*1030*/  PRMT R68, R59.reuse, 0x7632, R68 ;  /* 0x000076323b447816 */ /* 0x040fe20000000044 */
[----:B------:R-:W-:Y:S01]  /*1040*/  FMUL.FTZ R86, R168, R199 ;  /* 0x000000c7a8567220 */ /* 0x000fe20000410000 */
[----:B------:R-:W-:Y:S01]  /*1050*/  SHF.L.U32 R56, R59, 0x10, RZ ;  /* 0x000000103b387819 */ /* 0x000fe200000006ff */
[----:B------:R-:W-:Y:S01]  /*1060*/  FMUL.FTZ R59, R32, R182 ;  /* 0x000000b6203b7220 */ /* 0x000fe20000410000 */
[----:B------:R-:W-:Y:S01]  /*1070*/  FMUL.FTZ R0, R168, R69 ;  /* 0x00000045a8007220 */ /* 0x000fe20000410000 */
[----:B------:R-:W-:Y:S01]  /*1080*/  SHF.L.U32 R70, R173, 0x10, RZ ;  /* 0x00000010ad467819 */ /* 0x000fe200000006ff */
[----:B------:R-:W-:Y:S01]  /*1090*/  FADD.FTZ R141, R62, R141 ;  /* 0x0000008d3e8d7221 */ /* 0x000fe20000010000 */
[-C--:B------:R-:W-:Y:S01]  /*10a0*/  FFMA.FTZ R142, R71, R62.reuse, R142 ;  /* 0x0000003e478e7223 */ /* 0x080fe2000001008e */
[----:B------:R-:W-:Y:S01]  /*10b0*/  FMUL.FTZ R74, R30, R62 ;  /* 0x0000003e1e4a7220 */ /* 0x000fe20000410000 */
[----:B------:R-:W-:Y:S01]  /*10c0*/  FADD.FTZ R151, R72, R151 ;  /* 0x0000009748977221 */ /* 0x000fe20000010000 */
[-C--:B------:R-:W-:Y:S01]  /*10d0*/  FFMA.FTZ R152, R73, R72.reuse, R152 ;  /* 0x0000004849987223 */ /* 0x080fe20000010098 */
        /* <DEDUP_REMOVED lines=9> */
[----:B------:R-:W-:Y:S01]  /*1170*/  FFMA.FTZ R166, R0, R59, RZ ;  /* 0x0000003b00a67223 */ /* 0x000fe200000100ff */
[----:B------:R-:W-:Y:S01]  /*1180*/  PRMT R200, R58, 0x7632, R200 ;  /* 0x000076323ac87816 */ /* 0x000fe200000000c8 */
[----:B------:R-:W-:Y:S01]  /*1190*/  FMUL.FTZ R79, R168, R79 ;  /* 0x0000004fa84f7220 */ /* 0x000fe20000410000 */
[----:B------:R-:W-:Y:S01]  /*11a0*/  SHF.L.U32 R178, R58, 0x10, RZ ;  /* 0x000000103ab27819 */ /* 0x000fe200000006ff */
[----:B------:R-:W-:Y:S01]  /*11b0*/  FMUL.FTZ R58, R34, R172 ;  /* 0x000000ac223a7220 */ /* 0x000fe20000410000 */
[----:B------:R-:W-:Y:S01]  /*11c0*/  SHF.L.U32 R170, R170, 0x10, RZ ;  /* 0x00000010aaaa7819 */ /* 0x000fe200000006ff */
[C---:B------:R-:W-:Y:S01]  /*11d0*/  FMUL.FTZ R77, R168.reuse, R77 ;  /* 0x0000004da84d7220 */ /* 0x040fe20000410000 */
[----:B------:R-:W-:Y:S01]  /*11e0*/  FADD.FTZ R211, R211, R72 ;  /* 0x00000048d3d37221 */ /* 0x000fe20000010000 */
[----:B------:R-:W-:Y:S01]  /*11f0*/  FFMA.FTZ R166, R73, R72, R166 ;  /* 0x0000004849a67223 */ /* 0x000fe200000100a6 */
[----:B------:R-:W-:Y:S01]  /*1200*/  FMUL.FTZ R69, R168, R75 ;  /* 0x0000004ba8457220 */ /* 0x000fe20000410000 */
        /* <DEDUP_REMOVED lines=16> */
[----:B------:R-:W-:Y:S02]  /*1310*/  FMUL.FTZ R75, R168, R209 ;  /* 0x000000d1a84b7220 */ /* 0x000fe40000410000 */
[----:B------:R-:W-:Y:S01]  /*1320*/  FADD.FTZ R211, R211, R66 ;  /* 0x00000042d3d37221 */ /* 0x000fe20000010000 */
[----:B------:R-:W-:Y:S01]  /*1330*/  FFMA.FTZ R170, R77, R66, R170 ;  /* 0x000000424daa7223 */ /* 0x000fe200000100aa */
[----:B------:R-:W-:Y:S01]  /*1340*/  FADD.FTZ R139, R64, R139 ;  /* 0x0000008b408b7221 */ /* 0x000fe20000010000 */
[-C--:B------:R-:W-:Y:S01]  /*1350*/  FFMA.FTZ R140, R75, R64.reuse, R140 ;  /* 0x000000404b8c7223 */ /* 0x080fe2000001008c */
[----:B------:R-:W-:Y:S01]  /*1360*/  FMUL.FTZ R82, R168, R205 ;  /* 0x000000cda8527220 */ /* 0x000fe20000410000 */
[----:B------:R-:W-:Y:S01]  /*1370*/  FMUL.FTZ R64, R31, R64 ;  /* 0x000000401f407220 */ /* 0x000fe20000410000 */
[----:B------:R-:W-:Y:S01]  /*1380*/  SHF.L.U32 R205, R68, 0x10, RZ ;  /* 0x0000001044cd7819 */ /* 0x000fe200000006ff */
[----:B------:R-:W-:Y:S01]  /*1390*/  FADD.FTZ R211, R211, R74 ;  /* 0x0000004ad3d37221 */ /* 0x000fe20000010000 */
[----:B------:R-:W-:Y:S01]  /*13a0*/  FADD.FTZ R153, R182, R153 ;  /* 0x00000099b6997221 */ /* 0x000fe20000010000 */
[----:B------:R-:W-:Y:S01]  /*13b0*/  FFMA.FTZ R157, R0, R182, R157 ;  /* 0x000000b6009d7223 */ /* 0x000fe2000001009d */
[----:B------:R-:W-:Y:S01]  /*13c0*/  FFMA.FTZ R68, R71, R74, R170 ;  /* 0x0000004a47447223 */ /* 0x000fe200000100aa */
[----:B------:R-:W-:Y:S01]  /*13d0*/  SHF.L.U32 R182, R180, 0x10, RZ ;  /* 0x00000010b4b67819 */ /* 0x000fe200000006ff */
[----:B------:R-:W-:Y:S01]  /*13e0*/  FMUL.FTZ R83, R24, R191 ;  /* 0x000000bf18537220 */ /* 0x000fe20000410000 */
[----:B------:R-:W-:-:S02]  /*13f0*/  SHF.L.U32 R190, R190, 0x10, RZ ;  /* 0x00000010bebe7819 */ /* 0x000fc400000006ff */
[----:B------:R-:W-:Y:S01]  /*1400*/  SHF.L.U32 R180, R174, 0x10, RZ ;  /* 0x00000010aeb47819 */ /* 0x000fe200000006ff */
[----:B------:R-:W-:Y:S01]  /*1410*/  FADD.FTZ R174, R211, R64 ;  /* 0x00000040d3ae7221 */ /* 0x000fe20000010000 */
[----:B------:R-:W-:Y:S01]  /*1420*/  FFMA.FTZ R213, R75, R64, R68 ;  /* 0x000000404bd57223 */ /* 0x000fe20000010044 */
[----:B------:R-:W-:Y:S01]  /*1430*/  FMUL.FTZ R170, R25, R190 ;  /* 0x000000be19aa7220 */ /* 0x000fe20000410000 */
[----:B------:R-:W-:Y:S01]  /*1440*/  FADD.FTZ R149, R172, R149 ;  /* 0x00000095ac957221 */ /* 0x000fe20000010000 */
[----:B------:R-:W-:Y:S01]  /*1450*/  FADD.FTZ R211, R174, R83 ;  /* 0x00000053aed37221 */ /* 0x000fe20000010000 */
[----:B------:R-:W-:Y:S01]  /*1460*/  FFMA.FTZ R150, R57, R172, R150 ;  /* 0x000000ac39967223 */ /* 0x000fe20000010096 */
        /* <DEDUP_REMOVED lines=33> */
[----:B------:R-:W-:-:S02]  /*1680*/  IMAD.U32 R209, R186, 0x10000, RZ ;  /* 0x00010000bad17824 */ /* 0x000fc400078e00ff */
[----:B------:R-:W-:Y:S01]  /*1690*/  FADD.FTZ R135, R178, R135 ;  /* 0x00000087b2877221 */ /* 0x000fe20000010000 */
[-C--:B------:R-:W-:Y:S01]  /*16a0*/  FFMA.FTZ R107, R166, R178.reuse, R107 ;  /* 0x000000b2a66b7223 */ /* 0x080fe2000001006b */
[----:B------:R-:W-:Y:S01]  /*16b0*/  FMUL.FTZ R187, R4, R178 ;  /* 0x000000b204bb7220 */ /* 0x000fe20000410000 */
[----:B------:R-:W-:Y:S01]  /*16c0*/  FMUL.FTZ R163, R168, R163 ;  /* 0x000000a3a8a37220 */ /* 0x000fe20000410000 */
        /* <DEDUP_REMOVED lines=30> */
[----:B------:R-:W-:-:S03]  /*18b0*/  FFMA.FTZ R199, R161, R178, R68 ;  /* 0x000000b2a1c77223 */ /* 0x000fc60000010044 */
[----:B------:R-:W-:Y:S01]  /*18c0*/  FADD.FTZ R207, R184, R185 ;  /* 0x000000b9b8cf7221 */ /* 0x000fe20000010000 */
[----:B------:R-:W-:Y:S01]  /*18d0*/  FFMA.FTZ R68, R86, R185, R199 ;  /* 0x000000b956447223 */ /* 0x000fe200000100c7 */
[----:B------:R-:W-:Y:S01]  /*18e0*/  FADD.FTZ R119, R188, R119 ;  /* 0x00000077bc777221 */ /* 0x000fe20000010000 */
[----:B------:R-:W-:Y:S01]  /*18f0*/  FFMA.FTZ R95, R82, R188, R95 ;  /* 0x000000bc525f7223 */ /* 0x000fe2000001005f */
[----:B------:R-:W-:Y:S01]  /*1900*/  SHF.L.U32 R201, R162, 0x10, RZ ;  /* 0x00000010a2c97819 */ /* 0x000fe200000006ff */
[----:B------:R-:W-:Y:S01]  /*1910*/  FMUL.FTZ R189, R14, R160 ;  /* 0x000000a00ebd7220 */ /* 0x000fe20000410000 */
[----:B------:R-:W-:Y:S01]  /*1920*/  FADD.FTZ R188, R207, R182 ;  /* 0x000000b6cfbc7221 */ /* 0x000fe20000010000 */
[C---:B------:R-:W-:Y:S01]  /*1930*/  FMUL.FTZ R164, R168.reuse, R195 ;  /* 0x000000c3a8a47220 */ /* 0x040fe20000410000 */
        /* <DEDUP_REMOVED lines=8> */
[----:B------:R-:W-:Y:S01]  /*19c0*/  SHF.L.U32 R195, R192, 0x10, RZ ;  /* 0x00000010c0c37819 */ /* 0x000fe200000006ff */
[----:B------:R-:W-:Y:S01]  /*19d0*/  FADD.FTZ R110, R190, R110 ;  /* 0x0000006ebe6e7221 */ /* 0x000fe20000010000 */
[----:B------:R-:W-:Y:S01]  /*19e0*/  FFMA.FTZ R2, R177, R190, R2 ;  /* 0x000000beb1027223 */ /* 0x000fe20000010002 */
[----:B------:R-:W-:Y:S01]  /*19f0*/  FMUL.FTZ R162, R168, R197 ;  /* 0x000000c5a8a27220 */ /* 0x000fe20000410000 */
[----:B------:R-:W-:Y:S01]  /*1a00*/  FMUL.FTZ R191, R8, R194 ;  /* 0x000000c208bf7220 */ /* 0x000fe20000410000 */
[----:B------:R-:W-:Y:S01]  /*1a10*/  FADD.FTZ R190, R81, R184 ;  /* 0x000000b851be7221 */ /* 0x000fe20000010000 */
[----:B------:R-:W-:Y:S01]  /*1a20*/  SHF.L.U32 R197, R196, 0x10, RZ ;  /* 0x00000010c4c57819 */ /* 0x000fe200000006ff */
[----:B------:R-:W-:Y:S01]  /*1a30*/  FFMA.FTZ R199, R85, R184, R68 ;  /* 0x000000b855c77223 */ /* 0x000fe20000010044 */
[----:B------:R-:W-:Y:S01]  /*1a40*/  FMUL.FTZ R63, R168, R63 ;  /* 0x0000003fa83f7220 */ /* 0x000fe20000410000 */
[----:B------:R-:W-:Y:S01]  /*1a50*/  FMUL.FTZ R188, R9, R195 ;  /* 0x000000c309bc7220 */ /* 0x000fe20000410000 */
[----:B------:R-:W-:Y:S01]  /*1a60*/  FADD.FTZ R81, R190, R191 ;  /* 0x000000bfbe517221 */ /* 0x000fe20000010000 */
[----:B------:R-:W-:Y:S01]  /*1a70*/  FADD.FTZ R131, R194, R131 ;  /* 0x00000083c2837221 */ /* 0x000fe20000010000 */
[----:B------:R-:W-:Y:S01]  /*1a80*/  FFMA.FTZ R103, R162, R194, R103 ;  /* 0x000000c2a2677223 */ /* 0x000fe20000010067 */
[----:B------:R-:W-:Y:S01]  /*1a90*/  FMUL.FTZ R61, R168, R61 ;  /* 0x0000003da83d7220 */ /* 0x000fe20000410000 */
[----:B------:R-:W-:Y:S01]  /*1aa0*/  FFMA.FTZ R68, R162, R191, R199 ;  /* 0x000000bfa2447223 */ /* 0x000fe200000100c7 */
[----:B------:R-:W-:Y:S01]  /*1ab0*/  FADD.FTZ R129, R160, R129 ;  /* 0x00000081a0817221 */ /* 0x000fe20000010000 */
[----:B------:R-:W-:Y:S01]  /*1ac0*/  FFMA.FTZ R101, R164, R160, R101 ;  /* 0x000000a0a4657223 */ /* 0x000fe20000010065 */
[----:B------:R-:W-:Y:S01]  /*1ad0*/  FADD.FTZ R194, R197, R132 ;  /* 0x00000084c5c27221 */ /* 0x000fe20000010000 */
[----:B------:R-:W-:Y:S01]  /*1ae0*/  FMUL.FTZ R160, R168, R193 ;  /* 0x000000c1a8a07220 */ /* 0x000fe20000410000 */
[----:B------:R-:W-:Y:S01]  /*1af0*/  FFMA.FTZ R132, R63, R197, R104 ;  /* 0x000000c53f847223 */ /* 0x000fe20000010068 */
[----:B------:R-:W-:Y:S01]  /*1b00*/  FMUL.FTZ R193, R10, R198 ;  /* 0x000000c60ac17220 */ /* 0x000fe20000410000 */
[----:B------:R-:W-:Y:S01]  /*1b10*/  FADD.FTZ R104, R81, R188 ;  /* 0x000000bc51687221 */ /* 0x000fe20000010000 */
[----:B------:R-:W-:Y:S01]  /*1b20*/  FFMA.FTZ R81, R61, R188, R68 ;  /* 0x000000bc3d517223 */ /* 0x000fe20000010044 */
[----:B------:R-:W-:Y:S01]  /*1b30*/  FADD.FTZ R130, R195, R130 ;  /* 0x00000082c3827221 */ /* 0x000fe20000010000 */
[----:B------:R-:W-:Y:S01]  /*1b40*/  FFMA.FTZ R102, R61, R195, R102 ;  /* 0x000000c33d667223 */ /* 0x000fe20000010066 */
[----:B------:R-:W-:Y:S01]  /*1b50*/  FMUL.FTZ R190, R11, R197 ;  /* 0x000000c50bbe7220 */ /* 0x000fe20000410000 */
[----:B------:R-:W-:Y:S01]  /*1b60*/  FADD.FTZ R195, R104, R193 ;  /* 0x000000c168c37221 */ /* 0x000fe20000010000 */
[----:B------:R-:W-:Y:S01]  /*1b70*/  FFMA.FTZ R68, R160, R193, R81 ;  /* 0x000000c1a0447223 */ /* 0x000fe20000010051 */
[----:B------:R-:W-:-:S02]  /*1b80*/  SHF.L.U32 R203, R200, 0x10, RZ ;  /* 0x00000010c8cb7819 */ /* 0x000fc400000006ff */
[----:B------:R-:W-:Y:S01]  /*1b90*/  FADD.FTZ R104, R195, R190 ;  /* 0x000000bec3687221 */ /* 0x000fe20000010000 */
[----:B------:R-:W-:Y:S01]  /*1ba0*/  FFMA.FTZ R81, R63, R190, R68 ;  /* 0x000000be3f517223 */ /* 0x000fe20000010044 */
[-C--:B------:R-:W-:Y:S01]  /*1bb0*/  FFMA.FTZ R196, R186, R56.reuse, R109 ;  /* 0x00000038bac47223 */ /* 0x080fe2000001006d */
[----:B------:R-:W-:Y:S01]  /*1bc0*/  FMUL.FTZ R192, R5, R203 ;  /* 0x000000cb05c07220 */ /* 0x000fe20000410000 */
[----:B------:R-:W-:Y:S01]  /*1bd0*/  FADD.FTZ R109, R104, R187 ;  /* 0x000000bb686d7221 */ /* 0x000fe20000010000 */
[----:B------:R-:W-:Y:S01]  /*1be0*/  FMUL.FTZ R65, R168, R65 ;  /* 0x00000041a8417220 */ /* 0x000fe20000410000 */
[----:B------:R-:W-:Y:S01]  /*1bf0*/  FFMA.FTZ R68, R166, R187, R81 ;  /* 0x000000bba6447223 */ /* 0x000fe20000010051 */
[----:B------:R-:W-:Y:S01]  /*1c00*/  FMUL.FTZ R81, R6, R56 ;  /* 0x0000003806517220 */ /* 0x000fe20000410000 */
[----:B------:R-:W-:Y:S02]  /*1c10*/  FADD.FTZ R104, R109, R192 ;  /* 0x000000c06d687221 */ /* 0x000fe40000010000 */
        /* <DEDUP_REMOVED lines=37> */
[----:B------:R0:W1:Y:S04]  /*1e70*/  SHFL.BFLY PT, R198, R201, 0x10, 0x1f ;  /* 0x0e001f00c9c67f89 */ /* 0x00006800000e0000 */
[----:B------:R0:W2:Y:S02]  /*1e80*/  SHFL.BFLY PT, R204, R195, 0x10, 0x1f ;  /* 0x0e001f00c3cc7f89 */ /* 0x0000a400000e0000 */
.L_x_824:
        /* <DEDUP_REMOVED lines=42> */
[----:B------:R-:W-:Y:S01]  /*2130*/  FADD.FTZ R61, R74, -R71 ;  /* 0x800000474a3d7221 */ /* 0x000fe20000010000 */
[----:B------:R-:W-:Y:S01]  /*2140*/  FADD.FTZ R83, R83, -R62 ;  /* 0x8000003e53537221 */ /* 0x000fe20000010000 */
[----:B------:R-:W-:Y:S01]  /*2150*/  FADD.FTZ R203, R56, -R203 ;  /* 0x800000cb38cb7221 */ /* 0x000fe20000010000 */
[C---:B-----5:R-:W-:Y:S01]  /*2160*/  @P0 SHF.L.U32 R56, R127.reuse, 0x10, RZ ;  /* 0x000000107f380819 */ /* 0x060fe200000006ff */
[C---:B------:R-:W-:Y:S01]  /*2170*/  FMUL.FTZ R62, R168.reuse, R59 ;  /* 0x0000003ba83e7220 */ /* 0x040fe20000410000 */
[----:B------:R-:W-:Y:S01]  /*2180*/  FMUL.FTZ R59, R168, R61 ;  /* 0x0000003da83b7220 */ /* 0x000fe20000410000 */
[----:B------:R-:W-:Y:S01]  /*2190*/  FADD.FTZ R75, R64, -R75 ;  /* 0x8000004b404b7221 */ /* 0x000fe20000010000 */
[----:B------:R-:W-:Y:S01]  /*21a0*/  FADD.FTZ R69, R60, -R69 ;  /* 0x800000453c457221 */ /* 0x000fe20000010000 */
[----:B------:R-:W-:Y:S01]  /*21b0*/  @P0 PRMT R64, R127, 0x7632, R64 ;  /* 0x000076327f400816 */ /* 0x000fe20000000040 */
[----:B------:R-:W-:Y:S01]  /*21c0*/  FADD.FTZ R57, R58, -R57 ;  /* 0x800000393a397221 */ /* 0x000fe20000010000 */
[----:B------:R-:W-:Y:S01]  /*21d0*/  @P0 PRMT R60, R126, 0x7632, R60 ;  /* 0x000076327e3c0816 */ /* 0x000fe2000000003c */
[--C-:B------:R-:W-:Y:S01]  /*21e0*/  @P0 FADD.FTZ R59, R59, R56.reuse ;  /* 0x000000383b3b0221 */ /* 0x100fe20000010000 */
[----:B------:R-:W-:Y:S01]  /*21f0*/  @P0 PRMT R56, R125, 0x7632, R56 ;  /* 0x000076327d380816 */ /* 0x000fe20000000038 */
[----:B------:R-:W-:Y:S01]  /*2200*/  FADD.FTZ R79, R70, -R79 ;  /* 0x8000004f464f7221 */ /* 0x000fe20000010000 */
[----:B------:R-:W-:Y:S01]  /*2210*/  @P0 SHF.L.U32 R61, R64, 0x10, RZ ;  /* 0x00000010403d0819 */ /* 0x000fe200000006ff */
[----:B------:R-:W-:Y:S01]  /*2220*/  FMUL.FTZ R70, R168, R57 ;  /* 0x00000039a8467220 */ /* 0x000fe20000410000 */
[----:B------:R-:W-:Y:S01]  /*2230*/  @P0 SHF.L.U32 R64, R60, 0x10, RZ ;  /* 0x000000103c400819 */ /* 0x000fe200000006ff */
[----:B------:R-:W-:Y:S01]  /*2240*/  FADD.FTZ R73, R72, -R73 ;  /* 0x8000004948497221 */ /* 0x000fe20000010000 */
[----:B------:R-:W-:Y:S01]  /*2250*/  FMUL.FTZ R58, R168, R69 ;  /* 0x00000045a83a7220 */ /* 0x000fe20000410000 */
[----:B------:R-:W-:Y:S01]  /*2260*/  @P0 IMAD.U32 R57, R126, 0x10000, RZ ;  /* 0x000100007e390824 */ /* 0x000fe200078e00ff */
[----:B------:R-:W-:Y:S01]  /*2270*/  @P0 SHF.L.U32 R60, R56, 0x10, RZ ;  /* 0x00000010383c0819 */ /* 0x000fe200000006ff */
[----:B------:R-:W-:Y:S01]  /*2280*/  FADD.FTZ R77, R66, -R77 ;  /* 0x8000004d424d7221 */ /* 0x000fe20000010000 */
[----:B------:R-:W-:Y:S01]  /*2290*/  FMUL.FTZ R71, R168, R79 ;  /* 0x0000004fa8477220 */ /* 0x000fe20000410000 */
[----:B------:R-:W-:Y:S01]  /*22a0*/  FADD.FTZ R199, R190, -R63 ;  /* 0x8000003fbec77221 */ /* 0x000fe20000010000 */
[----:B------:R-:W-:Y:S01]  /*22b0*/  FMUL.FTZ R63, R168, R73 ;  /* 0x00000049a83f7220 */ /* 0x000fe20000410000 */
[----:B------:R-:W-:Y:S01]  /*22c0*/  @P0 FADD.FTZ R58, R58, R57 ;  /* 0x000000393a3a0221 */ /* 0x000fe20000010000 */
[----:B------:R-:W-:Y:S01]  /*22d0*/  FMUL.FTZ R73, R168, R77 ;  /* 0x0000004da8497220 */ /* 0x000fe20000410000 */
[----:B------:R-:W-:Y:S01]  /*22e0*/  @P0 SHF.L.U32 R57, R124, 0x10, RZ ;  /* 0x000000107c390819 */ /* 0x000fe200000006ff */
[--C-:B------:R-:W-:Y:S01]  /*22f0*/  @P0 FADD.FTZ R71, R71, R60.reuse ;  /* 0x0000003c47470221 */ /* 0x100fe20000010000 */
        /* <DEDUP_REMOVED lines=8> */
[----:B------:R-:W-:Y:S01]  /*2380*/  @P0 PRMT R60, R38, 0x7632, R60 ;  /* 0x00007632263c0816 */ /* 0x000fe2000000003c */
[----:B------:R-:W-:Y:S01]  /*2390*/  FMUL.FTZ R164, R168, R173 ;  /* 0x000000ada8a47220 */ /* 0x000fe20000410000 */
[----:B------:R-:W-:Y:S01]  /*23a0*/  @P0 PRMT R56, R124, 0x7632, R56 ;  /* 0x000076327c380816 */ /* 0x000fe20000000038 */
[----:B------:R-:W-:Y:S01]  /*23b0*/  FMUL.FTZ R72, R168, R75 ;  /* 0x0000004ba8487220 */ /* 0x000fe20000410000 */
[----:B------:R-:W-:Y:S01]  /*23c0*/  FADD.FTZ R65, R180, -R167 ;  /* 0x800000a7b4417221 */ /* 0x000fe20000010000 */
[----:B------:R-:W-:Y:S01]  /*23d0*/  @P0 SHF.L.U32 R60, R60, 0x10, RZ ;  /* 0x000000103c3c0819 */ /* 0x000fe200000006ff */
[----:B------:R-:W-:Y:S01]  /*23e0*/  FMUL.FTZ R167, R168, R171 ;  /* 0x000000aba8a77220 */ /* 0x000fe20000410000 */
[----:B------:R-:W-:Y:S01]  /*23f0*/  @P0 SHF.L.U32 R56, R56, 0x10, RZ ;  /* 0x0000001038380819 */ /* 0x000fe200000006ff */
[----:B------:R-:W-:Y:S01]  /*2400*/  @P0 FADD.FTZ R164, R164, R57 ;  /* 0x00000039a4a40221 */ /* 0x000fe20000010000 */
[----:B------:R-:W-:Y:S01]  /*2410*/  FADD.FTZ R165, R165, -R76 ;  /* 0x8000004ca5a57221 */ /* 0x000fe20000010000 */
[----:B------:R-:W-:Y:S01]  /*2420*/  @P0 FADD.FTZ R72, R72, R61 ;  /* 0x0000003d48480221 */ /* 0x000fe20000010000 */
[----:B------:R-:W-:Y:S01]  /*2430*/  @P0 PRMT R57, R37, 0x7632, R57 ;  /* 0x0000763225390816 */ /* 0x000fe20000000039 */
[----:B------:R-:W-:Y:S01]  /*2440*/  FADD.FTZ R175, R172, -R175 ;  /* 0x800000afacaf7221 */ /* 0x000fe20000010000 */
[----:B------:R-:W-:Y:S01]  /*2450*/  @P0 SHF.L.U32 R61, R125, 0x10, RZ ;  /* 0x000000107d3d0819 */ /* 0x000fe200000006ff */
[----:B------:R-:W-:Y:S01]  /*2460*/  FADD.FTZ R191, R191, -R162 ;  /* 0x800000a2bfbf7221 */ /* 0x000fe20000010000 */
[----:B------:R-:W-:Y:S01]  /*2470*/  @P0 FADD.FTZ R167, R167, R60 ;  /* 0x0000003ca7a70221 */ /* 0x000fe20000010000 */
[----:B------:R-:W-:Y:S01]  /*2480*/  FADD.FTZ R179, R179, -R80 ;  /* 0x80000050b3b37221 */ /* 0x000fe20000010000 */
[C---:B------:R-:W-:Y:S01]  /*2490*/  FMUL.FTZ R162, R168.reuse, R165 ;  /* 0x000000a5a8a27220 */ /* 0x040fe20000410000 */
[--C-:B------:R-:W-:Y:S01]  /*24a0*/  @P0 FADD.FTZ R63, R63, R56.reuse ;  /* 0x000000383f3f0221 */ /* 0x100fe20000010000 */
[----:B------:R-:W-:Y:S01]  /*24b0*/  @P0 SHF.L.U32 R60, R57, 0x10, RZ ;  /* 0x00000010393c0819 */ /* 0x000fe200000006ff */
[----:B------:R-:W-:Y:S01]  /*24c0*/  FMUL.FTZ R165, R168, R175 ;  /* 0x000000afa8a57220 */ /* 0x000fe20000410000 */
[----:B------:R-:W-:Y:S01]  /*24d0*/  @P0 PRMT R56, R36, 0x7632, R56 ;  /* 0x0000763224380816 */ /* 0x000fe20000000038 */
[----:B------:R-:W-:Y:S01]  /*24e0*/  FADD.FTZ R177, R170, -R177 ;  /* 0x800000b1aab17221 */ /* 0x000fe20000010000 */
[----:B------:R-:W-:Y:S01]  /*24f0*/  @P0 FADD.FTZ R70, R70, R61 ;  /* 0x0000003d46460221 */ /* 0x000fe20000010000 */
[----:B------:R-:W-:Y:S01]  /*2500*/  FADD.FTZ R187, R187, -R166 ;  /* 0x800000a6bbbb7221 */ /* 0x000fe20000010000 */
[----:B------:R-:W-:Y:S01]  /*2510*/  @P0 SHF.L.U32 R61, R39, 0x10, RZ ;  /* 0x00000010273d0819 */ /* 0x000fe200000006ff */
[----:B------:R-:W-:Y:S01]  /*2520*/  FMUL.FTZ R166, R168, R179 ;  /* 0x000000b3a8a67220 */ /* 0x000fe20000410000 */
[----:B------:R-:W-:Y:S01]  /*2530*/  FADD.FTZ R67, R176, -R163 ;  /* 0x800000a3b0437221 */ /* 0x000fe20000010000 */
[----:B------:R-:W-:Y:S01]  /*2540*/  FADD.FTZ R193, R193, -R160 ;  /* 0x800000a0c1c17221 */ /* 0x000fe20000010000 */
[----:B------:R-:W-:Y:S01]  /*2550*/  @P0 SHF.L.U32 R57, R36, 0x10, RZ ;  /* 0x0000001024390819 */ /* 0x000fe200000006ff */
[--C-:B------:R-:W-:Y:S01]  /*2560*/  @P0 FADD.FTZ R165, R165, R60.reuse ;  /* 0x0000003ca5a50221 */ /* 0x100fe20000010000 */
[C---:B------:R-:W-:Y:S01]  /*2570*/  FMUL.FTZ R160, R168.reuse, R83 ;  /* 0x00000053a8a07220 */ /* 0x040fe20000410000 */
[----:B------:R-:W-:Y:S01]  /*2580*/  FMUL.FTZ R163, R168, R177 ;  /* 0x000000b1a8a37220 */ /* 0x000fe20000410000 */
[----:B------:R-:W-:Y:S01]  /*2590*/  @P0 IMAD.U32 R56, R56, 0x10000, RZ ;  /* 0x0001000038380824 */ /* 0x000fe200078e00ff */
[----:B------:R-:W-:Y:S01]  /*25a0*/  @P0 PRMT R60, R43, 0x7632, R60 ;  /* 0x000076322b3c0816 */ /* 0x000fe2000000003c */
[----:B------:R-:W-:Y:S01]  /*25b0*/  FADD.FTZ R87, R185, -R86 ;  /* 0x80000056b9577221 */ /* 0x000fe20000010000 */
[----:B------:R-:W-:Y:S01]  /*25c0*/  @P0 FADD.FTZ R166, R166, R61 ;  /* 0x0000003da6a60221 */ /* 0x000fe20000010000 */
[----:B------:R-:W-:Y:S01]  /*25d0*/  FMUL.FTZ R171, R168, R65 ;  /* 0x00000041a8ab7220 */ /* 0x000fe20000410000 */
[----:B------:R-:W-:Y:S01]  /*25e0*/  @P0 SHF.L.U32 R61, R37, 0x10, RZ ;  /* 0x00000010253d0819 */ /* 0x000fe200000006ff */
[----:B------:R-:W-:Y:S01]  /*25f0*/  @P0 FADD.FTZ R160, R160, R57 ;  /* 0x00000039a0a00221 */ /* 0x000fe20000010000 */
[--C-:B------:R-:W-:Y:S01]  /*2600*/  @P0 FADD.FTZ R163, R163, R56.reuse ;  /* 0x00000038a3a30221 */ /* 0x100fe20000010000 */
[----:B------:R-:W-:Y:S01]  /*2610*/  @P0 SHF.L.U32 R65, R60, 0x10, RZ ;  /* 0x000000103c410819 */ /* 0x000fe200000006ff */
[----:B------:R-:W-:Y:S01]  /*2620*/  FADD.FTZ R161, R178, -R161 ;  /* 0x800000a1b2a17221 */ /* 0x000fe20000010000 */
[----:B------:R-:W-:Y:S01]  /*2630*/  @P0 PRMT R57, R42, 0x7632, R57 ;  /* 0x000076322a390816 */ /* 0x000fe20000000039 */
[----:B------:R-:W-:Y:S01]  /*2640*/  FADD.FTZ R195, R182, -R195 ;  /* 0x800000c3b6c37221 */ /* 0x000fe20000010000 */
[----:B------:R-:W-:Y:S01]  /*2650*/  @P0 PRMT R56, R41, 0x7632, R56 ;  /* 0x0000763229380816 */ /* 0x000fe20000000038 */
[----:B------:R-:W-:Y:S01]  /*2660*/  FMUL.FTZ R87, R168, R87 ;  /* 0x00000057a8577220 */ /* 0x000fe20000410000 */
[----:B------:R-:W-:Y:S01]  /*2670*/  @P0 SHF.L.U32 R60, R42, 0x10, RZ ;  /* 0x000000102a3c0819 */ /* 0x000fe200000006ff */
[----:B------:R-:W-:Y:S01]  /*2680*/  @P0 FADD.FTZ R162, R162, R61 ;  /* 0x0000003da2a20221 */ /* 0x000fe20000010000 */
[----:B------:R-:W-:Y:S01]  /*2690*/  FADD.FTZ R183, R183, -R84 ;  /* 0x80000054b7b77221 */ /* 0x000fe20000010000 */
[----:B------:R-:W-:Y:S01]  /*26a0*/  FADD.FTZ R185, R184, -R85 ;  /* 0x80000055b8b97221 */ /* 0x000fe20000010000 */
[----:B------:R-:W-:Y:S01]  /*26b0*/  @P0 SHF.L.U32 R61, R57, 0x10, RZ ;  /* 0x00000010393d0819 */ /* 0x000fe200000006ff */
[----:B------:R-:W-:Y:S01]  /*26c0*/  FMUL.FTZ R85, R168, R161 ;  /* 0x000000a1a8557220 */ /* 0x000fe20000410000 */
[----:B------:R-:W-:Y:S01]  /*26d0*/  @P0 SHF.L.U32 R56, R56, 0x10, RZ ;  /* 0x0000001038380819 */ /* 0x000fe200000006ff */
[C---:B------:R-:W-:Y:S01]  /*26e0*/  FMUL.FTZ R84, R168.reuse, R195 ;  /* 0x000000c3a8547220 */ /* 0x040fe20000410000 */
[----:B------:R-:W-:Y:S01]  /*26f0*/  @P0 FADD.FTZ R87, R87, R60 ;  /* 0x0000003c57570221 */ /* 0x000fe20000010000 */
[----:B------:R-:W-:Y:S01]  /*2700*/  @P0 FADD.FTZ R171, R171, R64 ;  /* 0x00000040abab0221 */ /* 0x000fe20000010000 */
[----:B------:R-:W-:Y:S01]  /*2710*/  @P0 PRMT R60, R47, 0x7632, R60 ;  /* 0x000076322f3c0816 */ /* 0x000fe2000000003c */
[----:B------:R-:W-:Y:S01]  /*2720*/  FMUL.FTZ R161, R168, R189 ;  /* 0x000000bda8a17220 */ /* 0x000fe20000410000 */
[----:B------:R-:W-:Y:S01]  /*2730*/  @P0 SHF.L.U32 R64, R43, 0x10, RZ ;  /* 0x000000102b400819 */ /* 0x000fe200000006ff */
[----:B------:R-:W-:Y:S01]  /*2740*/  @P0 FADD.FTZ R84, R84, R61 ;  /* 0x0000003d54540221 */ /* 0x000fe20000010000 */
[----:B------:R-:W-:Y:S01]  /*2750*/  @P0 FADD.FTZ R85, R85, R56 ;  /* 0x0000003855550221 */ /* 0x000fe20000010000 */
[----:B------:R-:W-:Y:S01]  /*2760*/  FADD.FTZ R81, R81, -R186 ;  /* 0x800000ba51517221 */ /* 0x000fe20000010000 */
[----:B------:R-:W-:Y:S01]  /*2770*/  @P0 PRMT R56, R40, 0x7632, R56 ;  /* 0x0000763228380816 */ /* 0x000fe20000000038 */
[----:B------:R-:W-:Y:S01]  /*2780*/  FMUL.FTZ R79, R168, R187 ;  /* 0x000000bba84f7220 */ /* 0x000fe20000410000 */
[----:B------:R-:W-:Y:S01]  /*2790*/  @P0 SHF.L.U32 R61, R60, 0x10, RZ ;  /* 0x000000103c3d0819 */ /* 0x000fe200000006ff */
[----:B------:R-:W-:Y:S01]  /*27a0*/  @P0 FADD.FTZ R161, R161, R64 ;  /* 0x00000040a1a10221 */ /* 0x000fe20000010000 */
        /* <DEDUP_REMOVED lines=8> */
[C---:B------:R-:W-:Y:S01]  /*2830*/  FMUL.FTZ R86, R168.reuse, R185 ;  /* 0x000000b9a8567220 */ /* 0x040fe20000410000 */
[--C-:B------:R-:W-:Y:S01]  /*2840*/  @P0 FADD.FTZ R79, R79, R60.reuse ;  /* 0x0000003c4f4f0221 */ /* 0x100fe20000010000 */
[----:B------:R-:W-:Y:S01]  /*2850*/  @P0 PRMT R60, R45, 0x7632, R60 ;  /* 0x000076322d3c0816 */ /* 0x000fe2000000003c */
[----:B------:R-:W-:Y:S01]  /*2860*/  @P0 FADD.FTZ R81, R81, R64 ;  /* 0x0000004051510221 */ /* 0x000fe20000010000 */
[----:B------:R-:W-:Y:S01]  /*2870*/  FMUL.FTZ R77, R168, R193 ;  /* 0x000000c1a84d7220 */ /* 0x000fe20000410000 */
[----:B------:R-:W-:Y:S01]  /*2880*/  @P0 FADD.FTZ R82, R82, R57 ;  /* 0x0000003952520221 */ /* 0x000fe20000010000 */
[----:B------:R-:W-:Y:S01]  /*2890*/  @P0 FADD.FTZ R83, R83, R56 ;  /* 0x0000003853530221 */ /* 0x000fe20000010000 */
[----:B------:R-:W-:-:S02]  /*28a0*/  @P0 IMAD.U32 R64, R45, 0x10000, RZ ;  /* 0x000100002d400824 */ /* 0x000fc400078e00ff */
[----:B------:R-:W-:Y:S01]  /*28b0*/  @P0 FADD.FTZ R86, R86, R65 ;  /* 0x0000004156560221 */ /* 0x000fe20000010000 */
[----:B------:R-:W-:Y:S01]  /*28c0*/  @P0 SHF.L.U32 R57, R40, 0x10, RZ ;  /* 0x0000001028390819 */ /* 0x000fe200000006ff */
[----:B------:R-:W-:Y:S01]  /*28d0*/  FMUL.FTZ R80, R168, R181 ;  /* 0x000000b5a8507220 */ /* 0x000fe20000410000 */
[----:B------:R-:W-:Y:S01]  /*28e0*/  @P0 PRMT R56, R46, 0x7632, R56 ;  /* 0x000076322e380816 */ /* 0x000fe20000000038 */
[----:B------:R-:W-:Y:S01]  /*28f0*/  FMUL.FTZ R76, R168, R199 ;  /* 0x000000c7a84c7220 */ /* 0x000fe20000410000 */
[----:B------:R-:W-:Y:S01]  /*2900*/  @P0 SHF.L.U32 R65, R60, 0x10, RZ ;  /* 0x000000103c410819 */ /* 0x000fe200000006ff */
[----:B------:R-:W-:Y:S01]  /*2910*/  @P0 FADD.FTZ R77, R77, R64 ;  /* 0x000000404d4d0221 */ /* 0x000fe20000010000 */
[----:B------:R-:W-:Y:S01]  /*2920*/  @P1 F2FP.BF16.F32.PACK_AB R64, RZ, R70 ;  /* 0x00000046ff40123e */ /* 0x000fe200000010ff */
[----:B------:R-:W-:Y:S01]  /*2930*/  FADD.FTZ R197, R188, -R197 ;  /* 0x800000c5bcc57221 */ /* 0x000fe20000010000 */
[----:B------:R-:W-:Y:S01]  /*2940*/  FADD.FTZ R201, R192, -R201 ;  /* 0x800000c9c0c97221 */ /* 0x000fe20000010000 */
[----:B------:R-:W-:Y:S01]  /*2950*/  @P0 FADD.FTZ R80, R80, R57 ;  /* 0x0000003950500221 */ /* 0x000fe20000010000 */
[----:B------:R-:W-:Y:S01]  /*2960*/  @P0 SHF.L.U32 R67, R56, 0x10, RZ ;  /* 0x0000001038430819 */ /* 0x000fe200000006ff */
[----:B------:R-:W-:Y:S01]  /*2970*/  @P0 FADD.FTZ R76, R76, R65 ;  /* 0x000000414c4c0221 */ /* 0x000fe20000010000 */
[----:B------:R-:W0:Y:S01]  /*2980*/  @P1 LDC.64 R56, c[0x0][0x308] ;  /* 0x0000c200ff381b82 */ /* 0x000e220000000a00 */
[----:B------:R-:W-:Y:S01]  /*2990*/  @P1 F2FP.BF16.F32.PACK_AB R65, RZ, R71 ;  /* 0x00000047ff41123e */ /* 0x000fe200000010ff */
[----:B------:R-:W-:Y:S01]  /*29a0*/  FMUL.FTZ R69, R168, R191 ;  /* 0x000000bfa8457220 */ /* 0x000fe20000410000 */
[----:B------:R-:W-:Y:S01]  /*29b0*/  @P1 PRMT R49, R64, 0x7610, R49 ;  /* 0x0000761040311816 */ /* 0x000fe20000000031 */
[C---:B------:R-:W-:Y:S01]  /*29c0*/  FMUL.FTZ R0, R168.reuse, R197 ;  /* 0x000000c5a8007220 */ /* 0x040fe20000410000 */
[C---:B------:R-:W-:Y:S01]  /*29d0*/  FMUL.FTZ R78, R168.reuse, R201 ;  /* 0x000000c9a84e7220 */ /* 0x040fe20000410000 */
[----:B------:R-:W-:Y:S01]  /*29e0*/  FMUL.FTZ R168, R168, R203 ;  /* 0x000000cba8a87220 */ /* 0x000fe20000410000 */
[----:B------:R-:W-:-:S02]  /*29f0*/  @P1 PRMT R49, R49, 0x5410, R65 ;  /* 0x0000541031311816 */ /* 0x000fc40000000041 */
[----:B------:R-:W1:Y:S01]  /*2a00*/  LDC.64 R64, c[0x0][0x2f8] ;  /* 0x0000be00ff407b82 */ /* 0x000e620000000a00 */
[--C-:B------:R-:W-:Y:S01]  /*2a10*/  @P0 FADD.FTZ R168, R168, R61.reuse ;  /* 0x0000003da8a80221 */ /* 0x100fe20000010000 */
[----:B------:R-:W-:Y:S01]  /*2a20*/  @P0 PRMT R61, R44, 0x7632, R61 ;  /* 0x000076322c3d0816 */ /* 0x000fe2000000003d */
[----:B------:R-:W-:Y:S01]  /*2a30*/  @P0 FADD.FTZ R78, R78, R67 ;  /* 0x000000434e4e0221 */ /* 0x000fe20000010000 */
[----:B------:R-:W-:Y:S02]  /*2a40*/  @P0 SHF.L.U32 R60, R44, 0x10, RZ ;  /* 0x000000102c3c0819 */ /* 0x000fe400000006ff */
[----:B------:R-:W-:Y:S02]  /*2a50*/  @P0 SHF.L.U32 R61, R61, 0x10, RZ ;  /* 0x000000103d3d0819 */ /* 0x000fe400000006ff */
[----:B------:R-:W-:Y:S01]  /*2a60*/  @P1 F2FP.BF16.F32.PACK_AB R66, RZ, R58 ;  /* 0x0000003aff42123e */ /* 0x000fe200000010ff */
[----:B------:R-:W-:Y:S01]  /*2a70*/  @P0 FADD.FTZ R69, R69, R60 ;  /* 0x0000003c45450221 */ /* 0x000fe20000010000 */
[----:B------:R-:W-:Y:S01]  /*2a80*/  @P1 F2FP.BF16.F32.PACK_AB R74, RZ, R59 ;  /* 0x0000003bff4a123e */ /* 0x000fe200000010ff */
[----:B------:R-:W-:Y:S01]  /*2a90*/  @P0 FADD.FTZ R0, R0, R61 ;  /* 0x0000003d00000221 */ /* 0x000fe20000010000 */
[----:B------:R-:W-:-:S02]  /*2aa0*/  @P1 F2FP.BF16.F32.PACK_AB R60, RZ, R62 ;  /* 0x0000003eff3c123e */ /* 0x000fc400000010ff */
[----:B------:R-:W-:Y:S01]  /*2ab0*/  @P1 F2FP.BF16.F32.PACK_AB R67, RZ, R73 ;  /* 0x00000049ff43123e */ /* 0x000fe200000010ff */
[----:B0-----:R-:W-:Y:S01]  /*2ac0*/  @P1 IMAD.WIDE.U32 R56, R169, 0x10, R56 ;  /* 0x00000010a9381825 */ /* 0x001fe200078e0038 */
[----:B------:R-:W-:Y:S02]  /*2ad0*/  @P1 F2FP.BF16.F32.PACK_AB R61, RZ, R63 ;  /* 0x0000003fff3d123e */ /* 0x000fe400000010ff */
[----:B------:R-:W-:Y:S02]  /*2ae0*/  @P1 PRMT R50, R66, 0x7610, R50 ;  /* 0x0000761042321816 */ /* 0x000fe40000000032 */
[----:B------:R-:W-:Y:S02]  /*2af0*/  @P1 F2FP.BF16.F32.PACK_AB R75, RZ, R72 ;  /* 0x00000048ff4b123e */ /* 0x000fe400000010ff */
[----:B------:R-:W-:Y:S02]  /*2b00*/  @P1 PRMT R51, R74, 0x7610, R51 ;  /* 0x000076104a331816 */ /* 0x000fe40000000033 */
[----:B------:R-:W-:-:S02]  /*2b10*/  @P1 PRMT R48, R60, 0x7610, R48 ;  /* 0x000076103c301816 */ /* 0x000fc40000000030 */
[----:B------:R-:W-:Y:S02]  /*2b20*/  @P1 PRMT R50, R50, 0x5410, R67 ;  /* 0x0000541032321816 */ /* 0x000fe40000000043 */
[----:B------:R-:W-:Y:S01]  /*2b30*/  @P1 PRMT R51, R51, 0x5410, R75 ;  /* 0x0000541033331816 */ /* 0x000fe2000000004b */
[----:B------:R-:W0:Y:S01]  /*2b40*/  @P2 LDC.64 R66, c[0x0][0x300] ;  /* 0x0000c000ff422b82 */ /* 0x000e220000000a00 */
[----:B------:R-:W-:Y:S02]  /*2b50*/  @P1 PRMT R48, R48, 0x5410, R61 ;  /* 0x0000541030301816 */ /* 0x000fe4000000003d */
[----:B------:R-:W-:Y:S02]  /*2b60*/  @P2 F2FP.BF16.F32.PACK_AB R183, RZ, R59 ;  /* 0x0000003bffb7223e */ /* 0x000fe400000010ff */
[----:B------:R-:W-:Y:S01]  /*2b70*/  @P2 F2FP.BF16.F32.PACK_AB R181, RZ, R58 ;  /* 0x0000003affb5223e */ /* 0x000fe200000010ff */
[----:B------:R2:W-:Y:S01]  /*2b80*/  @P1 STG.E.128 desc[UR4][R56.64], R48 ;  /* 0x0000003038001986 */ /* 0x0005e2000c101d04 */
[----:B------:R-:W-:Y:S01]  /*2b90*/  @P2 F2FP.BF16.F32.PACK_AB R179, RZ, R70 ;  /* 0x00000046ffb3223e */ /* 0x000fe200000010ff */
[----:B------:R-:W3:Y:S01]  /*2ba0*/  @P1 LDC.64 R60, c[0x0][0x308] ;  /* 0x0000c200ff3c1b82 */ /* 0x000ee20000000a00 */
[----:B------:R-:W-:-:S02]  /*2bb0*/  @P2 F2FP.BF16.F32.PACK_AB R180, RZ, R71 ;  /* 0x00000047ffb4223e */ /* 0x000fc400000010ff */
[----:B------:R-:W-:Y:S02]  /*2bc0*/  F2FP.BF16.F32.PACK_AB R59, R72, R59 ;  /* 0x0000003b483b723e */ /* 0x000fe400000010ff */
[----:B------:R-:W-:Y:S02]  /*2bd0*/  F2FP.BF16.F32.PACK_AB R58, R73, R58 ;  /* 0x0000003a493a723e */ /* 0x000fe400000010ff */
[----:B------:R-:W-:Y:S02]  /*2be0*/  @P2 F2FP.BF16.F32.PACK_AB R177, RZ, R62 ;  /* 0x0000003effb1223e */ /* 0x000fe400000010ff */
[----:B------:R-:W-:Y:S02]  /*2bf0*/  @P1 F2FP.BF16.F32.PACK_AB R175, RZ, R166 ;  /* 0x000000a6ffaf123e */ /* 0x000fe400000010ff */
[----:B------:R-:W-:Y:S02]  /*2c00*/  @P1 F2FP.BF16.F32.PACK_AB R173, RZ, R164 ;  /* 0x000000a4ffad123e */ /* 0x000fe400000010ff */
[----:B------:R-:W-:-:S02]  /*2c10*/  @P1 F2FP.BF16.F32.PACK_AB R75, RZ, R162 ;  /* 0x000000a2ff4b123e */ /* 0x000fc400000010ff */
[----:B------:R-:W-:Y:S01]  /*2c20*/  @P1 F2FP.BF16.F32.PACK_AB R74, RZ, R160 ;  /* 0x000000a0ff4a123e */ /* 0x000fe200000010ff */
[----:B0-----:R-:W-:Y:S01]  /*2c30*/  @P2 IMAD.WIDE.U32 R66, R169, 0x10, R66 ;  /* 0x00000010a9422825 */ /* 0x001fe200078e0042 */
[----:B--2---:R-:W-:Y:S02]  /*2c40*/  F2FP.BF16.F32.PACK_AB R57, R71, R70 ;  /* 0x000000464739723e */ /* 0x004fe400000010ff */
[----:B------:R-:W-:Y:S01]  /*2c50*/  F2FP.BF16.F32.PACK_AB R56, R63, R62 ;  /* 0x0000003e3f38723e */ /* 0x000fe200000010ff */
[--C-:B-1----:R-:W-:Y:S01]  /*2c60*/  IMAD.WIDE.U32 R70, R169, 0x10, R64.reuse ;  /* 0x00000010a9467825 */ /* 0x102fe200078e0040 */
[----:B------:R-:W-:Y:S02]  /*2c70*/  @P2 F2FP.BF16.F32.PACK_AB R184, RZ, R72 ;  /* 0x00000048ffb8223e */ /* 0x000fe400000010ff */
[----:B------:R-:W-:Y:S01]  /*2c80*/  @P2 F2FP.BF16.F32.PACK_AB R182, RZ, R73 ;  /* 0x00000049ffb6223e */ /* 0x000fe200000010ff */
[----:B------:R-:W-:Y:S01]  /*2c90*/  IMAD.WIDE.U32 R72, R159, 0x10, R64 ;  /* 0x000000109f487825 */ /* 0x000fe200078e0040 */
[----:B------:R0:W-:Y:S01]  /*2ca0*/  STG.E.128 desc[UR4][R70.64], R56 ;  /* 0x0000003846007986 */ /* 0x0001e2000c101d04 */
[----:B------:R-:W-:-:S02]  /*2cb0*/  @P2 F2FP.BF16.F32.PACK_AB R178, RZ, R63 ;  /* 0x0000003fffb2223e */ /* 0x000fc400000010ff */
[----:B------:R-:W-:Y:S02]  /*2cc0*/  @P2 PRMT R55, R183, 0x7610, R55 ;  /* 0x00007610b7372816 */ /* 0x000fe40000000037 */
[----:B------:R-:W-:Y:S02]  /*2cd0*/  @P2 PRMT R54, R181, 0x7610, R54 ;  /* 0x00007610b5362816 */ /* 0x000fe40000000036 */
[----:B------:R-:W-:Y:S02]  /*2ce0*/  @P2 PRMT R53, R179, 0x7610, R53 ;  /* 0x00007610b3352816 */ /* 0x000fe40000000035 */
[----:B------:R-:W-:Y:S02]  /*2cf0*/  @P2 PRMT R52, R177, 0x7610, R52 ;  /* 0x00007610b1342816 */ /* 0x000fe40000000034 */
[----:B------:R-:W-:Y:S02]  /*2d00*/  @P1 F2FP.BF16.F32.PACK_AB R176, RZ, R171 ;  /* 0x000000abffb0123e */ /* 0x000fe400000010ff */
[----:B------:R-:W-:-:S02]  /*2d10*/  @P1 F2FP.BF16.F32.PACK_AB R174, RZ, R167 ;  /* 0x000000a7ffae123e */ /* 0x000fc400000010ff */
[----:B------:R-:W-:Y:S02]  /*2d20*/  @P1 F2FP.BF16.F32.PACK_AB R172, RZ, R165 ;  /* 0x000000a5ffac123e */ /* 0x000fe400000010ff */
[----:B------:R-:W-:Y:S01]  /*2d30*/  @P1 F2FP.BF16.F32.PACK_AB R170, RZ, R163 ;  /* 0x000000a3ffaa123e */ /* 0x000fe200000010ff */
[----:B0-----:R-:W0:Y:S01]  /*2d40*/  @P2 LDC.64 R58, c[0x0][0x300] ;  /* 0x0000c000ff3a2b82 */ /* 0x001e220000000a00 */
[----:B------:R-:W-:Y:S02]  /*2d50*/  @P1 PRMT R51, R175, 0x7610, R51 ;  /* 0x00007610af331816 */ /* 0x000fe40000000033 */
[----:B------:R-:W-:Y:S02]  /*2d60*/  @P1 PRMT R50, R173, 0x7610, R50 ;  /* 0x00007610ad321816 */ /* 0x000fe40000000032 */
[----:B------:R-:W-:Y:S02]  /*2d70*/  @P1 PRMT R49, R75, 0x7610, R49 ;  /* 0x000076104b311816 */ /* 0x000fe40000000031 */
[----:B------:R-:W-:Y:S01]  /*2d80*/  @P1 PRMT R48, R74, 0x7610, R48 ;  /* 0x000076104a301816 */ /* 0x000fe20000000030 */
[----:B------:R-:W1:Y:S01]  /*2d90*/  @P1 LDC.64 R56, c[0x0][0x308] ;  /* 0x0000c200ff381b82 */ /* 0x000e620000000a00 */
[----:B------:R-:W-:Y:S01]  /*2da0*/  @P2 PRMT R55, R55, 0x5410, R184 ;  /* 0x0000541037372816 */ /* 0x000fe200000000b8 */
[----:B---3--:R-:W-:Y:S01]  /*2db0*/  @P1 IMAD.WIDE.U32 R74, R159, 0x10, R60 ;  /* 0x000000109f4a1825 */ /* 0x008fe200078e003c */
        /* <DEDUP_REMOVED lines=8> */
[----:B------:R-:W-:Y:S02]  /*2e40*/  F2FP.BF16.F32.PACK_AB R63, R171, R166 ;  /* 0x000000a6ab3f723e */ /* 0x000fe400000010ff */
[----:B------:R-:W-:Y:S01]  /*2e50*/  F2FP.BF16.F32.PACK_AB R62, R167, R164 ;  /* 0x000000a4a73e723e */ /* 0x000fe200000010ff */
[----:B------:R-:W-:Y:S01]  /*2e60*/  @P1 STG.E.128 desc[UR4][R74.64], R48 ;  /* 0x000000304a001986 */ /* 0x000fe2000c101d04 */
[----:B------:R-:W-:Y:S02]  /*2e70*/  F2FP.BF16.F32.PACK_AB R61, R165, R162 ;  /* 0x000000a2a53d723e */ /* 0x000fe400000010ff */
        /* <DEDUP_REMOVED lines=10> */
[----:B------:R-:W-:-:S02]  /*2f20*/  @P1 F2FP.BF16.F32.PACK_AB R70, RZ, R161 ;  /* 0x000000a1ff46123e */ /* 0x000fc400000010ff */
[----:B--2---:R-:W-:Y:S02]  /*2f30*/  @P2 PRMT R55, R166, 0x7610, R55 ;  /* 0x00007610a6372816 */ /* 0x004fe40000000037 */
[----:B------:R-:W-:Y:S02]  /*2f40*/  @P2 PRMT R54, R164, 0x7610, R54 ;  /* 0x00007610a4362816 */ /* 0x000fe40000000036 */
[----:B---3--:R-:W-:Y:S02]  /*2f50*/  @P1 F2FP.BF16.F32.PACK_AB R62, RZ, R87 ;  /* 0x00000057ff3e123e */ /* 0x008fe400000010ff */
[----:B------:R-:W-:Y:S02]  /*2f60*/  @P1 F2FP.BF16.F32.PACK_AB R61, RZ, R82 ;  /* 0x00000052ff3d123e */ /* 0x000fe400000010ff */
[----:B------:R-:W-:Y:S02]  /*2f70*/  @P1 F2FP.BF16.F32.PACK_AB R60, RZ, R80 ;  /* 0x00000050ff3c123e */ /* 0x000fe400000010ff */
[----:B------:R-:W-:-:S02]  /*2f80*/  @P2 PRMT R53, R162, 0x7610, R53 ;  /* 0x00007610a2352816 */ /* 0x000fc40000000035 */
[----:B------:R-:W-:Y:S02]  /*2f90*/  @P2 PRMT R52, R160, 0x7610, R52 ;  /* 0x00007610a0342816 */ /* 0x000fe40000000034 */
[----:B------:R-:W-:Y:S02]  /*2fa0*/  @P1 F2FP.BF16.F32.PACK_AB R63, RZ, R84 ;  /* 0x00000054ff3f123e */ /* 0x000fe400000010ff */
[----:B------:R-:W-:Y:S02]  /*2fb0*/  @P1 PRMT R50, R62, 0x7610, R50 ;  /* 0x000076103e321816 */ /* 0x000fe40000000032 */
[----:B------:R-:W-:Y:S02]  /*2fc0*/  @P1 PRMT R49, R61, 0x7610, R49 ;  /* 0x000076103d311816 */ /* 0x000fe40000000031 */
[----:B------:R-:W-:Y:S01]  /*2fd0*/  @P1 PRMT R48, R60, 0x7610, R48 ;  /* 0x000076103c301816 */ /* 0x000fe20000000030 */
[----:B0-----:R-:W-:Y:S01]  /*2fe0*/  @P2 IMAD.WIDE.U32 R60, R159, 0x10, R58 ;  /* 0x000000109f3c2825 */ /* 0x001fe200078e003a */
[----:B------:R-:W-:-:S02]  /*2ff0*/  @P1 F2FP.BF16.F32.PACK_AB R71, RZ, R86 ;  /* 0x00000056ff47123e */ /* 0x000fc400000010ff */
[----:B------:R-:W-:Y:S01]  /*3000*/  @P1 F2FP.BF16.F32.PACK_AB R67, RZ, R85 ;  /* 0x00000055ff43123e */ /* 0x000fe200000010ff */
[----:B------:R-:W-:Y:S01]  /*3010*/  IMAD.WIDE.U32 R158, R158, 0x10, R64 ;  /* 0x000000109e9e7825 */ /* 0x000fe200078e0040 */
[----:B------:R-:W-:Y:S02]  /*3020*/  @P1 F2FP.BF16.F32.PACK_AB R66, RZ, R83 ;  /* 0x00000053ff42123e */ /* 0x000fe400000010ff */
[----:B------:R-:W-:Y:S01]  /*3030*/  @P2 PRMT R55, R55, 0x5410, R171 ;  /* 0x0000541037372816 */ /* 0x000fe200000000ab */
[----:B------:R-:W-:Y:S01]  /*3040*/  IMAD.WIDE.U32 R64, R154, 0x10, R64 ;  /* 0x000000109a407825 */ /* 0x000fe200078e0040 */
[----:B------:R-:W-:Y:S02]  /*3050*/  @P2 PRMT R54, R54, 0x5410, R167 ;  /* 0x0000541036362816 */ /* 0x000fe400000000a7 */
[----:B------:R-:W-:Y:S02]  /*3060*/  @P2 PRMT R53, R53, 0x5410, R165 ;  /* 0x0000541035352816 */ /* 0x000fe400000000a5 */
[----:B------:R-:W-:-:S02]  /*3070*/  @P2 PRMT R52, R52, 0x5410, R163 ;  /* 0x0000541034342816 */ /* 0x000fc400000000a3 */
[----:B------:R-:W-:Y:S02]  /*3080*/  @P1 PRMT R51, R70, 0x7610, R51 ;  /* 0x0000761046331816 */ /* 0x000fe40000000033 */
[----:B------:R-:W-:Y:S01]  /*3090*/  @P1 PRMT R50, R50, 0x5410, R63 ;  /* 0x0000541032321816 */ /* 0x000fe2000000003f */
[----:B-1----:R-:W-:Y:S01]  /*30a0*/  @P1 IMAD.WIDE.U32 R62, R155, 0x10, R56 ;  /* 0x000000109b3e1825 */ /* 0x002fe200078e0038 */
[----:B------:R-:W-:Y:S01]  /*30b0*/  @P1 PRMT R51, R51, 0x5410, R71 ;  /* 0x0000541033331816 */ /* 0x000fe20000000047 */
[----:B------:R0:W-:Y:S01]  /*30c0*/  @P2 STG.E.128 desc[UR4][R60.64], R52 ;  /* 0x000000343c002986 */ /* 0x0001e2000c101d04 */
[----:B------:R-:W-:Y:S02]  /*30d0*/  @P1 PRMT R49, R49, 0x5410, R67 ;  /* 0x0000541031311816 */ /* 0x000fe40000000043 */
[----:B------:R-:W-:Y:S02]  /*30e0*/  @P1 PRMT R48, R48, 0x5410, R66 ;  /* 0x0000541030301816 */ /* 0x000fe40000000042 */
[----:B------:R-:W-:-:S02]  /*30f0*/  @P2 F2FP.BF16.F32.PACK_AB R66, RZ, R82 ;  /* 0x00000052ff42223e */ /* 0x000fc400000010ff */
[----:B------:R-:W-:Y:S01]  /*3100*/  @P1 F2FP.BF16.F32.PACK_AB R74, RZ, R79 ;  /* 0x0000004fff4a123e */ /* 0x000fe200000010ff */
[----:B------:R1:W-:Y:S01]  /*3110*/  @P1 STG.E.128 desc[UR4][R62.64], R48 ;  /* 0x000000303e001986 */ /* 0x0003e2000c101d04 */
[----:B------:R-:W-:Y:S02]  /*3120*/  @P1 F2FP.BF16.F32.PACK_AB R75, RZ, R78 ;  /* 0x0000004eff4b123e */ /* 0x000fe400000010ff */
[----:B------:R-:W-:Y:S02]  /*3130*/  F2FP.BF16.F32.PACK_AB R59, R86, R161 ;  /* 0x000000a1563b723e */ /* 0x000fe400000010ff */
[----:B------:R-:W-:Y:S02]  /*3140*/  F2FP.BF16.F32.PACK_AB R58, R84, R87 ;  /* 0x00000057543a723e */ /* 0x000fe400000010ff */
[----:B------:R-:W-:Y:S02]  /*3150*/  @P2 F2FP.BF16.F32.PACK_AB R161, RZ, R161 ;  /* 0x000000a1ffa1223e */ /* 0x000fe400000010ff */
[----:B------:R-:W-:Y:S01]  /*3160*/  @P2 F2FP.BF16.F32.PACK_AB R87, RZ, R87 ;  /* 0x00000057ff57223e */ /* 0x000fe200000010ff */
[----:B0-----:R-:W0:Y:S01]  /*3170*/  @P2 LDC.64 R60, c[0x0][0x300] ;  /* 0x0000c000ff3c2b82 */ /* 0x001e220000000a00 */
[----:B------:R-:W-:-:S02]  /*3180*/  @P2 PRMT R53, R66, 0x7610, R53 ;  /* 0x0000761042352816 */ /* 0x000fc40000000035 */
[----:B------:R-:W-:Y:S02]  /*3190*/  F2FP.BF16.F32.PACK_AB R57, R85, R82 ;  /* 0x000000525539723e */ /* 0x000fe400000010ff */
[----:B------:R-:W-:Y:S02]  /*31a0*/  F2FP.BF16.F32.PACK_AB R56, R83, R80 ;  /* 0x000000505338723e */ /* 0x000fe400000010ff */
[----:B------:R-:W-:Y:S01]  /*31b0*/  @P2 F2FP.BF16.F32.PACK_AB R86, RZ, R86 ;  /* 0x00000056ff56223e */ /* 0x000fe200000010ff */
[----:B------:R-:W2:Y:S01]  /*31c0*/  @P1 LDC.64 R66, c[0x0][0x308] ;  /* 0x0000c200ff421b82 */ /* 0x000ea20000000a00 */
[----:B-1----:R-:W-:Y:S01]  /*31d0*/  @P2 F2FP.BF16.F32.PACK_AB R63, RZ, R80 ;  /* 0x00000050ff3f223e */ /* 0x002fe200000010ff */
[----:B------:R1:W-:Y:S01]  /*31e0*/  STG.E.128 desc[UR4][R158.64], R56 ;  /* 0x000000389e007986 */ /* 0x0003e2000c101d04 */
[----:B------:R-:W-:Y:S02]  /*31f0*/  @P1 PRMT R50, R74, 0x7610, R50 ;  /* 0x000076104a321816 */ /* 0x000fe40000000032 */
[----:B------:R-:W-:-:S02]  /*3200*/  @P2 PRMT R52, R63, 0x7610, R52 ;  /* 0x000076103f342816 */ /* 0x000fc40000000034 */
[----:B------:R-:W-:Y:S01]  /*3210*/  @P1 PRMT R50, R50, 0x5410, R75 ;  /* 0x0000541032321816 */ /* 0x000fe2000000004b */
[----:B------:R-:W3:Y:S01]  /*3220*/  @P2 LDC.64 R62, c[0x0][0x300] ;  /* 0x0000c000ff3e2b82 */ /* 0x000ee20000000a00 */
[----:B------:R-:W-:Y:S02]  /*3230*/  @P2 F2FP.BF16.F32.PACK_AB R84, RZ, R84 ;  /* 0x00000054ff54223e */ /* 0x000fe400000010ff */
[----:B------:R-:W-:Y:S02]  /*3240*/  @P2 F2FP.BF16.F32.PACK_AB R85, RZ, R85 ;  /* 0x00000055ff55223e */ /* 0x000fe400000010ff */
[----:B------:R-:W-:Y:S02]  /*3250*/  @P2 F2FP.BF16.F32.PACK_AB R83, RZ, R83 ;  /* 0x00000053ff53223e */ /* 0x000fe400000010ff */
[----:B------:R-:W-:Y:S01]  /*3260*/  @P2 PRMT R55, R161, 0x7610, R55 ;  /* 0x00007610a1372816 */ /* 0x000fe20000000037 */
[----:B------:R-:W4:Y:S01]  /*3270*/  LDC.64 R74, c[0x0][0x210] ;  /* 0x00008400ff4a7b82 */ /* 0x000f220000000a00 */
[----:B------:R-:W-:Y:S01]  /*3280*/  @P2 PRMT R54, R87, 0x7610, R54 ;  /* 0x0000761057362816 */ /* 0x000fe20000000036 */
[----:B0-----:R-:W-:Y:S01]  /*3290*/  @P2 IMAD.WIDE.U32 R60, R155, 0x10, R60 ;  /* 0x000000109b3c2825 */ /* 0x001fe200078e003c */
[----:B------:R-:W-:-:S02]  /*32a0*/  @P1 F2FP.BF16.F32.PACK_AB R80, RZ, R81 ;  /* 0x00000051ff50123e */ /* 0x000fc400000010ff */
[----:B------:R-:W-:Y:S02]  /*32b0*/  @P1 F2FP.BF16.F32.PACK_AB R72, RZ, R77 ;  /* 0x0000004dff48123e */ /* 0x000fe400000010ff */
[----:B------:R-:W-:Y:S01]  /*32c0*/  @P1 F2FP.BF16.F32.PACK_AB R70, RZ, R69 ;  /* 0x00000045ff46123e */ /* 0x000fe200000010ff */
[----:B--2---:R-:W-:Y:S01]  /*32d0*/  @P1 IMAD.WIDE.U32 R66, R154, 0x10, R66 ;  /* 0x000000109a421825 */ /* 0x004fe200078e0042 */
[----:B------:R-:W-:Y:S02]  /*32e0*/  @P2 PRMT R55, R55, 0x5410, R86 ;  /* 0x0000541037372816 */ /* 0x000fe40000000056 */
[----:B------:R-:W-:Y:S02]  /*32f0*/  @P2 PRMT R54, R54, 0x5410, R84 ;  /* 0x0000541036362816 */ /* 0x000fe40000000054 */
[----:B------:R-:W-:Y:S02]  /*3300*/  @P2 PRMT R53, R53, 0x5410, R85 ;  /* 0x0000541035352816 */ /* 0x000fe40000000055 */
[----:B------:R-:W-:Y:S01]  /*3310*/  @P2 PRMT R52, R52, 0x5410, R83 ;  /* 0x0000541034342816 */ /* 0x000fe20000000053 */
[----:B---3--:R-:W-:Y:S01]  /*3320*/  @P2 IMAD.WIDE.U32 R62, R154, 0x10, R62 ;  /* 0x000000109a3e2825 */ /* 0x008fe200078e003e */
[----:B------:R-:W-:-:S02]  /*3330*/  @P2 F2FP.BF16.F32.PACK_AB R165, RZ, R81 ;  /* 0x00000051ffa5223e */ /* 0x000fc400000010ff */
[----:B------:R-:W-:Y:S01]  /*3340*/  @P2 F2FP.BF16.F32.PACK_AB R163, RZ, R79 ;  /* 0x0000004fffa3223e */ /* 0x000fe200000010ff */
[----:B------:R0:W-:Y:S01]  /*3350*/  @P2 STG.E.128 desc[UR4][R60.64], R52 ;  /* 0x000000343c002986 */ /* 0x0001e2000c101d04 */
[----:B------:R-:W-:Y:S02]  /*3360*/  @P2 F2FP.BF16.F32.PACK_AB R160, RZ, R77 ;  /* 0x0000004dffa0223e */ /* 0x000fe400000010ff */
[----:B-1----:R-:W-:Y:S02]  /*3370*/  @P2 F2FP.BF16.F32.PACK_AB R158, RZ, R69 ;  /* 0x00000045ff9e223e */ /* 0x002fe400000010ff */
[----:B------:R-:W-:Y:S02]  /*3380*/  @P1 F2FP.BF16.F32.PACK_AB R82, RZ, R168 ;  /* 0x000000a8ff52123e */ /* 0x000fe400000010ff */
[----:B------:R-:W-:Y:S02]  /*3390*/  @P1 F2FP.BF16.F32.PACK_AB R73, RZ, R76 ;  /* 0x0000004cff49123e */ /* 0x000fe400000010ff */
[----:B------:R-:W-:-:S02]  /*33a0*/  @P1 F2FP.BF16.F32.PACK_AB R71, RZ, R0 ;  /* 0x00000000ff47123e */ /* 0x000fc400000010ff */
[----:B------:R-:W-:Y:S02]  /*33b0*/  @P1 PRMT R51, R80, 0x7610, R51 ;  /* 0x0000761050331816 */ /* 0x000fe40000000033 */
[----:B------:R-:W-:Y:S02]  /*33c0*/  @P1 PRMT R49, R72, 0x7610, R49 ;  /* 0x0000761048311816 */ /* 0x000fe40000000031 */
[----:B------:R-:W-:Y:S02]  /*33d0*/  @P1 PRMT R48, R70, 0x7610, R48 ;  /* 0x0000761046301816 */ /* 0x000fe40000000030 */
[----:B------:R-:W-:Y:S02]  /*33e0*/  @P2 F2FP.BF16.F32.PACK_AB R166, RZ, R168 ;  /* 0x000000a8ffa6223e */ /* 0x000fe400000010ff */
[----:B------:R-:W-:Y:S02]  /*33f0*/  @P2 F2FP.BF16.F32.PACK_AB R164, RZ, R78 ;  /* 0x0000004effa4223e */ /* 0x000fe400000010ff */
[----:B------:R-:W-:-:S02]  /*3400*/  @P2 F2FP.BF16.F32.PACK_AB R162, RZ, R76 ;  /* 0x0000004cffa2223e */ /* 0x000fc400000010ff */
[----:B------:R-:W-:Y:S02]  /*3410*/  @P2 F2FP.BF16.F32.PACK_AB R159, RZ, R0 ;  /* 0x00000000ff9f223e */ /* 0x000fe400000010ff */
[----:B0-----:R-:W-:Y:S02]  /*3420*/  @P2 PRMT R55, R165, 0x7610, R55 ;  /* 0x00007610a5372816 */ /* 0x001fe40000000037 */
[----:B------:R-:W-:Y:S02]  /*3430*/  @P2 PRMT R54, R163, 0x7610, R54 ;  /* 0x00007610a3362816 */ /* 0x000fe40000000036 */
[----:B------:R-:W-:Y:S02]  /*3440*/  @P2 PRMT R53, R160, 0x7610, R53 ;  /* 0x00007610a0352816 */ /* 0x000fe40000000035 */
[----:B------:R-:W-:Y:S02]  /*3450*/  @P2 PRMT R52, R158, 0x7610, R52 ;  /* 0x000076109e342816 */ /* 0x000fe40000000034 */
[----:B------:R-:W-:-:S02]  /*3460*/  @P1 PRMT R51, R51, 0x5410, R82 ;  /* 0x0000541033331816 */ /* 0x000fc40000000052 */
[----:B------:R-:W-:Y:S02]  /*3470*/  @P1 PRMT R49, R49, 0x5410, R73 ;  /* 0x0000541031311816 */ /* 0x000fe40000000049 */
[----:B------:R-:W-:Y:S02]  /*3480*/  @P1 PRMT R48, R48, 0x5410, R71 ;  /* 0x0000541030301816 */ /* 0x000fe40000000047 */
[----:B------:R-:W-:Y:S02]  /*3490*/  F2FP.BF16.F32.PACK_AB R59, R168, R81 ;  /* 0x00000051a83b723e */ /* 0x000fe400000010ff */
[----:B------:R-:W-:Y:S01]  /*34a0*/  F2FP.BF16.F32.PACK_AB R58, R78, R79 ;  /* 0x0000004f4e3a723e */ /* 0x000fe200000010ff */
[----:B------:R0:W-:Y:S01]  /*34b0*/  @P1 STG.E.128 desc[UR4][R66.64], R48 ;  /* 0x0000003042001986 */ /* 0x0001e2000c101d04 */
[----:B------:R-:W-:Y:S02]  /*34c0*/  F2FP.BF16.F32.PACK_AB R57, R76, R77 ;  /* 0x0000004d4c39723e */ /* 0x000fe400000010ff */
[----:B------:R-:W-:-:S02]  /*34d0*/  F2FP.BF16.F32.PACK_AB R56, R0, R69 ;  /* 0x000000450038723e */ /* 0x000fc400000010ff */
[----:B------:R-:W-:Y:S02]  /*34e0*/  @P2 PRMT R55, R55, 0x5410, R166 ;  /* 0x0000541037372816 */ /* 0x000fe400000000a6 */
[----:B------:R-:W-:Y:S01]  /*34f0*/  @P2 PRMT R54, R54, 0x5410, R164 ;  /* 0x0000541036362816 */ /* 0x000fe200000000a4 */
[----:B------:R0:W-:Y:S01]  /*3500*/  STG.E.128 desc[UR4][R64.64], R56 ;  /* 0x0000003840007986 */ /* 0x0001e2000c101d04 */
[----:B------:R-:W-:Y:S02]  /*3510*/  @P2 PRMT R53, R53, 0x5410, R162 ;  /* 0x0000541035352816 */ /* 0x000fe400000000a2 */
[----:B------:R-:W-:Y:S02]  /*3520*/  @P2 PRMT R52, R52, 0x5410, R159 ;  /* 0x0000541034342816 */ /* 0x000fe4000000009f */
[----:B----4-:R-:W-:-:S03]  /*3530*/  LEA R156, R74, R156, 0x2 ;  /* 0x0000009c4a9c7211 */ /* 0x010fc600078e10ff */
[----:B------:R0:W-:Y:S01]  /*3540*/  @P2 STG.E.128 desc[UR4][R62.64], R52 ;  /* 0x000000343e002986 */ /* 0x0001e2000c101d04 */
[----:B------:R-:W-:-:S13]  /*3550*/  ISETP.GE.AND P1, PT, R156, R75, PT ;  /* 0x0000004b9c00720c */ /* 0x000fda0003f26270 */
[----:B------:R-:W-:Y:S05]  /*3560*/  @!P1 BRA `(.L_x_812) ;  /* 0xffffffd000349947 */ /* 0x000fea000383ffff */
[----:B------:R-:W-:Y:S05]  /*3570*/  BSYNC B1 ;  /* 0x0000000000017941 */ /* 0x000fea0003800000 */
.L_x_810:
        /* <DEDUP_REMOVED lines=64> */
.L_x_809:
[----:B------:R-:W-:Y:S05]  /*3980*/  BSYNC B0 ;  /* 0x0000000000007941 */ /* 0x000fea0003800000 */
.L_x_807:
[----:B------:R-:W0:Y:S01]  /*3990*/  S2R R3, SR_CgaCtaId ;  /* 0x0000000000037919 */ /* 0x000e220000008800 */
[----:B------:R-:W-:Y:S01]  /*39a0*/  SHF.R.U32.HI R2, RZ, 0x5, R138 ;  /* 0x00000005ff027819 */ /* 0x000fe2000001168a */
[----:B------:R-:W-:Y:S05]  /*39b0*/  WARPSYNC.ALL ;  /* 0x0000000000007948 */ /* 0x000fea0003800000 */
[----:B------:R-:W-:Y:S01]  /*39c0*/  MOV R0, 0x400 ;  /* 0x0000040000007802 */ /* 0x000fe20000000f00 */
[----:B------:R-:W-:Y:S01]  /*39d0*/  ULDC UR6, c[0x0][0x218] ;  /* 0x0000860000067ab9 */ /* 0x000fe20000000800 */
[----:B------:R-:W-:Y:S02]  /*39e0*/  LOP3.LUT R68, R138, 0x1f, RZ, 0xc0, !PT ;  /* 0x0000001f8a447812 */ /* 0x000fe400078ec0ff */
[----:B------:R-:W-:-:S02]  /*39f0*/  SHF.L.U32 R69, R2, 0x7, RZ ;  /* 0x0000000702457819 */ /* 0x000fc400000006ff */
[----:B0-----:R-:W-:Y:S02]  /*3a00*/  LEA R3, R3, R0, 0x18 ;  /* 0x0000000003037211 */ /* 0x001fe400078ec0ff */
[----:B------:R-:W-:Y:S02]  /*3a10*/  LOP3.LUT R0, R69, 0xffffff80, R68, 0xe2, !PT ;  /* 0xffffff8045007812 */ /* 0x000fe400078ee244 */
[-C--:B------:R-:W-:Y:S01]  /*3a20*/  LEA R68, R138, R3.reuse, 0x2 ;  /* 0x000000038a447211 */ /* 0x080fe200078e10ff */
[----:B------:R-:W0:Y:S01]  /*3a30*/  S2R R69, SR_CTAID.X ;  /* 0x0000000000457919 */ /* 0x000e220000002500 */
[----:B------:R-:W-:-:S05]  /*3a40*/  LEA R0, R0, R3, 0x5 ;  /* 0x0000000300007211 */ /* 0x000fca00078e28ff */
[----:B------:R-:W-:Y:S04]  /*3a50*/  STS.128 [R0], R8 ;  /* 0x0000000800007388 */ /* 0x000fe80000000c00 */
[----:B------:R-:W-:Y:S04]  /*3a60*/  STS.128 [R0+0x10], R16 ;  /* 0x0000101000007388 */ /* 0x000fe80000000c00 */
[----:B------:R-:W-:Y:S04]  /*3a70*/  STS.128 [R0+0x400], R24 ;  /* 0x0004001800007388 */ /* 0x000fe80000000c00 */
[----:B------:R-:W-:Y:S04]  /*3a80*/  STS.128 [R0+0x410], R48 ;  /* 0x0004103000007388 */ /* 0x000fe80000000c00 */
[----:B------:R-:W-:Y:S04]  /*3a90*/  STS.128 [R0+0x800], R52 ;  /* 0x0008003400007388 */ /* 0x000fe80000000c00 */
[----:B------:R-:W-:Y:S04]  /*3aa0*/  STS.128 [R0+0x810], R56 ;  /* 0x0008103800007388 */ /* 0x000fe80000000c00 */
[----:B------:R-:W-:Y:S01]  /*3ab0*/  STS.128 [R0+0xc00], R60 ;  /* 0x000c003c00007388 */ /* 0x000fe20000000c00 */
[----:B0-----:R-:W-:Y:S01]  /*3ac0*/  IMAD R69, R69, UR6, RZ ;  /* 0x0000000645457c24 */ /* 0x001fe2000f8e02ff */
[----:B------:R-:W-:-:S02]  /*3ad0*/  ULDC.64 UR6, c[0x0][0x2d8] ;  /* 0x0000b60000067ab9 */ /* 0x000fc40000000a00 */
[----:B------:R-:W-:Y:S01]  /*3ae0*/  STS.128 [R0+0xc10], R64 ;  /* 0x000c104000007388 */ /* 0x000fe20000000c00 */
[----:B------:R-:W-:Y:S01]  /*3af0*/  BAR.SYNC.DEFER_BLOCKING 0x0 ;  /* 0x0000000000007b1d */ /* 0x000fe20000010000 */
[----:B------:R-:W-:-:S05]  /*3b00*/  IADD3 R138, P0, R69, R138, RZ ;  /* 0x0000008a458a7210 */ /* 0x000fca0007f1e0ff */
        /* <DEDUP_REMOVED lines=163> */
.L_x_811:
        /* <DEDUP_REMOVED lines=8> */
.L_x_814:
[----:B------:R-:W-:Y:S05]  /*45c0*/  BSYNC B2 ;  /* 0x0000000000027941 */ /* 0x000fea0003800000 */
.L_x_813:
[----:B------:R-:W-:Y:S01]  /*45d0*/  HFMA2.MMA R205, -RZ, RZ, 0, 5.9604644775390625e-08 ;  /* 0x00000001ffcd7435 */ /* 0x000fe200000001ff */
[----:B------:R-:W-:Y:S01]  /*45e0*/  MOV R206, R109 ;  /* 0x0000006d00ce7202 */ /* 0x000fe20000000f00 */
[----:B------:R-:W-:Y:S01]  /*45f0*/  IMAD.MOV.U32 R104, RZ, RZ, R204 ;  /* 0x000000ffff687224 */ /* 0x000fe200078e00cc */
[----:B------:R-:W-:Y:S02]  /*4600*/  MOV R208, 0x1f ;  /* 0x0000001f00d07802 */ /* 0x000fe40000000f00 */
[----:B------:R-:W-:Y:S01]  /*4610*/  MOV R203, 0xffffffff ;  /* 0xffffffff00cb7802 */ /* 0x000fe20000000f00 */
[----:B------:R-:W-:-:S07]  /*4620*/  FADD.FTZ R104, R195, R104 ;  /* 0x00000068c3687221 */ /* 0x000fce0000010000 */
[----:B------:R-:W-:Y:S05]  /*4630*/  WARPSYNC.COLLECTIVE R203, `(.L_x_815) ;  /* 0x00000000cb087348 */ /* 0x000fea0003c00000 */
[----:B------:R0:W1:Y:S02]  /*4640*/  SHFL.BFLY P1, R204, R206, R205, R208 ;  /* 0x0c0000cdcecc7389 */ /* 0x00006400000200d0 */
[----:B01----:R-:W-:Y:S01]  /*4650*/  ENDCOLLECTIVE ;  /* 0x000000000000791b */ /* 0x003fe20003800000 */
.L_x_815:
[----:B------:R-:W-:Y:S01]  /*4660*/  HFMA2.MMA R205, -RZ, RZ, 0, 1.1920928955078125e-07 ;  /* 0x00000002ffcd7435 */ /* 0x000fe200000001ff */
[----:B------:R-:W-:Y:S02]  /*4670*/  MOV R206, R104 ;  /* 0x0000006800ce7202 */ /* 0x000fe40000000f00 */
[----:B------:R-:W-:-:S08]  /*4680*/  MOV R198, R204 ;  /* 0x000000cc00c67202 */ /* 0x000fd00000000f00 */
[----:B------:R-:W-:Y:S05]  /*4690*/  WARPSYNC.COLLECTIVE R203, `(.L_x_816) ;  /* 0x00000000cb087348 */ /* 0x000fea0003c00000 */
[----:B------:R0:W1:Y:S02]  /*46a0*/  SHFL.BFLY P1, R204, R206, R205, R208 ;  /* 0x0c0000cdcecc7389 */ /* 0x00006400000200d0 */
[----:B01----:R-:W-:Y:S01]  /*46b0*/  ENDCOLLECTIVE ;  /* 0x000000000000791b */ /* 0x003fe20003800000 */
.L_x_816:
[----:B------:R-:W-:-:S05]  /*46c0*/  FADD.FTZ R198, R109, R198 ;  /* 0x000000c66dc67221 */ /* 0x000fca0000010000 */
[----:B------:R-:W-:Y:S02]  /*46d0*/  MOV R206, R198 ;  /* 0x000000c600ce7202 */ /* 0x000fe40000000f00 */
[----:B------:R-:W-:-:S07]  /*46e0*/  MOV R197, R204 ;  /* 0x000000cc00c57202 */ /* 0x000fce0000000f00 */
[----:B------:R-:W-:Y:S05]  /*46f0*/  WARPSYNC.COLLECTIVE R203, `(.L_x_817) ;  /* 0x00000000cb087348 */ /* 0x000fea0003c00000 */
[----:B------:R0:W1:Y:S02]  /*4700*/  SHFL.BFLY P1, R204, R206, R205, R208 ;  /* 0x0c0000cdcecc7389 */ /* 0x00006400000200d0 */
[----:B01----:R-:W-:Y:S01]  /*4710*/  ENDCOLLECTIVE ;  /* 0x000000000000791b */ /* 0x003fe20003800000 */
.L_x_817:
[----:B------:R-:W-:Y:S01]  /*4720*/  FADD.FTZ R197, R104, R197 ;  /* 0x000000c568c57221 */ /* 0x000fe20000010000 */
[----:B------:R-:W-:Y:S02]  /*4730*/  MOV R104, R132 ;  /* 0x0000008400687202 */ /* 0x000fe40000000f00 */
[----:B------:R-:W-:Y:S01]  /*4740*/  MOV R132, R194 ;  /* 0x000000c200847202 */ /* 0x000fe20000000f00 */
[----:B------:R-:W-:Y:S01]  /*4750*/  HFMA2.MMA R205, -RZ, RZ, 0, 2.384185791015625e-07 ;  /* 0x00000004ffcd7435 */ /* 0x000fe200000001ff */
[----:B------:R-:W-:Y:S02]  /*4760*/  MOV R206, R197 ;  /* 0x000000c500ce7202 */ /* 0x000fe40000000f00 */
[----:B------:R-:W-:-:S08]  /*4770*/  MOV R199, R204 ;  /* 0x000000cc00c77202 */ /* 0x000fd00000000f00 */
[----:B------:R-:W-:Y:S05]  /*4780*/  WARPSYNC.COLLECTIVE R203, `(.L_x_818) ;  /* 0x00000000cb087348 */ /* 0x000fea0003c00000 */
[----:B------:R0:W1:Y:S02]  /*4790*/  SHFL.BFLY P1, R204, R206, R205, R208 ;  /* 0x0c0000cdcecc7389 */ /* 0x00006400000200d0 */
[----:B01----:R-:W-:Y:S01]  /*47a0*/  ENDCOLLECTIVE ;  /* 0x000000000000791b */ /* 0x003fe20003800000 */
.L_x_818:
[----:B------:R-:W-:-:S04]  /*47b0*/  FADD.FTZ R199, R198, R199 ;  /* 0x000000c7c6c77221 */ /* 0x000fc80000010000 */
[----:B------:R-:W-:Y:S01]  /*47c0*/  IMAD.MOV.U32 R206, RZ, RZ, R199 ;  /* 0x000000ffffce7224 */ /* 0x000fe200078e00c7 */
[----:B------:R-:W-:-:S07]  /*47d0*/  MOV R200, R204 ;  /* 0x000000cc00c87202 */ /* 0x000fce0000000f00 */
[----:B------:R-:W-:Y:S05]  /*47e0*/  WARPSYNC.COLLECTIVE R203, `(.L_x_819) ;  /* 0x00000000cb087348 */ /* 0x000fea0003c00000 */
[----:B------:R0:W1:Y:S02]  /*47f0*/  SHFL.BFLY P1, R204, R206, R205, R208 ;  /* 0x0c0000cdcecc7389 */ /* 0x00006400000200d0 */
[----:B01----:R-:W-:Y:S01]  /*4800*/  ENDCOLLECTIVE ;  /* 0x000000000000791b */ /* 0x003fe20003800000 */
.L_x_819:
[----:B------:R-:W-:Y:S01]  /*4810*/  FADD.FTZ R200, R197, R200 ;  /* 0x000000c8c5c87221 */ /* 0x000fe20000010000 */
[----:B------:R-:W-:-:S04]  /*4820*/  HFMA2.MMA R205, -RZ, RZ, 0, 4.76837158203125e-07 ;  /* 0x00000008ffcd7435 */ /* 0x000fc800000001ff */
[----:B------:R-:W-:Y:S02]  /*4830*/  MOV R206, R200 ;  /* 0x000000c800ce7202 */ /* 0x000fe40000000f00 */
[----:B------:R-:W-:-:S07]  /*4840*/  MOV R202, R204 ;  /* 0x000000cc00ca7202 */ /* 0x000fce0000000f00 */
[----:B------:R-:W-:Y:S05]  /*4850*/  WARPSYNC.COLLECTIVE R203, `(.L_x_820) ;  /* 0x00000000cb087348 */ /* 0x000fea0003c00000 */
[----:B------:R0:W1:Y:S02]  /*4860*/  SHFL.BFLY P1, R204, R206, R205, R208 ;  /* 0x0c0000cdcecc7389 */ /* 0x00006400000200d0 */
[----:B01----:R-:W-:Y:S01]  /*4870*/  ENDCOLLECTIVE ;  /* 0x000000000000791b */ /* 0x003fe20003800000 */
.L_x_820:
[----:B------:R-:W-:-:S05]  /*4880*/  FADD.FTZ R202, R199, R202 ;  /* 0x000000cac7ca7221 */ /* 0x000fca0000010000 */
[----:B------:R-:W-:Y:S02]  /*4890*/  MOV R206, R202 ;  /* 0x000000ca00ce7202 */ /* 0x000fe40000000f00 */
[----:B------:R-:W-:-:S07]  /*48a0*/  MOV R109, R204 ;  /* 0x000000cc006d7202 */ /* 0x000fce0000000f00 */
[----:B------:R-:W-:Y:S05]  /*48b0*/  WARPSYNC.COLLECTIVE R203, `(.L_x_821) ;  /* 0x00000000cb087348 */ /* 0x000fea0003c00000 */
[----:B------:R0:W1:Y:S02]  /*48c0*/  SHFL.BFLY P1, R204, R206, R205, R208 ;  /* 0x0c0000cdcecc7389 */ /* 0x00006400000200d0 */
[----:B01----:R-:W-:Y:S01]  /*48d0*/  ENDCOLLECTIVE ;  /* 0x000000000000791b */ /* 0x003fe20003800000 */
.L_x_821:
        /* <DEDUP_REMOVED lines=8> */
.L_x_822:
[----:B------:R-:W-:-:S05]  /*4960*/  FADD.FTZ R195, R202, R195 ;  /* 0x000000c3cac37221 */ /* 0x000fca0000010000 */
[----:B------:R-:W-:Y:S02]  /*4970*/  MOV R206, R195 ;  /* 0x000000c300ce7202 */ /* 0x000fe40000000f00 */
[----:B------:R-:W-:-:S07]  /*4980*/  MOV R198, R204 ;  /* 0x000000cc00c67202 */ /* 0x000fce0000000f00 */
[----:B------:R-:W-:Y:S05]  /*4990*/  WARPSYNC.COLLECTIVE R203, `(.L_x_823) ;  /* 0x00000000cb087348 */ /* 0x000fea0003c00000 */
[----:B------:R0:W1:Y:S02]  /*49a0*/  SHFL.BFLY P1, R204, R206, R205, R208 ;  /* 0x0c0000cdcecc7389 */ /* 0x00006400000200d0 */
[----:B01----:R-:W-:Y:S01]  /*49b0*/  ENDCOLLECTIVE ;  /* 0x000000000000791b */ /* 0x003fe20003800000 */
.L_x_823:
[----:B------:R-:W-:Y:S05]  /*49c0*/  BRA `(.L_x_824) ;  /* 0xffffffd400307947 */ /* 0x000fea000383ffff */
.L_x_825:
        /* <DEDUP_REMOVED lines=11> */
.L_x_3745:


//--------------------- .text._ZN10layer_norm31ln_parallel_residual_bwd_kernelINS_13Kernel_traitsIf13__nv_bfloat16S2_S2_fjLj1024ELj1ELj4ELj1ELj16ENS_18Kernel_traits_baseILj1024EfS2_S2_S2_fjLj128EEEEELb1ELb0ELb0EEEvNS_9BwdParamsE --------------------------
	.section	.text._ZN10layer_norm31ln_parallel_residual_bwd_kernelINS_13Kernel_traitsIf13__nv_bfloat16S2_S2_fjLj1024ELj1ELj4ELj1ELj16ENS_18Kernel_traits_baseILj1024EfS2_S2_S2_fjLj128EEEEELb1ELb0ELb0EEEvNS_9BwdParamsE,"ax",@progbits
	.align	128
        .global         _ZN10layer_norm31ln_parallel_residual_bwd_kernelINS_13Kernel_traitsIf13__nv_bfloat16S2_S2_fjLj1024ELj1ELj4ELj1ELj16ENS_18Kernel_traits_baseILj1024EfS2_S2_S2_fjLj128EEEEELb1ELb0ELb0EEEvNS_9BwdParamsE
        .type           _ZN10layer_norm31ln_parallel_residual_bwd_kernelINS_13Kernel_traitsIf13__nv_bfloat16S2_S2_fjLj1024ELj1ELj4ELj1ELj16ENS_18Kernel_traits_baseILj1024EfS2_S2_S2_fjLj128EEEEELb1ELb0ELb0EEEvNS_9BwdParamsE,@function
        .size           _ZN10layer_norm31ln_parallel_residual_bwd_kernelINS_13Kernel_traitsIf13__nv_bfloat16S2_S2_fjLj1024ELj1ELj4ELj1ELj16ENS_18Kernel_traits_baseILj1024EfS2_S2_S2_fjLj128EEEEELb1ELb0ELb0EEEvNS_9BwdParamsE,(.L_x_3746 - _ZN10layer_norm31ln_parallel_residual_bwd_kernelINS_13Kernel_traitsIf13__nv_bfloat16S2_S2_fjLj1024ELj1ELj4ELj1ELj16ENS_18Kernel_traits_baseILj1024EfS2_S2_S2_fjLj128EEEEELb1ELb0ELb0EEEvNS_9BwdParamsE)
        .other          _ZN10layer_norm31ln_parallel_residual_bwd_kernelINS_13Kernel_traitsIf13__nv_bfloat16S2_S2_fjLj1024ELj1ELj4ELj1ELj16ENS_18Kernel_traits_baseILj1024EfS2_S2_S2_fjLj128EEEEELb1ELb0ELb0EEEvNS_9BwdParamsE,@"STO_CUDA_ENTRY STV_DEFAULT"
_ZN10layer_norm31ln_parallel_residual_bwd_kernelINS_13Kernel_traitsIf13__nv_bfloat16S2_S2_fjLj1024ELj1ELj4ELj1ELj16ENS_18Kernel_traits_baseILj1024EfS2_S2_S2_fjLj128EEEEELb1ELb0ELb0EEEvNS_9BwdParamsE:
.text._ZN10layer_norm31ln_parallel_residual_bwd_kernelINS_13Kernel_traitsIf13__nv_bfloat16S2_S2_fjLj1024ELj1ELj4ELj1ELj16ENS_18Kernel_traits_baseILj1024EfS2_S2_S2_fjLj128EEEEELb1ELb0ELb0EEEvNS_9BwdParamsE:
[----:B------:R-:W0:Y:S01]  /*0000*/  LDC R1, c[0x0][0x28] ;  /* 0x00000a00ff017b82 */ /* 0x000e220000000800 */
[----:B------:R-:W1:Y:S01]  /*0010*/  S2R R22, SR_TID.X ;  /* 0x0000000000167919 */ /* 0x000e620000002100 */
[----:B------:R-:W-:Y:S01]  /*0020*/  ULDC UR4, c[0x0][0x218] ;  /* 0x0000860000047ab9 */ /* 0x000fe20000000800 */
[----:B0-----:R-:W-:Y:S01]  /*0030*/  IADD3 R1, R1, -0x110, RZ ;  /* 0xfffffef001017810 */ /* 0x001fe20007ffe0ff */
[----:B------:R-:W-:Y:S01]  /*0040*/  IMAD.U32 R2, RZ, RZ, UR4 ;  /* 0x00000004ff027e24 */ /* 0x000fe2000f8e00ff */
[----:B------:R-:W-:Y:S01]  /*0050*/  ULDC UR6, c[0x0][0x214] ;  /* 0x0000850000067ab9 */ /* 0x000fe20000000800 */
        /* <DEDUP_REMOVED lines=8> */
[----:B------:R-:W-:Y:S01]  /*00e0*/  ULDC.64 UR10, c[0x0][0x238] ;  /* 0x00008e00000a7ab9 */ /* 0x000fe20000000a00 */
[----:B------:R-:W-:Y:S01]  /*00f0*/  ULDC.64 UR16, c[0x0][0x308] ;  /* 0x0000c20000107ab9 */ /* 0x000fe20000000a00 */
[----:B-1----:R-:W-:-:S02]  /*0100*/  LOP3.LUT R3, R22, 0x1f, RZ, 0xc, !PT ;  /* 0x0000001f16037812 */ /* 0x002fc400078e0cff */
[----:B------:R-:W-:Y:S02]  /*0110*/  LOP3.LUT R10, R22, 0x1f, RZ, 0xc0, !PT ;  /* 0x0000001f160a7812 */ /* 0x000fe400078ec0ff */
[----:B------:R-:W-:-:S04]  /*0120*/  LEA.HI.SX32 R0, R0, R3, 0x1d ;  /* 0x0000000300007211 */ /* 0x000fc800078feaff */
[C---:B------:R-:W-:Y:S02]  /*0130*/  LOP3.LUT P3, RZ, R0.reuse, 0xffffffe0, RZ, 0xc0, !PT ;  /* 0xffffffe000ff7812 */ /* 0x040fe4000786c0ff */
[C---:B------:R-:W-:Y:S02]  /*0140*/  ISETP.GE.U32.AND P2, PT, R0.reuse, 0x80, PT ;  /* 0x000000800000780c */ /* 0x040fe40003f46070 */
[----:B------:R-:W-:Y:S02]  /*0150*/  P2R R6, PR, RZ, 0x8 ;  /* 0x00000008ff067803 */ /* 0x000fe40000000000 */
[C---:B------:R-:W-:Y:S02]  /*0160*/  ISETP.GE.U32.AND P0, PT, R0.reuse, 0x40, PT ;  /* 0x000000400000780c */ /* 0x040fe40003f06070 */
[----:B------:R-:W-:Y:S01]  /*0170*/  ISETP.GE.U32.AND P1, PT, R0, 0x60, PT ;  /* 0x000000600000780c */ /* 0x000fe20003f26070 */
[----:B------:R1:W-:Y:S01]  /*0180*/  STL [R1+0x104], R6 ;  /* 0x0001040601007387 */ /* 0x0003e20000100800 */
[----:B------:R-:W-:-:S03]  /*0190*/  P2R R0, PR, RZ, 0x4 ;  /* 0x00000004ff007803 */ /* 0x000fc60000000000 */
[----:B------:R-:W2:Y:S01]  /*01a0*/  LDL.64 R84, [R1+0xf0] ;  /* 0x0000f00001547983 */ /* 0x000ea20000100a00 */
[----:B0-----:R-:W0:Y:S03]  /*01b0*/  @P3 LDC.64 R2, c[0x0][0x260] ;  /* 0x00009800ff023b82 */ /* 0x001e260000000a00 */
[----:B------:R-:W2:Y:S04]  /*01c0*/  LDL.64 R86, [R1+0xf8] ;  /* 0x0000f80001567983 */ /* 0x000ea80000100a00 */
[----:B------:R3:W-:Y:S01]  /*01d0*/  STL [R1+0x100], R0 ;  /* 0x0001000001007387 */ /* 0x0007e20000100800 */
[----:B------:R-:W4:Y:S03]  /*01e0*/  @P3 LDC.64 R4, c[0x0][0x268] ;  /* 0x00009a00ff043b82 */ /* 0x000f260000000a00 */
[----:B------:R-:W2:Y:S04]  /*01f0*/  LDL.64 R52, [R1+0x80] ;  /* 0x0000800001347983 */ /* 0x000ea80000100a00 */
[----:B------:R-:W2:Y:S01]  /*0200*/  LDL.64 R54, [R1+0x88] ;  /* 0x0000880001367983 */ /* 0x000ea20000100a00 */
[----:B-1----:R-:W1:Y:S03]  /*0210*/  @P0 LDC.64 R6, c[0x0][0x260] ;  /* 0x00009800ff060b82 */ /* 0x002e660000000a00 */
[----:B------:R-:W2:Y:S04]  /*0220*/  LDL.64 R36, [R1+0x40] ;  /* 0x0000400001247983 */ /* 0x000ea80000100a00 */
[----:B------:R-:W2:Y:S01]  /*0230*/  LDL.64 R38, [R1+0x48] ;  /* 0x0000480001267983 */ /* 0x000ea20000100a00 */
[----:B------:R-:W3:Y:S03]  /*0240*/  @P0 LDC.64 R8, c[0x0][0x268] ;  /* 0x00009a00ff080b82 */ /* 0x000ee60000000a00 */
[----:B------:R-:W2:Y:S04]  /*0250*/  LDL.64 R80, [R1+0xd0] ;  /* 0x0000d00001507983 */ /* 0x000ea80000100a00 */
[----:B------:R-:W2:Y:S01]  /*0260*/  LDL.64 R82, [R1+0xd8] ;  /* 0x0000d80001527983 */ /* 0x000ea20000100a00 */
[----:B------:R-:W3:Y:S03]  /*0270*/  @P1 LDC.64 R16, c[0x0][0x268] ;  /* 0x00009a00ff101b82 */ /* 0x000ee60000000a00 */
[----:B------:R-:W2:Y:S04]  /*0280*/  LDL.64 R76, [R1+0xe0] ;  /* 0x0000e000014c7983 */ /* 0x000ea80000100a00 */
[----:B------:R-:W2:Y:S01]  /*0290*/  LDL.64 R78, [R1+0xe8] ;  /* 0x0000e800014e7983 */ /* 0x000ea20000100a00 */
[----:B------:R-:W-:Y:S01]  /*02a0*/  MOV R23, R10 ;  /* 0x0000000a00177202 */ /* 0x000fe20000000f00 */
[----:B------:R-:W3:Y:S02]  /*02b0*/  @P1 LDC.64 R14, c[0x0][0x260] ;  /* 0x00009800ff0e1b82 */ /* 0x000ee40000000a00 */
[----:B------:R-:W2:Y:S04]  /*02c0*/  LDL.64 R72, [R1+0xc0] ;  /* 0x0000c00001487983 */ /* 0x000ea80000100a00 */
[----:B------:R-:W2:Y:S02]  /*02d0*/  LDL.64 R74, [R1+0xc8] ;  /* 0x0000c800014a7983 */ /* 0x000ea40000100a00 */
[----:B------:R-:W3:Y:S02]  /*02e0*/  @P2 LDC.64 R18, c[0x0][0x260] ;  /* 0x00009800ff122b82 */ /* 0x000ee40000000a00 */
[----:B------:R-:W2:Y:S04]  /*02f0*/  LDL.64 R68, [R1+0xb0] ;  /* 0x0000b00001447983 */ /* 0x000ea80000100a00 */
[----:B------:R-:W2:Y:S01]  /*0300*/  LDL.64 R70, [R1+0xb8] ;  /* 0x0000b80001467983 */ /* 0x000ea20000100a00 */
[----:B------:R-:W-:Y:S01]  /*0310*/  ULDC.64 UR4, c[0x0][0x208] ;  /* 0x0000820000047ab9 */ /* 0x000fe20000000a00 */
[----:B------:R-:W3:Y:S02]  /*0320*/  @P2 LDC.64 R20, c[0x0][0x268] ;  /* 0x00009a00ff142b82 */ /* 0x000ee40000000a00 */
[----:B------:R-:W2:Y:S04]  /*0330*/  LDL.64 R64, [R1+0x90] ;  /* 0x0000900001407983 */ /* 0x000ea80000100a00 */
        /* <DEDUP_REMOVED lines=14> */
[----:B------:R-:W2:Y:S01]  /*0420*/  LDL.64 R26, [R1+0x28] ;  /* 0x00002800011a7983 */ /* 0x000ea20000100a00 */
[----:B0-----:R-:W-:-:S04]  /*0430*/  @P3 IMAD.WIDE.U32 R2, R23, 0x20, R2 ;  /* 0x0000002017023825 */ /* 0x001fc800078e0002 */
[C---:B----4-:R-:W-:Y:S01]  /*0440*/  @P3 IMAD.WIDE.U32 R4, R23.reuse, 0x20, R4 ;  /* 0x0000002017043825 */ /* 0x050fe200078e0004 */
[----:B------:R-:W-:-:S05]  /*0450*/  @P3 LOP3.LUT R23, R23, 0x20, RZ, 0xfc, !PT ;  /* 0x0000002017173812 */ /* 0x000fca00078efcff */
[----:B-1----:R-:W-:-:S04]  /*0460*/  @P0 IMAD.WIDE.U32 R10, R23, 0x20, R6 ;  /* 0x00000020170a0825 */ /* 0x002fc800078e0006 */
[----:B---3--:R-:W-:-:S04]  /*0470*/  @P0 IMAD.WIDE.U32 R12, R23, 0x20, R8 ;  /* 0x00000020170c0825 */ /* 0x008fc800078e0008 */
[----:B------:R-:W-:-:S04]  /*0480*/  @P0 VIADD R23, R23, 0x20 ;  /* 0x0000002017170836 */ /* 0x000fc80000000000 */
[----:B------:R-:W-:-:S04]  /*0490*/  @P1 IMAD.WIDE.U32 R16, R23, 0x20, R16 ;  /* 0x0000002017101825 */ /* 0x000fc800078e0010 */
[C---:B------:R-:W-:Y:S01]  /*04a0*/  @P1 IMAD.WIDE.U32 R14, R23.reuse, 0x20, R14 ;  /* 0x00000020170e1825 */ /* 0x040fe200078e000e */
[----:B------:R-:W-:-:S05]  /*04b0*/  @P1 IADD3 R23, R23, 0x20, RZ ;  /* 0x0000002017171810 */ /* 0x000fca0007ffe0ff */
[----:B------:R-:W-:-:S04]  /*04c0*/  @P2 IMAD.WIDE.U32 R6, R23, 0x20, R18 ;  /* 0x0000002017062825 */ /* 0x000fc800078e0012 */
[----:B------:R-:W-:Y:S01]  /*04d0*/  @P2 IMAD.WIDE.U32 R8, R23, 0x20, R20 ;  /* 0x0000002017082825 */ /* 0x000fe200078e0014 */
[----:B------:R-:W-:-:S04]  /*04e0*/  SHF.R.U32.HI R0, RZ, 0x5, R22 ;  /* 0x00000005ff007819 */ /* 0x000fc80000011616 */
[----:B------:R-:W5:Y:S04]  /*04f0*/  @P2 LDG.E.128 R60, desc[UR4][R8.64+0x10] ;  /* 0x00001004083c2981 */ /* 0x000f68000c1e1d00 */
[----:B--2---:R-:W2:Y:S04]  /*0500*/  @P3 LDG.E.128 R84, desc[UR4][R2.64] ;  /* 0x0000000402543981 */ /* 0x004ea8000c1e1d00 */
[----:B------:R-:W3:Y:S04]  /*0510*/  @P0 LDG.E.128 R52, desc[UR4][R12.64+0x10] ;  /* 0x000010040c340981 */ /* 0x000ee8000c1e1d00 */
[----:B------:R-:W4:Y:S04]  /*0520*/  @P1 LDG.E.128 R36, desc[UR4][R16.64+0x10] ;  /* 0x0000100410241981 */ /* 0x000f28000c1e1d00 */
[----:B------:R0:W4:Y:S04]  /*0530*/  @P3 LDG.E.128 R80, desc[UR4][R2.64+0x10] ;  /* 0x0000100402503981 */ /* 0x000128000c1e1d00 */
[----:B------:R-:W4:Y:S04]  /*0540*/  @P3 LDG.E.128 R76, desc[UR4][R4.64] ;  /* 0x00000004044c3981 */ /* 0x000f28000c1e1d00 */
        /* <DEDUP_REMOVED lines=9> */
[----:B------:R-:W4:Y:S01]  /*05e0*/  @P2 LDG.E.128 R24, desc[UR4][R8.64] ;  /* 0x0000000408182981 */ /* 0x000f22000c1e1d00 */
[----:B0-----:R-:W0:Y:S01]  /*05f0*/  S2R R3, SR_CTAID.X ;  /* 0x0000000000037919 */ /* 0x001e220000002500 */
        /* <DEDUP_REMOVED lines=12> */
[----:B0-----:R-:W-:Y:S01]  /*06c0*/  IMAD R2, R3, 0x4, R0 ;  /* 0x0000000403027824 */ /* 0x001fe200078e0200 */
        /* <DEDUP_REMOVED lines=25> */
[----:B---3--:R0:W-:Y:S04]  /*0860*/  @P0 STL.64 [R1+0x80], R52 ;  /* 0x0000803401000387 */ /* 0x0081e80000100a00 */
[----:B------:R1:W-:Y:S04]  /*0870*/  @P0 STL.64 [R1+0x88], R54 ;  /* 0x0000883601000387 */ /* 0x0003e80000100a00 */
[----:B--2---:R-:W-:Y:S04]  /*0880*/  @P3 STL.64 [R1+0xf0], R84 ;  /* 0x0000f05401003387 */ /* 0x004fe80000100a00 */
[----:B------:R-:W-:Y:S04]  /*0890*/  @P3 STL.64 [R1+0xf8], R86 ;  /* 0x0000f85601003387 */ /* 0x000fe80000100a00 */
[----:B----4-:R2:W-:Y:S04]  /*08a0*/  @P1 STL.64 [R1+0x40], R36 ;  /* 0x0000402401001387 */ /* 0x0105e80000100a00 */
[----:B------:R-:W-:Y:S04]  /*08b0*/  @P3 STL.64 [R1+0xd0], R80 ;  /* 0x0000d05001003387 */ /* 0x000fe80000100a00 */
[----:B------:R-:W-:Y:S04]  /*08c0*/  @P3 STL.64 [R1+0xd8], R82 ;  /* 0x0000d85201003387 */ /* 0x000fe80000100a00 */
        /* <DEDUP_REMOVED lines=9> */
[----:B------:R4:W-:Y:S04]  /*0960*/  @P0 STL.64 [R1+0xa0], R56 ;  /* 0x0000a03801000387 */ /* 0x0009e80000100a00 */
[----:B------:R4:W-:Y:S04]  /*0970*/  @P0 STL.64 [R1+0xa8], R58 ;  /* 0x0000a83a01000387 */ /* 0x0009e80000100a00 */
        /* <DEDUP_REMOVED lines=8> */
[----:B------:R4:W-:Y:S04]  /*0a00*/  @P2 STL.64 [R1+0x10], R28 ;  /* 0x0000101c01002387 */ /* 0x0009e80000100a00 */
[----:B------:R4:W-:Y:S04]  /*0a10*/  @P2 STL.64 [R1+0x18], R30 ;  /* 0x0000181e01002387 */ /* 0x0009e80000100a00 */
[----:B------:R3:W-:Y:S04]  /*0a20*/  @P2 STL.64 [R1+0x20], R24 ;  /* 0x0000201801002387 */ /* 0x0007e80000100a00 */
[----:B------:R4:W-:Y:S01]  /*0a30*/  @P2 STL.64 [R1+0x28], R26 ;  /* 0x0000281a01002387 */ /* 0x0009e20000100a00 */
[----:B------:R-:W-:Y:S01]  /*0a40*/  ISETP.GE.AND P2, PT, R2, UR6, PT ;  /* 0x0000000602007c0c */ /* 0x000fe2000bf46270 */
[----:B------:R-:W-:Y:S01]  /*0a50*/  ULDC.64 UR6, c[0x0][0x240] ;  /* 0x0000900000067ab9 */ /* 0x000fe20000000a00 */
[----:B0-----:R-:W-:-:S02]  /*0a60*/  CS2R R52, SRZ ;  /* 0x0000000000347805 */ /* 0x001fc4000001ff00 */
[----:B-1----:R-:W-:Y:S02]  /*0a70*/  CS2R R54, SRZ ;  /* 0x0000000000367805 */ /* 0x002fe4000001ff00 */
[----:B--2---:R-:W-:Y:S02]  /*0a80*/  CS2R R36, SRZ ;  /* 0x0000000000247805 */ /* 0x004fe4000001ff00 */
[----:B---3--:R-:W-:Y:S02]  /*0a90*/  CS2R R38, SRZ ;  /* 0x0000000000267805 */ /* 0x008fe4000001ff00 */
        /* <DEDUP_REMOVED lines=25> */
[----:B------:R-:W-:-:S11]  /*0c30*/  HFMA2.MMA R53, -RZ, RZ, 0, 0 ;  /* 0x00000000ff357435 */ /* 0x000fd600000001ff */
.L_x_845:
[----:B------:R-:W0:Y:S01]  /*0c40*/  LDC.64 R186, c[0x0][0x250] ;  /* 0x00009400ffba7b82 */ /* 0x000e220000000a00 */
[----:B--2---:R-:W2:Y:S07]  /*0c50*/  LDL R3, [R1+0x104] ;  /* 0x0001040001037983 */ /* 0x004eae0000100800 */
[----:B-1----:R-:W1:Y:S01]  /*0c60*/  LDC.64 R184, c[0x0][0x258] ;  /* 0x00009600ffb87b82 */ /* 0x002e620000000a00 */
[----:B0-----:R-:W-:-:S05]  /*0c70*/  IMAD.WIDE R186, R2, 0x4, R186 ;  /* 0x0000000402ba7825 */ /* 0x001fca00078e02ba */
[----:B-----5:R-:W5:Y:S01]  /*0c80*/  LDG.E R216, desc[UR4][R186.64] ;  /* 0x00000004bad87981 */ /* 0x020f62000c1e1900 */
        /* <DEDUP_REMOVED lines=8> */
[----:B------:R-:W-:-:S05]  /*0d10*/  IMAD.U32 R3, RZ, RZ, UR26 ;  /* 0x0000001aff037e24 */ /* 0x000fca000f8e00ff */
[----:B------:R0:W-:Y:S02]  /*0d20*/  STL [R1+0xc], R3 ;  /* 0x00000c0301007387 */ /* 0x0001e40000100800 */
[----:B0-----:R-:W-:-:S05]  /*0d30*/  IMAD R3, R2, R3, RZ ;  /* 0x0000000302037224 */ /* 0x001fca00078e02ff */
        /* <DEDUP_REMOVED lines=8> */
[----:B------:R-:W-:-:S03]  /*0dc0*/  LEA.HI.X R19, R3, UR11, RZ, 0x4, P2 ;  /* 0x0000000b03137c11 */ /* 0x000fc600090f24ff */
[----:B------:R-:W1:Y:S01]  /*0dd0*/  LDC.64 R184, c[0x0][0x2c0] ;  /* 0x0000b000ffb87b82 */ /* 0x000e620000000a00 */
[----:B------:R-:W-:Y:S01]  /*0de0*/  ISETP.NE.U32.AND P2, PT, RZ, UR12, PT ;  /* 0x0000000cff007c0c */ /* 0x000fe2000bf45070 */
[----:B------:R0:W3:Y:S03]  /*0df0*/  LDG.E.128 R200, desc[UR4][R18.64] ;  /* 0x0000000412c87981 */ /* 0x0000e6000c1e1d00 */
[----:B------:R-:W-:Y:S01]  /*0e00*/  ISETP.NE.AND.EX P2, PT, RZ, UR13, PT, P2 ;  /* 0x0000000dff007c0c */ /* 0x000fe2000bf45320 */
[C---:B------:R-:W-:Y:S01]  /*0e10*/  IMAD.SHL.U32 R207, R3.reuse, 0x8, RZ ;  /* 0x0000000803cf7824 */ /* 0x040fe200078e00ff */
[----:B------:R-:W4:Y:S01]  /*0e20*/  LDL R223, [R1+0xf0] ;  /* 0x0000f00001df7983 */ /* 0x000f220000100800 */
[----:B------:R-:W1:Y:S01]  /*0e30*/  LDC.U8 R230, c[0x0][0x2a0] ;  /* 0x0000a800ffe67b82 */ /* 0x000e620000000000 */
[C---:B------:R-:W-:Y:S02]  /*0e40*/  SHF.L.U64.HI R198, R3.reuse, 0x3, RZ ;  /* 0x0000000303c67819 */ /* 0x040fe400000102ff */
[----:B------:R-:W4:Y:S04]  /*0e50*/  LDL R235, [R1+0xe8] ;  /* 0x0000e80001eb7983 */ /* 0x000f280000100800 */
[----:B------:R-:W4:Y:S01]  /*0e60*/  LDL R221, [R1+0xf8] ;  /* 0x0000f80001dd7983 */ /* 0x000f220000100800 */
[----:B0-----:R-:W-:-:S03]  /*0e70*/  IMAD.WIDE.U32 R18, R3, 0x10, R186 ;  /* 0x0000001003127825 */ /* 0x001fc600078e00ba */
[----:B------:R-:W4:Y:S04]  /*0e80*/  LDL R220, [R1+0xd0] ;  /* 0x0000d00001dc7983 */ /* 0x000f280000100800 */
[----:B------:R0:W2:Y:S01]  /*0e90*/  LDG.E.128 R188, desc[UR4][R18.64] ;  /* 0x0000000412bc7981 */ /* 0x0000a2000c1e1d00 */
[----:B-1----:R-:W-:-:S03]  /*0ea0*/  IMAD.WIDE.U32 R184, R3, 0x10, R184 ;  /* 0x0000001003b87825 */ /* 0x002fc600078e00b8 */
[----:B------:R-:W4:Y:S04]  /*0eb0*/  LDL R238, [R1+0xe4] ;  /* 0x0000e40001ee7983 */ /* 0x000f280000100800 */
[----:B------:R-:W4:Y:S01]  /*0ec0*/  LDG.E.128 R184, desc[UR4][R184.64] ;  /* 0x00000004b8b87981 */ /* 0x000f22000c1e1d00 */
[----:B0-----:R-:W0:Y:S03]  /*0ed0*/  @P2 LDC.64 R18, c[0x0][0x248] ;  /* 0x00009200ff122b82 */ /* 0x001e260000000a00 */
[----:B------:R-:W4:Y:S01]  /*0ee0*/  LDL R222, [R1+0xdc] ;  /* 0x0000dc0001de7983 */ /* 0x000f220000100800 */
[----:B0-----:R-:W-:-:S04]  /*0ef0*/  @P2 IADD3 R18, P3, R207, R18, RZ ;  /* 0x00000012cf122210 */ /* 0x001fc80007f7e0ff */
[----:B------:R-:W-:-:S05]  /*0f00*/  @P2 IADD3.X R19, R198, R19, RZ, P3, !PT ;  /* 0x00000013c6132210 */ /* 0x000fca0001ffe4ff */
[----:B------:R3:W5:Y:S01]  /*0f10*/  @P2 LDG.E.64 R16, desc[UR4][R18.64] ;  /* 0x0000000412102981 */ /* 0x000762000c1e1b00 */
[----:B------:R-:W-:-:S03]  /*0f20*/  ISETP.NE.AND P2, PT, R230, RZ, PT ;  /* 0x000000ffe600720c */ /* 0x000fc60003f45270 */
[----:B------:R-:W4:Y:S01]  /*0f30*/  LDL R230, [R1+0xc0] ;  /* 0x0000c00001e67983 */ /* 0x000f220000100800 */
[----:B-----5:R-:W-:Y:S02]  /*0f40*/  FSEL R0, R216, RZ, !P2 ;  /* 0x000000ffd8007208 */ /* 0x020fe40005000000 */
[----:B---3--:R-:W-:Y:S01]  /*0f50*/  PRMT R18, R200, 0x7632, R18 ;  /* 0x00007632c8127816 */ /* 0x008fe20000000012 */
[C---:B------:R-:W-:Y:S01]  /*0f60*/  IMAD.U32 R210, R202.reuse, 0x10000, RZ ;  /* 0x00010000cad27824 */ /* 0x040fe200078e00ff */
[----:B------:R-:W-:Y:S01]  /*0f70*/  PRMT R9, R202, 0x7632, R9 ;  /* 0x00007632ca097816 */ /* 0x000fe20000000009 */
[----:B------:R-:W-:Y:S01]  /*0f80*/  IMAD.U32 R19, R200, 0x10000, RZ ;  /* 0x00010000c8137824 */ /* 0x000fe200078e00ff */
[C---:B------:R-:W-:Y:S02]  /*0f90*/  SHF.L.U32 R219, R201.reuse, 0x10, RZ ;  /* 0x00000010c9db7819 */ /* 0x040fe400000006ff */
[----:B------:R-:W-:Y:S01]  /*0fa0*/  PRMT R10, R201, 0x7632, R10 ;  /* 0x00007632c90a7816 */ /* 0x000fe2000000000a */
[----:B------:R-:W-:Y:S01]  /*0fb0*/  IMAD.U32 R201, R18, 0x10000, RZ ;  /* 0x0001000012c97824 */ /* 0x000fe200078e00ff */
[----:B------:R-:W-:-:S02]  /*0fc0*/  PRMT R200, R203, 0x7632, R200 ;  /* 0x00007632cbc87816 */ /* 0x000fc400000000c8 */
[----:B------:R-:W-:Y:S01]  /*0fd0*/  SHF.L.U32 R202, R203, 0x10, RZ ;  /* 0x00000010cbca7819 */ /* 0x000fe200000006ff */
[C---:B------:R-:W-:Y:S01]  /*0fe0*/  FADD.FTZ R203, -R0.reuse, R210 ;  /* 0x000000d200cb7221 */ /* 0x040fe20000010100 */
[----:B------:R-:W-:Y:S02]  /*0ff0*/  IMAD.U32 R210, R9, 0x10000, RZ ;  /* 0x0001000009d27824 */ /* 0x000fe400078e00ff */
[----:B------:R-:W-:Y:S01]  /*1000*/  FADD.FTZ R18, -R0, R219 ;  /* 0x000000db00127221 */ /* 0x000fe20000010100 */
[----:B------:R-:W-:Y:S01]  /*1010*/  SHF.L.U32 R219, R10, 0x10, RZ ;  /* 0x000000100adb7819 */ /* 0x000fe200000006ff */
[----:B------:R-:W-:Y:S01]  /*1020*/  FADD.FTZ R10, -R0, R201 ;  /* 0x000000c9000a7221 */ /* 0x000fe20000010100 */
[----:B------:R-:W-:Y:S01]  /*1030*/  SHF.L.U32 R200, R200, 0x10, RZ ;  /* 0x00000010c8c87819 */ /* 0x000fe200000006ff */
[----:B------:R-:W-:Y:S01]  /*1040*/  FADD.FTZ R19, R19, -R0 ;  /* 0x8000000013137221 */ /* 0x000fe20000010000 */
[C---:B------:R-:W-:Y:S01]  /*1050*/  FADD.FTZ R201, -R0.reuse, R210 ;  /* 0x000000d200c97221 */ /* 0x040fe20000010100 */
[C---:B------:R-:W-:Y:S01]  /*1060*/  FADD.FTZ R9, -R0.reuse, R202 ;  /* 0x000000ca00097221 */ /* 0x040fe20000010100 */
[C---:B------:R-:W-:Y:S01]  /*1070*/  FADD.FTZ R202, -R0.reuse, R219 ;  /* 0x000000db00ca7221 */ /* 0x040fe20000010100 */
[----:B------:R-:W-:Y:S01]  /*1080*/  FADD.FTZ R200, -R0, R200 ;  /* 0x000000c800c87221 */ /* 0x000fe20000010100 */
[----:B--2---:R-:W-:Y:S01]  /*1090*/  SHF.L.U32 R219, R188, 0x10, RZ ;  /* 0x00000010bcdb7819 */ /* 0x004fe200000006ff */
[----:B------:R-:W-:Y:S01]  /*10a0*/  FMUL.FTZ R0, R5, R19 ;  /* 0x0000001305007220 */ /* 0x000fe20000410000 */
[----:B----4-:R-:W-:-:S04]  /*10b0*/  IMAD.U32 R210, R184, 0x10000, RZ ;  /* 0x00010000b8d27824 */ /* 0x010fc800078e00ff */
[----:B------:R-:W-:Y:S01]  /*10c0*/  FMUL.FTZ R19, R232, R210 ;  /* 0x000000d2e8137220 */ /* 0x000fe20000410000 */
[----:B------:R-:W-:-:S03]  /*10d0*/  FADD.FTZ R48, R48, R210 ;  /* 0x000000d230307221 */ /* 0x000fc60000010000 */
[----:B------:R-:W-:Y:S01]  /*10e0*/  FFMA.FTZ R232, R223, R219, R19 ;  /* 0x000000dbdfe87223 */ /* 0x000fe20000010013 */
[----:B------:R-:W-:Y:S02]  /*10f0*/  IMAD.U32 R19, R185, 0x10000, RZ ;  /* 0x00010000b9137824 */ /* 0x000fe400078e00ff */
[----:B------:R-:W-:Y:S01]  /*1100*/  FFMA.FTZ R44, R0, R210, R44 ;  /* 0x000000d2002c7223 */ /* 0x000fe2000001002c */
[----:B------:R-:W-:Y:S01]  /*1110*/  SHF.L.U32 R210, R189, 0x10, RZ ;  /* 0x00000010bdd27819 */ /* 0x000fe200000006ff */
[----:B------:R-:W-:Y:S01]  /*1120*/  FMUL.FTZ R223, R5, R18 ;  /* 0x0000001205df7220 */ /* 0x000fe20000410000 */
[----:B------:R-:W-:Y:S02]  /*1130*/  FMUL.FTZ R18, R235, R19 ;  /* 0x00000013eb127220 */ /* 0x000fe40000410000 */
[----:B------:R-:W2:Y:S02]  /*1140*/  LDL R235, [R1+0xf4] ;  /* 0x0000f40001eb7983 */ /* 0x000ea40000100800 */
[----:B------:R-:W-:Y:S01]  /*1150*/  FFMA.FTZ R221, R221, R210, R18 ;  /* 0x000000d2dddd7223 */ /* 0x000fe20000010012 */
[----:B------:R-:W-:-:S02]  /*1160*/  IMAD.U32 R18, R186, 0x10000, RZ ;  /* 0x00010000ba127824 */ /* 0x000fc400078e00ff */
[----:B------:R-:W-:Y:S01]  /*1170*/  FADD.FTZ R56, R56, R219 ;  /* 0x000000db38387221 */ /* 0x000fe20000010000 */
[----:B------:R-:W-:Y:S01]  /*1180*/  FFMA.FTZ R52, R0, R219, R52 ;  /* 0x000000db00347223 */ /* 0x000fe20000010034 */
[----:B------:R-:W-:Y:S01]  /*1190*/  FMUL.FTZ R219, R5, R203 ;  /* 0x000000cb05db7220 */ /* 0x000fe20000410000 */
[----:B------:R0:W-:Y:S01]  /*11a0*/  STL [R1+0x8], R221 ;  /* 0x000008dd01007387 */ /* 0x0001e20000100800 */
[----:B------:R-:W-:Y:S01]  /*11b0*/  FADD.FTZ R58, R58, R210 ;  /* 0x000000d23a3a7221 */ /* 0x000fe20000010000 */
[----:B------:R-:W-:Y:S02]  /*11c0*/  FFMA.FTZ R54, R223, R210, R54 ;  /* 0x000000d2df367223 */ /* 0x000fe40000010036 */
[----:B------:R-:W3:Y:S01]  /*11d0*/  LDL R210, [R1+0xd8] ;  /* 0x0000d80001d27983 */ /* 0x000ee20000100800 */
[----:B------:R-:W-:-:S03]  /*11e0*/  FMUL.FTZ R203, R230, R18 ;  /* 0x00000012e6cb7220 */ /* 0x000fc60000410000 */
[----:B------:R-:W4:Y:S01]  /*11f0*/  LDL R230, [R1+0xc8] ;  /* 0x0000c80001e67983 */ /* 0x000f220000100800 */
[----:B------:R-:W-:Y:S01]  /*1200*/  FADD.FTZ R50, R50, R19 ;  /* 0x0000001332327221 */ /* 0x000fe20000010000 */
[----:B------:R-:W-:Y:S01]  /*1210*/  FFMA.FTZ R46, R223, R19, R46 ;  /* 0x00000013df2e7223 */ /* 0x000fe2000001002e */
[----:B------:R-:W-:Y:S01]  /*1220*/  SHF.L.U32 R19, R190, 0x10, RZ ;  /* 0x00000010be137819 */ /* 0x000fe200000006ff */
[----:B------:R-:W-:-:S04]  /*1230*/  FADD.FTZ R32, R32, R18 ;  /* 0x0000001220207221 */ /* 0x000fc80000010000 */
[----:B------:R-:W-:Y:S01]  /*1240*/  FADD.FTZ R40, R40, R19 ;  /* 0x0000001328287221 */ /* 0x000fe20000010000 */
[CC--:B------:R-:W-:Y:S01]  /*1250*/  FFMA.FTZ R36, R219.reuse, R19.reuse, R36 ;  /* 0x00000013db247223 */ /* 0x0c0fe20000010024 */
[----:B------:R-:W-:Y:S01]  /*1260*/  FFMA.FTZ R220, R220, R19, R203 ;  /* 0x00000013dcdc7223 */ /* 0x000fe200000100cb */
[----:B------:R-:W-:Y:S01]  /*1270*/  PRMT R19, R184, 0x7632, R19 ;  /* 0x00007632b8137816 */ /* 0x000fe20000000013 */
[----:B------:R-:W-:Y:S01]  /*1280*/  FFMA.FTZ R28, R219, R18, R28 ;  /* 0x00000012db1c7223 */ /* 0x000fe2000001001c */
[----:B------:R-:W-:-:S03]  /*1290*/  PRMT R18, R188, 0x7632, R18 ;  /* 0x00007632bc127816 */ /* 0x000fc60000000012 */
[----:B------:R-:W-:Y:S01]  /*12a0*/  IMAD.U32 R184, R19, 0x10000, RZ ;  /* 0x0001000013b87824 */ /* 0x000fe200078e00ff */
[----:B------:R-:W-:Y:S01]  /*12b0*/  SHF.L.U32 R18, R18, 0x10, RZ ;  /* 0x0000001012127819 */ /* 0x000fe200000006ff */
[----:B------:R-:W-:Y:S02]  /*12c0*/  FMUL.FTZ R10, R5, R10 ;  /* 0x0000000a050a7220 */ /* 0x000fe40000410000 */
[----:B------:R-:W-:Y:S01]  /*12d0*/  FMUL.FTZ R19, R238, R184 ;  /* 0x000000b8ee137220 */ /* 0x000fe20000410000 */
[----:B------:R1:W-:Y:S01]  /*12e0*/  STL [R1+0x4], R220 ;  /* 0x000004dc01007387 */ /* 0x0003e20000100800 */
[----:B------:R-:W-:Y:S01]  /*12f0*/  FADD.FTZ R57, R57, R18 ;  /* 0x0000001239397221 */ /* 0x000fe20000010000 */
[C---:B------:R-:W-:Y:S02]  /*1300*/  FFMA.FTZ R53, R10.reuse, R18, R53 ;  /* 0x000000120a357223 */ /* 0x040fe40000010035 */
[----:B------:R-:W3:Y:S01]  /*1310*/  LDL R203, [R1+0xd4] ;  /* 0x0000d40001cb7983 */ /* 0x000ee20000100800 */
[--C-:B------:R-:W-:Y:S01]  /*1320*/  FADD.FTZ R49, R49, R184.reuse ;  /* 0x000000b831317221 */ /* 0x100fe20000010000 */
[----:B------:R-:W-:Y:S01]  /*1330*/  FFMA.FTZ R45, R10, R184, R45 ;  /* 0x000000b80a2d7223 */ /* 0x000fe2000001002d */
[----:B------:R-:W-:-:S02]  /*1340*/  PRMT R184, R185, 0x7632, R184 ;  /* 0x00007632b9b87816 */ /* 0x000fc400000000b8 */
[----:B------:R-:W-:Y:S02]  /*1350*/  PRMT R185, R189, 0x7632, R185 ;  /* 0x00007632bdb97816 */ /* 0x000fe400000000b9 */
[----:B------:R-:W-:Y:S01]  /*1360*/  ISETP.NE.U32.AND P2, PT, RZ, UR8, PT ;  /* 0x00000008ff007c0c */ /* 0x000fe2000bf45070 */
[----:B------:R-:W3:Y:S03]  /*1370*/  LDL R189, [R1+0xcc] ;  /* 0x0000cc0001bd7983 */ /* 0x000ee60000100800 */
[----:B------:R-:W-:Y:S01]  /*1380*/  ISETP.NE.AND.EX P2, PT, RZ, UR9, PT, P2 ;  /* 0x00000009ff007c0c */ /* 0x000fe2000bf45320 */
[----:B------:R-:W-:Y:S01]  /*1390*/  FMUL.FTZ R9, R5, R9 ;  /* 0x0000000905097220 */ /* 0x000fe20000410000 */
[----:B--2---:R-:W-:Y:S01]  /*13a0*/  FFMA.FTZ R247, R235, R18, R19 ;  /* 0x00000012ebf77223 */ /* 0x004fe20000010013 */
[----:B------:R-:W-:Y:S01]  /*13b0*/  IMAD.U32 R18, R187, 0x10000, RZ ;  /* 0x00010000bb127824 */ /* 0x000fe200078e00ff */
[----:B------:R-:W2:Y:S01]  /*13c0*/  LDL R235, [R1+0xec] ;  /* 0x0000ec0001eb7983 */ /* 0x000ea20000100800 */
[----:B------:R-:W-:-:S02]  /*13d0*/  SHF.L.U32 R19, R191, 0x10, RZ ;  /* 0x00000010bf137819 */ /* 0x000fc400000006ff */
[-C--:B----4-:R-:W-:Y:S02]  /*13e0*/  FMUL.FTZ R188, R230, R18.reuse ;  /* 0x00000012e6bc7220 */ /* 0x090fe40000410000 */
[----:B------:R-:W4:Y:S02]  /*13f0*/  LDL R230, [R1+0xfc] ;  /* 0x0000fc0001e67983 */ /* 0x000f240000100800 */
[-C--:B---3--:R-:W-:Y:S02]  /*1400*/  FFMA.FTZ R246, R210, R19.reuse, R188 ;  /* 0x00000013d2f67223 */ /* 0x088fe400000100bc */
[----:B------:R-:W3:Y:S01]  /*1410*/  LDL R210, [R1+0xc4] ;  /* 0x0000c40001d27983 */ /* 0x000ee20000100800 */
[----:B------:R-:W-:Y:S01]  /*1420*/  FADD.FTZ R34, R34, R18 ;  /* 0x0000001222227221 */ /* 0x000fe20000010000 */
[----:B------:R-:W-:Y:S01]  /*1430*/  FFMA.FTZ R30, R9, R18, R30 ;  /* 0x00000012091e7223 */ /* 0x000fe2000001001e */
[----:B------:R-:W-:Y:S01]  /*1440*/  @P2 LEA R18, P3, R3, UR8, 0x4 ;  /* 0x0000000803122c11 */ /* 0x000fe2000f8620ff */
[----:B------:R-:W-:Y:S01]  /*1450*/  FADD.FTZ R42, R42, R19 ;  /* 0x000000132a2a7221 */ /* 0x000fe20000010000 */
[----:B------:R-:W-:-:S02]  /*1460*/  FFMA.FTZ R38, R9, R19, R38 ;  /* 0x0000001309267223 */ /* 0x000fc40000010026 */
[----:B------:R-:W-:-:S05]  /*1470*/  @P2 LEA.HI.X R19, R3, UR9, RZ, 0x4, P3 ;  /* 0x0000000903132c11 */ /* 0x000fca00098f24ff */
[----:B------:R0:W5:Y:S02]  /*1480*/  @P2 LDG.E.128 R168, desc[UR4][R18.64] ;  /* 0x0000000412a82981 */ /* 0x000164000c1e1d00 */
[----:B0-----:R-:W-:-:S04]  /*1490*/  IADD3 R18, P2, R207, UR6, RZ ;  /* 0x00000006cf127c10 */ /* 0x001fc8000ff5e0ff */
[----:B------:R-:W-:-:S06]  /*14a0*/  IADD3.X R19, R198, UR7, RZ, P2, !PT ;  /* 0x00000007c6137c10 */ /* 0x000fcc00097fe4ff */
[----:B------:R-:W5:Y:S01]  /*14b0*/  LDG.E.64 R18, desc[UR4][R18.64] ;  /* 0x0000000412127981 */ /* 0x000f62000c1e1b00 */
[----:B------:R-:W-:Y:S02]  /*14c0*/  IMAD.U32 R184, R184, 0x10000, RZ ;  /* 0x00010000b8b87824 */ /* 0x000fe400078e00ff */
[----:B------:R-:W-:Y:S01]  /*14d0*/  FMUL.FTZ R198, R5, R202 ;  /* 0x000000ca05c67220 */ /* 0x000fe20000410000 */
[----:B------:R-:W-:Y:S01]  /*14e0*/  SHF.L.U32 R185, R185, 0x10, RZ ;  /* 0x00000010b9b97819 */ /* 0x000fe200000006ff */
[--C-:B------:R-:W-:Y:S02]  /*14f0*/  FADD.FTZ R51, R51, R184.reuse ;  /* 0x000000b833337221 */ /* 0x100fe40000010000 */
[CC--:B------:R-:W-:Y:S02]  /*1500*/  FFMA.FTZ R47, R198.reuse, R184.reuse, R47 ;  /* 0x000000b8c62f7223 */ /* 0x0c0fe4000001002f */
[----:B------:R-:W-:Y:S01]  /*1510*/  FADD.FTZ R59, R59, R185 ;  /* 0x000000b93b3b7221 */ /* 0x000fe20000010000 */
[----:B------:R-:W-:Y:S01]  /*1520*/  FFMA.FTZ R55, R198, R185, R55 ;  /* 0x000000b9c6377223 */ /* 0x000fe20000010037 */
[----:B------:R-:W-:Y:S01]  /*1530*/  FMUL.FTZ R207, R5, R201 ;  /* 0x000000c905cf7220 */ /* 0x000fe20000410000 */
[----:B--2---:R-:W-:Y:S01]  /*1540*/  FMUL.FTZ R188, R235, R184 ;  /* 0x000000b8ebbc7220 */ /* 0x004fe20000410000 */
[----:B------:R-:W-:-:S05]  /*1550*/  PRMT R184, R186, 0x7632, R184 ;  /* 0x00007632bab87816 */ /* 0x000fca00000000b8 */
[----:B------:R-:W-:-:S04]  /*1560*/  IMAD.U32 R184, R184, 0x10000, RZ ;  /* 0x00010000b8b87824 */ /* 0x000fc800078e00ff */
[----:B------:R-:W-:Y:S01]  /*1570*/  FADD.FTZ R33, R33, R184 ;  /* 0x000000b821217221 */ /* 0x000fe20000010000 */
[-C--:B------:R-:W-:Y:S01]  /*1580*/  FFMA.FTZ R29, R207, R184.reuse, R29 ;  /* 0x000000b8cf1d7223 */ /* 0x080fe2000001001d */
[----:B----4-:R-:W-:Y:S01]  /*1590*/  FFMA.FTZ R238, R230, R185, R188 ;  /* 0x000000b9e6ee7223 */ /* 0x010fe200000100bc */
[----:B------:R-:W-:Y:S01]  /*15a0*/  PRMT R185, R190, 0x7632, R185 ;  /* 0x00007632beb97816 */ /* 0x000fe200000000b9 */
[----:B---3--:R-:W-:-:S03]  /*15b0*/  FMUL.FTZ R186, R210, R184 ;  /* 0x000000b8d2ba7220 */ /* 0x008fc60000410000 */
[----:B------:R-:W-:Y:S02]  /*15c0*/  SHF.L.U32 R185, R185, 0x10, RZ ;  /* 0x00000010b9b97819 */ /* 0x000fe400000006ff */
[----:B------:R-:W-:-:S03]  /*15d0*/  PRMT R184, R187, 0x7632, R184 ;  /* 0x00007632bbb87816 */ /* 0x000fc600000000b8 */
[----:B------:R-:W-:Y:S01]  /*15e0*/  FADD.FTZ R41, R41, R185 ;  /* 0x000000b929297221 */ /* 0x000fe20000010000 */
[-C--:B------:R-:W-:Y:S01]  /*15f0*/  FFMA.FTZ R37, R207, R185.reuse, R37 ;  /* 0x000000b9cf257223 */ /* 0x080fe20000010025 */
[----:B------:R-:W-:Y:S01]  /*1600*/  FFMA.FTZ R235, R203, R185, R186 ;  /* 0x000000b9cbeb7223 */ /* 0x000fe200000100ba */
[----:B------:R-:W-:Y:S01]  /*1610*/  PRMT R185, R191, 0x7632, R185 ;  /* 0x00007632bfb97816 */ /* 0x000fe200000000b9 */
[----:B------:R-:W-:Y:S02]  /*1620*/  IMAD.U32 R184, R184, 0x10000, RZ ;  /* 0x00010000b8b87824 */ /* 0x000fe400078e00ff */
[----:B------:R-:W-:Y:S01]  /*1630*/  FMUL.FTZ R210, R5, R200 ;  /* 0x000000c805d27220 */ /* 0x000fe20000410000 */
[----:B------:R-:W-:Y:S01]  /*1640*/  SHF.L.U32 R185, R185, 0x10, RZ ;  /* 0x00000010b9b97819 */ /* 0x000fe200000006ff */
[-C--:B------:R-:W-:Y:S01]  /*1650*/  FMUL.FTZ R186, R189, R184.reuse ;  /* 0x000000b8bdba7220 */ /* 0x080fe20000410000 */
[----:B------:R-:W-:Y:S01]  /*1660*/  FADD.FTZ R35, R35, R184 ;  /* 0x000000b823237221 */ /* 0x000fe20000010000 */
[----:B------:R-:W-:Y:S01]  /*1670*/  FFMA.FTZ R31, R210, R184, R31 ;  /* 0x000000b8d21f7223 */ /* 0x000fe2000001001f */
[----:B------:R-:W-:Y:S01]  /*1680*/  FFMA.FTZ R184, R0, R232, RZ ;  /* 0x000000e800b87223 */ /* 0x000fe200000100ff */
[----:B------:R-:W-:Y:S01]  /*1690*/  FADD.FTZ R43, R43, R185 ;  /* 0x000000b92b2b7221 */ /* 0x000fe20000010000 */
[-C--:B------:R-:W-:Y:S01]  /*16a0*/  FFMA.FTZ R39, R210, R185.reuse, R39 ;  /* 0x000000b9d2277223 */ /* 0x080fe20000010027 */
        /* <DEDUP_REMOVED lines=15> */
[----:B------:R-:W-:Y:S02]  /*17a0*/  VIADD R221, R3, 0x20 ;  /* 0x0000002003dd7836 */ /* 0x000fe40000000000 */
[----:B-1----:R-:W-:-:S07]  /*17b0*/  FADD.FTZ R220, R185, R230 ;  /* 0x000000e6b9dc7221 */ /* 0x002fce0000010000 */
.L_x_829:
[----:B------:R-:W-:Y:S05]  /*17c0*/  BSYNC B1 ;  /* 0x0000000000017941 */ /* 0x000fea0003800000 */
.L_x_828:
[----:B------:R-:W-:Y:S04]  /*17d0*/  BSSY B1, `(.L_x_830) ;  /* 0x00000a6000017945 */ /* 0x000fe80003800000 */
[----:B------:R-:W-:Y:S05]  /*17e0*/  @!P0 BRA `(.L_x_831) ;  /* 0x0000000800908947 */ /* 0x000fea0003800000 */
[C---:B------:R-:W-:Y:S01]  /*17f0*/  LEA R184, P2, R221.reuse, UR10, 0x4 ;  /* 0x0000000addb87c11 */ /* 0x040fe2000f8420ff */
[----:B------:R-:W0:Y:S01]  /*1800*/  LDC.64 R186, c[0x0][0x2c0] ;  /* 0x0000b000ffba7b82 */ /* 0x000e220000000a00 */
[----:B------:R-:W2:Y:S02]  /*1810*/  LDL R245, [R1+0xa0] ;  /* 0x0000a00001f57983 */ /* 0x000ea40000100800 */
[C---:B------:R-:W-:Y:S02]  /*1820*/  LEA.HI.X R185, R221.reuse, UR11, RZ, 0x4, P2 ;  /* 0x0000000bddb97c11 */ /* 0x040fe400090f24ff */
[----:B------:R-:W-:Y:S01]  /*1830*/  ISETP.NE.U32.AND P2, PT, RZ, UR12, PT ;  /* 0x0000000cff007c0c */ /* 0x000fe2000bf45070 */
[----:B------:R1:W-:Y:S02]  /*1840*/  STL [R1+0x108], R0 ;  /* 0x0001080001007387 */ /* 0x0003e40000100800 */
[----:B------:R-:W3:Y:S01]  /*1850*/  LDC.64 R188, c[0x0][0x2b8] ;  /* 0x0000ae00ffbc7b82 */ /* 0x000ee20000000a00 */
[----:B------:R-:W-:Y:S01]  /*1860*/  ISETP.NE.AND.EX P2, PT, RZ, UR13, PT, P2 ;  /* 0x0000000dff007c0c */ /* 0x000fe2000bf45320 */
[----:B------:R0:W4:Y:S06]  /*1870*/  LDG.E.128 R192, desc[UR4][R184.64] ;  /* 0x00000004b8c07981 */ /* 0x00012c000c1e1d00 */
[----:B------:R-:W3:Y:S01]  /*1880*/  LDC.U8 R225, c[0x0][0x2a0] ;  /* 0x0000a800ffe17b82 */ /* 0x000ee20000000000 */
[C---:B------:R-:W-:Y:S01]  /*1890*/  SHF.L.U32 R203, R221.reuse, 0x3, RZ ;  /* 0x00000003ddcb7819 */ /* 0x040fe200000006ff */
[----:B-1----:R-:W2:Y:S01]  /*18a0*/  LDL R0, [R1+0xb0] ;  /* 0x0000b00001007983 */ /* 0x002ea20000100800 */
[----:B------:R-:W-:-:S03]  /*18b0*/  SHF.L.U64.HI R202, R221, 0x3, RZ ;  /* 0x00000003ddca7819 */ /* 0x000fc600000102ff */
[----:B------:R-:W2:Y:S02]  /*18c0*/  LDL R234, [R1+0xa8] ;  /* 0x0000a80001ea7983 */ /* 0x000ea40000100800 */
[----:B------:R-:W1:Y:S01]  /*18d0*/  @P2 LDC.64 R200, c[0x0][0x248] ;  /* 0x00009200ffc82b82 */ /* 0x000e620000000a00 */
[C---:B0-----:R-:W-:Y:S01]  /*18e0*/  IMAD.WIDE.U32 R184, R221.reuse, 0x10, R186 ;  /* 0x00000010ddb87825 */ /* 0x041fe200078e00ba */
[----:B------:R-:W2:Y:S04]  /*18f0*/  LDL R229, [R1+0xb8] ;  /* 0x0000b80001e57983 */ /* 0x000ea80000100800 */
[----:B------:R-:W2:Y:S01]  /*1900*/  LDL R244, [R1+0x90] ;  /* 0x0000900001f47983 */ /* 0x000ea20000100800 */
[----:B---3--:R-:W-:-:S03]  /*1910*/  IMAD.WIDE.U32 R188, R221, 0x10, R188 ;  /* 0x00000010ddbc7825 */ /* 0x008fc600078e00bc */
[----:B------:R-:W3:Y:S04]  /*1920*/  LDG.E.128 R184, desc[UR4][R184.64] ;  /* 0x00000004b8b87981 */ /* 0x000ee8000c1e1d00 */
[----:B------:R-:W2:Y:S01]  /*1930*/  LDG.E.128 R188, desc[UR4][R188.64] ;  /* 0x00000004bcbc7981 */ /* 0x000ea2000c1e1d00 */
[----:B-1----:R-:W-:-:S05]  /*1940*/  @P2 IADD3 R200, P3, R203, R200, RZ ;  /* 0x000000c8cbc82210 */ /* 0x002fca0007f7e0ff */
[----:B------:R-:W-:-:S05]  /*1950*/  @P2 IMAD.X R201, R202, 0x1, R201, P3 ;  /* 0x00000001cac92824 */ /* 0x000fca00018e06c9 */
[----:B------:R0:W5:Y:S01]  /*1960*/  @P2 LDG.E.64 R20, desc[UR4][R200.64] ;  /* 0x00000004c8142981 */ /* 0x000162000c1e1b00 */
[----:B------:R-:W-:-:S03]  /*1970*/  ISETP.NE.AND P2, PT, R225, RZ, PT ;  /* 0x000000ffe100720c */ /* 0x000fc60003f45270 */
[----:B------:R-:W2:Y:S01]  /*1980*/  LDL R225, [R1+0x80] ;  /* 0x0000800001e17983 */ /* 0x000ea20000100800 */
[C---:B----4-:R-:W-:Y:S01]  /*1990*/  PRMT R11, R193.reuse, 0x7632, R11 ;  /* 0x00007632c10b7816 */ /* 0x050fe2000000000b */
[----:B------:R-:W-:Y:S01]  /*19a0*/  IMAD.U32 R215, R193, 0x10000, RZ ;  /* 0x00010000c1d77824 */ /* 0x000fe200078e00ff */
[----:B0-----:R-:W-:Y:S02]  /*19b0*/  SHF.L.U32 R201, R192, 0x10, RZ ;  /* 0x00000010c0c97819 */ /* 0x001fe400000006ff */
[----:B-----5:R-:W-:Y:S02]  /*19c0*/  FSEL R193, R216, RZ, !P2 ;  /* 0x000000ffd8c17208 */ /* 0x020fe40005000000 */
[----:B------:R-:W-:Y:S02]  /*19d0*/  PRMT R192, R192, 0x7632, R192 ;  /* 0x00007632c0c07816 */ /* 0x000fe400000000c0 */
[C---:B------:R-:W-:Y:S02]  /*19e0*/  PRMT R200, R194.reuse, 0x7632, R200 ;  /* 0x00007632c2c87816 */ /* 0x040fe400000000c8 */
[----:B------:R-:W-:-:S02]  /*19f0*/  SHF.L.U32 R206, R194, 0x10, RZ ;  /* 0x00000010c2ce7819 */ /* 0x000fc400000006ff */
[----:B------:R-:W-:Y:S01]  /*1a00*/  PRMT R194, R195, 0x7632, R194 ;  /* 0x00007632c3c27816 */ /* 0x000fe200000000c2 */
[----:B------:R-:W-:Y:S01]  /*1a10*/  FADD.FTZ R209, -R193, R201 ;  /* 0x000000c9c1d17221 */ /* 0x000fe20000010100 */
[----:B------:R-:W-:Y:S01]  /*1a20*/  SHF.L.U32 R201, R192, 0x10, RZ ;  /* 0x00000010c0c97819 */ /* 0x000fe200000006ff */
[----:B------:R-:W-:Y:S02]  /*1a30*/  IMAD.U32 R195, R195, 0x10000, RZ ;  /* 0x00010000c3c37824 */ /* 0x000fe400078e00ff */
[----:B------:R-:W-:Y:S01]  /*1a40*/  FADD.FTZ R192, -R193, R215 ;  /* 0x000000d7c1c07221 */ /* 0x000fe20000010100 */
[----:B------:R-:W-:Y:S01]  /*1a50*/  SHF.L.U32 R200, R200, 0x10, RZ ;  /* 0x00000010c8c87819 */ /* 0x000fe200000006ff */
[----:B------:R-:W-:Y:S02]  /*1a60*/  IMAD.U32 R215, R11, 0x10000, RZ ;  /* 0x000100000bd77824 */ /* 0x000fe400078e00ff */
[----:B------:R-:W-:Y:S02]  /*1a70*/  IMAD.U32 R217, R194, 0x10000, RZ ;  /* 0x00010000c2d97824 */ /* 0x000fe400078e00ff */
[C---:B------:R-:W-:Y:S01]  /*1a80*/  FADD.FTZ R194, -R193.reuse, R195 ;  /* 0x000000c3c1c27221 */ /* 0x040fe20000010100 */
[C---:B------:R-:W-:Y:S01]  /*1a90*/  FADD.FTZ R11, -R193.reuse, R201 ;  /* 0x000000c9c10b7221 */ /* 0x040fe20000010100 */
[C---:B------:R-:W-:Y:S01]  /*1aa0*/  FADD.FTZ R206, -R193.reuse, R206 ;  /* 0x000000cec1ce7221 */ /* 0x040fe20000010100 */
[C---:B------:R-:W-:Y:S01]  /*1ab0*/  FADD.FTZ R195, -R193.reuse, R215 ;  /* 0x000000d7c1c37221 */ /* 0x040fe20000010100 */
[C---:B------:R-:W-:Y:S01]  /*1ac0*/  FADD.FTZ R200, -R193.reuse, R200 ;  /* 0x000000c8c1c87221 */ /* 0x040fe20000010100 */
[----:B------:R-:W-:Y:S01]  /*1ad0*/  FADD.FTZ R201, -R193, R217 ;  /* 0x000000d9c1c97221 */ /* 0x000fe20000010100 */
[----:B---3--:R-:W-:Y:S01]  /*1ae0*/  SHF.L.U32 R193, R184, 0x10, RZ ;  /* 0x00000010b8c17819 */ /* 0x008fe200000006ff */
[----:B------:R-:W-:Y:S01]  /*1af0*/  FMUL.FTZ R218, R5, R209 ;  /* 0x000000d105da7220 */ /* 0x000fe20000410000 */
[----:B--2---:R-:W-:-:S03]  /*1b00*/  IMAD.U32 R215, R188, 0x10000, RZ ;  /* 0x00010000bcd77824 */ /* 0x004fc600078e00ff */
[-C--:B------:R-:W-:Y:S01]  /*1b10*/  FMUL.FTZ R209, R245, R193.reuse ;  /* 0x000000c1f5d17220 */ /* 0x080fe20000410000 */
[----:B------:R-:W-:Y:S01]  /*1b20*/  FADD.FTZ R136, R136, R193 ;  /* 0x000000c188887221 */ /* 0x000fe20000010000 */
[----:B------:R-:W-:Y:S01]  /*1b30*/  FFMA.FTZ R112, R218, R193, R112 ;  /* 0x000000c1da707223 */ /* 0x000fe20000010070 */
[----:B------:R-:W-:Y:S01]  /*1b40*/  SHF.L.U32 R193, R185, 0x10, RZ ;  /* 0x00000010b9c17819 */ /* 0x000fe200000006ff */
[----:B------:R-:W-:Y:S01]  /*1b50*/  FFMA.FTZ R0, R0, R215, R209 ;  /* 0x000000d700007223 */ /* 0x000fe200000100d1 */
[----:B------:R-:W-:Y:S01]  /*1b60*/  FMUL.FTZ R217, R5, R192 ;  /* 0x000000c005d97220 */ /* 0x000fe20000410000 */
[----:B------:R-:W-:Y:S02]  /*1b70*/  IMAD.U32 R209, R189, 0x10000, RZ ;  /* 0x00010000bdd17824 */ /* 0x000fe400078e00ff */
[----:B------:R-:W-:Y:S01]  /*1b80*/  FMUL.FTZ R192, R234, R193 ;  /* 0x000000c1eac07220 */ /* 0x000fe20000410000 */
[----:B------:R0:W-:Y:S03]  /*1b90*/  STL [R1], R0 ;  /* 0x0000000001007387 */ /* 0x0001e60000100800 */
[----:B------:R-:W-:Y:S01]  /*1ba0*/  FFMA.FTZ R252, R229, R209, R192 ;  /* 0x000000d1e5fc7223 */ /* 0x000fe200000100c0 */
[----:B------:R-:W-:Y:S01]  /*1bb0*/  SHF.L.U32 R192, R186, 0x10, RZ ;  /* 0x00000010bac07819 */ /* 0x000fe200000006ff */
[----:B------:R-:W2:Y:S01]  /*1bc0*/  LDL R234, [R1+0xa4] ;  /* 0x0000a40001ea7983 */ /* 0x000ea20000100800 */
[----:B------:R-:W-:Y:S01]  /*1bd0*/  FADD.FTZ R88, R88, R215 ;  /* 0x000000d758587221 */ /* 0x000fe20000010000 */
[----:B------:R-:W-:Y:S01]  /*1be0*/  FFMA.FTZ R64, R218, R215, R64 ;  /* 0x000000d7da407223 */ /* 0x000fe20000010040 */
[----:B------:R-:W-:Y:S01]  /*1bf0*/  FMUL.FTZ R215, R5, R206 ;  /* 0x000000ce05d77220 */ /* 0x000fe20000410000 */
[----:B------:R-:W3:Y:S01]  /*1c00*/  LDL R229, [R1+0xb4] ;  /* 0x0000b40001e57983 */ /* 0x000ee20000100800 */
[----:B------:R-:W-:-:S03]  /*1c10*/  FMUL.FTZ R206, R225, R192 ;  /* 0x000000c0e1ce7220 */ /* 0x000fc60000410000 */
[----:B------:R-:W4:Y:S01]  /*1c20*/  LDL R225, [R1+0x88] ;  /* 0x0000880001e17983 */ /* 0x000f220000100800 */
[----:B------:R-:W-:Y:S01]  /*1c30*/  FADD.FTZ R90, R90, R209 ;  /* 0x000000d15a5a7221 */ /* 0x000fe20000010000 */
[C---:B------:R-:W-:Y:S02]  /*1c40*/  FFMA.FTZ R66, R217.reuse, R209, R66 ;  /* 0x000000d1d9427223 */ /* 0x040fe40000010042 */
[----:B------:R-:W4:Y:S01]  /*1c50*/  LDL R209, [R1+0x98] ;  /* 0x0000980001d17983 */ /* 0x000f220000100800 */
[----:B------:R-:W-:Y:S01]  /*1c60*/  PRMT R184, R184, 0x7632, R184 ;  /* 0x00007632b8b87816 */ /* 0x000fe200000000b8 */
[----:B------:R-:W-:Y:S01]  /*1c70*/  FADD.FTZ R138, R138, R193 ;  /* 0x000000c18a8a7221 */ /* 0x000fe20000010000 */
[----:B------:R-:W-:Y:S01]  /*1c80*/  ISETP.NE.U32.AND P2, PT, RZ, UR8, PT ;  /* 0x00000008ff007c0c */ /* 0x000fe2000bf45070 */
[----:B------:R-:W-:Y:S01]  /*1c90*/  FFMA.FTZ R114, R217, R193, R114 ;  /* 0x000000c1d9727223 */ /* 0x000fe20000010072 */
[----:B------:R-:W-:Y:S01]  /*1ca0*/  IMAD.U32 R193, R190, 0x10000, RZ ;  /* 0x00010000bec17824 */ /* 0x000fe200078e00ff */
[----:B------:R-:W-:-:S02]  /*1cb0*/  PRMT R185, R188, 0x7632, R185 ;  /* 0x00007632bcb97816 */ /* 0x000fc400000000b9 */
[----:B------:R-:W-:Y:S02]  /*1cc0*/  SHF.L.U32 R184, R184, 0x10, RZ ;  /* 0x00000010b8b87819 */ /* 0x000fe400000006ff */
[----:B------:R-:W-:Y:S01]  /*1cd0*/  ISETP.NE.AND.EX P2, PT, RZ, UR9, PT, P2 ;  /* 0x00000009ff007c0c */ /* 0x000fe2000bf45320 */
[----:B------:R-:W-:Y:S01]  /*1ce0*/  FADD.FTZ R92, R92, R193 ;  /* 0x000000c15c5c7221 */ /* 0x000fe20000010000 */
[CC--:B------:R-:W-:Y:S01]  /*1cf0*/  FFMA.FTZ R68, R215.reuse, R193.reuse, R68 ;  /* 0x000000c1d7447223 */ /* 0x0c0fe20000010044 */
[----:B------:R-:W-:Y:S01]  /*1d00*/  FFMA.FTZ R251, R244, R193, R206 ;  /* 0x000000c1f4fb7223 */ /* 0x000fe200000100ce */
[----:B------:R-:W-:Y:S01]  /*1d10*/  FADD.FTZ R140, R140, R192 ;  /* 0x000000c08c8c7221 */ /* 0x000fe20000010000 */
[----:B------:R-:W-:Y:S01]  /*1d20*/  FFMA.FTZ R116, R215, R192, R116 ;  /* 0x000000c0d7747223 */ /* 0x000fe20000010074 */
[----:B------:R-:W-:Y:S02]  /*1d30*/  IMAD.U32 R188, R185, 0x10000, RZ ;  /* 0x00010000b9bc7824 */ /* 0x000fe400078e00ff */
[----:B------:R-:W-:Y:S01]  /*1d40*/  FMUL.FTZ R11, R5, R11 ;  /* 0x0000000b050b7220 */ /* 0x000fe20000410000 */
[----:B------:R-:W-:Y:S01]  /*1d50*/  SHF.L.U32 R193, R187, 0x10, RZ ;  /* 0x00000010bbc17819 */ /* 0x000fe200000006ff */
[----:B------:R-:W-:Y:S01]  /*1d60*/  FMUL.FTZ R194, R5, R194 ;  /* 0x000000c205c27220 */ /* 0x000fe20000410000 */
[----:B------:R-:W-:Y:S01]  /*1d70*/  FADD.FTZ R89, R89, R188 ;  /* 0x000000bc59597221 */ /* 0x000fe20000010000 */
[----:B------:R-:W-:Y:S01]  /*1d80*/  FFMA.FTZ R65, R11, R188, R65 ;  /* 0x000000bc0b417223 */ /* 0x000fe20000010041 */
[----:B------:R-:W4:Y:S01]  /*1d90*/  LDL R206, [R1+0xbc] ;  /* 0x0000bc0001ce7983 */ /* 0x000f220000100800 */
[----:B------:R-:W-:Y:S01]  /*1da0*/  FADD.FTZ R142, R142, R193 ;  /* 0x000000c18e8e7221 */ /* 0x000fe20000010000 */
[----:B------:R-:W-:Y:S01]  /*1db0*/  FFMA.FTZ R118, R194, R193, R118 ;  /* 0x000000c1c2767223 */ /* 0x000fe20000010076 */
[----:B------:R-:W-:Y:S01]  /*1dc0*/  FADD.FTZ R137, R137, R184 ;  /* 0x000000b889897221 */ /* 0x000fe20000010000 */
[-C--:B------:R-:W-:Y:S01]  /*1dd0*/  FFMA.FTZ R113, R11, R184.reuse, R113 ;  /* 0x000000b80b717223 */ /* 0x080fe20000010071 */
[----:B--2---:R-:W-:-:S04]  /*1de0*/  FMUL.FTZ R192, R234, R184 ;  /* 0x000000b8eac07220 */ /* 0x004fc80000410000 */
[----:B---3--:R-:W-:Y:S01]  /*1df0*/  FFMA.FTZ R245, R229, R188, R192 ;  /* 0x000000bce5f57223 */ /* 0x008fe200000100c0 */
[----:B------:R-:W-:Y:S01]  /*1e00*/  IMAD.U32 R188, R191, 0x10000, RZ ;  /* 0x00010000bfbc7824 */ /* 0x000fe200078e00ff */
[----:B------:R-:W2:Y:S01]  /*1e10*/  LDL R229, [R1+0xac] ;  /* 0x0000ac0001e57983 */ /* 0x000ea20000100800 */
[----:B----4-:R-:W-:-:S03]  /*1e20*/  FMUL.FTZ R192, R225, R193 ;  /* 0x000000c1e1c07220 */ /* 0x010fc60000410000 */
[----:B------:R-:W3:Y:S01]  /*1e30*/  LDL R225, [R1+0x84] ;  /* 0x0000840001e17983 */ /* 0x000ee20000100800 */
[----:B------:R-:W-:Y:S01]  /*1e40*/  FFMA.FTZ R244, R209, R188, R192 ;  /* 0x000000bcd1f47223 */ /* 0x000fe200000100c0 */
[C---:B------:R-:W-:Y:S02]  /*1e50*/  @P2 LEA R192, P3, R221.reuse, UR8, 0x4 ;  /* 0x00000008ddc02c11 */ /* 0x040fe4000f8620ff */
[----:B------:R-:W4:Y:S02]  /*1e60*/  LDL R209, [R1+0x94] ;  /* 0x0000940001d17983 */ /* 0x000f240000100800 */
[----:B------:R-:W-:-:S05]  /*1e70*/  @P2 LEA.HI.X R193, R221, UR9, RZ, 0x4, P3 ;  /* 0x00000009ddc12c11 */ /* 0x000fca00098f24ff */
[----:B------:R1:W5:Y:S01]  /*1e80*/  @P2 LDG.E.128 R172, desc[UR4][R192.64] ;  /* 0x00000004c0ac2981 */ /* 0x000362000c1e1d00 */
[----:B------:R-:W-:Y:S02]  /*1e90*/  PRMT R184, R185, 0x7632, R184 ;  /* 0x00007632b9b87816 */ /* 0x000fe400000000b8 */
[----:B-1----:R-:W-:-:S04]  /*1ea0*/  IADD3 R192, P2, R203, UR6, RZ ;  /* 0x00000006cbc07c10 */ /* 0x002fc8000ff5e0ff */
[----:B------:R-:W-:Y:S02]  /*1eb0*/  IADD3.X R193, R202, UR7, RZ, P2, !PT ;  /* 0x00000007cac17c10 */ /* 0x000fe400097fe4ff */
[----:B------:R-:W4:Y:S01]  /*1ec0*/  LDL R202, [R1+0x8c] ;  /* 0x00008c0001ca7983 */ /* 0x000f220000100800 */
[----:B------:R-:W-:-:S03]  /*1ed0*/  PRMT R185, R189, 0x7632, R185 ;  /* 0x00007632bdb97816 */ /* 0x000fc600000000b9 */
[----:B------:R-:W4:Y:S01]  /*1ee0*/  LDL R189, [R1+0x9c] ;  /* 0x00009c0001bd7983 */ /* 0x000f220000100800 */
[----:B------:R-:W-:Y:S01]  /*1ef0*/  SHF.L.U32 R184, R184, 0x10, RZ ;  /* 0x00000010b8b87819 */ /* 0x000fe200000006ff */
[----:B------:R-:W-:Y:S01]  /*1f00*/  FMUL.FTZ R195, R5, R195 ;  /* 0x000000c305c37220 */ /* 0x000fe20000410000 */
[----:B------:R-:W-:Y:S01]  /*1f10*/  FADD.FTZ R94, R94, R188 ;  /* 0x000000bc5e5e7221 */ /* 0x000fe20000010000 */
[----:B------:R-:W-:Y:S01]  /*1f20*/  FFMA.FTZ R70, R194, R188, R70 ;  /* 0x000000bcc2467223 */ /* 0x000fe20000010046 */
[----:B------:R-:W-:Y:S01]  /*1f30*/  SHF.L.U32 R185, R185, 0x10, RZ ;  /* 0x00000010b9b97819 */ /* 0x000fe200000006ff */
[--C-:B------:R-:W-:Y:S01]  /*1f40*/  FADD.FTZ R139, R139, R184.reuse ;  /* 0x000000b88b8b7221 */ /* 0x100fe20000010000 */
[-C--:B------:R-:W-:Y:S01]  /*1f50*/  FFMA.FTZ R115, R195, R184.reuse, R115 ;  /* 0x000000b8c3737223 */ /* 0x080fe20000010073 */
[----:B------:R-:W5:Y:S02]  /*1f60*/  LDG.E.64 R192, desc[UR4][R192.64] ;  /* 0x00000004c0c07981 */ /* 0x000f64000c1e1b00 */
[----:B------:R-:W-:Y:S01]  /*1f70*/  FADD.FTZ R91, R91, R185 ;  /* 0x000000b95b5b7221 */ /* 0x000fe20000010000 */
[----:B------:R-:W-:Y:S01]  /*1f80*/  FFMA.FTZ R67, R195, R185, R67 ;  /* 0x000000b9c3437223 */ /* 0x000fe20000010043 */
[----:B--2---:R-:W-:Y:S01]  /*1f90*/  FMUL.FTZ R188, R229, R184 ;  /* 0x000000b8e5bc7220 */ /* 0x004fe20000410000 */
[----:B------:R-:W-:-:S03]  /*1fa0*/  PRMT R184, R186, 0x7632, R184 ;  /* 0x00007632bab87816 */ /* 0x000fc600000000b8 */
[----:B------:R-:W-:Y:S01]  /*1fb0*/  FFMA.FTZ R234, R206, R185, R188 ;  /* 0x000000b9ceea7223 */ /* 0x000fe200000100bc */
[----:B------:R-:W-:Y:S01]  /*1fc0*/  PRMT R185, R190, 0x7632, R185 ;  /* 0x00007632beb97816 */ /* 0x000fe200000000b9 */
[----:B------:R-:W-:Y:S02]  /*1fd0*/  IMAD.U32 R184, R184, 0x10000, RZ ;  /* 0x00010000b8b87824 */ /* 0x000fe400078e00ff */
[----:B------:R-:W-:Y:S01]  /*1fe0*/  FMUL.FTZ R206, R5, R200 ;  /* 0x000000c805ce7220 */ /* 0x000fe20000410000 */
[----:B------:R-:W-:Y:S01]  /*1ff0*/  SHF.L.U32 R185, R185, 0x10, RZ ;  /* 0x00000010b9b97819 */ /* 0x000fe200000006ff */
[-C--:B---3--:R-:W-:Y:S01]  /*2000*/  FMUL.FTZ R186, R225, R184.reuse ;  /* 0x000000b8e1ba7220 */ /* 0x088fe20000410000 */
[--C-:B------:R-:W-:Y:S01]  /*2010*/  FADD.FTZ R141, R141, R184.reuse ;  /* 0x000000b88d8d7221 */ /* 0x100fe20000010000 */
[C---:B------:R-:W-:Y:S01]  /*2020*/  FFMA.FTZ R117, R206.reuse, R184, R117 ;  /* 0x000000b8ce757223 */ /* 0x040fe20000010075 */
[----:B------:R-:W-:Y:S01]  /*2030*/  PRMT R184, R187, 0x7632, R184 ;  /* 0x00007632bbb87816 */ /* 0x000fe200000000b8 */
[----:B------:R-:W-:Y:S01]  /*2040*/  FADD.FTZ R93, R93, R185 ;  /* 0x000000b95d5d7221 */ /* 0x000fe20000010000 */
[-C--:B------:R-:W-:Y:S01]  /*2050*/  FFMA.FTZ R69, R206, R185.reuse, R69 ;  /* 0x000000b9ce457223 */ /* 0x080fe20000010045 */
[----:B----4-:R-:W-:Y:S01]  /*2060*/  FFMA.FTZ R229, R209, R185, R186 ;  /* 0x000000b9d1e57223 */ /* 0x010fe200000100ba */
[----:B------:R-:W-:-:S02]  /*2070*/  PRMT R185, R191, 0x7632, R185 ;  /* 0x00007632bfb97816 */ /* 0x000fc400000000b9 */
[----:B------:R-:W-:Y:S01]  /*2080*/  SHF.L.U32 R184, R184, 0x10, RZ ;  /* 0x00000010b8b87819 */ /* 0x000fe200000006ff */
[----:B------:R-:W-:Y:S02]  /*2090*/  FMUL.FTZ R209, R5, R201 ;  /* 0x000000c905d17220 */ /* 0x000fe40000410000 */
[----:B------:R-:W-:Y:S02]  /*20a0*/  IMAD.U32 R185, R185, 0x10000, RZ ;  /* 0x00010000b9b97824 */ /* 0x000fe400078e00ff */
[----:B------:R-:W-:Y:S01]  /*20b0*/  FADD.FTZ R143, R143, R184 ;  /* 0x000000b88f8f7221 */ /* 0x000fe20000010000 */
[-C--:B------:R-:W-:Y:S01]  /*20c0*/  FFMA.FTZ R119, R209, R184.reuse, R119 ;  /* 0x000000b8d1777223 */ /* 0x080fe20000010077 */
[----:B------:R-:W-:Y:S01]  /*20d0*/  FADD.FTZ R95, R95, R185 ;  /* 0x000000b95f5f7221 */ /* 0x000fe20000010000 */
[----:B------:R-:W-:Y:S01]  /*20e0*/  FFMA.FTZ R71, R209, R185, R71 ;  /* 0x000000b9d1477223 */ /* 0x000fe20000010047 */
[----:B------:R-:W-:Y:S01]  /*20f0*/  FMUL.FTZ R186, R202, R184 ;  /* 0x000000b8caba7220 */ /* 0x000fe20000410000 */
[----:B------:R-:W-:-:S03]  /*2100*/  FADD.FTZ R184, R220, R0 ;  /* 0x00000000dcb87221 */ /* 0x000fc60000010000 */
[----:B------:R-:W-:Y:S01]  /*2110*/  FFMA.FTZ R225, R189, R185, R186 ;  /* 0x000000b9bde17223 */ /* 0x000fe200000100ba */
[----:B------:R-:W-:Y:S02]  /*2120*/  FFMA.FTZ R185, R218, R0, R222 ;  /* 0x00000000dab97223 */ /* 0x000fe400000100de */
[----:B0-----:R0:W5:Y:S01]  /*2130*/  LDL.LU R0, [R1+0x108] ;  /* 0x0001080001007983 */ /* 0x0011620000300800 */
        /* <DEDUP_REMOVED lines=12> */
[----:B------:R-:W-:Y:S02]  /*2200*/  IADD3 R221, R221, 0x20, RZ ;  /* 0x00000020dddd7810 */ /* 0x000fe40007ffe0ff */
[----:B------:R-:W-:Y:S01]  /*2210*/  FADD.FTZ R220, R184, R225 ;  /* 0x000000e1b8dc7221 */ /* 0x000fe20000010000 */
[----:B0-----:R-:W-:-:S07]  /*2220*/  FFMA.FTZ R222, R209, R225, R185 ;  /* 0x000000e1d1de7223 */ /* 0x001fce00000100b9 */
.L_x_831:
[----:B------:R-:W-:Y:S05]  /*2230*/  BSYNC B1 ;  /* 0x0000000000017941 */ /* 0x000fea0003800000 */
.L_x_830:
[----:B------:R-:W-:Y:S04]  /*2240*/  BSSY B1, `(.L_x_832) ;  /* 0x00000a3000017945 */ /* 0x000fe80003800000 */
[----:B------:R-:W-:Y:S05]  /*2250*/  @!P1 BRA `(.L_x_833) ;  /* 0x0000000800849947 */ /* 0x000fea0003800000 */
[----:B------:R-:W0:Y:S01]  /*2260*/  LDC.64 R184, c[0x0][0x2b8] ;  /* 0x0000ae00ffb87b82 */ /* 0x000e220000000a00 */
[C---:B------:R-:W-:Y:S01]  /*2270*/  LEA R12, P2, R221.reuse, UR10, 0x4 ;  /* 0x0000000add0c7c11 */ /* 0x040fe2000f8420ff */
[----:B------:R-:W2:Y:S03]  /*2280*/  LDL R248, [R1+0x60] ;  /* 0x0000600001f87983 */ /* 0x000ea60000100800 */
[----:B------:R-:W-:Y:S01]  /*2290*/  LEA.HI.X R13, R221, UR11, RZ, 0x4, P2 ;  /* 0x0000000bdd0d7c11 */ /* 0x000fe200090f24ff */
[----:B------:R-:W3:Y:S01]  /*22a0*/  LDL R243, [R1+0x70] ;  /* 0x0000700001f37983 */ /* 0x000ee20000100800 */
[----:B------:R-:W-:Y:S01]  /*22b0*/  ISETP.NE.U32.AND P2, PT, RZ, UR12, PT ;  /* 0x0000000cff007c0c */ /* 0x000fe2000bf45070 */
[----:B------:R-:W1:Y:S02]  /*22c0*/  LDC.64 R24, c[0x0][0x2c0] ;  /* 0x0000b000ff187b82 */ /* 0x000e640000000a00 */
[----:B------:R0:W4:Y:S01]  /*22d0*/  LDG.E.128 R200, desc[UR4][R12.64] ;  /* 0x000000040cc87981 */ /* 0x000122000c1e1d00 */
[----:B------:R-:W-:-:S05]  /*22e0*/  ISETP.NE.AND.EX P2, PT, RZ, UR13, PT, P2 ;  /* 0x0000000dff007c0c */ /* 0x000fca000bf45320 */
[----:B------:R-:W1:Y:S01]  /*22f0*/  LDC.U8 R224, c[0x0][0x2a0] ;  /* 0x0000a800ffe07b82 */ /* 0x000e620000000000 */
[C---:B------:R-:W-:Y:S01]  /*2300*/  SHF.L.U32 R205, R221.reuse, 0x3, RZ ;  /* 0x00000003ddcd7819 */ /* 0x040fe200000006ff */
[----:B------:R-:W3:Y:S01]  /*2310*/  LDL R233, [R1+0x68] ;  /* 0x0000680001e97983 */ /* 0x000ee20000100800 */
[----:B------:R-:W-:-:S03]  /*2320*/  SHF.L.U64.HI R199, R221, 0x3, RZ ;  /* 0x00000003ddc77819 */ /* 0x000fc600000102ff */
[----:B------:R-:W3:Y:S01]  /*2330*/  LDL R227, [R1+0x78] ;  /* 0x0000780001e37983 */ /* 0x000ee20000100800 */
[----:B0-----:R-:W-:-:S03]  /*2340*/  IMAD.WIDE.U32 R12, R221, 0x10, R184 ;  /* 0x00000010dd0c7825 */ /* 0x001fc600078e00b8 */
[----:B------:R-:W3:Y:S04]  /*2350*/  LDL R242, [R1+0x50] ;  /* 0x0000500001f27983 */ /* 0x000ee80000100800 */
[----:B------:R0:W2:Y:S01]  /*2360*/  LDG.E.128 R188, desc[UR4][R12.64] ;  /* 0x000000040cbc7981 */ /* 0x0000a2000c1e1d00 */
[----:B-1----:R-:W-:-:S05]  /*2370*/  IMAD.WIDE.U32 R24, R221, 0x10, R24 ;  /* 0x00000010dd187825 */ /* 0x002fca00078e0018 */
[----:B------:R1:W3:Y:S01]  /*2380*/  LDG.E.128 R184, desc[UR4][R24.64] ;  /* 0x0000000418b87981 */ /* 0x0002e2000c1e1d00 */
[----:B0-----:R-:W0:Y:S02]  /*2390*/  @P2 LDC.64 R12, c[0x0][0x248] ;  /* 0x00009200ff0c2b82 */ /* 0x001e240000000a00 */
[----:B0-----:R-:W-:-:S05]  /*23a0*/  @P2 IADD3 R12, P3, R205, R12, RZ ;  /* 0x0000000ccd0c2210 */ /* 0x001fca0007f7e0ff */
[----:B------:R-:W-:-:S05]  /*23b0*/  @P2 IMAD.X R13, R199, 0x1, R13, P3 ;  /* 0x00000001c70d2824 */ /* 0x000fca00018e060d */
[----:B------:R0:W5:Y:S01]  /*23c0*/  @P2 LDG.E.64 R22, desc[UR4][R12.64] ;  /* 0x000000040c162981 */ /* 0x000162000c1e1b00 */
[----:B------:R-:W-:-:S03]  /*23d0*/  ISETP.NE.AND P2, PT, R224, RZ, PT ;  /* 0x000000ffe000720c */ /* 0x000fc60003f45270 */
[----:B------:R-:W2:Y:S01]  /*23e0*/  LDL R224, [R1+0x40] ;  /* 0x0000400001e07983 */ /* 0x000ea20000100800 */
[----:B-1---5:R-:W-:Y:S02]  /*23f0*/  FSEL R25, R216, RZ, !P2 ;  /* 0x000000ffd8197208 */ /* 0x022fe40005000000 */
[----:B----4-:R-:W-:Y:S02]  /*2400*/  SHF.L.U32 R24, R200, 0x10, RZ ;  /* 0x00000010c8187819 */ /* 0x010fe400000006ff */
[C---:B------:R-:W-:Y:S02]  /*2410*/  SHF.L.U32 R211, R201.reuse, 0x10, RZ ;  /* 0x00000010c9d37819 */ /* 0x040fe400000006ff */
[----:B------:R-:W-:Y:S02]  /*2420*/  PRMT R4, R201, 0x7632, R4 ;  /* 0x00007632c9047816 */ /* 0x000fe40000000004 */
[C---:B0-----:R-:W-:Y:S01]  /*2430*/  PRMT R12, R202.reuse, 0x7632, R12 ;  /* 0x00007632ca0c7816 */ /* 0x041fe2000000000c */
[----:B------:R-:W-:Y:S01]  /*2440*/  IMAD.U32 R202, R202, 0x10000, RZ ;  /* 0x00010000caca7824 */ /* 0x000fe200078e00ff */
[----:B------:R-:W-:-:S02]  /*2450*/  PRMT R13, R203, 0x7632, R13 ;  /* 0x00007632cb0d7816 */ /* 0x000fc4000000000d */
[----:B------:R-:W-:Y:S01]  /*2460*/  SHF.L.U32 R201, R203, 0x10, RZ ;  /* 0x00000010cbc97819 */ /* 0x000fe200000006ff */
[C---:B------:R-:W-:Y:S01]  /*2470*/  FADD.FTZ R203, -R25.reuse, R24 ;  /* 0x0000001819cb7221 */ /* 0x040fe20000010100 */
[----:B------:R-:W-:Y:S01]  /*2480*/  PRMT R200, R200, 0x7632, R200 ;  /* 0x00007632c8c87816 */ /* 0x000fe200000000c8 */
[C---:B------:R-:W-:Y:S01]  /*2490*/  FADD.FTZ R24, -R25.reuse, R211 ;  /* 0x000000d319187221 */ /* 0x040fe20000010100 */
[----:B------:R-:W-:Y:S02]  /*24a0*/  IMAD.U32 R211, R4, 0x10000, RZ ;  /* 0x0001000004d37824 */ /* 0x000fe400078e00ff */
[----:B------:R-:W-:Y:S01]  /*24b0*/  FADD.FTZ R4, -R25, R202 ;  /* 0x000000ca19047221 */ /* 0x000fe20000010100 */
[----:B------:R-:W-:Y:S02]  /*24c0*/  SHF.L.U32 R200, R200, 0x10, RZ ;  /* 0x00000010c8c87819 */ /* 0x000fe400000006ff */
[----:B------:R-:W-:Y:S02]  /*24d0*/  SHF.L.U32 R202, R12, 0x10, RZ ;  /* 0x000000100cca7819 */ /* 0x000fe400000006ff */
[----:B------:R-:W-:Y:S01]  /*24e0*/  SHF.L.U32 R213, R13, 0x10, RZ ;  /* 0x000000100dd57819 */ /* 0x000fe200000006ff */
[C---:B------:R-:W-:Y:S01]  /*24f0*/  FADD.FTZ R13, -R25.reuse, R201 ;  /* 0x000000c9190d7221 */ /* 0x040fe20000010100 */
[C---:B------:R-:W-:Y:S01]  /*2500*/  FADD.FTZ R12, -R25.reuse, R200 ;  /* 0x000000c8190c7221 */ /* 0x040fe20000010100 */
[C---:B------:R-:W-:Y:S01]  /*2510*/  FADD.FTZ R201, -R25.reuse, R202 ;  /* 0x000000ca19c97221 */ /* 0x040fe20000010100 */
[C---:B------:R-:W-:Y:S01]  /*2520*/  FADD.FTZ R200, -R25.reuse, R211 ;  /* 0x000000d319c87221 */ /* 0x040fe20000010100 */
[----:B------:R-:W-:Y:S01]  /*2530*/  FADD.FTZ R202, -R25, R213 ;  /* 0x000000d519ca7221 */ /* 0x000fe20000010100 */
[----:B------:R-:W-:Y:S01]  /*2540*/  FMUL.FTZ R214, R5, R203 ;  /* 0x000000cb05d67220 */ /* 0x000fe20000410000 */
[----:B---3--:R-:W-:Y:S01]  /*2550*/  IMAD.U32 R25, R184, 0x10000, RZ ;  /* 0x00010000b8197824 */ /* 0x008fe200078e00ff */
[----:B--2---:R-:W-:-:S03]  /*2560*/  SHF.L.U32 R211, R188, 0x10, RZ ;  /* 0x00000010bcd37819 */ /* 0x004fc600000006ff */
[-C--:B------:R-:W-:Y:S01]  /*2570*/  FMUL.FTZ R203, R248, R25.reuse ;  /* 0x00000019f8cb7220 */ /* 0x080fe20000410000 */
[----:B------:R-:W-:Y:S01]  /*2580*/  FADD.FTZ R144, R144, R25 ;  /* 0x0000001990907221 */ /* 0x000fe20000010000 */
[----:B------:R-:W-:Y:S01]  /*2590*/  FFMA.FTZ R120, R214, R25, R120 ;  /* 0x00000019d6787223 */ /* 0x000fe20000010078 */
[----:B------:R-:W-:Y:S01]  /*25a0*/  SHF.L.U32 R25, R185, 0x10, RZ ;  /* 0x00000010b9197819 */ /* 0x000fe200000006ff */
[----:B------:R-:W-:Y:S01]  /*25b0*/  FFMA.FTZ R250, R243, R211, R203 ;  /* 0x000000d3f3fa7223 */ /* 0x000fe200000100cb */
[----:B------:R-:W-:Y:S01]  /*25c0*/  FMUL.FTZ R213, R5, R24 ;  /* 0x0000001805d57220 */ /* 0x000fe20000410000 */
[----:B------:R-:W-:Y:S02]  /*25d0*/  IMAD.U32 R203, R189, 0x10000, RZ ;  /* 0x00010000bdcb7824 */ /* 0x000fe400078e00ff */
[----:B------:R-:W-:Y:S02]  /*25e0*/  FMUL.FTZ R24, R233, R25 ;  /* 0x00000019e9187220 */ /* 0x000fe40000410000 */
[----:B------:R-:W2:Y:S02]  /*25f0*/  LDL R233, [R1+0x64] ;  /* 0x0000640001e97983 */ /* 0x000ea40000100800 */
[-C--:B------:R-:W-:Y:S01]  /*2600*/  FFMA.FTZ R249, R227, R203.reuse, R24 ;  /* 0x000000cbe3f97223 */ /* 0x080fe20000010018 */
[----:B------:R-:W-:Y:S01]  /*2610*/  SHF.L.U32 R24, R186, 0x10, RZ ;  /* 0x00000010ba187819 */ /* 0x000fe200000006ff */
[----:B------:R-:W-:Y:S01]  /*2620*/  FADD.FTZ R98, R98, R203 ;  /* 0x000000cb62627221 */ /* 0x000fe20000010000 */
[----:B------:R-:W-:Y:S01]  /*2630*/  FFMA.FTZ R74, R213, R203, R74 ;  /* 0x000000cbd54a7223 */ /* 0x000fe2000001004a */
[----:B------:R-:W3:Y:S01]  /*2640*/  LDL R227, [R1+0x74] ;  /* 0x0000740001e37983 */ /* 0x000ee20000100800 */
[----:B------:R-:W-:Y:S01]  /*2650*/  FADD.FTZ R96, R96, R211 ;  /* 0x000000d360607221 */ /* 0x000fe20000010000 */
[----:B------:R-:W-:-:S02]  /*2660*/  FFMA.FTZ R72, R214, R211, R72 ;  /* 0x000000d3d6487223 */ /* 0x000fc40000010048 */
[----:B------:R-:W4:Y:S01]  /*2670*/  LDL R211, [R1+0x58] ;  /* 0x0000580001d37983 */ /* 0x000f220000100800 */
[----:B------:R-:W-:-:S03]  /*2680*/  FMUL.FTZ R203, R224, R24 ;  /* 0x00000018e0cb7220 */ /* 0x000fc60000410000 */
[----:B------:R-:W4:Y:S01]  /*2690*/  LDL R224, [R1+0x48] ;  /* 0x0000480001e07983 */ /* 0x000f220000100800 */
[----:B------:R-:W-:Y:S01]  /*26a0*/  FADD.FTZ R146, R146, R25 ;  /* 0x0000001992927221 */ /* 0x000fe20000010000 */
[----:B------:R-:W-:Y:S01]  /*26b0*/  FFMA.FTZ R122, R213, R25, R122 ;  /* 0x00000019d57a7223 */ /* 0x000fe2000001007a */
[----:B------:R-:W-:Y:S01]  /*26c0*/  SHF.L.U32 R25, R190, 0x10, RZ ;  /* 0x00000010be197819 */ /* 0x000fe200000006ff */
[----:B------:R-:W-:Y:S01]  /*26d0*/  FMUL.FTZ R4, R5, R4 ;  /* 0x0000000405047220 */ /* 0x000fe20000410000 */
[----:B------:R-:W-:-:S03]  /*26e0*/  ISETP.NE.U32.AND P2, PT, RZ, UR8, PT ;  /* 0x00000008ff007c0c */ /* 0x000fc6000bf45070 */
[----:B------:R-:W-:Y:S01]  /*26f0*/  FADD.FTZ R100, R100, R25 ;  /* 0x0000001964647221 */ /* 0x000fe20000010000 */
[-C--:B------:R-:W-:Y:S01]  /*2700*/  FFMA.FTZ R76, R4, R25.reuse, R76 ;  /* 0x00000019044c7223 */ /* 0x080fe2000001004c */
[----:B------:R-:W-:Y:S01]  /*2710*/  FFMA.FTZ R248, R242, R25, R203 ;  /* 0x00000019f2f87223 */ /* 0x000fe200000100cb */
[----:B------:R-:W-:Y:S01]  /*2720*/  PRMT R25, R184, 0x7632, R25 ;  /* 0x00007632b8197816 */ /* 0x000fe20000000019 */
[----:B------:R-:W-:Y:S01]  /*2730*/  FADD.FTZ R148, R148, R24 ;  /* 0x0000001894947221 */ /* 0x000fe20000010000 */
[----:B------:R-:W-:Y:S01]  /*2740*/  FFMA.FTZ R124, R4, R24, R124 ;  /* 0x00000018047c7223 */ /* 0x000fe2000001007c */
[----:B------:R-:W-:Y:S01]  /*2750*/  PRMT R24, R188, 0x7632, R24 ;  /* 0x00007632bc187816 */ /* 0x000fe20000000018 */
[----:B------:R-:W-:Y:S01]  /*2760*/  FMUL.FTZ R12, R5, R12 ;  /* 0x0000000c050c7220 */ /* 0x000fe20000410000 */
[----:B------:R-:W-:Y:S01]  /*2770*/  IMAD.U32 R184, R25, 0x10000, RZ ;  /* 0x0001000019b87824 */ /* 0x000fe200078e00ff */
[----:B------:R-:W-:Y:S01]  /*2780*/  ISETP.NE.AND.EX P2, PT, RZ, UR9, PT, P2 ;  /* 0x00000009ff007c0c */ /* 0x000fe2000bf45320 */
[----:B------:R-:W-:Y:S01]  /*2790*/  FMUL.FTZ R13, R5, R13 ;  /* 0x0000000d050d7220 */ /* 0x000fe20000410000 */
[----:B------:R-:W-:Y:S01]  /*27a0*/  SHF.L.U32 R24, R24, 0x10, RZ ;  /* 0x0000001018187819 */ /* 0x000fe200000006ff */
[----:B------:R-:W4:Y:S01]  /*27b0*/  LDL R203, [R1+0x54] ;  /* 0x0000540001cb7983 */ /* 0x000f220000100800 */
[----:B------:R-:W-:-:S03]  /*27c0*/  SHF.L.U32 R188, R187, 0x10, RZ ;  /* 0x00000010bbbc7819 */ /* 0x000fc600000006ff */
[----:B------:R-:W-:Y:S01]  /*27d0*/  FADD.FTZ R97, R97, R24 ;  /* 0x0000001861617221 */ /* 0x000fe20000010000 */
[C---:B------:R-:W-:Y:S01]  /*27e0*/  FFMA.FTZ R73, R12.reuse, R24, R73 ;  /* 0x000000180c497223 */ /* 0x040fe20000010049 */
[----:B------:R-:W-:Y:S01]  /*27f0*/  FADD.FTZ R145, R145, R184 ;  /* 0x000000b891917221 */ /* 0x000fe20000010000 */
[-C--:B------:R-:W-:Y:S01]  /*2800*/  FFMA.FTZ R121, R12, R184.reuse, R121 ;  /* 0x000000b80c797223 */ /* 0x080fe20000010079 */
[----:B--2---:R-:W-:-:S04]  /*2810*/  FMUL.FTZ R25, R233, R184 ;  /* 0x000000b8e9197220 */ /* 0x004fc80000410000 */
[----:B---3--:R-:W-:Y:S01]  /*2820*/  FFMA.FTZ R243, R227, R24, R25 ;  /* 0x00000018e3f37223 */ /* 0x008fe20000010019 */
[----:B------:R-:W-:Y:S01]  /*2830*/  IMAD.U32 R24, R191, 0x10000, RZ ;  /* 0x00010000bf187824 */ /* 0x000fe200078e00ff */
[----:B------:R-:W2:Y:S03]  /*2840*/  LDL R227, [R1+0x6c] ;  /* 0x00006c0001e37983 */ /* 0x000ea60000100800 */
[----:B------:R-:W-:Y:S01]  /*2850*/  FADD.FTZ R102, R102, R24 ;  /* 0x0000001866667221 */ /* 0x000fe20000010000 */
[----:B------:R-:W-:Y:S01]  /*2860*/  FFMA.FTZ R78, R13, R24, R78 ;  /* 0x000000180d4e7223 */ /* 0x000fe2000001004e */
[----:B----4-:R-:W-:Y:S02]  /*2870*/  FMUL.FTZ R25, R224, R188 ;  /* 0x000000bce0197220 */ /* 0x010fe40000410000 */
[----:B------:R-:W3:Y:S02]  /*2880*/  LDL R224, [R1+0x7c] ;  /* 0x00007c0001e07983 */ /* 0x000ee40000100800 */
[----:B------:R-:W-:Y:S01]  /*2890*/  FFMA.FTZ R242, R211, R24, R25 ;  /* 0x00000018d3f27223 */ /* 0x000fe20000010019 */
[C---:B------:R-:W-:Y:S01]  /*28a0*/  @P2 LEA R24, P3, R221.reuse, UR8, 0x4 ;  /* 0x00000008dd182c11 */ /* 0x040fe2000f8620ff */
[----:B------:R-:W4:Y:S03]  /*28b0*/  LDL R211, [R1+0x44] ;  /* 0x0000440001d37983 */ /* 0x000f260000100800 */
[----:B------:R-:W-:-:S05]  /*28c0*/  @P2 LEA.HI.X R25, R221, UR9, RZ, 0x4, P3 ;  /* 0x00000009dd192c11 */ /* 0x000fca00098f24ff */
[----:B------:R0:W5:Y:S01]  /*28d0*/  @P2 LDG.E.128 R176, desc[UR4][R24.64] ;  /* 0x0000000418b02981 */ /* 0x000162000c1e1d00 */
[----:B------:R-:W-:Y:S02]  /*28e0*/  PRMT R184, R185, 0x7632, R184 ;  /* 0x00007632b9b87816 */ /* 0x000fe400000000b8 */
[----:B0-----:R-:W-:-:S04]  /*28f0*/  IADD3 R24, P2, R205, UR6, RZ ;  /* 0x00000006cd187c10 */ /* 0x001fc8000ff5e0ff */
[----:B------:R-:W-:Y:S01]  /*2900*/  IADD3.X R25, R199, UR7, RZ, P2, !PT ;  /* 0x00000007c7197c10 */ /* 0x000fe200097fe4ff */
[----:B------:R-:W-:Y:S02]  /*2910*/  FMUL.FTZ R199, R5, R200 ;  /* 0x000000c805c77220 */ /* 0x000fe40000410000 */
[----:B------:R-:W4:Y:S01]  /*2920*/  LDL R200, [R1+0x4c] ;  /* 0x00004c0001c87983 */ /* 0x000f220000100800 */
[----:B------:R-:W-:-:S03]  /*2930*/  PRMT R185, R189, 0x7632, R185 ;  /* 0x00007632bdb97816 */ /* 0x000fc600000000b9 */
[----:B------:R-:W4:Y:S04]  /*2940*/  LDL R189, [R1+0x5c] ;  /* 0x00005c0001bd7983 */ /* 0x000f280000100800 */
[----:B------:R-:W5:Y:S01]  /*2950*/  LDG.E.64 R24, desc[UR4][R24.64] ;  /* 0x0000000418187981 */ /* 0x000f62000c1e1b00 */
[----:B------:R-:W-:Y:S01]  /*2960*/  SHF.L.U32 R184, R184, 0x10, RZ ;  /* 0x00000010b8b87819 */ /* 0x000fe200000006ff */
[----:B------:R-:W-:Y:S01]  /*2970*/  FADD.FTZ R150, R150, R188 ;  /* 0x000000bc96967221 */ /* 0x000fe20000010000 */
[----:B------:R-:W-:Y:S01]  /*2980*/  FFMA.FTZ R126, R13, R188, R126 ;  /* 0x000000bc0d7e7223 */ /* 0x000fe2000001007e */
[----:B------:R-:W-:Y:S02]  /*2990*/  SHF.L.U32 R185, R185, 0x10, RZ ;  /* 0x00000010b9b97819 */ /* 0x000fe400000006ff */
[----:B------:R-:W-:Y:S01]  /*29a0*/  FADD.FTZ R147, R147, R184 ;  /* 0x000000b893937221 */ /* 0x000fe20000010000 */
[----:B------:R-:W-:-:S02]  /*29b0*/  FFMA.FTZ R123, R199, R184, R123 ;  /* 0x000000b8c77b7223 */ /* 0x000fc4000001007b */
[----:B------:R-:W-:Y:S01]  /*29c0*/  FADD.FTZ R99, R99, R185 ;  /* 0x000000b963637221 */ /* 0x000fe20000010000 */
[----:B------:R-:W-:Y:S01]  /*29d0*/  FFMA.FTZ R75, R199, R185, R75 ;  /* 0x000000b9c74b7223 */ /* 0x000fe2000001004b */
[----:B------:R-:W-:Y:S01]  /*29e0*/  FMUL.FTZ R205, R5, R201 ;  /* 0x000000c905cd7220 */ /* 0x000fe20000410000 */
[----:B------:R-:W-:Y:S01]  /*29f0*/  IADD3 R221, R221, 0x20, RZ ;  /* 0x00000020dddd7810 */ /* 0x000fe20007ffe0ff */
[----:B--2---:R-:W-:Y:S01]  /*2a00*/  FMUL.FTZ R188, R227, R184 ;  /* 0x000000b8e3bc7220 */ /* 0x004fe20000410000 */
[----:B------:R-:W-:-:S05]  /*2a10*/  PRMT R184, R186, 0x7632, R184 ;  /* 0x00007632bab87816 */ /* 0x000fca00000000b8 */
[----:B------:R-:W-:-:S04]  /*2a20*/  IMAD.U32 R184, R184, 0x10000, RZ ;  /* 0x00010000b8b87824 */ /* 0x000fc800078e00ff */
[----:B------:R-:W-:Y:S01]  /*2a30*/  FADD.FTZ R149, R149, R184 ;  /* 0x000000b895957221 */ /* 0x000fe20000010000 */
[-C--:B------:R-:W-:Y:S01]  /*2a40*/  FFMA.FTZ R125, R205, R184.reuse, R125 ;  /* 0x000000b8cd7d7223 */ /* 0x080fe2000001007d */
[----:B---3--:R-:W-:Y:S01]  /*2a50*/  FFMA.FTZ R233, R224, R185, R188 ;  /* 0x000000b9e0e97223 */ /* 0x008fe200000100bc */
[----:B------:R-:W-:Y:S01]  /*2a60*/  PRMT R185, R190, 0x7632, R185 ;  /* 0x00007632beb97816 */ /* 0x000fe200000000b9 */
[----:B----4-:R-:W-:-:S03]  /*2a70*/  FMUL.FTZ R186, R211, R184 ;  /* 0x000000b8d3ba7220 */ /* 0x010fc60000410000 */
[----:B------:R-:W-:Y:S02]  /*2a80*/  SHF.L.U32 R185, R185, 0x10, RZ ;  /* 0x00000010b9b97819 */ /* 0x000fe400000006ff */
[----:B------:R-:W-:-:S03]  /*2a90*/  PRMT R184, R187, 0x7632, R184 ;  /* 0x00007632bbb87816 */ /* 0x000fc600000000b8 */
[----:B------:R-:W-:Y:S01]  /*2aa0*/  FADD.FTZ R101, R101, R185 ;  /* 0x000000b965657221 */ /* 0x000fe20000010000 */
[-C--:B------:R-:W-:Y:S01]  /*2ab0*/  FFMA.FTZ R77, R205, R185.reuse, R77 ;  /* 0x000000b9cd4d7223 */ /* 0x080fe2000001004d */
[----:B------:R-:W-:Y:S01]  /*2ac0*/  FFMA.FTZ R227, R203, R185, R186 ;  /* 0x000000b9cbe37223 */ /* 0x000fe200000100ba */
[----:B------:R-:W-:Y:S02]  /*2ad0*/  PRMT R185, R191, 0x7632, R185 ;  /* 0x00007632bfb97816 */ /* 0x000fe400000000b9 */
        /* <DEDUP_REMOVED lines=24> */
[----:B------:R-:W-:-:S07]  /*2c60*/  FFMA.FTZ R222, R211, R224, R185 ;  /* 0x000000e0d3de7223 */ /* 0x000fce00000100b9 */
.L_x_833:
[----:B------:R-:W-:Y:S05]  /*2c70*/  BSYNC B1 ;  /* 0x0000000000017941 */ /* 0x000fea0003800000 */
.L_x_832:
[----:B------:R-:W2:Y:S01]  /*2c80*/  LDL R184, [R1+0x100] ;  /* 0x0001000001b87983 */ /* 0x000ea20000100800 */
[----:B------:R-:W-:Y:S01]  /*2c90*/  BSSY B1, `(.L_x_834) ;  /* 0x000009f000017945 */ /* 0x000fe20003800000 */
[----:B--2---:R-:W-:-:S13]  /*2ca0*/  ISETP.NE.AND P2, PT, R184, RZ, PT ;  /* 0x000000ffb800720c */ /* 0x004fda0003f45270 */
[----:B------:R-:W-:Y:S05]  /*2cb0*/  @!P2 BRA `(.L_x_835) ;  /* 0x000000080070a947 */ /* 0x000fea0003800000 */
[----:B------:R-:W0:Y:S01]  /*2cc0*/  LDC.64 R14, c[0x0][0x2c0] ;  /* 0x0000b000ff0e7b82 */ /* 0x000e220000000a00 */
[C---:B------:R-:W-:Y:S01]  /*2cd0*/  LEA R6, P2, R221.reuse, UR10, 0x4 ;  /* 0x0000000add067c11 */ /* 0x040fe2000f8420ff */
[----:B------:R-:W2:Y:S03]  /*2ce0*/  LDL R240, [R1+0x20] ;  /* 0x0000200001f07983 */ /* 0x000ea60000100800 */
[----:B------:R-:W-:Y:S01]  /*2cf0*/  LEA.HI.X R7, R221, UR11, RZ, 0x4, P2 ;  /* 0x0000000bdd077c11 */ /* 0x000fe200090f24ff */
[----:B------:R-:W3:Y:S02]  /*2d00*/  LDL R239, [R1+0x30] ;  /* 0x0000300001ef7983 */ /* 0x000ee40000100800 */
[----:B------:R-:W1:Y:S02]  /*2d10*/  LDC.64 R184, c[0x0][0x2b8] ;  /* 0x0000ae00ffb87b82 */ /* 0x000e640000000a00 */
[----:B------:R1:W4:Y:S04]  /*2d20*/  LDG.E.128 R200, desc[UR4][R6.64] ;  /* 0x0000000406c87981 */ /* 0x000328000c1e1d00 */
[----:B------:R-:W3:Y:S01]  /*2d30*/  LDL R236, [R1+0x28] ;  /* 0x0000280001ec7983 */ /* 0x000ee20000100800 */
[----:B------:R-:W-:Y:S01]  /*2d40*/  ISETP.NE.U32.AND P3, PT, RZ, UR12, PT ;  /* 0x0000000cff007c0c */ /* 0x000fe2000bf65070 */
[----:B------:R-:W1:Y:S02]  /*2d50*/  LDC.U8 R226, c[0x0][0x2a0] ;  /* 0x0000a800ffe27b82 */ /* 0x000e640000000000 */
[----:B------:R-:W3:Y:S01]  /*2d60*/  LDL R231, [R1+0x38] ;  /* 0x0000380001e77983 */ /* 0x000ee20000100800 */
[----:B------:R-:W-:-:S03]  /*2d70*/  SHF.R.U32.HI R8, RZ, 0x1d, R221 ;  /* 0x0000001dff087819 */ /* 0x000fc600000116dd */
[----:B------:R-:W3:Y:S01]  /*2d80*/  LDL R237, [R1+0x10] ;  /* 0x0000100001ed7983 */ /* 0x000ee20000100800 */
[----:B0-----:R-:W-:-:S03]  /*2d90*/  IMAD.WIDE.U32 R14, R221, 0x10, R14 ;  /* 0x00000010dd0e7825 */ /* 0x001fc600078e000e */
[----:B------:R-:W3:Y:S04]  /*2da0*/  LDL R228, [R1+0x2c] ;  /* 0x00002c0001e47983 */ /* 0x000ee80000100800 */
[----:B------:R-:W3:Y:S01]  /*2db0*/  LDL R212, [R1+0x14] ;  /* 0x0000140001d47983 */ /* 0x000ee20000100800 */
[----:B-1----:R-:W-:-:S03]  /*2dc0*/  IMAD.WIDE.U32 R6, R221, 0x10, R184 ;  /* 0x00000010dd067825 */ /* 0x002fc600078e00b8 */
[----:B------:R0:W2:Y:S04]  /*2dd0*/  LDG.E.128 R184, desc[UR4][R14.64] ;  /* 0x000000040eb87981 */ /* 0x0000a8000c1e1d00 */
[----:B------:R1:W3:Y:S01]  /*2de0*/  LDG.E.128 R188, desc[UR4][R6.64] ;  /* 0x0000000406bc7981 */ /* 0x0002e2000c1e1d00 */
[----:B------:R-:W-:Y:S02]  /*2df0*/  ISETP.NE.AND.EX P3, PT, RZ, UR13, PT, P3 ;  /* 0x0000000dff007c0c */ /* 0x000fe4000bf65330 */
[----:B------:R-:W-:Y:S02]  /*2e00*/  ISETP.NE.U32.AND P2, PT, RZ, UR8, PT ;  /* 0x00000008ff007c0c */ /* 0x000fe4000bf45070 */
[----:B0-----:R-:W-:Y:S02]  /*2e10*/  SHF.L.U32 R14, R221, 0x3, RZ ;  /* 0x00000003dd0e7819 */ /* 0x001fe400000006ff */
[----:B------:R-:W-:-:S07]  /*2e20*/  ISETP.NE.AND.EX P2, PT, RZ, UR9, PT, P2 ;  /* 0x00000009ff007c0c */ /* 0x000fce000bf45320 */
[----:B-1----:R-:W0:Y:S02]  /*2e30*/  @P3 LDC.64 R6, c[0x0][0x248] ;  /* 0x00009200ff063b82 */ /* 0x002e240000000a00 */
[----:B0-----:R-:W-:-:S05]  /*2e40*/  @P3 IADD3 R6, P4, R14, R6, RZ ;  /* 0x000000060e063210 */ /* 0x001fca0007f9e0ff */
[----:B------:R-:W-:-:S05]  /*2e50*/  @P3 IMAD.X R7, R8, 0x1, R7, P4 ;  /* 0x0000000108073824 */ /* 0x000fca00020e0607 */
        /* <DEDUP_REMOVED lines=8> */
[----:B------:R-:W3:Y:S04]  /*2ee0*/  LDL R226, [R1+0x3c] ;  /* 0x00003c0001e27983 */ /* 0x000ee80000100800 */
[----:B------:R0:W5:Y:S02]  /*2ef0*/  LDG.E.64 R196, desc[UR4][R6.64] ;  /* 0x0000000406c47981 */ /* 0x000164000c1e1b00 */
[----:B0----5:R-:W-:-:S02]  /*2f00*/  FSEL R6, R216, RZ, !P2 ;  /* 0x000000ffd8067208 */ /* 0x021fc40005000000 */
[----:B------:R-:W3:Y:S01]  /*2f10*/  LDL R216, [R1+0x18] ;  /* 0x0000180001d87983 */ /* 0x000ee20000100800 */
[C---:B----4-:R-:W-:Y:S02]  /*2f20*/  PRMT R8, R201.reuse, 0x7632, R8 ;  /* 0x00007632c9087816 */ /* 0x050fe40000000008 */
[----:B------:R-:W-:Y:S02]  /*2f30*/  SHF.L.U32 R14, R200, 0x10, RZ ;  /* 0x00000010c80e7819 */ /* 0x000fe400000006ff */
[----:B------:R-:W-:Y:S01]  /*2f40*/  SHF.L.U32 R208, R201, 0x10, RZ ;  /* 0x00000010c9d07819 */ /* 0x000fe200000006ff */
[----:B------:R-:W-:Y:S01]  /*2f50*/  IMAD.U32 R201, R202, 0x10000, RZ ;  /* 0x00010000cac97824 */ /* 0x000fe200078e00ff */
[----:B------:R-:W-:Y:S02]  /*2f60*/  PRMT R7, R200, 0x7632, R7 ;  /* 0x00007632c8077816 */ /* 0x000fe40000000007 */
[----:B------:R-:W-:Y:S02]  /*2f70*/  PRMT R15, R202, 0x7632, R15 ;  /* 0x00007632ca0f7816 */ /* 0x000fe4000000000f */
[C---:B------:R-:W-:Y:S01]  /*2f80*/  PRMT R200, R203.reuse, 0x7632, R200 ;  /* 0x00007632cbc87816 */ /* 0x040fe200000000c8 */
[----:B------:R-:W-:Y:S01]  /*2f90*/  IMAD.U32 R202, R8, 0x10000, RZ ;  /* 0x0001000008ca7824 */ /* 0x000fe200078e00ff */
[----:B------:R-:W-:Y:S01]  /*2fa0*/  SHF.L.U32 R204, R203, 0x10, RZ ;  /* 0x00000010cbcc7819 */ /* 0x000fe200000006ff */
[C---:B------:R-:W-:Y:S01]  /*2fb0*/  FADD.FTZ R203, -R6.reuse, R14 ;  /* 0x0000000e06cb7221 */ /* 0x040fe20000010100 */
[----:B------:R-:W-:Y:S01]  /*2fc0*/  FADD.FTZ R8, -R6, R201 ;  /* 0x000000c906087221 */ /* 0x000fe20000010100 */
[----:B------:R-:W-:-:S02]  /*2fd0*/  SHF.L.U32 R14, R7, 0x10, RZ ;  /* 0x00000010070e7819 */ /* 0x000fc400000006ff */
[----:B------:R-:W-:Y:S02]  /*2fe0*/  SHF.L.U32 R201, R15, 0x10, RZ ;  /* 0x000000100fc97819 */ /* 0x000fe400000006ff */
[----:B------:R-:W-:Y:S01]  /*2ff0*/  SHF.L.U32 R200, R200, 0x10, RZ ;  /* 0x00000010c8c87819 */ /* 0x000fe200000006ff */
[C---:B------:R-:W-:Y:S01]  /*3000*/  FADD.FTZ R15, -R6.reuse, R204 ;  /* 0x000000cc060f7221 */ /* 0x040fe20000010100 */
[C---:B------:R-:W-:Y:S01]  /*3010*/  FADD.FTZ R7, -R6.reuse, R208 ;  /* 0x000000d006077221 */ /* 0x040fe20000010100 */
[----:B------:R-:W-:Y:S01]  /*3020*/  FADD.FTZ R14, -R6, R14 ;  /* 0x0000000e060e7221 */ /* 0x000fe20000010100 */
[----:B--2---:R-:W-:Y:S02]  /*3030*/  IMAD.U32 R204, R184, 0x10000, RZ ;  /* 0x00010000b8cc7824 */ /* 0x004fe400078e00ff */
[C---:B------:R-:W-:Y:S01]  /*3040*/  FADD.FTZ R202, -R6.reuse, R202 ;  /* 0x000000ca06ca7221 */ /* 0x040fe20000010100 */
[C---:B------:R-:W-:Y:S01]  /*3050*/  FADD.FTZ R201, -R6.reuse, R201 ;  /* 0x000000c906c97221 */ /* 0x040fe20000010100 */
[----:B------:R-:W-:Y:S01]  /*3060*/  FADD.FTZ R200, -R6, R200 ;  /* 0x000000c806c87221 */ /* 0x000fe20000010100 */
[----:B---3--:R-:W-:Y:S01]  /*3070*/  SHF.L.U32 R208, R188, 0x10, RZ ;  /* 0x00000010bcd07819 */ /* 0x008fe200000006ff */
[----:B------:R-:W-:Y:S01]  /*3080*/  FMUL.FTZ R6, R5, R203 ;  /* 0x000000cb05067220 */ /* 0x000fe20000410000 */
[----:B------:R-:W-:-:S04]  /*3090*/  FMUL.FTZ R203, R240, R204 ;  /* 0x000000ccf0cb7220 */ /* 0x000fc80000410000 */
[-C--:B------:R-:W-:Y:S01]  /*30a0*/  FFMA.FTZ R241, R239, R208.reuse, R203 ;  /* 0x000000d0eff17223 */ /* 0x080fe200000100cb */
[----:B------:R-:W-:Y:S01]  /*30b0*/  SHF.L.U32 R203, R185, 0x10, RZ ;  /* 0x00000010b9cb7819 */ /* 0x000fe200000006ff */
[----:B------:R-:W-:Y:S01]  /*30c0*/  FADD.FTZ R104, R104, R208 ;  /* 0x000000d068687221 */ /* 0x000fe20000010000 */
[----:B------:R-:W-:Y:S01]  /*30d0*/  FFMA.FTZ R80, R6, R208, R80 ;  /* 0x000000d006507223 */ /* 0x000fe20000010050 */
[----:B------:R-:W-:Y:S01]  /*30e0*/  FADD.FTZ R152, R152, R204 ;  /* 0x000000cc98987221 */ /* 0x000fe20000010000 */
[----:B------:R-:W-:Y:S01]  /*30f0*/  FFMA.FTZ R128, R6, R204, R128 ;  /* 0x000000cc06807223 */ /* 0x000fe20000010080 */
[----:B------:R-:W-:Y:S02]  /*3100*/  IMAD.U32 R204, R189, 0x10000, RZ ;  /* 0x00010000bdcc7824 */ /* 0x000fe400078e00ff */
[----:B------:R-:W-:Y:S02]  /*3110*/  FMUL.FTZ R208, R236, R203 ;  /* 0x000000cbecd07220 */ /* 0x000fe40000410000 */
[----:B------:R-:W2:Y:S02]  /*3120*/  LDL R236, [R1+0x24] ;  /* 0x0000240001ec7983 */ /* 0x000ea40000100800 */
[----:B------:R-:W-:-:S02]  /*3130*/  FFMA.FTZ R240, R231, R204, R208 ;  /* 0x000000cce7f07223 */ /* 0x000fc400000100d0 */
[----:B------:R-:W3:Y:S01]  /*3140*/  LDL R231, [R1+0x34] ;  /* 0x0000340001e77983 */ /* 0x000ee20000100800 */
[----:B------:R-:W-:Y:S01]  /*3150*/  FMUL.FTZ R7, R5, R7 ;  /* 0x0000000705077220 */ /* 0x000fe20000410000 */
[----:B------:R-:W-:Y:S01]  /*3160*/  PRMT R184, R184, 0x7632, R184 ;  /* 0x00007632b8b87816 */ /* 0x000fe200000000b8 */
[----:B------:R-:W-:Y:S02]  /*3170*/  FADD.FTZ R154, R154, R203 ;  /* 0x000000cb9a9a7221 */ /* 0x000fe40000010000 */
[----:B------:R-:W-:Y:S01]  /*3180*/  FFMA.FTZ R130, R7, R203, R130 ;  /* 0x000000cb07827223 */ /* 0x000fe20000010082 */
[----:B------:R-:W-:Y:S01]  /*3190*/  SHF.L.U32 R203, R186, 0x10, RZ ;  /* 0x00000010bacb7819 */ /* 0x000fe200000006ff */
[----:B------:R-:W-:Y:S01]  /*31a0*/  FMUL.FTZ R8, R5, R8 ;  /* 0x0000000805087220 */ /* 0x000fe20000410000 */
[----:B------:R-:W-:Y:S01]  /*31b0*/  PRMT R185, R188, 0x7632, R185 ;  /* 0x00007632bcb97816 */ /* 0x000fe200000000b9 */
[----:B------:R-:W-:Y:S02]  /*31c0*/  IMAD.U32 R184, R184, 0x10000, RZ ;  /* 0x00010000b8b87824 */ /* 0x000fe400078e00ff */
[----:B------:R-:W-:Y:S01]  /*31d0*/  FADD.FTZ R106, R106, R204 ;  /* 0x000000cc6a6a7221 */ /* 0x000fe20000010000 */
[----:B------:R-:W-:Y:S01]  /*31e0*/  FFMA.FTZ R82, R7, R204, R82 ;  /* 0x000000cc07527223 */ /* 0x000fe20000010052 */
[----:B------:R-:W-:Y:S01]  /*31f0*/  SHF.L.U32 R204, R190, 0x10, RZ ;  /* 0x00000010becc7819 */ /* 0x000fe200000006ff */
[-C--:B------:R-:W-:Y:S01]  /*3200*/  FMUL.FTZ R208, R60, R203.reuse ;  /* 0x000000cb3cd07220 */ /* 0x080fe20000410000 */
[----:B------:R-:W-:Y:S01]  /*3210*/  FADD.FTZ R156, R156, R203 ;  /* 0x000000cb9c9c7221 */ /* 0x000fe20000010000 */
[----:B------:R-:W-:Y:S01]  /*3220*/  FFMA.FTZ R132, R8, R203, R132 ;  /* 0x000000cb08847223 */ /* 0x000fe20000010084 */
[----:B------:R-:W-:Y:S01]  /*3230*/  SHF.L.U32 R188, R185, 0x10, RZ ;  /* 0x00000010b9bc7819 */ /* 0x000fe200000006ff */
[----:B------:R-:W-:Y:S01]  /*3240*/  FMUL.FTZ R14, R5, R14 ;  /* 0x0000000e050e7220 */ /* 0x000fe20000410000 */
[----:B------:R-:W-:-:S03]  /*3250*/  FFMA.FTZ R239, R237, R204, R208 ;  /* 0x000000ccedef7223 */ /* 0x000fc600000100d0 */
[----:B------:R-:W-:Y:S01]  /*3260*/  FADD.FTZ R105, R105, R188 ;  /* 0x000000bc69697221 */ /* 0x000fe20000010000 */
[----:B------:R-:W-:Y:S01]  /*3270*/  FFMA.FTZ R81, R14, R188, R81 ;  /* 0x000000bc0e517223 */ /* 0x000fe20000010051 */
[----:B------:R-:W-:Y:S01]  /*3280*/  FADD.FTZ R108, R108, R204 ;  /* 0x000000cc6c6c7221 */ /* 0x000fe20000010000 */
[----:B------:R-:W-:Y:S01]  /*3290*/  FFMA.FTZ R84, R8, R204, R84 ;  /* 0x000000cc08547223 */ /* 0x000fe20000010054 */
[----:B------:R-:W-:Y:S01]  /*32a0*/  FADD.FTZ R153, R153, R184 ;  /* 0x000000b899997221 */ /* 0x000fe20000010000 */
[-C--:B------:R-:W-:Y:S01]  /*32b0*/  FFMA.FTZ R129, R14, R184.reuse, R129 ;  /* 0x000000b80e817223 */ /* 0x080fe20000010081 */
[C---:B------:R-:W-:Y:S01]  /*32c0*/  FMUL.FTZ R15, R5.reuse, R15 ;  /* 0x0000000f050f7220 */ /* 0x040fe20000410000 */
[----:B------:R-:W-:Y:S01]  /*32d0*/  FMUL.FTZ R208, R5, R201 ;  /* 0x000000c905d07220 */ /* 0x000fe20000410000 */
[----:B--2---:R-:W-:-:S04]  /*32e0*/  FMUL.FTZ R203, R236, R184 ;  /* 0x000000b8eccb7220 */ /* 0x004fc80000410000 */
[----:B---3--:R-:W-:Y:S01]  /*32f0*/  FFMA.FTZ R237, R231, R188, R203 ;  /* 0x000000bce7ed7223 */ /* 0x008fe200000100cb */
[----:B------:R-:W-:Y:S01]  /*3300*/  SHF.L.U32 R188, R187, 0x10, RZ ;  /* 0x00000010bbbc7819 */ /* 0x000fe200000006ff */
[----:B------:R-:W-:Y:S01]  /*3310*/  IMAD.U32 R203, R191, 0x10000, RZ ;  /* 0x00010000bfcb7824 */ /* 0x000fe200078e00ff */
[----:B------:R-:W-:-:S03]  /*3320*/  PRMT R184, R185, 0x7632, R184 ;  /* 0x00007632b9b87816 */ /* 0x000fc600000000b8 */
[----:B------:R-:W-:Y:S01]  /*3330*/  FMUL.FTZ R204, R62, R188 ;  /* 0x000000bc3ecc7220 */ /* 0x000fe20000410000 */
[----:B------:R-:W-:Y:S02]  /*3340*/  PRMT R185, R189, 0x7632, R185 ;  /* 0x00007632bdb97816 */ /* 0x000fe400000000b9 */
[----:B------:R-:W-:Y:S01]  /*3350*/  SHF.L.U32 R184, R184, 0x10, RZ ;  /* 0x00000010b8b87819 */ /* 0x000fe200000006ff */
[----:B------:R-:W-:Y:S01]  /*3360*/  FFMA.FTZ R236, R216, R203, R204 ;  /* 0x000000cbd8ec7223 */ /* 0x000fe200000100cc */
[----:B------:R-:W-:Y:S01]  /*3370*/  FMUL.FTZ R204, R5, R202 ;  /* 0x000000ca05cc7220 */ /* 0x000fe20000410000 */
[----:B------:R-:W-:Y:S01]  /*3380*/  FADD.FTZ R158, R158, R188 ;  /* 0x000000bc9e9e7221 */ /* 0x000fe20000010000 */
[----:B------:R-:W-:Y:S01]  /*3390*/  FFMA.FTZ R134, R15, R188, R134 ;  /* 0x000000bc0f867223 */ /* 0x000fe20000010086 */
[----:B------:R-:W-:Y:S01]  /*33a0*/  SHF.L.U32 R185, R185, 0x10, RZ ;  /* 0x00000010b9b97819 */ /* 0x000fe200000006ff */
[-C--:B------:R-:W-:Y:S01]  /*33b0*/  FMUL.FTZ R188, R228, R184.reuse ;  /* 0x000000b8e4bc7220 */ /* 0x080fe20000410000 */
[--C-:B------:R-:W-:Y:S01]  /*33c0*/  FADD.FTZ R155, R155, R184.reuse ;  /* 0x000000b89b9b7221 */ /* 0x100fe20000010000 */
[----:B------:R-:W-:Y:S01]  /*33d0*/  FFMA.FTZ R131, R204, R184, R131 ;  /* 0x000000b8cc837223 */ /* 0x000fe20000010083 */
[----:B------:R-:W-:Y:S01]  /*33e0*/  PRMT R184, R186, 0x7632, R184 ;  /* 0x00007632bab87816 */ /* 0x000fe200000000b8 */
[----:B------:R-:W-:Y:S01]  /*33f0*/  FADD.FTZ R107, R107, R185 ;  /* 0x000000b96b6b7221 */ /* 0x000fe20000010000 */
[-C--:B------:R-:W-:Y:S01]  /*3400*/  FFMA.FTZ R83, R204, R185.reuse, R83 ;  /* 0x000000b9cc537223 */ /* 0x080fe20000010053 */
[----:B------:R-:W-:Y:S01]  /*3410*/  FFMA.FTZ R231, R226, R185, R188 ;  /* 0x000000b9e2e77223 */ /* 0x000fe200000100bc */
[----:B------:R-:W-:Y:S01]  /*3420*/  PRMT R185, R190, 0x7632, R185 ;  /* 0x00007632beb97816 */ /* 0x000fe200000000b9 */
[----:B------:R-:W-:-:S03]  /*3430*/  IMAD.U32 R184, R184, 0x10000, RZ ;  /* 0x00010000b8b87824 */ /* 0x000fc600078e00ff */
[----:B------:R-:W-:Y:S01]  /*3440*/  SHF.L.U32 R185, R185, 0x10, RZ ;  /* 0x00000010b9b97819 */ /* 0x000fe200000006ff */
[-C--:B------:R-:W-:Y:S01]  /*3450*/  FMUL.FTZ R186, R61, R184.reuse ;  /* 0x000000b83dba7220 */ /* 0x080fe20000410000 */
[--C-:B------:R-:W-:Y:S01]  /*3460*/  FADD.FTZ R157, R157, R184.reuse ;  /* 0x000000b89d9d7221 */ /* 0x100fe20000010000 */
[C---:B------:R-:W-:Y:S01]  /*3470*/  FFMA.FTZ R133, R208.reuse, R184, R133 ;  /* 0x000000b8d0857223 */ /* 0x040fe20000010085 */
[----:B------:R-:W-:Y:S01]  /*3480*/  PRMT R184, R187, 0x7632, R184 ;  /* 0x00007632bbb87816 */ /* 0x000fe200000000b8 */
[----:B------:R-:W-:Y:S01]  /*3490*/  FADD.FTZ R109, R109, R185 ;  /* 0x000000b96d6d7221 */ /* 0x000fe20000010000 */
[-C--:B------:R-:W-:Y:S01]  /*34a0*/  FFMA.FTZ R85, R208, R185.reuse, R85 ;  /* 0x000000b9d0557223 */ /* 0x080fe20000010055 */
[----:B------:R-:W-:Y:S01]  /*34b0*/  FFMA.FTZ R228, R212, R185, R186 ;  /* 0x000000b9d4e47223 */ /* 0x000fe200000100ba */
[----:B------:R-:W-:Y:S02]  /*34c0*/  PRMT R185, R191, 0x7632, R185 ;  /* 0x00007632bfb97816 */ /* 0x000fe400000000b9 */
[----:B------:R-:W-:Y:S01]  /*34d0*/  SHF.L.U32 R184, R184, 0x10, RZ ;  /* 0x00000010b8b87819 */ /* 0x000fe200000006ff */
[----:B------:R-:W-:-:S02]  /*34e0*/  FMUL.FTZ R212, R5, R200 ;  /* 0x000000c805d47220 */ /* 0x000fc40000410000 */
[----:B------:R-:W-:Y:S02]  /*34f0*/  IMAD.U32 R185, R185, 0x10000, RZ ;  /* 0x00010000b9b97824 */ /* 0x000fe400078e00ff */
[-C--:B------:R-:W-:Y:S01]  /*3500*/  FMUL.FTZ R186, R63, R184.reuse ;  /* 0x000000b83fba7220 */ /* 0x080fe20000410000 */
[----:B------:R-:W-:Y:S01]  /*3510*/  FADD.FTZ R159, R159, R184 ;  /* 0x000000b89f9f7221 */ /* 0x000fe20000010000 */
[----:B------:R-:W-:Y:S01]  /*3520*/  FADD.FTZ R111, R111, R185 ;  /* 0x000000b96f6f7221 */ /* 0x000fe20000010000 */
[CC--:B------:R-:W-:Y:S01]  /*3530*/  FFMA.FTZ R87, R212.reuse, R185.reuse, R87 ;  /* 0x000000b9d4577223 */ /* 0x0c0fe20000010057 */
[----:B------:R-:W-:Y:S01]  /*3540*/  FFMA.FTZ R226, R221, R185, R186 ;  /* 0x000000b9dde27223 */ /* 0x000fe200000100ba */
[----:B------:R-:W-:Y:S01]  /*3550*/  FFMA.FTZ R135, R212, R184, R135 ;  /* 0x000000b8d4877223 */ /* 0x000fe20000010087 */
        /* <DEDUP_REMOVED lines=16> */
[----:B------:R-:W-:Y:S01]  /*3660*/  FADD.FTZ R220, R184, R226 ;  /* 0x000000e2b8dc7221 */ /* 0x000fe20000010000 */
[----:B------:R-:W-:-:S07]  /*3670*/  FFMA.FTZ R222, R212, R226, R185 ;  /* 0x000000e2d4de7223 */ /* 0x000fce00000100b9 */
.L_x_835:
[----:B------:R-:W-:Y:S05]  /*3680*/  BSYNC B1 ;  /* 0x0000000000017941 */ /* 0x000fea0003800000 */
.L_x_834:
        /* <DEDUP_REMOVED lines=20> */
.L_x_871:
[----:B------:R-:W2:Y:S01]  /*37d0*/  LDC.U8 R203, c[0x0][0x2a0] ;  /* 0x0000a800ffcb7b82 */ /* 0x000ea20000000000 */
[----:B------:R-:W-:Y:S01]  /*37e0*/  FADD.FTZ R185, R188, R191 ;  /* 0x000000bfbcb97221 */ /* 0x000fe20000010000 */
[----:B0-----:R-:W-:Y:S01]  /*37f0*/  FADD.FTZ R184, R189, R184 ;  /* 0x000000b8bdb87221 */ /* 0x001fe20000010000 */
[----:B------:R-:W-:Y:S02]  /*3800*/  BSSY B1, `(.L_x_837) ;  /* 0x0000094000017945 */ /* 0x000fe40003800000 */
[----:B------:R-:W-:Y:S01]  /*3810*/  FMUL.FTZ R190, R185, UR14 ;  /* 0x0000000eb9be7c20 */ /* 0x000fe20008410000 */
[----:B------:R-:W-:Y:S01]  /*3820*/  FMUL.FTZ R191, R184, UR14 ;  /* 0x0000000eb8bf7c20 */ /* 0x000fe20008410000 */
[----:B------:R-:W-:Y:S06]  /*3830*/  @!P5 BRA `(.L_x_838) ;  /* 0x000000080040d947 */ /* 0x000fec0003800000 */
[----:B------:R-:W3:Y:S01]  /*3840*/  LDL R202, [R1+0x8] ;  /* 0x0000080001ca7983 */ /* 0x000ee20000100800 */
[----:B--2---:R-:W-:Y:S02]  /*3850*/  ISETP.NE.AND P2, PT, R203, RZ, PT ;  /* 0x000000ffcb00720c */ /* 0x004fe40003f45270 */
[----:B------:R-:W-:Y:S02]  /*3860*/  ISETP.NE.U32.AND P5, PT, RZ, UR8, PT ;  /* 0x00000008ff007c0c */ /* 0x000fe4000bfa5070 */
[----:B-1----:R-:W-:Y:S02]  /*3870*/  FSEL R188, R190, RZ, !P2 ;  /* 0x000000ffbebc7208 */ /* 0x002fe40005000000 */
[----:B------:R-:W-:Y:S02]  /*3880*/  ISETP.NE.AND.EX P5, PT, RZ, UR9, PT, P5 ;  /* 0x00000009ff007c0c */ /* 0x000fe4000bfa5350 */
[----:B------:R-:W-:Y:S01]  /*3890*/  ISETP.NE.U32.AND P4, PT, RZ, UR16, PT ;  /* 0x00000010ff007c0c */ /* 0x000fe2000bf85070 */
[-CC-:B-----5:R-:W-:Y:S01]  /*38a0*/  FFMA.FTZ R184, R0, R191.reuse, R188.reuse ;  /* 0x000000bf00b87223 */ /* 0x1a0fe200000100bc */
[----:B------:R-:W-:Y:S01]  /*38b0*/  ISETP.NE.U32.AND P2, PT, RZ, UR12, PT ;  /* 0x0000000cff007c0c */ /* 0x000fe2000bf45070 */
[----:B------:R-:W-:Y:S01]  /*38c0*/  FFMA.FTZ R186, R10, R191, R188 ;  /* 0x000000bf0aba7223 */ /* 0x000fe200000100bc */
[----:B------:R-:W-:Y:S01]  /*38d0*/  ISETP.NE.AND.EX P4, PT, RZ, UR17, PT, P4 ;  /* 0x00000011ff007c0c */ /* 0x000fe2000bf85340 */
[----:B------:R-:W-:Y:S01]  /*38e0*/  FADD.FTZ R184, R232, -R184 ;  /* 0x800000b8e8b87221 */ /* 0x000fe20000010000 */
[----:B------:R-:W-:Y:S01]  /*38f0*/  ISETP.NE.AND.EX P2, PT, RZ, UR13, PT, P2 ;  /* 0x0000000dff007c0c */ /* 0x000fe2000bf45320 */
[----:B------:R-:W-:-:S02]  /*3900*/  FADD.FTZ R186, R247, -R186 ;  /* 0x800000baf7ba7221 */ /* 0x000fc40000010000 */
[C---:B------:R-:W-:Y:S02]  /*3910*/  FMUL.FTZ R185, R5.reuse, R184 ;  /* 0x000000b805b97220 */ /* 0x040fe40000410000 */
[C---:B------:R-:W-:Y:S01]  /*3920*/  @P5 SHF.L.U32 R184, R168.reuse, 0x10, RZ ;  /* 0x00000010a8b85819 */ /* 0x040fe200000006ff */
[----:B------:R-:W-:Y:S01]  /*3930*/  FMUL.FTZ R186, R5, R186 ;  /* 0x000000ba05ba7220 */ /* 0x000fe20000410000 */
[----:B------:R-:W-:-:S03]  /*3940*/  @P5 PRMT R189, R168, 0x7632, R189 ;  /* 0x00007632a8bd5816 */ /* 0x000fc600000000bd */
[----:B------:R-:W-:Y:S02]  /*3950*/  @P5 FADD.FTZ R185, R185, R184 ;  /* 0x000000b8b9b95221 */ /* 0x000fe40000010000 */
[----:B------:R-:W-:Y:S01]  /*3960*/  @P5 IMAD.U32 R189, R189, 0x10000, RZ ;  /* 0x00010000bdbd5824 */ /* 0x000fe200078e00ff */
[----:B------:R-:W-:Y:S01]  /*3970*/  @P2 MOV R184, R16 ;  /* 0x0000001000b82202 */ /* 0x000fe20000000f00 */
[----:B------:R-:W-:Y:S01]  /*3980*/  FMUL.FTZ R187, R185, UR15 ;  /* 0x0000000fb9bb7c20 */ /* 0x000fe20008410000 */
[----:B------:R-:W-:Y:S01]  /*3990*/  @P4 F2FP.BF16.F32.PACK_AB R185, RZ, R185 ;  /* 0x000000b9ffb9423e */ /* 0x000fe200000010ff */
[----:B------:R-:W-:Y:S01]  /*39a0*/  @P5 FADD.FTZ R186, R186, R189 ;  /* 0x000000bdbaba5221 */ /* 0x000fe20000010000 */
[----:B------:R-:W-:Y:S02]  /*39b0*/  @P2 LOP3.LUT P3, RZ, R184, 0xff, RZ, 0xc0, !PT ;  /* 0x000000ffb8ff2812 */ /* 0x000fe4000786c0ff */
[----:B------:R-:W-:Y:S01]  /*39c0*/  @P4 PRMT R160, R185, 0x7610, R160 ;  /* 0x00007610b9a04816 */ /* 0x000fe200000000a0 */
[----:B------:R-:W-:Y:S01]  /*39d0*/  FFMA.FTZ R185, R223, R191, R188 ;  /* 0x000000bfdfb97223 */ /* 0x000fe200000100bc */
[----:B------:R-:W-:Y:S01]  /*39e0*/  @P4 F2FP.BF16.F32.PACK_AB R189, RZ, R186 ;  /* 0x000000baffbd423e */ /* 0x000fe200000010ff */
[----:B------:R-:W-:Y:S01]  /*39f0*/  FMUL.FTZ R200, R186, UR15 ;  /* 0x0000000fbac87c20 */ /* 0x000fe20008410000 */
[----:B------:R-:W-:-:S02]  /*3a00*/  @P2 FSEL R184, R187, RZ, P3 ;  /* 0x000000ffbbb82208 */ /* 0x000fc40001800000 */
[----:B------:R-:W-:Y:S02]  /*3a10*/  @P4 PRMT R160, R160, 0x5410, R189 ;  /* 0x00005410a0a04816 */ /* 0x000fe400000000bd */
[----:B------:R-:W-:Y:S02]  /*3a20*/  @P2 LOP3.LUT P3, RZ, R16, 0xff00, RZ, 0xc0, !PT ;  /* 0x0000ff0010ff2812 */ /* 0x000fe4000786c0ff */
[----:B------:R-:W-:Y:S02]  /*3a30*/  @P2 F2FP.BF16.F32.PACK_AB R184, RZ, R184 ;  /* 0x000000b8ffb8223e */ /* 0x000fe400000010ff */
[----:B------:R-:W-:Y:S01]  /*3a40*/  @P2 FSEL R186, R200, RZ, P3 ;  /* 0x000000ffc8ba2208 */ /* 0x000fe20001800000 */
[----:B---3--:R-:W-:Y:S02]  /*3a50*/  FADD.FTZ R185, R202, -R185 ;  /* 0x800000b9cab97221 */ /* 0x008fe40000010000 */
[----:B------:R-:W2:Y:S01]  /*3a60*/  LDL R202, [R1+0x4] ;  /* 0x0000040001ca7983 */ /* 0x000ea20000100800 */
[----:B------:R-:W-:Y:S01]  /*3a70*/  @P2 F2FP.BF16.F32.PACK_AB R186, RZ, R186 ;  /* 0x000000baffba223e */ /* 0x000fe200000010ff */
[----:B------:R-:W-:Y:S01]  /*3a80*/  FMUL.FTZ R189, R5, R185 ;  /* 0x000000b905bd7220 */ /* 0x000fe20000410000 */
[----:B------:R-:W-:-:S02]  /*3a90*/  @P5 SHF.L.U32 R185, R169, 0x10, RZ ;  /* 0x00000010a9b95819 */ /* 0x000fc400000006ff */
[----:B------:R-:W-:Y:S01]  /*3aa0*/  @P2 PRMT R164, R184, 0x7610, R164 ;  /* 0x00007610b8a42816 */ /* 0x000fe200000000a4 */
[----:B------:R-:W-:Y:S01]  /*3ab0*/  FFMA.FTZ R184, R198, R191, R188 ;  /* 0x000000bfc6b87223 */ /* 0x000fe200000100bc */
[----:B------:R-:W-:Y:S01]  /*3ac0*/  @P2 LOP3.LUT P3, RZ, R16, 0xff0000, RZ, 0xc0, !PT ;  /* 0x00ff000010ff2812 */ /* 0x000fe2000786c0ff */
[----:B------:R-:W-:Y:S01]  /*3ad0*/  @P5 FADD.FTZ R189, R189, R185 ;  /* 0x000000b9bdbd5221 */ /* 0x000fe20000010000 */
[----:B------:R-:W-:Y:S01]  /*3ae0*/  @P2 PRMT R164, R164, 0x5410, R186 ;  /* 0x00005410a4a42816 */ /* 0x000fe200000000ba */
[----:B------:R-:W-:Y:S01]  /*3af0*/  FADD.FTZ R184, R238, -R184 ;  /* 0x800000b8eeb87221 */ /* 0x000fe20000010000 */
[----:B------:R-:W-:Y:S02]  /*3b00*/  @P5 PRMT R186, R169, 0x7632, R186 ;  /* 0x00007632a9ba5816 */ /* 0x000fe400000000ba */
[----:B------:R-:W-:Y:S01]  /*3b10*/  @P4 F2FP.BF16.F32.PACK_AB R185, RZ, R189 ;  /* 0x000000bdffb9423e */ /* 0x000fe200000010ff */
[----:B------:R-:W-:Y:S01]  /*3b20*/  FMUL.FTZ R184, R5, R184 ;  /* 0x000000b805b87220 */ /* 0x000fe20000410000 */
[----:B------:R-:W-:-:S02]  /*3b30*/  @P5 SHF.L.U32 R186, R186, 0x10, RZ ;  /* 0x00000010baba5819 */ /* 0x000fc400000006ff */
[----:B------:R-:W-:Y:S01]  /*3b40*/  @P4 PRMT R161, R185, 0x7610, R161 ;  /* 0x00007610b9a14816 */ /* 0x000fe200000000a1 */
[----:B------:R-:W-:Y:S01]  /*3b50*/  FMUL.FTZ R185, R189, UR15 ;  /* 0x0000000fbdb97c20 */ /* 0x000fe20008410000 */
[----:B------:R-:W-:Y:S01]  /*3b60*/  @P2 LOP3.LUT P6, RZ, R17, 0xff, RZ, 0xc0, !PT ;  /* 0x000000ff11ff2812 */ /* 0x000fe200078cc0ff */
[----:B------:R-:W-:Y:S01]  /*3b70*/  @P5 FADD.FTZ R184, R184, R186 ;  /* 0x000000bab8b85221 */ /* 0x000fe20000010000 */
[----:B------:R-:W-:Y:S02]  /*3b80*/  @P5 PRMT R201, R170, 0x7632, R201 ;  /* 0x00007632aac95816 */ /* 0x000fe400000000c9 */
[----:B------:R-:W-:Y:S02]  /*3b90*/  @P2 FSEL R189, R185, RZ, P3 ;  /* 0x000000ffb9bd2208 */ /* 0x000fe40001800000 */
[----:B------:R-:W-:Y:S02]  /*3ba0*/  @P2 LOP3.LUT P3, RZ, R16, 0xff000000, RZ, 0xc0, !PT ;  /* 0xff00000010ff2812 */ /* 0x000fe4000786c0ff */
[----:B------:R-:W-:-:S02]  /*3bb0*/  @P2 F2FP.BF16.F32.PACK_AB R189, RZ, R189 ;  /* 0x000000bdffbd223e */ /* 0x000fc400000010ff */
[----:B------:R-:W-:Y:S02]  /*3bc0*/  @P4 F2FP.BF16.F32.PACK_AB R186, RZ, R184 ;  /* 0x000000b8ffba423e */ /* 0x000fe400000010ff */
[----:B------:R-:W-:Y:S01]  /*3bd0*/  @P2 PRMT R165, R189, 0x7610, R165 ;  /* 0x00007610bda52816 */ /* 0x000fe200000000a5 */
[----:B------:R-:W-:Y:S01]  /*3be0*/  FMUL.FTZ R189, R184, UR15 ;  /* 0x0000000fb8bd7c20 */ /* 0x000fe20008410000 */
[----:B------:R-:W-:Y:S02]  /*3bf0*/  @P4 PRMT R161, R161, 0x5410, R186 ;  /* 0x00005410a1a14816 */ /* 0x000fe400000000ba */
[----:B------:R-:W-:Y:S02]  /*3c00*/  @P5 SHF.L.U32 R201, R201, 0x10, RZ ;  /* 0x00000010c9c95819 */ /* 0x000fe400000006ff */
[----:B------:R-:W-:-:S04]  /*3c10*/  @P2 FSEL R184, R189, RZ, P3 ;  /* 0x000000ffbdb82208 */ /* 0x000fc80001800000 */
[----:B------:R-:W-:-:S04]  /*3c20*/  @P2 F2FP.BF16.F32.PACK_AB R184, RZ, R184 ;  /* 0x000000b8ffb8223e */ /* 0x000fc800000010ff */
[----:B------:R-:W-:Y:S01]  /*3c30*/  @P2 PRMT R165, R165, 0x5410, R184 ;  /* 0x00005410a5a52816 */ /* 0x000fe200000000b8 */
[----:B------:R-:W-:-:S05]  /*3c40*/  IMAD.MOV.U32 R184, RZ, RZ, R18 ;  /* 0x000000ffffb87224 */ /* 0x000fca00078e0012 */
[----:B------:R-:W-:Y:S01]  /*3c50*/  LOP3.LUT P3, RZ, R184, 0xff, RZ, 0xc0, !PT ;  /* 0x000000ffb8ff7812 */ /* 0x000fe2000786c0ff */
[----:B------:R-:W-:-:S03]  /*3c60*/  FFMA.FTZ R184, R219, R191, R188 ;  /* 0x000000bfdbb87223 */ /* 0x000fc600000100bc */
[----:B------:R-:W-:Y:S02]  /*3c70*/  FSEL R187, R187, RZ, P3 ;  /* 0x000000ffbbbb7208 */ /* 0x000fe40001800000 */
[----:B------:R-:W-:Y:S01]  /*3c80*/  LOP3.LUT P3, RZ, R18, 0xff00, RZ, 0xc0, !PT ;  /* 0x0000ff0012ff7812 */ /* 0x000fe2000786c0ff */
[----:B--2---:R-:W-:Y:S01]  /*3c90*/  FADD.FTZ R184, R202, -R184 ;  /* 0x800000b8cab87221 */ /* 0x004fe20000010000 */
[----:B------:R-:W-:-:S03]  /*3ca0*/  @P5 IMAD.U32 R202, R171, 0x10000, RZ ;  /* 0x00010000abca5824 */ /* 0x000fc600078e00ff */
        /* <DEDUP_REMOVED lines=10> */
[----:B------:R-:W-:-:S04]  /*3d50*/  FFMA.FTZ R184, R207, R191, R188 ;  /* 0x000000bfcfb87223 */ /* 0x000fc800000100bc */
[----:B------:R-:W-:-:S04]  /*3d60*/  FADD.FTZ R184, R235, -R184 ;  /* 0x800000b8ebb87221 */ /* 0x000fc80000010000 */
[----:B------:R-:W-:-:S04]  /*3d70*/  FMUL.FTZ R184, R5, R184 ;  /* 0x000000b805b87220 */ /* 0x000fc80000410000 */
        /* <DEDUP_REMOVED lines=12> */
[C---:B------:R-:W-:Y:S01]  /*3e40*/  FMUL.FTZ R184, R5.reuse, R184 ;  /* 0x000000b805b87220 */ /* 0x040fe20000410000 */
[----:B------:R-:W-:-:S03]  /*3e50*/  FMUL.FTZ R188, R5, R188 ;  /* 0x000000bc05bc7220 */ /* 0x000fc60000410000 */
        /* <DEDUP_REMOVED lines=19> */
[----:B------:R-:W-:Y:S02]  /*3f90*/  @P4 F2FP.BF16.F32.PACK_AB R201, RZ, R188 ;  /* 0x000000bcffc9423e */ /* 0x000fe400000010ff */
[----:B------:R-:W-:Y:S02]  /*3fa0*/  F2FP.BF16.F32.PACK_AB R186, R202, R186 ;  /* 0x000000bacaba723e */ /* 0x000fe400000010ff */
[----:B------:R-:W-:Y:S01]  /*3fb0*/  @P4 PRMT R163, R163, 0x5410, R201 ;  /* 0x00005410a3a34816 */ /* 0x000fe200000000c9 */
[----:B------:R-:W-:Y:S01]  /*3fc0*/  FMUL.FTZ R201, R188, UR15 ;  /* 0x0000000fbcc97c20 */ /* 0x000fe20008410000 */
[----:B------:R-:W-:-:S04]  /*3fd0*/  @P2 LOP3.LUT P4, RZ, R17, 0xff000000, RZ, 0xc0, !PT ;  /* 0xff00000011ff2812 */ /* 0x000fc8000788c0ff */
[----:B------:R-:W-:Y:S02]  /*3fe0*/  @P2 FSEL R188, R201, RZ, P4 ;  /* 0x000000ffc9bc2208 */ /* 0x000fe40002000000 */
[----:B------:R-:W-:Y:S02]  /*3ff0*/  ISETP.NE.U32.AND P4, PT, RZ, UR16, PT ;  /* 0x00000010ff007c0c */ /* 0x000fe4000bf85070 */
[----:B------:R-:W-:Y:S02]  /*4000*/  @P2 F2FP.BF16.F32.PACK_AB R188, RZ, R188 ;  /* 0x000000bcffbc223e */ /* 0x000fe400000010ff */
[----:B------:R-:W-:Y:S02]  /*4010*/  ISETP.NE.AND.EX P4, PT, RZ, UR17, PT, P4 ;  /* 0x00000011ff007c0c */ /* 0x000fe4000bf85340 */
[----:B------:R-:W-:-:S11]  /*4020*/  @P2 PRMT R167, R167, 0x5410, R188 ;  /* 0x00005410a7a72816 */ /* 0x000fd600000000bc */
[----:B------:R-:W0:Y:S02]  /*4030*/  @P4 LDC.64 R188, c[0x0][0x308] ;  /* 0x0000c200ffbc4b82 */ /* 0x000e240000000a00 */
[----:B0-----:R-:W-:-:S05]  /*4040*/  @P4 IMAD.WIDE.U32 R188, R3, 0x10, R188 ;  /* 0x0000001003bc4825 */ /* 0x001fca00078e00bc */
[----:B------:R0:W-:Y:S02]  /*4050*/  @P4 STG.E.128 desc[UR4][R188.64], R160 ;  /* 0x000000a0bc004986 */ /* 0x0001e4000c101d04 */
[----:B0-----:R-:W-:Y:S02]  /*4060*/  FSEL R189, R200, RZ, P3 ;  /* 0x000000ffc8bd7208 */ /* 0x001fe40001800000 */
[----:B------:R-:W-:-:S04]  /*4070*/  LOP3.LUT P3, RZ, R19, 0xff0000, RZ, 0xc0, !PT ;  /* 0x00ff000013ff7812 */ /* 0x000fc8000786c0ff */
[----:B------:R-:W-:Y:S02]  /*4080*/  FSEL R188, R184, RZ, P3 ;  /* 0x000000ffb8bc7208 */ /* 0x000fe40001800000 */
[----:B------:R-:W-:Y:S02]  /*4090*/  LOP3.LUT P3, RZ, R19, 0xff000000, RZ, 0xc0, !PT ;  /* 0xff00000013ff7812 */ /* 0x000fe4000786c0ff */
[----:B------:R-:W-:Y:S02]  /*40a0*/  F2FP.BF16.F32.PACK_AB R184, R189, R187 ;  /* 0x000000bbbdb8723e */ /* 0x000fe400000010ff */
[----:B------:R-:W-:-:S04]  /*40b0*/  FSEL R201, R201, RZ, P3 ;  /* 0x000000ffc9c97208 */ /* 0x000fc80001800000 */
[----:B------:R-:W-:Y:S02]  /*40c0*/  F2FP.BF16.F32.PACK_AB R187, R201, R188 ;  /* 0x000000bcc9bb723e */ /* 0x000fe400000010ff */
[----:B------:R-:W0:Y:S02]  /*40d0*/  LDC.64 R188, c[0x0][0x2f8] ;  /* 0x0000be00ffbc7b82 */ /* 0x000e240000000a00 */
[----:B0-----:R-:W-:-:S05]  /*40e0*/  IMAD.WIDE.U32 R188, R3, 0x10, R188 ;  /* 0x0000001003bc7825 */ /* 0x001fca00078e00bc */
[----:B------:R0:W-:Y:S02]  /*40f0*/  STG.E.128 desc[UR4][R188.64], R184 ;  /* 0x000000b8bc007986 */ /* 0x0001e4000c101d04 */
[----:B0-----:R-:W-:-:S04]  /*4100*/  @P2 LEA R184, P3, R3, UR12, 0x4 ;  /* 0x0000000c03b82c11 */ /* 0x001fc8000f8620ff */
[C---:B------:R-:W-:Y:S02]  /*4110*/  @P2 LEA.HI.X R185, R3.reuse, UR13, RZ, 0x4, P3 ;  /* 0x0000000d03b92c11 */ /* 0x040fe400098f24ff */
[----:B------:R-:W-:-:S03]  /*4120*/  IADD3 R3, R3, 0x20, RZ ;  /* 0x0000002003037810 */ /* 0x000fc60007ffe0ff */
[----:B------:R0:W-:Y:S04]  /*4130*/  @P2 STG.E.128 desc[UR4][R184.64], R164 ;  /* 0x000000a4b8002986 */ /* 0x0001e8000c101d04 */
.L_x_838:
[----:B------:R-:W-:Y:S05]  /*4140*/  BSYNC B1 ;  /* 0x0000000000017941 */ /* 0x000fea0003800000 */
.L_x_837:
[----:B------:R-:W-:Y:S04]  /*4150*/  BSSY B1, `(.L_x_839) ;  /* 0x0000091000017945 */ /* 0x000fe80003800000 */
[----:B------:R-:W-:Y:S05]  /*4160*/  @!P0 BRA `(.L_x_840) ;  /* 0x00000008003c8947 */ /* 0x000fea0003800000 */
[----:B0-----:R-:W3:Y:S01]  /*4170*/  LDL R185, [R1] ;  /* 0x0000000001b97983 */ /* 0x001ee20000100800 */
[----:B--2---:R-:W-:Y:S02]  /*4180*/  ISETP.NE.AND P2, PT, R203, RZ, PT ;  /* 0x000000ffcb00720c */ /* 0x004fe40003f45270 */
[----:B------:R-:W-:Y:S02]  /*4190*/  ISETP.NE.U32.AND P5, PT, RZ, UR8, PT ;  /* 0x00000008ff007c0c */ /* 0x000fe4000bfa5070 */
[----:B-1----:R-:W-:Y:S02]  /*41a0*/  FSEL R188, R190, RZ, !P2 ;  /* 0x000000ffbebc7208 */ /* 0x002fe40005000000 */
[----:B------:R-:W-:Y:S02]  /*41b0*/  ISETP.NE.AND.EX P5, PT, RZ, UR9, PT, P5 ;  /* 0x00000009ff007c0c */ /* 0x000fe4000bfa5350 */
[----:B------:R-:W-:Y:S01]  /*41c0*/  ISETP.NE.U32.AND P4, PT, RZ, UR16, PT ;  /* 0x00000010ff007c0c */ /* 0x000fe2000bf85070 */
[-CC-:B------:R-:W-:Y:S01]  /*41d0*/  FFMA.FTZ R184, R218, R191.reuse, R188.reuse ;  /* 0x000000bfdab87223 */ /* 0x180fe200000100bc */
[----:B------:R-:W-:Y:S01]  /*41e0*/  ISETP.NE.U32.AND P2, PT, RZ, UR12, PT ;  /* 0x0000000cff007c0c */ /* 0x000fe2000bf45070 */
[----:B------:R-:W-:Y:S01]  /*41f0*/  FFMA.FTZ R186, R11, R191, R188 ;  /* 0x000000bf0bba7223 */ /* 0x000fe200000100bc */
[----:B------:R-:W-:-:S02]  /*4200*/  ISETP.NE.AND.EX P4, PT, RZ, UR17, PT, P4 ;  /* 0x00000011ff007c0c */ /* 0x000fc4000bf85340 */
[----:B------:R-:W-:Y:S01]  /*4210*/  ISETP.NE.AND.EX P2, PT, RZ, UR13, PT, P2 ;  /* 0x0000000dff007c0c */ /* 0x000fe2000bf45320 */
[----:B------:R-:W-:-:S04]  /*4220*/  FADD.FTZ R186, R245, -R186 ;  /* 0x800000baf5ba7221 */ /* 0x000fc80000010000 */
[----:B-----5:R-:W-:Y:S01]  /*4230*/  @P5 PRMT R189, R172, 0x7632, R189 ;  /* 0x00007632acbd5816 */ /* 0x020fe200000000bd */
[----:B------:R-:W-:Y:S01]  /*4240*/  FMUL.FTZ R186, R5, R186 ;  /* 0x000000ba05ba7220 */ /* 0x000fe20000410000 */
[----:B------:R-:W-:Y:S02]  /*4250*/  @P5 PRMT R201, R174, 0x7632, R201 ;  /* 0x00007632aec95816 */ /* 0x000fe400000000c9 */
[----:B------:R-:W-:Y:S02]  /*4260*/  @P5 SHF.L.U32 R189, R189, 0x10, RZ ;  /* 0x00000010bdbd5819 */ /* 0x000fe400000006ff */
[----:B------:R-:W-:Y:S02]  /*4270*/  @P5 SHF.L.U32 R201, R201, 0x10, RZ ;  /* 0x00000010c9c95819 */ /* 0x000fe400000006ff */
[----:B------:R-:W-:Y:S01]  /*4280*/  @P2 LOP3.LUT P6, RZ, R21, 0xff, RZ, 0xc0, !PT ;  /* 0x000000ff15ff2812 */ /* 0x000fe200078cc0ff */
[----:B------:R-:W-:Y:S01]  /*4290*/  @P5 FADD.FTZ R186, R186, R189 ;  /* 0x000000bdbaba5221 */ /* 0x000fe20000010000 */
[----:B------:R-:W-:-:S03]  /*42a0*/  @P5 SHF.L.U32 R202, R175, 0x10, RZ ;  /* 0x00000010afca5819 */ /* 0x000fc600000006ff */
[----:B------:R-:W-:Y:S01]  /*42b0*/  FMUL.FTZ R200, R186, UR15 ;  /* 0x0000000fbac87c20 */ /* 0x000fe20008410000 */
[----:B------:R-:W-:Y:S01]  /*42c0*/  @P4 F2FP.BF16.F32.PACK_AB R189, RZ, R186 ;  /* 0x000000baffbd423e */ /* 0x000fe200000010ff */
[----:B---3--:R-:W-:-:S04]  /*42d0*/  FADD.FTZ R184, R185, -R184 ;  /* 0x800000b8b9b87221 */ /* 0x008fc80000010000 */
[----:B------:R-:W-:Y:S01]  /*42e0*/  FMUL.FTZ R185, R5, R184 ;  /* 0x000000b805b97220 */ /* 0x000fe20000410000 */
[----:B------:R-:W-:-:S04]  /*42f0*/  @P5 IMAD.U32 R184, R172, 0x10000, RZ ;  /* 0x00010000acb85824 */ /* 0x000fc800078e00ff */
[----:B------:R-:W-:Y:S01]  /*4300*/  @P5 FADD.FTZ R185, R185, R184 ;  /* 0x000000b8b9b95221 */ /* 0x000fe20000010000 */
[----:B------:R-:W-:-:S03]  /*4310*/  @P2 MOV R184, R20 ;  /* 0x0000001400b82202 */ /* 0x000fc60000000f00 */
[----:B------:R-:W-:Y:S01]  /*4320*/  FMUL.FTZ R187, R185, UR15 ;  /* 0x0000000fb9bb7c20 */ /* 0x000fe20008410000 */
[----:B------:R-:W-:Y:S02]  /*4330*/  @P4 F2FP.BF16.F32.PACK_AB R185, RZ, R185 ;  /* 0x000000b9ffb9423e */ /* 0x000fe400000010ff */
[----:B------:R-:W-:Y:S02]  /*4340*/  @P2 LOP3.LUT P3, RZ, R184, 0xff, RZ, 0xc0, !PT ;  /* 0x000000ffb8ff2812 */ /* 0x000fe4000786c0ff */
[----:B------:R-:W-:Y:S01]  /*4350*/  @P4 PRMT R160, R185, 0x7610, R160 ;  /* 0x00007610b9a04816 */ /* 0x000fe200000000a0 */
[----:B------:R-:W-:Y:S01]  /*4360*/  FFMA.FTZ R185, R217, R191, R188 ;  /* 0x000000bfd9b97223 */ /* 0x000fe200000100bc */
[----:B------:R-:W-:Y:S02]  /*4370*/  @P2 FSEL R184, R187, RZ, P3 ;  /* 0x000000ffbbb82208 */ /* 0x000fe40001800000 */
[----:B------:R-:W-:Y:S01]  /*4380*/  @P4 PRMT R160, R160, 0x5410, R189 ;  /* 0x00005410a0a04816 */ /* 0x000fe200000000bd */
[----:B------:R-:W-:Y:S01]  /*4390*/  FADD.FTZ R185, R252, -R185 ;  /* 0x800000b9fcb97221 */ /* 0x000fe20000010000 */
[----:B------:R-:W-:-:S02]  /*43a0*/  @P2 LOP3.LUT P3, RZ, R20, 0xff00, RZ, 0xc0, !PT ;  /* 0x0000ff0014ff2812 */ /* 0x000fc4000786c0ff */
[----:B------:R-:W-:Y:S01]  /*43b0*/  @P2 F2FP.BF16.F32.PACK_AB R184, RZ, R184 ;  /* 0x000000b8ffb8223e */ /* 0x000fe200000010ff */
[----:B------:R-:W-:Y:S01]  /*43c0*/  FMUL.FTZ R189, R5, R185 ;  /* 0x000000b905bd7220 */ /* 0x000fe20000410000 */
[----:B------:R-:W-:Y:S01]  /*43d0*/  @P5 IMAD.U32 R185, R173, 0x10000, RZ ;  /* 0x00010000adb95824 */ /* 0x000fe200078e00ff */
[----:B------:R-:W-:Y:S02]  /*43e0*/  @P2 FSEL R186, R200, RZ, P3 ;  /* 0x000000ffc8ba2208 */ /* 0x000fe40001800000 */
[----:B------:R-:W-:Y:S01]  /*43f0*/  @P2 PRMT R164, R184, 0x7610, R164 ;  /* 0x00007610b8a42816 */ /* 0x000fe200000000a4 */
[----:B------:R-:W-:Y:S01]  /*4400*/  @P5 FADD.FTZ R189, R189, R185 ;  /* 0x000000b9bdbd5221 */ /* 0x000fe20000010000 */
[----:B------:R-:W-:Y:S01]  /*4410*/  @P2 F2FP.BF16.F32.PACK_AB R186, RZ, R186 ;  /* 0x000000baffba223e */ /* 0x000fe200000010ff */
[----:B------:R-:W-:Y:S01]  /*4420*/  FFMA.FTZ R184, R195, R191, R188 ;  /* 0x000000bfc3b87223 */ /* 0x000fe200000100bc */
[----:B------:R-:W-:Y:S02]  /*4430*/  @P2 LOP3.LUT P3, RZ, R20, 0xff0000, RZ, 0xc0, !PT ;  /* 0x00ff000014ff2812 */ /* 0x000fe4000786c0ff */
[----:B------:R-:W-:Y:S01]  /*4440*/  @P4 F2FP.BF16.F32.PACK_AB R185, RZ, R189 ;  /* 0x000000bdffb9423e */ /* 0x000fe200000010ff */
[----:B------:R-:W-:Y:S01]  /*4450*/  FADD.FTZ R184, R234, -R184 ;  /* 0x800000b8eab87221 */ /* 0x000fe20000010000 */
[----:B------:R-:W-:-:S02]  /*4460*/  @P2 PRMT R164, R164, 0x5410, R186 ;  /* 0x00005410a4a42816 */ /* 0x000fc400000000ba */
[----:B------:R-:W-:Y:S01]  /*4470*/  @P4 PRMT R161, R185, 0x7610, R161 ;  /* 0x00007610b9a14816 */ /* 0x000fe200000000a1 */
[----:B------:R-:W-:Y:S01]  /*4480*/  FMUL.FTZ R185, R189, UR15 ;  /* 0x0000000fbdb97c20 */ /* 0x000fe20008410000 */
[----:B------:R-:W-:Y:S01]  /*4490*/  @P5 PRMT R186, R173, 0x7632, R186 ;  /* 0x00007632adba5816 */ /* 0x000fe200000000ba */
[----:B------:R-:W-:-:S03]  /*44a0*/  FMUL.FTZ R184, R5, R184 ;  /* 0x000000b805b87220 */ /* 0x000fc60000410000 */
[----:B------:R-:W-:Y:S02]  /*44b0*/  @P2 FSEL R189, R185, RZ, P3 ;  /* 0x000000ffb9bd2208 */ /* 0x000fe40001800000 */
[----:B------:R-:W-:Y:S02]  /*44c0*/  @P5 SHF.L.U32 R186, R186, 0x10, RZ ;  /* 0x00000010baba5819 */ /* 0x000fe400000006ff */
[----:B------:R-:W-:Y:S02]  /*44d0*/  @P2 F2FP.BF16.F32.PACK_AB R189, RZ, R189 ;  /* 0x000000bdffbd223e */ /* 0x000fe400000010ff */
[----:B------:R-:W-:Y:S01]  /*44e0*/  @P2 LOP3.LUT P3, RZ, R20, 0xff000000, RZ, 0xc0, !PT ;  /* 0xff00000014ff2812 */ /* 0x000fe2000786c0ff */
[----:B------:R-:W-:Y:S01]  /*44f0*/  @P5 FADD.FTZ R184, R184, R186 ;  /* 0x000000bab8b85221 */ /* 0x000fe20000010000 */
[----:B------:R-:W-:-:S03]  /*4500*/  @P2 PRMT R165, R189, 0x7610, R165 ;  /* 0x00007610bda52816 */ /* 0x000fc600000000a5 */
[----:B------:R-:W-:Y:S01]  /*4510*/  FMUL.FTZ R189, R184, UR15 ;  /* 0x0000000fb8bd7c20 */ /* 0x000fe20008410000 */
[----:B------:R-:W-:-:S04]  /*4520*/  @P4 F2FP.BF16.F32.PACK_AB R186, RZ, R184 ;  /* 0x000000b8ffba423e */ /* 0x000fc800000010ff */
[----:B------:R-:W-:Y:S02]  /*4530*/  @P2 FSEL R184, R189, RZ, P3 ;  /* 0x000000ffbdb82208 */ /* 0x000fe40001800000 */
        /* <DEDUP_REMOVED lines=43> */
[----:B------:R-:W-:-:S05]  /*47f0*/  @P5 PRMT R202, R175, 0x7632, R202 ;  /* 0x00007632afca5816 */ /* 0x000fca00000000ca */
[----:B------:R-:W-:-:S04]  /*4800*/  @P5 IMAD.U32 R202, R202, 0x10000, RZ ;  /* 0x00010000caca5824 */ /* 0x000fc800078e00ff */
        /* <DEDUP_REMOVED lines=37> */
.L_x_840:
[----:B------:R-:W-:Y:S05]  /*4a60*/  BSYNC B1 ;  /* 0x0000000000017941 */ /* 0x000fea0003800000 */
.L_x_839:
[----:B------:R-:W-:Y:S04]  /*4a70*/  BSSY B1, `(.L_x_841) ;  /* 0x0000090000017945 */ /* 0x000fe80003800000 */
[----:B------:R-:W-:Y:S05]  /*4a80*/  @!P1 BRA `(.L_x_842) ;  /* 0x0000000800389947 */ /* 0x000fea0003800000 */
[----:B--2---:R-:W-:Y:S02]  /*4a90*/  ISETP.NE.AND P2, PT, R203, RZ, PT ;  /* 0x000000ffcb00720c */ /* 0x004fe40003f45270 */
[----:B------:R-:W-:Y:S02]  /*4aa0*/  ISETP.NE.U32.AND P5, PT, RZ, UR8, PT ;  /* 0x00000008ff007c0c */ /* 0x000fe4000bfa5070 */
[----:B-1----:R-:W-:Y:S02]  /*4ab0*/  FSEL R188, R190, RZ, !P2 ;  /* 0x000000ffbebc7208 */ /* 0x002fe40005000000 */
        /* <DEDUP_REMOVED lines=10> */
[C---:B------:R-:W-:Y:S01]  /*4b60*/  @P5 SHF.L.U32 R184, R176.reuse, 0x10, RZ ;  /* 0x00000010b0b85819 */ /* 0x040fe200000006ff */
[----:B------:R-:W-:Y:S01]  /*4b70*/  FMUL.FTZ R186, R5, R186 ;  /* 0x000000ba05ba7220 */ /* 0x000fe20000410000 */
[----:B------:R-:W-:Y:S02]  /*4b80*/  @P5 PRMT R189, R176, 0x7632, R189 ;  /* 0x00007632b0bd5816 */ /* 0x000fe400000000bd */
[----:B------:R-:W-:Y:S01]  /*4b90*/  @P5 PRMT R201, R178, 0x7632, R201 ;  /* 0x00007632b2c95816 */ /* 0x000fe200000000c9 */
[----:B------:R-:W-:Y:S01]  /*4ba0*/  @P5 FADD.FTZ R185, R185, R184 ;  /* 0x000000b8b9b95221 */ /* 0x000fe20000010000 */
[----:B------:R-:W-:Y:S02]  /*4bb0*/  @P5 SHF.L.U32 R189, R189, 0x10, RZ ;  /* 0x00000010bdbd5819 */ /* 0x000fe400000006ff */
[----:B------:R-:W-:-:S02]  /*4bc0*/  @P2 IMAD.MOV.U32 R184, RZ, RZ, R22 ;  /* 0x000000ffffb82224 */ /* 0x000fc400078e0016 */
[----:B------:R-:W-:Y:S01]  /*4bd0*/  FMUL.FTZ R187, R185, UR15 ;  /* 0x0000000fb9bb7c20 */ /* 0x000fe20008410000 */
[----:B------:R-:W-:Y:S01]  /*4be0*/  @P4 F2FP.BF16.F32.PACK_AB R185, RZ, R185 ;  /* 0x000000b9ffb9423e */ /* 0x000fe200000010ff */
[----:B------:R-:W-:Y:S01]  /*4bf0*/  @P5 FADD.FTZ R186, R186, R189 ;  /* 0x000000bdbaba5221 */ /* 0x000fe20000010000 */
[----:B------:R-:W-:Y:S01]  /*4c00*/  @P2 LOP3.LUT P6, RZ, R23, 0xff, RZ, 0xc0, !PT ;  /* 0x000000ff17ff2812 */ /* 0x000fe200078cc0ff */
[----:B------:R-:W-:Y:S01]  /*4c10*/  @P5 IMAD.U32 R201, R201, 0x10000, RZ ;  /* 0x00010000c9c95824 */ /* 0x000fe200078e00ff */
[----:B------:R-:W-:Y:S01]  /*4c20*/  @P4 PRMT R160, R185, 0x7610, R160 ;  /* 0x00007610b9a04816 */ /* 0x000fe200000000a0 */
[----:B------:R-:W-:Y:S01]  /*4c30*/  FFMA.FTZ R185, R213, R191, R188 ;  /* 0x000000bfd5b97223 */ /* 0x000fe200000100bc */
[----:B------:R-:W-:Y:S01]  /*4c40*/  @P4 F2FP.BF16.F32.PACK_AB R189, RZ, R186 ;  /* 0x000000baffbd423e */ /* 0x000fe200000010ff */
[----:B------:R-:W-:Y:S01]  /*4c50*/  FMUL.FTZ R200, R186, UR15 ;  /* 0x0000000fbac87c20 */ /* 0x000fe20008410000 */
[----:B------:R-:W-:Y:S01]  /*4c60*/  @P2 LOP3.LUT P3, RZ, R184, 0xff, RZ, 0xc0, !PT ;  /* 0x000000ffb8ff2812 */ /* 0x000fe2000786c0ff */
[----:B------:R-:W-:Y:S01]  /*4c70*/  FADD.FTZ R185, R249, -R185 ;  /* 0x800000b9f9b97221 */ /* 0x000fe20000010000 */
[----:B------:R-:W-:-:S02]  /*4c80*/  @P4 PRMT R160, R160, 0x5410, R189 ;  /* 0x00005410a0a04816 */ /* 0x000fc400000000bd */
[----:B------:R-:W-:Y:S01]  /*4c90*/  @P2 FSEL R184, R187, RZ, P3 ;  /* 0x000000ffbbb82208 */ /* 0x000fe20001800000 */
[----:B------:R-:W-:Y:S01]  /*4ca0*/  FMUL.FTZ R189, R5, R185 ;  /* 0x000000b905bd7220 */ /* 0x000fe20000410000 */
[----:B------:R-:W-:Y:S02]  /*4cb0*/  @P5 SHF.L.U32 R185, R177, 0x10, RZ ;  /* 0x00000010b1b95819 */ /* 0x000fe400000006ff */
[----:B------:R-:W-:Y:S02]  /*4cc0*/  @P2 LOP3.LUT P3, RZ, R22, 0xff00, RZ, 0xc0, !PT ;  /* 0x0000ff0016ff2812 */ /* 0x000fe4000786c0ff */
[----:B------:R-:W-:Y:S01]  /*4cd0*/  @P2 F2FP.BF16.F32.PACK_AB R184, RZ, R184 ;  /* 0x000000b8ffb8223e */ /* 0x000fe200000010ff */
[----:B------:R-:W-:Y:S01]  /*4ce0*/  @P5 FADD.FTZ R189, R189, R185 ;  /* 0x000000b9bdbd5221 */ /* 0x000fe20000010000 */
[----:B------:R-:W-:Y:S02]  /*4cf0*/  @P2 FSEL R186, R200, RZ, P3 ;  /* 0x000000ffc8ba2208 */ /* 0x000fe40001800000 */
[----:B------:R-:W-:Y:S01]  /*4d00*/  @P2 PRMT R164, R184, 0x7610, R164 ;  /* 0x00007610b8a42816 */ /* 0x000fe200000000a4 */
[----:B------:R-:W-:Y:S01]  /*4d10*/  FFMA.FTZ R184, R199, R191, R188 ;  /* 0x000000bfc7b87223 */ /* 0x000fe200000100bc */
[----:B------:R-:W-:-:S02]  /*4d20*/  @P4 F2FP.BF16.F32.PACK_AB R185, RZ, R189 ;  /* 0x000000bdffb9423e */ /* 0x000fc400000010ff */
[----:B------:R-:W-:Y:S01]  /*4d30*/  @P2 F2FP.BF16.F32.PACK_AB R186, RZ, R186 ;  /* 0x000000baffba223e */ /* 0x000fe200000010ff */
[----:B------:R-:W-:Y:S01]  /*4d40*/  FADD.FTZ R184, R233, -R184 ;  /* 0x800000b8e9b87221 */ /* 0x000fe20000010000 */
[----:B------:R-:W-:Y:S01]  /*4d50*/  @P4 PRMT R161, R185, 0x7610, R161 ;  /* 0x00007610b9a14816 */ /* 0x000fe200000000a1 */
[----:B------:R-:W-:Y:S01]  /*4d60*/  FMUL.FTZ R185, R189, UR15 ;  /* 0x0000000fbdb97c20 */ /* 0x000fe20008410000 */
[--C-:B------:R-:W-:Y:S01]  /*4d70*/  @P2 PRMT R164, R164, 0x5410, R186.reuse ;  /* 0x00005410a4a42816 */ /* 0x100fe200000000ba */
[----:B------:R-:W-:Y:S01]  /*4d80*/  FMUL.FTZ R184, R5, R184 ;  /* 0x000000b805b87220 */ /* 0x000fe20000410000 */
[----:B------:R-:W-:Y:S02]  /*4d90*/  @P2 LOP3.LUT P3, RZ, R22, 0xff0000, RZ, 0xc0, !PT ;  /* 0x00ff000016ff2812 */ /* 0x000fe4000786c0ff */
[----:B------:R-:W-:Y:S02]  /*4da0*/  @P5 PRMT R186, R177, 0x7632, R186 ;  /* 0x00007632b1ba5816 */ /* 0x000fe400000000ba */
[----:B------:R-:W-:-:S02]  /*4db0*/  @P2 FSEL R189, R185, RZ, P3 ;  /* 0x000000ffb9bd2208 */ /* 0x000fc40001800000 */
[----:B------:R-:W-:Y:S01]  /*4dc0*/  @P2 LOP3.LUT P3, RZ, R22, 0xff000000, RZ, 0xc0, !PT ;  /* 0xff00000016ff2812 */ /* 0x000fe2000786c0ff */
[----:B------:R-:W-:Y:S01]  /*4dd0*/  @P5 IMAD.U32 R186, R186, 0x10000, RZ ;  /* 0x00010000baba5824 */ /* 0x000fe200078e00ff */
[----:B------:R-:W-:Y:S02]  /*4de0*/  @P2 F2FP.BF16.F32.PACK_AB R189, RZ, R189 ;  /* 0x000000bdffbd223e */ /* 0x000fe400000010ff */
[----:B------:R-:W-:Y:S01]  /*4df0*/  @P5 SHF.L.U32 R202, R179, 0x10, RZ ;  /* 0x00000010b3ca5819 */ /* 0x000fe200000006ff */
        /* <DEDUP_REMOVED lines=84> */
[C---:B------:R-:W-:Y:S01]  /*5340*/  @P2 LEA.HI.X R185, R3.reuse, UR13, RZ, 0x4, P3 ;  /* 0x0000000d03b92c11 */ /* 0x040fe200098f24ff */
[----:B------:R-:W-:-:S04]  /*5350*/  VIADD R3, R3, 0x20 ;  /* 0x0000002003037836 */ /* 0x000fc80000000000 */
[----:B------:R4:W-:Y:S04]  /*5360*/  @P2 STG.E.128 desc[UR4][R184.64], R164 ;  /* 0x000000a4b8002986 */ /* 0x0009e8000c101d04 */
.L_x_842:
[----:B------:R-:W-:Y:S05]  /*5370*/  BSYNC B1 ;  /* 0x0000000000017941 */ /* 0x000fea0003800000 */
.L_x_841:
[----:B0--34-:R-:W3:Y:S01]  /*5380*/  LDL R184, [R1+0x100] ;  /* 0x0001000001b87983 */ /* 0x019ee20000100800 */
[----:B------:R-:W-:Y:S01]  /*5390*/  BSSY B1, `(.L_x_843) ;  /* 0x0000090000017945 */ /* 0x000fe20003800000 */
[----:B---3--:R-:W-:-:S13]  /*53a0*/  ISETP.NE.AND P2, PT, R184, RZ, PT ;  /* 0x000000ffb800720c */ /* 0x008fda0003f45270 */
[----:B------:R-:W-:Y:S05]  /*53b0*/  @!P2 BRA `(.L_x_844) ;  /* 0x000000080034a947 */ /* 0x000fea0003800000 */
[----:B--2---:R-:W-:Y:S02]  /*53c0*/  ISETP.NE.AND P2, PT, R203, RZ, PT ;  /* 0x000000ffcb00720c */ /* 0x004fe40003f45270 */
[----:B------:R-:W-:Y:S02]  /*53d0*/  ISETP.NE.U32.AND P5, PT, RZ, UR8, PT ;  /* 0x00000008ff007c0c */ /* 0x000fe4000bfa5070 */
[----:B------:R-:W-:Y:S02]  /*53e0*/  FSEL R200, R190, RZ, !P2 ;  /* 0x000000ffbec87208 */ /* 0x000fe40005000000 */
[----:B------:R-:W-:Y:S02]  /*53f0*/  ISETP.NE.AND.EX P5, PT, RZ, UR9, PT, P5 ;  /* 0x00000009ff007c0c */ /* 0x000fe4000bfa5350 */
[----:B------:R-:W-:Y:S01]  /*5400*/  ISETP.NE.U32.AND P2, PT, RZ, UR12, PT ;  /* 0x0000000cff007c0c */ /* 0x000fe2000bf45070 */
[-CC-:B------:R-:W-:Y:S01]  /*5410*/  FFMA.FTZ R184, R6, R191.reuse, R200.reuse ;  /* 0x000000bf06b87223 */ /* 0x180fe200000100c8 */
[----:B------:R-:W-:Y:S01]  /*5420*/  FFMA.FTZ R185, R14, R191, R200 ;  /* 0x000000bf0eb97223 */ /* 0x000fe200000100c8 */
[----:B------:R-:W-:-:S02]  /*5430*/  ISETP.NE.U32.AND P4, PT, RZ, UR16, PT ;  /* 0x00000010ff007c0c */ /* 0x000fc4000bf85070 */
[----:B------:R-:W-:Y:S01]  /*5440*/  ISETP.NE.AND.EX P2, PT, RZ, UR13, PT, P2 ;  /* 0x0000000dff007c0c */ /* 0x000fe2000bf45320 */
[----:B------:R-:W-:Y:S01]  /*5450*/  FADD.FTZ R184, R241, -R184 ;  /* 0x800000b8f1b87221 */ /* 0x000fe20000010000 */
[----:B------:R-:W-:Y:S01]  /*5460*/  FADD.FTZ R185, R237, -R185 ;  /* 0x800000b9edb97221 */ /* 0x000fe20000010000 */
[----:B------:R-:W-:Y:S02]  /*5470*/  ISETP.NE.AND.EX P4, PT, RZ, UR17, PT, P4 ;  /* 0x00000011ff007c0c */ /* 0x000fe4000bf85340 */
[C---:B-----5:R-:W-:Y:S01]  /*5480*/  FMUL.FTZ R186, R5.reuse, R184 ;  /* 0x000000b805ba7220 */ /* 0x060fe20000410000 */
[C---:B------:R-:W-:Y:S01]  /*5490*/  @P5 SHF.L.U32 R184, R180.reuse, 0x10, RZ ;  /* 0x00000010b4b85819 */ /* 0x040fe200000006ff */
[----:B------:R-:W-:Y:S01]  /*54a0*/  FMUL.FTZ R185, R5, R185 ;  /* 0x000000b905b97220 */ /* 0x000fe20000410000 */
[----:B------:R-:W-:Y:S01]  /*54b0*/  @P5 PRMT R187, R180, 0x7632, R187 ;  /* 0x00007632b4bb5816 */ /* 0x000fe200000000bb */
[----:B------:R-:W-:Y:S02]  /*54c0*/  @P5 IMAD.U32 R201, R183, 0x10000, RZ ;  /* 0x00010000b7c95824 */ /* 0x000fe400078e00ff */
[----:B------:R-:W-:-:S02]  /*54d0*/  @P5 FADD.FTZ R186, R186, R184 ;  /* 0x000000b8baba5221 */ /* 0x000fc40000010000 */
[----:B------:R-:W-:Y:S01]  /*54e0*/  @P2 MOV R184, R26 ;  /* 0x0000001a00b82202 */ /* 0x000fe20000000f00 */
[----:B------:R-:W-:Y:S02]  /*54f0*/  @P5 IMAD.U32 R187, R187, 0x10000, RZ ;  /* 0x00010000bbbb5824 */ /* 0x000fe400078e00ff */
[----:B-1----:R-:W-:Y:S01]  /*5500*/  FMUL.FTZ R189, R186, UR15 ;  /* 0x0000000fbabd7c20 */ /* 0x002fe20008410000 */
[----:B------:R-:W-:Y:S02]  /*5510*/  @P4 F2FP.BF16.F32.PACK_AB R186, RZ, R186 ;  /* 0x000000baffba423e */ /* 0x000fe400000010ff */
[----:B------:R-:W-:Y:S01]  /*5520*/  @P2 LOP3.LUT P3, RZ, R184, 0xff, RZ, 0xc0, !PT ;  /* 0x000000ffb8ff2812 */ /* 0x000fe2000786c0ff */
[----:B------:R-:W-:Y:S01]  /*5530*/  @P5 FADD.FTZ R185, R185, R187 ;  /* 0x000000bbb9b95221 */ /* 0x000fe20000010000 */
[----:B------:R-:W-:Y:S01]  /*5540*/  @P4 PRMT R160, R186, 0x7610, R160 ;  /* 0x00007610baa04816 */ /* 0x000fe200000000a0 */
[----:B------:R-:W-:Y:S01]  /*5550*/  FFMA.FTZ R186, R7, R191, R200 ;  /* 0x000000bf07ba7223 */ /* 0x000fe200000100c8 */
[----:B------:R-:W-:Y:S01]  /*5560*/  @P2 FSEL R184, R189, RZ, P3 ;  /* 0x000000ffbdb82208 */ /* 0x000fe20001800000 */
[----:B------:R-:W-:Y:S01]  /*5570*/  FMUL.FTZ R188, R185, UR15 ;  /* 0x0000000fb9bc7c20 */ /* 0x000fe20008410000 */
[----:B------:R-:W-:Y:S01]  /*5580*/  @P2 LOP3.LUT P3, RZ, R26, 0xff00, RZ, 0xc0, !PT ;  /* 0x0000ff001aff2812 */ /* 0x000fe2000786c0ff */
[----:B------:R-:W-:Y:S01]  /*5590*/  FADD.FTZ R186, R240, -R186 ;  /* 0x800000baf0ba7221 */ /* 0x000fe20000010000 */
[----:B------:R-:W-:-:S02]  /*55a0*/  @P4 F2FP.BF16.F32.PACK_AB R187, RZ, R185 ;  /* 0x000000b9ffbb423e */ /* 0x000fc400000010ff */
[----:B------:R-:W-:Y:S01]  /*55b0*/  @P2 FSEL R185, R188, RZ, P3 ;  /* 0x000000ffbcb92208 */ /* 0x000fe20001800000 */
[----:B------:R-:W-:Y:S01]  /*55c0*/  FMUL.FTZ R186, R5, R186 ;  /* 0x000000ba05ba7220 */ /* 0x000fe20000410000 */
[----:B------:R-:W-:Y:S02]  /*55d0*/  @P2 F2FP.BF16.F32.PACK_AB R184, RZ, R184 ;  /* 0x000000b8ffb8223e */ /* 0x000fe400000010ff */
[----:B------:R-:W-:Y:S02]  /*55e0*/  @P2 F2FP.BF16.F32.PACK_AB R185, RZ, R185 ;  /* 0x000000b9ffb9223e */ /* 0x000fe400000010ff */
[----:B------:R-:W-:Y:S01]  /*55f0*/  @P2 PRMT R164, R184, 0x7610, R164 ;  /* 0x00007610b8a42816 */ /* 0x000fe200000000a4 */
[----:B------:R-:W-:Y:S01]  /*5600*/  FFMA.FTZ R184, R204, R191, R200 ;  /* 0x000000bfccb87223 */ /* 0x000fe200000100c8 */
[----:B------:R-:W-:Y:S02]  /*5610*/  @P4 PRMT R160, R160, 0x5410, R187 ;  /* 0x00005410a0a04816 */ /* 0x000fe400000000bb */
[----:B------:R-:W-:Y:S01]  /*5620*/  @P2 PRMT R164, R164, 0x5410, R185 ;  /* 0x00005410a4a42816 */ /* 0x000fe200000000b9 */
[----:B------:R-:W-:Y:S01]  /*5630*/  FADD.FTZ R184, R231, -R184 ;  /* 0x800000b8e7b87221 */ /* 0x000fe20000010000 */
[----:B------:R-:W-:-:S02]  /*5640*/  @P5 SHF.L.U32 R187, R181, 0x10, RZ ;  /* 0x00000010b5bb5819 */ /* 0x000fc400000006ff */
[----:B------:R-:W-:Y:S01]  /*5650*/  @P5 PRMT R185, R181, 0x7632, R185 ;  /* 0x00007632b5b95816 */ /* 0x000fe200000000b9 */
[----:B------:R-:W-:Y:S01]  /*5660*/  FMUL.FTZ R184, R5, R184 ;  /* 0x000000b805b87220 */ /* 0x000fe20000410000 */
[----:B------:R-:W-:Y:S01]  /*5670*/  @P2 LOP3.LUT P3, RZ, R26, 0xff0000, RZ, 0xc0, !PT ;  /* 0x00ff00001aff2812 */ /* 0x000fe2000786c0ff */
[----:B------:R-:W-:Y:S01]  /*5680*/  @P5 FADD.FTZ R186, R186, R187 ;  /* 0x000000bbbaba5221 */ /* 0x000fe20000010000 */
[----:B------:R-:W-:Y:S02]  /*5690*/  @P5 SHF.L.U32 R185, R185, 0x10, RZ ;  /* 0x00000010b9b95819 */ /* 0x000fe400000006ff */
[----:B------:R-:W-:Y:S01]  /*56a0*/  @P2 LOP3.LUT P6, RZ, R27, 0xff, RZ, 0xc0, !PT ;  /* 0x000000ff1bff2812 */ /* 0x000fe200078cc0ff */
[----:B------:R-:W-:Y:S01]  /*56b0*/  FMUL.FTZ R190, R186, UR15 ;  /* 0x0000000fbabe7c20 */ /* 0x000fe20008410000 */
[----:B------:R-:W-:Y:S01]  /*56c0*/  @P4 F2FP.BF16.F32.PACK_AB R187, RZ, R186 ;  /* 0x000000baffbb423e */ /* 0x000fe200000010ff */
[----:B------:R-:W-:-:S03]  /*56d0*/  @P5 FADD.FTZ R184, R184, R185 ;  /* 0x000000b9b8b85221 */ /* 0x000fc60000010000 */
[----:B------:R-:W-:Y:S01]  /*56e0*/  @P4 PRMT R161, R187, 0x7610, R161 ;  /* 0x00007610bba14816 */ /* 0x000fe200000000a1 */
[----:B------:R-:W-:Y:S01]  /*56f0*/  FFMA.FTZ R187, R208, R191, R200 ;  /* 0x000000bfd0bb7223 */ /* 0x000fe200000100c8 */
[----:B------:R-:W-:Y:S02]  /*5700*/  @P4 F2FP.BF16.F32.PACK_AB R185, RZ, R184 ;  /* 0x000000b8ffb9423e */ /* 0x000fe400000010ff */
[----:B------:R-:W-:Y:S01]  /*5710*/  @P2 FSEL R186, R190, RZ, P3 ;  /* 0x000000ffbeba2208 */ /* 0x000fe20001800000 */
[----:B------:R-:W-:Y:S01]  /*5720*/  FADD.FTZ R187, R228, -R187 ;  /* 0x800000bbe4bb7221 */ /* 0x000fe20000010000 */
[----:B------:R-:W-:Y:S01]  /*5730*/  @P4 PRMT R161, R161, 0x5410, R185 ;  /* 0x00005410a1a14816 */ /* 0x000fe200000000b9 */
[----:B------:R-:W-:Y:S01]  /*5740*/  FMUL.FTZ R185, R184, UR15 ;  /* 0x0000000fb8b97c20 */ /* 0x000fe20008410000 */
[----:B------:R-:W-:Y:S01]  /*5750*/  @P2 LOP3.LUT P3, RZ, R26, 0xff000000, RZ, 0xc0, !PT ;  /* 0xff0000001aff2812 */ /* 0x000fe2000786c0ff */
[----:B------:R-:W-:Y:S01]  /*5760*/  FMUL.FTZ R187, R5, R187 ;  /* 0x000000bb05bb7220 */ /* 0x000fe20000410000 */
[----:B------:R-:W-:-:S02]  /*5770*/  @P2 F2FP.BF16.F32.PACK_AB R186, RZ, R186 ;  /* 0x000000baffba223e */ /* 0x000fc400000010ff */
[----:B------:R-:W-:Y:S02]  /*5780*/  @P2 FSEL R184, R185, RZ, P3 ;  /* 0x000000ffb9b82208 */ /* 0x000fe40001800000 */
[----:B------:R-:W-:Y:S02]  /*5790*/  @P2 PRMT R165, R186, 0x7610, R165 ;  /* 0x00007610baa52816 */ /* 0x000fe400000000a5 */
[----:B------:R-:W-:-:S04]  /*57a0*/  @P2 F2FP.BF16.F32.PACK_AB R184, RZ, R184 ;  /* 0x000000b8ffb8223e */ /* 0x000fc800000010ff */
[----:B------:R-:W-:Y:S01]  /*57b0*/  @P2 PRMT R165, R165, 0x5410, R184 ;  /* 0x00005410a5a52816 */ /* 0x000fe200000000b8 */
[----:B------:R-:W-:-:S05]  /*57c0*/  IMAD.MOV.U32 R184, RZ, RZ, R196 ;  /* 0x000000ffffb87224 */ /* 0x000fca00078e00c4 */
        /* <DEDUP_REMOVED lines=28> */
[----:B------:R-:W-:Y:S01]  /*5990*/  FMUL.FTZ R5, R5, R191 ;  /* 0x000000bf05057220 */ /* 0x000fe20000410000 */
[----:B------:R-:W-:Y:S02]  /*59a0*/  @P5 PRMT R191, R183, 0x7632, R191 ;  /* 0x00007632b7bf5816 */ /* 0x000fe400000000bf */
[----:B------:R-:W-:Y:S02]  /*59b0*/  @P5 FADD.FTZ R187, R187, R201 ;  /* 0x000000c9bbbb5221 */ /* 0x000fe40000010000 */
[----:B------:R-:W-:-:S03]  /*59c0*/  @P5 SHF.L.U32 R191, R191, 0x10, RZ ;  /* 0x00000010bfbf5819 */ /* 0x000fc600000006ff */
[----:B------:R-:W-:Y:S01]  /*59d0*/  @P4 F2FP.BF16.F32.PACK_AB R201, RZ, R187 ;  /* 0x000000bbffc9423e */ /* 0x000fe200000010ff */
[----:B------:R-:W-:Y:S01]  /*59e0*/  FMUL.FTZ R187, R187, UR15 ;  /* 0x0000000fbbbb7c20 */ /* 0x000fe20008410000 */
[----:B------:R-:W-:Y:S01]  /*59f0*/  @P5 FADD.FTZ R5, R5, R191 ;  /* 0x000000bf05055221 */ /* 0x000fe20000010000 */
[----:B------:R-:W-:Y:S02]  /*5a00*/  LOP3.LUT P5, RZ, R196, 0xff0000, RZ, 0xc0, !PT ;  /* 0x00ff0000c4ff7812 */ /* 0x000fe400078ac0ff */
[----:B------:R-:W-:Y:S02]  /*5a10*/  @P4 PRMT R163, R201, 0x7610, R163 ;  /* 0x00007610c9a34816 */ /* 0x000fe400000000a3 */
[----:B------:R-:W-:Y:S02]  /*5a20*/  FSEL R190, R190, RZ, P5 ;  /* 0x000000ffbebe7208 */ /* 0x000fe40002800000 */
[----:B------:R-:W-:Y:S02]  /*5a30*/  LOP3.LUT P5, RZ, R196, 0xff000000, RZ, 0xc0, !PT ;  /* 0xff000000c4ff7812 */ /* 0x000fe400078ac0ff */
[----:B------:R-:W-:-:S02]  /*5a40*/  @P2 FSEL R201, R187, RZ, P6 ;  /* 0x000000ffbbc92208 */ /* 0x000fc40003000000 */
[----:B------:R-:W-:Y:S02]  /*5a50*/  FSEL R191, R185, RZ, P5 ;  /* 0x000000ffb9bf7208 */ /* 0x000fe40002800000 */
[C---:B------:R-:W-:Y:S02]  /*5a60*/  LOP3.LUT P5, RZ, R197.reuse, 0xff, RZ, 0xc0, !PT ;  /* 0x000000ffc5ff7812 */ /* 0x040fe400078ac0ff */
[----:B------:R-:W-:Y:S02]  /*5a70*/  @P2 F2FP.BF16.F32.PACK_AB R201, RZ, R201 ;  /* 0x000000c9ffc9223e */ /* 0x000fe400000010ff */
[----:B------:R-:W-:Y:S02]  /*5a80*/  FSEL R186, R186, RZ, P5 ;  /* 0x000000ffbaba7208 */ /* 0x000fe40002800000 */
[----:B------:R-:W-:Y:S02]  /*5a90*/  LOP3.LUT P5, RZ, R197, 0xff00, RZ, 0xc0, !PT ;  /* 0x0000ff00c5ff7812 */ /* 0x000fe400078ac0ff */
[----:B------:R-:W-:-:S02]  /*5aa0*/  @P2 PRMT R167, R201, 0x7610, R167 ;  /* 0x00007610c9a72816 */ /* 0x000fc400000000a7 */
[----:B------:R-:W-:Y:S02]  /*5ab0*/  FSEL R200, R184, RZ, P5 ;  /* 0x000000ffb8c87208 */ /* 0x000fe40002800000 */
[----:B------:R-:W-:Y:S01]  /*5ac0*/  @P4 F2FP.BF16.F32.PACK_AB R184, RZ, R5 ;  /* 0x00000005ffb8423e */ /* 0x000fe200000010ff */
[----:B------:R-:W-:Y:S01]  /*5ad0*/  FMUL.FTZ R5, R5, UR15 ;  /* 0x0000000f05057c20 */ /* 0x000fe20008410000 */
[----:B------:R-:W-:Y:S02]  /*5ae0*/  F2FP.BF16.F32.PACK_AB R186, R200, R186 ;  /* 0x000000bac8ba723e */ /* 0x000fe400000010ff */
[----:B------:R-:W-:Y:S02]  /*5af0*/  @P4 PRMT R163, R163, 0x5410, R184 ;  /* 0x00005410a3a34816 */ /* 0x000fe400000000b8 */
[----:B------:R-:W-:-:S04]  /*5b00*/  ISETP.NE.U32.AND P4, PT, RZ, UR16, PT ;  /* 0x00000010ff007c0c */ /* 0x000fc8000bf85070 */
[----:B------:R-:W-:-:S13]  /*5b10*/  ISETP.NE.AND.EX P4, PT, RZ, UR17, PT, P4 ;  /* 0x00000011ff007c0c */ /* 0x000fda000bf85340 */
[----:B------:R-:W0:Y:S02]  /*5b20*/  @P4 LDC.64 R184, c[0x0][0x308] ;  /* 0x0000c200ffb84b82 */ /* 0x000e240000000a00 */
        /* <DEDUP_REMOVED lines=22> */
.L_x_844:
[----:B------:R-:W-:Y:S05]  /*5c90*/  BSYNC B1 ;  /* 0x0000000000017941 */ /* 0x000fea0003800000 */
.L_x_843:
[----:B0-----:R-:W0:Y:S02]  /*5ca0*/  LDC.64 R184, c[0x0][0x210] ;  /* 0x00008400ffb87b82 */ /* 0x001e240000000a00 */
[----:B0-----:R-:W-:-:S04]  /*5cb0*/  LEA R2, R184, R2, 0x2 ;  /* 0x00000002b8027211 */ /* 0x001fc800078e10ff */
[----:B------:R-:W-:-:S13]  /*5cc0*/  ISETP.GE.AND P2, PT, R2, R185, PT ;  /* 0x000000b90200720c */ /* 0x000fda0003f46270 */
[----:B------:R-:W-:Y:S05]  /*5cd0*/  @!P2 BRA `(.L_x_845) ;  /* 0xffffffac00d8a947 */ /* 0x000fea000383ffff */
.L_x_827:
[----:B------:R-:W-:Y:S05]  /*5ce0*/  BSYNC B0 ;  /* 0x0000000000007941 */ /* 0x000fea0003800000 */
.L_x_826:
[----:B------:R-:W3:Y:S01]  /*5cf0*/  LDL.LU R184, [R1+0xc] ;  /* 0x00000c0001b87983 */ /* 0x000ee20000300800 */
[----:B-----5:R-:W-:Y:S01]  /*5d00*/  MOV R0, 0x400 ;  /* 0x0000040000007802 */ /* 0x020fe20000000f00 */
[----:B------:R-:W-:Y:S05]  /*5d10*/  WARPSYNC.ALL ;  /* 0x0000000000007948 */ /* 0x000fea0003800000 */
[----:B------:R-:W0:Y:S01]  /*5d20*/  S2R R160, SR_TID.X ;  /* 0x0000000000a07919 */ /* 0x000e220000002100 */
[----:B------:R-:W-:Y:S01]  /*5d30*/  ULDC UR18, c[0x0][0x218] ;  /* 0x0000860000127ab9 */ /* 0x000fe20000000800 */
[----:B------:R-:W-:Y:S01]  /*5d40*/  ULDC.64 UR20, c[0x0][0x2d0] ;  /* 0x0000b40000147ab9 */ /* 0x000fe20000000a00 */
[----:B------:R-:W-:Y:S01]  /*5d50*/  ULDC.64 UR22, c[0x0][0x2e8] ;  /* 0x0000ba0000167ab9 */ /* 0x000fe20000000a00 */
[----:B------:R-:W4:Y:S01]  /*5d60*/  S2R R3, SR_CgaCtaId ;  /* 0x0000000000037919 */ /* 0x000f220000008800 */
[----:B------:R-:W-:Y:S01]  /*5d70*/  ULDC.64 UR24, c[0x0][0x2e0] ;  /* 0x0000b80000187ab9 */ /* 0x000fe20000000a00 */
[----:B------:R-:W-:Y:S01]  /*5d80*/  BSSY B0, `(.L_x_846) ;  /* 0x00000cb000007945 */ /* 0x000fe20003800000 */
[----:B0-----:R-:W-:-:S02]  /*5d90*/  SHF.R.U32.HI R2, RZ, 0x5, R160 ;  /* 0x00000005ff027819 */ /* 0x001fc400000116a0 */
[----:B------:R-:W-:Y:S02]  /*5da0*/  LOP3.LUT R4, R160, 0x1f, RZ, 0xc0, !PT ;  /* 0x0000001fa0047812 */ /* 0x000fe400078ec0ff */
[----:B----4-:R-:W-:Y:S01]  /*5db0*/  LEA R3, R3, R0, 0x18 ;  /* 0x0000000003037211 */ /* 0x010fe200078ec0ff */
[----:B------:R-:W-:-:S05]  /*5dc0*/  IMAD.SHL.U32 R5, R2, 0x80, RZ ;  /* 0x0000008002057824 */ /* 0x000fca00078e00ff */
        /* <DEDUP_REMOVED lines=99> */
[----:B0-----:R-:W-:-:S03]  /*6400*/  FADD.FTZ R35, R5, R14 ;  /* 0x0000000e05237221 */ /* 0x001fc60000010000 */
[----:B------:R-:W-:Y:S04]  /*6410*/  STS.128 [R4+0xc00], R152 ;  /* 0x000c009804007388 */ /* 0x000fe80000000c00 */
[----:B------:R-:W-:Y:S01]  /*6420*/  STS.128 [R4+0xc10], R156 ;  /* 0x000c109c04007388 */ /* 0x000fe20000000c00 */
[----:B------:R-:W-:Y:S06]  /*6430*/  BAR.SYNC.DEFER_BLOCKING 0x0 ;  /* 0x0000000000007b1d */ /* 0x000fec0000010000 */
[----:B------:R-:W0:Y:S01]  /*6440*/  S2R R33, SR_CTAID.X ;  /* 0x0000000000217919 */ /* 0x000e220000002500 */
[----:B------:R-:W4:Y:S04]  /*6450*/  LDS R11, [R0] ;  /* 0x00000000000b7984 */ /* 0x000f280000000800 */
[----:B------:R-:W1:Y:S04]  /*6460*/  LDS R84, [R0+0x1000] ;  /* 0x0010000000547984 */ /* 0x000e680000000800 */
        /* <DEDUP_REMOVED lines=11> */
[----:B----4-:R-:W-:-:S03]  /*6520*/  FADD.FTZ R11, RZ, R11 ;  /* 0x0000000bff0b7221 */ /* 0x010fc60000010000 */
[----:B------:R-:W-:Y:S01]  /*6530*/  LDS R104, [R0+0x1a00] ;  /* 0x001a000000687984 */ /* 0x000fe20000000800 */
[----:B-1----:R-:W-:-:S03]  /*6540*/  FADD.FTZ R11, R11, R84 ;  /* 0x000000540b0b7221 */ /* 0x002fc60000010000 */
        /* <DEDUP_REMOVED lines=12> */
[----:B------:R-:W1:Y:S04]  /*6610*/  LDS R108, [R0+0x3000] ;  /* 0x00300000006c7984 */ /* 0x000e680000000800 */
        /* <DEDUP_REMOVED lines=14> */
[----:B---3--:R-:W-:Y:S01]  /*6700*/  IADD3 R46, R184, 0x7f, -R160 ;  /* 0x0000007fb82e7810 */ /* 0x008fe20007ffe8a0 */
[----:B------:R-:W-:Y:S01]  /*6710*/  FADD.FTZ R45, R7, R80 ;  /* 0x00000050072d7221 */ /* 0x000fe20000010000 */
[----:B-1----:R-:W-:Y:S01]  /*6720*/  FADD.FTZ R47, R11, R108 ;  /* 0x0000006c0b2f7221 */ /* 0x002fe20000010000 */
[----:B------:R-:W-:Y:S01]  /*6730*/  STS.128 [R4+0x810], R124 ;  /* 0x0008107c04007388 */ /* 0x000fe20000000c00 */
[----:B------:R-:W-:-:S02]  /*6740*/  ISETP.GE.U32.AND P6, PT, R46, 0x100, PT ;  /* 0x000001002e00780c */ /* 0x000fc40003fc6070 */
[----:B------:R-:W-:Y:S01]  /*6750*/  ISETP.GE.U32.AND P5, PT, R46, 0x180, PT ;  /* 0x000001802e00780c */ /* 0x000fe20003fa6070 */
[----:B------:R-:W-:Y:S04]  /*6760*/  STS.128 [R4+0xc00], R128 ;  /* 0x000c008004007388 */ /* 0x000fe80000000c00 */
[----:B------:R0:W-:Y:S01]  /*6770*/  STS.128 [R4+0xc10], R132 ;  /* 0x000c108404007388 */ /* 0x0001e20000000c00 */
[----:B------:R-:W-:Y:S01]  /*6780*/  BAR.SYNC.DEFER_BLOCKING 0x0 ;  /* 0x0000000000007b1d */ /* 0x000fe20000010000 */
[----:B0-----:R-:W-:-:S05]  /*6790*/  IADD3 R4, P0, R33, R160, RZ ;  /* 0x000000a021047210 */ /* 0x001fca0007f1e0ff */
[----:B------:R-:W-:-:S05]  /*67a0*/  IMAD.X R5, RZ, RZ, RZ, P0 ;  /* 0x000000ffff057224 */ /* 0x000fca00000e06ff */
[C---:B------:R-:W-:Y:S01]  /*67b0*/  SHF.L.U64.HI R5, R4.reuse, 0x2, R5 ;  /* 0x0000000204057819 */ /* 0x040fe20000010205 */
[----:B------:R-:W0:Y:S01]  /*67c0*/  LDS R15, [R0] ;  /* 0x00000000000f7984 */ /* 0x000e220000000800 */
[----:B------:R-:W-:-:S03]  /*67d0*/  SHF.L.U32 R4, R4, 0x2, RZ ;  /* 0x0000000204047819 */ /* 0x000fc600000006ff */
[----:B------:R-:W1:Y:S01]  /*67e0*/  LDS R44, [R0+0x1000] ;  /* 0x00100000002c7984 */ /* 0x000e620000000800 */
[C---:B------:R-:W-:Y:S02]  /*67f0*/  IADD3 R14, P0, R4.reuse, UR18, RZ ;  /* 0x00000012040e7c10 */ /* 0x040fe4000ff1e0ff */
[C---:B------:R-:W-:Y:S01]  /*6800*/  IADD3 R10, P1, R4.reuse, UR20, RZ ;  /* 0x00000014040a7c10 */ /* 0x040fe2000ff3e0ff */
[----:B------:R-:W3:Y:S01]  /*6810*/  LDS R28, [R0+0x2000] ;  /* 0x00200000001c7984 */ /* 0x000ee20000000800 */
[C---:B------:R-:W-:Y:S02]  /*6820*/  IADD3 R6, P2, R4.reuse, UR22, RZ ;  /* 0x0000001604067c10 */ /* 0x040fe4000ff5e0ff */
[----:B------:R-:W-:Y:S01]  /*6830*/  IADD3 R4, P3, R4, UR24, RZ ;  /* 0x0000001804047c10 */ /* 0x000fe2000ff7e0ff */
[----:B------:R-:W4:Y:S01]  /*6840*/  LDS R30, [R0+0x3000] ;  /* 0x00300000001e7984 */ /* 0x000f220000000800 */
[C---:B------:R-:W-:Y:S02]  /*6850*/  IADD3.X R11, R5.reuse, UR21, RZ, P1, !PT ;  /* 0x00000015050b7c10 */ /* 0x040fe40008ffe4ff */
[----:B------:R-:W-:Y:S01]  /*6860*/  IADD3.X R7, R5, UR23, RZ, P2, !PT ;  /* 0x0000001705077c10 */ /* 0x000fe200097fe4ff */
[----:B0-----:R-:W-:-:S04]  /*6870*/  FADD.FTZ R15, RZ, R15 ;  /* 0x0000000fff0f7221 */ /* 0x001fc80000010000 */
[----:B-1----:R-:W-:-:S04]  /*6880*/  FADD.FTZ R15, R15, R44 ;  /* 0x0000002c0f0f7221 */ /* 0x002fc80000010000 */
        /* <DEDUP_REMOVED lines=26> */
.L_x_847:
[----:B------:R-:W-:Y:S05]  /*6a30*/  BSYNC B0 ;  /* 0x0000000000007941 */ /* 0x000fea0003800000 */
.L_x_846:
[----:B------:R-:W-:Y:S01]  /*6a40*/  FADD.FTZ R92, RZ, R92 ;  /* 0x0000005cff5c7221 */ /* 0x000fe20000010000 */
        /* <DEDUP_REMOVED lines=15> */
[----:B-1----:R-:W0:Y:S01]  /*6b40*/  LDS R29, [R0+0xe00] ;  /* 0x000e0000001d7984 */ /* 0x002e220000000800 */
[----:B------:R-:W-:Y:S01]  /*6b50*/  FADD.FTZ R65, RZ, R65 ;  /* 0x00000041ff417221 */ /* 0x000fe20000010000 */
[----:B------:R-:W-:Y:S01]  /*6b60*/  FADD.FTZ R69, RZ, R69 ;  /* 0x00000045ff457221 */ /* 0x000fe20000010000 */
[----:B------:R-:W-:Y:S01]  /*6b70*/  FADD.FTZ R49, RZ, R49 ;  /* 0x00000031ff317221 */ /* 0x000fe20000010000 */
[----:B------:R-:W1:Y:S01]  /*6b80*/  LDS R2, [R0+0x200] ;  /* 0x0002000000027984 */ /* 0x000e620000000800 */
[----:B------:R-:W-:Y:S01]  /*6b90*/  FADD.FTZ R51, RZ, R51 ;  /* 0x00000033ff337221 */ /* 0x000fe20000010000 */
[----:B------:R-:W-:Y:S01]  /*6ba0*/  FADD.FTZ R95, R95, R26 ;  /* 0x0000001a5f5f7221 */ /* 0x000fe20000010000 */
[----:B------:R-:W-:Y:S01]  /*6bb0*/  FADD.FTZ R57, R57, R22 ;  /* 0x0000001639397221 */ /* 0x000fe20000010000 */
[----:B------:R-:W-:Y:S01]  /*6bc0*/  FADD.FTZ R97, R97, R20 ;  /* 0x0000001461617221 */ /* 0x000fe20000010000 */
[----:B------:R-:W-:Y:S01]  /*6bd0*/  FADD.FTZ R43, R43, R8 ;  /* 0x000000082b2b7221 */ /* 0x000fe20000010000 */
[----:B------:R-:W-:Y:S01]  /*6be0*/  FADD.FTZ R67, RZ, R67 ;  /* 0x00000043ff437221 */ /* 0x000fe20000010000 */
[----:B------:R-:W-:Y:S01]  /*6bf0*/  FADD.FTZ R68, RZ, R68 ;  /* 0x00000044ff447221 */ /* 0x000fe20000010000 */
[----:B------:R-:W3:Y:S01]  /*6c00*/  LDS R30, [R0+0x1e00] ;  /* 0x001e0000001e7984 */ /* 0x000ee20000000800 */
[----:B------:R-:W-:Y:S01]  /*6c10*/  FADD.FTZ R63, RZ, R63 ;  /* 0x0000003fff3f7221 */ /* 0x000fe20000010000 */
[----:B------:R-:W-:Y:S01]  /*6c20*/  FADD.FTZ R65, R65, R70 ;  /* 0x0000004641417221 */ /* 0x000fe20000010000 */
[----:B------:R-:W-:Y:S01]  /*6c30*/  FADD.FTZ R69, R69, R74 ;  /* 0x0000004a45457221 */ /* 0x000fe20000010000 */
[----:B------:R-:W4:Y:S01]  /*6c40*/  LDS R8, [R0+0x400] ;  /* 0x0004000000087984 */ /* 0x000f220000000800 */
[----:B------:R-:W-:Y:S01]  /*6c50*/  FADD.FTZ R100, RZ, R100 ;  /* 0x00000064ff647221 */ /* 0x000fe20000010000 */
        /* <DEDUP_REMOVED lines=27> */
[----:B------:R-:W-:Y:S01]  /*6e10*/  FADD.FTZ R62, RZ, R62 ;  /* 0x0000003eff3e7221 */ /* 0x000fe20000010000 */
[----:B------:R-:W-:Y:S01]  /*6e20*/  FADD.FTZ R34, RZ, R34 ;  /* 0x00000022ff227221 */ /* 0x000fe20000010000 */
[----:B------:R-:W-:Y:S01]  /*6e30*/  FADD.FTZ R50, RZ, R50 ;  /* 0x00000032ff327221 */ /* 0x000fe20000010000 */
[----:B------:R-:W2:Y:S01]  /*6e40*/  LDS R35, [R0+0x1600] ;  /* 0x0016000000237984 */ /* 0x000ea20000000800 */
[----:B------:R-:W-:Y:S01]  /*6e50*/  FADD.FTZ R82, RZ, R82 ;  /* 0x00000052ff527221 */ /* 0x000fe20000010000 */
[----:B0-----:R-:W-:Y:S01]  /*6e60*/  FADD.FTZ R29, RZ, R29 ;  /* 0x0000001dff1d7221 */ /* 0x001fe20000010000 */
[----:B-1----:R-:W-:Y:S01]  /*6e70*/  FADD.FTZ R2, RZ, R2 ;  /* 0x00000002ff027221 */ /* 0x002fe20000010000 */
[----:B------:R-:W0:Y:S01]  /*6e80*/  LDS R45, [R0+0x1800] ;  /* 0x00180000002d7984 */ /* 0x000e220000000800 */
[----:B------:R-:W-:Y:S01]  /*6e90*/  FADD.FTZ R93, R62, R93 ;  /* 0x0000005d3e5d7221 */ /* 0x000fe20000010000 */
[----:B------:R-:W-:Y:S01]  /*6ea0*/  FADD.FTZ R34, R34, R87 ;  /* 0x0000005722227221 */ /* 0x000fe20000010000 */
[----:B------:R-:W-:Y:S01]  /*6eb0*/  FADD.FTZ R103, R50, R103 ;  /* 0x0000006732677221 */ /* 0x000fe20000010000 */
[----:B------:R-:W1:Y:S01]  /*6ec0*/  LDS R47, [R0+0x1a00] ;  /* 0x001a0000002f7984 */ /* 0x000e620000000800 */
[----:B------:R-:W-:Y:S01]  /*6ed0*/  FADD.FTZ R82, R82, R105 ;  /* 0x0000006952527221 */ /* 0x000fe20000010000 */
[----:B---3--:R-:W-:Y:S01]  /*6ee0*/  FADD.FTZ R29, R29, R30 ;  /* 0x0000001e1d1d7221 */ /* 0x008fe20000010000 */
[----:B----4-:R-:W-:Y:S01]  /*6ef0*/  FADD.FTZ R8, RZ, R8 ;  /* 0x00000008ff087221 */ /* 0x010fe20000010000 */
[----:B------:R-:W3:Y:S01]  /*6f00*/  LDS R49, [R0+0x1c00] ;  /* 0x001c000000317984 */ /* 0x000ee20000000800 */
[----:B-----5:R-:W-:Y:S01]  /*6f10*/  FADD.FTZ R2, R2, R31 ;  /* 0x0000001f02027221 */ /* 0x020fe20000010000 */
[----:B------:R-:W-:Y:S01]  /*6f20*/  FADD.FTZ R60, R93, R60 ;  /* 0x0000003c5d3c7221 */ /* 0x000fe20000010000 */
[----:B------:R-:W-:Y:S01]  /*6f30*/  FADD.FTZ R59, R94, R59 ;  /* 0x0000003b5e3b7221 */ /* 0x000fe20000010000 */
[----:B------:R-:W4:Y:S01]  /*6f40*/  LDS R51, [R0+0x2200] ;  /* 0x0022000000337984 */ /* 0x000f220000000800 */
[----:B--2---:R-:W-:Y:S01]  /*6f50*/  FADD.FTZ R20, RZ, R20 ;  /* 0x00000014ff147221 */ /* 0x004fe20000010000 */
[----:B------:R-:W-:Y:S01]  /*6f60*/  FADD.FTZ R79, R64, R79 ;  /* 0x0000004f404f7221 */ /* 0x000fe20000010000 */
[----:B------:R-:W-:Y:S01]  /*6f70*/  FADD.FTZ R81, R66, R81 ;  /* 0x0000005142517221 */ /* 0x000fe20000010000 */
[----:B------:R-:W2:Y:S01]  /*6f80*/  LDS R85, [R0+0x3e00] ;  /* 0x003e000000557984 */ /* 0x000ea20000000800 */
        /* <DEDUP_REMOVED lines=12> */
[----:B------:R-:W-:Y:S01]  /*7050*/  FADD.FTZ R106, R106, R19 ;  /* 0x000000136a6a7221 */ /* 0x000fe20000010000 */
        /* <DEDUP_REMOVED lines=14> */
[----:B------:R0:W0:Y:S01]  /*7140*/  LDS R36, [R0+0x3400] ;  /* 0x0034000000247984 */ /* 0x0000220000000800 */
[----:B-1----:R-:W-:Y:S01]  /*7150*/  FADD.FTZ R26, R26, R47 ;  /* 0x0000002f1a1a7221 */ /* 0x002fe20000010000 */
[----:B------:R-:W-:Y:S01]  /*7160*/  ISETP.GE.U32.AND P3, PT, R46, 0x380, PT ;  /* 0x000003802e00780c */ /* 0x000fe20003f66070 */
[----:B------:R-:W-:Y:S01]  /*7170*/  FADD.FTZ R79, R79, R52 ;  /* 0x000000344f4f7221 */ /* 0x000fe20000010000 */
[----:B------:R1:W0:Y:S01]  /*7180*/  LDS R73, [R0+0x3600] ;  /* 0x0036000000497984 */ /* 0x0002220000000800 */
[----:B---3--:R-:W-:Y:S01]  /*7190*/  FADD.FTZ R28, R28, R49 ;  /* 0x000000311c1c7221 */ /* 0x008fe20000010000 */
[----:B------:R-:W-:Y:S01]  /*71a0*/  ISETP.GE.U32.AND P4, PT, R46, 0x400, PT ;  /* 0x000004002e00780c */ /* 0x000fe20003f86070 */
[----:B------:R-:W-:Y:S01]  /*71b0*/  FADD.FTZ R39, R78, R39 ;  /* 0x000000274e277221 */ /* 0x000fe20000010000 */
[----:B------:R1:W3:Y:S01]  /*71c0*/  LDS R75, [R0+0x3800] ;  /* 0x00380000004b7984 */ /* 0x0002e20000000800 */
[----:B----4-:R-:W-:Y:S01]  /*71d0*/  FADD.FTZ R2, R2, R51 ;  /* 0x0000003302027221 */ /* 0x010fe20000010000 */
[----:B------:R-:W-:Y:S01]  /*71e0*/  FADD.FTZ R81, R81, R38 ;  /* 0x0000002651517221 */ /* 0x000fe20000010000 */
[----:B------:R-:W-:Y:S01]  /*71f0*/  FADD.FTZ R37, R72, R37 ;  /* 0x0000002548257221 */ /* 0x000fe20000010000 */
[----:B------:R1:W4:Y:S01]  /*7200*/  LDS R77, [R0+0x3a00] ;  /* 0x003a0000004d7984 */ /* 0x0003220000000800 */
[----:B------:R-:W-:Y:S01]  /*7210*/  FADD.FTZ R27, R54, R27 ;  /* 0x0000001b361b7221 */ /* 0x000fe20000010000 */
[----:B------:R-:W-:Y:S01]  /*7220*/  FADD.FTZ R107, R107, R18 ;  /* 0x000000126b6b7221 */ /* 0x000fe20000010000 */
[----:B------:R-:W-:Y:S01]  /*7230*/  FADD.FTZ R17, R34, R17 ;  /* 0x0000001122117221 */ /* 0x000fe20000010000 */
[----:B------:R1:W0:Y:S01]  /*7240*/  LDS R83, [R0+0x3c00] ;  /* 0x003c000000537984 */ /* 0x0002220000000800 */
[----:B------:R-:W-:Y:S01]  /*7250*/  FADD.FTZ R25, R25, R16 ;  /* 0x0000001019197221 */ /* 0x000fe20000010000 */
[----:B------:R-:W-:Y:S01]  /*7260*/  FADD.FTZ R19, R24, R13 ;  /* 0x0000000d18137221 */ /* 0x000fe20000010000 */
[----:B------:R-:W-:Y:S01]  /*7270*/  FADD.FTZ R23, R23, R12 ;  /* 0x0000000c17177221 */ /* 0x000fe20000010000 */
[----:B------:R-:W-:Y:S01]  /*7280*/  FADD.FTZ R21, R82, R9 ;  /* 0x0000000952157221 */ /* 0x000fe20000010000 */
[----:B------:R-:W-:Y:S01]  /*7290*/  FADD.FTZ R29, R106, R3 ;  /* 0x000000036a1d7221 */ /* 0x000fe20000010000 */
[----:B--2---:R-:W-:Y:S01]  /*72a0*/  FADD.FTZ R85, R32, R85 ;  /* 0x0000005520557221 */ /* 0x004fe20000010000 */
[----:B-----5:R-:W-:Y:S01]  /*72b0*/  FADD.FTZ R61, R8, R61 ;  /* 0x0000003d083d7221 */ /* 0x020fe20000010000 */
[----:B------:R-:W-:Y:S01]  /*72c0*/  FADD.FTZ R20, R20, R63 ;  /* 0x0000003f14147221 */ /* 0x000fe20000010000 */
[----:B------:R-:W-:Y:S01]  /*72d0*/  FADD.FTZ R22, R22, R65 ;  /* 0x0000004116167221 */ /* 0x000fe20000010000 */
[----:B------:R-:W-:Y:S01]  /*72e0*/  FADD.FTZ R26, R26, R67 ;  /* 0x000000431a1a7221 */ /* 0x000fe20000010000 */
[----:B------:R-:W-:Y:S01]  /*72f0*/  FADD.FTZ R28, R28, R69 ;  /* 0x000000451c1c7221 */ /* 0x000fe20000010000 */
[----:B------:R-:W-:Y:S01]  /*7300*/  FADD.FTZ R71, R2, R71 ;  /* 0x0000004702477221 */ /* 0x000fe20000010000 */
[----:B-1----:R-:W-:Y:S06]  /*7310*/  @!P6 BRA `(.L_x_849) ;  /* 0x000000000050e947 */ /* 0x002fec0003800000 */
        /* <DEDUP_REMOVED lines=10> */
[----:B-1----:R-:W-:Y:S01]  /*73c0*/  IMAD.MOV.U32 R2, RZ, RZ, R6 ;  /* 0x000000ffff027224 */ /* 0x002fe200078e0006 */
        /* <DEDUP_REMOVED lines=9> */
.L_x_849:
[----:B------:R-:W-:Y:S05]  /*7460*/  BSYNC B0 ;  /* 0x0000000000007941 */ /* 0x000fea0003800000 */
.L_x_848:
[----:B------:R-:W-:Y:S01]  /*7470*/  BSSY B0, `(.L_x_850) ;  /* 0x0000017000007945 */ /* 0x000fe20003800000 */
[----:B0-----:R-:W-:-:S03]  /*7480*/  FADD.FTZ R61, R61, R36 ;  /* 0x000000243d3d7221 */ /* 0x001fc60000010000 */
[----:B------:R-:W-:Y:S05]  /*7490*/  @!P5 BRA `(.L_x_851) ;  /* 0x000000000050d947 */ /* 0x000fea0003800000 */
[----:B-1----:R-:W-:Y:S01]  /*74a0*/  MOV R2, R14 ;  /* 0x0000000e00027202 */ /* 0x002fe20000000f00 */
        /* <DEDUP_REMOVED lines=19> */
.L_x_851:
[----:B------:R-:W-:Y:S05]  /*75e0*/  BSYNC B0 ;  /* 0x0000000000007941 */ /* 0x000fea0003800000 */
.L_x_850:
[----:B------:R-:W-:Y:S01]  /*75f0*/  BSSY B0, `(.L_x_852) ;  /* 0x0000017000007945 */ /* 0x000fe20003800000 */
[----:B------:R-:W-:-:S03]  /*7600*/  FADD.FTZ R73, R20, R73 ;  /* 0x0000004914497221 */ /* 0x000fc60000010000 */
[----:B------:R-:W-:Y:S05]  /*7610*/  @!P0 BRA `(.L_x_853) ;  /* 0x0000000000508947 */ /* 0x000fea0003800000 */
[----:B-12---:R-:W-:Y:S01]  /*7620*/  MOV R2, R14 ;  /* 0x0000000e00027202 */ /* 0x006fe20000000f00 */
        /* <DEDUP_REMOVED lines=19> */
.L_x_853:
[----:B------:R-:W-:Y:S05]  /*7760*/  BSYNC B0 ;  /* 0x0000000000007941 */ /* 0x000fea0003800000 */
.L_x_852:
[----:B------:R-:W-:Y:S01]  /*7770*/  BSSY B0, `(.L_x_854) ;  /* 0x0000017000007945 */ /* 0x000fe20003800000 */
[----:B---3--:R-:W-:-:S03]  /*7780*/  FADD.FTZ R75, R22, R75 ;  /* 0x0000004b164b7221 */ /* 0x008fc60000010000 */
        /* <DEDUP_REMOVED lines=21> */
.L_x_855:
[----:B------:R-:W-:Y:S05]  /*78e0*/  BSYNC B0 ;  /* 0x0000000000007941 */ /* 0x000fea0003800000 */
.L_x_854:
[----:B------:R-:W-:Y:S01]  /*78f0*/  BSSY B0, `(.L_x_856) ;  /* 0x0000017000007945 */ /* 0x000fe20003800000 */
[----:B----4-:R-:W-:-:S03]  /*7900*/  FADD.FTZ R77, R26, R77 ;  /* 0x0000004d1a4d7221 */ /* 0x010fc60000010000 */
[----:B------:R-:W-:Y:S05]  /*7910*/  @!P2 BRA `(.L_x_857) ;  /* 0x000000000050a947 */ /* 0x000fea0003800000 */
[----:B-123--:R-:W-:Y:S01]  /*7920*/  MOV R2, R14 ;  /* 0x0000000e00027202 */ /* 0x00efe20000000f00 */
        /* <DEDUP_REMOVED lines=19> */
.L_x_857:
[----:B------:R-:W-:Y:S05]  /*7a60*/  BSYNC B0 ;  /* 0x0000000000007941 */ /* 0x000fea0003800000 */
.L_x_856:
[----:B------:R-:W-:Y:S01]  /*7a70*/  BSSY B0, `(.L_x_858) ;  /* 0x0000017000007945 */ /* 0x000fe20003800000 */
[----:B------:R-:W-:-:S03]  /*7a80*/  FADD.FTZ R83, R28, R83 ;  /* 0x000000531c537221 */ /* 0x000fc60000010000 */
[----:B------:R-:W-:Y:S05]  /*7a90*/  @!P3 BRA `(.L_x_859) ;  /* 0x000000000050b947 */ /* 0x000fea0003800000 */
[----:B-1234-:R-:W-:Y:S01]  /*7aa0*/  MOV R2, R14 ;  /* 0x0000000e00027202 */ /* 0x01efe20000000f00 */
        /* <DEDUP_REMOVED lines=19> */
.L_x_859:
[----:B------:R-:W-:Y:S05]  /*7be0*/  BSYNC B0 ;  /* 0x0000000000007941 */ /* 0x000fea0003800000 */
.L_x_858:
[----:B------:R-:W-:Y:S05]  /*7bf0*/  @!P4 EXIT ;  /* 0x000000000000c94d */ /* 0x000fea0003800000 */
[----:B------:R-:W-:Y:S04]  /*7c00*/  STG.E desc[UR4][R14.64], R27 ;  /* 0x0000001b0e007986 */ /* 0x000fe8000c101904 */
[----:B------:R-:W-:Y:S04]  /*7c10*/  STG.E desc[UR4][R10.64], R99 ;  /* 0x000000630a007986 */ /* 0x000fe8000c101904 */
[----:B------:R-:W-:Y:S04]  /*7c20*/  STG.E desc[UR4][R6.64], R85 ;  /* 0x0000005506007986 */ /* 0x000fe8000c101904 */
[----:B------:R-:W-:Y:S01]  /*7c30*/  STG.E desc[UR4][R4.64], R29 ;  /* 0x0000001d04007986 */ /* 0x000fe2000c101904 */
[----:B------:R-:W-:Y:S05]  /*7c40*/  EXIT ;  /* 0x000000000000794d */ /* 0x000fea0003800000 */
.L_x_836:
        /* <DEDUP_REMOVED lines=8> */
.L_x_861:
[----:B------:R-:W-:Y:S05]  /*7cd0*/  BSYNC B1 ;  /* 0x0000000000017941 */ /* 0x000fea0003800000 */
.L_x_860:
[----:B------:R-:W-:Y:S01]  /*7ce0*/  IMAD.MOV.U32 R184, RZ, RZ, R190 ;  /* 0x000000ffffb87224 */ /* 0x000fe200078e00be */
[----:B------:R-:W-:Y:S01]  /*7cf0*/  HFMA2.MMA R186, -RZ, RZ, 0, 5.9604644775390625e-08 ;  /* 0x00000001ffba7435 */ /* 0x000fe200000001ff */
[----:B------:R-:W-:Y:S01]  /*7d00*/  MOV R187, R222 ;  /* 0x000000de00bb7202 */ /* 0x000fe20000000f00 */
[----:B------:R-:W-:Y:S02]  /*7d10*/  IMAD.MOV.U32 R185, RZ, RZ, 0x1f ;  /* 0x0000001fffb97424 */ /* 0x000fe400078e00ff */
[----:B------:R-:W-:Y:S01]  /*7d20*/  FADD.FTZ R188, R184, R220 ;  /* 0x000000dcb8bc7221 */ /* 0x000fe20000010000 */
[----:B------:R-:W-:-:S07]  /*7d30*/  MOV R184, 0xffffffff ;  /* 0xffffffff00b87802 */ /* 0x000fce0000000f00 */
[----:B------:R-:W-:Y:S05]  /*7d40*/  WARPSYNC.COLLECTIVE R184, `(.L_x_862) ;  /* 0x00000000b8087348 */ /* 0x000fea0003c00000 */
[----:B------:R0:W1:Y:S02]  /*7d50*/  SHFL.BFLY P2, R190, R187, R186, R185 ;  /* 0x0c0000babbbe7389 */ /* 0x00006400000400b9 */
[----:B01----:R-:W-:Y:S01]  /*7d60*/  ENDCOLLECTIVE ;  /* 0x000000000000791b */ /* 0x003fe20003800000 */
.L_x_862:
        /* <DEDUP_REMOVED lines=8> */
.L_x_863:
[----:B------:R-:W-:Y:S01]  /*7df0*/  MOV R187, R189 ;  /* 0x000000bd00bb7202 */ /* 0x000fe20000000f00 */
[----:B------:R-:W-:-:S04]  /*7e00*/  IMAD.MOV.U32 R184, RZ, RZ, R190 ;  /* 0x000000ffffb87224 */ /* 0x000fc800078e00be */
[----:B------:R-:W-:Y:S01]  /*7e10*/  FADD.FTZ R188, R188, R184 ;  /* 0x000000b8bcbc7221 */ /* 0x000fe20000010000 */
[----:B------:R-:W-:-:S07]  /*7e20*/  MOV R184, 0xffffffff ;  /* 0xffffffff00b87802 */ /* 0x000fce0000000f00 */
[----:B------:R-:W-:Y:S05]  /*7e30*/  WARPSYNC.COLLECTIVE R184, `(.L_x_864) ;  /* 0x00000000b8087348 */ /* 0x000fea0003c00000 */
[----:B------:R0:W1:Y:S02]  /*7e40*/  SHFL.BFLY P2, R190, R187, R186, R185 ;  /* 0x0c0000babbbe7389 */ /* 0x00006400000400b9 */
[----:B01----:R-:W-:Y:S01]  /*7e50*/  ENDCOLLECTIVE ;  /* 0x000000000000791b */ /* 0x003fe20003800000 */
.L_x_864:
[----:B------:R-:W-:Y:S01]  /*7e60*/  HFMA2.MMA R186, -RZ, RZ, 0, 2.384185791015625e-07 ;  /* 0x00000004ffba7435 */ /* 0x000fe200000001ff */
[----:B------:R-:W-:Y:S01]  /*7e70*/  MOV R187, R188 ;  /* 0x000000bc00bb7202 */ /* 0x000fe20000000f00 */
[----:B------:R-:W-:-:S04]  /*7e80*/  IMAD.MOV.U32 R184, RZ, RZ, R190 ;  /* 0x000000ffffb87224 */ /* 0x000fc800078e00be */
[----:B------:R-:W-:Y:S01]  /*7e90*/  FADD.FTZ R189, R189, R184 ;  /* 0x000000b8bdbd7221 */ /* 0x000fe20000010000 */
[----:B------:R-:W-:-:S07]  /*7ea0*/  IMAD.MOV.U32 R184, RZ, RZ, -0x1 ;  /* 0xffffffffffb87424 */ /* 0x000fce00078e00ff */
[----:B------:R-:W-:Y:S05]  /*7eb0*/  WARPSYNC.COLLECTIVE R184, `(.L_x_865) ;  /* 0x00000000b8087348 */ /* 0x000fea0003c00000 */
[----:B------:R0:W1:Y:S02]  /*7ec0*/  SHFL.BFLY P2, R190, R187, R186, R185 ;  /* 0x0c0000babbbe7389 */ /* 0x00006400000400b9 */
[----:B01----:R-:W-:Y:S01]  /*7ed0*/  ENDCOLLECTIVE ;  /* 0x000000000000791b */ /* 0x003fe20003800000 */
.L_x_865:
[----:B------:R-:W-:Y:S02]  /*7ee0*/  MOV R187, R189 ;  /* 0x000000bd00bb7202 */ /* 0x000fe40000000f00 */
[----:B------:R-:W-:-:S05]  /*7ef0*/  MOV R184, R190 ;  /* 0x000000be00b87202 */ /* 0x000fca0000000f00 */
[----:B------:R-:W-:Y:S01]  /*7f00*/  FADD.FTZ R188, R188, R184 ;  /* 0x000000b8bcbc7221 */ /* 0x000fe20000010000 */
[----:B------:R-:W-:-:S07]  /*7f10*/  IMAD.MOV.U32 R184, RZ, RZ, -0x1 ;  /* 0xffffffffffb87424 */ /* 0x000fce00078e00ff */
[----:B------:R-:W-:Y:S05]  /*7f20*/  WARPSYNC.COLLECTIVE R184, `(.L_x_866) ;  /* 0x00000000b8087348 */ /* 0x000fea0003c00000 */
[----:B------:R0:W1:Y:S02]  /*7f30*/  SHFL.BFLY P2, R190, R187, R186, R185 ;  /* 0x0c0000babbbe7389 */ /* 0x00006400000400b9 */
[----:B01----:R-:W-:Y:S01]  /*7f40*/  ENDCOLLECTIVE ;  /* 0x000000000000791b */ /* 0x003fe20003800000 */
.L_x_866:
[----:B------:R-:W-:Y:S01]  /*7f50*/  MOV R187, R188 ;  /* 0x000000bc00bb7202 */ /* 0x000fe20000000f00 */
[----:B------:R-:W-:Y:S01]  /*7f60*/  IMAD.MOV.U32 R186, RZ, RZ, 0x8 ;  /* 0x00000008ffba7424 */ /* 0x000fe200078e00ff */
[----:B------:R-:W-:-:S05]  /*7f70*/  MOV R184, R190 ;  /* 0x000000be00b87202 */ /* 0x000fca0000000f00 */
[----:B------:R-:W-:Y:S01]  /*7f80*/  FADD.FTZ R189, R189, R184 ;  /* 0x000000b8bdbd7221 */ /* 0x000fe20000010000 */
[----:B------:R-:W-:-:S07]  /*7f90*/  MOV R184, 0xffffffff ;  /* 0xffffffff00b87802 */ /* 0x000fce0000000f00 */
[----:B------:R-:W-:Y:S05]  /*7fa0*/  WARPSYNC.COLLECTIVE R184, `(.L_x_867) ;  /* 0x00000000b8087348 */ /* 0x000fea0003c00000 */
[----:B------:R0:W1:Y:S02]  /*7fb0*/  SHFL.BFLY P2, R190, R187, R186, R185 ;  /* 0x0c0000babbbe7389 */ /* 0x00006400000400b9 */
[----:B01----:R-:W-:Y:S01]  /*7fc0*/  ENDCOLLECTIVE ;  /* 0x000000000000791b */ /* 0x003fe20003800000 */
.L_x_867:
[----:B------:R-:W-:Y:S01]  /*7fd0*/  IMAD.MOV.U32 R187, RZ, RZ, R189 ;  /* 0x000000ffffbb7224 */ /* 0x000fe200078e00bd */
[----:B------:R-:W-:-:S05]  /*7fe0*/  MOV R184, R190 ;  /* 0x000000be00b87202 */ /* 0x000fca0000000f00 */
[----:B------:R-:W-:Y:S01]  /*7ff0*/  FADD.FTZ R188, R188, R184 ;  /* 0x000000b8bcbc7221 */ /* 0x000fe20000010000 */
[----:B------:R-:W-:-:S07]  /*8000*/  MOV R184, 0xffffffff ;  /* 0xffffffff00b87802 */ /* 0x000fce0000000f00 */
[----:B------:R-:W-:Y:S05]  /*8010*/  WARPSYNC.COLLECTIVE R184, `(.L_x_868) ;  /* 0x00000000b8087348 */ /* 0x000fea0003c00000 */
[----:B------:R0:W1:Y:S02]  /*8020*/  SHFL.BFLY P2, R190, R187, R186, R185 ;  /* 0x0c0000babbbe7389 */ /* 0x00006400000400b9 */
[----:B01----:R-:W-:Y:S01]  /*8030*/  ENDCOLLECTIVE ;  /* 0x000000000000791b */ /* 0x003fe20003800000 */
.L_x_868:
[----:B------:R-:W-:Y:S01]  /*8040*/  HFMA2.MMA R186, -RZ, RZ, 0, 9.5367431640625e-07 ;  /* 0x00000010ffba7435 */ /* 0x000fe200000001ff */
[----:B------:R-:W-:Y:S01]  /*8050*/  IMAD.MOV.U32 R187, RZ, RZ, R188 ;  /* 0x000000ffffbb7224 */ /* 0x000fe200078e00bc */
[----:B------:R-:W-:-:S05]  /*8060*/  MOV R184, R190 ;  /* 0x000000be00b87202 */ /* 0x000fca0000000f00 */
[----:B------:R-:W-:Y:S01]  /*8070*/  FADD.FTZ R189, R189, R184 ;  /* 0x000000b8bdbd7221 */ /* 0x000fe20000010000 */
[----:B------:R-:W-:-:S07]  /*8080*/  MOV R184, 0xffffffff ;  /* 0xffffffff00b87802 */ /* 0x000fce0000000f00 */
[----:B------:R-:W-:Y:S05]  /*8090*/  WARPSYNC.COLLECTIVE R184, `(.L_x_869) ;  /* 0x00000000b8087348 */ /* 0x000fea0003c00000 */
[----:B------:R0:W1:Y:S02]  /*80a0*/  SHFL.BFLY P2, R190, R187, R186, R185 ;  /* 0x0c0000babbbe7389 */ /* 0x00006400000400b9 */
[----:B01----:R-:W-:Y:S01]  /*80b0*/  ENDCOLLECTIVE ;  /* 0x000000000000791b */ /* 0x003fe20003800000 */
.L_x_869:
[----:B------:R-:W-:Y:S01]  /*80c0*/  MOV R187, R189 ;  /* 0x000000bd00bb7202 */ /* 0x000fe20000000f00 */
[----:B------:R-:W-:-:S07]  /*80d0*/  IMAD.MOV.U32 R191, RZ, RZ, R190 ;  /* 0x000000ffffbf7224 */ /* 0x000fce00078e00be */
[----:B------:R-:W-:Y:S05]  /*80e0*/  WARPSYNC.COLLECTIVE R184, `(.L_x_870) ;  /* 0x00000000b8087348 */ /* 0x000fea0003c00000 */
[----:B------:R0:W1:Y:S02]  /*80f0*/  SHFL.BFLY P2, R190, R187, R186, R185 ;  /* 0x0c0000babbbe7389 */ /* 0x00006400000400b9 */
[----:B01----:R-:W-:Y:S01]  /*8100*/  ENDCOLLECTIVE ;  /* 0x000000000000791b */ /* 0x003fe20003800000 */
.L_x_870:
[----:B------:R-:W-:Y:S01]  /*8110*/  MOV R184, R190 ;  /* 0x000000be00b87202 */ /* 0x000fe20000000f00 */
[----:B------:R-:W-:Y:S06]  /*8120*/  BRA `(.L_x_871) ;  /* 0xffffffb400a87947 */ /* 0x000fec000383ffff */
.L_x_872:
        /* <DEDUP_REMOVED lines=13> */
.L_x_3746:


//--------------------- .text._ZN10layer_norm31ln_parallel_residual_bwd_kernelINS_13Kernel_traitsIf13__nv_bfloat16S2_S2_fjLj1024ELj1ELj4ELj1ELj16ENS_18Kernel_traits_baseILj1024EfS2_S2_S2_fjLj128EEEEELb1ELb0ELb1EEEvNS_9BwdParamsE --------------------------
	.section	.text._ZN10layer_norm31ln_parallel_residual_bwd_kernelINS_13Kernel_traitsIf13__nv_bfloat16S2_S2_fjLj1024ELj1ELj4ELj1ELj16ENS_18Kernel_traits_baseILj1024EfS2_S2_S2_fjLj128EEEEELb1ELb0ELb1EEEvNS_9BwdParamsE,"ax",@progbits
	.align	128
        .global         _ZN10layer_norm31ln_parallel_residual_bwd_kernelINS_13Kernel_traitsIf13__nv_bfloat16S2_S2_fjLj1024ELj1ELj4ELj1ELj16ENS_18Kernel_traits_baseILj1024EfS2_S2_S2_fjLj128EEEEELb1ELb0ELb1EEEvNS_9BwdParamsE
        .type           _ZN10layer_norm31ln_parallel_residual_bwd_kernelINS_13Kernel_traitsIf13__nv_bfloat16S2_S2_fjLj1024ELj1ELj4ELj1ELj16ENS_18Kernel_traits_baseILj1024EfS2_S2_S2_fjLj128EEEEELb1ELb0ELb1EEEvNS_9BwdParamsE,@function
        .size           _ZN10layer_norm31ln_parallel_residual_bwd_kernelINS_13Kernel_traitsIf13__nv_bfloat16S2_S2_fjLj1024ELj1ELj4ELj1ELj16ENS_18Kernel_traits_baseILj1024EfS2_S2_S2_fjLj128EEEEELb1ELb0ELb1EEEvNS_9BwdParamsE,(.L_x_3747 - _ZN10layer_norm31ln_parallel_residual_bwd_kernelINS_13Kernel_traitsIf13__nv_bfloat16S2_S2_fjLj1024ELj1ELj4ELj1ELj16ENS_18Kernel_traits_baseILj1024EfS2_S2_S2_fjLj128EEEEELb1ELb0ELb1EEEvNS_9BwdParamsE)
        .other          _ZN10layer_norm31ln_parallel_residual_bwd_kernelINS_13Kernel_traitsIf13__nv_bfloat16S2_S2_fjLj1024ELj1ELj4ELj1ELj16ENS_18Kernel_traits_baseILj1024EfS2_S2_S2_fjLj128EEEEELb1ELb0ELb1EEEvNS_9BwdParamsE,@"STO_CUDA_ENTRY STV_DEFAULT"
_ZN10layer_norm31ln_parallel_residual_bwd_kernelINS_13Kernel_traitsIf13__nv_bfloat16S2_S2_fjLj1024ELj1ELj4ELj1ELj16ENS_18Kernel_traits_baseILj1024EfS2_S2_S2_fjLj128EEEEELb1ELb0ELb1EEEvNS_9BwdParamsE:
.text._ZN10layer_norm31ln_parallel_residual_bwd_kernelINS_13Kernel_traitsIf13__nv_bfloat16S2_S2_fjLj1024ELj1ELj4ELj1ELj16ENS_18Kernel_traits_baseILj1024EfS2_S2_S2_fjLj128EEEEELb1ELb0ELb1EEEvNS_9BwdParamsE:
        /* <DEDUP_REMOVED lines=81> */
.L_x_874:
        /* <DEDUP_REMOVED lines=72> */
[----:B------:R-:W5:Y:S01]  /*0990*/  LDG.E.128 R92, desc[UR4][R2.64] ;  /* 0x00000004025c7981 */ /* 0x000f62000c1e1d00 */
[----:B------:R-:W-:-:S03]  /*09a0*/  HFMA2.MMA R241, -RZ, RZ, 0, 0 ;  /* 0x00000000fff17435 */ /* 0x000fc600000001ff */
[----:B------:R-:W5:Y:S01]  /*09b0*/  LDG.E.128 R88, desc[UR4][R2.64+0x10] ;  /* 0x0000100402587981 */ /* 0x000f62000c1e1d00 */
[----:B------:R-:W-:-:S03]  /*09c0*/  ISETP.NE.AND.EX P0, PT, RZ, UR7, PT, P0 ;  /* 0x00000007ff007c0c */ /* 0x000fc6000bf05300 */
[----:B------:R-:W5:Y:S01]  /*09d0*/  LDG.E.128 R84, desc[UR4][R2.64+0x400] ;  /* 0x0004000402547981 */ /* 0x000f62000c1e1d00 */
[----:B------:R-:W-:-:S03]  /*09e0*/  CS2R R180, SRZ ;  /* 0x0000000000b47805 */ /* 0x000fc6000001ff00 */
        /* <DEDUP_REMOVED lines=8> */
[----:B------:R1:W5:Y:S01]  /*0a70*/  LDG.E.128 R64, desc[UR4][R2.64+0xc10] ;  /* 0x000c100402407981 */ /* 0x000362000c1e1d00 */
[----:B------:R-:W-:Y:S02]  /*0a80*/  CS2R R244, SRZ ;  /* 0x0000000000f47805 */ /* 0x000fe4000001ff00 */
[----:B------:R-:W-:Y:S02]  /*0a90*/  CS2R R242, SRZ ;  /* 0x0000000000f27805 */ /* 0x000fe4000001ff00 */
[----:B------:R-:W-:Y:S01]  /*0aa0*/  CS2R R164, SRZ ;  /* 0x0000000000a47805 */ /* 0x000fe2000001ff00 */
[----:B------:R-:W5:Y:S01]  /*0ab0*/  LDG.E.128 R60, desc[UR4][R4.64] ;  /* 0x00000004043c7981 */ /* 0x000f62000c1e1d00 */
[----:B------:R-:W-:Y:S02]  /*0ac0*/  CS2R R162, SRZ ;  /* 0x0000000000a27805 */ /* 0x000fe4000001ff00 */
[----:B------:R-:W-:Y:S02]  /*0ad0*/  CS2R R160, SRZ ;  /* 0x0000000000a07805 */ /* 0x000fe4000001ff00 */
[----:B------:R-:W-:Y:S01]  /*0ae0*/  CS2R R158, SRZ ;  /* 0x00000000009e7805 */ /* 0x000fe2000001ff00 */
[----:B------:R-:W5:Y:S01]  /*0af0*/  LDG.E.128 R56, desc[UR4][R4.64+0x10] ;  /* 0x0000100404387981 */ /* 0x000f62000c1e1d00 */
[----:B-1----:R-:W-:Y:S01]  /*0b00*/  HFMA2.MMA R3, -RZ, RZ, 0, 0 ;  /* 0x00000000ff037435 */ /* 0x002fe200000001ff */
[----:B------:R-:W-:-:S02]  /*0b10*/  MOV R252, RZ ;  /* 0x000000ff00fc7202 */ /* 0x000fc40000000f00 */
[----:B------:R-:W5:Y:S01]  /*0b20*/  LDG.E.128 R52, desc[UR4][R4.64+0x400] ;  /* 0x0004000404347981 */ /* 0x000f62000c1e1d00 */
        /* <DEDUP_REMOVED lines=9> */
[----:B------:R-:W-:Y:S01]  /*0bc0*/  MOV R237, RZ ;  /* 0x000000ff00ed7202 */ /* 0x000fe20000000f00 */
[----:B------:R-:W-:Y:S01]  /*0bd0*/  IMAD.MOV.U32 R234, RZ, RZ, RZ ;  /* 0x000000ffffea7224 */ /* 0x000fe200078e00ff */
        /* <DEDUP_REMOVED lines=15> */
[----:B------:R-:W-:Y:S02]  /*0cd0*/  LOP3.LUT R144, R136, 0x1f, RZ, 0xc0, !PT ;  /* 0x0000001f88907812 */ /* 0x000fe400078ec0ff */
[----:B01----:R-:W-:-:S07]  /*0ce0*/  CS2R R4, SRZ ;  /* 0x0000000000047805 */ /* 0x003fce000001ff00 */
.L_x_878:
[----:B------:R-:W0:Y:S01]  /*0cf0*/  LDC.64 R216, c[0x0][0x2b8] ;  /* 0x0000ae00ffd87b82 */ /* 0x000e220000000a00 */
[----:B------:R-:W-:Y:S01]  /*0d00*/  IMAD R0, R183, UR10, RZ ;  /* 0x0000000ab7007c24 */ /* 0x000fe2000f8e02ff */
[----:B------:R-:W2:Y:S04]  /*0d10*/  LDL.LU R205, [R1+0xc] ;  /* 0x00000c0001cd7983 */ /* 0x000ea80000300800 */
[----:B-1----:R-:W-:Y:S01]  /*0d20*/  SHF.R.S32.HI R121, RZ, 0x1f, R0 ;  /* 0x0000001fff797819 */ /* 0x002fe20000011400 */
[----:B------:R-:W3:Y:S01]  /*0d30*/  LDL.LU R212, [R1+0x14] ;  /* 0x0000140001d47983 */ /* 0x000ee20000300800 */
[----:B------:R-:W1:Y:S02]  /*0d40*/  LDC.64 R214, c[0x0][0x2c0] ;  /* 0x0000b000ffd67b82 */ /* 0x000e640000000a00 */
[----:B------:R-:W-:Y:S01]  /*0d50*/  LEA.HI R123, R121, R0, RZ, 0x3 ;  /* 0x00000000797b7211 */ /* 0x000fe200078f18ff */
[----:B------:R-:W4:Y:S03]  /*0d60*/  LDL.LU R207, [R1+0x4] ;  /* 0x0000040001cf7983 */ /* 0x000f260000300800 */
[----:B------:R-:W-:Y:S01]  /*0d70*/  LEA.HI.SX32 R186, R123, R144, 0x1d ;  /* 0x000000907bba7211 */ /* 0x000fe200078feaff */
[----:B------:R-:W4:Y:S01]  /*0d80*/  LDL.LU R221, [R1+0x8] ;  /* 0x0000080001dd7983 */ /* 0x000f220000300800 */
[----:B------:R-:W1:Y:S03]  /*0d90*/  LDC.64 R208, c[0x0][0x238] ;  /* 0x00008e00ffd07b82 */ /* 0x000e660000000a00 */
[----:B0-----:R-:W-:-:S05]  /*0da0*/  IMAD.WIDE.U32 R148, R186, 0x10, R216 ;  /* 0x00000010ba947825 */ /* 0x001fca00078e00d8 */
[----:B------:R-:W0:Y:S01]  /*0db0*/  LDC.64 R120, c[0x0][0x250] ;  /* 0x00009400ff787b82 */ /* 0x000e220000000a00 */
[----:B------:R-:W2:Y:S01]  /*0dc0*/  LDG.E.128 R148, desc[UR4][R148.64] ;  /* 0x0000000494947981 */ /* 0x000ea2000c1e1d00 */
[----:B-1----:R-:W-:-:S06]  /*0dd0*/  IMAD.WIDE.U32 R152, R186, 0x10, R214 ;  /* 0x00000010ba987825 */ /* 0x002fcc00078e00d6 */
[----:B------:R-:W1:Y:S01]  /*0de0*/  LDC.64 R122, c[0x0][0x258] ;  /* 0x00009600ff7a7b82 */ /* 0x000e620000000a00 */
[----:B------:R-:W3:Y:S01]  /*0df0*/  LDG.E.128 R152, desc[UR4][R152.64] ;  /* 0x0000000498987981 */ /* 0x000ee2000c1e1d00 */
[----:B------:R-:W-:-:S06]  /*0e00*/  IMAD.WIDE.U32 R144, R186, 0x10, R208 ;  /* 0x00000010ba907825 */ /* 0x000fcc00078e00d0 */
[----:B------:R-:W1:Y:S01]  /*0e10*/  LDC.U8 R194, c[0x0][0x2a0] ;  /* 0x0000a800ffc27b82 */ /* 0x000e620000000000 */
[----:B------:R-:W4:Y:S01]  /*0e20*/  LDG.E.128 R144, desc[UR4][R144.64] ;  /* 0x0000000490907981 */ /* 0x000f22000c1e1d00 */
[----:B0-----:R-:W-:-:S05]  /*0e30*/  IMAD.WIDE R120, R183, 0x4, R120 ;  /* 0x00000004b7787825 */ /* 0x001fca00078e0278 */
[----:B------:R1:W4:Y:S02]  /*0e40*/  LDG.E R189, desc[UR4][R120.64] ;  /* 0x0000000478bd7981 */ /* 0x000324000c1e1900 */
[----:B-1----:R-:W-:-:S05]  /*0e50*/  IMAD.WIDE R120, R183, 0x4, R122 ;  /* 0x00000004b7787825 */ /* 0x002fca00078e027a */
[----:B------:R-:W4:Y:S01]  /*0e60*/  LDG.E R185, desc[UR4][R120.64] ;  /* 0x0000000478b97981 */ /* 0x000f22000c1e1900 */
[----:B------:R-:W-:Y:S02]  /*0e70*/  ISETP.NE.AND P2, PT, R194, RZ, PT ;  /* 0x000000ffc200720c */ /* 0x000fe40003f45270 */
[----:B------:R-:W-:-:S05]  /*0e80*/  IADD3 R184, R186, 0x20, RZ ;  /* 0x00000020bab87810 */ /* 0x000fca0007ffe0ff */
[----:B------:R-:W-:-:S06]  /*0e90*/  IMAD.WIDE.U32 R128, R184, 0x10, R216 ;  /* 0x00000010b8807825 */ /* 0x000fcc00078e00d8 */
[----:B------:R-:W4:Y:S01]  /*0ea0*/  LDG.E.128 R128, desc[UR4][R128.64] ;  /* 0x0000000480807981 */ /* 0x000f22000c1e1d00 */
[C---:B--2---:R-:W-:Y:S02]  /*0eb0*/  PRMT R190, R148.reuse, 0x7632, R190 ;  /* 0x0000763294be7816 */ /* 0x044fe400000000be */
[----:B------:R-:W-:Y:S02]  /*0ec0*/  SHF.L.U32 R194, R148, 0x10, RZ ;  /* 0x0000001094c27819 */ /* 0x000fe400000006ff */
[----:B---3--:R-:W-:Y:S02]  /*0ed0*/  SHF.L.U32 R148, R154, 0x10, RZ ;  /* 0x000000109a947819 */ /* 0x008fe400000006ff */
[----:B------:R-:W-:-:S03]  /*0ee0*/  PRMT R211, R155, 0x7632, R211 ;  /* 0x000076329bd37816 */ /* 0x000fc600000000d3 */
[----:B------:R-:W-:Y:S01]  /*0ef0*/  FADD.FTZ R205, R148, R205 ;  /* 0x000000cd94cd7221 */ /* 0x000fe20000010000 */
[----:B------:R-:W-:-:S04]  /*0f00*/  SHF.L.U32 R155, R155, 0x10, RZ ;  /* 0x000000109b9b7819 */ /* 0x000fc800000006ff */
[----:B------:R-:W-:Y:S01]  /*0f10*/  STL [R1+0xc], R205 ;  /* 0x00000ccd01007387 */ /* 0x000fe20000100800 */
[----:B------:R-:W-:-:S03]  /*0f20*/  FADD.FTZ R212, R155, R212 ;  /* 0x000000d49bd47221 */ /* 0x000fc60000010000 */
[----:B------:R-:W2:Y:S04]  /*0f30*/  LDL.LU R220, [R1+0x10] ;  /* 0x0000100001dc7983 */ /* 0x000ea80000300800 */
[----:B------:R-:W3:Y:S04]  /*0f40*/  LDL.LU R219, [R1] ;  /* 0x0000000001db7983 */ /* 0x000ee80000300800 */
[----:B------:R0:W-:Y:S04]  /*0f50*/  STL [R1+0x14], R212 ;  /* 0x000014d401007387 */ /* 0x0001e80000100800 */
[----:B------:R-:W3:Y:S01]  /*0f60*/  LDL.LU R218, [R1+0x1c] ;  /* 0x00001c0001da7983 */ /* 0x000ee20000300800 */
[----:B------:R-:W-:-:S02]  /*0f70*/  ISETP.NE.U32.AND P1, PT, RZ, UR12, PT ;  /* 0x0000000cff007c0c */ /* 0x000fc4000bf25070 */
[----:B----4-:R-:W-:Y:S02]  /*0f80*/  SHF.L.U32 R193, R145, 0x10, RZ ;  /* 0x0000001091c17819 */ /* 0x010fe400000006ff */
[----:B------:R-:W-:Y:S02]  /*0f90*/  ISETP.NE.AND.EX P1, PT, RZ, UR13, PT, P1 ;  /* 0x0000000dff007c0c */ /* 0x000fe4000bf25310 */
[----:B------:R-:W-:Y:S02]  /*0fa0*/  SHF.L.U32 R192, R146, 0x10, RZ ;  /* 0x0000001092c07819 */ /* 0x000fe400000006ff */
[----:B------:R-:W-:Y:S02]  /*0fb0*/  FSEL R189, R189, RZ, !P2 ;  /* 0x000000ffbdbd7208 */ /* 0x000fe40005000000 */
[----:B------:R-:W-:Y:S02]  /*0fc0*/  SHF.L.U32 R0, R144, 0x10, RZ ;  /* 0x0000001090007819 */ /* 0x000fe400000006ff */
[----:B------:R-:W-:Y:S01]  /*0fd0*/  SHF.L.U32 R202, R152, 0x10, RZ ;  /* 0x0000001098ca7819 */ /* 0x000fe200000006ff */
[C---:B------:R-:W-:Y:S01]  /*0fe0*/  FADD.FTZ R193, -R189.reuse, R193 ;  /* 0x000000c1bdc17221 */ /* 0x040fe20000010100 */
[----:B------:R-:W-:Y:S01]  /*0ff0*/  FADD.FTZ R192, -R189, R192 ;  /* 0x000000c0bdc07221 */ /* 0x000fe20000010100 */
[----:B------:R-:W-:Y:S01]  /*1000*/  FADD.FTZ R0, R0, -R189 ;  /* 0x800000bd00007221 */ /* 0x000fe20000010000 */
[----:B------:R-:W-:Y:S01]  /*1010*/  PRMT R188, R144, 0x7632, R188 ;  /* 0x0000763290bc7816 */ /* 0x000fe200000000bc */
[----:B------:R-:W-:Y:S01]  /*1020*/  FMUL.FTZ R195, R185, R193 ;  /* 0x000000c1b9c37220 */ /* 0x000fe20000410000 */
[----:B------:R-:W-:Y:S01]  /*1030*/  PRMT R187, R145, 0x7632, R187 ;  /* 0x0000763291bb7816 */ /* 0x000fe200000000bb */
[----:B------:R-:W-:Y:S01]  /*1040*/  FMUL.FTZ R197, R185, R192 ;  /* 0x000000c0b9c57220 */ /* 0x000fe20000410000 */
[----:B------:R-:W-:Y:S01]  /*1050*/  PRMT R145, R146, 0x7632, R145 ;  /* 0x0000763292917816 */ /* 0x000fe20000000091 */
[----:B------:R-:W-:Y:S01]  /*1060*/  IMAD.U32 R198, R150, 0x10000, RZ ;  /* 0x0001000096c67824 */ /* 0x000fe200078e00ff */
[C---:B------:R-:W-:Y:S01]  /*1070*/  PRMT R144, R147.reuse, 0x7632, R144 ;  /* 0x0000763293907816 */ /* 0x040fe20000000090 */
[----:B------:R-:W1:Y:S01]  /*1080*/  @P1 LDC.64 R192, c[0x0][0x248] ;  /* 0x00009200ffc01b82 */ /* 0x000e620000000a00 */
[----:B------:R-:W-:Y:S01]  /*1090*/  SHF.L.U32 R191, R147, 0x10, RZ ;  /* 0x0000001093bf7819 */ /* 0x000fe200000006ff */
[----:B------:R-:W-:Y:S01]  /*10a0*/  FMUL.FTZ R0, R185, R0 ;  /* 0x00000000b9007220 */ /* 0x000fe20000410000 */
[----:B------:R-:W-:-:S02]  /*10b0*/  PRMT R147, R149, 0x7632, R147 ;  /* 0x0000763295937816 */ /* 0x000fc40000000093 */
[----:B------:R-:W-:Y:S02]  /*10c0*/  SHF.L.U32 R196, R149, 0x10, RZ ;  /* 0x0000001095c47819 */ /* 0x000fe400000006ff */
[----:B------:R-:W-:Y:S01]  /*10d0*/  PRMT R146, R150, 0x7632, R146 ;  /* 0x0000763296927816 */ /* 0x000fe20000000092 */
[----:B------:R-:W-:Y:S01]  /*10e0*/  FADD.FTZ R233, R194, R233 ;  /* 0x000000e9c2e97221 */ /* 0x000fe20000010000 */
[C---:B------:R-:W-:Y:S02]  /*10f0*/  PRMT R149, R153.reuse, 0x7632, R149 ;  /* 0x0000763299957816 */ /* 0x040fe40000000095 */
[----:B------:R-:W-:Y:S01]  /*1100*/  PRMT R201, R152, 0x7632, R201 ;  /* 0x0000763298c97816 */ /* 0x000fe200000000c9 */
[----:B------:R-:W-:Y:S01]  /*1110*/  IMAD.WIDE.U32 R120, R184, 0x10, R208 ;  /* 0x00000010b8787825 */ /* 0x000fe200078e00d0 */
[----:B------:R-:W-:-:S03]  /*1120*/  SHF.L.U32 R150, R153, 0x10, RZ ;  /* 0x0000001099967819 */ /* 0x000fc600000006ff */
[----:B-----5:R-:W-:Y:S01]  /*1130*/  FMUL.FTZ R153, R60, R202 ;  /* 0x000000ca3c997220 */ /* 0x020fe20000410000 */
[----:B------:R-:W-:Y:S01]  /*1140*/  FFMA.FTZ R4, R0, R194, R4 ;  /* 0x000000c200047223 */ /* 0x000fe20000010004 */
[----:B------:R-:W-:Y:S01]  /*1150*/  IMAD.WIDE.U32 R124, R184, 0x10, R214 ;  /* 0x00000010b87c7825 */ /* 0x000fe200078e00d6 */
[----:B------:R-:W-:-:S03]  /*1160*/  SHF.L.U32 R211, R211, 0x10, RZ ;  /* 0x00000010d3d37819 */ /* 0x000fc600000006ff */
[----:B------:R-:W-:Y:S01]  /*1170*/  FFMA.FTZ R194, R92, R194, R153 ;  /* 0x000000c25cc27223 */ /* 0x000fe20000010099 */
[----:B------:R-:W-:Y:S01]  /*1180*/  FMUL.FTZ R153, R62, R150 ;  /* 0x000000963e997220 */ /* 0x000fe20000410000 */
[----:B------:R-:W-:Y:S01]  /*1190*/  SHF.L.U32 R188, R188, 0x10, RZ ;  /* 0x00000010bcbc7819 */ /* 0x000fe200000006ff */
[----:B------:R-:W-:Y:S01]  /*11a0*/  FADD.FTZ R237, R196, R237 ;  /* 0x000000edc4ed7221 */ /* 0x000fe20000010000 */
[-C--:B------:R-:W-:Y:S01]  /*11b0*/  FFMA.FTZ R6, R195, R196.reuse, R6 ;  /* 0x000000c4c3067223 */ /* 0x080fe20000010006 */
[C---:B------:R-:W-:Y:S01]  /*11c0*/  FADD.FTZ R191, -R189.reuse, R191 ;  /* 0x000000bfbdbf7221 */ /* 0x040fe20000010100 */
[----:B------:R-:W-:Y:S01]  /*11d0*/  FFMA.FTZ R196, R94, R196, R153 ;  /* 0x000000c45ec47223 */ /* 0x000fe20000010099 */
[----:B------:R-:W-:Y:S01]  /*11e0*/  FMUL.FTZ R153, R56, R148 ;  /* 0x0000009438997220 */ /* 0x000fe20000410000 */
[----:B------:R-:W-:Y:S01]  /*11f0*/  FADD.FTZ R188, -R189, R188 ;  /* 0x000000bcbdbc7221 */ /* 0x000fe20000010100 */
[----:B------:R-:W-:Y:S01]  /*1200*/  FMUL.FTZ R199, R185, R191 ;  /* 0x000000bfb9c77220 */ /* 0x000fe20000410000 */
[----:B------:R-:W-:Y:S01]  /*1210*/  FADD.FTZ R248, R198, R248 ;  /* 0x000000f8c6f87221 */ /* 0x000fe20000010000 */
[-C--:B------:R-:W-:Y:S01]  /*1220*/  FFMA.FTZ R8, R197, R198.reuse, R8 ;  /* 0x000000c6c5087223 */ /* 0x080fe20000010008 */
[----:B------:R-:W-:Y:S01]  /*1230*/  FFMA.FTZ R198, R88, R198, R153 ;  /* 0x000000c658c67223 */ /* 0x000fe20000010099 */
[----:B------:R-:W-:Y:S01]  /*1240*/  SHF.L.U32 R153, R201, 0x10, RZ ;  /* 0x00000010c9997819 */ /* 0x000fe200000006ff */
[----:B------:R-:W-:Y:S01]  /*1250*/  FMUL.FTZ R201, R185, R188 ;  /* 0x000000bcb9c97220 */ /* 0x000fe20000410000 */
[----:B------:R-:W-:Y:S01]  /*1260*/  PRMT R152, R154, 0x7632, R152 ;  /* 0x000076329a987816 */ /* 0x000fe20000000098 */
[----:B------:R-:W-:Y:S01]  /*1270*/  FFMA.FTZ R207, R199, R155, R207 ;  /* 0x0000009bc7cf7223 */ /* 0x000fe200000100cf */
[----:B------:R-:W-:Y:S01]  /*1280*/  IADD3 R188, R186, 0x60, RZ ;  /* 0x00000060babc7810 */ /* 0x000fe20007ffe0ff */
[----:B------:R-:W4:Y:S01]  /*1290*/  LDG.E.128 R120, desc[UR4][R120.64] ;  /* 0x0000000478787981 */ /* 0x000f22000c1e1d00 */
[----:B------:R-:W-:Y:S01]  /*12a0*/  SHF.L.U32 R144, R144, 0x10, RZ ;  /* 0x0000001090907819 */ /* 0x000fe200000006ff */
[----:B0-----:R-:W0:Y:S01]  /*12b0*/  @P0 LDC.64 R212, c[0x0][0x2c8] ;  /* 0x0000b200ffd40b82 */ /* 0x001e220000000a00 */
[----:B------:R-:W-:Y:S01]  /*12c0*/  SHF.L.U32 R152, R152, 0x10, RZ ;  /* 0x0000001098987819 */ /* 0x000fe200000006ff */
[----:B------:R1:W-:Y:S02]  /*12d0*/  STL [R1+0x4], R207 ;  /* 0x000004cf01007387 */ /* 0x0003e40000100800 */
[----:B-1----:R-:W-:Y:S01]  /*12e0*/  @P1 IMAD.WIDE.U32 R192, R188, 0x8, R192 ;  /* 0x00000008bcc01825 */ /* 0x002fe200078e00c0 */
[----:B------:R-:W-:Y:S01]  /*12f0*/  SHF.L.U32 R187, R187, 0x10, RZ ;  /* 0x00000010bbbb7819 */ /* 0x000fe200000006ff */
[----:B------:R-:W4:Y:S02]  /*1300*/  LDG.E.128 R124, desc[UR4][R124.64] ;  /* 0x000000047c7c7981 */ /* 0x000f24000c1e1d00 */
[----:B------:R-:W-:Y:S01]  /*1310*/  FADD.FTZ R221, R152, R221 ;  /* 0x000000dd98dd7221 */ /* 0x000fe20000010000 */
[----:B------:R-:W-:Y:S01]  /*1320*/  SHF.L.U32 R145, R145, 0x10, RZ ;  /* 0x0000001091917819 */ /* 0x000fe200000006ff */
[----:B------:R1:W5:Y:S01]  /*1330*/  @P1 LDG.E.64 R176, desc[UR4][R192.64] ;  /* 0x00000004c0b01981 */ /* 0x000362000c1e1b00 */
[----:B------:R-:W-:-:S04]  /*1340*/  FADD.FTZ R207, -R189, R144 ;  /* 0x00000090bdcf7221 */ /* 0x000fc80000010100 */
[----:B------:R-:W-:Y:S01]  /*1350*/  FMUL.FTZ R207, R185, R207 ;  /* 0x000000cfb9cf7220 */ /* 0x000fe20000410000 */
[C---:B------:R-:W-:Y:S01]  /*1360*/  FADD.FTZ R187, -R189.reuse, R187 ;  /* 0x000000bbbdbb7221 */ /* 0x040fe20000010100 */
[----:B------:R-:W-:Y:S01]  /*1370*/  STL [R1+0x8], R221 ;  /* 0x000008dd01007387 */ /* 0x000fe20000100800 */
[----:B-1----:R-:W-:Y:S01]  /*1380*/  SHF.L.U32 R192, R128, 0x10, RZ ;  /* 0x0000001080c07819 */ /* 0x002fe200000006ff */
[----:B------:R-:W-:Y:S01]  /*1390*/  FADD.FTZ R145, -R189, R145 ;  /* 0x00000091bd917221 */ /* 0x000fe20000010100 */
[C---:B------:R-:W-:Y:S01]  /*13a0*/  FMUL.FTZ R203, R185.reuse, R187 ;  /* 0x000000bbb9cb7220 */ /* 0x040fe20000410000 */
[C---:B------:R-:W-:Y:S02]  /*13b0*/  IADD3 R2, R186.reuse, 0x40, RZ ;  /* 0x00000040ba027810 */ /* 0x040fe40007ffe0ff */
[----:B------:R-:W-:Y:S01]  /*13c0*/  FMUL.FTZ R205, R185, R145 ;  /* 0x00000091b9cd7220 */ /* 0x000fe20000410000 */
[----:B------:R-:W-:Y:S01]  /*13d0*/  IADD3 R187, R186, 0x60, RZ ;  /* 0x00000060babb7810 */ /* 0x000fe20007ffe0ff */
[----:B------:R-:W-:Y:S01]  /*13e0*/  FADD.FTZ R244, R202, R244 ;  /* 0x000000f4caf47221 */ /* 0x000fe20000010000 */
[----:B------:R-:W-:Y:S01]  /*13f0*/  FFMA.FTZ R239, R0, R202, R239 ;  /* 0x000000ca00ef7223 */ /* 0x000fe200000100ef */
[-C--:B------:R-:W-:Y:S01]  /*1400*/  FMUL.FTZ R202, R61, R153.reuse ;  /* 0x000000993dca7220 */ /* 0x080fe20000410000 */
[-C--:B------:R-:W-:Y:S01]  /*1410*/  FMUL.FTZ R206, R57, R152.reuse ;  /* 0x0000009839ce7220 */ /* 0x080fe20000410000 */
[----:B------:R-:W-:Y:S01]  /*1420*/  FADD.FTZ R243, R153, R243 ;  /* 0x000000f399f37221 */ /* 0x000fe20000010000 */
[----:B------:R-:W-:Y:S01]  /*1430*/  FFMA.FTZ R238, R201, R153, R238 ;  /* 0x00000099c9ee7223 */ /* 0x000fe200000100ee */
[----:B------:R-:W-:Y:S01]  /*1440*/  FFMA.FTZ R251, R205, R152, R251 ;  /* 0x00000098cdfb7223 */ /* 0x000fe200000100fb */
[----:B------:R-:W-:-:S04]  /*1450*/  IMAD.WIDE.U32 R140, R2, 0x10, R216 ;  /* 0x00000010028c7825 */ /* 0x000fc800078e00d8 */
[----:B------:R-:W-:Y:S01]  /*1460*/  IMAD.WIDE.U32 R152, R187, 0x10, R216 ;  /* 0x00000010bb987825 */ /* 0x000fe200078e00d8 */
[----:B------:R-:W-:-:S03]  /*1470*/  SHF.L.U32 R190, R190, 0x10, RZ ;  /* 0x00000010bebe7819 */ /* 0x000fc600000006ff */
[----:B------:R-:W-:Y:S01]  /*1480*/  FFMA.FTZ R252, R197, R148, R252 ;  /* 0x00000094c5fc7223 */ /* 0x000fe200000100fc */
[----:B------:R-:W-:Y:S01]  /*1490*/  FMUL.FTZ R200, R58, R155 ;  /* 0x0000009b3ac87220 */ /* 0x000fe20000410000 */
[----:B--2---:R-:W-:Y:S01]  /*14a0*/  FADD.FTZ R220, R211, R220 ;  /* 0x000000dcd3dc7221 */ /* 0x004fe20000010000 */
[----:B---3--:R-:W-:-:S04]  /*14b0*/  FFMA.FTZ R219, R207, R211, R219 ;  /* 0x000000d3cfdb7223 */ /* 0x008fc800000100db */
[----:B------:R1:W-:Y:S01]  /*14c0*/  STL [R1+0x10], R220 ;  /* 0x000010dc01007387 */ /* 0x0003e20000100800 */
[----:B------:R-:W-:Y:S01]  /*14d0*/  FADD.FTZ R218, R192, R218 ;  /* 0x000000dac0da7221 */ /* 0x000fe20000010000 */
[----:B------:R-:W-:Y:S02]  /*14e0*/  IMAD.U32 R154, R149, 0x10000, RZ ;  /* 0x00010000959a7824 */ /* 0x000fe400078e00ff */
[----:B------:R-:W2:Y:S01]  /*14f0*/  LDG.E.128 R140, desc[UR4][R140.64] ;  /* 0x000000048c8c7981 */ /* 0x000ea2000c1e1d00 */
[----:B------:R-:W-:Y:S01]  /*1500*/  FADD.FTZ R232, R190, R232 ;  /* 0x000000e8bee87221 */ /* 0x000fe20000010000 */
[-C--:B------:R-:W-:Y:S01]  /*1510*/  FFMA.FTZ R3, R201, R190.reuse, R3 ;  /* 0x000000bec9037223 */ /* 0x080fe20000010003 */
[----:B------:R-:W-:Y:S01]  /*1520*/  FFMA.FTZ R202, R93, R190, R202 ;  /* 0x000000be5dca7223 */ /* 0x000fe200000100ca */
[----:B-1----:R-:W3:Y:S01]  /*1530*/  LDL.LU R220, [R1+0x24] ;  /* 0x0000240001dc7983 */ /* 0x002ee20000300800 */
[----:B------:R-:W1:Y:S03]  /*1540*/  @P1 LDC.64 R148, c[0x0][0x248] ;  /* 0x00009200ff941b82 */ /* 0x000e660000000a00 */
[----:B------:R-:W2:Y:S04]  /*1550*/  LDL.LU R225, [R1+0x3c] ;  /* 0x00003c0001e17983 */ /* 0x000ea80000300800 */
[----:B------:R-:W2:Y:S01]  /*1560*/  LDL.LU R224, [R1+0x2c] ;  /* 0x00002c0001e07983 */ /* 0x000ea20000300800 */
[----:B------:R-:W0:Y:S03]  /*1570*/  @P1 LDC.64 R190, c[0x0][0x248] ;  /* 0x00009200ffbe1b82 */ /* 0x000e260000000a00 */
[----:B------:R1:W-:Y:S04]  /*1580*/  STL [R1], R219 ;  /* 0x000000db01007387 */ /* 0x0003e80000100800 */
[----:B-1----:R-:W2:Y:S04]  /*1590*/  LDL.LU R219, [R1+0x4c] ;  /* 0x00004c0001db7983 */ /* 0x002ea80000300800 */
[----:B------:R1:W-:Y:S04]  /*15a0*/  STL [R1+0x1c], R218 ;  /* 0x00001cda01007387 */ /* 0x0003e80000100800 */
[----:B-1----:R-:W2:Y:S04]  /*15b0*/  LDL.LU R218, [R1+0x44] ;  /* 0x0000440001da7983 */ /* 0x002ea80000300800 */
[----:B------:R-:W2:Y:S04]  /*15c0*/  LDL.LU R216, [R1+0x34] ;  /* 0x0000340001d87983 */ /* 0x000ea80000300800 */
[----:B------:R-:W2:Y:S04]  /*15d0*/  LDL.LU R223, [R1+0x6c] ;  /* 0x00006c0001df7983 */ /* 0x000ea80000300800 */
[----:B------:R-:W2:Y:S01]  /*15e0*/  LDL.LU R217, [R1+0x5c] ;  /* 0x00005c0001d97983 */ /* 0x000ea20000300800 */
[----:B------:R-:W-:-:S04]  /*15f0*/  IMAD.WIDE.U32 R132, R2, 0x10, R208 ;  /* 0x0000001002847825 */ /* 0x000fc800078e00d0 */
[----:B------:R-:W-:-:S04]  /*1600*/  IMAD.WIDE.U32 R144, R188, 0x10, R208 ;  /* 0x00000010bc907825 */ /* 0x000fc800078e00d0 */
[----:B------:R-:W-:Y:S01]  /*1610*/  IMAD.WIDE.U32 R136, R2, 0x10, R214 ;  /* 0x0000001002887825 */ /* 0x000fe200078e00d6 */
[----:B------:R-:W1:Y:S03]  /*1620*/  @P0 LDC.64 R208, c[0x0][0x2c8] ;  /* 0x0000b200ffd00b82 */ /* 0x000e660000000a00 */
[----:B------:R-:W-:Y:S01]  /*1630*/  FMUL.FTZ R155, R59, R211 ;  /* 0x000000d33b9b7220 */ /* 0x000fe20000410000 */
[----:B------:R-:W2:Y:S01]  /*1640*/  LDL.LU R222, [R1+0x54] ;  /* 0x0000540001de7983 */ /* 0x000ea20000300800 */
[----:B------:R-:W-:-:S04]  /*1650*/  @P1 IMAD.WIDE.U32 R148, R186, 0x8, R148 ;  /* 0x00000008ba941825 */ /* 0x000fc800078e0094 */
[----:B0-----:R-:W-:Y:S01]  /*1660*/  @P1 IMAD.WIDE.U32 R190, R2, 0x8, R190 ;  /* 0x0000000802be1825 */ /* 0x001fe200078e00be */
[----:B------:R0:W5:Y:S04]  /*1670*/  @P1 LDG.E.64 R170, desc[UR4][R148.64] ;  /* 0x0000000494aa1981 */ /* 0x000168000c1e1b00 */
[----:B------:R0:W5:Y:S01]  /*1680*/  @P1 LDG.E.64 R174, desc[UR4][R190.64] ;  /* 0x00000004beae1981 */ /* 0x000162000c1e1b00 */
[----:B----4-:R-:W-:-:S03]  /*1690*/  SHF.L.U32 R211, R124, 0x10, RZ ;  /* 0x000000107cd37819 */ /* 0x010fc600000006ff */
[----:B------:R-:W4:Y:S01]  /*16a0*/  LDL.LU R221, [R1+0x74] ;  /* 0x0000740001dd7983 */ /* 0x000f220000300800 */
[----:B0-----:R-:W-:-:S03]  /*16b0*/  IMAD.WIDE.U32 R148, R187, 0x10, R214 ;  /* 0x00000010bb947825 */ /* 0x001fc600078e00d6 */
[----:B------:R-:W4:Y:S01]  /*16c0*/  LDG.E.128 R132, desc[UR4][R132.64] ;  /* 0x0000000484847981 */ /* 0x000f22000c1e1d00 */
[----:B------:R-:W-:Y:S02]  /*16d0*/  IMAD.U32 R214, R120, 0x10000, RZ ;  /* 0x0001000078d67824 */ /* 0x000fe400078e00ff */
[----:B------:R-:W-:Y:S01]  /*16e0*/  @P0 IMAD.WIDE.U32 R190, R186, 0x10, R212 ;  /* 0x00000010babe0825 */ /* 0x000fe200078e00d4 */
[----:B------:R-:W4:Y:S03]  /*16f0*/  LDG.E.128 R136, desc[UR4][R136.64] ;  /* 0x0000000488887981 */ /* 0x000f26000c1e1d00 */
[----:B------:R-:W-:Y:S01]  /*1700*/  FADD.FTZ R214, -R189, R214 ;  /* 0x000000d6bdd67221 */ /* 0x000fe20000010100 */
[----:B------:R1:W5:Y:S03]  /*1710*/  @P0 LDG.E.128 R96, desc[UR4][R190.64] ;  /* 0x00000004be600981 */ /* 0x000366000c1e1d00 */
[----:B------:R-:W-:Y:S01]  /*1720*/  FMUL.FTZ R193, R185, R214 ;  /* 0x000000d6b9c17220 */ /* 0x000fe20000410000 */
[----:B------:R-:W-:Y:S01]  /*1730*/  SHF.L.U32 R213, R121, 0x10, RZ ;  /* 0x0000001079d57819 */ /* 0x000fe200000006ff */
[----:B------:R-:W-:Y:S01]  /*1740*/  FMUL.FTZ R212, R52, R211 ;  /* 0x000000d334d47220 */ /* 0x000fe20000410000 */
[----:B------:R-:W-:Y:S01]  /*1750*/  SHF.L.U32 R214, R129, 0x10, RZ ;  /* 0x0000001081d67819 */ /* 0x000fe200000006ff */
[----:B-1----:R-:W-:-:S04]  /*1760*/  @P0 IMAD.WIDE.U32 R190, R184, 0x10, R208 ;  /* 0x00000010b8be0825 */ /* 0x002fc800078e00d0 */
[-C--:B------:R-:W-:Y:S01]  /*1770*/  FFMA.FTZ R12, R193, R192.reuse, R12 ;  /* 0x000000c0c10c7223 */ /* 0x080fe2000001000c */
[----:B------:R-:W-:Y:S01]  /*1780*/  FFMA.FTZ R192, R84, R192, R212 ;  /* 0x000000c054c07223 */ /* 0x000fe200000100d4 */
[----:B------:R0:W5:Y:S01]  /*1790*/  @P0 LDG.E.128 R100, desc[UR4][R190.64] ;  /* 0x00000004be640981 */ /* 0x000162000c1e1d00 */
[----:B------:R-:W-:Y:S01]  /*17a0*/  FADD.FTZ R213, -R189, R213 ;  /* 0x000000d5bdd57221 */ /* 0x000fe20000010100 */
[----:B------:R-:W-:Y:S02]  /*17b0*/  SHF.L.U32 R212, R125, 0x10, RZ ;  /* 0x000000107dd47819 */ /* 0x000fe400000006ff */
[----:B0-----:R-:W-:Y:S01]  /*17c0*/  SHF.L.U32 R191, R130, 0x10, RZ ;  /* 0x0000001082bf7819 */ /* 0x001fe200000006ff */
[----:B------:R-:W-:Y:S01]  /*17d0*/  FMUL.FTZ R209, R185, R213 ;  /* 0x000000d5b9d17220 */ /* 0x000fe20000410000 */
[----:B------:R-:W-:-:S05]  /*17e0*/  SHF.L.U32 R213, R122, 0x10, RZ ;  /* 0x000000107ad57819 */ /* 0x000fca00000006ff */
[----:B------:R-:W-:Y:S01]  /*17f0*/  FADD.FTZ R190, -R189, R213 ;  /* 0x000000d5bdbe7221 */ /* 0x000fe20000010100 */
[----:B------:R-:W-:-:S03]  /*1800*/  SHF.L.U32 R213, R126, 0x10, RZ ;  /* 0x000000107ed57819 */ /* 0x000fc600000006ff */
[----:B------:R-:W-:Y:S01]  /*1810*/  FMUL.FTZ R190, R185, R190 ;  /* 0x000000beb9be7220 */ /* 0x000fe20000410000 */
[----:B---3--:R-:W-:Y:S01]  /*1820*/  FADD.FTZ R220, R214, R220 ;  /* 0x000000dcd6dc7221 */ /* 0x008fe20000010000 */
[----:B--2---:R-:W-:-:S04]  /*1830*/  FADD.FTZ R225, R211, R225 ;  /* 0x000000e1d3e17221 */ /* 0x004fc80000010000 */
[----:B------:R0:W-:Y:S01]  /*1840*/  STL [R1+0x24], R220 ;  /* 0x000024dc01007387 */ /* 0x0001e20000100800 */
[----:B------:R-:W-:-:S03]  /*1850*/  FFMA.FTZ R224, R193, R211, R224 ;  /* 0x000000d3c1e07223 */ /* 0x000fc600000100e0 */
[----:B0-----:R-:W2:Y:S01]  /*1860*/  LDL.LU R220, [R1+0x64] ;  /* 0x0000640001dc7983 */ /* 0x001ea20000300800 */
[----:B------:R-:W-:-:S03]  /*1870*/  FADD.FTZ R219, R191, R219 ;  /* 0x000000dbbfdb7221 */ /* 0x000fc60000010000 */
[----:B------:R-:W-:Y:S04]  /*1880*/  STL [R1+0x3c], R225 ;  /* 0x00003ce101007387 */ /* 0x000fe80000100800 */
[----:B------:R0:W-:Y:S04]  /*1890*/  STL [R1+0x4c], R219 ;  /* 0x00004cdb01007387 */ /* 0x0001e80000100800 */
[----:B------:R-:W-:Y:S01]  /*18a0*/  STL [R1+0x2c], R224 ;  /* 0x00002ce001007387 */ /* 0x000fe20000100800 */
[----:B------:R-:W-:-:S03]  /*18b0*/  FADD.FTZ R218, R212, R218 ;  /* 0x000000dad4da7221 */ /* 0x000fc60000010000 */
[----:B0-----:R-:W3:Y:S01]  /*18c0*/  LDL.LU R219, [R1+0x18] ;  /* 0x0000180001db7983 */ /* 0x001ee20000300800 */
[----:B------:R-:W-:-:S03]  /*18d0*/  FFMA.FTZ R216, R209, R212, R216 ;  /* 0x000000d4d1d87223 */ /* 0x000fc600000100d8 */
[----:B------:R0:W-:Y:S04]  /*18e0*/  STL [R1+0x44], R218 ;  /* 0x000044da01007387 */ /* 0x0001e80000100800 */
[----:B0-----:R-:W3:Y:S04]  /*18f0*/  LDL.LU R218, [R1+0x38] ;  /* 0x0000380001da7983 */ /* 0x001ee80000300800 */
[----:B------:R0:W-:Y:S01]  /*1900*/  STL [R1+0x34], R216 ;  /* 0x000034d801007387 */ /* 0x0001e20000100800 */
[----:B------:R-:W-:-:S03]  /*1910*/  FFMA.FTZ R217, R190, R213, R217 ;  /* 0x000000d5bed97223 */ /* 0x000fc600000100d9 */
[----:B0-----:R-:W3:Y:S04]  /*1920*/  LDL.LU R216, [R1+0x28] ;  /* 0x0000280001d87983 */ /* 0x001ee80000300800 */
[----:B------:R0:W-:Y:S04]  /*1930*/  STL [R1+0x5c], R217 ;  /* 0x00005cd901007387 */ /* 0x0001e80000100800 */
[----:B0-----:R-:W3:Y:S01]  /*1940*/  LDL.LU R217, [R1+0x20] ;  /* 0x0000200001d97983 */ /* 0x001ee20000300800 */
[----:B------:R-:W-:Y:S01]  /*1950*/  FMUL.FTZ R208, R54, R212 ;  /* 0x000000d436d07220 */ /* 0x000fe20000410000 */
[----:B------:R-:W-:Y:S01]  /*1960*/  FFMA.FTZ R14, R209, R214, R14 ;  /* 0x000000d6d10e7223 */ /* 0x000fe2000001000e */
[----:B------:R-:W-:-:S02]  /*1970*/  SHF.L.U32 R211, R123, 0x10, RZ ;  /* 0x000000107bd37819 */ /* 0x000fc400000006ff */
[----:B------:R-:W-:Y:S01]  /*1980*/  FFMA.FTZ R208, R86, R214, R208 ;  /* 0x000000d656d07223 */ /* 0x000fe200000100d0 */
[----:B------:R-:W-:Y:S01]  /*1990*/  FMUL.FTZ R214, R48, R213 ;  /* 0x000000d530d67220 */ /* 0x000fe20000410000 */
[-C--:B------:R-:W-:Y:S01]  /*19a0*/  FFMA.FTZ R16, R190, R191.reuse, R16 ;  /* 0x000000bfbe107223 */ /* 0x080fe20000010010 */
[----:B------:R-:W-:Y:S02]  /*19b0*/  FADD.FTZ R211, -R189, R211 ;  /* 0x000000d3bdd37221 */ /* 0x000fe40000010100 */
[----:B------:R-:W-:Y:S01]  /*19c0*/  FFMA.FTZ R191, R80, R191, R214 ;  /* 0x000000bf50bf7223 */ /* 0x000fe200000100d6 */
[----:B------:R-:W-:Y:S01]  /*19d0*/  IMAD.U32 R214, R127, 0x10000, RZ ;  /* 0x000100007fd67824 */ /* 0x000fe200078e00ff */
[----:B------:R-:W-:Y:S01]  /*19e0*/  SHF.L.U32 R212, R131, 0x10, RZ ;  /* 0x0000001083d47819 */ /* 0x000fe200000006ff */
[----:B------:R-:W-:Y:S01]  /*19f0*/  FADD.FTZ R223, R213, R223 ;  /* 0x000000dfd5df7221 */ /* 0x000fe20000010000 */
[----:B------:R-:W-:Y:S01]  /*1a00*/  FMUL.FTZ R211, R185, R211 ;  /* 0x000000d3b9d37220 */ /* 0x000fe20000410000 */
[----:B------:R-:W-:Y:S01]  /*1a10*/  FMUL.FTZ R213, R50, R214 ;  /* 0x000000d632d57220 */ /* 0x000fe20000410000 */
[----:B------:R-:W-:Y:S01]  /*1a20*/  PRMT R120, R120, 0x7632, R120 ;  /* 0x0000763278787816 */ /* 0x000fe20000000078 */
[----:B------:R-:W-:Y:S01]  /*1a30*/  FADD.FTZ R222, R212, R222 ;  /* 0x000000ded4de7221 */ /* 0x000fe20000010000 */
[-C--:B------:R-:W-:Y:S01]  /*1a40*/  FFMA.FTZ R18, R211, R212.reuse, R18 ;  /* 0x000000d4d3127223 */ /* 0x080fe20000010012 */
[----:B------:R-:W-:Y:S01]  /*1a50*/  FFMA.FTZ R212, R82, R212, R213 ;  /* 0x000000d452d47223 */ /* 0x000fe200000100d5 */
[----:B------:R-:W-:-:S02]  /*1a60*/  SHF.L.U32 R120, R120, 0x10, RZ ;  /* 0x0000001078787819 */ /* 0x000fc400000006ff */
[----:B------:R-:W-:Y:S02]  /*1a70*/  PRMT R213, R128, 0x7632, R213 ;  /* 0x0000763280d57816 */ /* 0x000fe400000000d5 */
[----:B------:R-:W-:Y:S01]  /*1a80*/  PRMT R124, R124, 0x7632, R124 ;  /* 0x000076327c7c7816 */ /* 0x000fe2000000007c */
[----:B------:R-:W-:Y:S01]  /*1a90*/  FADD.FTZ R120, -R189, R120 ;  /* 0x00000078bd787221 */ /* 0x000fe20000010100 */
[----:B------:R-:W-:Y:S01]  /*1aa0*/  SHF.L.U32 R213, R213, 0x10, RZ ;  /* 0x00000010d5d57819 */ /* 0x000fe200000006ff */
[----:B----4-:R-:W-:Y:S01]  /*1ab0*/  FADD.FTZ R221, R214, R221 ;  /* 0x000000ddd6dd7221 */ /* 0x010fe20000010000 */
[----:B------:R-:W-:Y:S01]  /*1ac0*/  SHF.L.U32 R124, R124, 0x10, RZ ;  /* 0x000000107c7c7819 */ /* 0x000fe200000006ff */
[----:B------:R-:W-:Y:S01]  /*1ad0*/  STL [R1+0x6c], R223 ;  /* 0x00006cdf01007387 */ /* 0x000fe20000100800 */
[----:B------:R-:W-:-:S03]  /*1ae0*/  PRMT R215, R129, 0x7632, R215 ;  /* 0x0000763281d77816 */ /* 0x000fc600000000d7 */
[----:B------:R0:W-:Y:S04]  /*1af0*/  STL [R1+0x54], R222 ;  /* 0x000054de01007387 */ /* 0x0001e80000100800 */
[----:B------:R1:W-:Y:S01]  /*1b00*/  STL [R1+0x74], R221 ;  /* 0x000074dd01007387 */ /* 0x0003e20000100800 */
[----:B------:R-:W-:Y:S01]  /*1b10*/  SHF.L.U32 R215, R215, 0x10, RZ ;  /* 0x00000010d7d77819 */ /* 0x000fe200000006ff */
[----:B------:R-:W-:Y:S01]  /*1b20*/  FMUL.FTZ R128, R53, R124 ;  /* 0x0000007c35807220 */ /* 0x000fe20000410000 */
[----:B--2---:R-:W-:Y:S01]  /*1b30*/  FFMA.FTZ R220, R211, R214, R220 ;  /* 0x000000d6d3dc7223 */ /* 0x004fe200000100dc */
[----:B------:R-:W-:-:S04]  /*1b40*/  FMUL.FTZ R214, R185, R120 ;  /* 0x00000078b9d67220 */ /* 0x000fc80000410000 */
[----:B------:R2:W-:Y:S01]  /*1b50*/  STL [R1+0x64], R220 ;  /* 0x000064dc01007387 */ /* 0x0005e20000100800 */
[----:B---3--:R-:W-:-:S05]  /*1b60*/  FADD.FTZ R219, R213, R219 ;  /* 0x000000dbd5db7221 */ /* 0x008fca0000010000 */
[----:B------:R3:W-:Y:S04]  /*1b70*/  STL [R1+0x18], R219 ;  /* 0x000018db01007387 */ /* 0x0007e80000100800 */
[----:B0-----:R-:W4:Y:S01]  /*1b80*/  LDL.LU R222, [R1+0x48] ;  /* 0x0000480001de7983 */ /* 0x001f220000300800 */
[----:B------:R-:W-:-:S05]  /*1b90*/  FADD.FTZ R218, R124, R218 ;  /* 0x000000da7cda7221 */ /* 0x000fca0000010000 */
[----:B------:R-:W-:Y:S01]  /*1ba0*/  STL [R1+0x38], R218 ;  /* 0x000038da01007387 */ /* 0x000fe20000100800 */
[----:B------:R-:W-:-:S05]  /*1bb0*/  FFMA.FTZ R216, R214, R124, R216 ;  /* 0x0000007cd6d87223 */ /* 0x000fca00000100d8 */
[----:B------:R-:W-:Y:S04]  /*1bc0*/  STL [R1+0x28], R216 ;  /* 0x000028d801007387 */ /* 0x000fe80000100800 */
[----:B-1----:R-:W4:Y:S01]  /*1bd0*/  LDL.LU R221, [R1+0x50] ;  /* 0x0000500001dd7983 */ /* 0x002f220000300800 */
[----:B------:R-:W-:-:S03]  /*1be0*/  FFMA.FTZ R11, R214, R213, R11 ;  /* 0x000000d5d60b7223 */ /* 0x000fc6000001000b */
[----:B------:R-:W4:Y:S01]  /*1bf0*/  LDL.LU R129, [R1+0x40] ;  /* 0x0000400001817983 */ /* 0x000f220000300800 */
[----:B------:R-:W-:Y:S01]  /*1c00*/  FADD.FTZ R217, R215, R217 ;  /* 0x000000d9d7d97221 */ /* 0x000fe20000010000 */
[----:B------:R-:W-:Y:S02]  /*1c10*/  FFMA.FTZ R213, R85, R213, R128 ;  /* 0x000000d555d57223 */ /* 0x000fe40000010080 */
[----:B------:R-:W4:Y:S04]  /*1c20*/  LDL.LU R223, [R1+0x30] ;  /* 0x0000300001df7983 */ /* 0x000f280000300800 */
[----:B------:R0:W-:Y:S04]  /*1c30*/  STL [R1+0x20], R217 ;  /* 0x000020d901007387 */ /* 0x0001e80000100800 */
[----:B------:R-:W4:Y:S04]  /*1c40*/  LDL.LU R128, [R1+0x68] ;  /* 0x0000680001807983 */ /* 0x000f280000300800 */
[----:B------:R-:W4:Y:S04]  /*1c50*/  LDL.LU R224, [R1+0x58] ;  /* 0x0000580001e07983 */ /* 0x000f280000300800 */
[----:B--2---:R-:W2:Y:S01]  /*1c60*/  LDL.LU R220, [R1+0x70] ;  /* 0x0000700001dc7983 */ /* 0x004ea20000300800 */
[----:B------:R-:W-:-:S02]  /*1c70*/  PRMT R125, R121, 0x7632, R125 ;  /* 0x00007632797d7816 */ /* 0x000fc4000000007d */
[----:B------:R-:W-:Y:S01]  /*1c80*/  PRMT R130, R130, 0x7632, R130 ;  /* 0x0000763282827816 */ /* 0x000fe20000000082 */
[----:B---3--:R-:W3:Y:S01]  /*1c90*/  LDL.LU R219, [R1+0x60] ;  /* 0x0000600001db7983 */ /* 0x008ee20000300800 */
[C---:B------:R-:W-:Y:S01]  /*1ca0*/  PRMT R122, R125.reuse, 0x7632, R122 ;  /* 0x000076327d7a7816 */ /* 0x040fe2000000007a */
[----:B------:R-:W1:Y:S01]  /*1cb0*/  @P0 LDC.64 R120, c[0x0][0x2c8] ;  /* 0x0000b200ff780b82 */ /* 0x000e620000000a00 */
[----:B------:R-:W-:Y:S01]  /*1cc0*/  SHF.L.U32 R125, R125, 0x10, RZ ;  /* 0x000000107d7d7819 */ /* 0x000fe200000006ff */
[----:B------:R-:W3:Y:S01]  /*1cd0*/  LDL.LU R225, [R1+0x84] ;  /* 0x0000840001e17983 */ /* 0x000ee20000300800 */
[----:B------:R-:W-:-:S03]  /*1ce0*/  SHF.L.U32 R124, R122, 0x10, RZ ;  /* 0x000000107a7c7819 */ /* 0x000fc600000006ff */
[----:B------:R-:W-:Y:S01]  /*1cf0*/  FADD.FTZ R125, -R189, R125 ;  /* 0x0000007dbd7d7221 */ /* 0x000fe20000010100 */
[----:B------:R-:W-:Y:S02]  /*1d00*/  PRMT R131, R131, 0x7632, R131 ;  /* 0x0000763283837816 */ /* 0x000fe40000000083 */
[----:B0-----:R-:W-:Y:S01]  /*1d10*/  SHF.L.U32 R217, R130, 0x10, RZ ;  /* 0x0000001082d97819 */ /* 0x001fe200000006ff */
[----:B------:R-:W-:Y:S01]  /*1d20*/  FMUL.FTZ R216, R185, R125 ;  /* 0x0000007db9d87220 */ /* 0x000fe20000410000 */
[----:B------:R-:W-:Y:S01]  /*1d30*/  FMUL.FTZ R125, R55, R124 ;  /* 0x0000007c377d7220 */ /* 0x000fe20000410000 */
[----:B------:R-:W-:Y:S02]  /*1d40*/  SHF.L.U32 R130, R131, 0x10, RZ ;  /* 0x0000001083827819 */ /* 0x000fe400000006ff */
[-C--:B------:R-:W-:Y:S01]  /*1d50*/  FFMA.FTZ R13, R216, R215.reuse, R13 ;  /* 0x000000d7d80d7223 */ /* 0x080fe2000001000d */
[--C-:B------:R-:W-:Y:S01]  /*1d60*/  FFMA.FTZ R215, R87, R215, R125.reuse ;  /* 0x000000d757d77223 */ /* 0x100fe2000001007d */
[----:B------:R-:W-:-:S02]  /*1d70*/  PRMT R125, R122, 0x7632, R125 ;  /* 0x000076327a7d7816 */ /* 0x000fc4000000007d */
[----:B------:R-:W-:Y:S02]  /*1d80*/  PRMT R122, R126, 0x7632, R122 ;  /* 0x000076327e7a7816 */ /* 0x000fe4000000007a */
[----:B------:R-:W-:-:S03]  /*1d90*/  SHF.L.U32 R125, R125, 0x10, RZ ;  /* 0x000000107d7d7819 */ /* 0x000fc600000006ff */
[----:B------:R-:W-:Y:S02]  /*1da0*/  IMAD.U32 R122, R122, 0x10000, RZ ;  /* 0x000100007a7a7824 */ /* 0x000fe400078e00ff */
[----:B------:R-:W-:-:S04]  /*1db0*/  FADD.FTZ R125, -R189, R125 ;  /* 0x0000007dbd7d7221 */ /* 0x000fc80000010100 */
[----:B------:R-:W-:Y:S01]  /*1dc0*/  FMUL.FTZ R218, R185, R125 ;  /* 0x0000007db9da7220 */ /* 0x000fe20000410000 */
[----:B------:R-:W-:Y:S01]  /*1dd0*/  PRMT R127, R127, 0x7632, R127 ;  /* 0x000076327f7f7816 */ /* 0x000fe2000000007f */
[----:B------:R-:W-:-:S03]  /*1de0*/  FMUL.FTZ R125, R49, R122 ;  /* 0x0000007a317d7220 */ /* 0x000fc60000410000 */
[----:B------:R-:W-:Y:S01]  /*1df0*/  SHF.L.U32 R127, R127, 0x10, RZ ;  /* 0x000000107f7f7819 */ /* 0x000fe200000006ff */
[----:B------:R-:W-:Y:S01]  /*1e00*/  FFMA.FTZ R15, R218, R217, R15 ;  /* 0x000000d9da0f7223 */ /* 0x000fe2000001000f */
[----:B----4-:R-:W-:-:S05]  /*1e10*/  FADD.FTZ R222, R217, R222 ;  /* 0x000000ded9de7221 */ /* 0x010fca0000010000 */
[----:B------:R0:W-:Y:S04]  /*1e20*/  STL [R1+0x48], R222 ;  /* 0x000048de01007387 */ /* 0x0001e80000100800 */
[----:B0-----:R-:W4:Y:S01]  /*1e30*/  LDL.LU R222, [R1+0xa0] ;  /* 0x0000a00001de7983 */ /* 0x001f220000300800 */
[----:B------:R-:W-:-:S05]  /*1e40*/  FADD.FTZ R221, R130, R221 ;  /* 0x000000dd82dd7221 */ /* 0x000fca0000010000 */
[----:B------:R0:W-:Y:S01]  /*1e50*/  STL [R1+0x50], R221 ;  /* 0x000050dd01007387 */ /* 0x0001e20000100800 */
[----:B------:R-:W-:Y:S01]  /*1e60*/  FADD.FTZ R129, R124, R129 ;  /* 0x000000817c817221 */ /* 0x000fe20000010000 */
[----:B------:R-:W-:Y:S02]  /*1e70*/  FFMA.FTZ R223, R216, R124, R223 ;  /* 0x0000007cd8df7223 */ /* 0x000fe400000100df */
[----:B0-----:R-:W4:Y:S01]  /*1e80*/  LDL.LU R221, [R1+0x94] ;  /* 0x0000940001dd7983 */ /* 0x001f220000300800 */
[----:B------:R-:W-:-:S03]  /*1e90*/  FADD.FTZ R128, R122, R128 ;  /* 0x000000807a807221 */ /* 0x000fc60000010000 */
[----:B------:R0:W-:Y:S01]  /*1ea0*/  STL [R1+0x40], R129 ;  /* 0x0000408101007387 */ /* 0x0001e20000100800 */
[----:B------:R-:W-:-:S03]  /*1eb0*/  FFMA.FTZ R224, R218, R122, R224 ;  /* 0x0000007adae07223 */ /* 0x000fc600000100e0 */
[----:B0-----:R-:W4:Y:S04]  /*1ec0*/  LDL.LU R129, [R1+0x8c] ;  /* 0x00008c0001817983 */ /* 0x001f280000300800 */
[----:B------:R0:W-:Y:S04]  /*1ed0*/  STL [R1+0x30], R223 ;  /* 0x000030df01007387 */ /* 0x0001e80000100800 */
[----:B0-----:R-:W4:Y:S04]  /*1ee0*/  LDL.LU R223, [R1+0x7c] ;  /* 0x00007c0001df7983 */ /* 0x001f280000300800 */
[----:B------:R0:W-:Y:S04]  /*1ef0*/  STL [R1+0x68], R128 ;  /* 0x0000688001007387 */ /* 0x0001e80000100800 */
[----:B0-----:R-:W4:Y:S04]  /*1f00*/  LDL.LU R128, [R1+0xa4] ;  /* 0x0000a40001807983 */ /* 0x001f280000300800 */
[----:B------:R0:W-:Y:S04]  /*1f10*/  STL [R1+0x58], R224 ;  /* 0x000058e001007387 */ /* 0x0001e80000100800 */
[----:B0-----:R-:W4:Y:S04]  /*1f20*/  LDL.LU R224, [R1+0x98] ;  /* 0x0000980001e07983 */ /* 0x001f280000300800 */
[----:B------:R-:W4:Y:S01]  /*1f30*/  LDL.LU R126, [R1+0xc0] ;  /* 0x0000c000017e7983 */ /* 0x000f220000300800 */
[----:B--2---:R-:W-:Y:S01]  /*1f40*/  FADD.FTZ R220, R127, R220 ;  /* 0x000000dc7fdc7221 */ /* 0x004fe20000010000 */
[----:B------:R-:W-:-:S02]  /*1f50*/  FFMA.FTZ R217, R81, R217, R125 ;  /* 0x000000d951d97223 */ /* 0x000fc4000001007d */
[----:B------:R-:W2:Y:S04]  /*1f60*/  LDL.LU R125, [R1+0xb4] ;  /* 0x0000b400017d7983 */ /* 0x000ea80000300800 */
[----:B------:R0:W-:Y:S04]  /*1f70*/  STL [R1+0x70], R220 ;  /* 0x000070dc01007387 */ /* 0x0001e80000100800 */
[----:B------:R-:W2:Y:S01]  /*1f80*/  LDL.LU R124, [R1+0xd4] ;  /* 0x0000d400017c7983 */ /* 0x000ea20000300800 */
[----:B-1----:R-:W-:Y:S01]  /*1f90*/  @P0 IMAD.WIDE.U32 R120, R2, 0x10, R120 ;  /* 0x0000001002780825 */ /* 0x002fe200078e0078 */
[----:B------:R-:W-:-:S04]  /*1fa0*/  PRMT R123, R123, 0x7632, R123 ;  /* 0x000076327b7b7816 */ /* 0x000fc8000000007b */
[----:B------:R1:W5:Y:S01]  /*1fb0*/  @P0 LDG.E.128 R104, desc[UR4][R120.64] ;  /* 0x0000000478680981 */ /* 0x000362000c1e1d00 */
[----:B------:R-:W-:Y:S01]  /*1fc0*/  SHF.L.U32 R123, R123, 0x10, RZ ;  /* 0x000000107b7b7819 */ /* 0x000fe200000006ff */
[----:B-1----:R-:W1:Y:S04]  /*1fd0*/  @P0 LDC.64 R120, c[0x0][0x2c8] ;  /* 0x0000b200ff780b82 */ /* 0x002e680000000a00 */
[----:B------:R-:W-:-:S04]  /*1fe0*/  FADD.FTZ R123, -R189, R123 ;  /* 0x0000007bbd7b7221 */ /* 0x000fc80000010100 */
[----:B------:R-:W-:Y:S01]  /*1ff0*/  FMUL.FTZ R131, R185, R123 ;  /* 0x0000007bb9837220 */ /* 0x000fe20000410000 */
[----:B------:R-:W-:-:S03]  /*2000*/  FMUL.FTZ R123, R51, R127 ;  /* 0x0000007f337b7220 */ /* 0x000fc60000410000 */
[-C--:B------:R-:W-:Y:S01]  /*2010*/  FFMA.FTZ R17, R131, R130.reuse, R17 ;  /* 0x0000008283117223 */ /* 0x080fe20000010011 */
[----:B------:R-:W-:Y:S01]  /*2020*/  FFMA.FTZ R130, R83, R130, R123 ;  /* 0x0000008253827223 */ /* 0x000fe2000001007b */
[----:B------:R-:W-:Y:S01]  /*2030*/  SHF.L.U32 R123, R132, 0x10, RZ ;  /* 0x00000010847b7819 */ /* 0x000fe200000006ff */
[----:B---3--:R-:W-:Y:S01]  /*2040*/  FFMA.FTZ R219, R131, R127, R219 ;  /* 0x0000007f83db7223 */ /* 0x008fe200000100db */
[----:B0-----:R-:W-:Y:S02]  /*2050*/  SHF.L.U32 R220, R140, 0x10, RZ ;  /* 0x000000108cdc7819 */ /* 0x001fe400000006ff */
[----:B------:R-:W-:Y:S01]  /*2060*/  SHF.L.U32 R122, R136, 0x10, RZ ;  /* 0x00000010887a7819 */ /* 0x000fe200000006ff */
[----:B------:R-:W-:Y:S01]  /*2070*/  FADD.FTZ R123, -R189, R123 ;  /* 0x0000007bbd7b7221 */ /* 0x000fe20000010100 */
[----:B------:R0:W-:Y:S01]  /*2080*/  STL [R1+0x60], R219 ;  /* 0x000060db01007387 */ /* 0x0001e20000100800 */
[----:B------:R-:W-:Y:S01]  /*2090*/  FADD.FTZ R225, R220, R225 ;  /* 0x000000e1dce17221 */ /* 0x000fe20000010000 */
[----:B-1----:R-:W-:-:S04]  /*20a0*/  @P0 IMAD.WIDE.U32 R120, R187, 0x10, R120 ;  /* 0x00000010bb780825 */ /* 0x002fc800078e0078 */
[----:B0-----:R-:W-:Y:S01]  /*20b0*/  FMUL.FTZ R219, R185, R123 ;  /* 0x0000007bb9db7220 */ /* 0x001fe20000410000 */
[----:B------:R0:W5:Y:S04]  /*20c0*/  @P0 LDG.E.128 R108, desc[UR4][R120.64] ;  /* 0x00000004786c0981 */ /* 0x000168000c1e1d00 */
[----:B------:R-:W-:Y:S01]  /*20d0*/  STL [R1+0x84], R225 ;  /* 0x000084e101007387 */ /* 0x000fe20000100800 */
[----:B0-----:R-:W-:Y:S01]  /*20e0*/  SHF.L.U32 R121, R133, 0x10, RZ ;  /* 0x0000001085797819 */ /* 0x001fe200000006ff */
[----:B------:R-:W-:Y:S01]  /*20f0*/  FMUL.FTZ R120, R44, R122 ;  /* 0x0000007a2c787220 */ /* 0x000fe20000410000 */
[----:B------:R-:W-:-:S03]  /*2100*/  FFMA.FTZ R231, R219, R220, R231 ;  /* 0x000000dcdbe77223 */ /* 0x000fc600000100e7 */
[----:B------:R-:W-:Y:S01]  /*2110*/  FADD.FTZ R121, -R189, R121 ;  /* 0x00000079bd797221 */ /* 0x000fe20000010100 */
[----:B------:R-:W-:Y:S01]  /*2120*/  FFMA.FTZ R220, R76, R220, R120 ;  /* 0x000000dc4cdc7223 */ /* 0x000fe20000010078 */
[----:B------:R-:W-:Y:S01]  /*2130*/  SHF.L.U32 R120, R137, 0x10, RZ ;  /* 0x0000001089787819 */ /* 0x000fe200000006ff */
[----:B----4-:R-:W-:-:S05]  /*2140*/  FADD.FTZ R222, R122, R222 ;  /* 0x000000de7ade7221 */ /* 0x010fca0000010000 */
[----:B------:R0:W-:Y:S02]  /*2150*/  STL [R1+0xa0], R222 ;  /* 0x0000a0de01007387 */ /* 0x0001e40000100800 */
[----:B0-----:R-:W-:Y:S01]  /*2160*/  SHF.L.U32 R222, R141, 0x10, RZ ;  /* 0x000000108dde7819 */ /* 0x001fe200000006ff */
[----:B------:R-:W-:-:S05]  /*2170*/  FFMA.FTZ R221, R219, R122, R221 ;  /* 0x0000007adbdd7223 */ /* 0x000fca00000100dd */
[----:B------:R0:W-:Y:S02]  /*2180*/  STL [R1+0x94], R221 ;  /* 0x000094dd01007387 */ /* 0x0001e40000100800 */
[----:B0-----:R-:W-:Y:S01]  /*2190*/  FMUL.FTZ R221, R185, R121 ;  /* 0x00000079b9dd7220 */ /* 0x001fe20000410000 */
[----:B------:R-:W-:-:S05]  /*21a0*/  FADD.FTZ R129, R222, R129 ;  /* 0x00000081de817221 */ /* 0x000fca0000010000 */
[----:B------:R0:W-:Y:S01]  /*21b0*/  STL [R1+0x8c], R129 ;  /* 0x00008c8101007387 */ /* 0x0001e20000100800 */
[----:B------:R-:W-:-:S03]  /*21c0*/  FFMA.FTZ R223, R221, R222, R223 ;  /* 0x000000dedddf7223 */ /* 0x000fc600000100df */
[----:B0-----:R-:W3:Y:S04]  /*21d0*/  LDL.LU R129, [R1+0xcc] ;  /* 0x0000cc0001817983 */ /* 0x001ee80000300800 */
[----:B------:R-:W-:Y:S01]  /*21e0*/  STL [R1+0x7c], R223 ;  /* 0x00007cdf01007387 */ /* 0x000fe20000100800 */
[----:B------:R-:W-:-:S05]  /*21f0*/  FADD.FTZ R128, R120, R128 ;  /* 0x0000008078807221 */ /* 0x000fca0000010000 */
[----:B------:R0:W-:Y:S01]  /*2200*/  STL [R1+0xa4], R128 ;  /* 0x0000a48001007387 */ /* 0x0001e20000100800 */
[----:B------:R-:W-:-:S03]  /*2210*/  FFMA.FTZ R224, R221, R120, R224 ;  /* 0x00000078dde07223 */ /* 0x000fc600000100e0 */
[----:B0-----:R-:W4:Y:S04]  /*2220*/  LDL.LU R128, [R1+0xc4] ;  /* 0x0000c40001807983 */ /* 0x001f280000300800 */
[----:B------:R-:W4:Y:S04]  /*2230*/  LDL.LU R127, [R1+0xb8] ;  /* 0x0000b800017f7983 */ /* 0x000f280000300800 */
[----:B------:R0:W-:Y:S01]  /*2240*/  STL [R1+0x98], R224 ;  /* 0x000098e001007387 */ /* 0x0001e20000100800 */
[----:B------:R-:W-:Y:S01]  /*2250*/  IMAD.U32 R223, R134, 0x10000, RZ ;  /* 0x0001000086df7824 */ /* 0x000fe200078e00ff */
[----:B0-----:R-:W-:-:S03]  /*2260*/  SHF.L.U32 R224, R142, 0x10, RZ ;  /* 0x000000108ee07819 */ /* 0x001fc600000006ff */
[----:B------:R-:W-:Y:S02]  /*2270*/  FADD.FTZ R223, -R189, R223 ;  /* 0x000000dfbddf7221 */ /* 0x000fe40000010100 */
[----:B------:R-:W-:Y:S02]  /*2280*/  FADD.FTZ R126, R224, R126 ;  /* 0x0000007ee07e7221 */ /* 0x000fe40000010000 */
[----:B------:R-:W-:Y:S01]  /*2290*/  FMUL.FTZ R223, R185, R223 ;  /* 0x000000dfb9df7220 */ /* 0x000fe20000410000 */
[----:B------:R-:W-:Y:S02]  /*22a0*/  FMUL.FTZ R121, R46, R120 ;  /* 0x000000782e797220 */ /* 0x000fe40000410000 */
[----:B------:R0:W-:Y:S01]  /*22b0*/  STL [R1+0xc0], R126 ;  /* 0x0000c07e01007387 */ /* 0x0001e20000100800 */
[----:B------:R-:W-:Y:S01]  /*22c0*/  SHF.L.U32 R120, R138, 0x10, RZ ;  /* 0x000000108a787819 */ /* 0x000fe200000006ff */
[----:B--2---:R-:W-:Y:S02]  /*22d0*/  FFMA.FTZ R125, R223, R224, R125 ;  /* 0x000000e0df7d7223 */ /* 0x004fe4000001007d */
[----:B0-----:R-:W2:Y:S04]  /*22e0*/  LDL.LU R126, [R1+0xdc] ;  /* 0x0000dc00017e7983 */ /* 0x001ea80000300800 */
[----:B------:R-:W2:Y:S01]  /*22f0*/  LDL.LU R228, [R1+0xd8] ;  /* 0x0000d80001e47983 */ /* 0x000ea20000300800 */
[----:B------:R-:W-:-:S03]  /*2300*/  FADD.FTZ R124, R120, R124 ;  /* 0x0000007c787c7221 */ /* 0x000fc60000010000 */
[----:B------:R0:W-:Y:S04]  /*2310*/  STL [R1+0xb4], R125 ;  /* 0x0000b47d01007387 */ /* 0x0001e80000100800 */
[----:B------:R-:W2:Y:S04]  /*2320*/  LDL.LU R227, [R1+0x80] ;  /* 0x0000800001e37983 */ /* 0x000ea80000300800 */
[----:B0-----:R-:W2:Y:S04]  /*2330*/  LDL.LU R125, [R1+0x9c] ;  /* 0x00009c00017d7983 */ /* 0x001ea80000300800 */
[----:B------:R0:W-:Y:S04]  /*2340*/  STL [R1+0xd4], R124 ;  /* 0x0000d47c01007387 */ /* 0x0001e80000100800 */
[----:B0-----:R-:W2:Y:S01]  /*2350*/  LDL.LU R124, [R1+0x90] ;  /* 0x00009000017c7983 */ /* 0x001ea20000300800 */
[----:B------:R-:W-:Y:S01]  /*2360*/  SHF.L.U32 R225, R135, 0x10, RZ ;  /* 0x0000001087e17819 */ /* 0x000fe200000006ff */
[----:B------:R-:W-:Y:S01]  /*2370*/  FFMA.FTZ R222, R78, R222, R121 ;  /* 0x000000de4ede7223 */ /* 0x000fe20000010079 */
[----:B------:R-:W-:Y:S01]  /*2380*/  FMUL.FTZ R121, R40, R120 ;  /* 0x0000007828797220 */ /* 0x000fe20000410000 */
[----:B------:R-:W-:-:S02]  /*2390*/  SHF.L.U32 R226, R143, 0x10, RZ ;  /* 0x000000108fe27819 */ /* 0x000fc400000006ff */
[----:B------:R-:W-:Y:S01]  /*23a0*/  FADD.FTZ R225, -R189, R225 ;  /* 0x000000e1bde17221 */ /* 0x000fe20000010100 */
[----:B------:R-:W-:-:S03]  /*23b0*/  FFMA.FTZ R224, R72, R224, R121 ;  /* 0x000000e048e07223 */ /* 0x000fc60000010079 */
[----:B------:R-:W-:Y:S01]  /*23c0*/  FMUL.FTZ R225, R185, R225 ;  /* 0x000000e1b9e17220 */ /* 0x000fe20000410000 */
[----:B---3--:R-:W-:Y:S01]  /*23d0*/  FFMA.FTZ R129, R223, R120, R129 ;  /* 0x00000078df817223 */ /* 0x008fe20000010081 */
[----:B------:R-:W-:-:S05]  /*23e0*/  SHF.L.U32 R120, R139, 0x10, RZ ;  /* 0x000000108b787819 */ /* 0x000fca00000006ff */
[----:B------:R-:W-:Y:S01]  /*23f0*/  FMUL.FTZ R121, R42, R120 ;  /* 0x000000782a797220 */ /* 0x000fe20000410000 */
[----:B------:R0:W-:Y:S04]  /*2400*/  STL [R1+0xcc], R129 ;  /* 0x0000cc8101007387 */ /* 0x0001e80000100800 */
[----:B0-----:R-:W3:Y:S01]  /*2410*/  LDL.LU R129, [R1+0x88] ;  /* 0x0000880001817983 */ /* 0x001ee20000300800 */
[----:B----4-:R-:W-:Y:S01]  /*2420*/  FADD.FTZ R128, R226, R128 ;  /* 0x00000080e2807221 */ /* 0x010fe20000010000 */
[-C--:B------:R-:W-:Y:S01]  /*2430*/  FFMA.FTZ R127, R225, R226.reuse, R127 ;  /* 0x000000e2e17f7223 */ /* 0x080fe2000001007f */
[--C-:B------:R-:W-:Y:S01]  /*2440*/  FFMA.FTZ R226, R74, R226, R121.reuse ;  /* 0x000000e24ae27223 */ /* 0x100fe20000010079 */
[----:B------:R-:W-:Y:S02]  /*2450*/  PRMT R121, R132, 0x7632, R121 ;  /* 0x0000763284797816 */ /* 0x000fe40000000079 */
[----:B------:R0:W-:Y:S02]  /*2460*/  STL [R1+0xc4], R128 ;  /* 0x0000c48001007387 */ /* 0x0001e40000100800 */
[----:B------:R-:W-:-:S02]  /*2470*/  SHF.L.U32 R121, R121, 0x10, RZ ;  /* 0x0000001079797819 */ /* 0x000fc400000006ff */
[----:B0-----:R-:W4:Y:S04]  /*2480*/  LDL.LU R128, [R1+0x78] ;  /* 0x0000780001807983 */ /* 0x001f280000300800 */
[----:B------:R0:W-:Y:S01]  /*2490*/  STL [R1+0xb8], R127 ;  /* 0x0000b87f01007387 */ /* 0x0001e20000100800 */
[----:B------:R-:W-:-:S03]  /*24a0*/  FADD.FTZ R121, -R189, R121 ;  /* 0x00000079bd797221 */ /* 0x000fc60000010100 */
[----:B0-----:R-:W4:Y:S01]  /*24b0*/  LDL.LU R127, [R1+0xac] ;  /* 0x0000ac00017f7983 */ /* 0x001f220000300800 */
[----:B--2---:R-:W-:Y:S01]  /*24c0*/  FADD.FTZ R126, R120, R126 ;  /* 0x0000007e787e7221 */ /* 0x004fe20000010000 */
[----:B------:R-:W-:Y:S01]  /*24d0*/  FFMA.FTZ R228, R225, R120, R228 ;  /* 0x00000078e1e47223 */ /* 0x000fe200000100e4 */
[----:B------:R-:W-:Y:S02]  /*24e0*/  PRMT R120, R136, 0x7632, R120 ;  /* 0x0000763288787816 */ /* 0x000fe40000000078 */
[----:B------:R-:W-:Y:S01]  /*24f0*/  PRMT R136, R140, 0x7632, R136 ;  /* 0x000076328c887816 */ /* 0x000fe20000000088 */
[----:B------:R-:W-:Y:S01]  /*2500*/  FMUL.FTZ R140, R185, R121 ;  /* 0x00000079b98c7220 */ /* 0x000fe20000410000 */
[----:B------:R-:W-:Y:S02]  /*2510*/  SHF.L.U32 R120, R120, 0x10, RZ ;  /* 0x0000001078787819 */ /* 0x000fe400000006ff */
[----:B------:R-:W-:Y:S01]  /*2520*/  SHF.L.U32 R136, R136, 0x10, RZ ;  /* 0x0000001088887819 */ /* 0x000fe200000006ff */
[----:B------:R0:W-:Y:S04]  /*2530*/  STL [R1+0xdc], R126 ;  /* 0x0000dc7e01007387 */ /* 0x0001e80000100800 */
[----:B------:R-:W-:Y:S01]  /*2540*/  FADD.FTZ R227, R136, R227 ;  /* 0x000000e388e37221 */ /* 0x000fe20000010000 */
[----:B------:R-:W-:Y:S01]  /*2550*/  FADD.FTZ R125, R120, R125 ;  /* 0x0000007d787d7221 */ /* 0x000fe20000010000 */
[----:B0-----:R-:W2:Y:S04]  /*2560*/  LDL.LU R126, [R1+0xa8] ;  /* 0x0000a800017e7983 */ /* 0x001ea80000300800 */
[----:B------:R-:W-:Y:S01]  /*2570*/  STL [R1+0xd8], R228 ;  /* 0x0000d8e401007387 */ /* 0x000fe20000100800 */
[----:B------:R-:W-:-:S03]  /*2580*/  FFMA.FTZ R124, R140, R120, R124 ;  /* 0x000000788c7c7223 */ /* 0x000fc6000001007c */
[----:B------:R0:W-:Y:S04]  /*2590*/  STL [R1+0x80], R227 ;  /* 0x000080e301007387 */ /* 0x0001e80000100800 */
[----:B------:R-:W-:Y:S04]  /*25a0*/  STL [R1+0x90], R124 ;  /* 0x0000907c01007387 */ /* 0x000fe80000100800 */
[----:B------:R1:W-:Y:S04]  /*25b0*/  STL [R1+0x9c], R125 ;  /* 0x00009c7d01007387 */ /* 0x0003e80000100800 */
[----:B0-----:R-:W2:Y:S01]  /*25c0*/  LDL.LU R227, [R1+0xbc] ;  /* 0x0000bc0001e37983 */ /* 0x001ea20000300800 */
[----:B------:R-:W-:Y:S01]  /*25d0*/  FMUL.FTZ R121, R45, R120 ;  /* 0x000000782d797220 */ /* 0x000fe20000410000 */
[----:B------:R-:W-:-:S03]  /*25e0*/  FFMA.FTZ R230, R140, R136, R230 ;  /* 0x000000888ce67223 */ /* 0x000fc600000100e6 */
[--C-:B------:R-:W-:Y:S01]  /*25f0*/  FFMA.FTZ R136, R77, R136, R121.reuse ;  /* 0x000000884d887223 */ /* 0x100fe20000010079 */
[----:B------:R-:W-:Y:S02]  /*2600*/  PRMT R121, R133, 0x7632, R121 ;  /* 0x0000763285797816 */ /* 0x000fe40000000079 */
[----:B------:R-:W-:Y:S01]  /*2610*/  PRMT R210, R151, 0x7632, R210 ;  /* 0x0000763297d27816 */ /* 0x000fe200000000d2 */
[----:B------:R-:W-:Y:S01]  /*2620*/  FADD.FTZ R246, R150, R246 ;  /* 0x000000f696f67221 */ /* 0x000fe20000010000 */
[----:B------:R-:W-:Y:S01]  /*2630*/  SHF.L.U32 R121, R121, 0x10, RZ ;  /* 0x0000001079797819 */ /* 0x000fe200000006ff */
[----:B------:R-:W-:Y:S01]  /*2640*/  FFMA.FTZ R242, R195, R150, R242 ;  /* 0x00000096c3f27223 */ /* 0x000fe200000100f2 */
[----:B------:R-:W-:Y:S01]  /*2650*/  PRMT R120, R137, 0x7632, R120 ;  /* 0x0000763289787816 */ /* 0x000fe20000000078 */
[----:B------:R-:W-:Y:S01]  /*2660*/  FMUL.FTZ R204, R63, R154 ;  /* 0x0000009a3fcc7220 */ /* 0x000fe20000410000 */
[----:B------:R-:W-:Y:S01]  /*2670*/  PRMT R137, R141, 0x7632, R137 ;  /* 0x000076328d897816 */ /* 0x000fe20000000089 */
[----:B------:R-:W-:Y:S01]  /*2680*/  FADD.FTZ R121, -R189, R121 ;  /* 0x00000079bd797221 */ /* 0x000fe20000010100 */
[----:B------:R-:W-:-:S02]  /*2690*/  PRMT R122, R134, 0x7632, R122 ;  /* 0x00007632867a7816 */ /* 0x000fc4000000007a */
[----:B------:R-:W-:Y:S02]  /*26a0*/  SHF.L.U32 R147, R147, 0x10, RZ ;  /* 0x0000001093937819 */ /* 0x000fe400000006ff */
[----:B------:R-:W-:Y:S01]  /*26b0*/  SHF.L.U32 R146, R146, 0x10, RZ ;  /* 0x0000001092927819 */ /* 0x000fe200000006ff */
[----:B------:R-:W-:Y:S01]  /*26c0*/  FADD.FTZ R245, R154, R245 ;  /* 0x000000f59af57221 */ /* 0x000fe20000010000 */
[----:B------:R-:W-:Y:S01]  /*26d0*/  SHF.L.U32 R137, R137, 0x10, RZ ;  /* 0x0000001089897819 */ /* 0x000fe200000006ff */
[----:B------:R-:W-:Y:S01]  /*26e0*/  FMUL.FTZ R141, R185, R121 ;  /* 0x00000079b98d7220 */ /* 0x000fe20000410000 */
[----:B------:R-:W-:Y:S01]  /*26f0*/  IMAD.U32 R120, R120, 0x10000, RZ ;  /* 0x0001000078787824 */ /* 0x000fe200078e00ff */
[----:B------:R-:W-:Y:S01]  /*2700*/  SHF.L.U32 R151, R151, 0x10, RZ ;  /* 0x0000001097977819 */ /* 0x000fe200000006ff */
[----:B------:R-:W-:Y:S01]  /*2710*/  FFMA.FTZ R241, R203, R154, R241 ;  /* 0x0000009acbf17223 */ /* 0x000fe200000100f1 */
[----:B------:R-:W-:Y:S01]  /*2720*/  PRMT R134, R142, 0x7632, R134 ;  /* 0x000076328e867816 */ /* 0x000fe20000000086 */
[----:B-1----:R-:W0:Y:S02]  /*2730*/  LDC.64 R124, c[0x0][0x240] ;  /* 0x00009000ff7c7b82 */ /* 0x002e240000000a00 */
[----:B------:R-:W-:Y:S01]  /*2740*/  FADD.FTZ R250, R151, R250 ;  /* 0x000000fa97fa7221 */ /* 0x000fe20000010000 */
[-C--:B------:R-:W-:Y:S01]  /*2750*/  FFMA.FTZ R10, R199, R151.reuse, R10 ;  /* 0x00000097c70a7223 */ /* 0x080fe2000001000a */
[----:B------:R-:W-:-:S04]  /*2760*/  FFMA.FTZ R200, R90, R151, R200 ;  /* 0x000000975ac87223 */ /* 0x000fc800000100c8 */
[----:B------:R-:W1:Y:S01]  /*2770*/  @P1 LDC.64 R150, c[0x0][0x248] ;  /* 0x00009200ff961b82 */ /* 0x000e620000000a00 */
[----:B------:R-:W-:Y:S01]  /*2780*/  SHF.L.U32 R134, R134, 0x10, RZ ;  /* 0x0000001086867819 */ /* 0x000fe200000006ff */
[----:B------:R-:W-:Y:S01]  /*2790*/  FADD.FTZ R234, R147, R234 ;  /* 0x000000ea93ea7221 */ /* 0x000fe20000010000 */
[-C--:B------:R-:W-:Y:S01]  /*27a0*/  FFMA.FTZ R5, R203, R147.reuse, R5 ;  /* 0x00000093cb057223 */ /* 0x080fe20000010005 */
[----:B------:R-:W-:Y:S01]  /*27b0*/  FFMA.FTZ R204, R95, R147, R204 ;  /* 0x000000935fcc7223 */ /* 0x000fe200000100cc */
[----:B------:R-:W-:Y:S01]  /*27c0*/  FADD.FTZ R247, R146, R247 ;  /* 0x000000f792f77221 */ /* 0x000fe20000010000 */
[-C--:B------:R-:W-:Y:S01]  /*27d0*/  FFMA.FTZ R7, R205, R146.reuse, R7 ;  /* 0x00000092cd077223 */ /* 0x080fe20000010007 */
[----:B------:R-:W-:Y:S02]  /*27e0*/  FFMA.FTZ R206, R89, R146, R206 ;  /* 0x0000009259ce7223 */ /* 0x000fe400000100ce */
[----:B------:R-:W2:Y:S01]  /*27f0*/  LDG.E.128 R144, desc[UR4][R144.64] ;  /* 0x0000000490907981 */ /* 0x000ea2000c1e1d00 */
[----:B------:R-:W-:-:S05]  /*2800*/  SHF.L.U32 R210, R210, 0x10, RZ ;  /* 0x00000010d2d27819 */ /* 0x000fca00000006ff */
[----:B------:R-:W-:Y:S01]  /*2810*/  FADD.FTZ R249, R210, R249 ;  /* 0x000000f9d2f97221 */ /* 0x000fe20000010000 */
[----:B------:R-:W-:Y:S01]  /*2820*/  FFMA.FTZ R9, R207, R210, R9 ;  /* 0x000000d2cf097223 */ /* 0x000fe20000010009 */
[----:B-1----:R-:W-:-:S04]  /*2830*/  @P1 IMAD.WIDE.U32 R150, R184, 0x8, R150 ;  /* 0x00000008b8961825 */ /* 0x002fc800078e0096 */
[----:B------:R-:W-:Y:S02]  /*2840*/  FFMA.FTZ R210, R91, R210, R155 ;  /* 0x000000d25bd27223 */ /* 0x000fe4000001009b */
[----:B------:R-:W2:Y:S04]  /*2850*/  LDG.E.128 R152, desc[UR4][R152.64] ;  /* 0x0000000498987981 */ /* 0x000ea8000c1e1d00 */
[----:B------:R1:W5:Y:S04]  /*2860*/  @P1 LDG.E.64 R172, desc[UR4][R150.64] ;  /* 0x0000000496ac1981 */ /* 0x000368000c1e1b00 */
[----:B------:R-:W2:Y:S01]  /*2870*/  LDG.E.128 R148, desc[UR4][R148.64] ;  /* 0x0000000494947981 */ /* 0x000ea2000c1e1d00 */
[----:B---3--:R-:W-:-:S05]  /*2880*/  FADD.FTZ R129, R137, R129 ;  /* 0x0000008189817221 */ /* 0x008fca0000010000 */
[----:B------:R-:W-:Y:S01]  /*2890*/  STL [R1+0x88], R129 ;  /* 0x0000888101007387 */ /* 0x000fe20000100800 */
[----:B----4-:R-:W-:-:S05]  /*28a0*/  FFMA.FTZ R128, R141, R137, R128 ;  /* 0x000000898d807223 */ /* 0x010fca0000010080 */
[----:B------:R-:W-:Y:S04]  /*28b0*/  STL [R1+0x78], R128 ;  /* 0x0000788001007387 */ /* 0x000fe80000100800 */
[----:B------:R-:W3:Y:S04]  /*28c0*/  LDL.LU R240, [R1+0xb0] ;  /* 0x0000b00001f07983 */ /* 0x000ee80000300800 */
[----:B------:R-:W4:Y:S01]  /*28d0*/  LDL.LU R236, [R1+0xd0] ;  /* 0x0000d00001ec7983 */ /* 0x000f220000300800 */
[----:B------:R-:W-:-:S05]  /*28e0*/  FADD.FTZ R127, R120, R127 ;  /* 0x0000007f787f7221 */ /* 0x000fca0000010000 */
[----:B------:R-:W-:Y:S04]  /*28f0*/  STL [R1+0xac], R127 ;  /* 0x0000ac7f01007387 */ /* 0x000fe80000100800 */
[----:B------:R-:W3:Y:S01]  /*2900*/  LDL.LU R235, [R1+0xc8] ;  /* 0x0000c80001eb7983 */ /* 0x000ee20000300800 */
[----:B--2---:R-:W-:-:S05]  /*2910*/  FFMA.FTZ R126, R141, R120, R126 ;  /* 0x000000788d7e7223 */ /* 0x004fca000001007e */
[----:B------:R-:W-:Y:S04]  /*2920*/  STL [R1+0xa8], R126 ;  /* 0x0000a87e01007387 */ /* 0x000fe80000100800 */
[----:B------:R-:W2:Y:S04]  /*2930*/  LDL.LU R229, [R1+0xe4] ;  /* 0x0000e40001e57983 */ /* 0x000ea80000300800 */
[----:B------:R-:W2:Y:S01]  /*2940*/  LDL.LU R228, [R1+0xe0] ;  /* 0x0000e00001e47983 */ /* 0x000ea20000300800 */
[----:B------:R-:W-:-:S05]  /*2950*/  FADD.FTZ R227, R134, R227 ;  /* 0x000000e386e37221 */ /* 0x000fca0000010000 */
[----:B------:R0:W-:Y:S04]  /*2960*/  STL [R1+0xbc], R227 ;  /* 0x0000bce301007387 */ /* 0x0001e80000100800 */
[----:B0-----:R-:W2:Y:S04]  /*2970*/  LDL.LU R227, [R1+0xec] ;  /* 0x0000ec0001e37983 */ /* 0x001ea80000300800 */
[----:B------:R-:W2:Y:S01]  /*2980*/  LDL.LU R142, [R1+0xe8] ;  /* 0x0000e800018e7983 */ /* 0x000ea20000300800 */
[----:B------:R-:W-:Y:S01]  /*2990*/  FMUL.FTZ R121, R47, R120 ;  /* 0x000000782f797220 */ /* 0x000fe20000410000 */
[----:B------:R-:W-:-:S04]  /*29a0*/  IMAD.WIDE.U32 R126, R184, 0x8, R124 ;  /* 0x00000008b87e7825 */ /* 0x000fc800078e007c */
[----:B------:R-:W-:Y:S01]  /*29b0*/  FFMA.FTZ R137, R79, R137, R121 ;  /* 0x000000894f897223 */ /* 0x000fe20000010079 */
[--C-:B------:R-:W-:Y:S01]  /*29c0*/  IMAD.WIDE.U32 R120, R186, 0x8, R124.reuse ;  /* 0x00000008ba787825 */ /* 0x100fe200078e007c */
[----:B------:R-:W5:Y:S03]  /*29d0*/  LDG.E.64 R126, desc[UR4][R126.64] ;  /* 0x000000047e7e7981 */ /* 0x000f66000c1e1b00 */
[--C-:B------:R-:W-:Y:S02]  /*29e0*/  IMAD.WIDE.U32 R128, R2, 0x8, R124.reuse ;  /* 0x0000000802807825 */ /* 0x100fe400078e007c */
[----:B------:R-:W5:Y:S02]  /*29f0*/  LDG.E.64 R120, desc[UR4][R120.64] ;  /* 0x0000000478787981 */ /* 0x000f64000c1e1b00 */
[----:B------:R-:W-:Y:S02]  /*2a00*/  IMAD.WIDE.U32 R124, R188, 0x8, R124 ;  /* 0x00000008bc7c7825 */ /* 0x000fe400078e007c */
[----:B------:R-:W5:Y:S04]  /*2a10*/  LDG.E.64 R128, desc[UR4][R128.64] ;  /* 0x0000000480807981 */ /* 0x000f68000c1e1b00 */
[----:B------:R-:W5:Y:S01]  /*2a20*/  LDG.E.64 R124, desc[UR4][R124.64] ;  /* 0x000000047c7c7981 */ /* 0x000f62000c1e1b00 */
[----:B------:R-:W-:-:S02]  /*2a30*/  SHF.L.U32 R122, R122, 0x10, RZ ;  /* 0x000000107a7a7819 */ /* 0x000fc400000006ff */
[----:B------:R-:W-:-:S03]  /*2a40*/  PRMT R123, R138, 0x7632, R123 ;  /* 0x000076328a7b7816 */ /* 0x000fc6000000007b */
[----:B------:R-:W-:Y:S01]  /*2a50*/  FADD.FTZ R122, -R189, R122 ;  /* 0x0000007abd7a7221 */ /* 0x000fe20000010100 */
[----:B------:R-:W-:-:S03]  /*2a60*/  SHF.L.U32 R123, R123, 0x10, RZ ;  /* 0x000000107b7b7819 */ /* 0x000fc600000006ff */
[----:B------:R-:W-:Y:S02]  /*2a70*/  FMUL.FTZ R138, R185, R122 ;  /* 0x0000007ab98a7220 */ /* 0x000fe40000410000 */
[----:B------:R-:W-:Y:S01]  /*2a80*/  FMUL.FTZ R122, R41, R123 ;  /* 0x0000007b297a7220 */ /* 0x000fe20000410000 */
[----:B------:R-:W-:Y:S02]  /*2a90*/  PRMT R133, R144, 0x7632, R133 ;  /* 0x0000763290857816 */ /* 0x000fe40000000085 */
[----:B------:R-:W-:-:S04]  /*2aa0*/  PRMT R132, R145, 0x7632, R132 ;  /* 0x0000763291847816 */ /* 0x000fc80000000084 */
[----:B------:R-:W-:-:S05]  /*2ab0*/  SHF.L.U32 R132, R132, 0x10, RZ ;  /* 0x0000001084847819 */ /* 0x000fca00000006ff */
[----:B------:R-:W-:Y:S01]  /*2ac0*/  FADD.FTZ R132, -R189, R132 ;  /* 0x00000084bd847221 */ /* 0x000fe20000010100 */
[----:B----4-:R-:W-:Y:S01]  /*2ad0*/  FADD.FTZ R236, R123, R236 ;  /* 0x000000ec7bec7221 */ /* 0x010fe20000010000 */
[C---:B---3--:R-:W-:Y:S01]  /*2ae0*/  FFMA.FTZ R240, R138.reuse, R134, R240 ;  /* 0x000000868af07223 */ /* 0x048fe200000100f0 */
[----:B------:R-:W-:Y:S01]  /*2af0*/  FFMA.FTZ R235, R138, R123, R235 ;  /* 0x0000007b8aeb7223 */ /* 0x000fe200000100eb */
[----:B------:R-:W-:-:S04]  /*2b00*/  PRMT R123, R135, 0x7632, R123 ;  /* 0x00007632877b7816 */ /* 0x000fc8000000007b */
[----:B------:R-:W-:Y:S01]  /*2b10*/  SHF.L.U32 R123, R123, 0x10, RZ ;  /* 0x000000107b7b7819 */ /* 0x000fe200000006ff */
[--C-:B------:R-:W-:Y:S01]  /*2b20*/  FFMA.FTZ R134, R73, R134, R122.reuse ;  /* 0x0000008649867223 */ /* 0x100fe2000001007a */
[----:B------:R-:W-:Y:S02]  /*2b30*/  PRMT R135, R143, 0x7632, R135 ;  /* 0x000076328f877816 */ /* 0x000fe40000000087 */
[----:B------:R-:W-:Y:S01]  /*2b40*/  PRMT R122, R139, 0x7632, R122 ;  /* 0x000076328b7a7816 */ /* 0x000fe2000000007a */
[----:B------:R-:W-:Y:S01]  /*2b50*/  FADD.FTZ R123, -R189, R123 ;  /* 0x0000007bbd7b7221 */ /* 0x000fe20000010100 */
[----:B------:R-:W-:Y:S02]  /*2b60*/  SHF.L.U32 R135, R135, 0x10, RZ ;  /* 0x0000001087877819 */ /* 0x000fe400000006ff */
[----:B------:R-:W-:Y:S01]  /*2b70*/  SHF.L.U32 R122, R122, 0x10, RZ ;  /* 0x000000107a7a7819 */ /* 0x000fe200000006ff */
[----:B------:R-:W-:Y:S01]  /*2b80*/  FMUL.FTZ R139, R185, R123 ;  /* 0x0000007bb98b7220 */ /* 0x000fe20000410000 */
[----:B------:R-:W-:Y:S03]  /*2b90*/  STL [R1+0xb0], R240 ;  /* 0x0000b0f001007387 */ /* 0x000fe60000100800 */
[----:B------:R-:W-:Y:S01]  /*2ba0*/  FMUL.FTZ R123, R43, R122 ;  /* 0x0000007a2b7b7220 */ /* 0x000fe20000410000 */
[----:B------:R-:W-:Y:S04]  /*2bb0*/  STL [R1+0xd0], R236 ;  /* 0x0000d0ec01007387 */ /* 0x000fe80000100800 */
[----:B------:R-:W-:Y:S01]  /*2bc0*/  STL [R1+0xc8], R235 ;  /* 0x0000c8eb01007387 */ /* 0x000fe20000100800 */
[----:B--2---:R-:W-:Y:S01]  /*2bd0*/  FADD.FTZ R229, R135, R229 ;  /* 0x000000e587e57221 */ /* 0x004fe20000010000 */
[----:B------:R-:W-:-:S04]  /*2be0*/  FFMA.FTZ R228, R139, R135, R228 ;  /* 0x000000878be47223 */ /* 0x000fc800000100e4 */
[----:B------:R-:W-:Y:S01]  /*2bf0*/  STL [R1+0xe4], R229 ;  /* 0x0000e4e501007387 */ /* 0x000fe20000100800 */
[--C-:B------:R-:W-:Y:S01]  /*2c00*/  FFMA.FTZ R135, R75, R135, R123.reuse ;  /* 0x000000874b877223 */ /* 0x100fe2000001007b */
[----:B------:R-:W-:Y:S02]  /*2c10*/  PRMT R123, R146, 0x7632, R123 ;  /* 0x00007632927b7816 */ /* 0x000fe4000000007b */
[----:B------:R0:W-:Y:S01]  /*2c20*/  STL [R1+0xe0], R228 ;  /* 0x0000e0e401007387 */ /* 0x0001e20000100800 */
[----:B------:R-:W-:Y:S02]  /*2c30*/  SHF.L.U32 R143, R145, 0x10, RZ ;  /* 0x00000010918f7819 */ /* 0x000fe400000006ff */
[----:B------:R-:W-:Y:S02]  /*2c40*/  SHF.L.U32 R145, R147, 0x10, RZ ;  /* 0x0000001093917819 */ /* 0x000fe400000006ff */
[----:B------:R-:W-:Y:S01]  /*2c50*/  SHF.L.U32 R123, R123, 0x10, RZ ;  /* 0x000000107b7b7819 */ /* 0x000fe200000006ff */
[----:B------:R-:W-:Y:S01]  /*2c60*/  FADD.FTZ R227, R122, R227 ;  /* 0x000000e37ae37221 */ /* 0x000fe20000010000 */
[----:B------:R-:W-:-:S04]  /*2c70*/  FFMA.FTZ R142, R139, R122, R142 ;  /* 0x0000007a8b8e7223 */ /* 0x000fc8000001008e */
[----:B------:R2:W-:Y:S01]  /*2c80*/  STL [R1+0xec], R227 ;  /* 0x0000ece301007387 */ /* 0x0005e20000100800 */
[----:B------:R-:W-:Y:S01]  /*2c90*/  PRMT R122, R147, 0x7632, R122 ;  /* 0x00007632937a7816 */ /* 0x000fe2000000007a */
[----:B0-----:R-:W-:Y:S01]  /*2ca0*/  IMAD.U32 R228, R146, 0x10000, RZ ;  /* 0x0001000092e47824 */ /* 0x001fe200078e00ff */
[----:B------:R-:W-:Y:S02]  /*2cb0*/  SHF.L.U32 R147, R133, 0x10, RZ ;  /* 0x0000001085937819 */ /* 0x000fe400000006ff */
[----:B------:R-:W-:Y:S02]  /*2cc0*/  SHF.L.U32 R122, R122, 0x10, RZ ;  /* 0x000000107a7a7819 */ /* 0x000fe400000006ff */
[----:B--2---:R-:W-:Y:S02]  /*2cd0*/  SHF.L.U32 R227, R144, 0x10, RZ ;  /* 0x0000001090e37819 */ /* 0x004fe400000006ff */
[----:B------:R-:W-:-:S03]  /*2ce0*/  SHF.L.U32 R133, R148, 0x10, RZ ;  /* 0x0000001094857819 */ /* 0x000fc600000006ff */
        /* <DEDUP_REMOVED lines=9> */
[----:B------:R0:W-:Y:S01]  /*2d80*/  STL [R1+0xe8], R142 ;  /* 0x0000e88e01007387 */ /* 0x0001e20000100800 */
[----:B------:R-:W-:Y:S01]  /*2d90*/  FADD.FTZ R168, R133, R168 ;  /* 0x000000a885a87221 */ /* 0x000fe20000010000 */
[----:B------:R-:W-:Y:S01]  /*2da0*/  FFMA.FTZ R160, R227, R133, R160 ;  /* 0x00000085e3a07223 */ /* 0x000fe200000100a0 */
[----:B------:R-:W-:Y:S01]  /*2db0*/  FMUL.FTZ R143, R185, R143 ;  /* 0x0000008fb98f7220 */ /* 0x000fe20000410000 */
[----:B------:R-:W-:Y:S01]  /*2dc0*/  FADD.FTZ R28, R189, R28 ;  /* 0x0000001cbd1c7221 */ /* 0x000fe20000010000 */
[----:B------:R-:W-:Y:S01]  /*2dd0*/  FFMA.FTZ R20, R227, R189, R20 ;  /* 0x000000bde3147223 */ /* 0x000fe20000010014 */
[----:B0-----:R-:W-:Y:S01]  /*2de0*/  FMUL.FTZ R142, R36, R133 ;  /* 0x00000085248e7220 */ /* 0x001fe20000410000 */
[----:B------:R-:W-:-:S03]  /*2df0*/  SHF.L.U32 R133, R149, 0x10, RZ ;  /* 0x0000001095857819 */ /* 0x000fc600000006ff */
[----:B------:R-:W-:Y:S01]  /*2e00*/  FFMA.FTZ R189, R68, R189, R142 ;  /* 0x000000bd44bd7223 */ /* 0x000fe2000001008e */
[----:B------:R-:W-:Y:S01]  /*2e10*/  SHF.L.U32 R142, R153, 0x10, RZ ;  /* 0x00000010998e7819 */ /* 0x000fe200000006ff */
[-C--:B------:R-:W-:Y:S01]  /*2e20*/  FMUL.FTZ R144, R38, R133.reuse ;  /* 0x0000008526907220 */ /* 0x080fe20000410000 */
[----:B------:R-:W-:Y:S01]  /*2e30*/  FADD.FTZ R178, R133, R178 ;  /* 0x000000b285b27221 */ /* 0x000fe20000010000 */
        /* <DEDUP_REMOVED lines=9> */
[C---:B------:R-:W-:Y:S01]  /*2ed0*/  FFMA.FTZ R164, R228.reuse, R133, R164 ;  /* 0x00000085e4a47223 */ /* 0x040fe200000100a4 */
[----:B------:R-:W-:Y:S01]  /*2ee0*/  SHF.L.U32 R133, R151, 0x10, RZ ;  /* 0x0000001097857819 */ /* 0x000fe200000006ff */
[----:B------:R-:W-:Y:S01]  /*2ef0*/  FMUL.FTZ R145, R185, R145 ;  /* 0x00000091b9917220 */ /* 0x000fe20000410000 */
[----:B------:R-:W-:Y:S01]  /*2f00*/  FADD.FTZ R156, R229, R156 ;  /* 0x0000009ce59c7221 */ /* 0x000fe20000010000 */
[-C--:B------:R-:W-:Y:S01]  /*2f10*/  FFMA.FTZ R24, R228, R229.reuse, R24 ;  /* 0x000000e5e4187223 */ /* 0x080fe20000010018 */
[----:B------:R-:W-:Y:S01]  /*2f20*/  FFMA.FTZ R229, R64, R229, R144 ;  /* 0x000000e540e57223 */ /* 0x000fe20000010090 */
[-C--:B------:R-:W-:Y:S01]  /*2f30*/  FMUL.FTZ R144, R34, R133.reuse ;  /* 0x0000008522907220 */ /* 0x080fe20000410000 */
[----:B------:R-:W-:Y:S01]  /*2f40*/  FADD.FTZ R182, R133, R182 ;  /* 0x000000b685b67221 */ /* 0x000fe20000010000 */
[----:B------:R-:W-:Y:S01]  /*2f50*/  FFMA.FTZ R166, R145, R133, R166 ;  /* 0x0000008591a67223 */ /* 0x000fe200000100a6 */
[----:B------:R-:W-:-:S02]  /*2f60*/  PRMT R133, R148, 0x7632, R133 ;  /* 0x0000763294857816 */ /* 0x000fc40000000085 */
[----:B------:R-:W-:Y:S01]  /*2f70*/  SHF.L.U32 R146, R155, 0x10, RZ ;  /* 0x000000109b927819 */ /* 0x000fe200000006ff */
[----:B------:R-:W-:Y:S01]  /*2f80*/  FMUL.FTZ R147, R185, R147 ;  /* 0x00000093b9937220 */ /* 0x000fe20000410000 */
[----:B------:R-:W-:-:S03]  /*2f90*/  SHF.L.U32 R133, R133, 0x10, RZ ;  /* 0x0000001085857819 */ /* 0x000fc600000006ff */
[----:B------:R-:W-:Y:S01]  /*2fa0*/  FADD.FTZ R158, R146, R158 ;  /* 0x0000009e929e7221 */ /* 0x000fe20000010000 */
[-C--:B------:R-:W-:Y:S01]  /*2fb0*/  FFMA.FTZ R26, R145, R146.reuse, R26 ;  /* 0x00000092911a7223 */ /* 0x080fe2000001001a */
[----:B------:R-:W-:Y:S01]  /*2fc0*/  FFMA.FTZ R146, R66, R146, R144 ;  /* 0x0000009242927223 */ /* 0x000fe20000010090 */
[-C--:B------:R-:W-:Y:S01]  /*2fd0*/  FMUL.FTZ R144, R37, R133.reuse ;  /* 0x0000008525907220 */ /* 0x080fe20000410000 */
[----:B------:R-:W-:Y:S01]  /*2fe0*/  FADD.FTZ R167, R133, R167 ;  /* 0x000000a785a77221 */ /* 0x000fe20000010000 */
[----:B------:R-:W-:Y:S01]  /*2ff0*/  FFMA.FTZ R159, R147, R133, R159 ;  /* 0x00000085939f7223 */ /* 0x000fe2000001009f */
[----:B------:R-:W-:Y:S02]  /*3000*/  PRMT R133, R149, 0x7632, R133 ;  /* 0x0000763295857816 */ /* 0x000fe40000000085 */
[----:B------:R-:W-:Y:S02]  /*3010*/  PRMT R148, R152, 0x7632, R148 ;  /* 0x0000763298947816 */ /* 0x000fe40000000094 */
[----:B------:R-:W-:-:S02]  /*3020*/  PRMT R152, R153, 0x7632, R152 ;  /* 0x0000763299987816 */ /* 0x000fc40000000098 */
        /* <DEDUP_REMOVED lines=17> */
[----:B-1----:R-:W-:-:S03]  /*3140*/  PRMT R151, R155, 0x7632, R151 ;  /* 0x000076329b977816 */ /* 0x002fc60000000097 */
[----:B------:R-:W-:Y:S01]  /*3150*/  IMAD.U32 R123, R123, 0x10000, RZ ;  /* 0x000100007b7b7824 */ /* 0x000fe200078e00ff */
[----:B------:R-:W-:Y:S01]  /*3160*/  SHF.L.U32 R151, R151, 0x10, RZ ;  /* 0x0000001097977819 */ /* 0x000fe200000006ff */
[----:B------:R-:W-:Y:S02]  /*3170*/  FMUL.FTZ R150, R185, R122 ;  /* 0x0000007ab9967220 */ /* 0x000fe40000410000 */
[----:B------:R-:W-:Y:S01]  /*3180*/  FMUL.FTZ R122, R35, R123 ;  /* 0x0000007b237a7220 */ /* 0x000fe20000410000 */
[----:B------:R-:W-:Y:S01]  /*3190*/  FADD.FTZ R181, R123, R181 ;  /* 0x000000b57bb57221 */ /* 0x000fe20000010000 */
[----:B------:R-:W-:Y:S01]  /*31a0*/  FADD.FTZ R157, R151, R157 ;  /* 0x0000009d979d7221 */ /* 0x000fe20000010000 */
[CC--:B------:R-:W-:Y:S01]  /*31b0*/  FFMA.FTZ R25, R150.reuse, R151.reuse, R25 ;  /* 0x0000009796197223 */ /* 0x0c0fe20000010019 */
        /* <DEDUP_REMOVED lines=46> */
[----:B------:R-:W-:Y:S02]  /*34a0*/  SHF.L.U32 R148, R148, 0x10, RZ ;  /* 0x0000001094947819 */ /* 0x000fe400000006ff */
[----:B------:R-:W-:Y:S01]  /*34b0*/  FFMA.FTZ R123, R225, R226, R123 ;  /* 0x000000e2e17b7223 */ /* 0x000fe2000001007b */
[----:B------:R-:W-:Y:S01]  /*34c0*/  FADD.FTZ R122, R226, R122 ;  /* 0x0000007ae27a7221 */ /* 0x000fe20000010000 */
[----:B------:R-:W0:Y:S02]  /*34d0*/  S2R R235, SR_TID.X ;  /* 0x0000000000eb7919 */ /* 0x000e240000002100 */
[----:B------:R-:W-:Y:S01]  /*34e0*/  FFMA.FTZ R123, R139, R135, R123 ;  /* 0x000000878b7b7223 */ /* 0x000fe2000001007b */
[----:B------:R-:W-:Y:S01]  /*34f0*/  FADD.FTZ R122, R135, R122 ;  /* 0x0000007a877a7221 */ /* 0x000fe20000010000 */
[----:B------:R-:W-:Y:S01]  /*3500*/  FADD.FTZ R27, R148, R27 ;  /* 0x0000001b941b7221 */ /* 0x000fe20000010000 */
[-C--:B------:R-:W-:Y:S01]  /*3510*/  FFMA.FTZ R19, R147, R148.reuse, R19 ;  /* 0x0000009493137223 */ /* 0x080fe20000010013 */
        /* <DEDUP_REMOVED lines=42> */
.L_x_890:
[----:B------:R-:W-:Y:S01]  /*37c0*/  FADD.FTZ R236, R122, R236 ;  /* 0x000000ec7aec7221 */ /* 0x000fe20000010000 */
[----:B0-----:R-:W-:Y:S01]  /*37d0*/  FADD.FTZ R132, R123, R132 ;  /* 0x000000847b847221 */ /* 0x001fe20000010000 */
[----:B-----5:R-:W-:Y:S02]  /*37e0*/  LOP3.LUT P6, RZ, R120, 0xff0000, RZ, 0xc0, !PT ;  /* 0x00ff000078ff7812 */ /* 0x020fe400078cc0ff */
[----:B------:R-:W-:Y:S01]  /*37f0*/  FMUL.FTZ R236, R236, UR11 ;  /* 0x0000000becec7c20 */ /* 0x000fe20008410000 */
[----:B------:R-:W-:Y:S01]  /*3800*/  FMUL.FTZ R155, R132, UR11 ;  /* 0x0000000b849b7c20 */ /* 0x000fe20008410000 */
[----:B------:R-:W-:-:S03]  /*3810*/  LOP3.LUT P5, RZ, R121, 0xff0000, RZ, 0xc0, !PT ;  /* 0x00ff000079ff7812 */ /* 0x000fc600078ac0ff */
[----:B------:R-:W-:Y:S02]  /*3820*/  FSEL R236, R236, RZ, !P2 ;  /* 0x000000ffecec7208 */ /* 0x000fe40005000000 */
        /* <DEDUP_REMOVED lines=9> */
[C---:B-1----:R-:W-:Y:S01]  /*38c0*/  FMUL.FTZ R122, R185.reuse, R0 ;  /* 0x00000000b97a7220 */ /* 0x042fe20000410000 */
[----:B------:R-:W-:Y:S01]  /*38d0*/  @P0 SHF.L.U32 R0, R96, 0x10, RZ ;  /* 0x0000001060000819 */ /* 0x000fe200000006ff */
[C---:B------:R-:W-:Y:S01]  /*38e0*/  FMUL.FTZ R132, R185.reuse, R132 ;  /* 0x00000084b9847220 */ /* 0x040fe20000410000 */
[----:B------:R-:W-:Y:S01]  /*38f0*/  FADD.FTZ R200, R200, -R199 ;  /* 0x800000c7c8c87221 */ /* 0x000fe20000010000 */
[----:B------:R-:W-:Y:S01]  /*3900*/  FMUL.FTZ R199, R185, R207 ;  /* 0x000000cfb9c77220 */ /* 0x000fe20000410000 */
[-C--:B------:R-:W-:Y:S01]  /*3910*/  FFMA.FTZ R195, R195, R155.reuse, R236 ;  /* 0x0000009bc3c37223 */ /* 0x080fe200000100ec */
[----:B------:R-:W-:Y:S01]  /*3920*/  @P0 FADD.FTZ R122, R122, R0 ;  /* 0x000000007a7a0221 */ /* 0x000fe20000010000 */
[----:B------:R-:W-:Y:S01]  /*3930*/  FMUL.FTZ R200, R185, R200 ;  /* 0x000000c8b9c87220 */ /* 0x000fe20000410000 */
[-CC-:B------:R-:W-:Y:S01]  /*3940*/  FFMA.FTZ R197, R197, R155.reuse, R236.reuse ;  /* 0x0000009bc5c57223 */ /* 0x180fe200000100ec */
[----:B------:R-:W-:Y:S01]  /*3950*/  FADD.FTZ R196, R196, -R195 ;  /* 0x800000c3c4c47221 */ /* 0x000fe20000010000 */
[----:B------:R-:W-:Y:S01]  /*3960*/  P2R R201, PR, RZ, 0x40 ;  /* 0x00000040ffc97803 */ /* 0x000fe20000000000 */
[-C--:B------:R-:W-:Y:S01]  /*3970*/  FFMA.FTZ R195, R205, R155.reuse, R236 ;  /* 0x0000009bcdc37223 */ /* 0x080fe200000100ec */
[----:B------:R-:W-:Y:S01]  /*3980*/  @P2 F2FP.BF16.F32.PACK_AB R0, RZ, R122 ;  /* 0x0000007aff00223e */ /* 0x000fe200000010ff */
[----:B------:R-:W-:Y:S01]  /*3990*/  FMUL.FTZ R122, R122, UR16 ;  /* 0x000000107a7a7c20 */ /* 0x000fe20008410000 */
[----:B------:R-:W-:Y:S01]  /*39a0*/  FADD.FTZ R198, R198, -R197 ;  /* 0x800000c5c6c67221 */ /* 0x000fe20000010000 */
[----:B------:R-:W-:Y:S01]  /*39b0*/  LOP3.LUT P6, RZ, R121, 0xff000000, RZ, 0xc0, !PT ;  /* 0xff00000079ff7812 */ /* 0x000fe200078cc0ff */
[C---:B------:R-:W-:Y:S01]  /*39c0*/  FMUL.FTZ R196, R185.reuse, R196 ;  /* 0x000000c4b9c47220 */ /* 0x040fe20000410000 */
[----:B------:R-:W-:Y:S01]  /*39d0*/  @P2 PRMT R112, R0, 0x7610, R112 ;  /* 0x0000761000702816 */ /* 0x000fe20000000070 */
[----:B------:R-:W-:Y:S01]  /*39e0*/  FMUL.FTZ R198, R185, R198 ;  /* 0x000000c6b9c67220 */ /* 0x000fe20000410000 */
[----:B------:R-:W-:Y:S01]  /*39f0*/  MOV R0, R120 ;  /* 0x0000007800007202 */ /* 0x000fe20000000f00 */
[----:B------:R-:W-:Y:S01]  /*3a00*/  FFMA.FTZ R197, R203, R155, R236 ;  /* 0x0000009bcbc57223 */ /* 0x000fe200000100ec */
[----:B------:R-:W-:Y:S01]  /*3a10*/  @P0 PRMT R202, R98, 0x7632, R202 ;  /* 0x0000763262ca0816 */ /* 0x000fe200000000ca */
[----:B------:R-:W-:Y:S01]  /*3a20*/  FADD.FTZ R195, R206, -R195 ;  /* 0x800000c3cec37221 */ /* 0x000fe20000010000 */
[----:B------:R-:W-:Y:S01]  /*3a30*/  LOP3.LUT P3, RZ, R0, 0xff, RZ, 0xc0, !PT ;  /* 0x000000ff00ff7812 */ /* 0x000fe2000786c0ff */
[----:B------:R-:W-:Y:S01]  /*3a40*/  FADD.FTZ R197, R204, -R197 ;  /* 0x800000c5ccc57221 */ /* 0x000fe20000010000 */
[----:B------:R-:W-:Y:S01]  /*3a50*/  @P1 MOV R0, R170 ;  /* 0x000000aa00001202 */ /* 0x000fe20000000f00 */
[C---:B------:R-:W-:Y:S01]  /*3a60*/  FMUL.FTZ R195, R185.reuse, R195 ;  /* 0x000000c3b9c37220 */ /* 0x040fe20000410000 */
[----:B------:R-:W-:Y:S01]  /*3a70*/  @P0 SHF.L.U32 R202, R202, 0x10, RZ ;  /* 0x00000010caca0819 */ /* 0x000fe200000006ff */
[----:B------:R-:W-:Y:S01]  /*3a80*/  FMUL.FTZ R197, R185, R197 ;  /* 0x000000c5b9c57220 */ /* 0x000fe20000410000 */
[----:B------:R-:W-:Y:S01]  /*3a90*/  @P1 LOP3.LUT P4, RZ, R0, 0xff, RZ, 0xc0, !PT ;  /* 0x000000ff00ff1812 */ /* 0x000fe2000788c0ff */
[----:B------:R-:W0:Y:S01]  /*3aa0*/  LDC.64 R204, c[0x0][0x2f8] ;  /* 0x0000be00ffcc7b82 */ /* 0x000e220000000a00 */
[-C--:B------:R-:W-:Y:S01]  /*3ab0*/  FFMA.FTZ R214, R214, R155.reuse, R236 ;  /* 0x0000009bd6d67223 */ /* 0x080fe200000100ec */
[----:B------:R-:W-:Y:S01]  /*3ac0*/  @P0 FADD.FTZ R195, R195, R202 ;  /* 0x000000cac3c30221 */ /* 0x000fe20000010000 */
[----:B------:R-:W-:Y:S01]  /*3ad0*/  @P1 FSEL R0, R122, RZ, P4 ;  /* 0x000000ff7a001208 */ /* 0x000fe20002000000 */
[-C--:B------:R-:W-:Y:S01]  /*3ae0*/  FFMA.FTZ R193, R193, R155.reuse, R236 ;  /* 0x0000009bc1c17223 */ /* 0x080fe200000100ec */
        /* <DEDUP_REMOVED lines=11> */
[-C--:B------:R-:W-:Y:S01]  /*3ba0*/  FFMA.FTZ R213, R211, R155.reuse, R236 ;  /* 0x0000009bd3d57223 */ /* 0x080fe200000100ec */
[----:B------:R-:W-:Y:S01]  /*3bb0*/  @P0 SHF.L.U32 R0, R0, 0x10, RZ ;  /* 0x0000001000000819 */ /* 0x000fe200000006ff */
[----:B------:R-:W-:Y:S01]  /*3bc0*/  FADD.FTZ R218, R217, -R218 ;  /* 0x800000dad9da7221 */ /* 0x000fe20000010000 */
[-CC-:B------:R-:W-:Y:S01]  /*3bd0*/  FFMA.FTZ R140, R140, R155.reuse, R236.reuse ;  /* 0x0000009b8c8c7223 */ /* 0x180fe200000100ec */
[----:B------:R-:W-:Y:S01]  /*3be0*/  FADD.FTZ R213, R212, -R213 ;  /* 0x800000d5d4d57221 */ /* 0x000fe20000010000 */
[-C--:B------:R-:W-:Y:S01]  /*3bf0*/  FFMA.FTZ R131, R131, R155.reuse, R236 ;  /* 0x0000009b83837223 */ /* 0x080fe200000100ec */
[----:B------:R-:W-:Y:S01]  /*3c00*/  @P0 FADD.FTZ R132, R132, R0 ;  /* 0x0000000084840221 */ /* 0x000fe20000010000 */
[----:B------:R-:W-:Y:S01]  /*3c10*/  FMUL.FTZ R212, R185, R218 ;  /* 0x000000dab9d47220 */ /* 0x000fe20000410000 */
[----:B------:R-:W-:Y:S01]  /*3c20*/  FADD.FTZ R140, R136, -R140 ;  /* 0x8000008c888c7221 */ /* 0x000fe20000010000 */
[----:B------:R-:W-:Y:S01]  /*3c30*/  FFMA.FTZ R190, R190, R155, R236 ;  /* 0x0000009bbebe7223 */ /* 0x000fe200000100ec */
[----:B------:R-:W-:Y:S01]  /*3c40*/  FADD.FTZ R131, R130, -R131 ;  /* 0x8000008382837221 */ /* 0x000fe20000010000 */
[----:B------:R-:W-:Y:S01]  /*3c50*/  @P2 F2FP.BF16.F32.PACK_AB R0, RZ, R132 ;  /* 0x00000084ff00223e */ /* 0x000fe200000010ff */
[----:B------:R-:W-:Y:S01]  /*3c60*/  FMUL.FTZ R132, R132, UR16 ;  /* 0x0000001084847c20 */ /* 0x000fe20008410000 */
[----:B------:R-:W-:Y:S01]  /*3c70*/  FADD.FTZ R191, R191, -R190 ;  /* 0x800000bebfbf7221 */ /* 0x000fe20000010000 */
[----:B------:R-:W-:Y:S01]  /*3c80*/  FMUL.FTZ R211, R185, R131 ;  /* 0x00000083b9d37220 */ /* 0x000fe20000410000 */
[----:B------:R-:W-:Y:S01]  /*3c90*/  @P2 PRMT R112, R112, 0x5410, R0 ;  /* 0x0000541070702816 */ /* 0x000fe20000000000 */
[--C-:B------:R-:W-:Y:S01]  /*3ca0*/  FFMA.FTZ R141, R141, R155, R236.reuse ;  /* 0x0000009b8d8d7223 */ /* 0x100fe200000100ec */
[----:B------:R-:W-:Y:S01]  /*3cb0*/  @P1 FSEL R0, R132, RZ, P4 ;  /* 0x000000ff84001208 */ /* 0x000fe20002000000 */
[----:B------:R-:W-:Y:S01]  /*3cc0*/  FMUL.FTZ R210, R185, R191 ;  /* 0x000000bfb9d27220 */ /* 0x000fe20000410000 */
[----:B------:R-:W-:Y:S01]  /*3cd0*/  LOP3.LUT P4, RZ, R120, 0xff00, RZ, 0xc0, !PT ;  /* 0x0000ff0078ff7812 */ /* 0x000fe2000788c0ff */
[----:B------:R-:W-:Y:S01]  /*3ce0*/  FADD.FTZ R137, R137, -R141 ;  /* 0x8000008d89897221 */ /* 0x000fe20000010000 */
[----:B------:R-:W-:Y:S01]  /*3cf0*/  @P1 F2FP.BF16.F32.PACK_AB R0, RZ, R0 ;  /* 0x00000000ff00123e */ /* 0x000fe200000010ff */
[----:B------:R-:W-:Y:S01]  /*3d00*/  FFMA.FTZ R206, R221, R155, R236 ;  /* 0x0000009bddce7223 */ /* 0x000fe200000100ec */
[----:B------:R-:W-:Y:S01]  /*3d10*/  FSEL R132, R132, RZ, P4 ;  /* 0x000000ff84847208 */ /* 0x000fe20002000000 */
[----:B------:R-:W-:Y:S01]  /*3d20*/  FMUL.FTZ R213, R185, R213 ;  /* 0x000000d5b9d57220 */ /* 0x000fe20000410000 */
[----:B------:R-:W-:Y:S01]  /*3d30*/  @P1 PRMT R116, R116, 0x5410, R0 ;  /* 0x0000541074741816 */ /* 0x000fe20000000000 */
[----:B------:R-:W-:Y:S01]  /*3d40*/  FADD.FTZ R206, R222, -R206 ;  /* 0x800000cedece7221 */ /* 0x000fe20000010000 */
[----:B------:R-:W-:Y:S01]  /*3d50*/  @P0 PRMT R0, R99, 0x7632, R0 ;  /* 0x0000763263000816 */ /* 0x000fe20000000000 */
[-CC-:B------:R-:W-:Y:S01]  /*3d60*/  FFMA.FTZ R223, R223, R155.reuse, R236.reuse ;  /* 0x0000009bdfdf7223 */ /* 0x180fe200000100ec */
[----:B------:R-:W-:Y:S01]  /*3d70*/  LOP3.LUT P4, RZ, R121, 0xff, RZ, 0xc0, !PT ;  /* 0x000000ff79ff7812 */ /* 0x000fe2000788c0ff */
[----:B------:R-:W-:Y:S01]  /*3d80*/  FMUL.FTZ R206, R185, R206 ;  /* 0x000000ceb9ce7220 */ /* 0x000fe20000410000 */
[----:B------:R-:W-:Y:S01]  /*3d90*/  @P0 SHF.L.U32 R0, R0, 0x10, RZ ;  /* 0x0000001000000819 */ /* 0x000fe200000006ff */
[----:B------:R-:W-:Y:S01]  /*3da0*/  FADD.FTZ R224, R224, -R223 ;  /* 0x800000dfe0e07221 */ /* 0x000fe20000010000 */
[----:B------:R-:W-:Y:S01]  /*3db0*/  @P0 SHF.L.U32 R120, R97, 0x10, RZ ;  /* 0x0000001061780819 */ /* 0x000fe200000006ff */
[-CC-:B------:R-:W-:Y:S01]  /*3dc0*/  FFMA.FTZ R138, R138, R155.reuse, R236.reuse ;  /* 0x0000009b8a8a7223 */ /* 0x180fe200000100ec */
[----:B------:R-:W-:Y:S01]  /*3dd0*/  FFMA.FTZ R139, R139, R155, R236 ;  /* 0x0000009b8b8b7223 */ /* 0x000fe200000100ec */
[----:B------:R-:W-:Y:S01]  /*3de0*/  @P0 FADD.FTZ R199, R199, R0 ;  /* 0x00000000c7c70221 */ /* 0x000fe20000010000 */
[----:B------:R-:W-:Y:S01]  /*3df0*/  @P0 SHF.L.U32 R0, R99, 0x10, RZ ;  /* 0x0000001063000819 */ /* 0x000fe200000006ff */
[----:B------:R-:W-:Y:S01]  /*3e00*/  @P0 FADD.FTZ R196, R196, R120 ;  /* 0x00000078c4c40221 */ /* 0x000fe20000010000 */
[----:B------:R-:W-:Y:S01]  /*3e10*/  FADD.FTZ R134, R134, -R138 ;  /* 0x8000008a86867221 */ /* 0x000fe20000010000 */
[----:B------:R-:W-:Y:S01]  /*3e20*/  FMUL.FTZ R194, R199, UR16 ;  /* 0x00000010c7c27c20 */ /* 0x000fe20008410000 */
[----:B------:R-:W-:Y:S01]  /*3e30*/  @P2 F2FP.BF16.F32.PACK_AB R199, RZ, R199 ;  /* 0x000000c7ffc7223e */ /* 0x000fe200000010ff */
[----:B------:R-:W-:Y:S01]  /*3e40*/  @P0 FADD.FTZ R200, R200, R0 ;  /* 0x00000000c8c80221 */ /* 0x000fe20000010000 */
[-CC-:B------:R-:W-:Y:S01]  /*3e50*/  FFMA.FTZ R149, R149, R155.reuse, R236.reuse ;  /* 0x0000009b95957223 */ /* 0x180fe200000100ec */
[----:B------:R-:W-:Y:S01]  /*3e60*/  FADD.FTZ R135, R135, -R139 ;  /* 0x8000008b87877221 */ /* 0x000fe20000010000 */
[----:B------:R-:W-:Y:S01]  /*3e70*/  FSEL R133, R194, RZ, P6 ;  /* 0x000000ffc2857208 */ /* 0x000fe20003000000 */
[----:B------:R-:W-:Y:S01]  /*3e80*/  FMUL.FTZ R0, R200, UR16 ;  /* 0x00000010c8007c20 */ /* 0x000fe20008410000 */
[----:B------:R-:W-:Y:S01]  /*3e90*/  ISETP.NE.AND P6, PT, R201, RZ, PT ;  /* 0x000000ffc900720c */ /* 0x000fe20003fc5270 */
[----:B------:R-:W-:Y:S01]  /*3ea0*/  FADD.FTZ R152, R152, -R149 ;  /* 0x8000009598987221 */ /* 0x000fe20000010000 */
[----:B------:R-:W-:Y:S01]  /*3eb0*/  @P0 PRMT R201, R97, 0x7632, R201 ;  /* 0x0000763261c90816 */ /* 0x000fe200000000c9 */
[-CC-:B------:R-:W-:Y:S01]  /*3ec0*/  FFMA.FTZ R228, R228, R155.reuse, R236.reuse ;  /* 0x0000009be4e47223 */ /* 0x180fe200000100ec */
[----:B------:R-:W-:Y:S01]  /*3ed0*/  FSEL R123, R0, RZ, P5 ;  /* 0x000000ff007b7208 */ /* 0x000fe20002800000 */
[----:B------:R-:W-:Y:S01]  /*3ee0*/  FFMA.FTZ R149, R153, R155, R236 ;  /* 0x0000009b99957223 */ /* 0x000fe200000100ec */
[----:B------:R-:W-:Y:S01]  /*3ef0*/  LOP3.LUT P5, RZ, R121, 0xff00, RZ, 0xc0, !PT ;  /* 0x0000ff0079ff7812 */ /* 0x000fe200078ac0ff */
[----:B------:R-:W-:Y:S01]  /*3f00*/  @P0 IMAD.U32 R201, R201, 0x10000, RZ ;  /* 0x00010000c9c90824 */ /* 0x000fe200078e00ff */
[----:B------:R-:W-:Y:S01]  /*3f10*/  @P0 SHF.L.U32 R121, R98, 0x10, RZ ;  /* 0x0000001062790819 */ /* 0x000fe200000006ff */
[----:B------:R-:W-:Y:S01]  /*3f20*/  FADD.FTZ R229, R229, -R228 ;  /* 0x800000e4e5e57221 */ /* 0x000fe20000010000 */
[----:B------:R-:W-:Y:S01]  /*3f30*/  @P2 F2FP.BF16.F32.PACK_AB R200, RZ, R200 ;  /* 0x000000c8ffc8223e */ /* 0x000fe200000010ff */
[----:B------:R-:W-:Y:S01]  /*3f40*/  @P0 FADD.FTZ R197, R197, R201 ;  /* 0x000000c9c5c50221 */ /* 0x000fe20000010000 */
[----:B------:R-:W-:Y:S01]  /*3f50*/  @P2 F2FP.BF16.F32.PACK_AB R201, RZ, R196 ;  /* 0x000000c4ffc9223e */ /* 0x000fe200000010ff */
[----:B------:R-:W-:Y:S01]  /*3f60*/  @P0 FADD.FTZ R198, R198, R121 ;  /* 0x00000079c6c60221 */ /* 0x000fe20000010000 */
[----:B------:R-:W-:Y:S01]  /*3f70*/  @P2 PRMT R115, R200, 0x7610, R115 ;  /* 0x00007610c8732816 */ /* 0x000fe20000000073 */
[----:B------:R-:W1:Y:S01]  /*3f80*/  @P2 LDC.64 R120, c[0x0][0x308] ;  /* 0x0000c200ff782b82 */ /* 0x000e620000000a00 */
[----:B------:R-:W-:Y:S01]  /*3f90*/  @P2 F2FP.BF16.F32.PACK_AB R203, RZ, R197 ;  /* 0x000000c5ffcb223e */ /* 0x000fe200000010ff */
[----:B------:R-:W-:Y:S01]  /*3fa0*/  FADD.FTZ R149, R154, -R149 ;  /* 0x800000959a957221 */ /* 0x000fe20000010000 */
[----:B------:R-:W-:Y:S01]  /*3fb0*/  @P2 F2FP.BF16.F32.PACK_AB R202, RZ, R198 ;  /* 0x000000c6ffca223e */ /* 0x000fe200000010ff */
[----:B------:R-:W-:Y:S01]  /*3fc0*/  FMUL.FTZ R198, R198, UR16 ;  /* 0x00000010c6c67c20 */ /* 0x000fe20008410000 */
[----:B------:R-:W-:Y:S01]  /*3fd0*/  @P2 PRMT R113, R201, 0x7610, R113 ;  /* 0x00007610c9712816 */ /* 0x000fe20000000071 */
[----:B------:R-:W-:Y:S01]  /*3fe0*/  FFMA.FTZ R225, R225, R155, R236 ;  /* 0x0000009be1e17223 */ /* 0x000fe200000100ec */
[----:B------:R-:W-:Y:S01]  /*3ff0*/  @P2 PRMT R114, R202, 0x7610, R114 ;  /* 0x00007610ca722816 */ /* 0x000fe20000000072 */
[----:B------:R-:W-:Y:S01]  /*4000*/  FMUL.FTZ R149, R185, R149 ;  /* 0x00000095b9957220 */ /* 0x000fe20000410000 */
[----:B------:R-:W-:Y:S01]  /*4010*/  @P2 F2FP.BF16.F32.PACK_AB R200, RZ, R195 ;  /* 0x000000c3ffc8223e */ /* 0x000fe200000010ff */
[----:B------:R-:W-:Y:S01]  /*4020*/  FMUL.FTZ R195, R195, UR16 ;  /* 0x00000010c3c37c20 */ /* 0x000fe20008410000 */
[----:B------:R-:W-:Y:S01]  /*4030*/  @P2 PRMT R113, R113, 0x5410, R203 ;  /* 0x0000541071712816 */ /* 0x000fe200000000cb */
[----:B------:R-:W-:Y:S01]  /*4040*/  FMUL.FTZ R203, R185, R137 ;  /* 0x00000089b9cb7220 */ /* 0x000fe20000410000 */
[----:B------:R-:W-:Y:S01]  /*4050*/  @P2 PRMT R114, R114, 0x5410, R200 ;  /* 0x0000541072722816 */ /* 0x000fe200000000c8 */
[----:B------:R-:W-:Y:S01]  /*4060*/  FMUL.FTZ R200, R197, UR16 ;  /* 0x00000010c5c87c20 */ /* 0x000fe20008410000 */
[----:B------:R-:W-:Y:S01]  /*4070*/  @P2 PRMT R115, R115, 0x5410, R199 ;  /* 0x0000541073732816 */ /* 0x000fe200000000c7 */
[----:B------:R-:W-:Y:S01]  /*4080*/  FMUL.FTZ R199, R196, UR16 ;  /* 0x00000010c4c77c20 */ /* 0x000fe20008410000 */
[----:B------:R-:W-:Y:S01]  /*4090*/  F2FP.BF16.F32.PACK_AB R123, R133, R123 ;  /* 0x0000007b857b723e */ /* 0x000fe200000010ff */
[----:B------:R-:W-:Y:S01]  /*40a0*/  FMUL.FTZ R197, R185, R214 ;  /* 0x000000d6b9c57220 */ /* 0x000fe20000410000 */
[-CC-:B------:R-:W-:Y:S01]  /*40b0*/  FFMA.FTZ R196, R209, R155.reuse, R236.reuse ;  /* 0x0000009bd1c47223 */ /* 0x180fe200000100ec */
[----:B------:R-:W-:Y:S01]  /*40c0*/  FADD.FTZ R226, R226, -R225 ;  /* 0x800000e1e2e27221 */ /* 0x000fe20000010000 */
[-CC-:B------:R-:W-:Y:S01]  /*40d0*/  FFMA.FTZ R145, R145, R155.reuse, R236.reuse ;  /* 0x0000009b91917223 */ /* 0x180fe200000100ec */
[----:B------:R-:W-:Y:S01]  /*40e0*/  FFMA.FTZ R150, R150, R155, R236 ;  /* 0x0000009b96967223 */ /* 0x000fe200000100ec */
[----:B------:R-:W-:Y:S01]  /*40f0*/  FADD.FTZ R196, R208, -R196 ;  /* 0x800000c4d0c47221 */ /* 0x000fe20000010000 */
[----:B-1----:R-:W-:-:S04]  /*4100*/  @P2 IMAD.WIDE.U32 R120, R186, 0x10, R120 ;  /* 0x00000010ba782825 */ /* 0x002fc800078e0078 */
[C---:B------:R-:W-:Y:S01]  /*4110*/  FMUL.FTZ R226, R185.reuse, R226 ;  /* 0x000000e2b9e27220 */ /* 0x040fe20000410000 */
[----:B------:R-:W-:Y:S01]  /*4120*/  FADD.FTZ R145, R146, -R145 ;  /* 0x8000009192917221 */ /* 0x000fe20000010000 */
[----:B------:R-:W-:Y:S01]  /*4130*/  FMUL.FTZ R196, R185, R196 ;  /* 0x000000c4b9c47220 */ /* 0x000fe20000410000 */
[----:B------:R-:W-:Y:S01]  /*4140*/  FFMA.FTZ R147, R147, R155, R236 ;  /* 0x0000009b93937223 */ /* 0x000fe200000100ec */
[----:B------:R1:W-:Y:S01]  /*4150*/  @P2 STG.E.128 desc[UR4][R120.64], R112 ;  /* 0x0000007078002986 */ /* 0x0003e2000c101d04 */
[----:B------:R-:W-:Y:S02]  /*4160*/  FADD.FTZ R150, R151, -R150 ;  /* 0x8000009697967221 */ /* 0x000fe40000010000 */
[----:B------:R-:W-:Y:S02]  /*4170*/  FADD.FTZ R147, R148, -R147 ;  /* 0x8000009394937221 */ /* 0x000fe40000010000 */
[----:B------:R-:W-:Y:S01]  /*4180*/  FMUL.FTZ R148, R185, R150 ;  /* 0x00000096b9947220 */ /* 0x000fe20000410000 */
[----:B-1----:R-:W-:-:S02]  /*4190*/  F2FP.BF16.F32.PACK_AB R120, R132, R122 ;  /* 0x0000007a8478723e */ /* 0x002fc400000010ff */
        /* <DEDUP_REMOVED lines=9> */
[----:B------:R-:W-:Y:S01]  /*4230*/  FMUL.FTZ R204, R185, R140 ;  /* 0x0000008cb9cc7220 */ /* 0x000fe20000410000 */
[----:B------:R-:W-:Y:S01]  /*4240*/  FFMA.FTZ R205, R219, R155, R236 ;  /* 0x0000009bdbcd7223 */ /* 0x000fe200000100ec */
[----:B------:R0:W-:Y:S01]  /*4250*/  STG.E.128 desc[UR4][R132.64], R120 ;  /* 0x0000007884007986 */ /* 0x0001e2000c101d04 */
[----:B------:R-:W-:Y:S02]  /*4260*/  @P1 FSEL R214, R200, RZ, P3 ;  /* 0x000000ffc8d61208 */ /* 0x000fe40001800000 */
[----:B------:R-:W-:Y:S01]  /*4270*/  FADD.FTZ R205, R220, -R205 ;  /* 0x800000cddccd7221 */ /* 0x000fe20000010000 */
[----:B------:R-:W-:Y:S01]  /*4280*/  @P1 LOP3.LUT P3, RZ, R171, 0xff00, RZ, 0xc0, !PT ;  /* 0x0000ff00abff1812 */ /* 0x000fe2000786c0ff */
[----:B------:R-:W1:Y:S01]  /*4290*/  LDC.64 R220, c[0x0][0x2f8] ;  /* 0x0000be00ffdc7b82 */ /* 0x000e620000000a00 */
[----:B------:R-:W-:Y:S01]  /*42a0*/  @P1 F2FP.BF16.F32.PACK_AB R214, RZ, R214 ;  /* 0x000000d6ffd6123e */ /* 0x000fe200000010ff */
[----:B------:R-:W-:Y:S01]  /*42b0*/  FMUL.FTZ R205, R185, R205 ;  /* 0x000000cdb9cd7220 */ /* 0x000fe20000410000 */
[----:B------:R-:W-:-:S02]  /*42c0*/  @P1 FSEL R215, R195, RZ, P3 ;  /* 0x000000ffc3d71208 */ /* 0x000fc40001800000 */
[----:B------:R-:W-:Y:S02]  /*42d0*/  @P1 LOP3.LUT P3, RZ, R171, 0xff000000, RZ, 0xc0, !PT ;  /* 0xff000000abff1812 */ /* 0x000fe4000786c0ff */
[----:B------:R-:W-:Y:S02]  /*42e0*/  @P1 F2FP.BF16.F32.PACK_AB R215, RZ, R215 ;  /* 0x000000d7ffd7123e */ /* 0x000fe400000010ff */
[----:B0-----:R-:W-:Y:S01]  /*42f0*/  @P0 PRMT R120, R100, 0x7632, R120 ;  /* 0x0000763264780816 */ /* 0x001fe20000000078 */
[----:B------:R-:W-:Y:S01]  /*4300*/  FMUL.FTZ R122, R185, R193 ;  /* 0x000000c1b97a7220 */ /* 0x000fe20000410000 */
[----:B------:R-:W-:Y:S01]  /*4310*/  @P0 PRMT R121, R101, 0x7632, R121 ;  /* 0x0000763265790816 */ /* 0x000fe20000000079 */
[----:B------:R-:W-:Y:S01]  /*4320*/  FMUL.FTZ R123, R185, R216 ;  /* 0x000000d8b97b7220 */ /* 0x000fe20000410000 */
[----:B------:R-:W-:Y:S02]  /*4330*/  @P0 SHF.L.U32 R120, R120, 0x10, RZ ;  /* 0x0000001078780819 */ /* 0x000fe400000006ff */
[----:B------:R-:W-:-:S02]  /*4340*/  @P0 SHF.L.U32 R121, R121, 0x10, RZ ;  /* 0x0000001079790819 */ /* 0x000fc400000006ff */
[----:B------:R-:W-:Y:S01]  /*4350*/  @P1 FSEL R216, R199, RZ, P4 ;  /* 0x000000ffc7d81208 */ /* 0x000fe20002000000 */
[----:B------:R-:W-:Y:S01]  /*4360*/  @P0 FADD.FTZ R197, R197, R120 ;  /* 0x00000078c5c50221 */ /* 0x000fe20000010000 */
[----:B------:R-:W-:Y:S01]  /*4370*/  MOV R120, R126 ;  /* 0x0000007e00787202 */ /* 0x000fe20000000f00 */
[----:B------:R-:W-:Y:S01]  /*4380*/  @P0 FADD.FTZ R123, R123, R121 ;  /* 0x000000797b7b0221 */ /* 0x000fe20000010000 */
[----:B------:R-:W-:Y:S01]  /*4390*/  @P1 LOP3.LUT P4, RZ, R171, 0xff, RZ, 0xc0, !PT ;  /* 0x000000ffabff1812 */ /* 0x000fe2000788c0ff */
[----:B------:R-:W-:Y:S01]  /*43a0*/  FMUL.FTZ R132, R197, UR16 ;  /* 0x00000010c5847c20 */ /* 0x000fe20008410000 */
[----:B------:R-:W-:Y:S01]  /*43b0*/  LOP3.LUT P5, RZ, R120, 0xff, RZ, 0xc0, !PT ;  /* 0x000000ff78ff7812 */ /* 0x000fe200078ac0ff */
[----:B------:R-:W-:Y:S01]  /*43c0*/  FMUL.FTZ R192, R123, UR16 ;  /* 0x000000107bc07c20 */ /* 0x000fe20008410000 */
[----:B------:R-:W-:Y:S02]  /*43d0*/  @P0 SHF.L.U32 R120, R100, 0x10, RZ ;  /* 0x0000001064780819 */ /* 0x000fe400000006ff */
[----:B------:R-:W-:-:S02]  /*43e0*/  @P1 MOV R121, R172 ;  /* 0x000000ac00791202 */ /* 0x000fc40000000f00 */
[----:B------:R-:W-:Y:S01]  /*43f0*/  @P1 FSEL R199, R194, RZ, P3 ;  /* 0x000000ffc2c71208 */ /* 0x000fe20001800000 */
[----:B------:R-:W-:Y:S01]  /*4400*/  @P0 FADD.FTZ R122, R122, R120 ;  /* 0x000000787a7a0221 */ /* 0x000fe20000010000 */
[----:B------:R-:W-:Y:S02]  /*4410*/  @P0 SHF.L.U32 R120, R101, 0x10, RZ ;  /* 0x0000001065780819 */ /* 0x000fe400000006ff */
[----:B------:R-:W-:Y:S02]  /*4420*/  @P1 LOP3.LUT P6, RZ, R121, 0xff, RZ, 0xc0, !PT ;  /* 0x000000ff79ff1812 */ /* 0x000fe400078cc0ff */
[----:B------:R-:W-:Y:S01]  /*4430*/  @P0 PRMT R121, R102, 0x7632, R121 ;  /* 0x0000763266790816 */ /* 0x000fe20000000079 */
[----:B------:R-:W-:Y:S01]  /*4440*/  @P0 FADD.FTZ R196, R196, R120 ;  /* 0x00000078c4c40221 */ /* 0x000fe20000010000 */
[----:B------:R-:W-:Y:S02]  /*4450*/  @P1 FSEL R120, R198, RZ, P4 ;  /* 0x000000ffc6781208 */ /* 0x000fe40002000000 */
[----:B------:R-:W-:Y:S01]  /*4460*/  @P1 LOP3.LUT P4, RZ, R171, 0xff0000, RZ, 0xc0, !PT ;  /* 0x00ff0000abff1812 */ /* 0x000fe2000788c0ff */
[----:B------:R-:W-:Y:S01]  /*4470*/  FMUL.FTZ R133, R196, UR16 ;  /* 0x00000010c4857c20 */ /* 0x000fe20008410000 */
[----:B------:R-:W-:-:S02]  /*4480*/  @P1 LOP3.LUT P3, RZ, R172, 0xff00, RZ, 0xc0, !PT ;  /* 0x0000ff00acff1812 */ /* 0x000fc4000786c0ff */
[----:B------:R-:W-:Y:S01]  /*4490*/  @P1 FSEL R198, R0, RZ, P4 ;  /* 0x000000ff00c61208 */ /* 0x000fe20002000000 */
[----:B------:R-:W-:Y:S01]  /*44a0*/  FMUL.FTZ R0, R122, UR16 ;  /* 0x000000107a007c20 */ /* 0x000fe20008410000 */
[----:B------:R-:W-:Y:S02]  /*44b0*/  LOP3.LUT P4, RZ, R126, 0xff00, RZ, 0xc0, !PT ;  /* 0x0000ff007eff7812 */ /* 0x000fe4000788c0ff */
[----:B------:R-:W-:Y:S02]  /*44c0*/  @P0 SHF.L.U32 R121, R121, 0x10, RZ ;  /* 0x0000001079790819 */ /* 0x000fe400000006ff */
[----:B------:R-:W-:Y:S02]  /*44d0*/  FSEL R193, R0, RZ, P5 ;  /* 0x000000ff00c17208 */ /* 0x000fe40002800000 */
[----:B------:R-:W-:Y:S01]  /*44e0*/  FSEL R194, R132, RZ, P4 ;  /* 0x000000ff84c27208 */ /* 0x000fe20002000000 */
[----:B------:R-:W-:Y:S01]  /*44f0*/  @P0 FADD.FTZ R212, R212, R121 ;  /* 0x00000079d4d40221 */ /* 0x000fe20000010000 */
[----:B------:R-:W-:-:S02]  /*4500*/  LOP3.LUT P5, RZ, R126, 0xff0000, RZ, 0xc0, !PT ;  /* 0x00ff00007eff7812 */ /* 0x000fc400078ac0ff */
[----:B------:R-:W-:Y:S01]  /*4510*/  @P1 FSEL R0, R0, RZ, P6 ;  /* 0x000000ff00001208 */ /* 0x000fe20003000000 */
[----:B------:R-:W-:Y:S01]  /*4520*/  FMUL.FTZ R191, R212, UR16 ;  /* 0x00000010d4bf7c20 */ /* 0x000fe20008410000 */
[----:B------:R-:W-:Y:S02]  /*4530*/  LOP3.LUT P4, RZ, R126, 0xff000000, RZ, 0xc0, !PT ;  /* 0xff0000007eff7812 */ /* 0x000fe4000788c0ff */
[----:B------:R-:W-:Y:S02]  /*4540*/  @P1 FSEL R132, R132, RZ, P3 ;  /* 0x000000ff84841208 */ /* 0x000fe40001800000 */
[C---:B------:R-:W-:Y:S02]  /*4550*/  @P1 LOP3.LUT P6, RZ, R172.reuse, 0xff0000, RZ, 0xc0, !PT ;  /* 0x00ff0000acff1812 */ /* 0x040fe400078cc0ff */
[----:B------:R-:W-:Y:S02]  /*4560*/  @P1 LOP3.LUT P3, RZ, R172, 0xff000000, RZ, 0xc0, !PT ;  /* 0xff000000acff1812 */ /* 0x000fe4000786c0ff */
[----:B------:R-:W-:-:S02]  /*4570*/  @P0 PRMT R121, R104, 0x7632, R121 ;  /* 0x0000763268790816 */ /* 0x000fc40000000079 */
[----:B------:R-:W-:Y:S02]  /*4580*/  FSEL R126, R133, RZ, P5 ;  /* 0x000000ff857e7208 */ /* 0x000fe40002800000 */
[C---:B------:R-:W-:Y:S01]  /*4590*/  FSEL R195, R192.reuse, RZ, P4 ;  /* 0x000000ffc0c37208 */ /* 0x040fe20002000000 */
[----:B------:R-:W-:Y:S01]  /*45a0*/  @P0 IMAD.U32 R121, R121, 0x10000, RZ ;  /* 0x0001000079790824 */ /* 0x000fe200078e00ff */
[----:B------:R-:W-:Y:S02]  /*45b0*/  @P1 FSEL R133, R133, RZ, P6 ;  /* 0x000000ff85851208 */ /* 0x000fe40003000000 */
[----:B------:R-:W-:Y:S01]  /*45c0*/  @P1 FSEL R192, R192, RZ, P3 ;  /* 0x000000ffc0c01208 */ /* 0x000fe20001800000 */
[----:B------:R-:W-:Y:S01]  /*45d0*/  @P0 FADD.FTZ R204, R204, R121 ;  /* 0x00000079cccc0221 */ /* 0x000fe20000010000 */
[C---:B------:R-:W-:Y:S02]  /*45e0*/  LOP3.LUT P5, RZ, R127.reuse, 0xff, RZ, 0xc0, !PT ;  /* 0x000000ff7fff7812 */ /* 0x040fe400078ac0ff */
[C---:B------:R-:W-:Y:S01]  /*45f0*/  LOP3.LUT P6, RZ, R127.reuse, 0xff00, RZ, 0xc0, !PT ;  /* 0x0000ff007fff7812 */ /* 0x040fe200078cc0ff */
[----:B------:R-:W-:Y:S01]  /*4600*/  FMUL.FTZ R136, R204, UR16 ;  /* 0x00000010cc887c20 */ /* 0x000fe20008410000 */
[----:B------:R-:W-:-:S02]  /*4610*/  LOP3.LUT P4, RZ, R127, 0xff0000, RZ, 0xc0, !PT ;  /* 0x00ff00007fff7812 */ /* 0x000fc4000788c0ff */
[----:B------:R-:W-:Y:S02]  /*4620*/  LOP3.LUT P3, RZ, R127, 0xff000000, RZ, 0xc0, !PT ;  /* 0xff0000007fff7812 */ /* 0x000fe4000786c0ff */
[----:B------:R-:W-:Y:S02]  /*4630*/  @P0 PRMT R127, R103, 0x7632, R127 ;  /* 0x00007632677f0816 */ /* 0x000fe4000000007f */
[----:B------:R-:W-:Y:S02]  /*4640*/  @P0 SHF.L.U32 R121, R102, 0x10, RZ ;  /* 0x0000001066790819 */ /* 0x000fe400000006ff */
[----:B------:R-:W-:Y:S02]  /*4650*/  @P0 SHF.L.U32 R127, R127, 0x10, RZ ;  /* 0x000000107f7f0819 */ /* 0x000fe400000006ff */
[----:B------:R-:W-:Y:S01]  /*4660*/  @P1 F2FP.BF16.F32.PACK_AB R217, RZ, R120 ;  /* 0x00000078ffd9123e */ /* 0x000fe200000010ff */
[----:B------:R-:W-:Y:S01]  /*4670*/  @P0 FADD.FTZ R210, R210, R121 ;  /* 0x00000079d2d20221 */ /* 0x000fe20000010000 */
[----:B------:R-:W-:Y:S01]  /*4680*/  MOV R120, R128 ;  /* 0x0000008000787202 */ /* 0x000fe20000000f00 */
[--C-:B------:R-:W-:Y:S01]  /*4690*/  @P0 FADD.FTZ R211, R211, R127.reuse ;  /* 0x0000007fd3d30221 */ /* 0x100fe20000010000 */
[----:B------:R-:W-:Y:S01]  /*46a0*/  @P0 PRMT R127, R105, 0x7632, R127 ;  /* 0x00007632697f0816 */ /* 0x000fe2000000007f */
[----:B------:R-:W-:Y:S01]  /*46b0*/  FMUL.FTZ R202, R210, UR16 ;  /* 0x00000010d2ca7c20 */ /* 0x000fe20008410000 */
[----:B------:R-:W-:Y:S01]  /*46c0*/  FSEL R207, R191, RZ, P6 ;  /* 0x000000ffbfcf7208 */ /* 0x000fe20003000000 */
[----:B------:R-:W-:Y:S01]  /*46d0*/  FMUL.FTZ R201, R211, UR16 ;  /* 0x00000010d3c97c20 */ /* 0x000fe20008410000 */
[----:B------:R-:W-:-:S02]  /*46e0*/  @P0 SHF.L.U32 R127, R127, 0x10, RZ ;  /* 0x000000107f7f0819 */ /* 0x000fc400000006ff */
[----:B------:R-:W-:Y:S02]  /*46f0*/  @P1 LOP3.LUT P6, RZ, R173, 0xff00, RZ, 0xc0, !PT ;  /* 0x0000ff00adff1812 */ /* 0x000fe400078cc0ff */
[----:B------:R-:W-:Y:S01]  /*4700*/  @P0 SHF.L.U32 R121, R104, 0x10, RZ ;  /* 0x0000001068790819 */ /* 0x000fe200000006ff */
[----:B------:R-:W-:Y:S01]  /*4710*/  @P0 FADD.FTZ R203, R203, R127 ;  /* 0x0000007fcbcb0221 */ /* 0x000fe20000010000 */
[C---:B------:R-:W-:Y:S02]  /*4720*/  FSEL R127, R202.reuse, RZ, P5 ;  /* 0x000000ffca7f7208 */ /* 0x040fe40002800000 */
[----:B------:R-:W-:Y:S01]  /*4730*/  @P1 LOP3.LUT P5, RZ, R173, 0xff, RZ, 0xc0, !PT ;  /* 0x000000ffadff1812 */ /* 0x000fe200078ac0ff */
[----:B------:R-:W-:Y:S01]  /*4740*/  @P0 FADD.FTZ R205, R205, R121 ;  /* 0x00000079cdcd0221 */ /* 0x000fe20000010000 */
[----:B------:R-:W-:Y:S02]  /*4750*/  @P1 FSEL R191, R191, RZ, P6 ;  /* 0x000000ffbfbf1208 */ /* 0x000fe40003000000 */
[----:B------:R-:W-:Y:S01]  /*4760*/  @P1 FSEL R202, R202, RZ, P5 ;  /* 0x000000ffcaca1208 */ /* 0x000fe20002800000 */
[----:B------:R-:W-:Y:S01]  /*4770*/  FMUL.FTZ R130, R205, UR16 ;  /* 0x00000010cd827c20 */ /* 0x000fe20008410000 */
[----:B------:R-:W-:-:S02]  /*4780*/  LOP3.LUT P5, RZ, R120, 0xff, RZ, 0xc0, !PT ;  /* 0x000000ff78ff7812 */ /* 0x000fc400078ac0ff */
[----:B------:R-:W-:Y:S02]  /*4790*/  @P1 MOV R120, R174 ;  /* 0x000000ae00781202 */ /* 0x000fe40000000f00 */
[----:B------:R-:W-:Y:S02]  /*47a0*/  @P1 F2FP.BF16.F32.PACK_AB R216, RZ, R216 ;  /* 0x000000d8ffd8123e */ /* 0x000fe400000010ff */
[----:B------:R-:W-:Y:S02]  /*47b0*/  @P1 LOP3.LUT P6, RZ, R120, 0xff, RZ, 0xc0, !PT ;  /* 0x000000ff78ff1812 */ /* 0x000fe400078cc0ff */
[----:B------:R-:W-:Y:S02]  /*47c0*/  @P0 SHF.L.U32 R120, R103, 0x10, RZ ;  /* 0x0000001067780819 */ /* 0x000fe400000006ff */
[----:B------:R-:W-:Y:S02]  /*47d0*/  @P1 F2FP.BF16.F32.PACK_AB R198, RZ, R198 ;  /* 0x000000c6ffc6123e */ /* 0x000fe400000010ff */
[----:B------:R-:W-:Y:S01]  /*47e0*/  @P1 F2FP.BF16.F32.PACK_AB R199, RZ, R199 ;  /* 0x000000c7ffc7123e */ /* 0x000fe200000010ff */
[----:B------:R-:W-:Y:S01]  /*47f0*/  @P0 FADD.FTZ R213, R213, R120 ;  /* 0x00000078d5d50221 */ /* 0x000fe20000010000 */
[----:B------:R-:W-:-:S02]  /*4800*/  @P0 SHF.L.U32 R120, R105, 0x10, RZ ;  /* 0x0000001069780819 */ /* 0x000fc400000006ff */
[----:B------:R-:W-:Y:S01]  /*4810*/  @P1 PRMT R117, R216, 0x7610, R117 ;  /* 0x00007610d8751816 */ /* 0x000fe20000000075 */
[----:B------:R-:W-:Y:S01]  /*4820*/  FMUL.FTZ R200, R213, UR16 ;  /* 0x00000010d5c87c20 */ /* 0x000fe20008410000 */
[----:B------:R-:W-:Y:S01]  /*4830*/  @P1 PRMT R118, R217, 0x7610, R118 ;  /* 0x00007610d9761816 */ /* 0x000fe20000000076 */
[----:B------:R-:W-:Y:S01]  /*4840*/  @P0 FADD.FTZ R206, R206, R120 ;  /* 0x00000078cece0221 */ /* 0x000fe20000010000 */
[----:B------:R-:W-:Y:S01]  /*4850*/  @P1 PRMT R119, R198, 0x7610, R119 ;  /* 0x00007610c6771816 */ /* 0x000fe20000000077 */
[----:B------:R-:W0:Y:S01]  /*4860*/  @P1 LDC.64 R120, c[0x0][0x300] ;  /* 0x0000c000ff781b82 */ /* 0x000e220000000a00 */
[----:B------:R-:W-:Y:S01]  /*4870*/  @P1 PRMT R117, R117, 0x5410, R214 ;  /* 0x0000541075751816 */ /* 0x000fe200000000d6 */
[----:B------:R-:W-:Y:S01]  /*4880*/  FMUL.FTZ R131, R206, UR16 ;  /* 0x00000010ce837c20 */ /* 0x000fe20008410000 */
[----:B------:R-:W-:Y:S02]  /*4890*/  @P1 PRMT R118, R118, 0x5410, R215 ;  /* 0x0000541076761816 */ /* 0x000fe400000000d7 */
[----:B------:R-:W-:-:S02]  /*48a0*/  @P1 PRMT R119, R119, 0x5410, R199 ;  /* 0x0000541077771816 */ /* 0x000fc400000000c7 */
[C---:B------:R-:W-:Y:S02]  /*48b0*/  FSEL R208, R200.reuse, RZ, P4 ;  /* 0x000000ffc8d07208 */ /* 0x040fe40002000000 */
[----:B------:R-:W-:Y:S02]  /*48c0*/  @P1 LOP3.LUT P4, RZ, R173, 0xff0000, RZ, 0xc0, !PT ;  /* 0x00ff0000adff1812 */ /* 0x000fe4000788c0ff */
[----:B------:R-:W-:Y:S02]  /*48d0*/  FSEL R209, R201, RZ, P3 ;  /* 0x000000ffc9d17208 */ /* 0x000fe40001800000 */
[----:B------:R-:W-:Y:S02]  /*48e0*/  @P1 FSEL R200, R200, RZ, P4 ;  /* 0x000000ffc8c81208 */ /* 0x000fe40002000000 */
[----:B------:R-:W-:Y:S02]  /*48f0*/  @P1 LOP3.LUT P4, RZ, R173, 0xff000000, RZ, 0xc0, !PT ;  /* 0xff000000adff1812 */ /* 0x000fe4000788c0ff */
[----:B------:R-:W-:-:S02]  /*4900*/  LOP3.LUT P3, RZ, R128, 0xff00, RZ, 0xc0, !PT ;  /* 0x0000ff0080ff7812 */ /* 0x000fc4000786c0ff */
[----:B------:R-:W-:Y:S02]  /*4910*/  @P1 FSEL R201, R201, RZ, P4 ;  /* 0x000000ffc9c91208 */ /* 0x000fe40002000000 */
[----:B------:R-:W-:Y:S02]  /*4920*/  @P1 LOP3.LUT P4, RZ, R174, 0xff00, RZ, 0xc0, !PT ;  /* 0x0000ff00aeff1812 */ /* 0x000fe4000788c0ff */
[----:B------:R-:W-:Y:S01]  /*4930*/  FSEL R137, R130, RZ, P5 ;  /* 0x000000ff82897208 */ /* 0x000fe20002800000 */
[----:B0-----:R-:W-:Y:S01]  /*4940*/  @P1 IMAD.WIDE.U32 R120, R186, 0x10, R120 ;  /* 0x00000010ba781825 */ /* 0x001fe200078e0078 */
[----:B------:R-:W-:Y:S02]  /*4950*/  FSEL R140, R136, RZ, P3 ;  /* 0x000000ff888c7208 */ /* 0x000fe40001800000 */
[C---:B------:R-:W-:Y:S02]  /*4960*/  LOP3.LUT P5, RZ, R128.reuse, 0xff0000, RZ, 0xc0, !PT ;  /* 0x00ff000080ff7812 */ /* 0x040fe400078ac0ff */
[----:B------:R0:W-:Y:S01]  /*4970*/  @P1 STG.E.128 desc[UR4][R120.64], R116 ;  /* 0x0000007478001986 */ /* 0x0001e2000c101d04 */
[----:B------:R-:W-:-:S02]  /*4980*/  LOP3.LUT P3, RZ, R128, 0xff000000, RZ, 0xc0, !PT ;  /* 0xff00000080ff7812 */ /* 0x000fc4000786c0ff */
[----:B------:R-:W-:Y:S02]  /*4990*/  @P2 F2FP.BF16.F32.PACK_AB R122, RZ, R122 ;  /* 0x0000007aff7a223e */ /* 0x000fe400000010ff */
[----:B------:R-:W-:Y:S02]  /*49a0*/  @P2 F2FP.BF16.F32.PACK_AB R196, RZ, R196 ;  /* 0x000000c4ffc4223e */ /* 0x000fe400000010ff */
[----:B------:R-:W-:Y:S02]  /*49b0*/  @P2 F2FP.BF16.F32.PACK_AB R210, RZ, R210 ;  /* 0x000000d2ffd2223e */ /* 0x000fe400000010ff */
[----:B------:R-:W-:Y:S02]  /*49c0*/  @P2 F2FP.BF16.F32.PACK_AB R213, RZ, R213 ;  /* 0x000000d5ffd5223e */ /* 0x000fe400000010ff */
[----:B------:R-:W-:Y:S01]  /*49d0*/  @P1 FSEL R128, R136, RZ, P4 ;  /* 0x000000ff88801208 */ /* 0x000fe20002000000 */
[----:B------:R-:W-:Y:S01]  /*49e0*/  FMUL.FTZ R136, R203, UR16 ;  /* 0x00000010cb887c20 */ /* 0x000fe20008410000 */
[----:B------:R-:W-:-:S02]  /*49f0*/  @P1 FSEL R130, R130, RZ, P6 ;  /* 0x000000ff82821208 */ /* 0x000fc40003000000 */
[C---:B------:R-:W-:Y:S02]  /*4a00*/  @P1 LOP3.LUT P6, RZ, R174.reuse, 0xff0000, RZ, 0xc0, !PT ;  /* 0x00ff0000aeff1812 */ /* 0x040fe400078cc0ff */
[----:B------:R-:W-:Y:S01]  /*4a10*/  @P1 LOP3.LUT P4, RZ, R174, 0xff000000, RZ, 0xc0, !PT ;  /* 0xff000000aeff1812 */ /* 0x000fe2000788c0ff */
[----:B0-----:R-:W0:Y:S01]  /*4a20*/  @P2 LDC.64 R120, c[0x0][0x308] ;  /* 0x0000c200ff782b82 */ /* 0x001e220000000a00 */
[----:B------:R-:W-:Y:S02]  /*4a30*/  @P2 F2FP.BF16.F32.PACK_AB R197, RZ, R197 ;  /* 0x000000c5ffc5223e */ /* 0x000fe400000010ff */
[----:B------:R-:W-:Y:S02]  /*4a40*/  @P2 F2FP.BF16.F32.PACK_AB R123, RZ, R123 ;  /* 0x0000007bff7b223e */ /* 0x000fe400000010ff */
[----:B------:R-:W-:Y:S02]  /*4a50*/  @P2 F2FP.BF16.F32.PACK_AB R212, RZ, R212 ;  /* 0x000000d4ffd4223e */ /* 0x000fe400000010ff */
[----:B------:R-:W-:-:S02]  /*4a60*/  @P2 F2FP.BF16.F32.PACK_AB R211, RZ, R211 ;  /* 0x000000d3ffd3223e */ /* 0x000fc400000010ff */
[----:B------:R-:W-:Y:S02]  /*4a70*/  @P2 PRMT R112, R122, 0x7610, R112 ;  /* 0x000076107a702816 */ /* 0x000fe40000000070 */
[----:B------:R-:W-:Y:S02]  /*4a80*/  @P2 PRMT R113, R196, 0x7610, R113 ;  /* 0x00007610c4712816 */ /* 0x000fe40000000071 */
[----:B------:R-:W-:Y:S01]  /*4a90*/  @P2 PRMT R114, R210, 0x7610, R114 ;  /* 0x00007610d2722816 */ /* 0x000fe20000000072 */
[----:B------:R-:W-:Y:S01]  /*4aa0*/  FMUL.FTZ R210, R185, R135 ;  /* 0x00000087b9d27220 */ /* 0x000fe20000410000 */
[----:B------:R-:W-:Y:S01]  /*4ab0*/  @P2 PRMT R115, R213, 0x7610, R115 ;  /* 0x00007610d5732816 */ /* 0x000fe20000000073 */
[----:B------:R-:W-:Y:S01]  /*4ac0*/  FMUL.FTZ R135, R185, R152 ;  /* 0x00000098b9877220 */ /* 0x000fe20000410000 */
[----:B------:R-:W-:Y:S02]  /*4ad0*/  FSEL R141, R131, RZ, P5 ;  /* 0x000000ff838d7208 */ /* 0x000fe40002800000 */
[----:B------:R-:W-:-:S02]  /*4ae0*/  FSEL R190, R136, RZ, P3 ;  /* 0x000000ff88be7208 */ /* 0x000fc40001800000 */
[----:B------:R-:W-:Y:S02]  /*4af0*/  @P1 FSEL R131, R131, RZ, P6 ;  /* 0x000000ff83831208 */ /* 0x000fe40003000000 */
[----:B------:R-:W-:Y:S01]  /*4b00*/  @P1 FSEL R136, R136, RZ, P4 ;  /* 0x000000ff88881208 */ /* 0x000fe20002000000 */
[----:B0-----:R-:W-:Y:S01]  /*4b10*/  @P2 IMAD.WIDE.U32 R120, R184, 0x10, R120 ;  /* 0x00000010b8782825 */ /* 0x001fe200078e0078 */
[----:B------:R-:W-:Y:S02]  /*4b20*/  @P2 PRMT R112, R112, 0x5410, R197 ;  /* 0x0000541070702816 */ /* 0x000fe400000000c5 */
[----:B------:R-:W-:Y:S02]  /*4b30*/  @P2 PRMT R113, R113, 0x5410, R123 ;  /* 0x0000541071712816 */ /* 0x000fe4000000007b */
[----:B------:R-:W-:Y:S02]  /*4b40*/  @P2 PRMT R114, R114, 0x5410, R212 ;  /* 0x0000541072722816 */ /* 0x000fe400000000d4 */
[----:B------:R-:W-:Y:S01]  /*4b50*/  @P2 PRMT R115, R115, 0x5410, R211 ;  /* 0x0000541073732816 */ /* 0x000fe200000000d3 */
[----:B------:R-:W-:Y:S01]  /*4b60*/  FMUL.FTZ R211, R185, R134 ;  /* 0x00000086b9d37220 */ /* 0x000fe20000410000 */
[----:B------:R-:W-:-:S02]  /*4b70*/  LOP3.LUT P5, RZ, R129, 0xff, RZ, 0xc0, !PT ;  /* 0x000000ff81ff7812 */ /* 0x000fc400078ac0ff */
[C---:B------:R-:W-:Y:S01]  /*4b80*/  LOP3.LUT P6, RZ, R129.reuse, 0xff00, RZ, 0xc0, !PT ;  /* 0x0000ff0081ff7812 */ /* 0x040fe200078cc0ff */
[----:B------:R0:W-:Y:S01]  /*4b90*/  @P2 STG.E.128 desc[UR4][R120.64], R112 ;  /* 0x0000007078002986 */ /* 0x0001e2000c101d04 */
[C---:B------:R-:W-:Y:S02]  /*4ba0*/  LOP3.LUT P3, RZ, R129.reuse, 0xff0000, RZ, 0xc0, !PT ;  /* 0x00ff000081ff7812 */ /* 0x040fe4000786c0ff */
[----:B------:R-:W-:Y:S01]  /*4bb0*/  LOP3.LUT P4, RZ, R129, 0xff000000, RZ, 0xc0, !PT ;  /* 0xff00000081ff7812 */ /* 0x000fe2000788c0ff */
[----:B------:R-:W-:Y:S01]  /*4bc0*/  FFMA.FTZ R129, R227, R155, R236 ;  /* 0x0000009be3817223 */ /* 0x000fe200000100ec */
[----:B------:R-:W-:Y:S02]  /*4bd0*/  @P0 PRMT R122, R106, 0x7632, R122 ;  /* 0x000076326a7a0816 */ /* 0x000fe4000000007a */
[----:B------:R-:W-:Y:S01]  /*4be0*/  F2FP.BF16.F32.PACK_AB R123, R209, R208 ;  /* 0x000000d0d17b723e */ /* 0x000fe200000010ff */
[----:B------:R-:W-:Y:S01]  /*4bf0*/  FADD.FTZ R129, R189, -R129 ;  /* 0x80000081bd817221 */ /* 0x000fe20000010000 */
[----:B------:R-:W-:Y:S01]  /*4c00*/  FMUL.FTZ R189, R185, R224 ;  /* 0x000000e0b9bd7220 */ /* 0x000fe20000410000 */
[----:B------:R-:W-:-:S02]  /*4c10*/  @P1 F2FP.BF16.F32.PACK_AB R0, RZ, R0 ;  /* 0x00000000ff00123e */ /* 0x000fc400000010ff */
[C---:B------:R-:W-:Y:S01]  /*4c20*/  FMUL.FTZ R134, R185.reuse, R129 ;  /* 0x00000081b9867220 */ /* 0x040fe20000410000 */
[----:B------:R-:W-:Y:S01]  /*4c30*/  FMUL.FTZ R129, R185, R229 ;  /* 0x000000e5b9817220 */ /* 0x000fe20000410000 */
[----:B------:R-:W-:Y:S02]  /*4c40*/  @P1 F2FP.BF16.F32.PACK_AB R133, RZ, R133 ;  /* 0x00000085ff85123e */ /* 0x000fe400000010ff */
[----:B------:R-:W-:Y:S02]  /*4c50*/  @P1 F2FP.BF16.F32.PACK_AB R202, RZ, R202 ;  /* 0x000000caffca123e */ /* 0x000fe400000010ff */
[----:B0-----:R-:W-:Y:S02]  /*4c60*/  @P0 SHF.L.U32 R120, R106, 0x10, RZ ;  /* 0x000000106a780819 */ /* 0x001fe400000006ff */
[----:B------:R-:W-:Y:S02]  /*4c70*/  @P0 PRMT R121, R107, 0x7632, R121 ;  /* 0x000076326b790816 */ /* 0x000fe40000000079 */
[----:B------:R-:W-:Y:S01]  /*4c80*/  @P1 F2FP.BF16.F32.PACK_AB R200, RZ, R200 ;  /* 0x000000c8ffc8123e */ /* 0x000fe200000010ff */
[----:B------:R-:W-:Y:S01]  /*4c90*/  @P0 FADD.FTZ R189, R189, R120 ;  /* 0x00000078bdbd0221 */ /* 0x000fe20000010000 */
[----:B------:R-:W-:Y:S01]  /*4ca0*/  @P0 SHF.L.U32 R120, R122, 0x10, RZ ;  /* 0x000000107a780819 */ /* 0x000fe200000006ff */
[----:B------:R-:W-:Y:S01]  /*4cb0*/  @P0 IMAD.U32 R121, R121, 0x10000, RZ ;  /* 0x0001000079790824 */ /* 0x000fe200078e00ff */
[----:B------:R-:W-:Y:S01]  /*4cc0*/  @P0 SHF.L.U32 R122, R110, 0x10, RZ ;  /* 0x000000106e7a0819 */ /* 0x000fe200000006ff */
[----:B------:R-:W-:Y:S01]  /*4cd0*/  FMUL.FTZ R138, R189, UR16 ;  /* 0x00000010bd8a7c20 */ /* 0x000fe20008410000 */
[----:B------:R-:W-:Y:S01]  /*4ce0*/  @P2 F2FP.BF16.F32.PACK_AB R205, RZ, R205 ;  /* 0x000000cdffcd223e */ /* 0x000fe200000010ff */
[--C-:B------:R-:W-:Y:S01]  /*4cf0*/  @P0 FADD.FTZ R211, R211, R120.reuse ;  /* 0x00000078d3d30221 */ /* 0x100fe20000010000 */
[----:B------:R-:W-:Y:S01]  /*4d00*/  @P0 PRMT R120, R109, 0x7632, R120 ;  /* 0x000076326d780816 */ /* 0x000fe20000000078 */
[----:B------:R-:W-:Y:S01]  /*4d10*/  @P0 FADD.FTZ R210, R210, R121 ;  /* 0x00000079d2d20221 */ /* 0x000fe20000010000 */
[----:B------:R-:W-:Y:S01]  /*4d20*/  FSEL R154, R138, RZ, P5 ;  /* 0x000000ff8a9a7208 */ /* 0x000fe20002800000 */
[----:B------:R-:W-:Y:S01]  /*4d30*/  @P0 FADD.FTZ R129, R129, R122 ;  /* 0x0000007a81810221 */ /* 0x000fe20000010000 */
[----:B------:R-:W-:Y:S01]  /*4d40*/  @P1 LOP3.LUT P5, RZ, R175, 0xff, RZ, 0xc0, !PT ;  /* 0x000000ffafff1812 */ /* 0x000fe200078ac0ff */
[----:B------:R-:W-:Y:S01]  /*4d50*/  FMUL.FTZ R197, R210, UR16 ;  /* 0x00000010d2c57c20 */ /* 0x000fe20008410000 */
[----:B------:R-:W-:Y:S01]  /*4d60*/  @P0 SHF.L.U32 R120, R120, 0x10, RZ ;  /* 0x0000001078780819 */ /* 0x000fe200000006ff */
[----:B------:R-:W-:Y:S01]  /*4d70*/  FMUL.FTZ R199, R129, UR16 ;  /* 0x0000001081c77c20 */ /* 0x000fe20008410000 */
[----:B------:R-:W-:-:S02]  /*4d80*/  MOV R121, R124 ;  /* 0x0000007c00797202 */ /* 0x000fc40000000f00 */
[----:B------:R-:W-:Y:S01]  /*4d90*/  @P1 FSEL R138, R138, RZ, P5 ;  /* 0x000000ff8a8a1208 */ /* 0x000fe20002800000 */
[----:B------:R-:W-:Y:S01]  /*4da0*/  @P0 FADD.FTZ R135, R135, R120 ;  /* 0x0000007887870221 */ /* 0x000fe20000010000 */
[----:B------:R-:W-:Y:S02]  /*4db0*/  LOP3.LUT P5, RZ, R121, 0xff, RZ, 0xc0, !PT ;  /* 0x000000ff79ff7812 */ /* 0x000fe400078ac0ff */
[----:B------:R-:W-:Y:S01]  /*4dc0*/  @P0 SHF.L.U32 R121, R108, 0x10, RZ ;  /* 0x000000106c790819 */ /* 0x000fe200000006ff */
[----:B------:R-:W-:Y:S01]  /*4dd0*/  FMUL.FTZ R198, R135, UR16 ;  /* 0x0000001087c67c20 */ /* 0x000fe20008410000 */
[----:B------:R-:W-:Y:S02]  /*4de0*/  @P0 SHF.L.U32 R120, R107, 0x10, RZ ;  /* 0x000000106b780819 */ /* 0x000fe400000006ff */
[----:B------:R-:W-:Y:S01]  /*4df0*/  F2FP.BF16.F32.PACK_AB R122, R207, R127 ;  /* 0x0000007fcf7a723e */ /* 0x000fe200000010ff */
[----:B------:R-:W-:Y:S01]  /*4e00*/  @P0 FADD.FTZ R134, R134, R121 ;  /* 0x0000007986860221 */ /* 0x000fe20000010000 */
[----:B------:R-:W-:Y:S01]  /*4e10*/  @P0 PRMT R127, R110, 0x7632, R127 ;  /* 0x000076326e7f0816 */ /* 0x000fe2000000007f */
[----:B------:R-:W-:Y:S01]  /*4e20*/  @P0 FADD.FTZ R226, R226, R120 ;  /* 0x00000078e2e20221 */ /* 0x000fe20000010000 */
[----:B------:R-:W-:Y:S01]  /*4e30*/  F2FP.BF16.F32.PACK_AB R121, R195, R126 ;  /* 0x0000007ec379723e */ /* 0x000fe200000010ff */
[----:B------:R-:W-:Y:S01]  /*4e40*/  FMUL.FTZ R195, R211, UR16 ;  /* 0x00000010d3c37c20 */ /* 0x000fe20008410000 */
        /* <DEDUP_REMOVED lines=16> */
[----:B------:R-:W-:Y:S02]  /*4f50*/  @P1 LOP3.LUT P5, RZ, R177, 0xff00, RZ, 0xc0, !PT ;  /* 0x0000ff00b1ff1812 */ /* 0x000fe400078ac0ff */
[----:B------:R-:W-:Y:S01]  /*4f60*/  @P2 F2FP.BF16.F32.PACK_AB R189, RZ, R189 ;  /* 0x000000bdffbd223e */ /* 0x000fe200000010ff */
[----:B0-----:R-:W-:Y:S01]  /*4f70*/  FFMA.FTZ R121, R143, R155, R236 ;  /* 0x0000009b8f797223 */ /* 0x001fe200000100ec */
[----:B------:R-:W-:Y:S01]  /*4f80*/  FSEL R123, R197, RZ, P4 ;  /* 0x000000ffc57b7208 */ /* 0x000fe20002000000 */
[C---:B------:R-:W-:Y:S01]  /*4f90*/  FMUL.FTZ R143, R185.reuse, R145 ;  /* 0x00000091b98f7220 */ /* 0x040fe20000410000 */
[----:B------:R-:W-:Y:S01]  /*4fa0*/  LOP3.LUT P4, RZ, R124, 0xff000000, RZ, 0xc0, !PT ;  /* 0xff0000007cff7812 */ /* 0x000fe2000788c0ff */
[----:B------:R-:W0:Y:S01]  /*4fb0*/  @P1 LDC.64 R126, c[0x0][0x300] ;  /* 0x0000c000ff7e1b82 */ /* 0x000e220000000a00 */
[----:B------:R-:W-:Y:S01]  /*4fc0*/  FSEL R120, R196, RZ, P3 ;  /* 0x000000ffc4787208 */ /* 0x000fe20001800000 */
[----:B------:R-:W-:Y:S01]  /*4fd0*/  FADD.FTZ R121, R142, -R121 ;  /* 0x800000798e797221 */ /* 0x000fe20000010000 */
[----:B------:R-:W-:Y:S01]  /*4fe0*/  FSEL R153, R198, RZ, P4 ;  /* 0x000000ffc6997208 */ /* 0x000fe20002000000 */
[----:B------:R-:W-:Y:S01]  /*4ff0*/  FMUL.FTZ R142, R185, R147 ;  /* 0x00000093b98e7220 */ /* 0x000fe20000410000 */
[----:B------:R-:W-:Y:S01]  /*5000*/  @P1 LOP3.LUT P4, RZ, R177, 0xff, RZ, 0xc0, !PT ;  /* 0x000000ffb1ff1812 */ /* 0x000fe2000788c0ff */
[----:B------:R-:W-:Y:S01]  /*5010*/  FMUL.FTZ R145, R185, R121 ;  /* 0x00000079b9917220 */ /* 0x000fe20000410000 */
[----:B------:R-:W-:-:S02]  /*5020*/  @P1 LOP3.LUT P3, RZ, R175, 0xff000000, RZ, 0xc0, !PT ;  /* 0xff000000afff1812 */ /* 0x000fc4000786c0ff */
[----:B------:R-:W-:Y:S02]  /*5030*/  @P1 FSEL R196, R196, RZ, P6 ;  /* 0x000000ffc4c41208 */ /* 0x000fe40003000000 */
[----:B------:R-:W-:Y:S02]  /*5040*/  @P1 FSEL R199, R199, RZ, P4 ;  /* 0x000000ffc7c71208 */ /* 0x000fe40002000000 */
[----:B------:R-:W-:Y:S02]  /*5050*/  @P0 SHF.L.U32 R122, R111, 0x10, RZ ;  /* 0x000000106f7a0819 */ /* 0x000fe400000006ff */
[C---:B------:R-:W-:Y:S02]  /*5060*/  LOP3.LUT P6, RZ, R124.reuse, 0xff00, RZ, 0xc0, !PT ;  /* 0x0000ff007cff7812 */ /* 0x040fe400078cc0ff */
[----:B------:R-:W-:Y:S01]  /*5070*/  LOP3.LUT P4, RZ, R124, 0xff0000, RZ, 0xc0, !PT ;  /* 0x00ff00007cff7812 */ /* 0x000fe2000788c0ff */
[----:B------:R-:W-:Y:S01]  /*5080*/  @P0 FADD.FTZ R143, R143, R122 ;  /* 0x0000007a8f8f0221 */ /* 0x000fe20000010000 */
[----:B------:R-:W-:-:S02]  /*5090*/  @P0 PRMT R124, R108, 0x7632, R124 ;  /* 0x000076326c7c0816 */ /* 0x000fc4000000007c */
[----:B------:R-:W-:Y:S01]  /*50a0*/  @P1 FSEL R197, R197, RZ, P3 ;  /* 0x000000ffc5c51208 */ /* 0x000fe20001800000 */
[----:B------:R-:W-:Y:S01]  /*50b0*/  FMUL.FTZ R147, R143, UR16 ;  /* 0x000000108f937c20 */ /* 0x000fe20008410000 */
[----:B------:R-:W-:Y:S01]  /*50c0*/  @P1 LOP3.LUT P3, RZ, R176, 0xff000000, RZ, 0xc0, !PT ;  /* 0xff000000b0ff1812 */ /* 0x000fe2000786c0ff */
[----:B0-----:R-:W-:Y:S01]  /*50d0*/  @P1 IMAD.WIDE.U32 R184, R184, 0x10, R126 ;  /* 0x00000010b8b81825 */ /* 0x001fe200078e007e */
[----:B------:R-:W-:Y:S02]  /*50e0*/  @P0 SHF.L.U32 R122, R124, 0x10, RZ ;  /* 0x000000107c7a0819 */ /* 0x000fe400000006ff */
[----:B------:R-:W-:Y:S01]  /*50f0*/  @P0 PRMT R124, R111, 0x7632, R124 ;  /* 0x000076326f7c0816 */ /* 0x000fe2000000007c */
[----:B------:R-:W-:Y:S01]  /*5100*/  IMAD.WIDE.U32 R126, R2, 0x10, R220 ;  /* 0x00000010027e7825 */ /* 0x000fe200078e00dc */
[----:B------:R-:W-:-:S03]  /*5110*/  @P1 FSEL R198, R198, RZ, P3 ;  /* 0x000000ffc6c61208 */ /* 0x000fc60001800000 */
[----:B------:R-:W-:Y:S01]  /*5120*/  @P0 FADD.FTZ R142, R142, R122 ;  /* 0x0000007a8e8e0221 */ /* 0x000fe20000010000 */
[----:B------:R-:W-:Y:S01]  /*5130*/  LOP3.LUT P3, RZ, R125, 0xff00, RZ, 0xc0, !PT ;  /* 0x0000ff007dff7812 */ /* 0x000fe2000786c0ff */
[----:B------:R-:W-:Y:S01]  /*5140*/  @P0 IMAD.U32 R122, R109, 0x10000, RZ ;  /* 0x000100006d7a0824 */ /* 0x000fe200078e00ff */
[----:B------:R-:W-:Y:S02]  /*5150*/  @P0 SHF.L.U32 R124, R124, 0x10, RZ ;  /* 0x000000107c7c0819 */ /* 0x000fe400000006ff */
[C---:B------:R-:W-:Y:S01]  /*5160*/  FSEL R193, R194.reuse, RZ, P3 ;  /* 0x000000ffc2c17208 */ /* 0x040fe20001800000 */
[----:B------:R-:W-:Y:S01]  /*5170*/  @P0 FADD.FTZ R145, R145, R122 ;  /* 0x0000007a91910221 */ /* 0x000fe20000010000 */
[----:B------:R-:W-:Y:S01]  /*5180*/  @P1 FSEL R194, R194, RZ, P5 ;  /* 0x000000ffc2c21208 */ /* 0x000fe20002800000 */
[----:B------:R-:W-:Y:S01]  /*5190*/  @P0 FADD.FTZ R148, R148, R124 ;  /* 0x0000007c94940221 */ /* 0x000fe20000010000 */
[C---:B------:R-:W-:Y:S02]  /*51a0*/  LOP3.LUT P3, RZ, R125.reuse, 0xff0000, RZ, 0xc0, !PT ;  /* 0x00ff00007dff7812 */ /* 0x040fe4000786c0ff */
[----:B------:R-:W-:-:S02]  /*51b0*/  LOP3.LUT P5, RZ, R125, 0xff000000, RZ, 0xc0, !PT ;  /* 0xff0000007dff7812 */ /* 0x000fc400078ac0ff */
[----:B------:R-:W0:Y:S01]  /*51c0*/  @P2 LDC.64 R124, c[0x0][0x308] ;  /* 0x0000c200ff7c2b82 */ /* 0x000e220000000a00 */
[----:B------:R-:W-:Y:S02]  /*51d0*/  @P2 F2FP.BF16.F32.PACK_AB R226, RZ, R226 ;  /* 0x000000e2ffe2223e */ /* 0x000fe400000010ff */
[----:B------:R-:W-:Y:S02]  /*51e0*/  FSEL R146, R147, RZ, P3 ;  /* 0x000000ff93927208 */ /* 0x000fe40001800000 */
[----:B------:R-:W-:Y:S02]  /*51f0*/  @P1 LOP3.LUT P3, RZ, R177, 0xff0000, RZ, 0xc0, !PT ;  /* 0x00ff0000b1ff1812 */ /* 0x000fe4000786c0ff */
[----:B------:R-:W-:Y:S02]  /*5200*/  @P1 F2FP.BF16.F32.PACK_AB R132, RZ, R132 ;  /* 0x00000084ff84123e */ /* 0x000fe400000010ff */
[----:B------:R-:W-:Y:S02]  /*5210*/  @P1 F2FP.BF16.F32.PACK_AB R192, RZ, R192 ;  /* 0x000000c0ffc0123e */ /* 0x000fe400000010ff */
[----:B------:R-:W-:-:S02]  /*5220*/  @P1 F2FP.BF16.F32.PACK_AB R191, RZ, R191 ;  /* 0x000000bfffbf123e */ /* 0x000fc400000010ff */
[----:B------:R-:W-:Y:S02]  /*5230*/  @P1 F2FP.BF16.F32.PACK_AB R201, RZ, R201 ;  /* 0x000000c9ffc9123e */ /* 0x000fe400000010ff */
[----:B------:R-:W-:Y:S02]  /*5240*/  @P1 PRMT R116, R0, 0x7610, R116 ;  /* 0x0000761000741816 */ /* 0x000fe40000000074 */
[----:B------:R-:W-:Y:S02]  /*5250*/  @P1 PRMT R117, R133, 0x7610, R117 ;  /* 0x0000761085751816 */ /* 0x000fe40000000075 */
[----:B------:R-:W-:Y:S02]  /*5260*/  @P1 PRMT R118, R202, 0x7610, R118 ;  /* 0x00007610ca761816 */ /* 0x000fe40000000076 */
[----:B------:R-:W-:Y:S02]  /*5270*/  @P1 PRMT R119, R200, 0x7610, R119 ;  /* 0x00007610c8771816 */ /* 0x000fe40000000077 */
[----:B------:R-:W-:Y:S01]  /*5280*/  @P1 MOV R121, R176 ;  /* 0x000000b000791202 */ /* 0x000fe20000000f00 */
[----:B0-----:R-:W-:Y:S01]  /*5290*/  @P2 IMAD.WIDE.U32 R124, R2, 0x10, R124 ;  /* 0x00000010027c2825 */ /* 0x001fe200078e007c */
[----:B------:R-:W-:-:S02]  /*52a0*/  @P2 F2FP.BF16.F32.PACK_AB R204, RZ, R204 ;  /* 0x000000ccffcc223e */ /* 0x000fc400000010ff */
[----:B------:R-:W-:Y:S02]  /*52b0*/  @P2 F2FP.BF16.F32.PACK_AB R203, RZ, R203 ;  /* 0x000000cbffcb223e */ /* 0x000fe400000010ff */
[----:B------:R-:W-:Y:S02]  /*52c0*/  @P2 F2FP.BF16.F32.PACK_AB R211, RZ, R211 ;  /* 0x000000d3ffd3223e */ /* 0x000fe400000010ff */
[----:B------:R-:W-:Y:S02]  /*52d0*/  @P2 F2FP.BF16.F32.PACK_AB R210, RZ, R210 ;  /* 0x000000d2ffd2223e */ /* 0x000fe400000010ff */
[----:B------:R-:W-:Y:S02]  /*52e0*/  @P2 PRMT R112, R205, 0x7610, R112 ;  /* 0x00007610cd702816 */ /* 0x000fe40000000070 */
[----:B------:R-:W-:Y:S02]  /*52f0*/  @P2 PRMT R113, R206, 0x7610, R113 ;  /* 0x00007610ce712816 */ /* 0x000fe40000000071 */
[----:B------:R-:W-:Y:S01]  /*5300*/  @P2 PRMT R114, R189, 0x7610, R114 ;  /* 0x00007610bd722816 */ /* 0x000fe20000000072 */
[----:B------:R-:W-:Y:S01]  /*5310*/  IMAD.WIDE.U32 R188, R188, 0x10, R220 ;  /* 0x00000010bcbc7825 */ /* 0x000fe200078e00dc */
[----:B------:R-:W-:-:S02]  /*5320*/  @P2 PRMT R115, R226, 0x7610, R115 ;  /* 0x00007610e2732816 */ /* 0x000fc40000000073 */
[----:B------:R-:W-:Y:S02]  /*5330*/  @P1 FSEL R147, R147, RZ, P3 ;  /* 0x000000ff93931208 */ /* 0x000fe40001800000 */
[----:B------:R-:W-:Y:S01]  /*5340*/  @P1 PRMT R116, R116, 0x5410, R132 ;  /* 0x0000541074741816 */ /* 0x000fe20000000084 */
[----:B------:R-:W-:Y:S01]  /*5350*/  FMUL.FTZ R132, R142, UR16 ;  /* 0x000000108e847c20 */ /* 0x000fe20008410000 */
[----:B------:R-:W-:Y:S02]  /*5360*/  @P1 PRMT R117, R117, 0x5410, R192 ;  /* 0x0000541075751816 */ /* 0x000fe400000000c0 */
[----:B------:R-:W-:Y:S02]  /*5370*/  @P1 PRMT R118, R118, 0x5410, R191 ;  /* 0x0000541076761816 */ /* 0x000fe400000000bf */
[----:B------:R-:W-:Y:S02]  /*5380*/  @P1 PRMT R119, R119, 0x5410, R201 ;  /* 0x0000541077771816 */ /* 0x000fe400000000c9 */
[----:B------:R-:W-:-:S02]  /*5390*/  @P1 LOP3.LUT P3, RZ, R121, 0xff, RZ, 0xc0, !PT ;  /* 0x000000ff79ff1812 */ /* 0x000fc4000786c0ff */
[----:B------:R-:W-:Y:S01]  /*53a0*/  F2FP.BF16.F32.PACK_AB R123, R123, R120 ;  /* 0x000000787b7b723e */ /* 0x000fe200000010ff */
[----:B------:R0:W-:Y:S01]  /*53b0*/  @P1 STG.E.128 desc[UR4][R184.64], R116 ;  /* 0x00000074b8001986 */ /* 0x0001e2000c101d04 */
        /* <DEDUP_REMOVED lines=8> */
[----:B------:R-:W-:Y:S02]  /*5440*/  @P1 F2FP.BF16.F32.PACK_AB R130, RZ, R130 ;  /* 0x00000082ff82123e */ /* 0x000fe400000010ff */
[----:B------:R-:W-:Y:S01]  /*5450*/  @P1 F2FP.BF16.F32.PACK_AB R138, RZ, R138 ;  /* 0x0000008aff8a123e */ /* 0x000fe200000010ff */
[----:B------:R2:W-:Y:S01]  /*5460*/  STG.E.128 desc[UR4][R126.64], R120 ;  /* 0x000000787e007986 */ /* 0x0005e2000c101d04 */
[----:B------:R-:W-:Y:S02]  /*5470*/  @P1 F2FP.BF16.F32.PACK_AB R196, RZ, R196 ;  /* 0x000000c4ffc4123e */ /* 0x000fe400000010ff */
[----:B------:R-:W-:-:S02]  /*5480*/  @P1 F2FP.BF16.F32.PACK_AB R136, RZ, R136 ;  /* 0x00000088ff88123e */ /* 0x000fc400000010ff */
[----:B------:R-:W-:Y:S02]  /*5490*/  @P1 F2FP.BF16.F32.PACK_AB R195, RZ, R195 ;  /* 0x000000c3ffc3123e */ /* 0x000fe400000010ff */
[----:B------:R-:W-:Y:S02]  /*54a0*/  @P1 F2FP.BF16.F32.PACK_AB R197, RZ, R197 ;  /* 0x000000c5ffc5123e */ /* 0x000fe400000010ff */
[----:B0-----:R-:W-:Y:S02]  /*54b0*/  @P1 PRMT R116, R130, 0x7610, R116 ;  /* 0x0000761082741816 */ /* 0x001fe40000000074 */
[----:B------:R-:W-:Y:S02]  /*54c0*/  @P1 PRMT R118, R138, 0x7610, R118 ;  /* 0x000076108a761816 */ /* 0x000fe40000000076 */
[----:B-1----:R-:W-:Y:S02]  /*54d0*/  @P2 F2FP.BF16.F32.PACK_AB R125, RZ, R129 ;  /* 0x00000081ff7d223e */ /* 0x002fe400000010ff */
[----:B------:R-:W-:Y:S01]  /*54e0*/  @P2 F2FP.BF16.F32.PACK_AB R124, RZ, R145 ;  /* 0x00000091ff7c223e */ /* 0x000fe200000010ff */
[----:B------:R-:W-:Y:S01]  /*54f0*/  FMUL.FTZ R145, R145, UR16 ;  /* 0x0000001091917c20 */ /* 0x000fe20008410000 */
[----:B------:R-:W-:-:S02]  /*5500*/  @P1 PRMT R119, R196, 0x7610, R119 ;  /* 0x00007610c4771816 */ /* 0x000fc40000000077 */
[----:B--2---:R-:W-:Y:S02]  /*5510*/  @P1 F2FP.BF16.F32.PACK_AB R126, RZ, R128 ;  /* 0x00000080ff7e123e */ /* 0x004fe400000010ff */
[----:B------:R-:W0:Y:S01]  /*5520*/  @P1 LDC.64 R128, c[0x0][0x300] ;  /* 0x0000c000ff801b82 */ /* 0x000e220000000a00 */
[----:B------:R-:W-:Y:S02]  /*5530*/  @P1 F2FP.BF16.F32.PACK_AB R127, RZ, R131 ;  /* 0x00000083ff7f123e */ /* 0x000fe400000010ff */
[----:B------:R-:W-:Y:S01]  /*5540*/  @P2 F2FP.BF16.F32.PACK_AB R0, RZ, R148 ;  /* 0x00000094ff00223e */ /* 0x000fe200000010ff */
[----:B------:R-:W-:Y:S01]  /*5550*/  FMUL.FTZ R148, R148, UR16 ;  /* 0x0000001094947c20 */ /* 0x000fe20008410000 */
[----:B------:R-:W-:Y:S02]  /*5560*/  @P1 PRMT R117, R127, 0x7610, R117 ;  /* 0x000076107f751816 */ /* 0x000fe40000000075 */
[----:B------:R-:W-:Y:S02]  /*5570*/  @P1 PRMT R116, R116, 0x5410, R126 ;  /* 0x0000541074741816 */ /* 0x000fe4000000007e */
[----:B------:R-:W-:Y:S01]  /*5580*/  @P1 PRMT R117, R117, 0x5410, R136 ;  /* 0x0000541075751816 */ /* 0x000fe20000000088 */
[----:B------:R-:W1:Y:S01]  /*5590*/  @P1 LDC.64 R126, c[0x0][0x300] ;  /* 0x0000c000ff7e1b82 */ /* 0x000e620000000a00 */
[----:B------:R-:W-:-:S02]  /*55a0*/  @P1 PRMT R118, R118, 0x5410, R195 ;  /* 0x0000541076761816 */ /* 0x000fc400000000c3 */
[----:B------:R-:W-:Y:S02]  /*55b0*/  @P1 PRMT R119, R119, 0x5410, R197 ;  /* 0x0000541077771816 */ /* 0x000fe400000000c5 */
[----:B------:R-:W-:Y:S02]  /*55c0*/  @P2 PRMT R113, R124, 0x7610, R113 ;  /* 0x000076107c712816 */ /* 0x000fe40000000071 */
[----:B------:R-:W-:Y:S02]  /*55d0*/  @P2 PRMT R114, R125, 0x7610, R114 ;  /* 0x000076107d722816 */ /* 0x000fe40000000072 */
[----:B------:R-:W2:Y:S01]  /*55e0*/  @P2 LDC.64 R124, c[0x0][0x308] ;  /* 0x0000c200ff7c2b82 */ /* 0x000ea20000000a00 */
[----:B------:R-:W-:Y:S02]  /*55f0*/  FSEL R123, R148, RZ, P5 ;  /* 0x000000ff947b7208 */ /* 0x000fe40002800000 */
[----:B------:R-:W-:Y:S01]  /*5600*/  @P2 F2FP.BF16.F32.PACK_AB R143, RZ, R143 ;  /* 0x0000008fff8f223e */ /* 0x000fe200000010ff */
[----:B0-----:R-:W-:Y:S01]  /*5610*/  @P1 IMAD.WIDE.U32 R128, R2, 0x10, R128 ;  /* 0x0000001002801825 */ /* 0x001fe200078e0080 */
[----:B------:R-:W-:-:S02]  /*5620*/  @P1 LOP3.LUT P5, RZ, R177, 0xff000000, RZ, 0xc0, !PT ;  /* 0xff000000b1ff1812 */ /* 0x000fc400078ac0ff */
[----:B------:R-:W-:Y:S02]  /*5630*/  @P2 PRMT R115, R143, 0x7610, R115 ;  /* 0x000076108f732816 */ /* 0x000fe40000000073 */
[----:B------:R0:W-:Y:S01]  /*5640*/  @P1 STG.E.128 desc[UR4][R128.64], R116 ;  /* 0x0000007480001986 */ /* 0x0001e2000c101d04 */
[----:B------:R-:W-:Y:S02]  /*5650*/  @P1 FSEL R131, R148, RZ, P5 ;  /* 0x000000ff94831208 */ /* 0x000fe40002800000 */
[C---:B------:R-:W-:Y:S02]  /*5660*/  @P1 LOP3.LUT P5, RZ, R176.reuse, 0xff0000, RZ, 0xc0, !PT ;  /* 0x00ff0000b0ff1812 */ /* 0x040fe400078ac0ff */
[----:B------:R-:W-:Y:S01]  /*5670*/  FSEL R121, R145, RZ, P4 ;  /* 0x000000ff91797208 */ /* 0x000fe20002000000 */
[----:B-1----:R-:W-:Y:S01]  /*5680*/  @P1 IMAD.WIDE.U32 R126, R187, 0x10, R126 ;  /* 0x00000010bb7e1825 */ /* 0x002fe200078e007e */
[----:B------:R-:W-:Y:S02]  /*5690*/  @P2 PRMT R115, R115, 0x5410, R0 ;  /* 0x0000541073732816 */ /* 0x000fe40000000000 */
[----:B------:R-:W-:-:S02]  /*56a0*/  @P1 LOP3.LUT P4, RZ, R176, 0xff00, RZ, 0xc0, !PT ;  /* 0x0000ff00b0ff1812 */ /* 0x000fc4000788c0ff */
[----:B------:R-:W-:Y:S02]  /*56b0*/  @P1 FSEL R0, R139, RZ, P3 ;  /* 0x000000ff8b001208 */ /* 0x000fe40001800000 */
[----:B------:R-:W-:Y:S01]  /*56c0*/  @P1 FSEL R145, R145, RZ, P5 ;  /* 0x000000ff91911208 */ /* 0x000fe20002800000 */
[----:B--2---:R-:W-:Y:S01]  /*56d0*/  @P2 IMAD.WIDE.U32 R124, R187, 0x10, R124 ;  /* 0x00000010bb7c2825 */ /* 0x004fe200078e007c */
[----:B------:R-:W-:Y:S02]  /*56e0*/  @P2 F2FP.BF16.F32.PACK_AB R134, RZ, R134 ;  /* 0x00000086ff86223e */ /* 0x000fe400000010ff */
[----:B------:R-:W-:Y:S01]  /*56f0*/  FSEL R120, R132, RZ, P6 ;  /* 0x000000ff84787208 */ /* 0x000fe20003000000 */
[----:B0-----:R-:W0:Y:S01]  /*5700*/  LDC.64 R128, c[0x0][0x210] ;  /* 0x00008400ff807b82 */ /* 0x001e220000000a00 */
[----:B------:R-:W-:Y:S02]  /*5710*/  @P1 F2FP.BF16.F32.PACK_AB R199, RZ, R199 ;  /* 0x000000c7ffc7123e */ /* 0x000fe400000010ff */
[----:B------:R-:W-:-:S02]  /*5720*/  @P1 F2FP.BF16.F32.PACK_AB R147, RZ, R147 ;  /* 0x00000093ff93123e */ /* 0x000fc400000010ff */
[----:B------:R-:W-:Y:S02]  /*5730*/  @P1 FSEL R132, R132, RZ, P4 ;  /* 0x000000ff84841208 */ /* 0x000fe40002000000 */
[----:B------:R-:W-:Y:S02]  /*5740*/  @P1 F2FP.BF16.F32.PACK_AB R0, RZ, R0 ;  /* 0x00000000ff00123e */ /* 0x000fe400000010ff */
[----:B------:R-:W-:Y:S02]  /*5750*/  @P1 F2FP.BF16.F32.PACK_AB R145, RZ, R145 ;  /* 0x00000091ff91123e */ /* 0x000fe400000010ff */
[----:B------:R-:W-:Y:S02]  /*5760*/  @P2 F2FP.BF16.F32.PACK_AB R135, RZ, R135 ;  /* 0x00000087ff87223e */ /* 0x000fe400000010ff */
[----:B------:R-:W-:Y:S02]  /*5770*/  @P2 F2FP.BF16.F32.PACK_AB R149, RZ, R149 ;  /* 0x00000095ff95223e */ /* 0x000fe400000010ff */
[----:B------:R-:W-:-:S02]  /*5780*/  @P2 F2FP.BF16.F32.PACK_AB R142, RZ, R142 ;  /* 0x0000008eff8e223e */ /* 0x000fc400000010ff */
        /* <DEDUP_REMOVED lines=9> */
[----:B------:R-:W-:Y:S02]  /*5820*/  @P2 PRMT R113, R113, 0x5410, R135 ;  /* 0x0000541071712816 */ /* 0x000fe40000000087 */
[----:B------:R-:W-:Y:S02]  /*5830*/  @P2 PRMT R114, R114, 0x5410, R149 ;  /* 0x0000541072722816 */ /* 0x000fe40000000095 */
[----:B------:R-:W-:-:S02]  /*5840*/  @P2 PRMT R112, R112, 0x5410, R142 ;  /* 0x0000541070702816 */ /* 0x000fc4000000008e */
[----:B------:R-:W-:Y:S02]  /*5850*/  F2FP.BF16.F32.PACK_AB R123, R123, R146 ;  /* 0x000000927b7b723e */ /* 0x000fe400000010ff */
        /* <DEDUP_REMOVED lines=14> */
.L_x_876:
[----:B------:R0:W5:Y:S01]  /*5940*/  LDL.LU R56, [R1+0xc] ;  /* 0x00000c0001387983 */ /* 0x0001620000300800 */
[----:B------:R-:W-:Y:S01]  /*5950*/  MOV R35, R5 ;  /* 0x0000000500237202 */ /* 0x000fe20000000f00 */
[----:B------:R-:W-:Y:S01]  /*5960*/  IMAD.MOV.U32 R45, RZ, RZ, R243 ;  /* 0x000000ffff2d7224 */ /* 0x000fe200078e00f3 */
[----:B------:R-:W-:Y:S01]  /*5970*/  MOV R32, R4 ;  /* 0x0000000400207202 */ /* 0x000fe20000000f00 */
[----:B------:R0:W5:Y:S01]  /*5980*/  LDL.LU R57, [R1+0x8] ;  /* 0x0000080001397983 */ /* 0x0001620000300800 */
[----:B------:R-:W-:Y:S01]  /*5990*/  MOV R5, R7 ;  /* 0x0000000700057202 */ /* 0x000fe20000000f00 */
[----:B------:R-:W-:Y:S01]  /*59a0*/  IMAD.MOV.U32 R52, RZ, RZ, R252 ;  /* 0x000000ffff347224 */ /* 0x000fe200078e00fc */
        /* <DEDUP_REMOVED lines=60> */
[----:B-1----:R0:W5:Y:S04]  /*5d70*/  LDL.LU R112, [R1+0xd4] ;  /* 0x0000d40001707983 */ /* 0x0021680000300800 */
        /* <DEDUP_REMOVED lines=13> */
[----:B------:R-:W-:Y:S01]  /*5e50*/  MOV R9, R11 ;  /* 0x0000000b00097202 */ /* 0x000fe20000000f00 */
[----:B------:R-:W-:Y:S01]  /*5e60*/  IMAD.MOV.U32 R11, RZ, RZ, R13 ;  /* 0x000000ffff0b7224 */ /* 0x000fe200078e000d */
[----:B------:R-:W-:Y:S02]  /*5e70*/  MOV R6, R10 ;  /* 0x0000000a00067202 */ /* 0x000fe40000000f00 */
[----:B------:R-:W-:Y:S02]  /*5e80*/  MOV R13, R15 ;  /* 0x0000000f000d7202 */ /* 0x000fe40000000f00 */
[----:B------:R-:W-:Y:S02]  /*5e90*/  MOV R8, R12 ;  /* 0x0000000c00087202 */ /* 0x000fe40000000f00 */
[----:B------:R-:W-:Y:S02]  /*5ea0*/  MOV R10, R14 ;  /* 0x0000000e000a7202 */ /* 0x000fe40000000f00 */
        /* <DEDUP_REMOVED lines=40> */
[----:B0-----:R-:W-:-:S07]  /*6130*/  MOV R31, R181 ;  /* 0x000000b5001f7202 */ /* 0x001fce0000000f00 */
.L_x_875:
[----:B------:R-:W-:Y:S05]  /*6140*/  BSYNC B0 ;  /* 0x0000000000007941 */ /* 0x000fea0003800000 */
.L_x_873:
        /* <DEDUP_REMOVED lines=16> */
[----:B-----5:R-:W-:Y:S04]  /*6250*/  STS.128 [R0+0x400], R60 ;  /* 0x0004003c00007388 */ /* 0x020fe80000000c00 */
        /* <DEDUP_REMOVED lines=51> */
[----:B------:R-:W-:Y:S01]  /*6590*/  LDS R51, [R2+0x3400] ;  /* 0x0034000002337984 */ /* 0x000fe20000000800 */
[----:B------:R-:W-:-:S03]  /*65a0*/  FADD.FTZ R24, R24, R73 ;  /* 0x0000004918187221 */ /* 0x000fc60000010000 */
[----:B------:R-:W-:Y:S01]  /*65b0*/  LDS R50, [R2+0x3600] ;  /* 0x0036000002327984 */ /* 0x000fe20000000800 */
        /* <DEDUP_REMOVED lines=29> */
[----:B------:R-:W0:Y:S04]  /*6790*/  LDS R73, [R2+0x200] ;  /* 0x0002000002497984 */ /* 0x000e280000000800 */
[----:B------:R-:W1:Y:S04]  /*67a0*/  LDS R32, [R2+0x400] ;  /* 0x0004000002207984 */ /* 0x000e680000000800 */
[----:B------:R-:W2:Y:S04]  /*67b0*/  LDS R12, [R2+0xa00] ;  /* 0x000a0000020c7984 */ /* 0x000ea80000000800 */
[----:B------:R-:W3:Y:S04]  /*67c0*/  LDS R13, [R2+0xc00] ;  /* 0x000c0000020d7984 */ /* 0x000ee80000000800 */
[----:B------:R-:W4:Y:S04]  /*67d0*/  LDS R14, [R2+0xe00] ;  /* 0x000e0000020e7984 */ /* 0x000f280000000800 */
[----:B------:R-:W4:Y:S04]  /*67e0*/  LDS R72, [R2] ;  /* 0x0000000002487984 */ /* 0x000f280000000800 */
        /* <DEDUP_REMOVED lines=85> */
[----:B---3--:R-:W-:Y:S01]  /*6d40*/  FADD.FTZ R13, R13, R24 ;  /* 0x000000180d0d7221 */ /* 0x008fe20000010000 */
[----:B------:R-:W-:Y:S02]  /*6d50*/  SHF.L.U32 R24, R3, 0x2, RZ ;  /* 0x0000000203187819 */ /* 0x000fe400000006ff */
[----:B------:R-:W3:Y:S01]  /*6d60*/  LDS R19, [R2+0xe00] ;  /* 0x000e000002137984 */ /* 0x000ee20000000800 */
[----:B----4-:R-:W-:-:S03]  /*6d70*/  FADD.FTZ R14, RZ, R14 ;  /* 0x0000000eff0e7221 */ /* 0x010fc60000010000 */
[----:B------:R-:W4:Y:S01]  /*6d80*/  LDS R30, [R2+0x1e00] ;  /* 0x001e0000021e7984 */ /* 0x000f220000000800 */
[----:B------:R-:W-:-:S03]  /*6d90*/  FADD.FTZ R14, R14, R45 ;  /* 0x0000002d0e0e7221 */ /* 0x000fc60000010000 */
[----:B------:R-:W4:Y:S01]  /*6da0*/  LDS R47, [R2+0x2000] ;  /* 0x00200000022f7984 */ /* 0x000f220000000800 */
[----:B------:R-:W-:-:S03]  /*6db0*/  FADD.FTZ R15, RZ, R15 ;  /* 0x0000000fff0f7221 */ /* 0x000fc60000010000 */
[----:B------:R-:W4:Y:S01]  /*6dc0*/  LDS R32, [R2+0x2200] ;  /* 0x0022000002207984 */ /* 0x000f220000000800 */
[----:B------:R-:W-:Y:S01]  /*6dd0*/  FADD.FTZ R15, R15, R26 ;  /* 0x0000001a0f0f7221 */ /* 0x000fe20000010000 */
[----:B------:R-:W-:Y:S02]  /*6de0*/  IADD3.X R26, RZ, RZ, RZ, P0, !PT ;  /* 0x000000ffff1a7210 */ /* 0x000fe400007fe4ff */
[----:B------:R-:W4:Y:S01]  /*6df0*/  LDS R51, [R2+0x2400] ;  /* 0x0024000002337984 */ /* 0x000f220000000800 */
[----:B------:R-:W-:Y:S01]  /*6e00*/  FADD.FTZ R16, RZ, R16 ;  /* 0x00000010ff107221 */ /* 0x000fe20000010000 */
[----:B------:R-:W-:Y:S02]  /*6e10*/  SHF.L.U64.HI R26, R3, 0x2, R26 ;  /* 0x00000002031a7819 */ /* 0x000fe4000001021a */
        /* <DEDUP_REMOVED lines=16> */
[----:B------:R-:W4:Y:S01]  /*6f20*/  LDS R46, [R2+0x3600] ;  /* 0x00360000022e7984 */ /* 0x000f220000000800 */
        /* <DEDUP_REMOVED lines=13> */
[----:B------:R-:W-:Y:S01]  /*7000*/  IADD3 R12, P0, R24, UR6, RZ ;  /* 0x00000006180c7c10 */ /* 0x000fe2000ff1e0ff */
[----:B---3--:R-:W-:Y:S01]  /*7010*/  FADD.FTZ R63, R14, R63 ;  /* 0x0000003f0e3f7221 */ /* 0x008fe20000010000 */
[----:B----4-:R-:W-:Y:S01]  /*7020*/  FADD.FTZ R3, R15, R46 ;  /* 0x0000002e0f037221 */ /* 0x010fe20000010000 */
[----:B------:R-:W-:Y:S01]  /*7030*/  STS.128 [R0], R40 ;  /* 0x0000002800007388 */ /* 0x000fe20000000c00 */
[----:B------:R-:W-:-:S03]  /*7040*/  FADD.FTZ R69, R16, R69 ;  /* 0x0000004510457221 */ /* 0x000fc60000010000 */
[----:B------:R-:W-:Y:S04]  /*7050*/  STS.128 [R0+0x10], R52 ;  /* 0x0000103400007388 */ /* 0x000fe80000000c00 */
[----:B------:R-:W-:Y:S01]  /*7060*/  STS.128 [R0+0x400], R64 ;  /* 0x0004004000007388 */ /* 0x000fe20000000c00 */
[----:B------:R-:W-:Y:S01]  /*7070*/  FADD.FTZ R71, R18, R71 ;  /* 0x0000004712477221 */ /* 0x000fe20000010000 */
[----:B------:R-:W-:Y:S02]  /*7080*/  IADD3 R18, P1, R24, UR8, RZ ;  /* 0x0000000818127c10 */ /* 0x000fe4000ff3e0ff */
[----:B------:R-:W-:Y:S01]  /*7090*/  STS.128 [R0+0x410], R76 ;  /* 0x0004104c00007388 */ /* 0x000fe20000000c00 */
[----:B------:R-:W-:Y:S01]  /*70a0*/  FADD.FTZ R29, R19, R50 ;  /* 0x00000032131d7221 */ /* 0x000fe20000010000 */
[----:B------:R-:W-:-:S02]  /*70b0*/  IADD3.X R19, R26, UR9, RZ, P1, !PT ;  /* 0x000000091a137c10 */ /* 0x000fc40008ffe4ff */
[----:B------:R-:W-:Y:S04]  /*70c0*/  STS.128 [R0+0x800], R92 ;  /* 0x0008005c00007388 */ /* 0x000fe80000000c00 */
[----:B------:R-:W-:Y:S04]  /*70d0*/  STS.128 [R0+0x810], R108 ;  /* 0x0008106c00007388 */ /* 0x000fe80000000c00 */
[----:B------:R-:W-:Y:S04]  /*70e0*/  STS.128 [R0+0xc00], R120 ;  /* 0x000c007800007388 */ /* 0x000fe80000000c00 */
[----:B------:R0:W-:Y:S01]  /*70f0*/  STS.128 [R0+0xc10], R20 ;  /* 0x000c101400007388 */ /* 0x0001e20000000c00 */
[----:B------:R-:W-:Y:S01]  /*7100*/  BAR.SYNC.DEFER_BLOCKING 0x0 ;  /* 0x0000000000007b1d */ /* 0x000fe20000010000 */
[----:B0-----:R-:W-:Y:S01]  /*7110*/  FADD.FTZ R21, R13, R44 ;  /* 0x0000002c0d157221 */ /* 0x001fe20000010000 */
[----:B------:R-:W-:-:S04]  /*7120*/  IADD3.X R13, R26, UR7, RZ, P0, !PT ;  /* 0x000000071a0d7c10 */ /* 0x000fc800087fe4ff */
[----:B------:R-:W-:Y:S01]  /*7130*/  ULDC.64 UR6, c[0x0][0x2d0] ;  /* 0x0000b40000067ab9 */ /* 0x000fe20000000a00 */
[----:B------:R-:W-:Y:S01]  /*7140*/  FADD.FTZ R23, R17, R48 ;  /* 0x0000003011177221 */ /* 0x000fe20000010000 */
[----:B------:R-:W-:-:S04]  /*7150*/  IADD3 R14, P0, R24, UR6, RZ ;  /* 0x00000006180e7c10 */ /* 0x000fc8000ff1e0ff */
[----:B------:R-:W-:Y:S01]  /*7160*/  IADD3.X R15, R26, UR7, RZ, P0, !PT ;  /* 0x000000071a0f7c10 */ /* 0x000fe200087fe4ff */
[----:B------:R-:W-:Y:S02]  /*7170*/  ULDC.64 UR6, c[0x0][0x2e8] ;  /* 0x0000ba0000067ab9 */ /* 0x000fe40000000a00 */
[----:B------:R-:W-:Y:S01]  /*7180*/  IADD3 R16, P0, R24, UR6, RZ ;  /* 0x0000000618107c10 */ /* 0x000fe2000ff1e0ff */
[----:B------:R-:W0:Y:S03]  /*7190*/  LDS R56, [R2] ;  /* 0x0000000002387984 */ /* 0x000e260000000800 */
[----:B------:R-:W-:Y:S01]  /*71a0*/  IADD3.X R17, R26, UR7, RZ, P0, !PT ;  /* 0x000000071a117c10 */ /* 0x000fe200087fe4ff */
        /* <DEDUP_REMOVED lines=8> */
[----:B------:R-:W4:Y:S01]  /*7230*/  LDS R47, [R2+0x2400] ;  /* 0x00240000022f7984 */ /* 0x000f220000000800 */
[----:B0-----:R-:W-:-:S03]  /*7240*/  FADD.FTZ R56, RZ, R56 ;  /* 0x00000038ff387221 */ /* 0x001fc60000010000 */
[----:B------:R-:W-:Y:S01]  /*7250*/  STG.E desc[UR4][R12.64], R35 ;  /* 0x000000230c007986 */ /* 0x000fe2000c101904 */
[----:B-1----:R-:W-:-:S03]  /*7260*/  FADD.FTZ R41, R56, R41 ;  /* 0x0000002938297221 */ /* 0x002fc60000010000 */
[----:B------:R-:W0:Y:S01]  /*7270*/  LDS R57, [R2+0x3200] ;  /* 0x0032000002397984 */ /* 0x000e220000000800 */
        /* <DEDUP_REMOVED lines=13> */
[----:B------:R-:W4:Y:S01]  /*7350*/  LDS R26, [R2+0xa00] ;  /* 0x000a0000021a7984 */ /* 0x000f220000000800 */
[----:B------:R-:W-:-:S03]  /*7360*/  FADD.FTZ R20, R20, R47 ;  /* 0x0000002f14147221 */ /* 0x000fc60000010000 */
[----:B------:R-:W4:Y:S04]  /*7370*/  LDS R65, [R2+0x3600] ;  /* 0x0036000002417984 */ /* 0x000f280000000800 */
[----:B------:R-:W4:Y:S04]  /*7380*/  LDS R53, [R2+0x2800] ;  /* 0x0028000002357984 */ /* 0x000f280000000800 */
[----:B------:R-:W4:Y:S01]  /*7390*/  LDS R43, [R2+0x1a00] ;  /* 0x001a0000022b7984 */ /* 0x000f220000000800 */
[----:B0-----:R-:W-:-:S03]  /*73a0*/  FADD.FTZ R57, R30, R57 ;  /* 0x000000391e397221 */ /* 0x001fc60000010000 */
[----:B------:R-:W0:Y:S04]  /*73b0*/  LDS R0, [R2+0xc00] ;  /* 0x000c000002007984 */ /* 0x000e280000000800 */
[----:B------:R-:W-:Y:S01]  /*73c0*/  STG.E desc[UR4][R14.64], R49 ;  /* 0x000000310e007986 */ /* 0x000fe2000c101904 */
[----:B-1----:R-:W-:-:S03]  /*73d0*/  FADD.FTZ R24, RZ, R24 ;  /* 0x00000018ff187221 */ /* 0x002fc60000010000 */
[----:B------:R-:W1:Y:S01]  /*73e0*/  LDS R67, [R2+0x3800] ;  /* 0x0038000002437984 */ /* 0x000e620000000800 */
[----:B--2---:R-:W-:-:S03]  /*73f0*/  FADD.FTZ R22, RZ, R22 ;  /* 0x00000016ff167221 */ /* 0x004fc60000010000 */
[----:B------:R-:W2:Y:S01]  /*7400*/  LDS R49, [R2+0x2a00] ;  /* 0x002a000002317984 */ /* 0x000ea20000000800 */
[----:B------:R-:W-:Y:S01]  /*7410*/  FADD.FTZ R22, R22, R35 ;  /* 0x0000002316167221 */ /* 0x000fe20000010000 */
[----:B---3--:R-:W-:Y:S02]  /*7420*/  FADD.FTZ R59, R20, R59 ;  /* 0x0000003b143b7221 */ /* 0x008fe40000010000 */
[----:B------:R-:W3:Y:S01]  /*7430*/  LDS R31, [R2+0x1c00] ;  /* 0x001c0000021f7984 */ /* 0x000ee20000000800 */
[----:B----4-:R-:W-:-:S03]  /*7440*/  FADD.FTZ R22, R22, R51 ;  /* 0x0000003316167221 */ /* 0x010fc60000010000 */
[----:B------:R-:W4:Y:S01]  /*7450*/  LDS R28, [R2+0xe00] ;  /* 0x000e0000021c7984 */ /* 0x000f220000000800 */
[----:B------:R-:W-:-:S03]  /*7460*/  FADD.FTZ R24, R24, R41 ;  /* 0x0000002918187221 */ /* 0x000fc60000010000 */
[----:B------:R-:W-:Y:S01]  /*7470*/  STG.E desc[UR4][R16.64], R45 ;  /* 0x0000002d10007986 */ /* 0x000fe2000c101904 */
[----:B------:R-:W-:-:S03]  /*7480*/  FADD.FTZ R26, RZ, R26 ;  /* 0x0000001aff1a7221 */ /* 0x000fc60000010000 */
[----:B------:R-:W4:Y:S01]  /*7490*/  LDS R73, [R2+0x3a00] ;  /* 0x003a000002497984 */ /* 0x000f220000000800 */
[----:B------:R-:W-:-:S03]  /*74a0*/  FADD.FTZ R65, R22, R65 ;  /* 0x0000004116417221 */ /* 0x000fc60000010000 */
[----:B------:R-:W4:Y:S01]  /*74b0*/  LDS R55, [R2+0x2c00] ;  /* 0x002c000002377984 */ /* 0x000f220000000800 */
[----:B------:R-:W-:-:S03]  /*74c0*/  FADD.FTZ R24, R24, R53 ;  /* 0x0000003518187221 */ /* 0x000fc60000010000 */
[----:B------:R-:W4:Y:S01]  /*74d0*/  LDS R45, [R2+0x1e00] ;  /* 0x001e0000022d7984 */ /* 0x000f220000000800 */
[----:B------:R-:W-:-:S03]  /*74e0*/  FADD.FTZ R26, R26, R43 ;  /* 0x0000002b1a1a7221 */ /* 0x000fc60000010000 */
[----:B------:R-:W-:Y:S01]  /*74f0*/  STG.E desc[UR4][R18.64], R61 ;  /* 0x0000003d12007986 */ /* 0x000fe2000c101904 */
[----:B0-----:R-:W-:-:S03]  /*7500*/  FADD.FTZ R0, RZ, R0 ;  /* 0x00000000ff007221 */ /* 0x001fc60000010000 */
[----:B------:R-:W0:Y:S04]  /*7510*/  LDS R61, [R2+0x3c00] ;  /* 0x003c0000023d7984 */ /* 0x000e280000000800 */
[----:B------:R-:W0:Y:S01]  /*7520*/  LDS R39, [R2+0x2e00] ;  /* 0x002e000002277984 */ /* 0x000e220000000800 */
[----:B-1----:R-:W-:-:S03]  /*7530*/  FADD.FTZ R67, R24, R67 ;  /* 0x0000004318437221 */ /* 0x002fc60000010000 */
[----:B------:R-:W1:Y:S01]  /*7540*/  LDS R47, [R2+0x3e00] ;  /* 0x003e0000022f7984 */ /* 0x000e620000000800 */
[----:B--2---:R-:W-:-:S03]  /*7550*/  FADD.FTZ R26, R26, R49 ;  /* 0x000000311a1a7221 */ /* 0x004fc60000010000 */
[----:B------:R-:W-:Y:S01]  /*7560*/  STG.E desc[UR4][R12.64+0x200], R89 ;  /* 0x000200590c007986 */ /* 0x000fe2000c101904 */
[----:B---3--:R-:W-:-:S03]  /*7570*/  FADD.FTZ R0, R0, R31 ;  /* 0x0000001f00007221 */ /* 0x008fc60000010000 */
[----:B------:R-:W-:Y:S01]  /*7580*/  STG.E desc[UR4][R14.64+0x200], R10 ;  /* 0x0002000a0e007986 */ /* 0x000fe2000c101904 */
[----:B----4-:R-:W-:-:S03]  /*7590*/  FADD.FTZ R28, RZ, R28 ;  /* 0x0000001cff1c7221 */ /* 0x010fc60000010000 */
[----:B------:R-:W-:Y:S04]  /*75a0*/  STG.E desc[UR4][R16.64+0x200], R57 ;  /* 0x0002003910007986 */ /* 0x000fe8000c101904 */
[----:B------:R-:W-:Y:S01]  /*75b0*/  STG.E desc[UR4][R18.64+0x200], R21 ;  /* 0x0002001512007986 */ /* 0x000fe2000c101904 */
[----:B------:R-:W-:-:S03]  /*75c0*/  FADD.FTZ R73, R26, R73 ;  /* 0x000000491a497221 */ /* 0x000fc60000010000 */
[----:B------:R-:W-:Y:S01]  /*75d0*/  STG.E desc[UR4][R12.64+0x400], R25 ;  /* 0x000400190c007986 */ /* 0x000fe2000c101904 */
[----:B------:R-:W-:-:S03]  /*75e0*/  FADD.FTZ R0, R0, R55 ;  /* 0x0000003700007221 */ /* 0x000fc60000010000 */
[----:B------:R-:W-:Y:S01]  /*75f0*/  STG.E desc[UR4][R14.64+0x400], R5 ;  /* 0x000400050e007986 */ /* 0x000fe2000c101904 */
[----:B------:R-:W-:-:S03]  /*7600*/  FADD.FTZ R28, R28, R45 ;  /* 0x0000002d1c1c7221 */ /* 0x000fc60000010000 */
[----:B------:R-:W-:Y:S04]  /*7610*/  STG.E desc[UR4][R16.64+0x400], R59 ;  /* 0x0004003b10007986 */ /* 0x000fe8000c101904 */
[----:B------:R-:W-:Y:S01]  /*7620*/  STG.E desc[UR4][R18.64+0x400], R63 ;  /* 0x0004003f12007986 */ /* 0x000fe2000c101904 */
[----:B0-----:R-:W-:-:S03]  /*7630*/  FADD.FTZ R61, R0, R61 ;  /* 0x0000003d003d7221 */ /* 0x001fc60000010000 */
[----:B------:R-:W-:Y:S01]  /*7640*/  STG.E desc[UR4][R12.64+0x600], R33 ;  /* 0x000600210c007986 */ /* 0x000fe2000c101904 */
[----:B------:R-:W-:-:S03]  /*7650*/  FADD.FTZ R28, R28, R39 ;  /* 0x000000271c1c7221 */ /* 0x000fc60000010000 */
[----:B------:R-:W-:Y:S01]  /*7660*/  STG.E desc[UR4][R14.64+0x600], R8 ;  /* 0x000600080e007986 */ /* 0x000fe2000c101904 */
[----:B-1----:R-:W-:-:S03]  /*7670*/  FADD.FTZ R47, R28, R47 ;  /* 0x0000002f1c2f7221 */ /* 0x002fc60000010000 */
        /* <DEDUP_REMOVED lines=19> */
.L_x_877:
        /* <DEDUP_REMOVED lines=8> */
.L_x_880:
[----:B------:R-:W-:Y:S05]  /*7830*/  BSYNC B2 ;  /* 0x0000000000027941 */ /* 0x000fea0003800000 */
.L_x_879:
        /* <DEDUP_REMOVED lines=8> */
.L_x_881:
[----:B------:R-:W-:Y:S01]  /*78c0*/  HFMA2.MMA R133, -RZ, RZ, 0, 1.1920928955078125e-07 ;  /* 0x00000002ff857435 */ /* 0x000fe200000001ff */
[----:B------:R-:W-:Y:S01]  /*78d0*/  MOV R132, R122 ;  /* 0x0000007a00847202 */ /* 0x000fe20000000f00 */
[----:B------:R-:W-:-:S09]  /*78e0*/  FADD.FTZ R123, R123, R240 ;  /* 0x000000f07b7b7221 */ /* 0x000fd20000010000 */
[----:B------:R-:W-:Y:S05]  /*78f0*/  WARPSYNC.COLLECTIVE R235, `(.L_x_882) ;  /* 0x00000000eb087348 */ /* 0x000fea0003c00000 */
[----:B------:R0:W1:Y:S02]  /*7900*/  SHFL.BFLY P3, R240, R132, R133, R155 ;  /* 0x0c00008584f07389 */ /* 0x000064000006009b */
[----:B01----:R-:W-:Y:S01]  /*7910*/  ENDCOLLECTIVE ;  /* 0x000000000000791b */ /* 0x003fe20003800000 */
.L_x_882:
[----:B------:R-:W-:Y:S01]  /*7920*/  MOV R132, R123 ;  /* 0x0000007b00847202 */ /* 0x000fe20000000f00 */
[----:B------:R-:W-:-:S07]  /*7930*/  FADD.FTZ R122, R122, R240 ;  /* 0x000000f07a7a7221 */ /* 0x000fce0000010000 */
[----:B------:R-:W-:Y:S05]  /*7940*/  WARPSYNC.COLLECTIVE R235, `(.L_x_883) ;  /* 0x00000000eb087348 */ /* 0x000fea0003c00000 */
[----:B------:R0:W1:Y:S02]  /*7950*/  SHFL.BFLY P3, R240, R132, R133, R155 ;  /* 0x0c00008584f07389 */ /* 0x000064000006009b */
[----:B01----:R-:W-:Y:S01]  /*7960*/  ENDCOLLECTIVE ;  /* 0x000000000000791b */ /* 0x003fe20003800000 */
.L_x_883:
[----:B------:R-:W-:Y:S01]  /*7970*/  HFMA2.MMA R133, -RZ, RZ, 0, 2.384185791015625e-07 ;  /* 0x00000004ff857435 */ /* 0x000fe200000001ff */
[----:B------:R-:W-:Y:S02]  /*7980*/  IMAD.MOV.U32 R132, RZ, RZ, R122 ;  /* 0x000000ffff847224 */ /* 0x000fe400078e007a */
[----:B------:R-:W-:-:S08]  /*7990*/  FADD.FTZ R123, R123, R240 ;  /* 0x000000f07b7b7221 */ /* 0x000fd00000010000 */
[----:B------:R-:W-:Y:S05]  /*79a0*/  WARPSYNC.COLLECTIVE R235, `(.L_x_884) ;  /* 0x00000000eb087348 */ /* 0x000fea0003c00000 */
[----:B------:R0:W1:Y:S02]  /*79b0*/  SHFL.BFLY P3, R240, R132, R133, R155 ;  /* 0x0c00008584f07389 */ /* 0x000064000006009b */
[----:B01----:R-:W-:Y:S01]  /*79c0*/  ENDCOLLECTIVE ;  /* 0x000000000000791b */ /* 0x003fe20003800000 */
.L_x_884:
[----:B------:R-:W-:Y:S01]  /*79d0*/  MOV R132, R123 ;  /* 0x0000007b00847202 */ /* 0x000fe20000000f00 */
[----:B------:R-:W-:-:S07]  /*79e0*/  FADD.FTZ R122, R122, R240 ;  /* 0x000000f07a7a7221 */ /* 0x000fce0000010000 */
[----:B------:R-:W-:Y:S05]  /*79f0*/  WARPSYNC.COLLECTIVE R235, `(.L_x_885) ;  /* 0x00000000eb087348 */ /* 0x000fea0003c00000 */
[----:B------:R0:W1:Y:S02]  /*7a00*/  SHFL.BFLY P3, R240, R132, R133, R155 ;  /* 0x0c00008584f07389 */ /* 0x000064000006009b */
[----:B01----:R-:W-:Y:S01]  /*7a10*/  ENDCOLLECTIVE ;  /* 0x000000000000791b */ /* 0x003fe20003800000 */
.L_x_885:
[----:B------:R-:W-:Y:S01]  /*7a20*/  HFMA2.MMA R133, -RZ, RZ, 0, 4.76837158203125e-07 ;  /* 0x00000008ff857435 */ /* 0x000fe200000001ff */
[----:B------:R-:W-:Y:S01]  /*7a30*/  MOV R132, R122 ;  /* 0x0000007a00847202 */ /* 0x000fe20000000f00 */
[----:B------:R-:W-:-:S09]  /*7a40*/  FADD.FTZ R123, R123, R240 ;  /* 0x000000f07b7b7221 */ /* 0x000fd20000010000 */
[----:B------:R-:W-:Y:S05]  /*7a50*/  WARPSYNC.COLLECTIVE R235, `(.L_x_886) ;  /* 0x00000000eb087348 */ /* 0x000fea0003c00000 */
[----:B------:R0:W1:Y:S02]  /*7a60*/  SHFL.BFLY P3, R240, R132, R133, R155 ;  /* 0x0c00008584f07389 */ /* 0x000064000006009b */
[----:B01----:R-:W-:Y:S01]  /*7a70*/  ENDCOLLECTIVE ;  /* 0x000000000000791b */ /* 0x003fe20003800000 */
.L_x_886:
[----:B------:R-:W-:Y:S01]  /*7a80*/  MOV R132, R123 ;  /* 0x0000007b00847202 */ /* 0x000fe20000000f00 */
[----:B------:R-:W-:-:S07]  /*7a90*/  FADD.FTZ R122, R122, R240 ;  /* 0x000000f07a7a7221 */ /* 0x000fce0000010000 */
[----:B------:R-:W-:Y:S05]  /*7aa0*/  WARPSYNC.COLLECTIVE R235, `(.L_x_887) ;  /* 0x00000000eb087348 */ /* 0x000fea0003c00000 */
[----:B------:R0:W1:Y:S02]  /*7ab0*/  SHFL.BFLY P3, R240, R132, R133, R155 ;  /* 0x0c00008584f07389 */ /* 0x000064000006009b */
[----:B01----:R-:W-:Y:S01]  /*7ac0*/  ENDCOLLECTIVE ;  /* 0x000000000000791b */ /* 0x003fe20003800000 */
.L_x_887:
[----:B------:R-:W-:Y:S01]  /*7ad0*/  HFMA2.MMA R133, -RZ, RZ, 0, 9.5367431640625e-07 ;  /* 0x00000010ff857435 */ /* 0x000fe200000001ff */
[----:B------:R-:W-:Y:S01]  /*7ae0*/  MOV R132, R122 ;  /* 0x0000007a00847202 */ /* 0x000fe20000000f00 */
[----:B------:R-:W-:-:S09]  /*7af0*/  FADD.FTZ R123, R123, R240 ;  /* 0x000000f07b7b7221 */ /* 0x000fd20000010000 */
[----:B------:R-:W-:Y:S05]  /*7b00*/  WARPSYNC.COLLECTIVE R235, `(.L_x_888) ;  /* 0x00000000eb087348 */ /* 0x000fea0003c00000 */
[----:B------:R0:W1:Y:S02]  /*7b10*/  SHFL.BFLY P3, R240, R132, R133, R155 ;  /* 0x0c00008584f07389 */ /* 0x000064000006009b */
[----:B01----:R-:W-:Y:S01]  /*7b20*/  ENDCOLLECTIVE ;  /* 0x000000000000791b */ /* 0x003fe20003800000 */
.L_x_888:
[----:B------:R-:W-:Y:S02]  /*7b30*/  MOV R132, R123 ;  /* 0x0000007b00847202 */ /* 0x000fe40000000f00 */
[----:B------:R-:W-:-:S07]  /*7b40*/  MOV R236, R240 ;  /* 0x000000f000ec7202 */ /* 0x000fce0000000f00 */
[----:B------:R-:W-:Y:S05]  /*7b50*/  WARPSYNC.COLLECTIVE R235, `(.L_x_889) ;  /* 0x00000000eb087348 */ /* 0x000fea0003c00000 */
[----:B------:R0:W1:Y:S02]  /*7b60*/  SHFL.BFLY P3, R240, R132, R133, R155 ;  /* 0x0c00008584f07389 */ /* 0x000064000006009b */
[----:B01----:R-:W-:Y:S01]  /*7b70*/  ENDCOLLECTIVE ;  /* 0x000000000000791b */ /* 0x003fe20003800000 */
.L_x_889:
[----:B------:R-:W-:Y:S01]  /*7b80*/  MOV R132, R240 ;  /* 0x000000f000847202 */ /* 0x000fe20000000f00 */
[----:B------:R-:W-:Y:S06]  /*7b90*/  BRA `(.L_x_890) ;  /* 0xffffffbc00087947 */ /* 0x000fec000383ffff */
.L_x_891:
        /* <DEDUP_REMOVED lines=14> */
.L_x_3747:


//--------------------- .text._ZN10layer_norm22ln_bwd_finalize_kernelINS_22Kernel_traits_finalizeILj1024Ef13__nv_bfloat16S2_S2_fjLb0ELj1024ELj4ENS_18Kernel_traits_baseILj1024EfS2_S2_S2_fjLj1024EEEEELb0ELb0EEEvNS_9BwdParamsE --------------------------
	.section	.text._ZN10layer_norm22ln_bwd_finalize_kernelINS_22Kernel_traits_finalizeILj1024Ef13__nv_bfloat16S2_S2_fjLb0ELj1024ELj4ENS_18Kernel_traits_baseILj1024EfS2_S2_S2_fjLj1024EEEEELb0ELb0EEEvNS_9BwdParamsE,"ax",@progbits
	.align	128
        .global         _ZN10layer_norm22ln_bwd_finalize_kernelINS_22Kernel_traits_finalizeILj1024Ef13__nv_bfloat16S2_S2_fjLb0ELj1024ELj4ENS_18Kernel_traits_baseILj1024EfS2_S2_S2_fjLj1024EEEEELb0ELb0EEEvNS_9BwdParamsE
        .type           _ZN10layer_norm22ln_bwd_finalize_kernelINS_22Kernel_traits_finalizeILj1024Ef13__nv_bfloat16S2_S2_fjLb0ELj1024ELj4ENS_18Kernel_traits_baseILj1024EfS2_S2_S2_fjLj1024EEEEELb0ELb0EEEvNS_9BwdParamsE,@function
        .size           _ZN10layer_norm22ln_bwd_finalize_kernelINS_22Kernel_traits_finalizeILj1024Ef13__nv_bfloat16S2_S2_fjLb0ELj1024ELj4ENS_18Kernel_traits_baseILj1024EfS2_S2_S2_fjLj1024EEEEELb0ELb0EEEvNS_9BwdParamsE,(.L_x_3748 - _ZN10layer_norm22ln_bwd_finalize_kernelINS_22Kernel_traits_finalizeILj1024Ef13__nv_bfloat16S2_S2_fjLb0ELj1024ELj4ENS_18Kernel_traits_baseILj1024EfS2_S2_S2_fjLj1024EEEEELb0ELb0EEEvNS_9BwdParamsE)
        .other          _ZN10layer_norm22ln_bwd_finalize_kernelINS_22Kernel_traits_finalizeILj1024Ef13__nv_bfloat16S2_S2_fjLb0ELj1024ELj4ENS_18Kernel_traits_baseILj1024EfS2_S2_S2_fjLj1024EEEEELb0ELb0EEEvNS_9BwdParamsE,@"STO_CUDA_ENTRY STV_DEFAULT"
_ZN10layer_norm22ln_bwd_finalize_kernelINS_22Kernel_traits_finalizeILj1024Ef13__nv_bfloat16S2_S2_fjLb0ELj1024ELj4ENS_18Kernel_traits_baseILj1024EfS2_S2_S2_fjLj1024EEEEELb0ELb0EEEvNS_9BwdParamsE:
.text._ZN10layer_norm22ln_bwd_finalize_kernelINS_22Kernel_traits_finalizeILj1024Ef13__nv_bfloat16S2_S2_fjLb0ELj1024ELj4ENS_18Kernel_traits_baseILj1024EfS2_S2_S2_fjLj1024EEEEELb0ELb0EEEvNS_9BwdParamsE:
        /* <DEDUP_REMOVED lines=25> */
.L_x_904:
        /* <DEDUP_REMOVED lines=30> */
.L_x_896:
        /* <DEDUP_REMOVED lines=36> */
.L_x_895:
[----:B------:R-:W-:Y:S05]  /*05b0*/  BSYNC B1 ;  /* 0x0000000000017941 */ /* 0x000fea0003800000 */
.L_x_894:
        /* <DEDUP_REMOVED lines=24> */
.L_x_898:
[----:B------:R-:W-:Y:S05]  /*0740*/  BSYNC B1 ;  /* 0x0000000000017941 */ /* 0x000fea0003800000 */
.L_x_897:
        /* <DEDUP_REMOVED lines=12> */
.L_x_899:
[----:B------:R-:W-:Y:S05]  /*0810*/  BSYNC B1 ;  /* 0x0000000000017941 */ /* 0x000fea0003800000 */
.L_x_893:
[----:B------:R-:W-:Y:S05]  /*0820*/  BSYNC B0 ;  /* 0x0000000000007941 */ /* 0x000fea0003800000 */
.L_x_892:
        /* <DEDUP_REMOVED lines=29> */
.L_x_915:
[----:B---3--:R-:W-:Y:S01]  /*0a00*/  FADD.FTZ R9, R18, R9 ;  /* 0x0000000912097221 */ /* 0x008fe20000010000 */
[----:B--2---:R-:W-:-:S04]  /*0a10*/  FADD.FTZ R11, R10, R11 ;  /* 0x0000000b0a0b7221 */ /* 0x004fc80000010000 */
[----:B------:R2:W-:Y:S04]  /*0a20*/  @!P1 STS [R6+0x2000], R9 ;  /* 0x0020000906009388 */ /* 0x0005e80000000800 */
[----:B------:R2:W-:Y:S02]  /*0a30*/  @!P1 STS [R6+0x2080], R11 ;  /* 0x0020800b06009388 */ /* 0x0005e40000000800 */
.L_x_900:
        /* <DEDUP_REMOVED lines=9> */
[----:B0-----:R-:W0:Y:S01]  /*0ad0*/  LDS.64 R10, [R9+UR4+0x2000] ;  /* 0x00200004090a7984 */ /* 0x001e220008000a00 */
[----:B------:R-:W3:Y:S03]  /*0ae0*/  LDC.64 R14, c[0x0][0x310] ;  /* 0x0000c400ff0e7b82 */ /* 0x000ee60000000a00 */
[----:B------:R-:W4:Y:S01]  /*0af0*/  LDS.64 R16, [R9+UR4+0x2080] ;  /* 0x0020800409107984 */ /* 0x000f220008000a00 */
[----:B--2---:R-:W-:-:S04]  /*0b00*/  IMAD.WIDE.U32 R12, R4, 0x8, R12 ;  /* 0x00000008040c7825 */ /* 0x004fc800078e000c */
[----:B---3--:R-:W-:Y:S01]  /*0b10*/  IMAD.WIDE.U32 R14, R4, 0x8, R14 ;  /* 0x00000008040e7825 */ /* 0x008fe200078e000e */
[----:B0-----:R2:W-:Y:S04]  /*0b20*/  STG.E.64 desc[UR6][R12.64], R10 ;  /* 0x0000000a0c007986 */ /* 0x0015e8000c101b06 */
[----:B----4-:R2:W-:Y:S02]  /*0b30*/  STG.E.64 desc[UR6][R14.64], R16 ;  /* 0x000000100e007986 */ /* 0x0105e4000c101b06 */
.L_x_903:
[----:B------:R-:W-:Y:S05]  /*0b40*/  BSYNC B0 ;  /* 0x0000000000007941 */ /* 0x000fea0003800000 */
.L_x_902:
[C---:B------:R-:W-:Y:S01]  /*0b50*/  ISETP.GT.U32.AND P1, PT, R3.reuse, -0x401, PT ;  /* 0xfffffbff0300780c */ /* 0x040fe20003f24070 */
[----:B------:R-:W-:Y:S01]  /*0b60*/  VIADD R4, R4, 0x200 ;  /* 0x0000020004047836 */ /* 0x000fe20000000000 */
[----:B------:R-:W-:-:S11]  /*0b70*/  IADD3 R3, R3, 0x400, RZ ;  /* 0x0000040003037810 */ /* 0x000fd60007ffe0ff */
[----:B------:R-:W-:Y:S05]  /*0b80*/  @P1 BRA `(.L_x_904) ;  /* 0xfffffff400801947 */ /* 0x000fea000383ffff */
[----:B------:R-:W-:Y:S05]  /*0b90*/  EXIT ;  /* 0x000000000000794d */ /* 0x000fea0003800000 */
.L_x_901:
[----:B------:R-:W-:Y:S01]  /*0ba0*/  HFMA2.MMA R21, -RZ, RZ, 0, 5.9604644775390625e-08 ;  /* 0x00000001ff157435 */ /* 0x000fe200000001ff */
[----:B0--3--:R-:W-:Y:S01]  /*0bb0*/  MOV R22, R10 ;  /* 0x0000000a00167202 */ /* 0x009fe20000000f00 */
[----:B------:R-:W-:Y:S01]  /*0bc0*/  IMAD.MOV.U32 R19, RZ, RZ, -0x1 ;  /* 0xffffffffff137424 */ /* 0x000fe200078e00ff */
[----:B------:R-:W-:-:S08]  /*0bd0*/  MOV R24, 0x1f ;  /* 0x0000001f00187802 */ /* 0x000fd00000000f00 */
[----:B-12---:R-:W-:Y:S05]  /*0be0*/  WARPSYNC.COLLECTIVE R19, `(.L_x_905) ;  /* 0x0000000013087348 */ /* 0x006fea0003c00000 */
[----:B------:R0:W3:Y:S02]  /*0bf0*/  SHFL.BFLY P2, R20, R22, R21, R24 ;  /* 0x0c00001516147389 */ /* 0x0000e40000040018 */
[----:B0123--:R-:W-:Y:S01]  /*0c00*/  ENDCOLLECTIVE ;  /* 0x000000000000791b */ /* 0x00ffe20003800000 */
.L_x_905:
[----:B------:R-:W-:Y:S01]  /*0c10*/  HFMA2.MMA R21, -RZ, RZ, 0, 1.1920928955078125e-07 ;  /* 0x00000002ff157435 */ /* 0x000fe200000001ff */
[----:B------:R-:W-:-:S05]  /*0c20*/  MOV R11, R20 ;  /* 0x00000014000b7202 */ /* 0x000fca0000000f00 */
[----:B------:R-:W-:-:S05]  /*0c30*/  FADD.FTZ R11, R10, R11 ;  /* 0x0000000b0a0b7221 */ /* 0x000fca0000010000 */
[----:B------:R-:W-:-:S07]  /*0c40*/  MOV R22, R11 ;  /* 0x0000000b00167202 */ /* 0x000fce0000000f00 */
[----:B------:R-:W-:Y:S05]  /*0c50*/  WARPSYNC.COLLECTIVE R19, `(.L_x_906) ;  /* 0x0000000013087348 */ /* 0x000fea0003c00000 */
[----:B------:R0:W1:Y:S02]  /*0c60*/  SHFL.BFLY P2, R20, R22, R21, R24 ;  /* 0x0c00001516147389 */ /* 0x0000640000040018 */
[----:B01----:R-:W-:Y:S01]  /*0c70*/  ENDCOLLECTIVE ;  /* 0x000000000000791b */ /* 0x003fe20003800000 */
.L_x_906:
[----:B------:R-:W-:Y:S01]  /*0c80*/  HFMA2.MMA R21, -RZ, RZ, 0, 2.384185791015625e-07 ;  /* 0x00000004ff157435 */ /* 0x000fe200000001ff */
[----:B------:R-:W-:-:S04]  /*0c90*/  IMAD.MOV.U32 R14, RZ, RZ, R20 ;  /* 0x000000ffff0e7224 */ /* 0x000fc800078e0014 */
[----:B------:R-:W-:-:S05]  /*0ca0*/  FADD.FTZ R14, R11, R14 ;  /* 0x0000000e0b0e7221 */ /* 0x000fca0000010000 */
[----:B------:R-:W-:-:S07]  /*0cb0*/  MOV R22, R14 ;  /* 0x0000000e00167202 */ /* 0x000fce0000000f00 */
[----:B------:R-:W-:Y:S05]  /*0cc0*/  WARPSYNC.COLLECTIVE R19, `(.L_x_907) ;  /* 0x0000000013087348 */ /* 0x000fea0003c00000 */
[----:B------:R0:W1:Y:S02]  /*0cd0*/  SHFL.BFLY P2, R20, R22, R21, R24 ;  /* 0x0c00001516147389 */ /* 0x0000640000040018 */
[----:B01----:R-:W-:Y:S01]  /*0ce0*/  ENDCOLLECTIVE ;  /* 0x000000000000791b */ /* 0x003fe20003800000 */
.L_x_907:
[----:B------:R-:W-:Y:S01]  /*0cf0*/  IMAD.MOV.U32 R21, RZ, RZ, 0x8 ;  /* 0x00000008ff157424 */ /* 0x000fe200078e00ff */
[----:B------:R-:W-:-:S05]  /*0d00*/  MOV R13, R20 ;  /* 0x00000014000d7202 */ /* 0x000fca0000000f00 */
[----:B------:R-:W-:-:S05]  /*0d10*/  FADD.FTZ R13, R14, R13 ;  /* 0x0000000d0e0d7221 */ /* 0x000fca0000010000 */
[----:B------:R-:W-:-:S07]  /*0d20*/  MOV R22, R13 ;  /* 0x0000000d00167202 */ /* 0x000fce0000000f00 */
[----:B------:R-:W-:Y:S05]  /*0d30*/  WARPSYNC.COLLECTIVE R19, `(.L_x_908) ;  /* 0x0000000013087348 */ /* 0x000fea0003c00000 */
[----:B------:R0:W1:Y:S02]  /*0d40*/  SHFL.BFLY P2, R20, R22, R21, R24 ;  /* 0x0c00001516147389 */ /* 0x0000640000040018 */
[----:B01----:R-:W-:Y:S01]  /*0d50*/  ENDCOLLECTIVE ;  /* 0x000000000000791b */ /* 0x003fe20003800000 */
.L_x_908:
[----:B------:R-:W-:Y:S01]  /*0d60*/  HFMA2.MMA R21, -RZ, RZ, 0, 9.5367431640625e-07 ;  /* 0x00000010ff157435 */ /* 0x000fe200000001ff */
[----:B------:R-:W-:-:S05]  /*0d70*/  MOV R10, R20 ;  /* 0x00000014000a7202 */ /* 0x000fca0000000f00 */
[----:B------:R-:W-:-:S05]  /*0d80*/  FADD.FTZ R10, R13, R10 ;  /* 0x0000000a0d0a7221 */ /* 0x000fca0000010000 */
[----:B------:R-:W-:-:S07]  /*0d90*/  MOV R22, R10 ;  /* 0x0000000a00167202 */ /* 0x000fce0000000f00 */
[----:B------:R-:W-:Y:S05]  /*0da0*/  WARPSYNC.COLLECTIVE R19, `(.L_x_909) ;  /* 0x0000000013087348 */ /* 0x000fea0003c00000 */
[----:B------:R0:W1:Y:S02]  /*0db0*/  SHFL.BFLY P2, R20, R22, R21, R24 ;  /* 0x0c00001516147389 */ /* 0x0000640000040018 */
[----:B01----:R-:W-:Y:S01]  /*0dc0*/  ENDCOLLECTIVE ;  /* 0x000000000000791b */ /* 0x003fe20003800000 */
.L_x_909:
[----:B------:R-:W-:Y:S01]  /*0dd0*/  HFMA2.MMA R21, -RZ, RZ, 0, 5.9604644775390625e-08 ;  /* 0x00000001ff157435 */ /* 0x000fe200000001ff */
[----:B------:R-:W-:Y:S01]  /*0de0*/  IMAD.MOV.U32 R22, RZ, RZ, R9 ;  /* 0x000000ffff167224 */ /* 0x000fe200078e0009 */
[----:B------:R-:W-:-:S09]  /*0df0*/  MOV R11, R20 ;  /* 0x00000014000b7202 */ /* 0x000fd20000000f00 */
[----:B------:R-:W-:Y:S05]  /*0e00*/  WARPSYNC.COLLECTIVE R19, `(.L_x_910) ;  /* 0x0000000013087348 */ /* 0x000fea0003c00000 */
[----:B------:R0:W1:Y:S02]  /*0e10*/  SHFL.BFLY P2, R20, R22, R21, R24 ;  /* 0x0c00001516147389 */ /* 0x0000640000040018 */
[----:B01----:R-:W-:Y:S01]  /*0e20*/  ENDCOLLECTIVE ;  /* 0x000000000000791b */ /* 0x003fe20003800000 */
.L_x_910:
[----:B------:R-:W-:Y:S01]  /*0e30*/  HFMA2.MMA R21, -RZ, RZ, 0, 1.1920928955078125e-07 ;  /* 0x00000002ff157435 */ /* 0x000fe200000001ff */
[----:B------:R-:W-:-:S05]  /*0e40*/  MOV R14, R20 ;  /* 0x00000014000e7202 */ /* 0x000fca0000000f00 */
[----:B------:R-:W-:-:S05]  /*0e50*/  FADD.FTZ R15, R9, R14 ;  /* 0x0000000e090f7221 */ /* 0x000fca0000010000 */
[----:B------:R-:W-:-:S07]  /*0e60*/  MOV R22, R15 ;  /* 0x0000000f00167202 */ /* 0x000fce0000000f00 */
[----:B------:R-:W-:Y:S05]  /*0e70*/  WARPSYNC.COLLECTIVE R19, `(.L_x_911) ;  /* 0x0000000013087348 */ /* 0x000fea0003c00000 */
[----:B------:R0:W1:Y:S02]  /*0e80*/  SHFL.BFLY P2, R20, R22, R21, R24 ;  /* 0x0c00001516147389 */ /* 0x0000640000040018 */
[----:B01----:R-:W-:Y:S01]  /*0e90*/  ENDCOLLECTIVE ;  /* 0x000000000000791b */ /* 0x003fe20003800000 */
.L_x_911:
[----:B------:R-:W-:Y:S01]  /*0ea0*/  HFMA2.MMA R21, -RZ, RZ, 0, 2.384185791015625e-07 ;  /* 0x00000004ff157435 */ /* 0x000fe200000001ff */
[----:B------:R-:W-:-:S04]  /*0eb0*/  IMAD.MOV.U32 R16, RZ, RZ, R20 ;  /* 0x000000ffff107224 */ /* 0x000fc800078e0014 */
[----:B------:R-:W-:-:S05]  /*0ec0*/  FADD.FTZ R16, R15, R16 ;  /* 0x000000100f107221 */ /* 0x000fca0000010000 */
[----:B------:R-:W-:-:S07]  /*0ed0*/  MOV R22, R16 ;  /* 0x0000001000167202 */ /* 0x000fce0000000f00 */
[----:B------:R-:W-:Y:S05]  /*0ee0*/  WARPSYNC.COLLECTIVE R19, `(.L_x_912) ;  /* 0x0000000013087348 */ /* 0x000fea0003c00000 */
[----:B------:R0:W1:Y:S02]  /*0ef0*/  SHFL.BFLY P2, R20, R22, R21, R24 ;  /* 0x0c00001516147389 */ /* 0x0000640000040018 */
[----:B01----:R-:W-:Y:S01]  /*0f00*/  ENDCOLLECTIVE ;  /* 0x000000000000791b */ /* 0x003fe20003800000 */
.L_x_912:
[----:B------:R-:W-:Y:S01]  /*0f10*/  IMAD.MOV.U32 R21, RZ, RZ, 0x8 ;  /* 0x00000008ff157424 */ /* 0x000fe200078e00ff */
[----:B------:R-:W-:-:S05]  /*0f20*/  MOV R17, R20 ;  /* 0x0000001400117202 */ /* 0x000fca0000000f00 */
[----:B------:R-:W-:-:S05]  /*0f30*/  FADD.FTZ R17, R16, R17 ;  /* 0x0000001110117221 */ /* 0x000fca0000010000 */
[----:B------:R-:W-:-:S07]  /*0f40*/  MOV R22, R17 ;  /* 0x0000001100167202 */ /* 0x000fce0000000f00 */
[----:B------:R-:W-:Y:S05]  /*0f50*/  WARPSYNC.COLLECTIVE R19, `(.L_x_913) ;  /* 0x0000000013087348 */ /* 0x000fea0003c00000 */
[----:B------:R0:W1:Y:S02]  /*0f60*/  SHFL.BFLY P2, R20, R22, R21, R24 ;  /* 0x0c00001516147389 */ /* 0x0000640000040018 */
[----:B01----:R-:W-:Y:S01]  /*0f70*/  ENDCOLLECTIVE ;  /* 0x000000000000791b */ /* 0x003fe20003800000 */
.L_x_913:
[----:B------:R-:W-:Y:S01]  /*0f80*/  HFMA2.MMA R21, -RZ, RZ, 0, 9.5367431640625e-07 ;  /* 0x00000010ff157435 */ /* 0x000fe200000001ff */
[----:B------:R-:W-:-:S05]  /*0f90*/  MOV R18, R20 ;  /* 0x0000001400127202 */ /* 0x000fca0000000f00 */
[----:B------:R-:W-:-:S05]  /*0fa0*/  FADD.FTZ R18, R17, R18 ;  /* 0x0000001211127221 */ /* 0x000fca0000010000 */
[----:B------:R-:W-:-:S07]  /*0fb0*/  MOV R22, R18 ;  /* 0x0000001200167202 */ /* 0x000fce0000000f00 */
[----:B------:R-:W-:Y:S05]  /*0fc0*/  WARPSYNC.COLLECTIVE R19, `(.L_x_914) ;  /* 0x0000000013087348 */ /* 0x000fea0003c00000 */
[----:B------:R0:W1:Y:S02]  /*0fd0*/  SHFL.BFLY P2, R20, R22, R21, R24 ;  /* 0x0c00001516147389 */ /* 0x0000640000040018 */
[----:B01----:R-:W-:Y:S01]  /*0fe0*/  ENDCOLLECTIVE ;  /* 0x000000000000791b */ /* 0x003fe20003800000 */
.L_x_914:
[----:B------:R-:W-:Y:S01]  /*0ff0*/  MOV R9, R20 ;  /* 0x0000001400097202 */ /* 0x000fe20000000f00 */
[----:B------:R-:W-:Y:S06]  /*1000*/  BRA `(.L_x_915) ;  /* 0xfffffff8007c7947 */ /* 0x000fec000383ffff */
.L_x_916:
        /* <DEDUP_REMOVED lines=15> */
.L_x_3748:


//--------------------- .text._ZN10layer_norm40ln_parallel_residual_bwd_finalize_kernelINS_22Kernel_traits_finalizeILj1024Ef13__nv_bfloat16S2_S2_fjLb0ELj1024ELj4ENS_18Kernel_traits_baseILj1024EfS2_S2_S2_fjLj1024EEEEELb0EEEvNS_9BwdParamsE --------------------------
	.section	.text._ZN10layer_norm40ln_parallel_residual_bwd_finalize_kernelINS_22Kernel_traits_finalizeILj1024Ef13__nv_bfloat16S2_S2_fjLb0ELj1024ELj4ENS_18Kernel_traits_baseILj1024EfS2_S2_S2_fjLj1024EEEEELb0EEEvNS_9BwdParamsE,"ax",@progbits
	.align	128
        .global         _ZN10layer_norm40ln_parallel_residual_bwd_finalize_kernelINS_22Kernel_traits_finalizeILj1024Ef13__nv_bfloat16S2_S2_fjLb0ELj1024ELj4ENS_18Kernel_traits_baseILj1024EfS2_S2_S2_fjLj1024EEEEELb0EEEvNS_9BwdParamsE
        .type           _ZN10layer_norm40ln_parallel_residual_bwd_finalize_kernelINS_22Kernel_traits_finalizeILj1024Ef13__nv_bfloat16S2_S2_fjLb0ELj1024ELj4ENS_18Kernel_traits_baseILj1024EfS2_S2_S2_fjLj1024EEEEELb0EEEvNS_9BwdParamsE,@function
        .size           _ZN10layer_norm40ln_parallel_residual_bwd_finalize_kernelINS_22Kernel_traits_finalizeILj1024Ef13__nv_bfloat16S2_S2_fjLb0ELj1024ELj4ENS_18Kernel_traits_baseILj1024EfS2_S2_S2_fjLj1024EEEEELb0EEEvNS_9BwdParamsE,(.L_x_3749 - _ZN10layer_norm40ln_parallel_residual_bwd_finalize_kernelINS_22Kernel_traits_finalizeILj1024Ef13__nv_bfloat16S2_S2_fjLb0ELj1024ELj4ENS_18Kernel_traits_baseILj1024EfS2_S2_S2_fjLj1024EEEEELb0EEEvNS_9BwdParamsE)
        .other          _ZN10layer_norm40ln_parallel_residual_bwd_finalize_kernelINS_22Kernel_traits_finalizeILj1024Ef13__nv_bfloat16S2_S2_fjLb0ELj1024ELj4ENS_18Kernel_traits_baseILj1024EfS2_S2_S2_fjLj1024EEEEELb0EEEvNS_9BwdParamsE,@"STO_CUDA_ENTRY STV_DEFAULT"
_ZN10layer_norm40ln_parallel_residual_bwd_finalize_kernelINS_22Kernel_traits_finalizeILj1024Ef13__nv_bfloat16S2_S2_fjLb0ELj1024ELj4ENS_18Kernel_traits_baseILj1024EfS2_S2_S2_fjLj1024EEEEELb0EEEvNS_9BwdParamsE:
.text._ZN10layer_norm40ln_parallel_residual_bwd_finalize_kernelINS_22Kernel_traits_finalizeILj1024Ef13__nv_bfloat16S2_S2_fjLb0ELj1024ELj4ENS_18Kernel_traits_baseILj1024EfS2_S2_S2_fjLj1024EEEEELb0EEEvNS_9BwdParamsE:
        /* <DEDUP_REMOVED lines=22> */
.L_x_929:
        /* <DEDUP_REMOVED lines=42> */
.L_x_921:
        /* <DEDUP_REMOVED lines=62> */
.L_x_920:
[----:B------:R-:W-:Y:S05]  /*07e0*/  BSYNC B1 ;  /* 0x0000000000017941 */ /* 0x000fea0003800000 */
.L_x_919:
[CC--:B------:R-:W-:Y:S01]  /*07f0*/  ISETP.GE.U32.AND P1, PT, R23.reuse, R8.reuse, PT ;  /* 0x000000081700720c */ /* 0x0c0fe20003f26070 */
[----:B------:R-:W-:Y:S01]  /*0800*/  BSSY B1, `(.L_x_922) ;  /* 0x0000025000017945 */ /* 0x000fe20003800000 */
[----:B------:R-:W-:-:S04]  /*0810*/  IADD3 R9, -R23, R8, RZ ;  /* 0x0000000817097210 */ /* 0x000fc80007ffe1ff */
        /* <DEDUP_REMOVED lines=35> */
.L_x_923:
[----:B------:R-:W-:Y:S05]  /*0a50*/  BSYNC B1 ;  /* 0x0000000000017941 */ /* 0x000fea0003800000 */
.L_x_922:
        /* <DEDUP_REMOVED lines=20> */
.L_x_924:
[----:B------:R-:W-:Y:S05]  /*0ba0*/  BSYNC B1 ;  /* 0x0000000000017941 */ /* 0x000fea0003800000 */
.L_x_918:
[----:B------:R-:W-:Y:S05]  /*0bb0*/  BSYNC B0 ;  /* 0x0000000000007941 */ /* 0x000fea0003800000 */
.L_x_917:
        /* <DEDUP_REMOVED lines=54> */
.L_x_950:
        /* <DEDUP_REMOVED lines=10> */
.L_x_925:
        /* <DEDUP_REMOVED lines=18> */
[C---:B-----5:R-:W-:Y:S01]  /*10e0*/  IMAD.WIDE.U32 R22, R5.reuse, 0x8, R22 ;  /* 0x0000000805167825 */ /* 0x060fe200078e0016 */
[----:B-1----:R1:W-:Y:S03]  /*10f0*/  STG.E.64 desc[UR6][R10.64], R18 ;  /* 0x000000120a007986 */ /* 0x0023e6000c101b06 */
[----:B0-----:R-:W-:Y:S01]  /*1100*/  IMAD.WIDE.U32 R20, R5, 0x8, R20 ;  /* 0x0000000805147825 */ /* 0x001fe200078e0014 */
[----:B---3--:R1:W-:Y:S04]  /*1110*/  STG.E.64 desc[UR6][R16.64], R14 ;  /* 0x0000000e10007986 */ /* 0x0083e8000c101b06 */
[----:B----4-:R1:W-:Y:S04]  /*1120*/  STG.E.64 desc[UR6][R22.64], R12 ;  /* 0x0000000c16007986 */ /* 0x0103e8000c101b06 */
[----:B------:R1:W-:Y:S02]  /*1130*/  STG.E.64 desc[UR6][R20.64], R8 ;  /* 0x0000000814007986 */ /* 0x0003e4000c101b06 */
.L_x_928:
[----:B------:R-:W-:Y:S05]  /*1140*/  BSYNC B0 ;  /* 0x0000000000007941 */ /* 0x000fea0003800000 */
.L_x_927:
[C---:B------:R-:W-:Y:S02]  /*1150*/  ISETP.GT.U32.AND P1, PT, R4.reuse, -0x401, PT ;  /* 0xfffffbff0400780c */ /* 0x040fe40003f24070 */
[----:B------:R-:W-:Y:S02]  /*1160*/  IADD3 R4, R4, 0x400, RZ ;  /* 0x0000040004047810 */ /* 0x000fe40007ffe0ff */
[----:B------:R-:W-:-:S09]  /*1170*/  IADD3 R5, R5, 0x200, RZ ;  /* 0x0000020005057810 */ /* 0x000fd20007ffe0ff */
[----:B------:R-:W-:Y:S05]  /*1180*/  @P1 BRA `(.L_x_929) ;  /* 0xffffffec00f41947 */ /* 0x000fea000383ffff */
[----:B------:R-:W-:Y:S05]  /*1190*/  EXIT ;  /* 0x000000000000794d */ /* 0x000fea0003800000 */
.L_x_926:
[----:B------:R-:W-:Y:S01]  /*11a0*/  HFMA2.MMA R14, -RZ, RZ, 0, 5.9604644775390625e-08 ;  /* 0x00000001ff0e7435 */ /* 0x000fe200000001ff */
[----:B----4-:R-:W-:Y:S02]  /*11b0*/  MOV R27, R10 ;  /* 0x0000000a001b7202 */ /* 0x010fe40000000f00 */
[----:B------:R-:W-:Y:S02]  /*11c0*/  MOV R13, 0x1f ;  /* 0x0000001f000d7802 */ /* 0x000fe40000000f00 */
[----:B------:R-:W-:-:S07]  /*11d0*/  MOV R12, 0xffffffff ;  /* 0xffffffff000c7802 */ /* 0x000fce0000000f00 */
[----:B0123--:R-:W-:Y:S05]  /*11e0*/  WARPSYNC.COLLECTIVE R12, `(.L_x_930) ;  /* 0x000000000c087348 */ /* 0x00ffea0003c00000 */
[----:B------:R4:W0:Y:S02]  /*11f0*/  SHFL.BFLY P2, R17, R27, R14, R13 ;  /* 0x0c00000e1b117389 */ /* 0x000824000004000d */
[----:B01234-:R-:W-:Y:S01]  /*1200*/  ENDCOLLECTIVE ;  /* 0x000000000000791b */ /* 0x01ffe20003800000 */
.L_x_930:
[----:B------:R-:W-:Y:S01]  /*1210*/  HFMA2.MMA R14, -RZ, RZ, 0, 1.1920928955078125e-07 ;  /* 0x00000002ff0e7435 */ /* 0x000fe200000001ff */
[----:B------:R-:W-:-:S05]  /*1220*/  FADD.FTZ R11, R10, R17 ;  /* 0x000000110a0b7221 */ /* 0x000fca0000010000 */
[----:B------:R-:W-:-:S07]  /*1230*/  MOV R27, R11 ;  /* 0x0000000b001b7202 */ /* 0x000fce0000000f00 */
[----:B------:R-:W-:Y:S05]  /*1240*/  WARPSYNC.COLLECTIVE R12, `(.L_x_931) ;  /* 0x000000000c087348 */ /* 0x000fea0003c00000 */
[----:B------:R0:W1:Y:S02]  /*1250*/  SHFL.BFLY P2, R17, R27, R14, R13 ;  /* 0x0c00000e1b117389 */ /* 0x000064000004000d */
[----:B01----:R-:W-:Y:S01]  /*1260*/  ENDCOLLECTIVE ;  /* 0x000000000000791b */ /* 0x003fe20003800000 */
.L_x_931:
[----:B------:R-:W-:Y:S01]  /*1270*/  HFMA2.MMA R14, -RZ, RZ, 0, 2.384185791015625e-07 ;  /* 0x00000004ff0e7435 */ /* 0x000fe200000001ff */
[----:B------:R-:W-:-:S05]  /*1280*/  FADD.FTZ R10, R11, R17 ;  /* 0x000000110b0a7221 */ /* 0x000fca0000010000 */
[----:B------:R-:W-:-:S07]  /*1290*/  MOV R27, R10 ;  /* 0x0000000a001b7202 */ /* 0x000fce0000000f00 */
[----:B------:R-:W-:Y:S05]  /*12a0*/  WARPSYNC.COLLECTIVE R12, `(.L_x_932) ;  /* 0x000000000c087348 */ /* 0x000fea0003c00000 */
[----:B------:R0:W1:Y:S02]  /*12b0*/  SHFL.BFLY P2, R17, R27, R14, R13 ;  /* 0x0c00000e1b117389 */ /* 0x000064000004000d */
[----:B01----:R-:W-:Y:S01]  /*12c0*/  ENDCOLLECTIVE ;  /* 0x000000000000791b */ /* 0x003fe20003800000 */
.L_x_932:
[----:B------:R-:W-:Y:S01]  /*12d0*/  HFMA2.MMA R14, -RZ, RZ, 0, 4.76837158203125e-07 ;  /* 0x00000008ff0e7435 */ /* 0x000fe200000001ff */
[----:B------:R-:W-:-:S05]  /*12e0*/  FADD.FTZ R19, R10, R17 ;  /* 0x000000110a137221 */ /* 0x000fca0000010000 */
[----:B------:R-:W-:-:S07]  /*12f0*/  MOV R27, R19 ;  /* 0x00000013001b7202 */ /* 0x000fce0000000f00 */
[----:B------:R-:W-:Y:S05]  /*1300*/  WARPSYNC.COLLECTIVE R12, `(.L_x_933) ;  /* 0x000000000c087348 */ /* 0x000fea0003c00000 */
[----:B------:R0:W1:Y:S02]  /*1310*/  SHFL.BFLY P2, R17, R27, R14, R13 ;  /* 0x0c00000e1b117389 */ /* 0x000064000004000d */
[----:B01----:R-:W-:Y:S01]  /*1320*/  ENDCOLLECTIVE ;  /* 0x000000000000791b */ /* 0x003fe20003800000 */
.L_x_933:
[----:B------:R-:W-:Y:S01]  /*1330*/  HFMA2.MMA R14, -RZ, RZ, 0, 9.5367431640625e-07 ;  /* 0x00000010ff0e7435 */ /* 0x000fe200000001ff */
[----:B------:R-:W-:-:S05]  /*1340*/  FADD.FTZ R11, R19, R17 ;  /* 0x00000011130b7221 */ /* 0x000fca0000010000 */
[----:B------:R-:W-:-:S07]  /*1350*/  MOV R27, R11 ;  /* 0x0000000b001b7202 */ /* 0x000fce0000000f00 */
[----:B------:R-:W-:Y:S05]  /*1360*/  WARPSYNC.COLLECTIVE R12, `(.L_x_934) ;  /* 0x000000000c087348 */ /* 0x000fea0003c00000 */
[----:B------:R0:W1:Y:S02]  /*1370*/  SHFL.BFLY P2, R17, R27, R14, R13 ;  /* 0x0c00000e1b117389 */ /* 0x000064000004000d */
[----:B01----:R-:W-:Y:S01]  /*1380*/  ENDCOLLECTIVE ;  /* 0x000000000000791b */ /* 0x003fe20003800000 */
.L_x_934:
[----:B------:R-:W-:Y:S01]  /*1390*/  HFMA2.MMA R14, -RZ, RZ, 0, 5.9604644775390625e-08 ;  /* 0x00000001ff0e7435 */ /* 0x000fe200000001ff */
[----:B------:R-:W-:Y:S01]  /*13a0*/  IMAD.MOV.U32 R27, RZ, RZ, R15 ;  /* 0x000000ffff1b7224 */ /* 0x000fe200078e000f */
[----:B------:R-:W-:-:S09]  /*13b0*/  MOV R10, R17 ;  /* 0x00000011000a7202 */ /* 0x000fd20000000f00 */
[----:B------:R-:W-:Y:S05]  /*13c0*/  WARPSYNC.COLLECTIVE R12, `(.L_x_935) ;  /* 0x000000000c087348 */ /* 0x000fea0003c00000 */
[----:B------:R0:W1:Y:S02]  /*13d0*/  SHFL.BFLY P2, R17, R27, R14, R13 ;  /* 0x0c00000e1b117389 */ /* 0x000064000004000d */
[----:B01----:R-:W-:Y:S01]  /*13e0*/  ENDCOLLECTIVE ;  /* 0x000000000000791b */ /* 0x003fe20003800000 */
.L_x_935:
[----:B------:R-:W-:Y:S01]  /*13f0*/  HFMA2.MMA R14, -RZ, RZ, 0, 1.1920928955078125e-07 ;  /* 0x00000002ff0e7435 */ /* 0x000fe200000001ff */
[----:B------:R-:W-:-:S05]  /*1400*/  MOV R16, R17 ;  /* 0x0000001100107202 */ /* 0x000fca0000000f00 */
[----:B------:R-:W-:-:S05]  /*1410*/  FADD.FTZ R16, R15, R16 ;  /* 0x000000100f107221 */ /* 0x000fca0000010000 */
[----:B------:R-:W-:-:S07]  /*1420*/  MOV R27, R16 ;  /* 0x00000010001b7202 */ /* 0x000fce0000000f00 */
[----:B------:R-:W-:Y:S05]  /*1430*/  WARPSYNC.COLLECTIVE R12, `(.L_x_936) ;  /* 0x000000000c087348 */ /* 0x000fea0003c00000 */
[----:B------:R0:W1:Y:S02]  /*1440*/  SHFL.BFLY P2, R17, R27, R14, R13 ;  /* 0x0c00000e1b117389 */ /* 0x000064000004000d */
[----:B01----:R-:W-:Y:S01]  /*1450*/  ENDCOLLECTIVE ;  /* 0x000000000000791b */ /* 0x003fe20003800000 */
.L_x_936:
[----:B------:R-:W-:Y:S01]  /*1460*/  HFMA2.MMA R14, -RZ, RZ, 0, 2.384185791015625e-07 ;  /* 0x00000004ff0e7435 */ /* 0x000fe200000001ff */
[----:B------:R-:W-:-:S05]  /*1470*/  MOV R19, R17 ;  /* 0x0000001100137202 */ /* 0x000fca0000000f00 */
[----:B------:R-:W-:-:S05]  /*1480*/  FADD.FTZ R15, R16, R19 ;  /* 0x00000013100f7221 */ /* 0x000fca0000010000 */
[----:B------:R-:W-:-:S07]  /*1490*/  MOV R27, R15 ;  /* 0x0000000f001b7202 */ /* 0x000fce0000000f00 */
[----:B------:R-:W-:Y:S05]  /*14a0*/  WARPSYNC.COLLECTIVE R12, `(.L_x_937) ;  /* 0x000000000c087348 */ /* 0x000fea0003c00000 */
[----:B------:R0:W1:Y:S02]  /*14b0*/  SHFL.BFLY P2, R17, R27, R14, R13 ;  /* 0x0c00000e1b117389 */ /* 0x000064000004000d */
[----:B01----:R-:W-:Y:S01]  /*14c0*/  ENDCOLLECTIVE ;  /* 0x000000000000791b */ /* 0x003fe20003800000 */
.L_x_937:
[----:B------:R-:W-:Y:S01]  /*14d0*/  HFMA2.MMA R14, -RZ, RZ, 0, 4.76837158203125e-07 ;  /* 0x00000008ff0e7435 */ /* 0x000fe200000001ff */
[----:B------:R-:W-:-:S05]  /*14e0*/  MOV R18, R17 ;  /* 0x0000001100127202 */ /* 0x000fca0000000f00 */
[----:B------:R-:W-:-:S05]  /*14f0*/  FADD.FTZ R20, R15, R18 ;  /* 0x000000120f147221 */ /* 0x000fca0000010000 */
[----:B------:R-:W-:-:S07]  /*1500*/  MOV R27, R20 ;  /* 0x00000014001b7202 */ /* 0x000fce0000000f00 */
[----:B------:R-:W-:Y:S05]  /*1510*/  WARPSYNC.COLLECTIVE R12, `(.L_x_938) ;  /* 0x000000000c087348 */ /* 0x000fea0003c00000 */
[----:B------:R0:W1:Y:S02]  /*1520*/  SHFL.BFLY P2, R17, R27, R14, R13 ;  /* 0x0c00000e1b117389 */ /* 0x000064000004000d */
[----:B01----:R-:W-:Y:S01]  /*1530*/  ENDCOLLECTIVE ;  /* 0x000000000000791b */ /* 0x003fe20003800000 */
.L_x_938:
[----:B------:R-:W-:Y:S01]  /*1540*/  HFMA2.MMA R14, -RZ, RZ, 0, 9.5367431640625e-07 ;  /* 0x00000010ff0e7435 */ /* 0x000fe200000001ff */
[----:B------:R-:W-:-:S05]  /*1550*/  MOV R21, R17 ;  /* 0x0000001100157202 */ /* 0x000fca0000000f00 */
[----:B------:R-:W-:-:S05]  /*1560*/  FADD.FTZ R16, R20, R21 ;  /* 0x0000001514107221 */ /* 0x000fca0000010000 */
[----:B------:R-:W-:-:S07]  /*1570*/  MOV R27, R16 ;  /* 0x00000010001b7202 */ /* 0x000fce0000000f00 */
[----:B------:R-:W-:Y:S05]  /*1580*/  WARPSYNC.COLLECTIVE R12, `(.L_x_939) ;  /* 0x000000000c087348 */ /* 0x000fea0003c00000 */
[----:B------:R0:W1:Y:S02]  /*1590*/  SHFL.BFLY P2, R17, R27, R14, R13 ;  /* 0x0c00000e1b117389 */ /* 0x000064000004000d */
[----:B01----:R-:W-:Y:S01]  /*15a0*/  ENDCOLLECTIVE ;  /* 0x000000000000791b */ /* 0x003fe20003800000 */
.L_x_939:
[----:B------:R-:W-:Y:S01]  /*15b0*/  HFMA2.MMA R14, -RZ, RZ, 0, 5.9604644775390625e-08 ;  /* 0x00000001ff0e7435 */ /* 0x000fe200000001ff */
[----:B------:R-:W-:Y:S02]  /*15c0*/  MOV R27, R9 ;  /* 0x00000009001b7202 */ /* 0x000fe40000000f00 */
[----:B------:R-:W-:-:S08]  /*15d0*/  MOV R15, R17 ;  /* 0x00000011000f7202 */ /* 0x000fd00000000f00 */
[----:B------:R-:W-:Y:S05]  /*15e0*/  WARPSYNC.COLLECTIVE R12, `(.L_x_940) ;  /* 0x000000000c087348 */ /* 0x000fea0003c00000 */
[----:B------:R0:W1:Y:S02]  /*15f0*/  SHFL.BFLY P2, R17, R27, R14, R13 ;  /* 0x0c00000e1b117389 */ /* 0x000064000004000d */
[----:B01----:R-:W-:Y:S01]  /*1600*/  ENDCOLLECTIVE ;  /* 0x000000000000791b */ /* 0x003fe20003800000 */
.L_x_940:
[----:B------:R-:W-:Y:S01]  /*1610*/  HFMA2.MMA R14, -RZ, RZ, 0, 1.1920928955078125e-07 ;  /* 0x00000002ff0e7435 */ /* 0x000fe200000001ff */
[----:B------:R-:W-:-:S05]  /*1620*/  MOV R18, R17 ;  /* 0x0000001100127202 */ /* 0x000fca0000000f00 */
[----:B------:R-:W-:-:S05]  /*1630*/  FADD.FTZ R20, R9, R18 ;  /* 0x0000001209147221 */ /* 0x000fca0000010000 */
[----:B------:R-:W-:-:S07]  /*1640*/  MOV R27, R20 ;  /* 0x00000014001b7202 */ /* 0x000fce0000000f00 */
[----:B------:R-:W-:Y:S05]  /*1650*/  WARPSYNC.COLLECTIVE R12, `(.L_x_941) ;  /* 0x000000000c087348 */ /* 0x000fea0003c00000 */
[----:B------:R0:W1:Y:S02]  /*1660*/  SHFL.BFLY P2, R17, R27, R14, R13 ;  /* 0x0c00000e1b117389 */ /* 0x000064000004000d */
[----:B01----:R-:W-:Y:S01]  /*1670*/  ENDCOLLECTIVE ;  /* 0x000000000000791b */ /* 0x003fe20003800000 */
.L_x_941:
[----:B------:R-:W-:Y:S01]  /*1680*/  IMAD.MOV.U32 R14, RZ, RZ, 0x4 ;  /* 0x00000004ff0e7424 */ /* 0x000fe200078e00ff */
[----:B------:R-:W-:-:S05]  /*1690*/  MOV R21, R17 ;  /* 0x0000001100157202 */ /* 0x000fca0000000f00 */
[----:B------:R-:W-:-:S05]  /*16a0*/  FADD.FTZ R9, R20, R21 ;  /* 0x0000001514097221 */ /* 0x000fca0000010000 */
[----:B------:R-:W-:-:S07]  /*16b0*/  MOV R27, R9 ;  /* 0x00000009001b7202 */ /* 0x000fce0000000f00 */
[----:B------:R-:W-:Y:S05]  /*16c0*/  WARPSYNC.COLLECTIVE R12, `(.L_x_942) ;  /* 0x000000000c087348 */ /* 0x000fea0003c00000 */
[----:B------:R0:W1:Y:S02]  /*16d0*/  SHFL.BFLY P2, R17, R27, R14, R13 ;  /* 0x0c00000e1b117389 */ /* 0x000064000004000d */
[----:B01----:R-:W-:Y:S01]  /*16e0*/  ENDCOLLECTIVE ;  /* 0x000000000000791b */ /* 0x003fe20003800000 */
.L_x_942:
[----:B------:R-:W-:Y:S01]  /*16f0*/  HFMA2.MMA R14, -RZ, RZ, 0, 4.76837158203125e-07 ;  /* 0x00000008ff0e7435 */ /* 0x000fe200000001ff */
[----:B------:R-:W-:-:S05]  /*1700*/  MOV R22, R17 ;  /* 0x0000001100167202 */ /* 0x000fca0000000f00 */
[----:B------:R-:W-:-:S05]  /*1710*/  FADD.FTZ R22, R9, R22 ;  /* 0x0000001609167221 */ /* 0x000fca0000010000 */
[----:B------:R-:W-:-:S07]  /*1720*/  MOV R27, R22 ;  /* 0x00000016001b7202 */ /* 0x000fce0000000f00 */
[----:B------:R-:W-:Y:S05]  /*1730*/  WARPSYNC.COLLECTIVE R12, `(.L_x_943) ;  /* 0x000000000c087348 */ /* 0x000fea0003c00000 */
[----:B------:R0:W1:Y:S02]  /*1740*/  SHFL.BFLY P2, R17, R27, R14, R13 ;  /* 0x0c00000e1b117389 */ /* 0x000064000004000d */
[----:B01----:R-:W-:Y:S01]  /*1750*/  ENDCOLLECTIVE ;  /* 0x000000000000791b */ /* 0x003fe20003800000 */
.L_x_943:
[----:B------:R-:W-:Y:S01]  /*1760*/  HFMA2.MMA R14, -RZ, RZ, 0, 9.5367431640625e-07 ;  /* 0x00000010ff0e7435 */ /* 0x000fe200000001ff */
[----:B------:R-:W-:-:S05]  /*1770*/  MOV R23, R17 ;  /* 0x0000001100177202 */ /* 0x000fca0000000f00 */
[----:B------:R-:W-:-:S05]  /*1780*/  FADD.FTZ R18, R22, R23 ;  /* 0x0000001716127221 */ /* 0x000fca0000010000 */
[----:B------:R-:W-:-:S07]  /*1790*/  MOV R27, R18 ;  /* 0x00000012001b7202 */ /* 0x000fce0000000f00 */
[----:B------:R-:W-:Y:S05]  /*17a0*/  WARPSYNC.COLLECTIVE R12, `(.L_x_944) ;  /* 0x000000000c087348 */ /* 0x000fea0003c00000 */
[----:B------:R0:W1:Y:S02]  /*17b0*/  SHFL.BFLY P2, R17, R27, R14, R13 ;  /* 0x0c00000e1b117389 */ /* 0x000064000004000d */
[----:B01----:R-:W-:Y:S01]  /*17c0*/  ENDCOLLECTIVE ;  /* 0x000000000000791b */ /* 0x003fe20003800000 */
.L_x_944:
[----:B------:R-:W-:Y:S01]  /*17d0*/  HFMA2.MMA R14, -RZ, RZ, 0, 5.9604644775390625e-08 ;  /* 0x00000001ff0e7435 */ /* 0x000fe200000001ff */
[----:B------:R-:W-:Y:S02]  /*17e0*/  MOV R27, R8 ;  /* 0x00000008001b7202 */ /* 0x000fe40000000f00 */
[----:B------:R-:W-:-:S08]  /*17f0*/  MOV R9, R17 ;  /* 0x0000001100097202 */ /* 0x000fd00000000f00 */
[----:B------:R-:W-:Y:S05]  /*1800*/  WARPSYNC.COLLECTIVE R12, `(.L_x_945) ;  /* 0x000000000c087348 */ /* 0x000fea0003c00000 */
[----:B------:R0:W1:Y:S02]  /*1810*/  SHFL.BFLY P2, R17, R27, R14, R13 ;  /* 0x0c00000e1b117389 */ /* 0x000064000004000d */
[----:B01----:R-:W-:Y:S01]  /*1820*/  ENDCOLLECTIVE ;  /* 0x000000000000791b */ /* 0x003fe20003800000 */
.L_x_945:
[----:B------:R-:W-:Y:S01]  /*1830*/  HFMA2.MMA R14, -RZ, RZ, 0, 1.1920928955078125e-07 ;  /* 0x00000002ff0e7435 */ /* 0x000fe200000001ff */
[----:B------:R-:W-:-:S05]  /*1840*/  MOV R19, R17 ;  /* 0x0000001100137202 */ /* 0x000fca0000000f00 */
[----:B------:R-:W-:-:S05]  /*1850*/  FADD.FTZ R23, R8, R19 ;  /* 0x0000001308177221 */ /* 0x000fca0000010000 */
[----:B------:R-:W-:-:S07]  /*1860*/  MOV R27, R23 ;  /* 0x00000017001b7202 */ /* 0x000fce0000000f00 */
[----:B------:R-:W-:Y:S05]  /*1870*/  WARPSYNC.COLLECTIVE R12, `(.L_x_946) ;  /* 0x000000000c087348 */ /* 0x000fea0003c00000 */
[----:B------:R0:W1:Y:S02]  /*1880*/  SHFL.BFLY P2, R17, R27, R14, R13 ;  /* 0x0c00000e1b117389 */ /* 0x000064000004000d */
[----:B01----:R-:W-:Y:S01]  /*1890*/  ENDCOLLECTIVE ;  /* 0x000000000000791b */ /* 0x003fe20003800000 */
.L_x_946:
[----:B------:R-:W-:Y:S01]  /*18a0*/  HFMA2.MMA R14, -RZ, RZ, 0, 2.384185791015625e-07 ;  /* 0x00000004ff0e7435 */ /* 0x000fe200000001ff */
[----:B------:R-:W-:-:S05]  /*18b0*/  MOV R22, R17 ;  /* 0x0000001100167202 */ /* 0x000fca0000000f00 */
[----:B------:R-:W-:-:S05]  /*18c0*/  FADD.FTZ R8, R23, R22 ;  /* 0x0000001617087221 */ /* 0x000fca0000010000 */
[----:B------:R-:W-:-:S07]  /*18d0*/  MOV R27, R8 ;  /* 0x00000008001b7202 */ /* 0x000fce0000000f00 */
[----:B------:R-:W-:Y:S05]  /*18e0*/  WARPSYNC.COLLECTIVE R12, `(.L_x_947) ;  /* 0x000000000c087348 */ /* 0x000fea0003c00000 */
[----:B------:R0:W1:Y:S02]  /*18f0*/  SHFL.BFLY P2, R17, R27, R14, R13 ;  /* 0x0c00000e1b117389 */ /* 0x000064000004000d */
[----:B01----:R-:W-:Y:S01]  /*1900*/  ENDCOLLECTIVE ;  /* 0x000000000000791b */ /* 0x003fe20003800000 */
.L_x_947:
[----:B------:R-:W-:Y:S01]  /*1910*/  HFMA2.MMA R14, -RZ, RZ, 0, 4.76837158203125e-07 ;  /* 0x00000008ff0e7435 */ /* 0x000fe200000001ff */
[----:B------:R-:W-:-:S05]  /*1920*/  MOV R21, R17 ;  /* 0x0000001100157202 */ /* 0x000fca0000000f00 */
[----:B------:R-:W-:-:S05]  /*1930*/  FADD.FTZ R24, R8, R21 ;  /* 0x0000001508187221 */ /* 0x000fca0000010000 */
[----:B------:R-:W-:-:S07]  /*1940*/  MOV R27, R24 ;  /* 0x00000018001b7202 */ /* 0x000fce0000000f00 */
[----:B------:R-:W-:Y:S05]  /*1950*/  WARPSYNC.COLLECTIVE R12, `(.L_x_948) ;  /* 0x000000000c087348 */ /* 0x000fea0003c00000 */
[----:B------:R0:W1:Y:S02]  /*1960*/  SHFL.BFLY P2, R17, R27, R14, R13 ;  /* 0x0c00000e1b117389 */ /* 0x000064000004000d */
[----:B01----:R-:W-:Y:S01]  /*1970*/  ENDCOLLECTIVE ;  /* 0x000000000000791b */ /* 0x003fe20003800000 */
.L_x_948:
[----:B------:R-:W-:Y:S01]  /*1980*/  HFMA2.MMA R14, -RZ, RZ, 0, 9.5367431640625e-07 ;  /* 0x00000010ff0e7435 */ /* 0x000fe200000001ff */
[----:B------:R-:W-:-:S05]  /*1990*/  MOV R25, R17 ;  /* 0x0000001100197202 */ /* 0x000fca0000000f00 */
[----:B------:R-:W-:-:S05]  /*19a0*/  FADD.FTZ R25, R24, R25 ;  /* 0x0000001918197221 */ /* 0x000fca0000010000 */
[----:B------:R-:W-:-:S07]  /*19b0*/  MOV R27, R25 ;  /* 0x00000019001b7202 */ /* 0x000fce0000000f00 */
[----:B------:R-:W-:Y:S05]  /*19c0*/  WARPSYNC.COLLECTIVE R12, `(.L_x_949) ;  /* 0x000000000c087348 */ /* 0x000fea0003c00000 */
[----:B------:R0:W1:Y:S02]  /*19d0*/  SHFL.BFLY P2, R17, R27, R14, R13 ;  /* 0x0c00000e1b117389 */ /* 0x000064000004000d */
[----:B01----:R-:W-:Y:S01]  /*19e0*/  ENDCOLLECTIVE ;  /* 0x000000000000791b */ /* 0x003fe20003800000 */
.L_x_949:
[----:B------:R-:W-:Y:S05]  /*19f0*/  BRA `(.L_x_950) ;  /* 0xfffffff400487947 */ /* 0x000fea000383ffff */
.L_x_951:
        /* <DEDUP_REMOVED lines=16> */
.L_x_3749:


//--------------------- .text._ZN10layer_norm31ln_parallel_residual_bwd_kernelINS_13Kernel_traitsIf13__nv_bfloat16S2_S2_fjLj1024ELj1ELj4ELj1ELj16ENS_18Kernel_traits_baseILj1024EfS2_S2_S2_fjLj128EEEEELb1ELb1ELb0EEEvNS_9BwdParamsE --------------------------
	.section	.text._ZN10layer_norm31ln_parallel_residual_bwd_kernelINS_13Kernel_traitsIf13__nv_bfloat16S2_S2_fjLj1024ELj1ELj4ELj1ELj16ENS_18Kernel_traits_baseILj1024EfS2_S2_S2_fjLj128EEEEELb1ELb1ELb0EEEvNS_9BwdParamsE,"ax",@progbits
	.align	128
        .global         _ZN10layer_norm31ln_parallel_residual_bwd_kernelINS_13Kernel_traitsIf13__nv_bfloat16S2_S2_fjLj1024ELj1ELj4ELj1ELj16ENS_18Kernel_traits_baseILj1024EfS2_S2_S2_fjLj128EEEEELb1ELb1ELb0EEEvNS_9BwdParamsE
        .type           _ZN10layer_norm31ln_parallel_residual_bwd_kernelINS_13Kernel_traitsIf13__nv_bfloat16S2_S2_fjLj1024ELj1ELj4ELj1ELj16ENS_18Kernel_traits_baseILj1024EfS2_S2_S2_fjLj128EEEEELb1ELb1ELb0EEEvNS_9BwdParamsE,@function
        .size           _ZN10layer_norm31ln_parallel_residual_bwd_kernelINS_13Kernel_traitsIf13__nv_bfloat16S2_S2_fjLj1024ELj1ELj4ELj1ELj16ENS_18Kernel_traits_baseILj1024EfS2_S2_S2_fjLj128EEEEELb1ELb1ELb0EEEvNS_9BwdParamsE,(.L_x_3750 - _ZN10layer_norm31ln_parallel_residual_bwd_kernelINS_13Kernel_traitsIf13__nv_bfloat16S2_S2_fjLj1024ELj1ELj4ELj1ELj16ENS_18Kernel_traits_baseILj1024EfS2_S2_S2_fjLj128EEEEELb1ELb1ELb0EEEvNS_9BwdParamsE)
        .other          _ZN10layer_norm31ln_parallel_residual_bwd_kernelINS_13Kernel_traitsIf13__nv_bfloat16S2_S2_fjLj1024ELj1ELj4ELj1ELj16ENS_18Kernel_traits_baseILj1024EfS2_S2_S2_fjLj128EEEEELb1ELb1ELb0EEEvNS_9BwdParamsE,@"STO_CUDA_ENTRY STV_DEFAULT"
_ZN10layer_norm31ln_parallel_residual_bwd_kernelINS_13Kernel_traitsIf13__nv_bfloat16S2_S2_fjLj1024ELj1ELj4ELj1ELj16ENS_18Kernel_traits_baseILj1024EfS2_S2_S2_fjLj128EEEEELb1ELb1ELb0EEEvNS_9BwdParamsE:
.text._ZN10layer_norm31ln_parallel_residual_bwd_kernelINS_13Kernel_traitsIf13__nv_bfloat16S2_S2_fjLj1024ELj1ELj4ELj1ELj16ENS_18Kernel_traits_baseILj1024EfS2_S2_S2_fjLj128EEEEELb1ELb1ELb0EEEvNS_9BwdParamsE:
[----:B------:R-:W-:Y:S01]  /*0000*/  LDC R1, c[0x0][0x28] ;  /* 0x00000a00ff017b82 */ /* 0x000fe20000000800 */
[----:B------:R-:W0:Y:S01]  /*0010*/  S2R R14, SR_TID.X ;  /* 0x00000000000e7919 */ /* 0x000e220000002100 */
[----:B------:R-:W-:Y:S01]  /*0020*/  ULDC UR4, c[0x0][0x218] ;  /* 0x0000860000047ab9 */ /* 0x000fe20000000800 */
[----:B------:R-:W-:Y:S01]  /*0030*/  ULDC UR6, c[0x0][0x214] ;  /* 0x0000850000067ab9 */ /* 0x000fe20000000800 */
[----:B------:R-:W-:Y:S01]  /*0040*/  IMAD.U32 R5, RZ, RZ, UR4 ;  /* 0x00000004ff057e24 */ /* 0x000fe2000f8e00ff */
[----:B------:R-:W-:Y:S01]  /*0050*/  ULDC.64 UR4, c[0x0][0x208] ;  /* 0x0000820000047ab9 */ /* 0x000fe20000000a00 */
[----:B------:R-:W-:Y:S01]  /*0060*/  ULDC UR18, c[0x0][0x298] ;  /* 0x0000a60000127ab9 */ /* 0x000fe20000000800 */
        /* <DEDUP_REMOVED lines=49> */
[----:B-1----:R-:W-:-:S05]  /*0380*/  IMAD R0, R13, 0x4, R0 ;  /* 0x000000040d007824 */ /* 0x002fca00078e0200 */
        /* <DEDUP_REMOVED lines=23> */
[----:B0-----:R-:W-:Y:S06]  /*0500*/  @P0 BRA `(.L_x_953) ;  /* 0x0000004000680947 */ /* 0x001fec0003800000 */
[----:B------:R-:W-:Y:S01]  /*0510*/  ULDC.U8 UR6, c[0x0][0x2a0] ;  /* 0x0000a80000067ab9 */ /* 0x000fe20000000000 */
[----:B------:R-:W-:Y:S01]  /*0520*/  MOV R2, R0 ;  /* 0x0000000000027202 */ /* 0x000fe20000000f00 */
[----:B------:R-:W-:Y:S01]  /*0530*/  IMAD.MOV.U32 R73, RZ, RZ, RZ ;  /* 0x000000ffff497224 */ /* 0x000fe200078e00ff */
[----:B------:R-:W-:-:S04]  /*0540*/  ISETP.NE.AND P0, PT, RZ, UR6, PT ;  /* 0x00000006ff007c0c */ /* 0x000fc8000bf05270 */
[----:B------:R-:W-:-:S09]  /*0550*/  P2R R0, PR, RZ, 0x1 ;  /* 0x00000001ff007803 */ /* 0x000fd20000000000 */
.L_x_971:
[----:B0-----:R-:W0:Y:S01]  /*0560*/  LDC.64 R156, c[0x0][0x250] ;  /* 0x00009400ff9c7b82 */ /* 0x001e220000000a00 */
[----:B------:R-:W-:Y:S01]  /*0570*/  ISETP.NE.AND P0, PT, R0, RZ, PT ;  /* 0x000000ff0000720c */ /* 0x000fe20003f05270 */
        /* <DEDUP_REMOVED lines=33> */
[----:B------:R2:W5:-:S12]  /*0790*/  @P0 LDG.E.64 R170, desc[UR4][R32.64] ;  /* 0x0000000420aa0981 */ /* 0x000558000c1e1b00 */
[----:B------:R-:W-:-:S04]  /*07a0*/  @P1 LEA R34, P0, R6, UR8, 0x4 ;  /* 0x0000000806221c11 */ /* 0x000fc8000f8020ff */
[----:B------:R-:W-:-:S05]  /*07b0*/  @P1 LEA.HI.X R35, R6, UR9, RZ, 0x4, P0 ;  /* 0x0000000906231c11 */ /* 0x000fca00080f24ff */
[----:B------:R0:W5:Y:S01]  /*07c0*/  @P1 LDG.E.128 R132, desc[UR4][R34.64] ;  /* 0x0000000422841981 */ /* 0x000162000c1e1d00 */
[----:B------:R-:W-:Y:S01]  /*07d0*/  VIADD R219, R6, 0x20 ;  /* 0x0000002006db7836 */ /* 0x000fe20000000000 */
[C---:B--2---:R-:W-:Y:S02]  /*07e0*/  SHF.L.U32 R32, R27.reuse, 0x10, RZ ;  /* 0x000000101b207819 */ /* 0x044fe400000006ff */
[C---:B------:R-:W-:Y:S02]  /*07f0*/  PRMT R156, R24.reuse, 0x7632, R156 ;  /* 0x00007632189c7816 */ /* 0x040fe4000000009c */
[----:B------:R-:W-:Y:S01]  /*0800*/  PRMT R161, R27, 0x7632, R161 ;  /* 0x000076321ba17816 */ /* 0x000fe200000000a1 */
[----:B------:R-:W-:Y:S01]  /*0810*/  IMAD.U32 R158, R25, 0x10000, RZ ;  /* 0x00010000199e7824 */ /* 0x000fe200078e00ff */
[----:B------:R-:W-:Y:S01]  /*0820*/  SHF.L.U32 R24, R24, 0x10, RZ ;  /* 0x0000001018187819 */ /* 0x000fe200000006ff */
[----:B------:R-:W-:Y:S01]  /*0830*/  FADD.FTZ R32, -R215, R32 ;  /* 0x00000020d7207221 */ /* 0x000fe20000010100 */
[----:B------:R-:W-:-:S02]  /*0840*/  IMAD.U32 R156, R156, 0x10000, RZ ;  /* 0x000100009c9c7824 */ /* 0x000fc400078e00ff */
[----:B------:R-:W-:Y:S01]  /*0850*/  FADD.FTZ R158, -R215, R158 ;  /* 0x0000009ed79e7221 */ /* 0x000fe20000010100 */
[----:B------:R-:W-:Y:S01]  /*0860*/  PRMT R157, R25, 0x7632, R157 ;  /* 0x00007632199d7816 */ /* 0x000fe2000000009d */
[----:B------:R-:W-:Y:S01]  /*0870*/  FADD.FTZ R24, -R215, R24 ;  /* 0x00000018d7187221 */ /* 0x000fe20000010100 */
[----:B---3--:R-:W-:Y:S02]  /*0880*/  PRMT R27, R30, 0x7632, R27 ;  /* 0x000076321e1b7816 */ /* 0x008fe4000000001b */
[----:B------:R-:W-:-:S03]  /*0890*/  PRMT R23, R28, 0x7632, R23 ;  /* 0x000076321c177816 */ /* 0x000fc60000000017 */
[----:B------:R-:W-:Y:S02]  /*08a0*/  IMAD.U32 R162, R27, 0x10000, RZ ;  /* 0x000100001ba27824 */ /* 0x000fe400078e00ff */
[----:B-----5:R-:W-:Y:S01]  /*08b0*/  FMUL.FTZ R27, R165, R32 ;  /* 0x00000020a51b7220 */ /* 0x020fe20000410000 */
[----:B------:R-:W-:Y:S01]  /*08c0*/  FADD.FTZ R32, -R215, R156 ;  /* 0x0000009cd7207221 */ /* 0x000fe20000010100 */
[C---:B------:R-:W-:Y:S01]  /*08d0*/  PRMT R159, R26.reuse, 0x7632, R159 ;  /* 0x000076321a9f7816 */ /* 0x040fe2000000009f */
[----:B------:R-:W-:Y:S01]  /*08e0*/  IMAD.U32 R160, R26, 0x10000, RZ ;  /* 0x000100001aa07824 */ /* 0x000fe200078e00ff */
[----:B------:R-:W-:Y:S01]  /*08f0*/  PRMT R26, R29, 0x7632, R26 ;  /* 0x000076321d1a7816 */ /* 0x000fe2000000001a */
[----:B------:R-:W-:Y:S02]  /*0900*/  IMAD.U32 R25, R28, 0x10000, RZ ;  /* 0x000100001c197824 */ /* 0x000fe400078e00ff */
[----:B0-----:R-:W-:Y:S02]  /*0910*/  IMAD.U32 R34, R23, 0x10000, RZ ;  /* 0x0001000017227824 */ /* 0x001fe400078e00ff */
[----:B------:R-:W-:Y:S01]  /*0920*/  FMUL.FTZ R23, R165, R158 ;  /* 0x0000009ea5177220 */ /* 0x000fe20000410000 */
[----:B------:R-:W-:Y:S01]  /*0930*/  IMAD.U32 R29, R29, 0x10000, RZ ;  /* 0x000100001d1d7824 */ /* 0x000fe200078e00ff */
[----:B------:R-:W-:Y:S01]  /*0940*/  SHF.L.U32 R33, R30, 0x10, RZ ;  /* 0x000000101e217819 */ /* 0x000fe200000006ff */
[C---:B------:R-:W-:Y:S01]  /*0950*/  FMUL.FTZ R3, R165.reuse, R24 ;  /* 0x00000018a5037220 */ /* 0x040fe20000410000 */
[----:B------:R-:W-:Y:S01]  /*0960*/  FMUL.FTZ R32, R165, R32 ;  /* 0x00000020a5207220 */ /* 0x000fe20000410000 */
[----:B------:R-:W-:Y:S01]  /*0970*/  PRMT R30, R31, 0x7632, R30 ;  /* 0x000076321f1e7816 */ /* 0x000fe2000000001e */
[----:B------:R-:W-:Y:S01]  /*0980*/  FADD.FTZ R160, -R215, R160 ;  /* 0x000000a0d7a07221 */ /* 0x000fe20000010100 */
[----:B------:R-:W-:-:S02]  /*0990*/  IMAD.U32 R156, R157, 0x10000, RZ ;  /* 0x000100009d9c7824 */ /* 0x000fc400078e00ff */
[----:B------:R-:W-:Y:S01]  /*09a0*/  FMUL.FTZ R24, R40, R25 ;  /* 0x0000001928187220 */ /* 0x000fe20000410000 */
[----:B------:R-:W-:Y:S01]  /*09b0*/  IMAD.U32 R31, R31, 0x10000, RZ ;  /* 0x000100001f1f7824 */ /* 0x000fe200078e00ff */
[----:B------:R-:W-:Y:S01]  /*09c0*/  SHF.L.U32 R158, R26, 0x10, RZ ;  /* 0x000000101a9e7819 */ /* 0x000fe200000006ff */
        /* <DEDUP_REMOVED lines=9> */
[----:B------:R-:W-:Y:S01]  /*0a60*/  SHF.L.U32 R216, R30, 0x10, RZ ;  /* 0x000000101ed87819 */ /* 0x000fe200000006ff */
[----:B------:R-:W-:Y:S01]  /*0a70*/  FADD.FTZ R34, -R215, R156 ;  /* 0x0000009cd7227221 */ /* 0x000fe20000010100 */
[----:B------:R-:W-:Y:S01]  /*0a80*/  FADD.FTZ R106, R106, R31 ;  /* 0x0000001f6a6a7221 */ /* 0x000fe20000010000 */
[-C--:B------:R-:W-:Y:S01]  /*0a90*/  FFMA.FTZ R78, R27, R31.reuse, R78 ;  /* 0x0000001f1b4e7223 */ /* 0x080fe2000001004e */
[----:B------:R-:W-:Y:S01]  /*0aa0*/  FMUL.FTZ R30, R46, R31 ;  /* 0x0000001f2e1e7220 */ /* 0x000fe20000410000 */
[----:B------:R-:W-:Y:S01]  /*0ab0*/  FADD.FTZ R156, RZ, R24 ;  /* 0x00000018ff9c7221 */ /* 0x000fe20000010000 */
[----:B------:R-:W-:Y:S01]  /*0ac0*/  FFMA.FTZ R31, R3, R24, RZ ;  /* 0x00000018031f7223 */ /* 0x000fe200000100ff */
        /* <DEDUP_REMOVED lines=10> */
[----:B------:R-:W-:-:S02]  /*0b70*/  IMAD.U32 R160, R159, 0x10000, RZ ;  /* 0x000100009fa07824 */ /* 0x000fc400078e00ff */
[----:B------:R-:W-:Y:S01]  /*0b80*/  FFMA.FTZ R33, R23, R26, R156 ;  /* 0x0000001a17217223 */ /* 0x000fe2000001009c */
[----:B------:R-:W-:Y:S01]  /*0b90*/  FADD.FTZ R35, R158, R31 ;  /* 0x0000001f9e237221 */ /* 0x000fe20000010000 */
[----:B------:R-:W-:Y:S02]  /*0ba0*/  FADD.FTZ R160, -R215, R160 ;  /* 0x000000a0d7a07221 */ /* 0x000fe40000010100 */
[----:B------:R-:W-:Y:S01]  /*0bb0*/  FFMA.FTZ R156, R34, R31, R33 ;  /* 0x0000001f229c7223 */ /* 0x000fe20000010021 */
[----:B------:R-:W-:Y:S01]  /*0bc0*/  SHF.L.U32 R166, R161, 0x10, RZ ;  /* 0x00000010a1a67819 */ /* 0x000fe200000006ff */
[----:B------:R-:W-:Y:S01]  /*0bd0*/  FMUL.FTZ R33, R45, R162 ;  /* 0x000000a22d217220 */ /* 0x000fe20000410000 */
[----:B------:R-:W-:Y:S01]  /*0be0*/  FMUL.FTZ R164, R165, R160 ;  /* 0x000000a0a5a47220 */ /* 0x000fe20000410000 */
[----:B------:R-:W-:Y:S01]  /*0bf0*/  FADD.FTZ R158, R35, R28 ;  /* 0x0000001c239e7221 */ /* 0x000fe20000010000 */
[----:B------:R-:W-:Y:S01]  /*0c00*/  FFMA.FTZ R157, R25, R28, R156 ;  /* 0x0000001c199d7223 */ /* 0x000fe2000001009c */
[----:B------:R-:W-:-:S02]  /*0c10*/  FADD.FTZ R166, -R215, R166 ;  /* 0x000000a6d7a67221 */ /* 0x000fc40000010100 */
        /* <DEDUP_REMOVED lines=12> */
.L_x_955:
[----:B------:R-:W-:Y:S05]  /*0ce0*/  BSYNC B1 ;  /* 0x0000000000017941 */ /* 0x000fea0003800000 */
.L_x_954:
        /* <DEDUP_REMOVED lines=24> */
[----:B------:R-:W-:Y:S02]  /*0e70*/  IADD3 R219, R219, 0x20, RZ ;  /* 0x00000020dbdb7810 */ /* 0x000fe40007ffe0ff */
[C---:B--2---:R-:W-:Y:S01]  /*0e80*/  PRMT R190, R156.reuse, 0x7632, R190 ;  /* 0x000076329cbe7816 */ /* 0x044fe200000000be */
[----:B------:R-:W-:-:S04]  /*0e90*/  IMAD.U32 R156, R156, 0x10000, RZ ;  /* 0x000100009c9c7824 */ /* 0x000fc800078e00ff */
[----:B------:R-:W-:Y:S01]  /*0ea0*/  FADD.FTZ R156, -R215, R156 ;  /* 0x0000009cd79c7221 */ /* 0x000fe20000010100 */
[C---:B------:R-:W-:Y:S01]  /*0eb0*/  PRMT R191, R157.reuse, 0x7632, R191 ;  /* 0x000076329dbf7816 */ /* 0x040fe200000000bf */
[----:B------:R-:W-:Y:S01]  /*0ec0*/  IMAD.U32 R192, R157, 0x10000, RZ ;  /* 0x000100009dc07824 */ /* 0x000fe200078e00ff */
[----:B------:R-:W-:Y:S01]  /*0ed0*/  PRMT R195, R159, 0x7632, R195 ;  /* 0x000076329fc37816 */ /* 0x000fe200000000c3 */
[----:B-----5:R-:W-:Y:S01]  /*0ee0*/  FMUL.FTZ R167, R165, R156 ;  /* 0x0000009ca5a77220 */ /* 0x020fe20000410000 */
[----:B------:R-:W-:Y:S01]  /*0ef0*/  IMAD.U32 R196, R159, 0x10000, RZ ;  /* 0x000100009fc47824 */ /* 0x000fe200078e00ff */
[----:B------:R-:W-:Y:S01]  /*0f00*/  SHF.L.U32 R194, R158, 0x10, RZ ;  /* 0x000000109ec27819 */ /* 0x000fe200000006ff */
[----:B------:R-:W-:Y:S01]  /*0f10*/  IMAD.U32 R156, R190, 0x10000, RZ ;  /* 0x00010000be9c7824 */ /* 0x000fe200078e00ff */
[----:B------:R-:W-:Y:S01]  /*0f20*/  PRMT R193, R158, 0x7632, R193 ;  /* 0x000076329ec17816 */ /* 0x000fe200000000c1 */
[----:B------:R-:W-:Y:S01]  /*0f30*/  FADD.FTZ R192, -R215, R192 ;  /* 0x000000c0d7c07221 */ /* 0x000fe20000010100 */
[C---:B---3--:R-:W-:Y:S01]  /*0f40*/  PRMT R157, R160.reuse, 0x7632, R157 ;  /* 0x00007632a09d7816 */ /* 0x048fe2000000009d */
[----:B------:R-:W-:Y:S01]  /*0f50*/  IMAD.U32 R159, R160, 0x10000, RZ ;  /* 0x00010000a09f7824 */ /* 0x000fe200078e00ff */
[----:B------:R-:W-:Y:S01]  /*0f60*/  PRMT R160, R161, 0x7632, R160 ;  /* 0x00007632a1a07816 */ /* 0x000fe200000000a0 */
[----:B------:R-:W-:Y:S01]  /*0f70*/  FADD.FTZ R156, -R215, R156 ;  /* 0x0000009cd79c7221 */ /* 0x000fe20000010100 */
[----:B------:R-:W-:Y:S01]  /*0f80*/  SHF.L.U32 R158, R157, 0x10, RZ ;  /* 0x000000109d9e7819 */ /* 0x000fe200000006ff */
[----:B0-----:R-:W-:Y:S01]  /*0f90*/  FMUL.FTZ R184, R48, R159 ;  /* 0x0000009f30b87220 */ /* 0x001fe20000410000 */
[C---:B-1----:R-:W-:Y:S01]  /*0fa0*/  PRMT R188, R162.reuse, 0x7632, R188 ;  /* 0x00007632a2bc7816 */ /* 0x042fe200000000bc */
[----:B------:R-:W-:-:S02]  /*0fb0*/  IMAD.U32 R189, R162, 0x10000, RZ ;  /* 0x00010000a2bd7824 */ /* 0x000fc400078e00ff */
[----:B------:R-:W-:Y:S01]  /*0fc0*/  FADD.FTZ R194, -R215, R194 ;  /* 0x000000c2d7c27221 */ /* 0x000fe20000010100 */
[C---:B------:R-:W-:Y:S01]  /*0fd0*/  FMUL.FTZ R185, R165.reuse, R192 ;  /* 0x000000c0a5b97220 */ /* 0x040fe20000410000 */
[----:B------:R-:W-:Y:S02]  /*0fe0*/  IMAD.U32 R162, R160, 0x10000, RZ ;  /* 0x00010000a0a27824 */ /* 0x000fe400078e00ff */
[----:B------:R-:W-:Y:S01]  /*0ff0*/  FMUL.FTZ R192, R165, R156 ;  /* 0x0000009ca5c07220 */ /* 0x000fe20000410000 */
[----:B------:R-:W-:Y:S01]  /*1000*/  IMAD.U32 R160, R191, 0x10000, RZ ;  /* 0x00010000bfa07824 */ /* 0x000fe200078e00ff */
[----:B------:R-:W-:Y:S01]  /*1010*/  SHF.L.U32 R161, R161, 0x10, RZ ;  /* 0x00000010a1a17819 */ /* 0x000fe200000006ff */
[----:B------:R-:W-:Y:S01]  /*1020*/  FADD.FTZ R156, R217, R184 ;  /* 0x000000b8d99c7221 */ /* 0x000fe20000010000 */
[----:B------:R-:W-:Y:S01]  /*1030*/  FMUL.FTZ R191, R49, R158 ;  /* 0x0000009e31bf7220 */ /* 0x000fe20000410000 */
[----:B------:R-:W-:Y:S01]  /*1040*/  FMUL.FTZ R187, R165, R194 ;  /* 0x000000c2a5bb7220 */ /* 0x000fe20000410000 */
[----:B------:R-:W-:Y:S01]  /*1050*/  FFMA.FTZ R157, R167, R184, R216 ;  /* 0x000000b8a79d7223 */ /* 0x000fe200000100d8 */
[----:B------:R-:W-:Y:S01]  /*1060*/  FADD.FTZ R196, -R215, R196 ;  /* 0x000000c4d7c47221 */ /* 0x000fe20000010100 */
[----:B------:R-:W-:Y:S01]  /*1070*/  FADD.FTZ R108, R108, R159 ;  /* 0x0000009f6c6c7221 */ /* 0x000fe20000010000 */
[----:B------:R-:W-:Y:S01]  /*1080*/  FFMA.FTZ R80, R167, R159, R80 ;  /* 0x0000009fa7507223 */ /* 0x000fe20000010050 */
[----:B------:R-:W-:Y:S01]  /*1090*/  SHF.L.U32 R198, R188, 0x10, RZ ;  /* 0x00000010bcc67819 */ /* 0x000fe200000006ff */
[----:B------:R-:W-:Y:S01]  /*10a0*/  FADD.FTZ R159, R156, R191 ;  /* 0x000000bf9c9f7221 */ /* 0x000fe20000010000 */
[----:B------:R-:W-:Y:S01]  /*10b0*/  FMUL.FTZ R186, R50, R161 ;  /* 0x000000a132ba7220 */ /* 0x000fe20000410000 */
[----:B------:R-:W-:Y:S01]  /*10c0*/  FADD.FTZ R112, R112, R189 ;  /* 0x000000bd70707221 */ /* 0x000fe20000010000 */
[-C--:B------:R-:W-:Y:S01]  /*10d0*/  FFMA.FTZ R84, R187, R189.reuse, R84 ;  /* 0x000000bdbb547223 */ /* 0x080fe20000010054 */
[----:B------:R-:W-:Y:S01]  /*10e0*/  FMUL.FTZ R188, R52, R189 ;  /* 0x000000bd34bc7220 */ /* 0x000fe20000410000 */
[----:B------:R-:W-:Y:S01]  /*10f0*/  FADD.FTZ R160, -R215, R160 ;  /* 0x000000a0d7a07221 */ /* 0x000fe20000010100 */
[C---:B------:R-:W-:Y:S01]  /*1100*/  FFMA.FTZ R156, R192.reuse, R191, R157 ;  /* 0x000000bfc09c7223 */ /* 0x040fe2000001009d */
[----:B------:R-:W-:Y:S01]  /*1110*/  FMUL.FTZ R189, R165, R196 ;  /* 0x000000c4a5bd7220 */ /* 0x000fe20000410000 */
[----:B------:R-:W-:Y:S01]  /*1120*/  SHF.L.U32 R196, R193, 0x10, RZ ;  /* 0x00000010c1c47819 */ /* 0x000fe200000006ff */
        /* <DEDUP_REMOVED lines=9> */
[----:B------:R-:W-:Y:S01]  /*11c0*/  PRMT R197, R163, 0x7632, R197 ;  /* 0x00007632a3c57816 */ /* 0x000fe200000000c5 */
[----:B------:R-:W-:Y:S02]  /*11d0*/  IMAD.U32 R218, R195, 0x10000, RZ ;  /* 0x00010000c3da7824 */ /* 0x000fe400078e00ff */
[----:B------:R-:W-:Y:S01]  /*11e0*/  FMUL.FTZ R196, R165, R196 ;  /* 0x000000c4a5c47220 */ /* 0x000fe20000410000 */
[----:B------:R-:W-:Y:S02]  /*11f0*/  IMAD.U32 R163, R163, 0x10000, RZ ;  /* 0x00010000a3a37824 */ /* 0x000fe400078e00ff */
[----:B------:R-:W-:Y:S01]  /*1200*/  FMUL.FTZ R195, R53, R198 ;  /* 0x000000c635c37220 */ /* 0x000fe20000410000 */
[----:B------:R-:W-:Y:S01]  /*1210*/  FADD.FTZ R158, R159, R188 ;  /* 0x000000bc9f9e7221 */ /* 0x000fe20000010000 */
        /* <DEDUP_REMOVED lines=22> */
.L_x_957:
[----:B------:R-:W-:Y:S05]  /*1380*/  BSYNC B1 ;  /* 0x0000000000017941 */ /* 0x000fea0003800000 */
.L_x_956:
        /* <DEDUP_REMOVED lines=24> */
[----:B------:R-:W-:Y:S01]  /*1510*/  VIADD R219, R219, 0x20 ;  /* 0x00000020dbdb7836 */ /* 0x000fe20000000000 */
[C---:B--2---:R-:W-:Y:S01]  /*1520*/  PRMT R206, R156.reuse, 0x7632, R206 ;  /* 0x000076329cce7816 */ /* 0x044fe200000000ce */
[----:B------:R-:W-:-:S04]  /*1530*/  IMAD.U32 R156, R156, 0x10000, RZ ;  /* 0x000100009c9c7824 */ /* 0x000fc800078e00ff */
[----:B------:R-:W-:Y:S01]  /*1540*/  FADD.FTZ R156, -R215, R156 ;  /* 0x0000009cd79c7221 */ /* 0x000fe20000010100 */
[C---:B------:R-:W-:Y:S02]  /*1550*/  SHF.L.U32 R208, R157.reuse, 0x10, RZ ;  /* 0x000000109dd07819 */ /* 0x040fe400000006ff */
[----:B------:R-:W-:Y:S01]  /*1560*/  PRMT R207, R157, 0x7632, R207 ;  /* 0x000076329dcf7816 */ /* 0x000fe200000000cf */
[----:B-----5:R-:W-:Y:S01]  /*1570*/  FMUL.FTZ R199, R165, R156 ;  /* 0x0000009ca5c77220 */ /* 0x020fe20000410000 */
[----:B------:R-:W-:Y:S02]  /*1580*/  SHF.L.U32 R156, R206, 0x10, RZ ;  /* 0x00000010ce9c7819 */ /* 0x000fe400000006ff */
[C---:B------:R-:W-:Y:S02]  /*1590*/  PRMT R211, R159.reuse, 0x7632, R211 ;  /* 0x000076329fd37816 */ /* 0x040fe400000000d3 */
[----:B------:R-:W-:Y:S01]  /*15a0*/  SHF.L.U32 R212, R159, 0x10, RZ ;  /* 0x000000109fd47819 */ /* 0x000fe200000006ff */
[----:B------:R-:W-:-:S02]  /*15b0*/  IMAD.U32 R210, R158, 0x10000, RZ ;  /* 0x000100009ed27824 */ /* 0x000fc400078e00ff */
[----:B------:R-:W-:Y:S01]  /*15c0*/  FADD.FTZ R208, -R215, R208 ;  /* 0x000000d0d7d07221 */ /* 0x000fe20000010100 */
[C---:B---3--:R-:W-:Y:S01]  /*15d0*/  PRMT R157, R160.reuse, 0x7632, R157 ;  /* 0x00007632a09d7816 */ /* 0x048fe2000000009d */
[----:B------:R-:W-:Y:S01]  /*15e0*/  IMAD.U32 R159, R160, 0x10000, RZ ;  /* 0x00010000a09f7824 */ /* 0x000fe200078e00ff */
[----:B------:R-:W-:Y:S01]  /*15f0*/  PRMT R160, R161, 0x7632, R160 ;  /* 0x00007632a1a07816 */ /* 0x000fe200000000a0 */
[----:B------:R-:W-:Y:S01]  /*1600*/  FADD.FTZ R156, -R215, R156 ;  /* 0x0000009cd79c7221 */ /* 0x000fe20000010100 */
[----:B------:R-:W-:Y:S01]  /*1610*/  PRMT R209, R158, 0x7632, R209 ;  /* 0x000076329ed17816 */ /* 0x000fe200000000d1 */
[----:B------:R-:W-:Y:S02]  /*1620*/  IMAD.U32 R158, R157, 0x10000, RZ ;  /* 0x000100009d9e7824 */ /* 0x000fe400078e00ff */
[----:B0-----:R-:W-:Y:S01]  /*1630*/  FMUL.FTZ R200, R56, R159 ;  /* 0x0000009f38c87220 */ /* 0x001fe20000410000 */
[C---:B-1----:R-:W-:Y:S01]  /*1640*/  PRMT R204, R162.reuse, 0x7632, R204 ;  /* 0x00007632a2cc7816 */ /* 0x042fe200000000cc */
[----:B------:R-:W-:-:S02]  /*1650*/  IMAD.U32 R205, R162, 0x10000, RZ ;  /* 0x00010000a2cd7824 */ /* 0x000fc400078e00ff */
[----:B------:R-:W-:Y:S01]  /*1660*/  FMUL.FTZ R201, R165, R208 ;  /* 0x000000d0a5c97220 */ /* 0x000fe20000410000 */
[----:B------:R-:W-:Y:S01]  /*1670*/  SHF.L.U32 R162, R160, 0x10, RZ ;  /* 0x00000010a0a27819 */ /* 0x000fe200000006ff */
[----:B------:R-:W-:Y:S01]  /*1680*/  FADD.FTZ R210, -R215, R210 ;  /* 0x000000d2d7d27221 */ /* 0x000fe20000010100 */
[----:B------:R-:W-:Y:S01]  /*1690*/  SHF.L.U32 R160, R207, 0x10, RZ ;  /* 0x00000010cfa07819 */ /* 0x000fe200000006ff */
[----:B------:R-:W-:Y:S01]  /*16a0*/  FMUL.FTZ R208, R165, R156 ;  /* 0x0000009ca5d07220 */ /* 0x000fe20000410000 */
[----:B------:R-:W-:Y:S01]  /*16b0*/  SHF.L.U32 R161, R161, 0x10, RZ ;  /* 0x00000010a1a17819 */ /* 0x000fe200000006ff */
[----:B------:R-:W-:Y:S01]  /*16c0*/  FADD.FTZ R156, R217, R200 ;  /* 0x000000c8d99c7221 */ /* 0x000fe20000010000 */
[----:B------:R-:W-:Y:S01]  /*16d0*/  FMUL.FTZ R207, R57, R158 ;  /* 0x0000009e39cf7220 */ /* 0x000fe20000410000 */
[----:B------:R-:W-:Y:S01]  /*16e0*/  FFMA.FTZ R157, R199, R200, R216 ;  /* 0x000000c8c79d7223 */ /* 0x000fe200000100d8 */
[----:B------:R-:W-:Y:S01]  /*16f0*/  FMUL.FTZ R203, R165, R210 ;  /* 0x000000d2a5cb7220 */ /* 0x000fe20000410000 */
[----:B------:R-:W-:Y:S01]  /*1700*/  FADD.FTZ R140, R140, R159 ;  /* 0x0000009f8c8c7221 */ /* 0x000fe20000010000 */
[----:B------:R-:W-:Y:S01]  /*1710*/  FFMA.FTZ R116, R199, R159, R116 ;  /* 0x0000009fc7747223 */ /* 0x000fe20000010074 */
[----:B------:R-:W-:Y:S01]  /*1720*/  FADD.FTZ R212, -R215, R212 ;  /* 0x000000d4d7d47221 */ /* 0x000fe20000010100 */
[----:B------:R-:W-:Y:S01]  /*1730*/  FADD.FTZ R159, R156, R207 ;  /* 0x000000cf9c9f7221 */ /* 0x000fe20000010000 */
[----:B------:R-:W-:Y:S01]  /*1740*/  FMUL.FTZ R202, R58, R161 ;  /* 0x000000a13aca7220 */ /* 0x000fe20000410000 */
[----:B------:R-:W-:-:S02]  /*1750*/  IMAD.U32 R214, R204, 0x10000, RZ ;  /* 0x00010000ccd67824 */ /* 0x000fc400078e00ff */
[----:B------:R-:W-:Y:S01]  /*1760*/  FADD.FTZ R160, -R215, R160 ;  /* 0x000000a0d7a07221 */ /* 0x000fe20000010100 */
[----:B------:R-:W-:Y:S01]  /*1770*/  FFMA.FTZ R156, R208, R207, R157 ;  /* 0x000000cfd09c7223 */ /* 0x000fe2000001009d */
[----:B------:R-:W-:Y:S01]  /*1780*/  FADD.FTZ R148, R148, R205 ;  /* 0x000000cd94947221 */ /* 0x000fe20000010000 */
[-C--:B------:R-:W-:Y:S01]  /*1790*/  FFMA.FTZ R120, R203, R205.reuse, R120 ;  /* 0x000000cdcb787223 */ /* 0x080fe20000010078 */
[----:B------:R-:W-:Y:S01]  /*17a0*/  FMUL.FTZ R204, R60, R205 ;  /* 0x000000cd3ccc7220 */ /* 0x000fe20000410000 */
[----:B------:R-:W-:Y:S01]  /*17b0*/  FMUL.FTZ R205, R165, R212 ;  /* 0x000000d4a5cd7220 */ /* 0x000fe20000410000 */
[----:B------:R-:W-:Y:S02]  /*17c0*/  IMAD.U32 R212, R209, 0x10000, RZ ;  /* 0x00010000d1d47824 */ /* 0x000fe400078e00ff */
        /* <DEDUP_REMOVED lines=10> */
[----:B------:R-:W-:Y:S01]  /*1870*/  FMUL.FTZ R212, R165, R212 ;  /* 0x000000d4a5d47220 */ /* 0x000fe20000410000 */
[----:B------:R-:W-:Y:S01]  /*1880*/  SHF.L.U32 R163, R163, 0x10, RZ ;  /* 0x00000010a3a37819 */ /* 0x000fe200000006ff */
[----:B------:R-:W-:Y:S01]  /*1890*/  FADD.FTZ R158, R159, R204 ;  /* 0x000000cc9f9e7221 */ /* 0x000fe20000010000 */
[----:B------:R-:W-:Y:S01]  /*18a0*/  SHF.L.U32 R218, R211, 0x10, RZ ;  /* 0x00000010d3da7819 */ /* 0x000fe200000006ff */
[----:B------:R-:W-:Y:S01]  /*18b0*/  FMUL.FTZ R211, R61, R214 ;  /* 0x000000d63dd37220 */ /* 0x000fe20000410000 */
[----:B------:R-:W-:Y:S01]  /*18c0*/  FFMA.FTZ R157, R203, R204, R156 ;  /* 0x000000cccb9d7223 */ /* 0x000fe2000001009c */
[----:B------:R-:W-:Y:S01]  /*18d0*/  FADD.FTZ R149, R149, R214 ;  /* 0x000000d695957221 */ /* 0x000fe20000010000 */
[----:B------:R-:W-:Y:S01]  /*18e0*/  FFMA.FTZ R121, R212, R214, R121 ;  /* 0x000000d6d4797223 */ /* 0x000fe20000010079 */
[----:B------:R-:W-:-:S02]  /*18f0*/  IMAD.U32 R220, R213, 0x10000, RZ ;  /* 0x00010000d5dc7824 */ /* 0x000fc400078e00ff */
        /* <DEDUP_REMOVED lines=18> */
.L_x_959:
[----:B------:R-:W-:Y:S05]  /*1a20*/  BSYNC B1 ;  /* 0x0000000000017941 */ /* 0x000fea0003800000 */
.L_x_958:
        /* <DEDUP_REMOVED lines=8> */
[C---:B------:R-:W-:Y:S02]  /*1ab0*/  IADD3 R182, P1, R7.reuse, UR12, RZ ;  /* 0x0000000c07b67c10 */ /* 0x040fe4000ff3e0ff */
[----:B------:R-:W2:Y:S02]  /*1ac0*/  LDG.E.128 R12, desc[UR4][R12.64] ;  /* 0x000000040c0c7981 */ /* 0x000ea4000c1e1d00 */
[----:B------:R-:W-:Y:S01]  /*1ad0*/  IADD3.X R183, R8, UR13, RZ, P1, !PT ;  /* 0x0000000d08b77c10 */ /* 0x000fe20008ffe4ff */
[----:B------:R-:W0:Y:S05]  /*1ae0*/  @P0 LDC.64 R16, c[0x0][0x248] ;  /* 0x00009200ff100b82 */ /* 0x000e2a0000000a00 */
[----:B------:R-:W5:Y:S01]  /*1af0*/  LDG.E.64 R182, desc[UR4][R182.64] ;  /* 0x00000004b6b67981 */ /* 0x000f62000c1e1b00 */
[----:B0-----:R-:W-:-:S05]  /*1b00*/  @P0 IADD3 R16, P1, R7, R16, RZ ;  /* 0x0000001007100210 */ /* 0x001fca0007f3e0ff */
[----:B------:R-:W-:Y:S01]  /*1b10*/  @P0 IMAD.X R17, R8, 0x1, R17, P1 ;  /* 0x0000000108110824 */ /* 0x000fe200008e0611 */
[----:B------:R-:W-:Y:S01]  /*1b20*/  ISETP.NE.U32.AND P1, PT, RZ, UR8, PT ;  /* 0x00000008ff007c0c */ /* 0x000fe2000bf25070 */
[----:B------:R-:W0:Y:S03]  /*1b30*/  LDC.64 R8, c[0x0][0x2b8] ;  /* 0x0000ae00ff087b82 */ /* 0x000e260000000a00 */
[----:B------:R-:W-:Y:S01]  /*1b40*/  ISETP.NE.AND.EX P1, PT, RZ, UR9, PT, P1 ;  /* 0x00000009ff007c0c */ /* 0x000fe2000bf25310 */
[----:B------:R-:W5:-:S12]  /*1b50*/  @P0 LDG.E.64 R180, desc[UR4][R16.64] ;  /* 0x0000000410b40981 */ /* 0x000f58000c1e1b00 */
[----:B------:R-:W-:-:S04]  /*1b60*/  @P1 LEA R18, P6, R219, UR8, 0x4 ;  /* 0x00000008db121c11 */ /* 0x000fc8000f8c20ff */
[C---:B------:R-:W-:Y:S01]  /*1b70*/  @P1 LEA.HI.X R19, R219.reuse, UR9, RZ, 0x4, P6 ;  /* 0x00000009db131c11 */ /* 0x040fe2000b0f24ff */
[----:B0-----:R-:W-:-:S04]  /*1b80*/  IMAD.WIDE.U32 R8, R219, 0x10, R8 ;  /* 0x00000010db087825 */ /* 0x001fc800078e0008 */
[----:B------:R0:W5:Y:S04]  /*1b90*/  @P1 LDG.E.128 R152, desc[UR4][R18.64] ;  /* 0x0000000412981981 */ /* 0x000168000c1e1d00 */
[----:B------:R-:W3:Y:S01]  /*1ba0*/  LDG.E.128 R8, desc[UR4][R8.64] ;  /* 0x0000000408087981 */ /* 0x000ee2000c1e1d00 */
[C---:B--2---:R-:W-:Y:S01]  /*1bb0*/  PRMT R7, R12.reuse, 0x7632, R7 ;  /* 0x000076320c077816 */ /* 0x044fe20000000007 */
[C---:B------:R-:W-:Y:S01]  /*1bc0*/  IMAD.U32 R22, R13.reuse, 0x10000, RZ ;  /* 0x000100000d167824 */ /* 0x040fe200078e00ff */
[----:B------:R-:W-:Y:S02]  /*1bd0*/  SHF.L.U32 R20, R12, 0x10, RZ ;  /* 0x000000100c147819 */ /* 0x000fe400000006ff */
[----:B------:R-:W-:Y:S02]  /*1be0*/  PRMT R21, R13, 0x7632, R21 ;  /* 0x000076320d157816 */ /* 0x000fe40000000015 */
[----:B------:R-:W-:-:S02]  /*1bf0*/  PRMT R156, R14, 0x7632, R156 ;  /* 0x000076320e9c7816 */ /* 0x000fc4000000009c */
[----:B------:R-:W-:Y:S02]  /*1c00*/  PRMT R13, R15, 0x7632, R13 ;  /* 0x000076320f0d7816 */ /* 0x000fe4000000000d */
[----:B------:R-:W-:Y:S01]  /*1c10*/  SHF.L.U32 R12, R7, 0x10, RZ ;  /* 0x00000010070c7819 */ /* 0x000fe200000006ff */
[----:B------:R-:W-:Y:S01]  /*1c20*/  IMAD.U32 R160, R15, 0x10000, RZ ;  /* 0x000100000fa07824 */ /* 0x000fe200078e00ff */
[----:B------:R-:W-:Y:S01]  /*1c30*/  SHF.L.U32 R158, R14, 0x10, RZ ;  /* 0x000000100e9e7819 */ /* 0x000fe200000006ff */
[----:B------:R-:W-:Y:S01]  /*1c40*/  IMAD.U32 R14, R21, 0x10000, RZ ;  /* 0x00010000150e7824 */ /* 0x000fe200078e00ff */
[----:B0-----:R-:W-:Y:S01]  /*1c50*/  SHF.L.U32 R18, R156, 0x10, RZ ;  /* 0x000000109c127819 */ /* 0x001fe200000006ff */
[----:B------:R-:W-:Y:S02]  /*1c60*/  IMAD.U32 R218, R13, 0x10000, RZ ;  /* 0x000100000dda7824 */ /* 0x000fe400078e00ff */
[C---:B------:R-:W-:Y:S01]  /*1c70*/  FADD.FTZ R16, -R215.reuse, R12 ;  /* 0x0000000cd7107221 */ /* 0x040fe20000010100 */
[C---:B------:R-:W-:Y:S01]  /*1c80*/  FADD.FTZ R20, -R215.reuse, R20 ;  /* 0x00000014d7147221 */ /* 0x040fe20000010100 */
[C---:B------:R-:W-:Y:S01]  /*1c90*/  FADD.FTZ R22, -R215.reuse, R22 ;  /* 0x00000016d7167221 */ /* 0x040fe20000010100 */
[C---:B------:R-:W-:Y:S01]  /*1ca0*/  FADD.FTZ R162, -R215.reuse, R160 ;  /* 0x000000a0d7a27221 */ /* 0x040fe20000010100 */
[C---:B------:R-:W-:Y:S01]  /*1cb0*/  FADD.FTZ R156, -R215.reuse, R14 ;  /* 0x0000000ed79c7221 */ /* 0x040fe20000010100 */
[C---:B------:R-:W-:Y:S01]  /*1cc0*/  FADD.FTZ R160, -R215.reuse, R18 ;  /* 0x00000012d7a07221 */ /* 0x040fe20000010100 */
[----:B------:R-:W-:Y:S01]  /*1cd0*/  FADD.FTZ R158, -R215, R158 ;  /* 0x0000009ed79e7221 */ /* 0x000fe20000010100 */
[C---:B-----5:R-:W-:Y:S01]  /*1ce0*/  FMUL.FTZ R7, R165.reuse, R20 ;  /* 0x00000014a5077220 */ /* 0x060fe20000410000 */
[----:B------:R-:W-:Y:S01]  /*1cf0*/  FMUL.FTZ R16, R165, R16 ;  /* 0x00000010a5107220 */ /* 0x000fe20000410000 */
[----:B------:R-:W-:Y:S01]  /*1d00*/  FADD.FTZ R218, -R215, R218 ;  /* 0x000000dad7da7221 */ /* 0x000fe20000010100 */
[----:B---3--:R-:W-:-:S02]  /*1d10*/  PRMT R12, R8, 0x7632, R12 ;  /* 0x00007632080c7816 */ /* 0x008fc4000000000c */
[----:B------:R-:W-:Y:S01]  /*1d20*/  SHF.L.U32 R13, R8, 0x10, RZ ;  /* 0x00000010080d7819 */ /* 0x000fe200000006ff */
[C---:B------:R-:W-:Y:S01]  /*1d30*/  IMAD.U32 R15, R9.reuse, 0x10000, RZ ;  /* 0x00010000090f7824 */ /* 0x040fe200078e00ff */
[----:B------:R-:W-:Y:S01]  /*1d40*/  PRMT R8, R9, 0x7632, R8 ;  /* 0x0000763209087816 */ /* 0x000fe20000000008 */
[----:B------:R-:W-:Y:S01]  /*1d50*/  FMUL.FTZ R9, R165, R22 ;  /* 0x00000016a5097220 */ /* 0x000fe20000410000 */
[C---:B------:R-:W-:Y:S02]  /*1d60*/  PRMT R14, R10.reuse, 0x7632, R14 ;  /* 0x000076320a0e7816 */ /* 0x040fe4000000000e */
[----:B------:R-:W-:Y:S01]  /*1d70*/  SHF.L.U32 R17, R10, 0x10, RZ ;  /* 0x000000100a117819 */ /* 0x000fe200000006ff */
[-C--:B------:R-:W-:Y:S01]  /*1d80*/  FMUL.FTZ R10, R64, R13.reuse ;  /* 0x0000000d400a7220 */ /* 0x080fe20000410000 */
[----:B------:R-:W-:Y:S01]  /*1d90*/  SHF.L.U32 R18, R12, 0x10, RZ ;  /* 0x000000100c127819 */ /* 0x000fe200000006ff */
[C---:B------:R-:W-:Y:S01]  /*1da0*/  IMAD.U32 R157, R11.reuse, 0x10000, RZ ;  /* 0x000100000b9d7824 */ /* 0x040fe200078e00ff */
[----:B------:R-:W-:Y:S01]  /*1db0*/  PRMT R19, R11, 0x7632, R19 ;  /* 0x000076320b137816 */ /* 0x000fe20000000013 */
[----:B------:R-:W-:Y:S01]  /*1dc0*/  FADD.FTZ R124, R124, R13 ;  /* 0x0000000d7c7c7221 */ /* 0x000fe20000010000 */
[----:B------:R-:W-:Y:S01]  /*1dd0*/  FFMA.FTZ R92, R7, R13, R92 ;  /* 0x0000000d075c7223 */ /* 0x000fe2000001005c */
[----:B------:R-:W-:-:S02]  /*1de0*/  IMAD.U32 R20, R8, 0x10000, RZ ;  /* 0x0001000008147824 */ /* 0x000fc400078e00ff */
[----:B------:R-:W-:Y:S01]  /*1df0*/  FMUL.FTZ R11, R165, R158 ;  /* 0x0000009ea50b7220 */ /* 0x000fe20000410000 */
[----:B------:R-:W-:Y:S01]  /*1e00*/  FADD.FTZ R126, R126, R15 ;  /* 0x0000000f7e7e7221 */ /* 0x000fe20000010000 */
[-C--:B------:R-:W-:Y:S01]  /*1e10*/  FFMA.FTZ R94, R9, R15.reuse, R94 ;  /* 0x0000000f095e7223 */ /* 0x080fe2000001005e */
[----:B------:R-:W-:Y:S01]  /*1e20*/  FMUL.FTZ R12, R66, R15 ;  /* 0x0000000f420c7220 */ /* 0x000fe20000410000 */
[----:B------:R-:W-:Y:S01]  /*1e30*/  FADD.FTZ R8, R217, R10 ;  /* 0x0000000ad9087221 */ /* 0x000fe20000010000 */
[----:B------:R-:W-:Y:S01]  /*1e40*/  FMUL.FTZ R13, R65, R18 ;  /* 0x00000012410d7220 */ /* 0x000fe20000410000 */
[----:B------:R-:W-:Y:S01]  /*1e50*/  FFMA.FTZ R15, R7, R10, R216 ;  /* 0x0000000a070f7223 */ /* 0x000fe200000100d8 */
[----:B------:R-:W-:Y:S01]  /*1e60*/  SHF.L.U32 R158, R14, 0x10, RZ ;  /* 0x000000100e9e7819 */ /* 0x000fe200000006ff */
[----:B------:R-:W-:Y:S01]  /*1e70*/  FADD.FTZ R128, R128, R17 ;  /* 0x0000001180807221 */ /* 0x000fe20000010000 */
[-C--:B------:R-:W-:Y:S01]  /*1e80*/  FFMA.FTZ R96, R11, R17.reuse, R96 ;  /* 0x000000110b607223 */ /* 0x080fe20000010060 */
[----:B------:R-:W-:Y:S01]  /*1e90*/  FMUL.FTZ R14, R68, R17 ;  /* 0x00000011440e7220 */ /* 0x000fe20000410000 */
[----:B------:R-:W-:Y:S01]  /*1ea0*/  FADD.FTZ R17, R8, R13 ;  /* 0x0000000d08117221 */ /* 0x000fe20000010000 */
[----:B------:R-:W-:Y:S01]  /*1eb0*/  FFMA.FTZ R8, R16, R13, R15 ;  /* 0x0000000d10087223 */ /* 0x000fe2000001000f */
[----:B------:R-:W-:-:S02]  /*1ec0*/  IMAD.U32 R220, R19, 0x10000, RZ ;  /* 0x0001000013dc7824 */ /* 0x000fc400078e00ff */
[----:B------:R-:W-:Y:S01]  /*1ed0*/  FADD.FTZ R125, R125, R18 ;  /* 0x000000127d7d7221 */ /* 0x000fe20000010000 */
[----:B------:R-:W-:Y:S01]  /*1ee0*/  FFMA.FTZ R93, R16, R18, R93 ;  /* 0x00000012105d7223 */ /* 0x000fe2000001005d */
[----:B------:R-:W-:Y:S01]  /*1ef0*/  FMUL.FTZ R15, R67, R20 ;  /* 0x00000014430f7220 */ /* 0x000fe20000410000 */
[----:B------:R-:W-:Y:S01]  /*1f00*/  FADD.FTZ R22, R17, R12 ;  /* 0x0000000c11167221 */ /* 0x000fe20000010000 */
[----:B------:R-:W-:Y:S01]  /*1f10*/  FMUL.FTZ R18, R165, R156 ;  /* 0x0000009ca5127220 */ /* 0x000fe20000410000 */
[----:B------:R-:W-:Y:S02]  /*1f20*/  FFMA.FTZ R19, R9, R12, R8 ;  /* 0x0000000c09137223 */ /* 0x000fe40000010008 */
[----:B------:R-:W-:Y:S02]  /*1f30*/  FADD.FTZ R21, R22, R15 ;  /* 0x0000000f16157221 */ /* 0x000fe40000010000 */
[C---:B------:R-:W-:Y:S01]  /*1f40*/  FFMA.FTZ R8, R18.reuse, R15, R19 ;  /* 0x0000000f12087223 */ /* 0x040fe20000010013 */
        /* <DEDUP_REMOVED lines=11> */
[C---:B------:R-:W-:Y:S01]  /*2000*/  FFMA.FTZ R156, R20.reuse, R19, R21 ;  /* 0x00000013149c7223 */ /* 0x040fe20000010015 */
        /* <DEDUP_REMOVED lines=10> */
.L_x_961:
[----:B------:R-:W-:Y:S05]  /*20b0*/  BSYNC B1 ;  /* 0x0000000000017941 */ /* 0x000fea0003800000 */
.L_x_960:
        /* <DEDUP_REMOVED lines=20> */
.L_x_983:
[----:B-1----:R-:W-:Y:S01]  /*2200*/  FADD.FTZ R156, R163, R156 ;  /* 0x0000009ca39c7221 */ /* 0x002fe20000010000 */
[----:B--2---:R-:W-:Y:S01]  /*2210*/  FADD.FTZ R157, R162, R157 ;  /* 0x0000009da29d7221 */ /* 0x004fe20000010000 */
[----:B------:R-:W-:Y:S02]  /*2220*/  BSSY B1, `(.L_x_963) ;  /* 0x0000092000017945 */ /* 0x000fe40003800000 */
[----:B------:R-:W-:Y:S01]  /*2230*/  FMUL.FTZ R215, R156, UR7 ;  /* 0x000000079cd77c20 */ /* 0x000fe20008410000 */
[----:B------:R-:W-:Y:S01]  /*2240*/  FMUL.FTZ R216, R157, UR7 ;  /* 0x000000079dd87c20 */ /* 0x000fe20008410000 */
[----:B------:R-:W-:Y:S06]  /*2250*/  @!P2 BRA `(.L_x_964) ;  /* 0x000000080038a947 */ /* 0x000fec0003800000 */
[----:B------:R-:W-:Y:S01]  /*2260*/  ISETP.NE.U32.AND P1, PT, RZ, UR8, PT ;  /* 0x00000008ff007c0c */ /* 0x000fe2000bf25070 */
[----:B------:R-:W-:Y:S01]  /*2270*/  IMAD.MOV.U32 R158, RZ, RZ, R168 ;  /* 0x000000ffff9e7224 */ /* 0x000fe200078e00a8 */
[----:B------:R-:W-:Y:S02]  /*2280*/  ISETP.NE.AND P0, PT, R0, RZ, PT ;  /* 0x000000ff0000720c */ /* 0x000fe40003f05270 */
[----:B------:R-:W-:Y:S02]  /*2290*/  ISETP.NE.AND.EX P1, PT, RZ, UR9, PT, P1 ;  /* 0x00000009ff007c0c */ /* 0x000fe4000bf25310 */
[----:B------:R-:W-:Y:S02]  /*22a0*/  FSEL R157, R215, RZ, !P0 ;  /* 0x000000ffd79d7208 */ /* 0x000fe40004000000 */
[----:B------:R-:W-:-:S03]  /*22b0*/  LOP3.LUT P0, RZ, R158, 0xff, RZ, 0xc0, !PT ;  /* 0x000000ff9eff7812 */ /* 0x000fc6000780c0ff */
[-CC-:B------:R-:W-:Y:S01]  /*22c0*/  FFMA.FTZ R159, R3, R216.reuse, R157.reuse ;  /* 0x000000d8039f7223 */ /* 0x180fe2000001009d */
[-CC-:B------:R-:W-:Y:S01]  /*22d0*/  FFMA.FTZ R226, R164, R216.reuse, R157.reuse ;  /* 0x000000d8a4e27223 */ /* 0x180fe2000001009d */
[-CC-:B------:R-:W-:Y:S01]  /*22e0*/  FFMA.FTZ R231, R27, R216.reuse, R157.reuse ;  /* 0x000000d81be77223 */ /* 0x180fe2000001009d */
[----:B------:R-:W-:Y:S01]  /*22f0*/  FFMA.FTZ R232, R166, R216, R157 ;  /* 0x000000d8a6e87223 */ /* 0x000fe2000001009d */
[----:B------:R-:W-:Y:S01]  /*2300*/  FADD.FTZ R156, R24, -R159 ;  /* 0x8000009f189c7221 */ /* 0x000fe20000010000 */
[----:B------:R-:W-:Y:S01]  /*2310*/  FADD.FTZ R226, R33, -R226 ;  /* 0x800000e221e27221 */ /* 0x000fe20000010000 */
[C---:B------:R-:W-:Y:S01]  /*2320*/  @P1 SHF.L.U32 R159, R132.reuse, 0x10, RZ ;  /* 0x00000010849f1819 */ /* 0x040fe200000006ff */
[----:B------:R-:W-:Y:S01]  /*2330*/  FADD.FTZ R232, R35, -R232 ;  /* 0x800000e823e87221 */ /* 0x000fe20000010000 */
[C---:B-----5:R-:W-:Y:S01]  /*2340*/  FMUL.FTZ R156, R165.reuse, R156 ;  /* 0x0000009ca59c7220 */ /* 0x060fe20000410000 */
[----:B------:R-:W-:Y:S01]  /*2350*/  @P1 PRMT R161, R132, 0x7632, R161 ;  /* 0x0000763284a11816 */ /* 0x000fe200000000a1 */
[----:B------:R-:W-:Y:S01]  /*2360*/  FMUL.FTZ R229, R165, R226 ;  /* 0x000000e2a5e57220 */ /* 0x000fe20000410000 */
[----:B0-----:R-:W-:Y:S01]  /*2370*/  @P1 PRMT R163, R133, 0x7632, R163 ;  /* 0x0000763285a31816 */ /* 0x001fe200000000a3 */
[----:B------:R-:W-:Y:S01]  /*2380*/  @P1 FADD.FTZ R156, R156, R159 ;  /* 0x0000009f9c9c1221 */ /* 0x000fe20000010000 */
[----:B------:R-:W-:Y:S01]  /*2390*/  @P1 PRMT R225, R134, 0x7632, R225 ;  /* 0x0000763286e11816 */ /* 0x000fe200000000e1 */
[----:B------:R-:W-:-:S02]  /*23a0*/  @P1 IMAD.U32 R161, R161, 0x10000, RZ ;  /* 0x00010000a1a11824 */ /* 0x000fc400078e00ff */
[----:B------:R-:W-:Y:S01]  /*23b0*/  FADD.FTZ R226, R30, -R231 ;  /* 0x800000e71ee27221 */ /* 0x000fe20000010000 */
[----:B------:R-:W-:Y:S01]  /*23c0*/  FMUL.FTZ R160, R156, UR18 ;  /* 0x000000129ca07c20 */ /* 0x000fe20008410000 */
[----:B------:R-:W-:Y:S01]  /*23d0*/  @P1 IMAD.U32 R163, R163, 0x10000, RZ ;  /* 0x00010000a3a31824 */ /* 0x000fe200078e00ff */
[----:B------:R-:W-:Y:S01]  /*23e0*/  @P1 SHF.L.U32 R220, R133, 0x10, RZ ;  /* 0x0000001085dc1819 */ /* 0x000fe200000006ff */
[----:B------:R-:W-:Y:S01]  /*23f0*/  @P1 IMAD.U32 R228, R225, 0x10000, RZ ;  /* 0x00010000e1e41824 */ /* 0x000fe200078e00ff */
[----:B------:R-:W-:Y:S01]  /*2400*/  @P1 SHF.L.U32 R224, R134, 0x10, RZ ;  /* 0x0000001086e01819 */ /* 0x000fe200000006ff */
[C---:B------:R-:W-:Y:S01]  /*2410*/  FMUL.FTZ R230, R165.reuse, R226 ;  /* 0x000000e2a5e67220 */ /* 0x040fe20000410000 */
[----:B------:R-:W-:Y:S01]  /*2420*/  FSEL R159, R160, RZ, P0 ;  /* 0x000000ffa09f7208 */ /* 0x000fe20000000000 */
[----:B------:R-:W-:Y:S01]  /*2430*/  FMUL.FTZ R232, R165, R232 ;  /* 0x000000e8a5e87220 */ /* 0x000fe20000410000 */
[----:B------:R-:W-:Y:S01]  /*2440*/  ISETP.NE.U32.AND P0, PT, RZ, UR14, PT ;  /* 0x0000000eff007c0c */ /* 0x000fe2000bf05070 */
[----:B------:R-:W-:Y:S01]  /*2450*/  @P1 FADD.FTZ R229, R229, R228 ;  /* 0x000000e4e5e51221 */ /* 0x000fe20000010000 */
[----:B------:R-:W-:-:S02]  /*2460*/  @P1 SHF.L.U32 R231, R135, 0x10, RZ ;  /* 0x0000001087e71819 */ /* 0x000fc400000006ff */
[----:B------:R-:W-:Y:S01]  /*2470*/  ISETP.NE.AND.EX P0, PT, RZ, UR15, PT, P0 ;  /* 0x0000000fff007c0c */ /* 0x000fe2000bf05300 */
[----:B------:R-:W-:Y:S02]  /*2480*/  FMUL.FTZ R227, R229, UR18 ;  /* 0x00000012e5e37c20 */ /* 0x000fe40008410000 */
[----:B------:R-:W-:-:S04]  /*2490*/  @P1 FADD.FTZ R230, R230, R231 ;  /* 0x000000e7e6e61221 */ /* 0x000fc80000010000 */
[----:B------:R-:W-:-:S06]  /*24a0*/  FMUL.FTZ R228, R230, UR18 ;  /* 0x00000012e6e47c20 */ /* 0x000fcc0008410000 */
        /* <DEDUP_REMOVED lines=23> */
[----:B------:R-:W-:Y:S02]  /*2620*/  @P1 PRMT R157, R135, 0x7632, R157 ;  /* 0x00007632879d1816 */ /* 0x000fe4000000009d */
[----:B------:R-:W-:Y:S01]  /*2630*/  FMUL.FTZ R223, R162, UR18 ;  /* 0x00000012a2df7c20 */ /* 0x000fe20008410000 */
[----:B------:R-:W-:Y:S01]  /*2640*/  FADD.FTZ R222, R28, -R163 ;  /* 0x800000a31cde7221 */ /* 0x000fe20000010000 */
[----:B------:R-:W-:Y:S01]  /*2650*/  FSEL R217, R221, RZ, P6 ;  /* 0x000000ffddd97208 */ /* 0x000fe20003000000 */
[----:B------:R-:W-:Y:S01]  /*2660*/  @P1 IMAD.U32 R157, R157, 0x10000, RZ ;  /* 0x000100009d9d1824 */ /* 0x000fe200078e00ff */
[----:B------:R-:W-:Y:S01]  /*2670*/  @P0 LOP3.LUT P6, RZ, R170, 0xff0000, RZ, 0xc0, !PT ;  /* 0x00ff0000aaff0812 */ /* 0x000fe200078cc0ff */
[----:B------:R-:W-:Y:S01]  /*2680*/  FMUL.FTZ R163, R165, R222 ;  /* 0x000000dea5a37220 */ /* 0x000fe20000410000 */
[----:B------:R-:W-:Y:S01]  /*2690*/  @P0 F2FP.BF16.F32.PACK_AB R219, RZ, R219 ;  /* 0x000000dbffdb023e */ /* 0x000fe200000010ff */
[----:B------:R-:W-:Y:S01]  /*26a0*/  @P1 FADD.FTZ R232, R232, R157 ;  /* 0x0000009de8e81221 */ /* 0x000fe20000010000 */
[----:B------:R-:W-:Y:S01]  /*26b0*/  @P0 FSEL R221, R221, RZ, P6 ;  /* 0x000000ffdddd0208 */ /* 0x000fe20003000000 */
[----:B------:R-:W-:Y:S01]  /*26c0*/  @P1 FADD.FTZ R163, R163, R224 ;  /* 0x000000e0a3a31221 */ /* 0x000fe20000010000 */
[----:B------:R-:W-:-:S02]  /*26d0*/  ISETP.NE.U32.AND P1, PT, RZ, UR16, PT ;  /* 0x00000010ff007c0c */ /* 0x000fc4000bf25070 */
[----:B------:R-:W-:Y:S01]  /*26e0*/  LOP3.LUT P6, RZ, R168, 0xff000000, RZ, 0xc0, !PT ;  /* 0xff000000a8ff7812 */ /* 0x000fe200078cc0ff */
[----:B------:R-:W-:Y:S01]  /*26f0*/  FMUL.FTZ R224, R163, UR18 ;  /* 0x00000012a3e07c20 */ /* 0x000fe20008410000 */
[----:B------:R-:W-:Y:S02]  /*2700*/  ISETP.NE.AND.EX P1, PT, RZ, UR17, PT, P1 ;  /* 0x00000011ff007c0c */ /* 0x000fe4000bf25310 */
[C---:B------:R-:W-:Y:S02]  /*2710*/  FSEL R220, R223.reuse, RZ, P6 ;  /* 0x000000ffdfdc7208 */ /* 0x040fe40003000000 */
[----:B------:R-:W-:Y:S02]  /*2720*/  @P0 LOP3.LUT P6, RZ, R170, 0xff000000, RZ, 0xc0, !PT ;  /* 0xff000000aaff0812 */ /* 0x000fe400078cc0ff */
[----:B------:R-:W-:Y:S02]  /*2730*/  @P0 F2FP.BF16.F32.PACK_AB R221, RZ, R221 ;  /* 0x000000ddffdd023e */ /* 0x000fe400000010ff */
[----:B------:R-:W-:-:S02]  /*2740*/  @P0 FSEL R223, R223, RZ, P6 ;  /* 0x000000ffdfdf0208 */ /* 0x000fc40003000000 */
[----:B------:R-:W-:Y:S02]  /*2750*/  LOP3.LUT P6, RZ, R169, 0xff, RZ, 0xc0, !PT ;  /* 0x000000ffa9ff7812 */ /* 0x000fe400078cc0ff */
        /* <DEDUP_REMOVED lines=13> */
[----:B------:R-:W-:Y:S01]  /*2830*/  @P1 PRMT R146, R146, 0x5410, R229 ;  /* 0x0000541092921816 */ /* 0x000fe200000000e5 */
[----:B------:R-:W-:Y:S01]  /*2840*/  FMUL.FTZ R229, R232, UR18 ;  /* 0x00000012e8e57c20 */ /* 0x000fe20008410000 */
[----:B------:R-:W-:Y:S02]  /*2850*/  @P1 PRMT R144, R144, 0x5410, R160 ;  /* 0x0000541090901816 */ /* 0x000fe400000000a0 */
[----:B------:R-:W-:Y:S01]  /*2860*/  @P1 PRMT R145, R145, 0x5410, R162 ;  /* 0x0000541091911816 */ /* 0x000fe200000000a2 */
[----:B------:R-:W0:Y:S01]  /*2870*/  LDC.64 R160, c[0x0][0x2f8] ;  /* 0x0000be00ffa07b82 */ /* 0x000e220000000a00 */
[----:B------:R-:W-:-:S02]  /*2880*/  @P1 PRMT R147, R147, 0x5410, R157 ;  /* 0x0000541093931816 */ /* 0x000fc4000000009d */
[----:B------:R-:W-:Y:S02]  /*2890*/  LOP3.LUT P1, RZ, R169, 0xff000000, RZ, 0xc0, !PT ;  /* 0xff000000a9ff7812 */ /* 0x000fe4000782c0ff */
[----:B------:R-:W-:Y:S02]  /*28a0*/  FSEL R222, R224, RZ, P6 ;  /* 0x000000ffe0de7208 */ /* 0x000fe40003000000 */
[----:B------:R-:W-:Y:S02]  /*28b0*/  FSEL R231, R229, RZ, P1 ;  /* 0x000000ffe5e77208 */ /* 0x000fe40000800000 */
[C---:B------:R-:W-:Y:S02]  /*28c0*/  @P0 LOP3.LUT P1, RZ, R171.reuse, 0xff000000, RZ, 0xc0, !PT ;  /* 0xff000000abff0812 */ /* 0x040fe4000782c0ff */
[----:B------:R-:W-:Y:S02]  /*28d0*/  @P0 LOP3.LUT P6, RZ, R171, 0xff, RZ, 0xc0, !PT ;  /* 0x000000ffabff0812 */ /* 0x000fe400078cc0ff */
[----:B------:R-:W-:-:S02]  /*28e0*/  @P0 FSEL R229, R229, RZ, P1 ;  /* 0x000000ffe5e50208 */ /* 0x000fc40000800000 */
[----:B------:R-:W-:Y:S02]  /*28f0*/  ISETP.NE.U32.AND P1, PT, RZ, UR16, PT ;  /* 0x00000010ff007c0c */ /* 0x000fe4000bf25070 */
[----:B------:R-:W-:Y:S02]  /*2900*/  @P0 FSEL R224, R224, RZ, P6 ;  /* 0x000000ffe0e00208 */ /* 0x000fe40003000000 */
[----:B------:R-:W-:Y:S02]  /*2910*/  ISETP.NE.AND.EX P1, PT, RZ, UR17, PT, P1 ;  /* 0x00000011ff007c0c */ /* 0x000fe4000bf25310 */
[----:B------:R-:W-:Y:S02]  /*2920*/  LOP3.LUT P6, RZ, R169, 0xff00, RZ, 0xc0, !PT ;  /* 0x0000ff00a9ff7812 */ /* 0x000fe400078cc0ff */
[----:B------:R-:W-:Y:S01]  /*2930*/  @P0 F2FP.BF16.F32.PACK_AB R224, RZ, R224 ;  /* 0x000000e0ffe0023e */ /* 0x000fe200000010ff */
[----:B0-----:R-:W-:Y:S01]  /*2940*/  IMAD.WIDE.U32 R160, R6, 0x10, R160 ;  /* 0x0000001006a07825 */ /* 0x001fe200078e00a0 */
[----:B------:R-:W-:-:S02]  /*2950*/  FSEL R225, R227, RZ, P6 ;  /* 0x000000ffe3e17208 */ /* 0x000fc40003000000 */
[----:B------:R-:W-:Y:S02]  /*2960*/  @P0 LOP3.LUT P6, RZ, R171, 0xff00, RZ, 0xc0, !PT ;  /* 0x0000ff00abff0812 */ /* 0x000fe400078cc0ff */
[----:B------:R-:W-:Y:S02]  /*2970*/  @P0 F2FP.BF16.F32.PACK_AB R229, RZ, R229 ;  /* 0x000000e5ffe5023e */ /* 0x000fe400000010ff */
[----:B------:R-:W-:Y:S01]  /*2980*/  @P0 FSEL R227, R227, RZ, P6 ;  /* 0x000000ffe3e30208 */ /* 0x000fe20003000000 */
[----:B------:R-:W0:Y:S01]  /*2990*/  @P1 LDC.64 R156, c[0x0][0x308] ;  /* 0x0000c200ff9c1b82 */ /* 0x000e220000000a00 */
[----:B------:R-:W-:Y:S02]  /*29a0*/  LOP3.LUT P6, RZ, R169, 0xff0000, RZ, 0xc0, !PT ;  /* 0x00ff0000a9ff7812 */ /* 0x000fe400078cc0ff */
[----:B------:R-:W-:Y:S02]  /*29b0*/  @P0 F2FP.BF16.F32.PACK_AB R227, RZ, R227 ;  /* 0x000000e3ffe3023e */ /* 0x000fe400000010ff */
[----:B------:R-:W-:-:S02]  /*29c0*/  FSEL R226, R228, RZ, P6 ;  /* 0x000000ffe4e27208 */ /* 0x000fc40003000000 */
[----:B------:R-:W-:Y:S02]  /*29d0*/  @P0 LOP3.LUT P6, RZ, R171, 0xff0000, RZ, 0xc0, !PT ;  /* 0x00ff0000abff0812 */ /* 0x000fe400078cc0ff */
[----:B------:R-:W-:Y:S02]  /*29e0*/  @P0 PRMT R89, R221, 0x7610, R89 ;  /* 0x00007610dd590816 */ /* 0x000fe40000000059 */
[----:B------:R-:W-:Y:S02]  /*29f0*/  @P0 FSEL R228, R228, RZ, P6 ;  /* 0x000000ffe4e40208 */ /* 0x000fe40003000000 */
[----:B------:R-:W-:Y:S02]  /*2a00*/  @P0 PRMT R90, R224, 0x7610, R90 ;  /* 0x00007610e05a0816 */ /* 0x000fe4000000005a */
[----:B------:R-:W-:Y:S02]  /*2a10*/  @P0 F2FP.BF16.F32.PACK_AB R228, RZ, R228 ;  /* 0x000000e4ffe4023e */ /* 0x000fe400000010ff */
[----:B------:R-:W-:-:S02]  /*2a20*/  @P0 PRMT R89, R89, 0x5410, R223 ;  /* 0x0000541059590816 */ /* 0x000fc400000000df */
[----:B------:R-:W-:Y:S02]  /*2a30*/  @P0 PRMT R91, R228, 0x7610, R91 ;  /* 0x00007610e45b0816 */ /* 0x000fe4000000005b */
[----:B------:R-:W-:Y:S02]  /*2a40*/  @P0 PRMT R90, R90, 0x5410, R227 ;  /* 0x000054105a5a0816 */ /* 0x000fe400000000e3 */
[----:B------:R-:W-:Y:S01]  /*2a50*/  @P0 PRMT R91, R91, 0x5410, R229 ;  /* 0x000054105b5b0816 */ /* 0x000fe200000000e5 */
[----:B0-----:R-:W-:Y:S01]  /*2a60*/  @P1 IMAD.WIDE.U32 R162, R6, 0x10, R156 ;  /* 0x0000001006a21825 */ /* 0x001fe200078e009c */
[----:B------:R-:W-:Y:S02]  /*2a70*/  F2FP.BF16.F32.PACK_AB R156, R218, R159 ;  /* 0x0000009fda9c723e */ /* 0x000fe400000010ff */
[----:B------:R-:W-:Y:S02]  /*2a80*/  F2FP.BF16.F32.PACK_AB R157, R220, R217 ;  /* 0x000000d9dc9d723e */ /* 0x000fe400000010ff */
[----:B------:R0:W-:Y:S01]  /*2a90*/  @P1 STG.E.128 desc[UR4][R162.64], R144 ;  /* 0x00000090a2001986 */ /* 0x0001e2000c101d04 */
[----:B------:R-:W-:-:S02]  /*2aa0*/  F2FP.BF16.F32.PACK_AB R159, R231, R226 ;  /* 0x000000e2e79f723e */ /* 0x000fc400000010ff */
[----:B0-----:R-:W-:Y:S02]  /*2ab0*/  @P0 F2FP.BF16.F32.PACK_AB R163, RZ, R158 ;  /* 0x0000009effa3023e */ /* 0x001fe400000010ff */
[----:B------:R-:W-:Y:S02]  /*2ac0*/  @P0 LEA R162, P1, R6, UR14, 0x4 ;  /* 0x0000000e06a20c11 */ /* 0x000fe4000f8220ff */
[----:B------:R-:W-:Y:S02]  /*2ad0*/  @P0 PRMT R88, R163, 0x7610, R88 ;  /* 0x00007610a3580816 */ /* 0x000fe40000000058 */
[----:B------:R-:W-:Y:S02]  /*2ae0*/  F2FP.BF16.F32.PACK_AB R158, R225, R222 ;  /* 0x000000dee19e723e */ /* 0x000fe400000010ff */
[----:B------:R-:W-:Y:S02]  /*2af0*/  @P0 PRMT R88, R88, 0x5410, R219 ;  /* 0x0000541058580816 */ /* 0x000fe400000000db */
[C---:B------:R-:W-:Y:S01]  /*2b00*/  @P0 LEA.HI.X R163, R6.reuse, UR15, RZ, 0x4, P1 ;  /* 0x0000000f06a30c11 */ /* 0x040fe200088f24ff */
[----:B------:R1:W-:Y:S01]  /*2b10*/  STG.E.128 desc[UR4][R160.64], R156 ;  /* 0x0000009ca0007986 */ /* 0x0003e2000c101d04 */
[----:B------:R-:W-:-:S03]  /*2b20*/  IADD3 R6, R6, 0x20, RZ ;  /* 0x0000002006067810 */ /* 0x000fc60007ffe0ff */
[----:B------:R1:W-:Y:S04]  /*2b30*/  @P0 STG.E.128 desc[UR4][R162.64], R88 ;  /* 0x00000058a2000986 */ /* 0x0003e8000c101d04 */
.L_x_964:
[----:B------:R-:W-:Y:S05]  /*2b40*/  BSYNC B1 ;  /* 0x0000000000017941 */ /* 0x000fea0003800000 */
.L_x_963:
[----:B------:R-:W-:Y:S04]  /*2b50*/  BSSY B1, `(.L_x_965) ;  /* 0x0000090000017945 */ /* 0x000fe80003800000 */
[----:B------:R-:W-:Y:S05]  /*2b60*/  @!P3 BRA `(.L_x_966) ;  /* 0x000000080038b947 */ /* 0x000fea0003800000 */
[----:B------:R-:W-:Y:S02]  /*2b70*/  ISETP.NE.AND P0, PT, R0, RZ, PT ;  /* 0x000000ff0000720c */ /* 0x000fe40003f05270 */
[----:B------:R-:W-:Y:S02]  /*2b80*/  ISETP.NE.U32.AND P1, PT, RZ, UR8, PT ;  /* 0x00000008ff007c0c */ /* 0x000fe4000bf25070 */
[----:B-1----:R-:W-:Y:S02]  /*2b90*/  FSEL R161, R215, RZ, !P0 ;  /* 0x000000ffd7a17208 */ /* 0x002fe40004000000 */
[----:B------:R-:W-:Y:S02]  /*2ba0*/  ISETP.NE.AND.EX P1, PT, RZ, UR9, PT, P1 ;  /* 0x00000009ff007c0c */ /* 0x000fe4000bf25310 */
[----:B------:R-:W-:Y:S01]  /*2bb0*/  MOV R156, R174 ;  /* 0x000000ae009c7202 */ /* 0x000fe20000000f00 */
[-CC-:B------:R-:W-:Y:S01]  /*2bc0*/  FFMA.FTZ R157, R167, R216.reuse, R161.reuse ;  /* 0x000000d8a79d7223 */ /* 0x180fe200000100a1 */
[-CC-:B0-----:R-:W-:Y:S01]  /*2bd0*/  FFMA.FTZ R163, R185, R216.reuse, R161.reuse ;  /* 0x000000d8b9a37223 */ /* 0x181fe200000100a1 */
[-C--:B------:R-:W-:Y:S01]  /*2be0*/  FFMA.FTZ R223, R187, R216.reuse, R161 ;  /* 0x000000d8bbdf7223 */ /* 0x080fe200000100a1 */
[----:B------:R-:W-:Y:S01]  /*2bf0*/  LOP3.LUT P0, RZ, R156, 0xff, RZ, 0xc0, !PT ;  /* 0x000000ff9cff7812 */ /* 0x000fe2000780c0ff */
[----:B------:R-:W-:Y:S01]  /*2c00*/  FADD.FTZ R160, R184, -R157 ;  /* 0x8000009db8a07221 */ /* 0x000fe20000010000 */
[----:B------:R-:W-:Y:S01]  /*2c10*/  FADD.FTZ R218, R186, -R163 ;  /* 0x800000a3bada7221 */ /* 0x000fe20000010000 */
[-CC-:B------:R-:W-:Y:S01]  /*2c20*/  FFMA.FTZ R224, R196, R216.reuse, R161.reuse ;  /* 0x000000d8c4e07223 */ /* 0x180fe200000100a1 */
[----:B------:R-:W-:Y:S01]  /*2c30*/  FFMA.FTZ R231, R189, R216, R161 ;  /* 0x000000d8bde77223 */ /* 0x000fe200000100a1 */
[C---:B-----5:R-:W-:Y:S01]  /*2c40*/  FMUL.FTZ R160, R165.reuse, R160 ;  /* 0x000000a0a5a07220 */ /* 0x060fe20000410000 */
[----:B------:R-:W-:Y:S01]  /*2c50*/  FMUL.FTZ R163, R165, R218 ;  /* 0x000000daa5a37220 */ /* 0x000fe20000410000 */
[----:B------:R-:W-:-:S02]  /*2c60*/  @P1 IMAD.U32 R157, R136, 0x10000, RZ ;  /* 0x00010000889d1824 */ /* 0x000fc400078e00ff */
[----:B------:R-:W-:Y:S01]  /*2c70*/  FFMA.FTZ R218, R194, R216, R161 ;  /* 0x000000d8c2da7223 */ /* 0x000fe200000100a1 */
[----:B------:R-:W-:Y:S02]  /*2c80*/  @P1 IMAD.U32 R220, R137, 0x10000, RZ ;  /* 0x0001000089dc1824 */ /* 0x000fe400078e00ff */
[----:B------:R-:W-:Y:S01]  /*2c90*/  FADD.FTZ R224, R195, -R224 ;  /* 0x800000e0c3e07221 */ /* 0x000fe20000010000 */
[----:B------:R-:W-:Y:S01]  /*2ca0*/  @P1 FADD.FTZ R160, R160, R157 ;  /* 0x0000009da0a01221 */ /* 0x000fe20000010000 */
[----:B------:R-:W-:Y:S01]  /*2cb0*/  FADD.FTZ R218, R193, -R218 ;  /* 0x800000dac1da7221 */ /* 0x000fe20000010000 */
[--C-:B------:R-:W-:Y:S01]  /*2cc0*/  @P1 FADD.FTZ R163, R163, R220.reuse ;  /* 0x000000dca3a31221 */ /* 0x100fe20000010000 */
[----:B------:R-:W-:Y:S01]  /*2cd0*/  @P1 PRMT R220, R137, 0x7632, R220 ;  /* 0x0000763289dc1816 */ /* 0x000fe200000000dc */
[----:B------:R-:W-:Y:S01]  /*2ce0*/  FMUL.FTZ R158, R160, UR18 ;  /* 0x00000012a09e7c20 */ /* 0x000fe20008410000 */
[C---:B------:R-:W-:Y:S01]  /*2cf0*/  FMUL.FTZ R227, R165.reuse, R218 ;  /* 0x000000daa5e37220 */ /* 0x040fe20000410000 */
[----:B------:R-:W-:Y:S01]  /*2d00*/  FFMA.FTZ R232, R198, R216, R161 ;  /* 0x000000d8c6e87223 */ /* 0x000fe200000100a1 */
[----:B------:R-:W-:Y:S01]  /*2d10*/  @P1 SHF.L.U32 R220, R220, 0x10, RZ ;  /* 0x00000010dcdc1819 */ /* 0x000fe200000006ff */
[----:B------:R-:W-:Y:S01]  /*2d20*/  FMUL.FTZ R229, R165, R224 ;  /* 0x000000e0a5e57220 */ /* 0x000fe20000410000 */
[----:B------:R-:W-:Y:S01]  /*2d30*/  FSEL R156, R158, RZ, P0 ;  /* 0x000000ff9e9c7208 */ /* 0x000fe20000000000 */
[----:B------:R-:W-:Y:S01]  /*2d40*/  FADD.FTZ R224, R190, -R231 ;  /* 0x800000e7bee07221 */ /* 0x000fe20000010000 */
[----:B------:R-:W-:Y:S01]  /*2d50*/  ISETP.NE.U32.AND P0, PT, RZ, UR14, PT ;  /* 0x0000000eff007c0c */ /* 0x000fe2000bf05070 */
[----:B------:R-:W-:Y:S01]  /*2d60*/  @P1 FADD.FTZ R227, R227, R220 ;  /* 0x000000dce3e31221 */ /* 0x000fe20000010000 */
[----:B------:R-:W-:Y:S01]  /*2d70*/  FADD.FTZ R220, R188, -R223 ;  /* 0x800000dfbcdc7221 */ /* 0x000fe20000010000 */
[----:B------:R-:W-:Y:S01]  /*2d80*/  @P1 IMAD.U32 R223, R138, 0x10000, RZ ;  /* 0x000100008adf1824 */ /* 0x000fe200078e00ff */
[----:B------:R-:W-:Y:S01]  /*2d90*/  ISETP.NE.AND.EX P0, PT, RZ, UR15, PT, P0 ;  /* 0x0000000fff007c0c */ /* 0x000fe2000bf05300 */
[----:B------:R-:W-:Y:S01]  /*2da0*/  FADD.FTZ R232, R197, -R232 ;  /* 0x800000e8c5e87221 */ /* 0x000fe20000010000 */
[----:B------:R-:W-:Y:S01]  /*2db0*/  FMUL.FTZ R228, R165, R220 ;  /* 0x000000dca5e47220 */ /* 0x000fe20000410000 */
[----:B------:R-:W-:Y:S01]  /*2dc0*/  @P1 PRMT R159, R136, 0x7632, R159 ;  /* 0x00007632889f1816 */ /* 0x000fe2000000009f */
[----:B------:R-:W-:-:S02]  /*2dd0*/  @P1 IMAD.U32 R231, R139, 0x10000, RZ ;  /* 0x000100008be71824 */ /* 0x000fc400078e00ff */
[C---:B------:R-:W-:Y:S01]  /*2de0*/  FMUL.FTZ R230, R165.reuse, R224 ;  /* 0x000000e0a5e67220 */ /* 0x040fe20000410000 */
[--C-:B------:R-:W-:Y:S01]  /*2df0*/  @P1 FADD.FTZ R228, R228, R223.reuse ;  /* 0x000000dfe4e41221 */ /* 0x100fe20000010000 */
[----:B------:R-:W-:Y:S01]  /*2e00*/  @P1 PRMT R223, R138, 0x7632, R223 ;  /* 0x000076328adf1816 */ /* 0x000fe200000000df */
[----:B------:R-:W-:Y:S01]  /*2e10*/  FMUL.FTZ R232, R165, R232 ;  /* 0x000000e8a5e87220 */ /* 0x000fe20000410000 */
[----:B------:R-:W-:Y:S01]  /*2e20*/  @P1 SHF.L.U32 R159, R159, 0x10, RZ ;  /* 0x000000109f9f1819 */ /* 0x000fe200000006ff */
[----:B------:R-:W-:Y:S01]  /*2e30*/  @P1 FADD.FTZ R230, R230, R231 ;  /* 0x000000e7e6e61221 */ /* 0x000fe20000010000 */
[----:B------:R-:W-:Y:S01]  /*2e40*/  @P1 SHF.L.U32 R226, R223, 0x10, RZ ;  /* 0x00000010dfe21819 */ /* 0x000fe200000006ff */
[----:B------:R-:W-:Y:S01]  /*2e50*/  FMUL.FTZ R219, R163, UR18 ;  /* 0x00000012a3db7c20 */ /* 0x000fe20008410000 */
[----:B------:R-:W-:Y:S02]  /*2e60*/  @P0 IMAD.MOV.U32 R157, RZ, RZ, R172 ;  /* 0x000000ffff9d0224 */ /* 0x000fe400078e00ac */
[----:B------:R-:W-:Y:S01]  /*2e70*/  FMUL.FTZ R222, R228, UR18 ;  /* 0x00000012e4de7c20 */ /* 0x000fe20008410000 */
[----:B------:R-:W-:Y:S01]  /*2e80*/  FMUL.FTZ R221, R227, UR18 ;  /* 0x00000012e3dd7c20 */ /* 0x000fe20008410000 */
[----:B------:R-:W-:Y:S01]  /*2e90*/  @P1 FADD.FTZ R229, R229, R226 ;  /* 0x000000e2e5e51221 */ /* 0x000fe20000010000 */
[----:B------:R-:W-:Y:S01]  /*2ea0*/  FMUL.FTZ R226, R230, UR18 ;  /* 0x00000012e6e27c20 */ /* 0x000fe20008410000 */
[----:B------:R-:W-:-:S02]  /*2eb0*/  @P0 LOP3.LUT P6, RZ, R157, 0xff, RZ, 0xc0, !PT ;  /* 0x000000ff9dff0812 */ /* 0x000fc400078cc0ff */
[----:B------:R-:W-:Y:S02]  /*2ec0*/  FMUL.FTZ R225, R229, UR18 ;  /* 0x00000012e5e17c20 */ /* 0x000fe40008410000 */
[----:B------:R-:W-:Y:S01]  /*2ed0*/  @P0 FSEL R157, R158, RZ, P6 ;  /* 0x000000ff9e9d0208 */ /* 0x000fe20003000000 */
[--C-:B------:R-:W-:Y:S01]  /*2ee0*/  FFMA.FTZ R158, R192, R216, R161.reuse ;  /* 0x000000d8c09e7223 */ /* 0x100fe200000100a1 */
[----:B------:R-:W-:Y:S02]  /*2ef0*/  @P1 PRMT R161, R139, 0x7632, R161 ;  /* 0x000076328ba11816 */ /* 0x000fe400000000a1 */
[----:B------:R-:W-:Y:S01]  /*2f00*/  LOP3.LUT P6, RZ, R174, 0xff00, RZ, 0xc0, !PT ;  /* 0x0000ff00aeff7812 */ /* 0x000fe200078cc0ff */
[----:B------:R-:W-:Y:S01]  /*2f10*/  FADD.FTZ R158, R191, -R158 ;  /* 0x8000009ebf9e7221 */ /* 0x000fe20000010000 */
[----:B------:R-:W-:-:S03]  /*2f20*/  @P1 SHF.L.U32 R161, R161, 0x10, RZ ;  /* 0x00000010a1a11819 */ /* 0x000fc600000006ff */
[----:B------:R-:W-:Y:S02]  /*2f30*/  FMUL.FTZ R162, R165, R158 ;  /* 0x0000009ea5a27220 */ /* 0x000fe40000410000 */
[----:B------:R-:W-:Y:S02]  /*2f40*/  @P1 FADD.FTZ R232, R232, R161 ;  /* 0x000000a1e8e81221 */ /* 0x000fe40000010000 */
[----:B------:R-:W-:Y:S01]  /*2f50*/  @P1 FADD.FTZ R162, R162, R159 ;  /* 0x0000009fa2a21221 */ /* 0x000fe20000010000 */
[----:B------:R-:W-:-:S03]  /*2f60*/  ISETP.NE.U32.AND P1, PT, RZ, UR16, PT ;  /* 0x00000010ff007c0c */ /* 0x000fc6000bf25070 */
[----:B------:R-:W-:Y:S01]  /*2f70*/  FMUL.FTZ R158, R162, UR18 ;  /* 0x00000012a29e7c20 */ /* 0x000fe20008410000 */
[----:B------:R-:W-:-:S04]  /*2f80*/  ISETP.NE.AND.EX P1, PT, RZ, UR17, PT, P1 ;  /* 0x00000011ff007c0c */ /* 0x000fc8000bf25310 */
        /* <DEDUP_REMOVED lines=13> */
[----:B------:R-:W-:Y:S02]  /*3060*/  @P1 PRMT R144, R160, 0x7610, R144 ;  /* 0x00007610a0901816 */ /* 0x000fe40000000090 */
[----:B------:R-:W-:Y:S02]  /*3070*/  @P1 PRMT R145, R163, 0x7610, R145 ;  /* 0x00007610a3911816 */ /* 0x000fe40000000091 */
[----:B------:R-:W-:Y:S01]  /*3080*/  @P1 PRMT R146, R228, 0x7610, R146 ;  /* 0x00007610e4921816 */ /* 0x000fe20000000092 */
[----:B------:R-:W-:Y:S01]  /*3090*/  FMUL.FTZ R228, R232, UR18 ;  /* 0x00000012e8e47c20 */ /* 0x000fe20008410000 */
[----:B------:R-:W-:Y:S02]  /*30a0*/  @P1 PRMT R147, R230, 0x7610, R147 ;  /* 0x00007610e6931816 */ /* 0x000fe40000000093 */
[----:B------:R-:W-:-:S02]  /*30b0*/  @P1 PRMT R144, R144, 0x5410, R162 ;  /* 0x0000541090901816 */ /* 0x000fc400000000a2 */
[----:B------:R-:W-:Y:S02]  /*30c0*/  @P1 PRMT R145, R145, 0x5410, R227 ;  /* 0x0000541091911816 */ /* 0x000fe400000000e3 */
[----:B------:R-:W-:Y:S02]  /*30d0*/  @P1 PRMT R146, R146, 0x5410, R229 ;  /* 0x0000541092921816 */ /* 0x000fe400000000e5 */
[----:B------:R-:W-:Y:S02]  /*30e0*/  @P1 PRMT R147, R147, 0x5410, R161 ;  /* 0x0000541093931816 */ /* 0x000fe400000000a1 */
[----:B------:R-:W-:Y:S01]  /*30f0*/  LOP3.LUT P1, RZ, R175, 0xff000000, RZ, 0xc0, !PT ;  /* 0xff000000afff7812 */ /* 0x000fe2000782c0ff */
[----:B------:R-:W0:Y:S01]  /*3100*/  LDC.64 R160, c[0x0][0x2f8] ;  /* 0x0000be00ffa07b82 */ /* 0x000e220000000a00 */
[----:B------:R-:W-:Y:S02]  /*3110*/  FSEL R217, R219, RZ, P6 ;  /* 0x000000ffdbd97208 */ /* 0x000fe40003000000 */
[----:B------:R-:W-:-:S02]  /*3120*/  FSEL R229, R228, RZ, P1 ;  /* 0x000000ffe4e57208 */ /* 0x000fc40000800000 */
[----:B------:R-:W-:Y:S02]  /*3130*/  @P0 LOP3.LUT P1, RZ, R173, 0xff000000, RZ, 0xc0, !PT ;  /* 0xff000000adff0812 */ /* 0x000fe4000782c0ff */
[----:B------:R-:W-:Y:S02]  /*3140*/  @P0 LOP3.LUT P6, RZ, R172, 0xff0000, RZ, 0xc0, !PT ;  /* 0x00ff0000acff0812 */ /* 0x000fe400078cc0ff */
[----:B------:R-:W-:Y:S02]  /*3150*/  @P0 FSEL R228, R228, RZ, P1 ;  /* 0x000000ffe4e40208 */ /* 0x000fe40000800000 */
[----:B------:R-:W-:Y:S02]  /*3160*/  ISETP.NE.U32.AND P1, PT, RZ, UR16, PT ;  /* 0x00000010ff007c0c */ /* 0x000fe4000bf25070 */
[----:B------:R-:W-:Y:S02]  /*3170*/  @P0 FSEL R219, R219, RZ, P6 ;  /* 0x000000ffdbdb0208 */ /* 0x000fe40003000000 */
[----:B------:R-:W-:-:S02]  /*3180*/  LOP3.LUT P6, RZ, R174, 0xff000000, RZ, 0xc0, !PT ;  /* 0xff000000aeff7812 */ /* 0x000fc400078cc0ff */
[----:B------:R-:W-:Y:S02]  /*3190*/  ISETP.NE.AND.EX P1, PT, RZ, UR17, PT, P1 ;  /* 0x00000011ff007c0c */ /* 0x000fe4000bf25310 */
[C---:B------:R-:W-:Y:S02]  /*31a0*/  FSEL R218, R221.reuse, RZ, P6 ;  /* 0x000000ffddda7208 */ /* 0x040fe40003000000 */
[----:B------:R-:W-:Y:S02]  /*31b0*/  @P0 LOP3.LUT P6, RZ, R172, 0xff000000, RZ, 0xc0, !PT ;  /* 0xff000000acff0812 */ /* 0x000fe400078cc0ff */
[----:B------:R-:W-:Y:S01]  /*31c0*/  @P0 F2FP.BF16.F32.PACK_AB R219, RZ, R219 ;  /* 0x000000dbffdb023e */ /* 0x000fe200000010ff */
[----:B0-----:R-:W-:Y:S01]  /*31d0*/  IMAD.WIDE.U32 R160, R6, 0x10, R160 ;  /* 0x0000001006a07825 */ /* 0x001fe200078e00a0 */
[----:B------:R-:W-:Y:S02]  /*31e0*/  @P0 FSEL R221, R221, RZ, P6 ;  /* 0x000000ffdddd0208 */ /* 0x000fe40003000000 */
[----:B------:R-:W-:-:S02]  /*31f0*/  LOP3.LUT P6, RZ, R175, 0xff, RZ, 0xc0, !PT ;  /* 0x000000ffafff7812 */ /* 0x000fc400078cc0ff */
[----:B------:R-:W-:Y:S01]  /*3200*/  @P0 F2FP.BF16.F32.PACK_AB R227, RZ, R158 ;  /* 0x0000009effe3023e */ /* 0x000fe200000010ff */
[----:B------:R-:W0:Y:S01]  /*3210*/  @P1 LDC.64 R162, c[0x0][0x308] ;  /* 0x0000c200ffa21b82 */ /* 0x000e220000000a00 */
[C---:B------:R-:W-:Y:S02]  /*3220*/  FSEL R220, R222.reuse, RZ, P6 ;  /* 0x000000ffdedc7208 */ /* 0x040fe40003000000 */
[----:B------:R-:W-:Y:S02]  /*3230*/  @P0 LOP3.LUT P6, RZ, R173, 0xff, RZ, 0xc0, !PT ;  /* 0x000000ffadff0812 */ /* 0x000fe400078cc0ff */
[----:B------:R-:W-:Y:S02]  /*3240*/  @P0 F2FP.BF16.F32.PACK_AB R221, RZ, R221 ;  /* 0x000000ddffdd023e */ /* 0x000fe400000010ff */
        /* <DEDUP_REMOVED lines=9> */
[----:B0-----:R-:W-:Y:S01]  /*32e0*/  @P1 IMAD.WIDE.U32 R162, R6, 0x10, R162 ;  /* 0x0000001006a21825 */ /* 0x001fe200078e00a2 */
        /* <DEDUP_REMOVED lines=17> */
[C---:B------:R-:W-:Y:S01]  /*3400*/  @P0 LEA.HI.X R163, R6.reuse, UR15, RZ, 0x4, P1 ;  /* 0x0000000f06a30c11 */ /* 0x040fe200088f24ff */
[----:B------:R2:W-:Y:S01]  /*3410*/  STG.E.128 desc[UR4][R160.64], R156 ;  /* 0x0000009ca0007986 */ /* 0x0005e2000c101d04 */
[----:B------:R-:W-:Y:S01]  /*3420*/  @P0 PRMT R91, R91, 0x5410, R228 ;  /* 0x000054105b5b0816 */ /* 0x000fe200000000e4 */
[----:B------:R-:W-:-:S04]  /*3430*/  VIADD R6, R6, 0x20 ;  /* 0x0000002006067836 */ /* 0x000fc80000000000 */
[----:B------:R2:W-:Y:S03]  /*3440*/  @P0 STG.E.128 desc[UR4][R162.64], R88 ;  /* 0x00000058a2000986 */ /* 0x0005e6000c101d04 */
.L_x_966:
[----:B------:R-:W-:Y:S05]  /*3450*/  BSYNC B1 ;  /* 0x0000000000017941 */ /* 0x000fea0003800000 */
.L_x_965:
[----:B------:R-:W-:Y:S04]  /*3460*/  BSSY B1, `(.L_x_967) ;  /* 0x0000090000017945 */ /* 0x000fe80003800000 */
[----:B------:R-:W-:Y:S05]  /*3470*/  @!P4 BRA `(.L_x_968) ;  /* 0x000000080038c947 */ /* 0x000fea0003800000 */
[----:B------:R-:W-:Y:S01]  /*3480*/  ISETP.NE.U32.AND P1, PT, RZ, UR8, PT ;  /* 0x00000008ff007c0c */ /* 0x000fe2000bf25070 */
[----:B-12---:R-:W-:Y:S01]  /*3490*/  IMAD.MOV.U32 R156, RZ, RZ, R178 ;  /* 0x000000ffff9c7224 */ /* 0x006fe200078e00b2 */
[----:B------:R-:W-:Y:S02]  /*34a0*/  ISETP.NE.AND P0, PT, R0, RZ, PT ;  /* 0x000000ff0000720c */ /* 0x000fe40003f05270 */
[----:B------:R-:W-:Y:S02]  /*34b0*/  ISETP.NE.AND.EX P1, PT, RZ, UR9, PT, P1 ;  /* 0x00000009ff007c0c */ /* 0x000fe4000bf25310 */
[----:B------:R-:W-:Y:S02]  /*34c0*/  FSEL R161, R215, RZ, !P0 ;  /* 0x000000ffd7a17208 */ /* 0x000fe40004000000 */
[----:B------:R-:W-:-:S03]  /*34d0*/  LOP3.LUT P0, RZ, R156, 0xff, RZ, 0xc0, !PT ;  /* 0x000000ff9cff7812 */ /* 0x000fc6000780c0ff */
[-CC-:B------:R-:W-:Y:S01]  /*34e0*/  FFMA.FTZ R157, R199, R216.reuse, R161.reuse ;  /* 0x000000d8c79d7223 */ /* 0x180fe200000100a1 */
[-CC-:B0-----:R-:W-:Y:S01]  /*34f0*/  FFMA.FTZ R163, R201, R216.reuse, R161.reuse ;  /* 0x000000d8c9a37223 */ /* 0x181fe200000100a1 */
[-CC-:B------:R-:W-:Y:S01]  /*3500*/  FFMA.FTZ R223, R203, R216.reuse, R161.reuse ;  /* 0x000000d8cbdf7223 */ /* 0x180fe200000100a1 */
[----:B------:R-:W-:Y:S01]  /*3510*/  FFMA.FTZ R224, R212, R216, R161 ;  /* 0x000000d8d4e07223 */ /* 0x000fe200000100a1 */
[----:B------:R-:W-:Y:S01]  /*3520*/  FADD.FTZ R160, R200, -R157 ;  /* 0x8000009dc8a07221 */ /* 0x000fe20000010000 */
[----:B------:R-:W-:Y:S01]  /*3530*/  FADD.FTZ R218, R202, -R163 ;  /* 0x800000a3cada7221 */ /* 0x000fe20000010000 */
[----:B------:R-:W-:Y:S01]  /*3540*/  @P1 SHF.L.U32 R157, R36, 0x10, RZ ;  /* 0x00000010249d1819 */ /* 0x000fe200000006ff */
[----:B------:R-:W-:Y:S01]  /*3550*/  FADD.FTZ R224, R211, -R224 ;  /* 0x800000e0d3e07221 */ /* 0x000fe20000010000 */
[----:B-----5:R-:W-:Y:S01]  /*3560*/  FMUL.FTZ R160, R165, R160 ;  /* 0x000000a0a5a07220 */ /* 0x020fe20000410000 */
[----:B------:R-:W-:Y:S01]  /*3570*/  @P1 SHF.L.U32 R220, R37, 0x10, RZ ;  /* 0x0000001025dc1819 */ /* 0x000fe200000006ff */
[----:B------:R-:W-:Y:S01]  /*3580*/  FMUL.FTZ R163, R165, R218 ;  /* 0x000000daa5a37220 */ /* 0x000fe20000410000 */
[-C--:B------:R-:W-:Y:S01]  /*3590*/  FFMA.FTZ R218, R210, R216.reuse, R161 ;  /* 0x000000d8d2da7223 */ /* 0x080fe200000100a1 */
[----:B------:R-:W-:Y:S01]  /*35a0*/  @P1 FADD.FTZ R160, R160, R157 ;  /* 0x0000009da0a01221 */ /* 0x000fe20000010000 */
[-CC-:B------:R-:W-:Y:S01]  /*35b0*/  FFMA.FTZ R231, R205, R216.reuse, R161.reuse ;  /* 0x000000d8cde77223 */ /* 0x180fe200000100a1 */
[--C-:B------:R-:W-:Y:S01]  /*35c0*/  @P1 FADD.FTZ R163, R163, R220.reuse ;  /* 0x000000dca3a31221 */ /* 0x100fe20000010000 */
[----:B------:R-:W-:Y:S01]  /*35d0*/  @P1 PRMT R220, R37, 0x7632, R220 ;  /* 0x0000763225dc1816 */ /* 0x000fe200000000dc */
[----:B------:R-:W-:Y:S01]  /*35e0*/  FMUL.FTZ R158, R160, UR18 ;  /* 0x00000012a09e7c20 */ /* 0x000fe20008410000 */
[----:B------:R-:W-:Y:S01]  /*35f0*/  FADD.FTZ R218, R209, -R218 ;  /* 0x800000dad1da7221 */ /* 0x000fe20000010000 */
[----:B------:R-:W-:Y:S01]  /*3600*/  FFMA.FTZ R232, R214, R216, R161 ;  /* 0x000000d8d6e87223 */ /* 0x000fe200000100a1 */
[----:B------:R-:W-:Y:S01]  /*3610*/  @P1 PRMT R159, R36, 0x7632, R159 ;  /* 0x00007632249f1816 */ /* 0x000fe2000000009f */
[----:B------:R-:W-:Y:S01]  /*3620*/  @P1 IMAD.U32 R220, R220, 0x10000, RZ ;  /* 0x00010000dcdc1824 */ /* 0x000fe200078e00ff */
[----:B------:R-:W-:Y:S01]  /*3630*/  FSEL R156, R158, RZ, P0 ;  /* 0x000000ff9e9c7208 */ /* 0x000fe20000000000 */
[C---:B------:R-:W-:Y:S01]  /*3640*/  FMUL.FTZ R227, R165.reuse, R218 ;  /* 0x000000daa5e37220 */ /* 0x040fe20000410000 */
[----:B------:R-:W-:Y:S01]  /*3650*/  ISETP.NE.U32.AND P0, PT, RZ, UR14, PT ;  /* 0x0000000eff007c0c */ /* 0x000fe2000bf05070 */
[----:B------:R-:W-:Y:S01]  /*3660*/  FMUL.FTZ R229, R165, R224 ;  /* 0x000000e0a5e57220 */ /* 0x000fe20000410000 */
[----:B------:R-:W-:Y:S01]  /*3670*/  FADD.FTZ R224, R206, -R231 ;  /* 0x800000e7cee07221 */ /* 0x000fe20000010000 */
[----:B------:R-:W-:Y:S01]  /*3680*/  @P1 FADD.FTZ R227, R227, R220 ;  /* 0x000000dce3e31221 */ /* 0x000fe20000010000 */
[----:B------:R-:W-:Y:S01]  /*3690*/  ISETP.NE.AND.EX P0, PT, RZ, UR15, PT, P0 ;  /* 0x0000000fff007c0c */ /* 0x000fe2000bf05300 */
[----:B------:R-:W-:Y:S01]  /*36a0*/  FADD.FTZ R220, R204, -R223 ;  /* 0x800000dfccdc7221 */ /* 0x000fe20000010000 */
[----:B------:R-:W-:Y:S01]  /*36b0*/  @P1 SHF.L.U32 R223, R38, 0x10, RZ ;  /* 0x0000001026df1819 */ /* 0x000fe200000006ff */
[----:B------:R-:W-:Y:S01]  /*36c0*/  FADD.FTZ R232, R213, -R232 ;  /* 0x800000e8d5e87221 */ /* 0x000fe20000010000 */
[----:B------:R-:W-:Y:S01]  /*36d0*/  @P1 SHF.L.U32 R231, R39, 0x10, RZ ;  /* 0x0000001027e71819 */ /* 0x000fe200000006ff */
[----:B------:R-:W-:Y:S01]  /*36e0*/  FMUL.FTZ R228, R165, R220 ;  /* 0x000000dca5e47220 */ /* 0x000fe20000410000 */
[----:B------:R-:W-:-:S02]  /*36f0*/  @P1 IMAD.U32 R159, R159, 0x10000, RZ ;  /* 0x000100009f9f1824 */ /* 0x000fc400078e00ff */
[C---:B------:R-:W-:Y:S01]  /*3700*/  FMUL.FTZ R230, R165.reuse, R224 ;  /* 0x000000e0a5e67220 */ /* 0x040fe20000410000 */
[----:B------:R-:W-:Y:S01]  /*3710*/  FMUL.FTZ R232, R165, R232 ;  /* 0x000000e8a5e87220 */ /* 0x000fe20000410000 */
[--C-:B------:R-:W-:Y:S01]  /*3720*/  @P1 FADD.FTZ R228, R228, R223.reuse ;  /* 0x000000dfe4e41221 */ /* 0x100fe20000010000 */
[----:B------:R-:W-:Y:S01]  /*3730*/  @P1 PRMT R223, R38, 0x7632, R223 ;  /* 0x0000763226df1816 */ /* 0x000fe200000000df */
[----:B------:R-:W-:Y:S01]  /*3740*/  @P1 FADD.FTZ R230, R230, R231 ;  /* 0x000000e7e6e61221 */ /* 0x000fe20000010000 */
[----:B------:R-:W-:Y:S01]  /*3750*/  FMUL.FTZ R219, R163, UR18 ;  /* 0x00000012a3db7c20 */ /* 0x000fe20008410000 */
[----:B------:R-:W-:Y:S01]  /*3760*/  @P0 MOV R157, R176 ;  /* 0x000000b0009d0202 */ /* 0x000fe20000000f00 */
[----:B------:R-:W-:Y:S01]  /*3770*/  FMUL.FTZ R222, R228, UR18 ;  /* 0x00000012e4de7c20 */ /* 0x000fe20008410000 */
[----:B------:R-:W-:Y:S02]  /*3780*/  @P1 IMAD.U32 R226, R223, 0x10000, RZ ;  /* 0x00010000dfe21824 */ /* 0x000fe400078e00ff */
[----:B------:R-:W-:Y:S01]  /*3790*/  FMUL.FTZ R221, R227, UR18 ;  /* 0x00000012e3dd7c20 */ /* 0x000fe20008410000 */
[----:B------:R-:W-:Y:S01]  /*37a0*/  @P0 LOP3.LUT P6, RZ, R157, 0xff, RZ, 0xc0, !PT ;  /* 0x000000ff9dff0812 */ /* 0x000fe200078cc0ff */
[----:B------:R-:W-:Y:S01]  /*37b0*/  @P1 FADD.FTZ R229, R229, R226 ;  /* 0x000000e2e5e51221 */ /* 0x000fe20000010000 */
[----:B------:R-:W-:-:S02]  /*37c0*/  FMUL.FTZ R226, R230, UR18 ;  /* 0x00000012e6e27c20 */ /* 0x000fc40008410000 */
[----:B------:R-:W-:Y:S01]  /*37d0*/  @P0 FSEL R157, R158, RZ, P6 ;  /* 0x000000ff9e9d0208 */ /* 0x000fe20003000000 */
[--C-:B------:R-:W-:Y:S01]  /*37e0*/  FFMA.FTZ R158, R208, R216, R161.reuse ;  /* 0x000000d8d09e7223 */ /* 0x100fe200000100a1 */
[----:B------:R-:W-:Y:S01]  /*37f0*/  @P1 PRMT R161, R39, 0x7632, R161 ;  /* 0x0000763227a11816 */ /* 0x000fe200000000a1 */
[----:B------:R-:W-:Y:S01]  /*3800*/  FMUL.FTZ R225, R229, UR18 ;  /* 0x00000012e5e17c20 */ /* 0x000fe20008410000 */
[----:B------:R-:W-:Y:S01]  /*3810*/  LOP3.LUT P6, RZ, R178, 0xff00, RZ, 0xc0, !PT ;  /* 0x0000ff00b2ff7812 */ /* 0x000fe200078cc0ff */
[----:B------:R-:W-:Y:S02]  /*3820*/  FADD.FTZ R158, R207, -R158 ;  /* 0x8000009ecf9e7221 */ /* 0x000fe40000010000 */
[----:B------:R-:W-:Y:S02]  /*3830*/  @P1 IMAD.U32 R161, R161, 0x10000, RZ ;  /* 0x00010000a1a11824 */ /* 0x000fe400078e00ff */
[----:B------:R-:W-:Y:S02]  /*3840*/  FMUL.FTZ R162, R165, R158 ;  /* 0x0000009ea5a27220 */ /* 0x000fe40000410000 */
[----:B------:R-:W-:-:S02]  /*3850*/  @P1 FADD.FTZ R232, R232, R161 ;  /* 0x000000a1e8e81221 */ /* 0x000fc40000010000 */
        /* <DEDUP_REMOVED lines=80> */
.L_x_968:
[----:B------:R-:W-:Y:S05]  /*3d60*/  BSYNC B1 ;  /* 0x0000000000017941 */ /* 0x000fea0003800000 */
.L_x_967:
[----:B------:R-:W-:Y:S04]  /*3d70*/  BSSY B1, `(.L_x_969) ;  /* 0x000008f000017945 */ /* 0x000fe80003800000 */
[----:B------:R-:W-:Y:S05]  /*3d80*/  @!P5 BRA `(.L_x_970) ;  /* 0x000000080034d947 */ /* 0x000fea0003800000 */
[----:B------:R-:W-:Y:S02]  /*3d90*/  ISETP.NE.AND P0, PT, R0, RZ, PT ;  /* 0x000000ff0000720c */ /* 0x000fe40003f05270 */
[----:B------:R-:W-:Y:S02]  /*3da0*/  ISETP.NE.U32.AND P1, PT, RZ, UR8, PT ;  /* 0x00000008ff007c0c */ /* 0x000fe4000bf25070 */
[----:B-123--:R-:W-:Y:S02]  /*3db0*/  FSEL R157, R215, RZ, !P0 ;  /* 0x000000ffd79d7208 */ /* 0x00efe40004000000 */
[----:B------:R-:W-:Y:S02]  /*3dc0*/  ISETP.NE.AND.EX P1, PT, RZ, UR9, PT, P1 ;  /* 0x00000009ff007c0c */ /* 0x000fe4000bf25310 */
[----:B------:R-:W-:Y:S01]  /*3dd0*/  MOV R158, R182 ;  /* 0x000000b6009e7202 */ /* 0x000fe20000000f00 */
[----:B------:R-:W-:-:S03]  /*3de0*/  FFMA.FTZ R159, R7, R216, R157 ;  /* 0x000000d8079f7223 */ /* 0x000fc6000001009d */
[----:B------:R-:W-:Y:S01]  /*3df0*/  LOP3.LUT P0, RZ, R158, 0xff, RZ, 0xc0, !PT ;  /* 0x000000ff9eff7812 */ /* 0x000fe2000780c0ff */
[----:B------:R-:W-:-:S04]  /*3e00*/  FADD.FTZ R156, R10, -R159 ;  /* 0x8000009f0a9c7221 */ /* 0x000fc80000010000 */
[----:B-----5:R-:W-:Y:S02]  /*3e10*/  FMUL.FTZ R156, R165, R156 ;  /* 0x0000009ca59c7220 */ /* 0x020fe40000410000 */
[C---:B------:R-:W-:Y:S01]  /*3e20*/  @P1 IMAD.U32 R159, R152.reuse, 0x10000, RZ ;  /* 0x00010000989f1824 */ /* 0x040fe200078e00ff */
[----:B------:R-:W-:Y:S01]  /*3e30*/  @P1 PRMT R161, R152, 0x7632, R161 ;  /* 0x0000763298a11816 */ /* 0x000fe200000000a1 */
[C---:B------:R-:W-:Y:S01]  /*3e40*/  @P1 IMAD.U32 R220, R153.reuse, 0x10000, RZ ;  /* 0x0001000099dc1824 */ /* 0x040fe200078e00ff */
[----:B0-----:R-:W-:Y:S01]  /*3e50*/  @P1 PRMT R163, R153, 0x7632, R163 ;  /* 0x0000763299a31816 */ /* 0x001fe200000000a3 */
[----:B------:R-:W-:Y:S01]  /*3e60*/  @P1 FADD.FTZ R156, R156, R159 ;  /* 0x0000009f9c9c1221 */ /* 0x000fe20000010000 */
[----:B------:R-:W-:Y:S01]  /*3e70*/  @P1 SHF.L.U32 R161, R161, 0x10, RZ ;  /* 0x00000010a1a11819 */ /* 0x000fe200000006ff */
[----:B------:R-:W-:Y:S01]  /*3e80*/  @P1 IMAD.U32 R226, R154, 0x10000, RZ ;  /* 0x000100009ae21824 */ /* 0x000fe200078e00ff */
[----:B------:R-:W-:Y:S01]  /*3e90*/  @P1 SHF.L.U32 R163, R163, 0x10, RZ ;  /* 0x00000010a3a31819 */ /* 0x000fe200000006ff */
[----:B------:R-:W-:Y:S01]  /*3ea0*/  FMUL.FTZ R160, R156, UR18 ;  /* 0x000000129ca07c20 */ /* 0x000fe20008410000 */
[----:B------:R-:W-:-:S04]  /*3eb0*/  @P1 PRMT R225, R154, 0x7632, R225 ;  /* 0x000076329ae11816 */ /* 0x000fc800000000e1 */
        /* <DEDUP_REMOVED lines=44> */
[--C-:B------:R-:W-:Y:S01]  /*4180*/  FFMA.FTZ R216, R8, R216, R157.reuse ;  /* 0x000000d808d87223 */ /* 0x100fe2000001009d */
        /* <DEDUP_REMOVED lines=58> */
[----:B------:R-:W-:Y:S02]  /*4530*/  @P0 PRMT R89, R219, 0x7610, R89 ;  /* 0x00007610db590816 */ /* 0x000fe40000000059 */
[----:B------:R-:W-:Y:S02]  /*4540*/  @P0 PRMT R90, R223, 0x7610, R90 ;  /* 0x00007610df5a0816 */ /* 0x000fe4000000005a */
        /* <DEDUP_REMOVED lines=14> */
[----:B------:R-:W-:Y:S01]  /*4630*/  @P0 LEA.HI.X R163, R6, UR15, RZ, 0x4, P1 ;  /* 0x0000000f06a30c11 */ /* 0x000fe200088f24ff */
[----:B------:R4:W-:Y:S04]  /*4640*/  STG.E.128 desc[UR4][R160.64], R156 ;  /* 0x0000009ca0007986 */ /* 0x0009e8000c101d04 */
[----:B------:R4:W-:Y:S02]  /*4650*/  @P0 STG.E.128 desc[UR4][R162.64], R88 ;  /* 0x00000058a2000986 */ /* 0x0009e4000c101d04 */
.L_x_970:
[----:B------:R-:W-:Y:S05]  /*4660*/  BSYNC B1 ;  /* 0x0000000000017941 */ /* 0x000fea0003800000 */
.L_x_969:
[----:B-1234-:R-:W1:Y:S02]  /*4670*/  LDC.64 R156, c[0x0][0x210] ;  /* 0x00008400ff9c7b82 */ /* 0x01ee640000000a00 */
[----:B-1----:R-:W-:-:S05]  /*4680*/  IMAD R2, R156, 0x4, R2 ;  /* 0x000000049c027824 */ /* 0x002fca00078e0202 */
[----:B------:R-:W-:-:S13]  /*4690*/  ISETP.GE.AND P0, PT, R2, R157, PT ;  /* 0x0000009d0200720c */ /* 0x000fda0003f06270 */
[----:B------:R-:W-:Y:S05]  /*46a0*/  @!P0 BRA `(.L_x_971) ;  /* 0xffffffbc00ac8947 */ /* 0x000fea000383ffff */
.L_x_953:
[----:B------:R-:W-:Y:S05]  /*46b0*/  BSYNC B0 ;  /* 0x0000000000007941 */ /* 0x000fea0003800000 */
.L_x_952:
        /* <DEDUP_REMOVED lines=19> */
[----:B------:R-:W-:Y:S01]  /*47f0*/  IMAD.X R44, RZ, RZ, RZ, P0 ;  /* 0x000000ffff2c7224 */ /* 0x000fe200000e06ff */
[----:B------:R-:W-:Y:S01]  /*4800*/  STS.128 [R0+0x10], R104 ;  /* 0x0000106800007388 */ /* 0x000fe20000000c00 */
[C---:B------:R-:W-:Y:S02]  /*4810*/  ISETP.GE.U32.AND P4, PT, R38.reuse, 0x180, PT ;  /* 0x000001802600780c */ /* 0x040fe40003f86070 */
[----:B------:R-:W-:Y:S01]  /*4820*/  ISETP.GE.U32.AND P3, PT, R38, 0x200, PT ;  /* 0x000002002600780c */ /* 0x000fe20003f66070 */
[----:B------:R-:W-:Y:S01]  /*4830*/  STS.128 [R0+0x400], R108 ;  /* 0x0004006c00007388 */ /* 0x000fe20000000c00 */
[----:B------:R-:W-:-:S02]  /*4840*/  SHF.L.U64.HI R44, R43, 0x2, R44 ;  /* 0x000000022b2c7819 */ /* 0x000fc4000001022c */
[----:B------:R-:W-:Y:S01]  /*4850*/  SHF.L.U32 R43, R43, 0x2, RZ ;  /* 0x000000022b2b7819 */ /* 0x000fe200000006ff */
[----:B------:R-:W-:Y:S01]  /*4860*/  STS.128 [R0+0x410], R112 ;  /* 0x0004107000007388 */ /* 0x000fe20000000c00 */
[----:B------:R-:W-:Y:S02]  /*4870*/  ISETP.GE.U32.AND P2, PT, R38, 0x280, PT ;  /* 0x000002802600780c */ /* 0x000fe40003f46070 */
[C---:B------:R-:W-:Y:S01]  /*4880*/  IADD3 R45, P0, R43.reuse, UR20, RZ ;  /* 0x000000142b2d7c10 */ /* 0x040fe2000ff1e0ff */
[----:B------:R-:W-:Y:S01]  /*4890*/  STS.128 [R0+0x800], R140 ;  /* 0x0008008c00007388 */ /* 0x000fe20000000c00 */
[----:B------:R-:W-:Y:S02]  /*48a0*/  IADD3 R43, P1, R43, UR22, RZ ;  /* 0x000000162b2b7c10 */ /* 0x000fe4000ff3e0ff */
[----:B------:R-:W-:Y:S01]  /*48b0*/  IADD3.X R46, R44, UR21, RZ, P0, !PT ;  /* 0x000000152c2e7c10 */ /* 0x000fe200087fe4ff */
[----:B------:R-:W-:Y:S01]  /*48c0*/  STS.128 [R0+0x810], R148 ;  /* 0x0008109400007388 */ /* 0x000fe20000000c00 */
[----:B------:R-:W-:-:S02]  /*48d0*/  ISETP.GE.U32.AND P0, PT, R38, 0x100, PT ;  /* 0x000001002600780c */ /* 0x000fc40003f06070 */
[----:B------:R-:W-:Y:S01]  /*48e0*/  IADD3.X R44, R44, UR23, RZ, P1, !PT ;  /* 0x000000172c2c7c10 */ /* 0x000fe20008ffe4ff */
        /* <DEDUP_REMOVED lines=62> */
[----:B------:R-:W-:Y:S01]  /*4cd0*/  @P5 IMAD.MOV.U32 R2, RZ, RZ, R45 ;  /* 0x000000ffff025224 */ /* 0x000fe200078e002d */
[----:B------:R-:W-:Y:S01]  /*4ce0*/  @P5 IADD3 R45, P1, R45, 0x200, RZ ;  /* 0x000002002d2d5810 */ /* 0x000fe20007f3e0ff */
[----:B----4-:R-:W-:-:S04]  /*4cf0*/  FADD.FTZ R7, R7, R30 ;  /* 0x0000001e07077221 */ /* 0x010fc80000010000 */
[----:B------:R-:W-:Y:S01]  /*4d00*/  @P5 IMAD.X R46, RZ, RZ, R46, P1 ;  /* 0x000000ffff2e5224 */ /* 0x000fe200008e062e */
[----:B------:R-:W-:Y:S01]  /*4d10*/  ISETP.GE.U32.AND P1, PT, R38, 0x300, PT ;  /* 0x000003002600780c */ /* 0x000fe20003f26070 */
[----:B0-----:R-:W-:Y:S01]  /*4d20*/  FADD.FTZ R31, R8, R31 ;  /* 0x0000001f081f7221 */ /* 0x001fe20000010000 */
        /* <DEDUP_REMOVED lines=21> */
[----:B------:R-:W-:Y:S04]  /*4e80*/  LDS R42, [R6+0x3400] ;  /* 0x00340000062a7984 */ /* 0x000fe80000000800 */
[----:B------:R-:W4:Y:S04]  /*4e90*/  LDS R14, [R6+0x600] ;  /* 0x00060000060e7984 */ /* 0x000f280000000800 */
        /* <DEDUP_REMOVED lines=14> */
[----:B--2---:R-:W-:Y:S01]  /*4f80*/  @P5 IMAD.MOV.U32 R2, RZ, RZ, R43 ;  /* 0x000000ffff025224 */ /* 0x004fe200078e002b */
[----:B------:R-:W-:Y:S02]  /*4f90*/  @P5 MOV R3, R44 ;  /* 0x0000002c00035202 */ /* 0x000fe40000000f00 */
[----:B------:R-:W2:Y:S01]  /*4fa0*/  LDS R18, [R6+0x2800] ;  /* 0x0028000006127984 */ /* 0x000ea20000000800 */
[----:B------:R-:W-:Y:S01]  /*4fb0*/  @P5 IADD3 R43, P6, R43, 0x200, RZ ;  /* 0x000002002b2b5810 */ /* 0x000fe20007fde0ff */
[----:B------:R-:W-:-:S02]  /*4fc0*/  FADD.FTZ R14, RZ, R14 ;  /* 0x0000000eff0e7221 */ /* 0x000fc40000010000 */
[----:B------:R1:W-:Y:S01]  /*4fd0*/  @P5 STG.E desc[UR4][R2.64], R29 ;  /* 0x0000001d02005986 */ /* 0x0003e2000c101904 */
[----:B------:R-:W-:Y:S01]  /*4fe0*/  @P5 IADD3.X R44, RZ, R44, RZ, P6, !PT ;  /* 0x0000002cff2c5210 */ /* 0x000fe200037fe4ff */
[----:B------:R-:W-:Y:S01]  /*4ff0*/  @P0 IMAD.MOV.U32 R4, RZ, RZ, R43 ;  /* 0x000000ffff040224 */ /* 0x000fe200078e002b */
[----:B------:R-:W-:Y:S01]  /*5000*/  ISETP.GE.U32.AND P5, PT, R38, 0x380, PT ;  /* 0x000003802600780c */ /* 0x000fe20003fa6070 */
[----:B------:R-:W2:Y:S01]  /*5010*/  LDS R29, [R6+0x1200] ;  /* 0x00120000061d7984 */ /* 0x000ea20000000800 */
[----:B------:R-:W-:Y:S01]  /*5020*/  @P0 MOV R5, R44 ;  /* 0x0000002c00050202 */ /* 0x000fe20000000f00 */
[----:B------:R-:W-:Y:S02]  /*5030*/  FADD.FTZ R14, R14, R17 ;  /* 0x000000110e0e7221 */ /* 0x000fe40000010000 */
[----:B------:R-:W2:Y:S02]  /*5040*/  LDS R20, [R6+0x3800] ;  /* 0x0038000006147984 */ /* 0x000ea40000000800 */
[----:B0-----:R-:W-:Y:S01]  /*5050*/  FADD.FTZ R14, R14, R23 ;  /* 0x000000170e0e7221 */ /* 0x001fe20000010000 */
[----:B-1----:R-:W-:Y:S01]  /*5060*/  FADD.FTZ R15, RZ, R15 ;  /* 0x0000000fff0f7221 */ /* 0x002fe20000010000 */
[----:B------:R-:W-:Y:S01]  /*5070*/  @P0 IMAD.MOV.U32 R2, RZ, RZ, R45 ;  /* 0x000000ffff020224 */ /* 0x000fe200078e002d */
[----:B------:R-:W-:Y:S01]  /*5080*/  @P0 IADD3 R45, P6, R45, 0x200, RZ ;  /* 0x000002002d2d0810 */ /* 0x000fe20007fde0ff */
[----:B------:R-:W-:Y:S01]  /*5090*/  LDS R19, [R6+0x1a00] ;  /* 0x001a000006137984 */ /* 0x000fe20000000800 */
[----:B------:R-:W-:-:S03]  /*50a0*/  @P0 MOV R3, R46 ;  /* 0x0000002e00030202 */ /* 0x000fc60000000f00 */
[----:B------:R-:W-:Y:S01]  /*50b0*/  @P0 IMAD.X R46, RZ, RZ, R46, P6 ;  /* 0x000000ffff2e0224 */ /* 0x000fe200030e062e */
[----:B------:R-:W-:Y:S01]  /*50c0*/  @P0 IADD3 R43, P6, R43, 0x200, RZ ;  /* 0x000002002b2b0810 */ /* 0x000fe20007fde0ff */
[----:B------:R-:W0:Y:S03]  /*50d0*/  LDS R8, [R6+0xc00] ;  /* 0x000c000006087984 */ /* 0x000e260000000800 */
[----:B------:R-:W-:Y:S01]  /*50e0*/  @P0 IADD3.X R44, RZ, R44, RZ, P6, !PT ;  /* 0x0000002cff2c0210 */ /* 0x000fe200037fe4ff */
[----:B------:R-:W-:Y:S01]  /*50f0*/  LDS R27, [R6+0x3a00] ;  /* 0x003a0000061b7984 */ /* 0x000fe20000000800 */
[----:B------:R-:W-:Y:S01]  /*5100*/  ISETP.GE.U32.AND P6, PT, R38, 0x400, PT ;  /* 0x000004002600780c */ /* 0x000fe20003fc6070 */
[----:B---3--:R-:W-:Y:S02]  /*5110*/  FADD.FTZ R41, R14, R41 ;  /* 0x000000290e297221 */ /* 0x008fe40000010000 */
[----:B------:R-:W1:Y:S01]  /*5120*/  LDS R38, [R6+0x1400] ;  /* 0x0014000006267984 */ /* 0x000e620000000800 */
[----:B----4-:R-:W-:-:S03]  /*5130*/  FADD.FTZ R15, R15, R16 ;  /* 0x000000100f0f7221 */ /* 0x010fc60000010000 */
[----:B------:R-:W3:Y:S04]  /*5140*/  LDS R17, [R6+0x1c00] ;  /* 0x001c000006117984 */ /* 0x000ee80000000800 */
[----:B------:R-:W4:Y:S01]  /*5150*/  LDS R23, [R6+0x2c00] ;  /* 0x002c000006177984 */ /* 0x000f220000000800 */
[----:B--2---:R-:W-:-:S03]  /*5160*/  FADD.FTZ R15, R15, R18 ;  /* 0x000000120f0f7221 */ /* 0x004fc60000010000 */
[----:B------:R-:W-:Y:S01]  /*5170*/  LDS R10, [R6+0x1e00] ;  /* 0x001e0000060a7984 */ /* 0x000fe20000000800 */
[----:B------:R-:W-:-:S03]  /*5180*/  FADD.FTZ R0, R0, R29 ;  /* 0x0000001d00007221 */ /* 0x000fc60000010000 */
[----:B------:R-:W2:Y:S01]  /*5190*/  LDS R29, [R6+0x3c00] ;  /* 0x003c0000061d7984 */ /* 0x000ea20000000800 */
[----:B------:R-:W-:Y:S01]  /*51a0*/  FADD.FTZ R0, R0, R37 ;  /* 0x0000002500007221 */ /* 0x000fe20000010000 */
[----:B------:R-:W-:-:S03]  /*51b0*/  FADD.FTZ R15, R15, R20 ;  /* 0x000000140f0f7221 */ /* 0x000fc60000010000 */
[----:B------:R-:W-:Y:S02]  /*51c0*/  FADD.FTZ R39, R0, R39 ;  /* 0x0000002700277221 */ /* 0x000fe40000010000 */
[----:B------:R-:W2:Y:S04]  /*51d0*/  LDS R0, [R6+0xa00] ;  /* 0x000a000006007984 */ /* 0x000ea80000000800 */
[----:B------:R1:W-:Y:S01]  /*51e0*/  @P0 STG.E desc[UR4][R2.64], R39 ;  /* 0x0000002702000986 */ /* 0x0003e2000c101904 */
[----:B0-----:R-:W-:-:S03]  /*51f0*/  FADD.FTZ R8, RZ, R8 ;  /* 0x00000008ff087221 */ /* 0x001fc60000010000 */
[----:B------:R-:W-:Y:S04]  /*5200*/  @P0 STG.E desc[UR4][R4.64], R7 ;  /* 0x0000000704000986 */ /* 0x000fe8000c101904 */
[----:B------:R-:W0:Y:S01]  /*5210*/  LDS R7, [R6+0xe00] ;  /* 0x000e000006077984 */ /* 0x000e220000000800 */
[----:B-1----:R-:W-:Y:S01]  /*5220*/  FADD.FTZ R21, R21, R38 ;  /* 0x0000002615157221 */ /* 0x002fe20000010000 */
[----:B------:R-:W-:Y:S01]  /*5230*/  @P4 IMAD.MOV.U32 R2, RZ, RZ, R45 ;  /* 0x000000ffff024224 */ /* 0x000fe200078e002d */
[----:B------:R-:W-:Y:S02]  /*5240*/  @P4 MOV R3, R46 ;  /* 0x0000002e00034202 */ /* 0x000fe40000000f00 */
[----:B------:R-:W-:Y:S01]  /*5250*/  FADD.FTZ R21, R21, R40 ;  /* 0x0000002815157221 */ /* 0x000fe20000010000 */
[----:B------:R-:W-:Y:S01]  /*5260*/  @P4 IADD3 R45, P0, R45, 0x200, RZ ;  /* 0x000002002d2d4810 */ /* 0x000fe20007f1e0ff */
[----:B---3--:R-:W-:-:S02]  /*5270*/  FADD.FTZ R8, R8, R17 ;  /* 0x0000001108087221 */ /* 0x008fc40000010000 */
[----:B------:R-:W-:Y:S02]  /*5280*/  FADD.FTZ R25, R21, R42 ;  /* 0x0000002a15197221 */ /* 0x000fe40000010000 */
[----:B------:R-:W1:Y:S01]  /*5290*/  LDS R21, [R6+0x2a00] ;  /* 0x002a000006157984 */ /* 0x000e620000000800 */
[----:B------:R-:W-:Y:S02]  /*52a0*/  @P4 IMAD.X R46, RZ, RZ, R46, P0 ;  /* 0x000000ffff2e4224 */ /* 0x000fe400000e062e */
[----:B----4-:R-:W-:Y:S01]  /*52b0*/  FADD.FTZ R8, R8, R23 ;  /* 0x0000001708087221 */ /* 0x010fe20000010000 */
[----:B------:R3:W-:Y:S04]  /*52c0*/  @P4 STG.E desc[UR4][R2.64], R25 ;  /* 0x0000001902004986 */ /* 0x0007e8000c101904 */
[----:B------:R-:W4:Y:S01]  /*52d0*/  LDS R25, [R6+0x2e00] ;  /* 0x002e000006197984 */ /* 0x000f220000000800 */
[----:B--2---:R-:W-:Y:S01]  /*52e0*/  FADD.FTZ R29, R8, R29 ;  /* 0x0000001d081d7221 */ /* 0x004fe20000010000 */
[----:B---3--:R-:W-:Y:S01]  /*52f0*/  @P4 IMAD.MOV.U32 R2, RZ, RZ, R43 ;  /* 0x000000ffff024224 */ /* 0x008fe200078e002b */
[----:B------:R-:W-:Y:S01]  /*5300*/  @P4 MOV R3, R44 ;  /* 0x0000002c00034202 */ /* 0x000fe20000000f00 */
[----:B------:R-:W-:Y:S01]  /*5310*/  FADD.FTZ R0, RZ, R0 ;  /* 0x00000000ff007221 */ /* 0x000fe20000010000 */
[----:B------:R-:W-:-:S03]  /*5320*/  @P4 IADD3 R43, P0, R43, 0x200, RZ ;  /* 0x000002002b2b4810 */ /* 0x000fc60007f1e0ff */
[----:B------:R2:W-:Y:S01]  /*5330*/  @P4 STG.E desc[UR4][R2.64], R31 ;  /* 0x0000001f02004986 */ /* 0x0005e2000c101904 */
[----:B------:R-:W-:Y:S01]  /*5340*/  @P4 IADD3.X R44, RZ, R44, RZ, P0, !PT ;  /* 0x0000002cff2c4210 */ /* 0x000fe200007fe4ff */
[----:B------:R-:W-:Y:S02]  /*5350*/  FADD.FTZ R0, R0, R19 ;  /* 0x0000001300007221 */ /* 0x000fe40000010000 */
[----:B------:R-:W3:Y:S01]  /*5360*/  LDS R31, [R6+0x3e00] ;  /* 0x003e0000061f7984 */ /* 0x000ee20000000800 */
[----:B0-----:R-:W-:-:S04]  /*5370*/  FADD.FTZ R7, RZ, R7 ;  /* 0x00000007ff077221 */ /* 0x001fc80000010000 */
[----:B------:R-:W-:Y:S01]  /*5380*/  FADD.FTZ R10, R7, R10 ;  /* 0x0000000a070a7221 */ /* 0x000fe20000010000 */
[----:B--2---:R-:W-:Y:S01]  /*5390*/  @P3 MOV R2, R45 ;  /* 0x0000002d00023202 */ /* 0x004fe20000000f00 */
[----:B------:R-:W-:Y:S01]  /*53a0*/  @P3 IMAD.MOV.U32 R3, RZ, RZ, R46 ;  /* 0x000000ffff033224 */ /* 0x000fe200078e002e */
[----:B------:R-:W-:-:S04]  /*53b0*/  @P3 IADD3 R45, P0, R45, 0x200, RZ ;  /* 0x000002002d2d3810 */ /* 0x000fc80007f1e0ff */
[----:B------:R0:W-:Y:S01]  /*53c0*/  @P3 STG.E desc[UR4][R2.64], R41 ;  /* 0x0000002902003986 */ /* 0x0001e2000c101904 */
[----:B------:R-:W-:Y:S02]  /*53d0*/  @P3 IMAD.X R46, RZ, RZ, R46, P0 ;  /* 0x000000ffff2e3224 */ /* 0x000fe400000e062e */
[----:B-1----:R-:W-:-:S04]  /*53e0*/  FADD.FTZ R0, R0, R21 ;  /* 0x0000001500007221 */ /* 0x002fc80000010000 */
[----:B------:R-:W-:Y:S01]  /*53f0*/  FADD.FTZ R27, R0, R27 ;  /* 0x0000001b001b7221 */ /* 0x000fe20000010000 */
[----:B----4-:R-:W-:Y:S01]  /*5400*/  FADD.FTZ R10, R10, R25 ;  /* 0x000000190a0a7221 */ /* 0x010fe20000010000 */
        /* <DEDUP_REMOVED lines=44> */
.L_x_962:
        /* <DEDUP_REMOVED lines=8> */
.L_x_973:
[----:B------:R-:W-:Y:S05]  /*5750*/  BSYNC B1 ;  /* 0x0000000000017941 */ /* 0x000fea0003800000 */
.L_x_972:
        /* <DEDUP_REMOVED lines=8> */
.L_x_974:
[----:B------:R-:W-:Y:S01]  /*57e0*/  FADD.FTZ R156, R156, R217 ;  /* 0x000000d99c9c7221 */ /* 0x000fe20000010000 */
[----:B------:R-:W-:-:S03]  /*57f0*/  HFMA2.MMA R219, -RZ, RZ, 0, 1.1920928955078125e-07 ;  /* 0x00000002ffdb7435 */ /* 0x000fc600000001ff */
[----:B------:R-:W-:Y:S01]  /*5800*/  IMAD.MOV.U32 R220, RZ, RZ, R156 ;  /* 0x000000ffffdc7224 */ /* 0x000fe200078e009c */
[----:B------:R-:W-:-:S07]  /*5810*/  MOV R157, R218 ;  /* 0x000000da009d7202 */ /* 0x000fce0000000f00 */
[----:B------:R-:W-:Y:S05]  /*5820*/  WARPSYNC.COLLECTIVE R215, `(.L_x_975) ;  /* 0x00000000d7087348 */ /* 0x000fea0003c00000 */
[----:B------:R0:W1:Y:S02]  /*5830*/  SHFL.BFLY P0, R218, R220, R219, R222 ;  /* 0x0c0000dbdcda7389 */ /* 0x00006400000000de */
[----:B01----:R-:W-:Y:S01]  /*5840*/  ENDCOLLECTIVE ;  /* 0x000000000000791b */ /* 0x003fe20003800000 */
.L_x_975:
[----:B------:R-:W-:-:S05]  /*5850*/  FADD.FTZ R157, R157, R216 ;  /* 0x000000d89d9d7221 */ /* 0x000fca0000010000 */
[----:B------:R-:W-:Y:S01]  /*5860*/  MOV R220, R157 ;  /* 0x0000009d00dc7202 */ /* 0x000fe20000000f00 */
[----:B------:R-:W-:-:S07]  /*5870*/  IMAD.MOV.U32 R159, RZ, RZ, R218 ;  /* 0x000000ffff9f7224 */ /* 0x000fce00078e00da */
[----:B------:R-:W-:Y:S05]  /*5880*/  WARPSYNC.COLLECTIVE R215, `(.L_x_976) ;  /* 0x00000000d7087348 */ /* 0x000fea0003c00000 */
[----:B------:R0:W1:Y:S02]  /*5890*/  SHFL.BFLY P0, R218, R220, R219, R222 ;  /* 0x0c0000dbdcda7389 */ /* 0x00006400000000de */
[----:B01----:R-:W-:Y:S01]  /*58a0*/  ENDCOLLECTIVE ;  /* 0x000000000000791b */ /* 0x003fe20003800000 */
.L_x_976:
[----:B------:R-:W-:-:S05]  /*58b0*/  FADD.FTZ R159, R156, R159 ;  /* 0x0000009f9c9f7221 */ /* 0x000fca0000010000 */
[----:B------:R-:W-:Y:S01]  /*58c0*/  MOV R220, R159 ;  /* 0x0000009f00dc7202 */ /* 0x000fe20000000f00 */
[----:B------:R-:W-:Y:S02]  /*58d0*/  IMAD.MOV.U32 R219, RZ, RZ, 0x4 ;  /* 0x00000004ffdb7424 */ /* 0x000fe400078e00ff */
[----:B------:R-:W-:-:S07]  /*58e0*/  IMAD.MOV.U32 R158, RZ, RZ, R218 ;  /* 0x000000ffff9e7224 */ /* 0x000fce00078e00da */
[----:B------:R-:W-:Y:S05]  /*58f0*/  WARPSYNC.COLLECTIVE R215, `(.L_x_977) ;  /* 0x00000000d7087348 */ /* 0x000fea0003c00000 */
[----:B------:R0:W1:Y:S02]  /*5900*/  SHFL.BFLY P0, R218, R220, R219, R222 ;  /* 0x0c0000dbdcda7389 */ /* 0x00006400000000de */
[----:B01----:R-:W-:Y:S01]  /*5910*/  ENDCOLLECTIVE ;  /* 0x000000000000791b */ /* 0x003fe20003800000 */
.L_x_977:
[----:B------:R-:W-:-:S04]  /*5920*/  FADD.FTZ R158, R157, R158 ;  /* 0x0000009e9d9e7221 */ /* 0x000fc80000010000 */
[----:B------:R-:W-:Y:S01]  /*5930*/  IMAD.MOV.U32 R220, RZ, RZ, R158 ;  /* 0x000000ffffdc7224 */ /* 0x000fe200078e009e */
[----:B------:R-:W-:-:S07]  /*5940*/  MOV R160, R218 ;  /* 0x000000da00a07202 */ /* 0x000fce0000000f00 */
[----:B------:R-:W-:Y:S05]  /*5950*/  WARPSYNC.COLLECTIVE R215, `(.L_x_978) ;  /* 0x00000000d7087348 */ /* 0x000fea0003c00000 */
[----:B------:R0:W1:Y:S02]  /*5960*/  SHFL.BFLY P0, R218, R220, R219, R222 ;  /* 0x0c0000dbdcda7389 */ /* 0x00006400000000de */
[----:B01----:R-:W-:Y:S01]  /*5970*/  ENDCOLLECTIVE ;  /* 0x000000000000791b */ /* 0x003fe20003800000 */
.L_x_978:
[----:B------:R-:W-:Y:S01]  /*5980*/  FADD.FTZ R160, R159, R160 ;  /* 0x000000a09fa07221 */ /* 0x000fe20000010000 */
[----:B------:R-:W-:-:S03]  /*5990*/  HFMA2.MMA R219, -RZ, RZ, 0, 4.76837158203125e-07 ;  /* 0x00000008ffdb7435 */ /* 0x000fc600000001ff */
[----:B------:R-:W-:Y:S01]  /*59a0*/  IMAD.MOV.U32 R220, RZ, RZ, R160 ;  /* 0x000000ffffdc7224 */ /* 0x000fe200078e00a0 */
[----:B------:R-:W-:-:S07]  /*59b0*/  MOV R161, R218 ;  /* 0x000000da00a17202 */ /* 0x000fce0000000f00 */
[----:B------:R-:W-:Y:S05]  /*59c0*/  WARPSYNC.COLLECTIVE R215, `(.L_x_979) ;  /* 0x00000000d7087348 */ /* 0x000fea0003c00000 */
[----:B------:R0:W1:Y:S02]  /*59d0*/  SHFL.BFLY P0, R218, R220, R219, R222 ;  /* 0x0c0000dbdcda7389 */ /* 0x00006400000000de */
[----:B01----:R-:W-:Y:S01]  /*59e0*/  ENDCOLLECTIVE ;  /* 0x000000000000791b */ /* 0x003fe20003800000 */
.L_x_979:
[----:B------:R-:W-:-:S05]  /*59f0*/  FADD.FTZ R161, R158, R161 ;  /* 0x000000a19ea17221 */ /* 0x000fca0000010000 */
[----:B------:R-:W-:Y:S01]  /*5a00*/  MOV R220, R161 ;  /* 0x000000a100dc7202 */ /* 0x000fe20000000f00 */
[----:B------:R-:W-:-:S07]  /*5a10*/  IMAD.MOV.U32 R163, RZ, RZ, R218 ;  /* 0x000000ffffa37224 */ /* 0x000fce00078e00da */
[----:B------:R-:W-:Y:S05]  /*5a20*/  WARPSYNC.COLLECTIVE R215, `(.L_x_980) ;  /* 0x00000000d7087348 */ /* 0x000fea0003c00000 */
[----:B------:R0:W1:Y:S02]  /*5a30*/  SHFL.BFLY P0, R218, R220, R219, R222 ;  /* 0x0c0000dbdcda7389 */ /* 0x00006400000000de */
[----:B01----:R-:W-:Y:S01]  /*5a40*/  ENDCOLLECTIVE ;  /* 0x000000000000791b */ /* 0x003fe20003800000 */
.L_x_980:
[----:B------:R-:W-:-:S05]  /*5a50*/  FADD.FTZ R163, R160, R163 ;  /* 0x000000a3a0a37221 */ /* 0x000fca0000010000 */
[----:B------:R-:W-:Y:S01]  /*5a60*/  MOV R220, R163 ;  /* 0x000000a300dc7202 */ /* 0x000fe20000000f00 */
[----:B------:R-:W-:Y:S02]  /*5a70*/  IMAD.MOV.U32 R219, RZ, RZ, 0x10 ;  /* 0x00000010ffdb7424 */ /* 0x000fe400078e00ff */
[----:B------:R-:W-:-:S07]  /*5a80*/  IMAD.MOV.U32 R162, RZ, RZ, R218 ;  /* 0x000000ffffa27224 */ /* 0x000fce00078e00da */
[----:B------:R-:W-:Y:S05]  /*5a90*/  WARPSYNC.COLLECTIVE R215, `(.L_x_981) ;  /* 0x00000000d7087348 */ /* 0x000fea0003c00000 */
[----:B------:R0:W1:Y:S02]  /*5aa0*/  SHFL.BFLY P0, R218, R220, R219, R222 ;  /* 0x0c0000dbdcda7389 */ /* 0x00006400000000de */
[----:B01----:R-:W-:Y:S01]  /*5ab0*/  ENDCOLLECTIVE ;  /* 0x000000000000791b */ /* 0x003fe20003800000 */
.L_x_981:
[----:B------:R-:W-:-:S04]  /*5ac0*/  FADD.FTZ R162, R161, R162 ;  /* 0x000000a2a1a27221 */ /* 0x000fc80000010000 */
[----:B------:R-:W-:Y:S01]  /*5ad0*/  IMAD.MOV.U32 R220, RZ, RZ, R162 ;  /* 0x000000ffffdc7224 */ /* 0x000fe200078e00a2 */
[----:B------:R-:W-:-:S07]  /*5ae0*/  MOV R156, R218 ;  /* 0x000000da009c7202 */ /* 0x000fce0000000f00 */
[----:B------:R-:W-:Y:S05]  /*5af0*/  WARPSYNC.COLLECTIVE R215, `(.L_x_982) ;  /* 0x00000000d7087348 */ /* 0x000fea0003c00000 */
[----:B------:R0:W1:Y:S02]  /*5b00*/  SHFL.BFLY P0, R218, R220, R219, R222 ;  /* 0x0c0000dbdcda7389 */ /* 0x00006400000000de */
[----:B01----:R-:W-:Y:S01]  /*5b10*/  ENDCOLLECTIVE ;  /* 0x000000000000791b */ /* 0x003fe20003800000 */
.L_x_982:
[----:B------:R-:W-:Y:S01]  /*5b20*/  MOV R157, R218 ;  /* 0x000000da009d7202 */ /* 0x000fe20000000f00 */
[----:B------:R-:W-:Y:S06]  /*5b30*/  BRA `(.L_x_983) ;  /* 0xffffffc400b07947 */ /* 0x000fec000383ffff */
.L_x_984:
        /* <DEDUP_REMOVED lines=12> */
.L_x_3750:


//--------------------- .text._ZN10layer_norm22ln_bwd_finalize_kernelINS_22Kernel_traits_finalizeILj1024Ef13__nv_bfloat16S2_S2_fjLb0ELj1024ELj4ENS_18Kernel_traits_baseILj1024EfS2_S2_S2_fjLj1024EEEEELb0ELb1EEEvNS_9BwdParamsE --------------------------
	.section	.text._ZN10layer_norm22ln_bwd_finalize_kernelINS_22Kernel_traits_finalizeILj1024Ef13__nv_bfloat16S2_S2_fjLb0ELj1024ELj4ENS_18Kernel_traits_baseILj1024EfS2_S2_S2_fjLj1024EEEEELb0ELb1EEEvNS_9BwdParamsE,"ax",@progbits
	.align	128
        .global         _ZN10layer_norm22ln_bwd_finalize_kernelINS_22Kernel_traits_finalizeILj1024Ef13__nv_bfloat16S2_S2_fjLb0ELj1024ELj4ENS_18Kernel_traits_baseILj1024EfS2_S2_S2_fjLj1024EEEEELb0ELb1EEEvNS_9BwdParamsE
        .type           _ZN10layer_norm22ln_bwd_finalize_kernelINS_22Kernel_traits_finalizeILj1024Ef13__nv_bfloat16S2_S2_fjLb0ELj1024ELj4ENS_18Kernel_traits_baseILj1024EfS2_S2_S2_fjLj1024EEEEELb0ELb1EEEvNS_9BwdParamsE,@function
        .size           _ZN10layer_norm22ln_bwd_finalize_kernelINS_22Kernel_traits_finalizeILj1024Ef13__nv_bfloat16S2_S2_fjLb0ELj1024ELj4ENS_18Kernel_traits_baseILj1024EfS2_S2_S2_fjLj1024EEEEELb0ELb1EEEvNS_9BwdParamsE,(.L_x_3751 - _ZN10layer_norm22ln_bwd_finalize_kernelINS_22Kernel_traits_finalizeILj1024Ef13__nv_bfloat16S2_S2_fjLb0ELj1024ELj4ENS_18Kernel_traits_baseILj1024EfS2_S2_S2_fjLj1024EEEEELb0ELb1EEEvNS_9BwdParamsE)
        .other          _ZN10layer_norm22ln_bwd_finalize_kernelINS_22Kernel_traits_finalizeILj1024Ef13__nv_bfloat16S2_S2_fjLb0ELj1024ELj4ENS_18Kernel_traits_baseILj1024EfS2_S2_S2_fjLj1024EEEEELb0ELb1EEEvNS_9BwdParamsE,@"STO_CUDA_ENTRY STV_DEFAULT"
_ZN10layer_norm22ln_bwd_finalize_kernelINS_22Kernel_traits_finalizeILj1024Ef13__nv_bfloat16S2_S2_fjLb0ELj1024ELj4ENS_18Kernel_traits_baseILj1024EfS2_S2_S2_fjLj1024EEEEELb0ELb1EEEvNS_9BwdParamsE:
.text._ZN10layer_norm22ln_bwd_finalize_kernelINS_22Kernel_traits_finalizeILj1024Ef13__nv_bfloat16S2_S2_fjLb0ELj1024ELj4ENS_18Kernel_traits_baseILj1024EfS2_S2_S2_fjLj1024EEEEELb0ELb1EEEvNS_9BwdParamsE:
        /* <DEDUP_REMOVED lines=26> */
.L_x_994:
[----:B0-2---:R-:W0:Y:S01]  /*01a0*/  LDC R10, c[0x0][0x210] ;  /* 0x00008400ff0a7b82 */ /* 0x005e220000000800 */
[----:B------:R-:W-:Y:S01]  /*01b0*/  BSSY B0, `(.L_x_985) ;  /* 0x0000067000007945 */ /* 0x000fe20003800000 */
[----:B------:R-:W-:Y:S01]  /*01c0*/  HFMA2.MMA R26, -RZ, RZ, 0, 0 ;  /* 0x00000000ff1a7435 */ /* 0x000fe200000001ff */
[----:B------:R-:W-:Y:S02]  /*01d0*/  MOV R20, RZ ;  /* 0x000000ff00147202 */ /* 0x000fe40000000f00 */
[----:B0-----:R-:W-:-:S13]  /*01e0*/  ISETP.GE.U32.AND P1, PT, R5, R10, PT ;  /* 0x0000000a0500720c */ /* 0x001fda0003f26070 */
[----:B-1----:R-:W-:Y:S05]  /*01f0*/  @P1 BRA `(.L_x_986) ;  /* 0x0000000400881947 */ /* 0x002fea0003800000 */
        /* <DEDUP_REMOVED lines=25> */
.L_x_989:
        /* <DEDUP_REMOVED lines=34> */
.L_x_988:
[----:B------:R-:W-:Y:S05]  /*05b0*/  BSYNC B1 ;  /* 0x0000000000017941 */ /* 0x000fea0003800000 */
.L_x_987:
        /* <DEDUP_REMOVED lines=25> */
.L_x_991:
[----:B------:R-:W-:Y:S05]  /*0750*/  BSYNC B1 ;  /* 0x0000000000017941 */ /* 0x000fea0003800000 */
.L_x_990:
        /* <DEDUP_REMOVED lines=12> */
.L_x_986:
[----:B------:R-:W-:Y:S05]  /*0820*/  BSYNC B0 ;  /* 0x0000000000007941 */ /* 0x000fea0003800000 */
.L_x_985:
        /* <DEDUP_REMOVED lines=29> */
.L_x_1005:
[----:B------:R-:W-:Y:S01]  /*0a00*/  @!P1 SHF.R.U32.HI R12, RZ, 0x3, R0 ;  /* 0x00000003ff0c9819 */ /* 0x000fe20000011600 */
[----:B----4-:R-:W-:Y:S01]  /*0a10*/  FADD.FTZ R14, R9, R14 ;  /* 0x0000000e090e7221 */ /* 0x010fe20000010000 */
[----:B---3--:R-:W-:Y:S02]  /*0a20*/  FADD.FTZ R11, R10, R11 ;  /* 0x0000000b0a0b7221 */ /* 0x008fe40000010000 */
[----:B------:R-:W-:-:S05]  /*0a30*/  @!P1 LOP3.LUT R12, R12, 0x1ffffffc, RZ, 0xc0, !PT ;  /* 0x1ffffffc0c0c9812 */ /* 0x000fca00078ec0ff */
[----:B------:R3:W-:Y:S04]  /*0a40*/  @!P1 STS [R12+UR4+0x2000], R14 ;  /* 0x0020000e0c009988 */ /* 0x0007e80008000804 */
[----:B------:R3:W-:Y:S02]  /*0a50*/  @!P1 STS [R12+UR4+0x2080], R11 ;  /* 0x0020800b0c009988 */ /* 0x0007e40008000804 */
.L_x_992:
[----:B------:R-:W-:Y:S05]  /*0a60*/  WARPSYNC.ALL ;  /* 0x0000000000007948 */ /* 0x000fea0003800000 */
[----:B------:R-:W-:Y:S01]  /*0a70*/  BAR.SYNC.DEFER_BLOCKING 0x0 ;  /* 0x0000000000007b1d */ /* 0x000fe20000010000 */
[C---:B------:R-:W-:Y:S02]  /*0a80*/  ISETP.GT.U32.AND P1, PT, R3.reuse, -0x401, PT ;  /* 0xfffffbff0300780c */ /* 0x040fe40003f24070 */
[----:B------:R-:W-:-:S05]  /*0a90*/  IADD3 R3, R3, 0x400, RZ ;  /* 0x0000040003037810 */ /* 0x000fca0007ffe0ff */
[----:B--23--:R-:W2:Y:S08]  /*0aa0*/  @P0 LDC.64 R10, c[0x0][0x318] ;  /* 0x0000c600ff0a0b82 */ /* 0x00ceb00000000a00 */
[----:B------:R-:W3:Y:S01]  /*0ab0*/  @P0 LDC.64 R12, c[0x0][0x310] ;  /* 0x0000c400ff0c0b82 */ /* 0x000ee20000000a00 */
[----:B------:R-:W4:Y:S04]  /*0ac0*/  @P0 LDS.64 R14, [R6+0x2000] ;  /* 0x00200000060e0984 */ /* 0x000f280000000a00 */
[----:B------:R-:W5:Y:S01]  /*0ad0*/  @P0 LDS.64 R16, [R6+0x2080] ;  /* 0x0020800006100984 */ /* 0x000f620000000a00 */
[----:B--2---:R-:W-:-:S04]  /*0ae0*/  @P0 IMAD.WIDE.U32 R10, R4, 0x8, R10 ;  /* 0x00000008040a0825 */ /* 0x004fc800078e000a */
[C---:B---3--:R-:W-:Y:S01]  /*0af0*/  @P0 IMAD.WIDE.U32 R12, R4.reuse, 0x8, R12 ;  /* 0x00000008040c0825 */ /* 0x048fe200078e000c */
[----:B------:R-:W-:Y:S01]  /*0b00*/  IADD3 R4, R4, 0x200, RZ ;  /* 0x0000020004047810 */ /* 0x000fe20007ffe0ff */
[----:B----4-:R2:W-:Y:S04]  /*0b10*/  @P0 STG.E.64 desc[UR6][R10.64], R14 ;  /* 0x0000000e0a000986 */ /* 0x0105e8000c101b06 */
[----:B-----5:R2:W-:Y:S01]  /*0b20*/  @P0 STG.E.64 desc[UR6][R12.64], R16 ;  /* 0x000000100c000986 */ /* 0x0205e2000c101b06 */
[----:B------:R-:W-:Y:S05]  /*0b30*/  @P1 BRA `(.L_x_994) ;  /* 0xfffffff400981947 */ /* 0x000fea000383ffff */
[----:B------:R-:W-:Y:S05]  /*0b40*/  EXIT ;  /* 0x000000000000794d */ /* 0x000fea0003800000 */
.L_x_993:
[----:B------:R-:W-:Y:S01]  /*0b50*/  HFMA2.MMA R19, -RZ, RZ, 0, 5.9604644775390625e-08 ;  /* 0x00000001ff137435 */ /* 0x000fe200000001ff */
[----:B0--3--:R-:W-:Y:S01]  /*0b60*/  MOV R20, R10 ;  /* 0x0000000a00147202 */ /* 0x009fe20000000f00 */
[----:B------:R-:W-:Y:S01]  /*0b70*/  IMAD.MOV.U32 R22, RZ, RZ, 0x1f ;  /* 0x0000001fff167424 */ /* 0x000fe200078e00ff */
[----:B------:R-:W-:-:S08]  /*0b80*/  MOV R17, 0xffffffff ;  /* 0xffffffff00117802 */ /* 0x000fd00000000f00 */
[----:B-12---:R-:W-:Y:S05]  /*0b90*/  WARPSYNC.COLLECTIVE R17, `(.L_x_995) ;  /* 0x0000000011087348 */ /* 0x006fea0003c00000 */
[----:B------:R0:W3:Y:S02]  /*0ba0*/  SHFL.BFLY P2, R18, R20, R19, R22 ;  /* 0x0c00001314127389 */ /* 0x0000e40000040016 */
[----:B0123--:R-:W-:Y:S01]  /*0bb0*/  ENDCOLLECTIVE ;  /* 0x000000000000791b */ /* 0x00ffe20003800000 */
.L_x_995:
[----:B------:R-:W-:Y:S01]  /*0bc0*/  HFMA2.MMA R19, -RZ, RZ, 0, 1.1920928955078125e-07 ;  /* 0x00000002ff137435 */ /* 0x000fe200000001ff */
[----:B------:R-:W-:-:S05]  /*0bd0*/  MOV R11, R18 ;  /* 0x00000012000b7202 */ /* 0x000fca0000000f00 */
[----:B------:R-:W-:-:S05]  /*0be0*/  FADD.FTZ R11, R10, R11 ;  /* 0x0000000b0a0b7221 */ /* 0x000fca0000010000 */
[----:B------:R-:W-:-:S07]  /*0bf0*/  MOV R20, R11 ;  /* 0x0000000b00147202 */ /* 0x000fce0000000f00 */
[----:B------:R-:W-:Y:S05]  /*0c00*/  WARPSYNC.COLLECTIVE R17, `(.L_x_996) ;  /* 0x0000000011087348 */ /* 0x000fea0003c00000 */
[----:B------:R0:W1:Y:S02]  /*0c10*/  SHFL.BFLY P2, R18, R20, R19, R22 ;  /* 0x0c00001314127389 */ /* 0x0000640000040016 */
[----:B01----:R-:W-:Y:S01]  /*0c20*/  ENDCOLLECTIVE ;  /* 0x000000000000791b */ /* 0x003fe20003800000 */
.L_x_996:
[----:B------:R-:W-:Y:S01]  /*0c30*/  HFMA2.MMA R19, -RZ, RZ, 0, 2.384185791015625e-07 ;  /* 0x00000004ff137435 */ /* 0x000fe200000001ff */
[----:B------:R-:W-:-:S04]  /*0c40*/  IMAD.MOV.U32 R12, RZ, RZ, R18 ;  /* 0x000000ffff0c7224 */ /* 0x000fc800078e0012 */
[----:B------:R-:W-:-:S05]  /*0c50*/  FADD.FTZ R12, R11, R12 ;  /* 0x0000000c0b0c7221 */ /* 0x000fca0000010000 */
[----:B------:R-:W-:-:S07]  /*0c60*/  MOV R20, R12 ;  /* 0x0000000c00147202 */ /* 0x000fce0000000f00 */
[----:B------:R-:W-:Y:S05]  /*0c70*/  WARPSYNC.COLLECTIVE R17, `(.L_x_997) ;  /* 0x0000000011087348 */ /* 0x000fea0003c00000 */
[----:B------:R0:W1:Y:S02]  /*0c80*/  SHFL.BFLY P2, R18, R20, R19, R22 ;  /* 0x0c00001314127389 */ /* 0x0000640000040016 */
[----:B01----:R-:W-:Y:S01]  /*0c90*/  ENDCOLLECTIVE ;  /* 0x000000000000791b */ /* 0x003fe20003800000 */
.L_x_997:
[----:B------:R-:W-:Y:S01]  /*0ca0*/  IMAD.MOV.U32 R19, RZ, RZ, 0x8 ;  /* 0x00000008ff137424 */ /* 0x000fe200078e00ff */
[----:B------:R-:W-:-:S05]  /*0cb0*/  MOV R13, R18 ;  /* 0x00000012000d7202 */ /* 0x000fca0000000f00 */
[----:B------:R-:W-:-:S05]  /*0cc0*/  FADD.FTZ R13, R12, R13 ;  /* 0x0000000d0c0d7221 */ /* 0x000fca0000010000 */
[----:B------:R-:W-:-:S07]  /*0cd0*/  MOV R20, R13 ;  /* 0x0000000d00147202 */ /* 0x000fce0000000f00 */
[----:B------:R-:W-:Y:S05]  /*0ce0*/  WARPSYNC.COLLECTIVE R17, `(.L_x_998) ;  /* 0x0000000011087348 */ /* 0x000fea0003c00000 */
[----:B------:R0:W1:Y:S02]  /*0cf0*/  SHFL.BFLY P2, R18, R20, R19, R22 ;  /* 0x0c00001314127389 */ /* 0x0000640000040016 */
[----:B01----:R-:W-:Y:S01]  /*0d00*/  ENDCOLLECTIVE ;  /* 0x000000000000791b */ /* 0x003fe20003800000 */
.L_x_998:
[----:B------:R-:W-:Y:S01]  /*0d10*/  HFMA2.MMA R19, -RZ, RZ, 0, 9.5367431640625e-07 ;  /* 0x00000010ff137435 */ /* 0x000fe200000001ff */
[----:B------:R-:W-:-:S05]  /*0d20*/  MOV R10, R18 ;  /* 0x00000012000a7202 */ /* 0x000fca0000000f00 */
[----:B------:R-:W-:-:S05]  /*0d30*/  FADD.FTZ R10, R13, R10 ;  /* 0x0000000a0d0a7221 */ /* 0x000fca0000010000 */
[----:B------:R-:W-:-:S07]  /*0d40*/  MOV R20, R10 ;  /* 0x0000000a00147202 */ /* 0x000fce0000000f00 */
[----:B------:R-:W-:Y:S05]  /*0d50*/  WARPSYNC.COLLECTIVE R17, `(.L_x_999) ;  /* 0x0000000011087348 */ /* 0x000fea0003c00000 */
[----:B------:R0:W1:Y:S02]  /*0d60*/  SHFL.BFLY P2, R18, R20, R19, R22 ;  /* 0x0c00001314127389 */ /* 0x0000640000040016 */
[----:B01----:R-:W-:Y:S01]  /*0d70*/  ENDCOLLECTIVE ;  /* 0x000000000000791b */ /* 0x003fe20003800000 */
.L_x_999:
[----:B------:R-:W-:Y:S01]  /*0d80*/  HFMA2.MMA R19, -RZ, RZ, 0, 5.9604644775390625e-08 ;  /* 0x00000001ff137435 */ /* 0x000fe200000001ff */
[----:B------:R-:W-:Y:S01]  /*0d90*/  IMAD.MOV.U32 R20, RZ, RZ, R9 ;  /* 0x000000ffff147224 */ /* 0x000fe200078e0009 */
[----:B------:R-:W-:-:S09]  /*0da0*/  MOV R11, R18 ;  /* 0x00000012000b7202 */ /* 0x000fd20000000f00 */
[----:B------:R-:W-:Y:S05]  /*0db0*/  WARPSYNC.COLLECTIVE R17, `(.L_x_1000) ;  /* 0x0000000011087348 */ /* 0x000fea0003c00000 */
[----:B------:R0:W1:Y:S02]  /*0dc0*/  SHFL.BFLY P2, R18, R20, R19, R22 ;  /* 0x0c00001314127389 */ /* 0x0000640000040016 */
[----:B01----:R-:W-:Y:S01]  /*0dd0*/  ENDCOLLECTIVE ;  /* 0x000000000000791b */ /* 0x003fe20003800000 */
.L_x_1000:
[----:B------:R-:W-:Y:S01]  /*0de0*/  HFMA2.MMA R19, -RZ, RZ, 0, 1.1920928955078125e-07 ;  /* 0x00000002ff137435 */ /* 0x000fe200000001ff */
[----:B------:R-:W-:-:S05]  /*0df0*/  MOV R12, R18 ;  /* 0x00000012000c7202 */ /* 0x000fca0000000f00 */
[----:B------:R-:W-:-:S05]  /*0e00*/  FADD.FTZ R14, R9, R12 ;  /* 0x0000000c090e7221 */ /* 0x000fca0000010000 */
[----:B------:R-:W-:-:S07]  /*0e10*/  MOV R20, R14 ;  /* 0x0000000e00147202 */ /* 0x000fce0000000f00 */
[----:B------:R-:W-:Y:S05]  /*0e20*/  WARPSYNC.COLLECTIVE R17, `(.L_x_1001) ;  /* 0x0000000011087348 */ /* 0x000fea0003c00000 */
[----:B------:R0:W1:Y:S02]  /*0e30*/  SHFL.BFLY P2, R18, R20, R19, R22 ;  /* 0x0c00001314127389 */ /* 0x0000640000040016 */
[----:B01----:R-:W-:Y:S01]  /*0e40*/  ENDCOLLECTIVE ;  /* 0x000000000000791b */ /* 0x003fe20003800000 */
.L_x_1001:
[----:B------:R-:W-:Y:S01]  /*0e50*/  HFMA2.MMA R19, -RZ, RZ, 0, 2.384185791015625e-07 ;  /* 0x00000004ff137435 */ /* 0x000fe200000001ff */
[----:B------:R-:W-:-:S04]  /*0e60*/  IMAD.MOV.U32 R13, RZ, RZ, R18 ;  /* 0x000000ffff0d7224 */ /* 0x000fc800078e0012 */
[----:B------:R-:W-:-:S05]  /*0e70*/  FADD.FTZ R15, R14, R13 ;  /* 0x0000000d0e0f7221 */ /* 0x000fca0000010000 */
[----:B------:R-:W-:-:S07]  /*0e80*/  MOV R20, R15 ;  /* 0x0000000f00147202 */ /* 0x000fce0000000f00 */
[----:B------:R-:W-:Y:S05]  /*0e90*/  WARPSYNC.COLLECTIVE R17, `(.L_x_1002) ;  /* 0x0000000011087348 */ /* 0x000fea0003c00000 */
[----:B------:R0:W1:Y:S02]  /*0ea0*/  SHFL.BFLY P2, R18, R20, R19, R22 ;  /* 0x0c00001314127389 */ /* 0x0000640000040016 */
[----:B01----:R-:W-:Y:S01]  /*0eb0*/  ENDCOLLECTIVE ;  /* 0x000000000000791b */ /* 0x003fe20003800000 */
.L_x_1002:
[----:B------:R-:W-:Y:S01]  /*0ec0*/  IMAD.MOV.U32 R19, RZ, RZ, 0x8 ;  /* 0x00000008ff137424 */ /* 0x000fe200078e00ff */
[----:B------:R-:W-:-:S05]  /*0ed0*/  MOV R16, R18 ;  /* 0x0000001200107202 */ /* 0x000fca0000000f00 */
[----:B------:R-:W-:-:S05]  /*0ee0*/  FADD.FTZ R16, R15, R16 ;  /* 0x000000100f107221 */ /* 0x000fca0000010000 */
[----:B------:R-:W-:-:S07]  /*0ef0*/  MOV R20, R16 ;  /* 0x0000001000147202 */ /* 0x000fce0000000f00 */
[----:B------:R-:W-:Y:S05]  /*0f00*/  WARPSYNC.COLLECTIVE R17, `(.L_x_1003) ;  /* 0x0000000011087348 */ /* 0x000fea0003c00000 */
[----:B------:R0:W1:Y:S02]  /*0f10*/  SHFL.BFLY P2, R18, R20, R19, R22 ;  /* 0x0c00001314127389 */ /* 0x0000640000040016 */
[----:B01----:R-:W-:Y:S01]  /*0f20*/  ENDCOLLECTIVE ;  /* 0x000000000000791b */ /* 0x003fe20003800000 */
.L_x_1003:
[----:B------:R-:W-:Y:S01]  /*0f30*/  HFMA2.MMA R19, -RZ, RZ, 0, 9.5367431640625e-07 ;  /* 0x00000010ff137435 */ /* 0x000fe200000001ff */
[----:B------:R-:W-:-:S05]  /*0f40*/  MOV R9, R18 ;  /* 0x0000001200097202 */ /* 0x000fca0000000f00 */
[----:B------:R-:W-:-:S05]  /*0f50*/  FADD.FTZ R9, R16, R9 ;  /* 0x0000000910097221 */ /* 0x000fca0000010000 */
[----:B------:R-:W-:-:S07]  /*0f60*/  MOV R20, R9 ;  /* 0x0000000900147202 */ /* 0x000fce0000000f00 */
[----:B------:R-:W-:Y:S05]  /*0f70*/  WARPSYNC.COLLECTIVE R17, `(.L_x_1004) ;  /* 0x0000000011087348 */ /* 0x000fea0003c00000 */
[----:B------:R0:W1:Y:S02]  /*0f80*/  SHFL.BFLY P2, R18, R20, R19, R22 ;  /* 0x0c00001314127389 */ /* 0x0000640000040016 */
[----:B01----:R-:W-:Y:S01]  /*0f90*/  ENDCOLLECTIVE ;  /* 0x000000000000791b */ /* 0x003fe20003800000 */
.L_x_1004:
[----:B------:R-:W-:Y:S01]  /*0fa0*/  MOV R14, R18 ;  /* 0x00000012000e7202 */ /* 0x000fe20000000f00 */
[----:B------:R-:W-:Y:S06]  /*0fb0*/  BRA `(.L_x_1005) ;  /* 0xfffffff800907947 */ /* 0x000fec000383ffff */
.L_x_1006:
        /* <DEDUP_REMOVED lines=12> */
.L_x_3751:


//--------------------- .text._ZN10layer_norm40ln_parallel_residual_bwd_finalize_kernelINS_22Kernel_traits_finalizeILj1024Ef13__nv_bfloat16S2_S2_fjLb0ELj1024ELj4ENS_18Kernel_traits_baseILj1024EfS2_S2_S2_fjLj1024EEEEELb1EEEvNS_9BwdParamsE --------------------------
	.section	.text._ZN10layer_norm40ln_parallel_residual_bwd_finalize_kernelINS_22Kernel_traits_finalizeILj1024Ef13__nv_bfloat16S2_S2_fjLb0ELj1024ELj4ENS_18Kernel_traits_baseILj1024EfS2_S2_S2_fjLj1024EEEEELb1EEEvNS_9BwdParamsE,"ax",@progbits
	.align	128
        .global         _ZN10layer_norm40ln_parallel_residual_bwd_finalize_kernelINS_22Kernel_traits_finalizeILj1024Ef13__nv_bfloat16S2_S2_fjLb0ELj1024ELj4ENS_18Kernel_traits_baseILj1024EfS2_S2_S2_fjLj1024EEEEELb1EEEvNS_9BwdParamsE
        .type           _ZN10layer_norm40ln_parallel_residual_bwd_finalize_kernelINS_22Kernel_traits_finalizeILj1024Ef13__nv_bfloat16S2_S2_fjLb0ELj1024ELj4ENS_18Kernel_traits_baseILj1024EfS2_S2_S2_fjLj1024EEEEELb1EEEvNS_9BwdParamsE,@function
        .size           _ZN10layer_norm40ln_parallel_residual_bwd_finalize_kernelINS_22Kernel_traits_finalizeILj1024Ef13__nv_bfloat16S2_S2_fjLb0ELj1024ELj4ENS_18Kernel_traits_baseILj1024EfS2_S2_S2_fjLj1024EEEEELb1EEEvNS_9BwdParamsE,(.L_x_3752 - _ZN10layer_norm40ln_parallel_residual_bwd_finalize_kernelINS_22Kernel_traits_finalizeILj1024Ef13__nv_bfloat16S2_S2_fjLb0ELj1024ELj4ENS_18Kernel_traits_baseILj1024EfS2_S2_S2_fjLj1024EEEEELb1EEEvNS_9BwdParamsE)
        .other          _ZN10layer_norm40ln_parallel_residual_bwd_finalize_kernelINS_22Kernel_traits_finalizeILj1024Ef13__nv_bfloat16S2_S2_fjLb0ELj1024ELj4ENS_18Kernel_traits_baseILj1024EfS2_S2_S2_fjLj1024EEEEELb1EEEvNS_9BwdParamsE,@"STO_CUDA_ENTRY STV_DEFAULT"
_ZN10layer_norm40ln_parallel_residual_bwd_finalize_kernelINS_22Kernel_traits_finalizeILj1024Ef13__nv_bfloat16S2_S2_fjLb0ELj1024ELj4ENS_18Kernel_traits_baseILj1024EfS2_S2_S2_fjLj1024EEEEELb1EEEvNS_9BwdParamsE:
.text._ZN10layer_norm40ln_parallel_residual_bwd_finalize_kernelINS_22Kernel_traits_finalizeILj1024Ef13__nv_bfloat16S2_S2_fjLb0ELj1024ELj4ENS_18Kernel_traits_baseILj1024EfS2_S2_S2_fjLj1024EEEEELb1EEEvNS_9BwdParamsE:
        /* <DEDUP_REMOVED lines=23> */
.L_x_1018:
        /* <DEDUP_REMOVED lines=41> */
.L_x_1011:
        /* <DEDUP_REMOVED lines=62> */
.L_x_1010:
[----:B------:R-:W-:Y:S05]  /*07e0*/  BSYNC B1 ;  /* 0x0000000000017941 */ /* 0x000fea0003800000 */
.L_x_1009:
        /* <DEDUP_REMOVED lines=39> */
.L_x_1013:
[----:B------:R-:W-:Y:S05]  /*0a60*/  BSYNC B1 ;  /* 0x0000000000017941 */ /* 0x000fea0003800000 */
.L_x_1012:
        /* <DEDUP_REMOVED lines=20> */
.L_x_1008:
[----:B------:R-:W-:Y:S05]  /*0bb0*/  BSYNC B0 ;  /* 0x0000000000007941 */ /* 0x000fea0003800000 */
.L_x_1007:
        /* <DEDUP_REMOVED lines=54> */
.L_x_1039:
        /* <DEDUP_REMOVED lines=10> */
.L_x_1014:
        /* <DEDUP_REMOVED lines=22> */
.L_x_1017:
[----:B------:R-:W-:Y:S05]  /*1120*/  BSYNC B0 ;  /* 0x0000000000007941 */ /* 0x000fea0003800000 */
.L_x_1016:
[C---:B------:R-:W-:Y:S02]  /*1130*/  ISETP.GT.U32.AND P1, PT, R4.reuse, -0x401, PT ;  /* 0xfffffbff0400780c */ /* 0x040fe40003f24070 */
[----:B------:R-:W-:Y:S02]  /*1140*/  IADD3 R4, R4, 0x400, RZ ;  /* 0x0000040004047810 */ /* 0x000fe40007ffe0ff */
[----:B------:R-:W-:-:S09]  /*1150*/  IADD3 R5, R5, 0x200, RZ ;  /* 0x0000020005057810 */ /* 0x000fd20007ffe0ff */
[----:B------:R-:W-:Y:S05]  /*1160*/  @P1 BRA `(.L_x_1018) ;  /* 0xfffffff000001947 */ /* 0x000fea000383ffff */
[----:B------:R-:W-:Y:S05]  /*1170*/  EXIT ;  /* 0x000000000000794d */ /* 0x000fea0003800000 */
.L_x_1015:
[----:B------:R-:W-:Y:S01]  /*1180*/  HFMA2.MMA R13, -RZ, RZ, 0, 5.9604644775390625e-08 ;  /* 0x00000001ff0d7435 */ /* 0x000fe200000001ff */
[----:B0-----:R-:W-:Y:S02]  /*1190*/  MOV R26, R9 ;  /* 0x00000009001a7202 */ /* 0x001fe40000000f00 */
[----:B------:R-:W-:Y:S02]  /*11a0*/  MOV R12, 0x1f ;  /* 0x0000001f000c7802 */ /* 0x000fe40000000f00 */
[----:B------:R-:W-:-:S07]  /*11b0*/  MOV R11, 0xffffffff ;  /* 0xffffffff000b7802 */ /* 0x000fce0000000f00 */
[----:B-1234-:R-:W-:Y:S05]  /*11c0*/  WARPSYNC.COLLECTIVE R11, `(.L_x_1019) ;  /* 0x000000000b087348 */ /* 0x01efea0003c00000 */
[----:B------:R0:W0:Y:S02]  /*11d0*/  SHFL.BFLY P2, R16, R26, R13, R12 ;  /* 0x0c00000d1a107389 */ /* 0x000024000004000c */
[----:B01234-:R-:W-:Y:S01]  /*11e0*/  ENDCOLLECTIVE ;  /* 0x000000000000791b */ /* 0x01ffe20003800000 */
.L_x_1019:
[----:B------:R-:W-:Y:S01]  /*11f0*/  HFMA2.MMA R13, -RZ, RZ, 0, 1.1920928955078125e-07 ;  /* 0x00000002ff0d7435 */ /* 0x000fe200000001ff */
[----:B------:R-:W-:-:S05]  /*1200*/  FADD.FTZ R10, R9, R16 ;  /* 0x00000010090a7221 */ /* 0x000fca0000010000 */
[----:B------:R-:W-:-:S07]  /*1210*/  MOV R26, R10 ;  /* 0x0000000a001a7202 */ /* 0x000fce0000000f00 */
[----:B------:R-:W-:Y:S05]  /*1220*/  WARPSYNC.COLLECTIVE R11, `(.L_x_1020) ;  /* 0x000000000b087348 */ /* 0x000fea0003c00000 */
[----:B------:R0:W1:Y:S02]  /*1230*/  SHFL.BFLY P2, R16, R26, R13, R12 ;  /* 0x0c00000d1a107389 */ /* 0x000064000004000c */
[----:B01----:R-:W-:Y:S01]  /*1240*/  ENDCOLLECTIVE ;  /* 0x000000000000791b */ /* 0x003fe20003800000 */
.L_x_1020:
[----:B------:R-:W-:Y:S01]  /*1250*/  HFMA2.MMA R13, -RZ, RZ, 0, 2.384185791015625e-07 ;  /* 0x00000004ff0d7435 */ /* 0x000fe200000001ff */
[----:B------:R-:W-:-:S05]  /*1260*/  FADD.FTZ R9, R10, R16 ;  /* 0x000000100a097221 */ /* 0x000fca0000010000 */
[----:B------:R-:W-:-:S07]  /*1270*/  MOV R26, R9 ;  /* 0x00000009001a7202 */ /* 0x000fce0000000f00 */
[----:B------:R-:W-:Y:S05]  /*1280*/  WARPSYNC.COLLECTIVE R11, `(.L_x_1021) ;  /* 0x000000000b087348 */ /* 0x000fea0003c00000 */
[----:B------:R0:W1:Y:S02]  /*1290*/  SHFL.BFLY P2, R16, R26, R13, R12 ;  /* 0x0c00000d1a107389 */ /* 0x000064000004000c */
[----:B01----:R-:W-:Y:S01]  /*12a0*/  ENDCOLLECTIVE ;  /* 0x000000000000791b */ /* 0x003fe20003800000 */
.L_x_1021:
[----:B------:R-:W-:Y:S01]  /*12b0*/  HFMA2.MMA R13, -RZ, RZ, 0, 4.76837158203125e-07 ;  /* 0x00000008ff0d7435 */ /* 0x000fe200000001ff */
[----:B------:R-:W-:-:S05]  /*12c0*/  FADD.FTZ R18, R9, R16 ;  /* 0x0000001009127221 */ /* 0x000fca0000010000 */
[----:B------:R-:W-:-:S07]  /*12d0*/  MOV R26, R18 ;  /* 0x00000012001a7202 */ /* 0x000fce0000000f00 */
[----:B------:R-:W-:Y:S05]  /*12e0*/  WARPSYNC.COLLECTIVE R11, `(.L_x_1022) ;  /* 0x000000000b087348 */ /* 0x000fea0003c00000 */
[----:B------:R0:W1:Y:S02]  /*12f0*/  SHFL.BFLY P2, R16, R26, R13, R12 ;  /* 0x0c00000d1a107389 */ /* 0x000064000004000c */
[----:B01----:R-:W-:Y:S01]  /*1300*/  ENDCOLLECTIVE ;  /* 0x000000000000791b */ /* 0x003fe20003800000 */
.L_x_1022:
[----:B------:R-:W-:Y:S01]  /*1310*/  HFMA2.MMA R13, -RZ, RZ, 0, 9.5367431640625e-07 ;  /* 0x00000010ff0d7435 */ /* 0x000fe200000001ff */
[----:B------:R-:W-:-:S05]  /*1320*/  FADD.FTZ R10, R18, R16 ;  /* 0x00000010120a7221 */ /* 0x000fca0000010000 */
[----:B------:R-:W-:-:S07]  /*1330*/  MOV R26, R10 ;  /* 0x0000000a001a7202 */ /* 0x000fce0000000f00 */
[----:B------:R-:W-:Y:S05]  /*1340*/  WARPSYNC.COLLECTIVE R11, `(.L_x_1023) ;  /* 0x000000000b087348 */ /* 0x000fea0003c00000 */
[----:B------:R0:W1:Y:S02]  /*1350*/  SHFL.BFLY P2, R16, R26, R13, R12 ;  /* 0x0c00000d1a107389 */ /* 0x000064000004000c */
[----:B01----:R-:W-:Y:S01]  /*1360*/  ENDCOLLECTIVE ;  /* 0x000000000000791b */ /* 0x003fe20003800000 */
.L_x_1023:
[----:B------:R-:W-:Y:S01]  /*1370*/  HFMA2.MMA R13, -RZ, RZ, 0, 5.9604644775390625e-08 ;  /* 0x00000001ff0d7435 */ /* 0x000fe200000001ff */
[----:B------:R-:W-:Y:S02]  /*1380*/  MOV R26, R14 ;  /* 0x0000000e001a7202 */ /* 0x000fe40000000f00 */
[----:B------:R-:W-:-:S08]  /*1390*/  MOV R9, R16 ;  /* 0x0000001000097202 */ /* 0x000fd00000000f00 */
[----:B------:R-:W-:Y:S05]  /*13a0*/  WARPSYNC.COLLECTIVE R11, `(.L_x_1024) ;  /* 0x000000000b087348 */ /* 0x000fea0003c00000 */
[----:B------:R0:W1:Y:S02]  /*13b0*/  SHFL.BFLY P2, R16, R26, R13, R12 ;  /* 0x0c00000d1a107389 */ /* 0x000064000004000c */
[----:B01----:R-:W-:Y:S01]  /*13c0*/  ENDCOLLECTIVE ;  /* 0x000000000000791b */ /* 0x003fe20003800000 */
.L_x_1024:
[----:B------:R-:W-:Y:S01]  /*13d0*/  HFMA2.MMA R13, -RZ, RZ, 0, 1.1920928955078125e-07 ;  /* 0x00000002ff0d7435 */ /* 0x000fe200000001ff */
[----:B------:R-:W-:-:S05]  /*13e0*/  MOV R15, R16 ;  /* 0x00000010000f7202 */ /* 0x000fca0000000f00 */
[----:B------:R-:W-:-:S05]  /*13f0*/  FADD.FTZ R15, R14, R15 ;  /* 0x0000000f0e0f7221 */ /* 0x000fca0000010000 */
[----:B------:R-:W-:-:S07]  /*1400*/  MOV R26, R15 ;  /* 0x0000000f001a7202 */ /* 0x000fce0000000f00 */
[----:B------:R-:W-:Y:S05]  /*1410*/  WARPSYNC.COLLECTIVE R11, `(.L_x_1025) ;  /* 0x000000000b087348 */ /* 0x000fea0003c00000 */
[----:B------:R0:W1:Y:S02]  /*1420*/  SHFL.BFLY P2, R16, R26, R13, R12 ;  /* 0x0c00000d1a107389 */ /* 0x000064000004000c */
[----:B01----:R-:W-:Y:S01]  /*1430*/  ENDCOLLECTIVE ;  /* 0x000000000000791b */ /* 0x003fe20003800000 */
.L_x_1025:
[----:B------:R-:W-:Y:S01]  /*1440*/  HFMA2.MMA R13, -RZ, RZ, 0, 2.384185791015625e-07 ;  /* 0x00000004ff0d7435 */ /* 0x000fe200000001ff */
[----:B------:R-:W-:-:S05]  /*1450*/  MOV R18, R16 ;  /* 0x0000001000127202 */ /* 0x000fca0000000f00 */
[----:B------:R-:W-:-:S05]  /*1460*/  FADD.FTZ R14, R15, R18 ;  /* 0x000000120f0e7221 */ /* 0x000fca0000010000 */
[----:B------:R-:W-:-:S07]  /*1470*/  MOV R26, R14 ;  /* 0x0000000e001a7202 */ /* 0x000fce0000000f00 */
[----:B------:R-:W-:Y:S05]  /*1480*/  WARPSYNC.COLLECTIVE R11, `(.L_x_1026) ;  /* 0x000000000b087348 */ /* 0x000fea0003c00000 */
[----:B------:R0:W1:Y:S02]  /*1490*/  SHFL.BFLY P2, R16, R26, R13, R12 ;  /* 0x0c00000d1a107389 */ /* 0x000064000004000c */
[----:B01----:R-:W-:Y:S01]  /*14a0*/  ENDCOLLECTIVE ;  /* 0x000000000000791b */ /* 0x003fe20003800000 */
.L_x_1026:
[----:B------:R-:W-:Y:S01]  /*14b0*/  HFMA2.MMA R13, -RZ, RZ, 0, 4.76837158203125e-07 ;  /* 0x00000008ff0d7435 */ /* 0x000fe200000001ff */
[----:B------:R-:W-:-:S05]  /*14c0*/  MOV R17, R16 ;  /* 0x0000001000117202 */ /* 0x000fca0000000f00 */
[----:B------:R-:W-:-:S05]  /*14d0*/  FADD.FTZ R19, R14, R17 ;  /* 0x000000110e137221 */ /* 0x000fca0000010000 */
[----:B------:R-:W-:-:S07]  /*14e0*/  MOV R26, R19 ;  /* 0x00000013001a7202 */ /* 0x000fce0000000f00 */
[----:B------:R-:W-:Y:S05]  /*14f0*/  WARPSYNC.COLLECTIVE R11, `(.L_x_1027) ;  /* 0x000000000b087348 */ /* 0x000fea0003c00000 */
[----:B------:R0:W1:Y:S02]  /*1500*/  SHFL.BFLY P2, R16, R26, R13, R12 ;  /* 0x0c00000d1a107389 */ /* 0x000064000004000c */
[----:B01----:R-:W-:Y:S01]  /*1510*/  ENDCOLLECTIVE ;  /* 0x000000000000791b */ /* 0x003fe20003800000 */
.L_x_1027:
[----:B------:R-:W-:Y:S01]  /*1520*/  HFMA2.MMA R13, -RZ, RZ, 0, 9.5367431640625e-07 ;  /* 0x00000010ff0d7435 */ /* 0x000fe200000001ff */
[----:B------:R-:W-:-:S05]  /*1530*/  MOV R20, R16 ;  /* 0x0000001000147202 */ /* 0x000fca0000000f00 */
[----:B------:R-:W-:-:S05]  /*1540*/  FADD.FTZ R15, R19, R20 ;  /* 0x00000014130f7221 */ /* 0x000fca0000010000 */
[----:B------:R-:W-:-:S07]  /*1550*/  MOV R26, R15 ;  /* 0x0000000f001a7202 */ /* 0x000fce0000000f00 */
[----:B------:R-:W-:Y:S05]  /*1560*/  WARPSYNC.COLLECTIVE R11, `(.L_x_1028) ;  /* 0x000000000b087348 */ /* 0x000fea0003c00000 */
[----:B------:R0:W1:Y:S02]  /*1570*/  SHFL.BFLY P2, R16, R26, R13, R12 ;  /* 0x0c00000d1a107389 */ /* 0x000064000004000c */
[----:B01----:R-:W-:Y:S01]  /*1580*/  ENDCOLLECTIVE ;  /* 0x000000000000791b */ /* 0x003fe20003800000 */
.L_x_1028:
[----:B------:R-:W-:Y:S01]  /*1590*/  HFMA2.MMA R13, -RZ, RZ, 0, 5.9604644775390625e-08 ;  /* 0x00000001ff0d7435 */ /* 0x000fe200000001ff */
[----:B------:R-:W-:Y:S02]  /*15a0*/  MOV R26, R8 ;  /* 0x00000008001a7202 */ /* 0x000fe40000000f00 */
[----:B------:R-:W-:-:S08]  /*15b0*/  MOV R14, R16 ;  /* 0x00000010000e7202 */ /* 0x000fd00000000f00 */
[----:B------:R-:W-:Y:S05]  /*15c0*/  WARPSYNC.COLLECTIVE R11, `(.L_x_1029) ;  /* 0x000000000b087348 */ /* 0x000fea0003c00000 */
[----:B------:R0:W1:Y:S02]  /*15d0*/  SHFL.BFLY P2, R16, R26, R13, R12 ;  /* 0x0c00000d1a107389 */ /* 0x000064000004000c */
[----:B01----:R-:W-:Y:S01]  /*15e0*/  ENDCOLLECTIVE ;  /* 0x000000000000791b */ /* 0x003fe20003800000 */
.L_x_1029:
[----:B------:R-:W-:Y:S01]  /*15f0*/  HFMA2.MMA R13, -RZ, RZ, 0, 1.1920928955078125e-07 ;  /* 0x00000002ff0d7435 */ /* 0x000fe200000001ff */
[----:B------:R-:W-:-:S05]  /*1600*/  MOV R17, R16 ;  /* 0x0000001000117202 */ /* 0x000fca0000000f00 */
[----:B------:R-:W-:-:S05]  /*1610*/  FADD.FTZ R19, R8, R17 ;  /* 0x0000001108137221 */ /* 0x000fca0000010000 */
[----:B------:R-:W-:-:S07]  /*1620*/  MOV R26, R19 ;  /* 0x00000013001a7202 */ /* 0x000fce0000000f00 */
[----:B------:R-:W-:Y:S05]  /*1630*/  WARPSYNC.COLLECTIVE R11, `(.L_x_1030) ;  /* 0x000000000b087348 */ /* 0x000fea0003c00000 */
[----:B------:R0:W1:Y:S02]  /*1640*/  SHFL.BFLY P2, R16, R26, R13, R12 ;  /* 0x0c00000d1a107389 */ /* 0x000064000004000c */
[----:B01----:R-:W-:Y:S01]  /*1650*/  ENDCOLLECTIVE ;  /* 0x000000000000791b */ /* 0x003fe20003800000 */
.L_x_1030:
[----:B------:R-:W-:Y:S01]  /*1660*/  HFMA2.MMA R13, -RZ, RZ, 0, 2.384185791015625e-07 ;  /* 0x00000004ff0d7435 */ /* 0x000fe200000001ff */
[----:B------:R-:W-:-:S05]  /*1670*/  MOV R20, R16 ;  /* 0x0000001000147202 */ /* 0x000fca0000000f00 */
[----:B------:R-:W-:-:S05]  /*1680*/  FADD.FTZ R8, R19, R20 ;  /* 0x0000001413087221 */ /* 0x000fca0000010000 */
[----:B------:R-:W-:-:S07]  /*1690*/  MOV R26, R8 ;  /* 0x00000008001a7202 */ /* 0x000fce0000000f00 */
[----:B------:R-:W-:Y:S05]  /*16a0*/  WARPSYNC.COLLECTIVE R11, `(.L_x_1031) ;  /* 0x000000000b087348 */ /* 0x000fea0003c00000 */
[----:B------:R0:W1:Y:S02]  /*16b0*/  SHFL.BFLY P2, R16, R26, R13, R12 ;  /* 0x0c00000d1a107389 */ /* 0x000064000004000c */
[----:B01----:R-:W-:Y:S01]  /*16c0*/  ENDCOLLECTIVE ;  /* 0x000000000000791b */ /* 0x003fe20003800000 */
.L_x_1031:
[----:B------:R-:W-:Y:S01]  /*16d0*/  HFMA2.MMA R13, -RZ, RZ, 0, 4.76837158203125e-07 ;  /* 0x00000008ff0d7435 */ /* 0x000fe200000001ff */
[----:B------:R-:W-:-:S05]  /*16e0*/  MOV R21, R16 ;  /* 0x0000001000157202 */ /* 0x000fca0000000f00 */
[----:B------:R-:W-:-:S05]  /*16f0*/  FADD.FTZ R21, R8, R21 ;  /* 0x0000001508157221 */ /* 0x000fca0000010000 */
[----:B------:R-:W-:-:S07]  /*1700*/  MOV R26, R21 ;  /* 0x00000015001a7202 */ /* 0x000fce0000000f00 */
[----:B------:R-:W-:Y:S05]  /*1710*/  WARPSYNC.COLLECTIVE R11, `(.L_x_1032) ;  /* 0x000000000b087348 */ /* 0x000fea0003c00000 */
[----:B------:R0:W1:Y:S02]  /*1720*/  SHFL.BFLY P2, R16, R26, R13, R12 ;  /* 0x0c00000d1a107389 */ /* 0x000064000004000c */
[----:B01----:R-:W-:Y:S01]  /*1730*/  ENDCOLLECTIVE ;  /* 0x000000000000791b */ /* 0x003fe20003800000 */
.L_x_1032:
[----:B------:R-:W-:Y:S01]  /*1740*/  HFMA2.MMA R13, -RZ, RZ, 0, 9.5367431640625e-07 ;  /* 0x00000010ff0d7435 */ /* 0x000fe200000001ff */
[----:B------:R-:W-:-:S05]  /*1750*/  MOV R22, R16 ;  /* 0x0000001000167202 */ /* 0x000fca0000000f00 */
[----:B------:R-:W-:-:S05]  /*1760*/  FADD.FTZ R17, R21, R22 ;  /* 0x0000001615117221 */ /* 0x000fca0000010000 */
[----:B------:R-:W-:-:S07]  /*1770*/  MOV R26, R17 ;  /* 0x00000011001a7202 */ /* 0x000fce0000000f00 */
[----:B------:R-:W-:Y:S05]  /*1780*/  WARPSYNC.COLLECTIVE R11, `(.L_x_1033) ;  /* 0x000000000b087348 */ /* 0x000fea0003c00000 */
[----:B------:R0:W1:Y:S02]  /*1790*/  SHFL.BFLY P2, R16, R26, R13, R12 ;  /* 0x0c00000d1a107389 */ /* 0x000064000004000c */
[----:B01----:R-:W-:Y:S01]  /*17a0*/  ENDCOLLECTIVE ;  /* 0x000000000000791b */ /* 0x003fe20003800000 */
.L_x_1033:
[----:B------:R-:W-:Y:S01]  /*17b0*/  HFMA2.MMA R13, -RZ, RZ, 0, 5.9604644775390625e-08 ;  /* 0x00000001ff0d7435 */ /* 0x000fe200000001ff */
[----:B------:R-:W-:Y:S02]  /*17c0*/  MOV R26, R7 ;  /* 0x00000007001a7202 */ /* 0x000fe40000000f00 */
[----:B------:R-:W-:-:S08]  /*17d0*/  MOV R8, R16 ;  /* 0x0000001000087202 */ /* 0x000fd00000000f00 */
[----:B------:R-:W-:Y:S05]  /*17e0*/  WARPSYNC.COLLECTIVE R11, `(.L_x_1034) ;  /* 0x000000000b087348 */ /* 0x000fea0003c00000 */
[----:B------:R0:W1:Y:S02]  /*17f0*/  SHFL.BFLY P2, R16, R26, R13, R12 ;  /* 0x0c00000d1a107389 */ /* 0x000064000004000c */
[----:B01----:R-:W-:Y:S01]  /*1800*/  ENDCOLLECTIVE ;  /* 0x000000000000791b */ /* 0x003fe20003800000 */
.L_x_1034:
[----:B------:R-:W-:Y:S01]  /*1810*/  HFMA2.MMA R13, -RZ, RZ, 0, 1.1920928955078125e-07 ;  /* 0x00000002ff0d7435 */ /* 0x000fe200000001ff */
[----:B------:R-:W-:-:S05]  /*1820*/  MOV R18, R16 ;  /* 0x0000001000127202 */ /* 0x000fca0000000f00 */
[----:B------:R-:W-:-:S05]  /*1830*/  FADD.FTZ R22, R7, R18 ;  /* 0x0000001207167221 */ /* 0x000fca0000010000 */
[----:B------:R-:W-:-:S07]  /*1840*/  MOV R26, R22 ;  /* 0x00000016001a7202 */ /* 0x000fce0000000f00 */
[----:B------:R-:W-:Y:S05]  /*1850*/  WARPSYNC.COLLECTIVE R11, `(.L_x_1035) ;  /* 0x000000000b087348 */ /* 0x000fea0003c00000 */
[----:B------:R0:W1:Y:S02]  /*1860*/  SHFL.BFLY P2, R16, R26, R13, R12 ;  /* 0x0c00000d1a107389 */ /* 0x000064000004000c */
[----:B01----:R-:W-:Y:S01]  /*1870*/  ENDCOLLECTIVE ;  /* 0x000000000000791b */ /* 0x003fe20003800000 */
.L_x_1035:
[----:B------:R-:W-:Y:S01]  /*1880*/  HFMA2.MMA R13, -RZ, RZ, 0, 2.384185791015625e-07 ;  /* 0x00000004ff0d7435 */ /* 0x000fe200000001ff */
[----:B------:R-:W-:-:S05]  /*1890*/  MOV R21, R16 ;  /* 0x0000001000157202 */ /* 0x000fca0000000f00 */
[----:B------:R-:W-:-:S05]  /*18a0*/  FADD.FTZ R7, R22, R21 ;  /* 0x0000001516077221 */ /* 0x000fca0000010000 */
[----:B------:R-:W-:-:S07]  /*18b0*/  MOV R26, R7 ;  /* 0x00000007001a7202 */ /* 0x000fce0000000f00 */
[----:B------:R-:W-:Y:S05]  /*18c0*/  WARPSYNC.COLLECTIVE R11, `(.L_x_1036) ;  /* 0x000000000b087348 */ /* 0x000fea0003c00000 */
[----:B------:R0:W1:Y:S02]  /*18d0*/  SHFL.BFLY P2, R16, R26, R13, R12 ;  /* 0x0c00000d1a107389 */ /* 0x000064000004000c */
[----:B01----:R-:W-:Y:S01]  /*18e0*/  ENDCOLLECTIVE ;  /* 0x000000000000791b */ /* 0x003fe20003800000 */
.L_x_1036:
[----:B------:R-:W-:Y:S01]  /*18f0*/  HFMA2.MMA R13, -RZ, RZ, 0, 4.76837158203125e-07 ;  /* 0x00000008ff0d7435 */ /* 0x000fe200000001ff */
[----:B------:R-:W-:-:S05]  /*1900*/  MOV R20, R16 ;  /* 0x0000001000147202 */ /* 0x000fca0000000f00 */
[----:B------:R-:W-:-:S05]  /*1910*/  FADD.FTZ R23, R7, R20 ;  /* 0x0000001407177221 */ /* 0x000fca0000010000 */
[----:B------:R-:W-:-:S07]  /*1920*/  MOV R26, R23 ;  /* 0x00000017001a7202 */ /* 0x000fce0000000f00 */
[----:B------:R-:W-:Y:S05]  /*1930*/  WARPSYNC.COLLECTIVE R11, `(.L_x_1037) ;  /* 0x000000000b087348 */ /* 0x000fea0003c00000 */
[----:B------:R0:W1:Y:S02]  /*1940*/  SHFL.BFLY P2, R16, R26, R13, R12 ;  /* 0x0c00000d1a107389 */ /* 0x000064000004000c */
[----:B01----:R-:W-:Y:S01]  /*1950*/  ENDCOLLECTIVE ;  /* 0x000000000000791b */ /* 0x003fe20003800000 */
.L_x_1037:
[----:B------:R-:W-:Y:S01]  /*1960*/  HFMA2.MMA R13, -RZ, RZ, 0, 9.5367431640625e-07 ;  /* 0x00000010ff0d7435 */ /* 0x000fe200000001ff */
[----:B------:R-:W-:-:S05]  /*1970*/  MOV R24, R16 ;  /* 0x0000001000187202 */ /* 0x000fca0000000f00 */
[----:B------:R-:W-:-:S05]  /*1980*/  FADD.FTZ R24, R23, R24 ;  /* 0x0000001817187221 */ /* 0x000fca0000010000 */
[----:B------:R-:W-:-:S07]  /*1990*/  MOV R26, R24 ;  /* 0x00000018001a7202 */ /* 0x000fce0000000f00 */
[----:B------:R-:W-:Y:S05]  /*19a0*/  WARPSYNC.COLLECTIVE R11, `(.L_x_1038) ;  /* 0x000000000b087348 */ /* 0x000fea0003c00000 */
[----:B------:R0:W1:Y:S02]  /*19b0*/  SHFL.BFLY P2, R16, R26, R13, R12 ;  /* 0x0c00000d1a107389 */ /* 0x000064000004000c */
[----:B01----:R-:W-:Y:S01]  /*19c0*/  ENDCOLLECTIVE ;  /* 0x000000000000791b */ /* 0x003fe20003800000 */
.L_x_1038:
[----:B------:R-:W-:Y:S05]  /*19d0*/  BRA `(.L_x_1039) ;  /* 0xfffffff400507947 */ /* 0x000fea000383ffff */
.L_x_1040:
        /* <DEDUP_REMOVED lines=10> */
.L_x_3752:


//--------------------- .text._ZN10layer_norm31ln_parallel_residual_bwd_kernelINS_13Kernel_traitsIf13__nv_bfloat16S2_S2_fjLj1024ELj1ELj4ELj1ELj16ENS_18Kernel_traits_baseILj1024EfS2_S2_S2_fjLj128EEEEELb1ELb1ELb1EEEvNS_9BwdParamsE --------------------------
	.section	.text._ZN10layer_norm31ln_parallel_residual_bwd_kernelINS_13Kernel_traitsIf13__nv_bfloat16S2_S2_fjLj1024ELj1ELj4ELj1ELj16ENS_18Kernel_traits_baseILj1024EfS2_S2_S2_fjLj128EEEEELb1ELb1ELb1EEEvNS_9BwdParamsE,"ax",@progbits
	.align	128
        .global         _ZN10layer_norm31ln_parallel_residual_bwd_kernelINS_13Kernel_traitsIf13__nv_bfloat16S2_S2_fjLj1024ELj1ELj4ELj1ELj16ENS_18Kernel_traits_baseILj1024EfS2_S2_S2_fjLj128EEEEELb1ELb1ELb1EEEvNS_9BwdParamsE
        .type           _ZN10layer_norm31ln_parallel_residual_bwd_kernelINS_13Kernel_traitsIf13__nv_bfloat16S2_S2_fjLj1024ELj1ELj4ELj1ELj16ENS_18Kernel_traits_baseILj1024EfS2_S2_S2_fjLj128EEEEELb1ELb1ELb1EEEvNS_9BwdParamsE,@function
        .size           _ZN10layer_norm31ln_parallel_residual_bwd_kernelINS_13Kernel_traitsIf13__nv_bfloat16S2_S2_fjLj1024ELj1ELj4ELj1ELj16ENS_18Kernel_traits_baseILj1024EfS2_S2_S2_fjLj128EEEEELb1ELb1ELb1EEEvNS_9BwdParamsE,(.L_x_3753 - _ZN10layer_norm31ln_parallel_residual_bwd_kernelINS_13Kernel_traitsIf13__nv_bfloat16S2_S2_fjLj1024ELj1ELj4ELj1ELj16ENS_18Kernel_traits_baseILj1024EfS2_S2_S2_fjLj128EEEEELb1ELb1ELb1EEEvNS_9BwdParamsE)
        .other          _ZN10layer_norm31ln_parallel_residual_bwd_kernelINS_13Kernel_traitsIf13__nv_bfloat16S2_S2_fjLj1024ELj1ELj4ELj1ELj16ENS_18Kernel_traits_baseILj1024EfS2_S2_S2_fjLj128EEEEELb1ELb1ELb1EEEvNS_9BwdParamsE,@"STO_CUDA_ENTRY STV_DEFAULT"
_ZN10layer_norm31ln_parallel_residual_bwd_kernelINS_13Kernel_traitsIf13__nv_bfloat16S2_S2_fjLj1024ELj1ELj4ELj1ELj16ENS_18Kernel_traits_baseILj1024EfS2_S2_S2_fjLj128EEEEELb1ELb1ELb1EEEvNS_9BwdParamsE:
.text._ZN10layer_norm31ln_parallel_residual_bwd_kernelINS_13Kernel_traitsIf13__nv_bfloat16S2_S2_fjLj1024ELj1ELj4ELj1ELj16ENS_18Kernel_traits_baseILj1024EfS2_S2_S2_fjLj128EEEEELb1ELb1ELb1EEEvNS_9BwdParamsE:
        /* <DEDUP_REMOVED lines=48> */
.L_x_1042:
[----:B------:R-:W-:Y:S01]  /*0300*/  SHF.L.U32 R0, R106, 0x5, RZ ;  /* 0x000000056a007819 */ /* 0x000fe200000006ff */
[----:B------:R-:W-:-:S03]  /*0310*/  ULDC.64 UR6, c[0x0][0x260] ;  /* 0x0000980000067ab9 */ /* 0x000fc60000000a00 */
[----:B------:R-:W-:-:S04]  /*0320*/  LOP3.LUT R0, R0, 0x3e0, RZ, 0xc0, !PT ;  /* 0x000003e000007812 */ /* 0x000fc800078ec0ff */
[----:B------:R-:W-:-:S05]  /*0330*/  IADD3 R2, P0, R0, UR6, RZ ;  /* 0x0000000600027c10 */ /* 0x000fca000ff1e0ff */
[----:B------:R-:W-:Y:S01]  /*0340*/  IMAD.X R3, RZ, RZ, UR7, P0 ;  /* 0x00000007ff037e24 */ /* 0x000fe200080e06ff */
[----:B------:R-:W-:-:S04]  /*0350*/  ULDC.64 UR6, c[0x0][0x2c8] ;  /* 0x0000b20000067ab9 */ /* 0x000fc80000000a00 */
[----:B------:R0:W5:Y:S04]  /*0360*/  LDG.E.128 R32, desc[UR4][R2.64] ;  /* 0x0000000402207981 */ /* 0x000168000c1e1d00 */
[----:B------:R0:W5:Y:S04]  /*0370*/  LDG.E.128 R28, desc[UR4][R2.64+0x10] ;  /* 0x00001004021c7981 */ /* 0x000168000c1e1d00 */
[----:B------:R0:W5:Y:S04]  /*0380*/  LDG.E.128 R24, desc[UR4][R2.64+0x400] ;  /* 0x0004000402187981 */ /* 0x000168000c1e1d00 */
[----:B------:R0:W5:Y:S04]  /*0390*/  LDG.E.128 R20, desc[UR4][R2.64+0x410] ;  /* 0x0004100402147981 */ /* 0x000168000c1e1d00 */
[----:B------:R0:W5:Y:S04]  /*03a0*/  LDG.E.128 R16, desc[UR4][R2.64+0x800] ;  /* 0x0008000402107981 */ /* 0x000168000c1e1d00 */
[----:B------:R0:W5:Y:S04]  /*03b0*/  LDG.E.128 R12, desc[UR4][R2.64+0x810] ;  /* 0x00081004020c7981 */ /* 0x000168000c1e1d00 */
[----:B------:R0:W5:Y:S04]  /*03c0*/  LDG.E.128 R8, desc[UR4][R2.64+0xc00] ;  /* 0x000c000402087981 */ /* 0x000168000c1e1d00 */
[----:B------:R0:W5:Y:S01]  /*03d0*/  LDG.E.128 R4, desc[UR4][R2.64+0xc10] ;  /* 0x000c100402047981 */ /* 0x000162000c1e1d00 */
        /* <DEDUP_REMOVED lines=38> */
[----:B0-----:R-:W-:-:S09]  /*0640*/  LOP3.LUT R74, R106, 0x1f, RZ, 0xc0, !PT ;  /* 0x0000001f6a4a7812 */ /* 0x001fd200078ec0ff */
.L_x_1046:
        /* <DEDUP_REMOVED lines=10> */
[C---:B------:R-:W-:Y:S02]  /*06f0*/  VIADD R181, R183.reuse, 0x20 ;  /* 0x00000020b7b57836 */ /* 0x040fe40000000000 */
[----:B-1----:R-:W-:Y:S01]  /*0700*/  IMAD.WIDE.U32 R80, R183, 0x10, R56 ;  /* 0x00000010b7507825 */ /* 0x002fe200078e0038 */
[----:B------:R-:W-:-:S03]  /*0710*/  ISETP.NE.U32.AND P1, PT, RZ, UR10, PT ;  /* 0x0000000aff007c0c */ /* 0x000fc6000bf25070 */
[----:B------:R-:W1:Y:S01]  /*0720*/  @P0 LDC.64 R104, c[0x0][0x2c8] ;  /* 0x0000b200ff680b82 */ /* 0x000e620000000a00 */
[----:B------:R-:W-:Y:S01]  /*0730*/  IMAD.WIDE.U32 R84, R181, 0x10, R58 ;  /* 0x00000010b5547825 */ /* 0x000fe200078e003a */
[----:B------:R-:W4:Y:S05]  /*0740*/  LDG.E.128 R80, desc[UR4][R80.64] ;  /* 0x0000000450507981 */ /* 0x000f2a000c1e1d00 */
[----:B------:R-:W4:Y:S01]  /*0750*/  LDG.E.128 R84, desc[UR4][R84.64] ;  /* 0x0000000454547981 */ /* 0x000f22000c1e1d00 */
[----:B------:R-:W-:Y:S01]  /*0760*/  IADD3 R177, R183, 0x40, RZ ;  /* 0x00000040b7b17810 */ /* 0x000fe20007ffe0ff */
[----:B------:R-:W-:Y:S01]  /*0770*/  IMAD.WIDE.U32 R60, R181, 0x10, R56 ;  /* 0x00000010b53c7825 */ /* 0x000fe200078e0038 */
[----:B------:R-:W-:-:S03]  /*0780*/  IADD3 R179, R183, 0x60, RZ ;  /* 0x00000060b7b37810 */ /* 0x000fc60007ffe0ff */
[C---:B------:R-:W-:Y:S02]  /*0790*/  IMAD.WIDE.U32 R64, R177.reuse, 0x10, R58 ;  /* 0x00000010b1407825 */ /* 0x040fe400078e003a */
[----:B------:R-:W4:Y:S02]  /*07a0*/  LDG.E.128 R60, desc[UR4][R60.64] ;  /* 0x000000043c3c7981 */ /* 0x000f24000c1e1d00 */
[----:B------:R-:W-:Y:S02]  /*07b0*/  IMAD.WIDE.U32 R68, R177, 0x10, R56 ;  /* 0x00000010b1447825 */ /* 0x000fe400078e0038 */
[----:B------:R-:W4:Y:S02]  /*07c0*/  LDG.E.128 R64, desc[UR4][R64.64] ;  /* 0x0000000440407981 */ /* 0x000f24000c1e1d00 */
[----:B--2---:R-:W-:Y:S02]  /*07d0*/  IMAD.WIDE R94, R174, 0x4, R94 ;  /* 0x00000004ae5e7825 */ /* 0x004fe400078e025e */
[----:B------:R-:W2:Y:S02]  /*07e0*/  LDG.E.128 R68, desc[UR4][R68.64] ;  /* 0x0000000444447981 */ /* 0x000ea4000c1e1d00 */
[----:B------:R-:W-:-:S02]  /*07f0*/  IMAD.WIDE.U32 R72, R179, 0x10, R58 ;  /* 0x00000010b3487825 */ /* 0x000fc400078e003a */
[----:B------:R0:W2:Y:S02]  /*0800*/  LDG.E R0, desc[UR4][R94.64] ;  /* 0x000000045e007981 */ /* 0x0000a4000c1e1900 */
[----:B------:R-:W-:Y:S02]  /*0810*/  VIADD R176, R183, 0x60 ;  /* 0x00000060b7b07836 */ /* 0x000fe40000000000 */
[----:B------:R-:W2:Y:S01]  /*0820*/  LDG.E.128 R72, desc[UR4][R72.64] ;  /* 0x0000000448487981 */ /* 0x000ea2000c1e1d00 */
[----:B0-----:R-:W-:-:S04]  /*0830*/  IMAD.WIDE R102, R174, 0x4, R102 ;  /* 0x00000004ae667825 */ /* 0x001fc800078e0266 */
[----:B------:R-:W-:Y:S01]  /*0840*/  IMAD.WIDE.U32 R56, R176, 0x10, R56 ;  /* 0x00000010b0387825 */ /* 0x000fe200078e0038 */
[----:B------:R0:W2:Y:S01]  /*0850*/  LDG.E R178, desc[UR4][R102.64] ;  /* 0x0000000466b27981 */ /* 0x0000a2000c1e1900 */
[----:B------:R-:W-:Y:S01]  /*0860*/  ISETP.NE.AND.EX P1, PT, RZ, UR11, PT, P1 ;  /* 0x0000000bff007c0c */ /* 0x000fe2000bf25310 */
[----:B------:R-:W1:Y:S03]  /*0870*/  @P0 LDC.64 R94, c[0x0][0x2c8] ;  /* 0x0000b200ff5e0b82 */ /* 0x000e660000000a00 */
[----:B------:R-:W2:Y:S05]  /*0880*/  LDG.E.128 R56, desc[UR4][R56.64] ;  /* 0x0000000438387981 */ /* 0x000eaa000c1e1d00 */
[----:B0-----:R-:W0:Y:S08]  /*0890*/  @P0 LDC.64 R102, c[0x0][0x2c8] ;  /* 0x0000b200ff660b82 */ /* 0x001e300000000a00 */
[----:B------:R-:W1:Y:S08]  /*08a0*/  @P1 LDC.64 R184, c[0x0][0x248] ;  /* 0x00009200ffb81b82 */ /* 0x000e700000000a00 */
[----:B------:R-:W0:Y:S08]  /*08b0*/  @P1 LDC.64 R96, c[0x0][0x248] ;  /* 0x00009200ff601b82 */ /* 0x000e300000000a00 */
[----:B------:R-:W0:Y:S01]  /*08c0*/  @P1 LDC.64 R98, c[0x0][0x248] ;  /* 0x00009200ff621b82 */ /* 0x000e220000000a00 */
[----:B-1----:R-:W-:-:S07]  /*08d0*/  @P1 IMAD.WIDE.U32 R184, R183, 0x8, R184 ;  /* 0x00000008b7b81825 */ /* 0x002fce00078e00b8 */
[----:B------:R-:W1:Y:S01]  /*08e0*/  @P1 LDC.64 R100, c[0x0][0x248] ;  /* 0x00009200ff641b82 */ /* 0x000e620000000a00 */
[----:B-----5:R3:W5:Y:S01]  /*08f0*/  @P1 LDG.E.64 R2, desc[UR4][R184.64] ;  /* 0x00000004b8021981 */ /* 0x020762000c1e1b00 */
[----:B0-----:R-:W-:-:S05]  /*0900*/  @P1 IMAD.WIDE.U32 R96, R181, 0x8, R96 ;  /* 0x00000008b5601825 */ /* 0x001fca00078e0060 */
[----:B------:R-:W5:Y:S01]  /*0910*/  @P1 LDG.E.64 R88, desc[UR4][R96.64] ;  /* 0x0000000460581981 */ /* 0x000f62000c1e1b00 */
[----:B------:R-:W-:-:S05]  /*0920*/  @P1 IMAD.WIDE.U32 R98, R177, 0x8, R98 ;  /* 0x00000008b1621825 */ /* 0x000fca00078e0062 */
[----:B------:R-:W5:Y:S01]  /*0930*/  @P1 LDG.E.64 R90, desc[UR4][R98.64] ;  /* 0x00000004625a1981 */ /* 0x000f62000c1e1b00 */
[----:B-1----:R-:W-:-:S05]  /*0940*/  @P1 IMAD.WIDE.U32 R100, R179, 0x8, R100 ;  /* 0x00000008b3641825 */ /* 0x002fca00078e0064 */
[----:B------:R0:W5:Y:S01]  /*0950*/  @P1 LDG.E.64 R92, desc[UR4][R100.64] ;  /* 0x00000004645c1981 */ /* 0x000162000c1e1b00 */
[----:B------:R-:W-:-:S04]  /*0960*/  @P0 IMAD.WIDE.U32 R94, R183, 0x10, R94 ;  /* 0x00000010b75e0825 */ /* 0x000fc800078e005e */
[C---:B---3--:R-:W-:Y:S01]  /*0970*/  IMAD.U32 R195, R78.reuse, 0x10000, RZ ;  /* 0x000100004ec37824 */ /* 0x048fe200078e00ff */
[----:B------:R-:W-:Y:S02]  /*0980*/  PRMT R185, R78, 0x7632, R185 ;  /* 0x000076324eb97816 */ /* 0x000fe400000000b9 */
[C---:B------:R-:W-:Y:S02]  /*0990*/  PRMT R191, R79.reuse, 0x7632, R191 ;  /* 0x000076324fbf7816 */ /* 0x040fe400000000bf */
[----:B------:R-:W-:Y:S02]  /*09a0*/  SHF.L.U32 R187, R79, 0x10, RZ ;  /* 0x000000104fbb7819 */ /* 0x000fe400000006ff */
[C---:B------:R-:W-:Y:S01]  /*09b0*/  PRMT R194, R76.reuse, 0x7632, R194 ;  /* 0x000076324cc27816 */ /* 0x040fe200000000c2 */
[----:B------:R-:W1:Y:S01]  /*09c0*/  @P0 LDC.64 R78, c[0x0][0x2c8] ;  /* 0x0000b200ff4e0b82 */ /* 0x000e620000000a00 */
[----:B------:R-:W-:Y:S02]  /*09d0*/  SHF.L.U32 R203, R76, 0x10, RZ ;  /* 0x000000104ccb7819 */ /* 0x000fe400000006ff */
[----:B------:R-:W-:-:S02]  /*09e0*/  PRMT R193, R77, 0x7632, R193 ;  /* 0x000076324dc17816 */ /* 0x000fc400000000c1 */
[----:B------:R-:W-:Y:S01]  /*09f0*/  SHF.L.U32 R197, R77, 0x10, RZ ;  /* 0x000000104dc57819 */ /* 0x000fe200000006ff */
[C---:B----4-:R-:W-:Y:S01]  /*0a00*/  IMAD.U32 R205, R84.reuse, 0x10000, RZ ;  /* 0x0001000054cd7824 */ /* 0x050fe200078e00ff */
[----:B------:R-:W-:Y:S01]  /*0a10*/  PRMT R202, R84, 0x7632, R202 ;  /* 0x0000763254ca7816 */ /* 0x000fe200000000ca */
[----:B------:R-:W3:Y:S01]  /*0a20*/  LDC.64 R76, c[0x0][0x240] ;  /* 0x00009000ff4c7b82 */ /* 0x000ee20000000a00 */
[----:B------:R-:W-:Y:S01]  /*0a30*/  PRMT R200, R85, 0x7632, R200 ;  /* 0x0000763255c87816 */ /* 0x000fe200000000c8 */
[----:B0-----:R-:W-:Y:S01]  /*0a40*/  IMAD.U32 R100, R81, 0x10000, RZ ;  /* 0x0001000051647824 */ /* 0x001fe200078e00ff */
[----:B------:R-:W-:Y:S02]  /*0a50*/  SHF.L.U32 R204, R85, 0x10, RZ ;  /* 0x0000001055cc7819 */ /* 0x000fe400000006ff */
[----:B------:R-:W-:Y:S02]  /*0a60*/  PRMT R182, R80, 0x7632, R182 ;  /* 0x0000763250b67816 */ /* 0x000fe400000000b6 */
[----:B------:R-:W-:-:S02]  /*0a70*/  PRMT R180, R81, 0x7632, R180 ;  /* 0x0000763251b47816 */ /* 0x000fc400000000b4 */
[----:B------:R-:W-:Y:S01]  /*0a80*/  SHF.L.U32 R207, R83, 0x10, RZ ;  /* 0x0000001053cf7819 */ /* 0x000fe200000006ff */
[----:B------:R-:W-:Y:S01]  /*0a90*/  @P0 IMAD.WIDE.U32 R104, R177, 0x10, R104 ;  /* 0x00000010b1680825 */ /* 0x000fe200078e0068 */
[----:B------:R-:W-:Y:S01]  /*0aa0*/  SHF.L.U32 R184, R80, 0x10, RZ ;  /* 0x0000001050b87819 */ /* 0x000fe200000006ff */
[----:B------:R-:W5:Y:S01]  /*0ab0*/  @P0 LDG.E.128 R132, desc[UR4][R94.64] ;  /* 0x000000045e840981 */ /* 0x000f62000c1e1d00 */
[C---:B------:R-:W-:Y:S02]  /*0ac0*/  PRMT R97, R82.reuse, 0x7632, R97 ;  /* 0x0000763252617816 */ /* 0x040fe40000000061 */
[----:B------:R-:W-:Y:S01]  /*0ad0*/  SHF.L.U32 R98, R82, 0x10, RZ ;  /* 0x0000001052627819 */ /* 0x000fe200000006ff */
[----:B-1----:R-:W-:Y:S01]  /*0ae0*/  @P0 IMAD.WIDE.U32 R84, R176, 0x10, R78 ;  /* 0x00000010b0540825 */ /* 0x002fe200078e004e */
[----:B------:R-:W-:Y:S01]  /*0af0*/  PRMT R96, R83, 0x7632, R96 ;  /* 0x0000763253607816 */ /* 0x000fe20000000060 */
[----:B------:R-:W5:Y:S01]  /*0b00*/  @P0 LDG.E.128 R40, desc[UR4][R104.64] ;  /* 0x0000000468280981 */ /* 0x000f62000c1e1d00 */
[----:B------:R-:W-:-:S02]  /*0b10*/  PRMT R192, R60, 0x7632, R192 ;  /* 0x000076323cc07816 */ /* 0x000fc400000000c0 */
[----:B------:R-:W-:Y:S01]  /*0b20*/  SHF.L.U32 R198, R60, 0x10, RZ ;  /* 0x000000103cc67819 */ /* 0x000fe200000006ff */
[----:B------:R-:W-:Y:S01]  /*0b30*/  @P0 IMAD.WIDE.U32 R102, R181, 0x10, R102 ;  /* 0x00000010b5660825 */ /* 0x000fe200078e0066 */
[----:B------:R-:W-:Y:S01]  /*0b40*/  SHF.L.U32 R227, R64, 0x10, RZ ;  /* 0x0000001040e37819 */ /* 0x000fe200000006ff */
[----:B------:R0:W5:Y:S02]  /*0b50*/  @P0 LDG.E.128 R44, desc[UR4][R84.64] ;  /* 0x00000004542c0981 */ /* 0x000164000c1e1d00 */
[----:B---3--:R-:W-:-:S04]  /*0b60*/  IMAD.WIDE.U32 R82, R183, 0x8, R76 ;  /* 0x00000008b7527825 */ /* 0x008fc800078e004c */
[----:B------:R-:W-:-:S04]  /*0b70*/  IMAD.WIDE.U32 R80, R181, 0x8, R76 ;  /* 0x00000008b5507825 */ /* 0x000fc800078e004c */
[--C-:B------:R-:W-:Y:S01]  /*0b80*/  IMAD.WIDE.U32 R78, R177, 0x8, R76.reuse ;  /* 0x00000008b14e7825 */ /* 0x100fe200078e004c */
[----:B------:R-:W5:Y:S03]  /*0b90*/  LDG.E.64 R82, desc[UR4][R82.64] ;  /* 0x0000000452527981 */ /* 0x000f66000c1e1b00 */
[----:B------:R-:W-:Y:S01]  /*0ba0*/  IMAD.WIDE.U32 R76, R179, 0x8, R76 ;  /* 0x00000008b34c7825 */ /* 0x000fe200078e004c */
[----:B------:R-:W5:Y:S04]  /*0bb0*/  LDG.E.64 R80, desc[UR4][R80.64] ;  /* 0x0000000450507981 */ /* 0x000f68000c1e1b00 */
[----:B------:R-:W5:Y:S04]  /*0bc0*/  LDG.E.64 R78, desc[UR4][R78.64] ;  /* 0x000000044e4e7981 */ /* 0x000f68000c1e1b00 */
[----:B------:R-:W5:Y:S01]  /*0bd0*/  LDG.E.64 R76, desc[UR4][R76.64] ;  /* 0x000000044c4c7981 */ /* 0x000f62000c1e1b00 */
[----:B------:R-:W-:Y:S01]  /*0be0*/  PRMT R60, R64, 0x7632, R60 ;  /* 0x00007632403c7816 */ /* 0x000fe2000000003c */
[----:B--2---:R-:W-:Y:S01]  /*0bf0*/  IMAD.U32 R199, R68, 0x10000, RZ ;  /* 0x0001000044c77824 */ /* 0x004fe200078e00ff */
[----:B------:R-:W-:-:S02]  /*0c00*/  FSEL R0, R0, RZ, !P3 ;  /* 0x000000ff00007208 */ /* 0x000fc40005800000 */
[----:B------:R-:W-:Y:S02]  /*0c10*/  SHF.L.U32 R221, R66, 0x10, RZ ;  /* 0x0000001042dd7819 */ /* 0x000fe400000006ff */
[----:B------:R-:W-:Y:S01]  /*0c20*/  PRMT R190, R68, 0x7632, R190 ;  /* 0x0000763244be7816 */ /* 0x000fe200000000be */
[----:B------:R-:W-:Y:S01]  /*0c30*/  IMAD.U32 R186, R62, 0x10000, RZ ;  /* 0x000100003eba7824 */ /* 0x000fe200078e00ff */
[----:B------:R-:W-:Y:S01]  /*0c40*/  PRMT R101, R86, 0x7632, R101 ;  /* 0x0000763256657816 */ /* 0x000fe20000000065 */
[----:B------:R-:W-:Y:S01]  /*0c50*/  IMAD.U32 R211, R74, 0x10000, RZ ;  /* 0x000100004ad37824 */ /* 0x000fe200078e00ff */
[----:B------:R-:W-:Y:S01]  /*0c60*/  PRMT R99, R87, 0x7632, R99 ;  /* 0x0000763257637816 */ /* 0x000fe20000000063 */
[----:B------:R1:W5:Y:S01]  /*0c70*/  @P0 LDG.E.128 R36, desc[UR4][R102.64] ;  /* 0x0000000466240981 */ /* 0x000362000c1e1d00 */
[----:B------:R-:W-:Y:S02]  /*0c80*/  PRMT R64, R66, 0x7632, R64 ;  /* 0x0000763242407816 */ /* 0x000fe40000000040 */
[----:B------:R-:W-:-:S02]  /*0c90*/  SHF.L.U32 R191, R191, 0x10, RZ ;  /* 0x00000010bfbf7819 */ /* 0x000fc400000006ff */
[C---:B------:R-:W-:Y:S02]  /*0ca0*/  PRMT R196, R61.reuse, 0x7632, R196 ;  /* 0x000076323dc47816 */ /* 0x040fe400000000c4 */
[----:B------:R-:W-:Y:S02]  /*0cb0*/  SHF.L.U32 R188, R61, 0x10, RZ ;  /* 0x000000103dbc7819 */ /* 0x000fe400000006ff */
[----:B------:R-:W-:Y:S02]  /*0cc0*/  PRMT R66, R67, 0x7632, R66 ;  /* 0x0000763243427816 */ /* 0x000fe40000000042 */
[C---:B0-----:R-:W-:Y:S02]  /*0cd0*/  PRMT R84, R70.reuse, 0x7632, R84 ;  /* 0x0000763246547816 */ /* 0x041fe40000000054 */
[----:B------:R-:W-:Y:S02]  /*0ce0*/  SHF.L.U32 R94, R70, 0x10, RZ ;  /* 0x00000010465e7819 */ /* 0x000fe400000006ff */
[----:B------:R-:W-:-:S02]  /*0cf0*/  PRMT R68, R72, 0x7632, R68 ;  /* 0x0000763248447816 */ /* 0x000fc40000000044 */
[----:B------:R-:W-:Y:S01]  /*0d00*/  SHF.L.U32 R215, R72, 0x10, RZ ;  /* 0x0000001048d77819 */ /* 0x000fe200000006ff */
[----:B------:R-:W-:Y:S01]  /*0d10*/  IMAD.U32 R85, R71, 0x10000, RZ ;  /* 0x0001000047557824 */ /* 0x000fe200078e00ff */
[----:B------:R-:W-:Y:S02]  /*0d20*/  SHF.L.U32 R229, R86, 0x10, RZ ;  /* 0x0000001056e57819 */ /* 0x000fe400000006ff */
[----:B------:R-:W-:Y:S02]  /*0d30*/  PRMT R61, R62, 0x7632, R61 ;  /* 0x000076323e3d7816 */ /* 0x000fe4000000003d */
[----:B------:R-:W-:Y:S02]  /*0d40*/  PRMT R70, R73, 0x7632, R70 ;  /* 0x0000763249467816 */ /* 0x000fe40000000046 */
[----:B------:R-:W-:Y:S01]  /*0d50*/  PRMT R72, R74, 0x7632, R72 ;  /* 0x000076324a487816 */ /* 0x000fe20000000048 */
[----:B------:R-:W-:Y:S01]  /*0d60*/  FADD.FTZ R233, -R0, R195 ;  /* 0x000000c300e97221 */ /* 0x000fe20000010100 */
[----:B------:R-:W-:-:S02]  /*0d70*/  PRMT R62, R65, 0x7632, R62 ;  /* 0x00007632413e7816 */ /* 0x000fc4000000003e */
[----:B------:R-:W-:Y:S02]  /*0d80*/  PRMT R86, R71, 0x7632, R86 ;  /* 0x0000763247567816 */ /* 0x000fe40000000056 */
[----:B------:R-:W-:Y:S01]  /*0d90*/  PRMT R74, R75, 0x7632, R74 ;  /* 0x000076324b4a7816 */ /* 0x000fe2000000004a */
[----:B------:R-:W-:Y:S01]  /*0da0*/  IMAD.U32 R223, R65, 0x10000, RZ ;  /* 0x0001000041df7824 */ /* 0x000fe200078e00ff */
[----:B------:R-:W-:Y:S01]  /*0db0*/  SHF.L.U32 R71, R185, 0x10, RZ ;  /* 0x00000010b9477819 */ /* 0x000fe200000006ff */
[----:B------:R-:W-:Y:S01]  /*0dc0*/  FADD.FTZ R195, -R0, R191 ;  /* 0x000000bf00c37221 */ /* 0x000fe20000010100 */
[----:B------:R-:W-:Y:S01]  /*0dd0*/  SHF.L.U32 R101, R101, 0x10, RZ ;  /* 0x0000001065657819 */ /* 0x000fe200000006ff */
[----:B------:R-:W-:Y:S01]  /*0de0*/  IMAD.U32 R99, R99, 0x10000, RZ ;  /* 0x0001000063637824 */ /* 0x000fe200078e00ff */
[----:B------:R-:W-:Y:S01]  /*0df0*/  SHF.L.U32 R105, R66, 0x10, RZ ;  /* 0x0000001042697819 */ /* 0x000fe200000006ff */
[----:B------:R-:W-:Y:S01]  /*0e00*/  IMAD.U32 R225, R87, 0x10000, RZ ;  /* 0x0001000057e17824 */ /* 0x000fe200078e00ff */
[C---:B------:R-:W-:Y:S01]  /*0e10*/  PRMT R95, R69.reuse, 0x7632, R95 ;  /* 0x00007632455f7816 */ /* 0x040fe2000000005f */
[C---:B------:R-:W-:Y:S01]  /*0e20*/  FADD.FTZ R65, -R0.reuse, R197 ;  /* 0x000000c500417221 */ /* 0x040fe20000010100 */
[----:B------:R-:W-:Y:S01]  /*0e30*/  SHF.L.U32 R189, R69, 0x10, RZ ;  /* 0x0000001045bd7819 */ /* 0x000fe200000006ff */
[----:B------:R-:W-:Y:S01]  /*0e40*/  FADD.FTZ R231, -R0, R187 ;  /* 0x000000bb00e77221 */ /* 0x000fe20000010100 */
[----:B------:R-:W-:Y:S01]  /*0e50*/  SHF.L.U32 R213, R73, 0x10, RZ ;  /* 0x0000001049d57819 */ /* 0x000fe200000006ff */
[----:B-1----:R-:W-:Y:S01]  /*0e60*/  IMAD.U32 R103, R64, 0x10000, RZ ;  /* 0x0001000040677824 */ /* 0x002fe200078e00ff */
[----:B------:R-:W-:Y:S01]  /*0e70*/  SHF.L.U32 R191, R68, 0x10, RZ ;  /* 0x0000001044bf7819 */ /* 0x000fe200000006ff */
[----:B------:R-:W-:Y:S01]  /*0e80*/  IMAD.U32 R73, R193, 0x10000, RZ ;  /* 0x00010000c1497824 */ /* 0x000fe200078e00ff */
[C---:B------:R-:W-:Y:S01]  /*0e90*/  PRMT R87, R63.reuse, 0x7632, R87 ;  /* 0x000076323f577816 */ /* 0x040fe20000000057 */
[----:B------:R-:W-:Y:S01]  /*0ea0*/  IMAD.U32 R197, R70, 0x10000, RZ ;  /* 0x0001000046c57824 */ /* 0x000fe200078e00ff */
[----:B------:R-:W-:Y:S01]  /*0eb0*/  SHF.L.U32 R201, R63, 0x10, RZ ;  /* 0x000000103fc97819 */ /* 0x000fe200000006ff */
[C---:B------:R-:W-:Y:S01]  /*0ec0*/  FADD.FTZ R63, -R0.reuse, R203 ;  /* 0x000000cb003f7221 */ /* 0x040fe20000010100 */
[----:B------:R-:W-:Y:S01]  /*0ed0*/  SHF.L.U32 R219, R67, 0x10, RZ ;  /* 0x0000001043db7819 */ /* 0x000fe200000006ff */
[----:B------:R-:W-:Y:S01]  /*0ee0*/  FADD.FTZ R193, -R0, R205 ;  /* 0x000000cd00c17221 */ /* 0x000fe20000010100 */
[----:B------:R-:W-:Y:S01]  /*0ef0*/  SHF.L.U32 R75, R75, 0x10, RZ ;  /* 0x000000104b4b7819 */ /* 0x000fe200000006ff */
[----:B------:R-:W-:Y:S01]  /*0f00*/  IMAD.U32 R209, R202, 0x10000, RZ ;  /* 0x00010000cad17824 */ /* 0x000fe200078e00ff */
[----:B------:R-:W-:-:S02]  /*0f10*/  SHF.L.U32 R69, R194, 0x10, RZ ;  /* 0x00000010c2457819 */ /* 0x000fc400000006ff */
[----:B------:R-:W-:Y:S02]  /*0f20*/  SHF.L.U32 R217, R200, 0x10, RZ ;  /* 0x00000010c8d97819 */ /* 0x000fe400000006ff */
[----:B------:R-:W-:Y:S02]  /*0f30*/  SHF.L.U32 R187, R60, 0x10, RZ ;  /* 0x000000103cbb7819 */ /* 0x000fe400000006ff */
[----:B------:R-:W-:Y:S02]  /*0f40*/  SHF.L.U32 R185, R62, 0x10, RZ ;  /* 0x000000103eb97819 */ /* 0x000fe400000006ff */
[----:B------:R-:W-:Y:S02]  /*0f50*/  SHF.L.U32 R235, R72, 0x10, RZ ;  /* 0x0000001048eb7819 */ /* 0x000fe400000006ff */
        /* <DEDUP_REMOVED lines=27> */
[----:B------:R-:W-:Y:S01]  /*1110*/  PRMT R102, R58, 0x7632, R102 ;  /* 0x000076323a667816 */ /* 0x000fe20000000066 */
[----:B------:R-:W-:Y:S01]  /*1120*/  FMUL.FTZ R0, R178, R63 ;  /* 0x0000003fb2007220 */ /* 0x000fe20000410000 */
[----:B------:R-:W-:Y:S01]  /*1130*/  SHF.L.U32 R74, R58, 0x10, RZ ;  /* 0x000000103a4a7819 */ /* 0x000fe200000006ff */
[----:B------:R-:W-:Y:S01]  /*1140*/  IMAD.U32 R97, R97, 0x10000, RZ ;  /* 0x0001000061617824 */ /* 0x000fe200078e00ff */
[----:B------:R-:W-:Y:S01]  /*1150*/  SHF.L.U32 R182, R182, 0x10, RZ ;  /* 0x00000010b6b67819 */ /* 0x000fe200000006ff */
[----:B------:R-:W-:Y:S01]  /*1160*/  FMUL.FTZ R71, R178, R71 ;  /* 0x00000047b2477220 */ /* 0x000fe20000410000 */
[----:B------:R-:W-:Y:S01]  /*1170*/  FMUL.FTZ R63, R32, R184 ;  /* 0x000000b8203f7220 */ /* 0x000fe20000410000 */
[----:B------:R-:W-:Y:S01]  /*1180*/  FMUL.FTZ R58, R178, R233 ;  /* 0x000000e9b23a7220 */ /* 0x000fe20000410000 */
[C---:B------:R-:W-:Y:S01]  /*1190*/  PRMT R208, R56.reuse, 0x7632, R208 ;  /* 0x0000763238d07816 */ /* 0x040fe200000000d0 */
[----:B------:R-:W-:Y:S01]  /*11a0*/  IMAD.U32 R206, R56, 0x10000, RZ ;  /* 0x0001000038ce7824 */ /* 0x000fe200078e00ff */
[----:B------:R-:W-:-:S02]  /*11b0*/  PRMT R204, R57, 0x7632, R204 ;  /* 0x0000763239cc7816 */ /* 0x000fc400000000cc */
[----:B------:R-:W-:Y:S01]  /*11c0*/  SHF.L.U32 R104, R57, 0x10, RZ ;  /* 0x0000001039687819 */ /* 0x000fe200000006ff */
[C---:B------:R-:W-:Y:S01]  /*11d0*/  IMAD.U32 R57, R59.reuse, 0x10000, RZ ;  /* 0x000100003b397824 */ /* 0x040fe200078e00ff */
[----:B------:R-:W-:Y:S01]  /*11e0*/  PRMT R56, R59, 0x7632, R56 ;  /* 0x000076323b387816 */ /* 0x000fe20000000038 */
        /* <DEDUP_REMOVED lines=9> */
[----:B------:R-:W-:Y:S01]  /*1280*/  SHF.L.U32 R96, R96, 0x10, RZ ;  /* 0x0000001060607819 */ /* 0x000fe200000006ff */
[----:B------:R-:W-:Y:S01]  /*1290*/  FMUL.FTZ R69, R178, R69 ;  /* 0x00000045b2457220 */ /* 0x000fe20000410000 */
[----:B------:R-:W-:Y:S01]  /*12a0*/  FFMA.FTZ R98, R0, R63, RZ ;  /* 0x0000003f00627223 */ /* 0x000fe200000100ff */
        /* <DEDUP_REMOVED lines=8> */
[----:B------:R-:W-:Y:S01]  /*1330*/  FMUL.FTZ R96, R178, R213 ;  /* 0x000000d5b2607220 */ /* 0x000fe20000410000 */
[----:B------:R-:W-:Y:S01]  /*1340*/  FMUL.FTZ R68, R35, R180 ;  /* 0x000000b423447220 */ /* 0x000fe20000410000 */
[----:B------:R-:W-:-:S02]  /*1350*/  IMAD.U32 R213, R102, 0x10000, RZ ;  /* 0x0001000066d57824 */ /* 0x000fc400078e00ff */
[----:B------:R-:W-:Y:S01]  /*1360*/  FADD.FTZ R97, R97, R62 ;  /* 0x0000003e61617221 */ /* 0x000fe20000010000 */
[----:B------:R-:W-:Y:S01]  /*1370*/  FADD.FTZ R171, R182, R171 ;  /* 0x000000abb6ab7221 */ /* 0x000fe20000010000 */
[----:B------:R-:W-:Y:S01]  /*1380*/  FMUL.FTZ R73, R178, R73 ;  /* 0x00000049b2497220 */ /* 0x000fe20000410000 */
[----:B------:R-:W-:Y:S01]  /*1390*/  FFMA.FTZ R172, R69, R182, R172 ;  /* 0x000000b645ac7223 */ /* 0x000fe200000100ac */
[----:B------:R-:W-:Y:S01]  /*13a0*/  FFMA.FTZ R102, R59, R62, R98 ;  /* 0x0000003e3b667223 */ /* 0x000fe20000010062 */
[----:B------:R-:W-:Y:S01]  /*13b0*/  SHF.L.U32 R182, R95, 0x10, RZ ;  /* 0x000000105fb67819 */ /* 0x000fe200000006ff */
[----:B------:R-:W-:Y:S01]  /*13c0*/  FADD.FTZ R111, R104, R111 ;  /* 0x0000006f686f7221 */ /* 0x000fe20000010000 */
[-C--:B------:R-:W-:Y:S01]  /*13d0*/  FFMA.FTZ R143, R96, R104.reuse, R143 ;  /* 0x00000068608f7223 */ /* 0x080fe2000001008f */
[----:B------:R-:W-:Y:S01]  /*13e0*/  FMUL.FTZ R95, R10, R104 ;  /* 0x000000680a5f7220 */ /* 0x000fe20000410000 */
[----:B------:R-:W-:Y:S01]  /*13f0*/  FMUL.FTZ R98, R178, R211 ;  /* 0x000000d3b2627220 */ /* 0x000fe20000410000 */
[----:B------:R-:W-:Y:S01]  /*1400*/  FADD.FTZ R104, R97, R68 ;  /* 0x0000004461687221 */ /* 0x000fe20000010000 */
[----:B------:R-:W-:Y:S01]  /*1410*/  FFMA.FTZ R211, R73, R68, R102 ;  /* 0x0000004449d37223 */ /* 0x000fe20000010066 */
[----:B------:R-:W-:-:S02]  /*1420*/  IMAD.U32 R212, R86, 0x10000, RZ ;  /* 0x0001000056d47824 */ /* 0x000fc400078e00ff */
[C---:B------:R-:W-:Y:S01]  /*1430*/  FMUL.FTZ R60, R178.reuse, R231 ;  /* 0x000000e7b23c7220 */ /* 0x040fe20000410000 */
[----:B------:R-:W-:Y:S01]  /*1440*/  FMUL.FTZ R86, R178, R215 ;  /* 0x000000d7b2567220 */ /* 0x000fe20000410000 */
[----:B------:R-:W-:Y:S01]  /*1450*/  FADD.FTZ R215, R104, R65 ;  /* 0x0000004168d77221 */ /* 0x000fe20000010000 */
[----:B------:R-:W-:Y:S01]  /*1460*/  FFMA.FTZ R102, R58, R65, R211 ;  /* 0x000000413a667223 */ /* 0x000fe200000100d3 */
[----:B------:R-:W-:Y:S01]  /*1470*/  FADD.FTZ R109, R74, R109 ;  /* 0x0000006d4a6d7221 */ /* 0x000fe20000010000 */
[-C--:B------:R-:W-:Y:S01]  /*1480*/  FFMA.FTZ R141, R98, R74.reuse, R141 ;  /* 0x0000004a628d7223 */ /* 0x080fe2000001008d */
[----:B------:R-:W-:Y:S01]  /*1490*/  FMUL.FTZ R97, R4, R74 ;  /* 0x0000004a04617220 */ /* 0x000fe20000410000 */
[----:B------:R-:W-:Y:S01]  /*14a0*/  FADD.FTZ R131, R207, R131 ;  /* 0x00000083cf837221 */ /* 0x000fe20000010000 */
[-C--:B------:R-:W-:Y:S01]  /*14b0*/  FFMA.FTZ R163, R60, R207.reuse, R163 ;  /* 0x000000cf3ca37223 */ /* 0x080fe200000100a3 */
[----:B------:R-:W-:Y:S01]  /*14c0*/  SHF.L.U32 R74, R56, 0x10, RZ ;  /* 0x00000010384a7819 */ /* 0x000fe200000006ff */
[----:B------:R-:W-:Y:S01]  /*14d0*/  FMUL.FTZ R207, R30, R207 ;  /* 0x000000cf1ecf7220 */ /* 0x000fe20000410000 */
[----:B------:R-:W-:Y:S01]  /*14e0*/  FADD.FTZ R56, R215, R64 ;  /* 0x00000040d7387221 */ /* 0x000fe20000010000 */
[----:B------:R-:W-:Y:S01]  /*14f0*/  FFMA.FTZ R211, R71, R64, R102 ;  /* 0x0000004047d37223 */ /* 0x000fe20000010066 */
[----:B------:R-:W-:-:S02]  /*1500*/  FADD.FTZ R169, R100, R169 ;  /* 0x000000a964a97221 */ /* 0x000fc40000010000 */
[----:B------:R-:W-:Y:S01]  /*1510*/  FADD.FTZ R215, R56, R207 ;  /* 0x000000cf38d77221 */ /* 0x000fe20000010000 */
[----:B------:R-:W-:Y:S01]  /*1520*/  FFMA.FTZ R56, R60, R207, R211 ;  /* 0x000000cf3c387223 */ /* 0x000fe200000100d3 */
        /* <DEDUP_REMOVED lines=8> */
[----:B------:R-:W-:-:S02]  /*15b0*/  IMAD.U32 R180, R196, 0x10000, RZ ;  /* 0x00010000c4b47824 */ /* 0x000fc400078e00ff */
[----:B------:R-:W-:Y:S01]  /*15c0*/  FMUL.FTZ R196, R25, R100 ;  /* 0x0000006419c47220 */ /* 0x000fe20000410000 */
[----:B------:R-:W-:Y:S01]  /*15d0*/  FADD.FTZ R211, R211, R192 ;  /* 0x000000c0d3d37221 */ /* 0x000fe20000010000 */
[C---:B------:R-:W-:Y:S01]  /*15e0*/  FMUL.FTZ R72, R178.reuse, R229 ;  /* 0x000000e5b2487220 */ /* 0x040fe20000410000 */
[----:B------:R-:W-:Y:S01]  /*15f0*/  FMUL.FTZ R209, R178, R209 ;  /* 0x000000d1b2d17220 */ /* 0x000fe20000410000 */
[----:B------:R-:W-:Y:S01]  /*1600*/  FFMA.FTZ R56, R193, R192, R56 ;  /* 0x000000c0c1387223 */ /* 0x000fe20000010038 */
[----:B------:R-:W-:Y:S01]  /*1610*/  FMUL.FTZ R66, R26, R188 ;  /* 0x000000bc1a427220 */ /* 0x000fe20000410000 */
[----:B------:R-:W-:Y:S01]  /*1620*/  SHF.L.U32 R210, R61, 0x10, RZ ;  /* 0x000000103dd27819 */ /* 0x000fe200000006ff */
[----:B------:R-:W-:Y:S01]  /*1630*/  FADD.FTZ R211, R211, R196 ;  /* 0x000000c4d3d37221 */ /* 0x000fe20000010000 */
[----:B------:R-:W-:Y:S01]  /*1640*/  FMUL.FTZ R67, R178, R67 ;  /* 0x00000043b2437220 */ /* 0x000fe20000410000 */
[----:B------:R-:W-:Y:S01]  /*1650*/  FADD.FTZ R125, R186, R125 ;  /* 0x0000007dba7d7221 */ /* 0x000fe20000010000 */
[-C--:B------:R-:W-:Y:S01]  /*1660*/  FFMA.FTZ R157, R72, R186.reuse, R157 ;  /* 0x000000ba489d7223 */ /* 0x080fe2000001009d */
        /* <DEDUP_REMOVED lines=10> */
[----:B------:R-:W-:Y:S01]  /*1710*/  SHF.L.U32 R198, R84, 0x10, RZ ;  /* 0x0000001054c67819 */ /* 0x000fe200000006ff */
[C---:B------:R-:W-:Y:S01]  /*1720*/  FMUL.FTZ R217, R178.reuse, R217 ;  /* 0x000000d9b2d97220 */ /* 0x040fe20000410000 */
[----:B------:R-:W-:Y:S01]  /*1730*/  FFMA.FTZ R56, R67, R66, R56 ;  /* 0x0000004243387223 */ /* 0x000fe20000010038 */
[----:B------:R-:W-:Y:S01]  /*1740*/  FMUL.FTZ R84, R178, R219 ;  /* 0x000000dbb2547220 */ /* 0x000fe20000410000 */
[----:B------:R-:W-:Y:S01]  /*1750*/  FADD.FTZ R130, R100, R130 ;  /* 0x0000008264827221 */ /* 0x000fe20000010000 */
        /* <DEDUP_REMOVED lines=26> */
[----:B------:R-:W-:-:S02]  /*1900*/  IMAD.U32 R184, R190, 0x10000, RZ ;  /* 0x00010000beb87824 */ /* 0x000fc400078e00ff */
        /* <DEDUP_REMOVED lines=39> */
[----:B------:R-:W-:Y:S01]  /*1b80*/  FFMA.FTZ R205, R99, R100, R56 ;  /* 0x0000006463cd7223 */ /* 0x000fe20000010038 */
[----:B------:R-:W-:Y:S01]  /*1b90*/  FMUL.FTZ R104, R178, R75 ;  /* 0x0000004bb2687220 */ /* 0x000fe20000410000 */
[----:B------:R-:W-:Y:S01]  /*1ba0*/  FMUL.FTZ R102, R15, R212 ;  /* 0x000000d40f667220 */ /* 0x000fe20000410000 */
[----:B------:R-:W-:Y:S01]  /*1bb0*/  FADD.FTZ R75, R180, R85 ;  /* 0x00000055b44b7221 */ /* 0x000fe20000010000 */
[----:B------:R-:W-:Y:S01]  /*1bc0*/  FMUL.FTZ R101, R178, R101 ;  /* 0x00000065b2657220 */ /* 0x000fe20000410000 */
[----:B------:R-:W-:Y:S01]  /*1bd0*/  FFMA.FTZ R56, R84, R85, R205 ;  /* 0x0000005554387223 */ /* 0x000fe200000100cd */
[----:B------:R-:W-:Y:S01]  /*1be0*/  SHF.L.U32 R208, R208, 0x10, RZ ;  /* 0x00000010d0d07819 */ /* 0x000fe200000006ff */
[----:B------:R-:W-:Y:S01]  /*1bf0*/  FADD.FTZ R118, R198, R118 ;  /* 0x00000076c6767221 */ /* 0x000fe20000010000 */
[----:B------:R-:W-:Y:S01]  /*1c00*/  FFMA.FTZ R150, R99, R198, R150 ;  /* 0x000000c663967223 */ /* 0x000fe20000010096 */
[----:B------:R-:W-:Y:S01]  /*1c10*/  FADD.FTZ R198, R75, R102 ;  /* 0x000000664bc67221 */ /* 0x000fe20000010000 */
[----:B------:R-:W-:Y:S01]  /*1c20*/  FFMA.FTZ R205, R101, R102, R56 ;  /* 0x0000006665cd7223 */ /* 0x000fe20000010038 */
[----:B------:R-:W-:Y:S01]  /*1c30*/  FMUL.FTZ R103, R178, R103 ;  /* 0x00000067b2677220 */ /* 0x000fe20000410000 */
[-C--:B------:R-:W-:Y:S01]  /*1c40*/  FMUL.FTZ R180, R9, R208.reuse ;  /* 0x000000d009b47220 */ /* 0x080fe20000410000 */
[----:B------:R-:W-:Y:S01]  /*1c50*/  FADD.FTZ R75, R198, R87 ;  /* 0x00000057c64b7221 */ /* 0x000fe20000010000 */
        /* <DEDUP_REMOVED lines=21> */
[----:B------:R-:W-:Y:S01]  /*1db0*/  FMUL.FTZ R57, R6, R57 ;  /* 0x0000003906397220 */ /* 0x000fe20000410000 */
[----:B------:R-:W-:Y:S01]  /*1dc0*/  FFMA.FTZ R205, R191, R56, R204 ;  /* 0x00000038bfcd7223 */ /* 0x000fe200000100cc */
[----:B------:R-:W-:Y:S01]  /*1dd0*/  FMUL.FTZ R197, R178, R197 ;  /* 0x000000c5b2c57220 */ /* 0x000fe20000410000 */
[----:B------:R-:W-:Y:S01]  /*1de0*/  UMOV UR6, 0xffffffff ;  /* 0xffffffff00067882 */ /* 0x000fe20000000000 */
        /* <DEDUP_REMOVED lines=31> */
.L_x_1058:
[----:B-1----:R-:W-:Y:S01]  /*1fe0*/  FADD.FTZ R205, R204, R205 ;  /* 0x000000cdcccd7221 */ /* 0x002fe20000010000 */
[----:B-----5:R-:W-:Y:S02]  /*1ff0*/  LOP3.LUT P4, RZ, R82, 0xff00, RZ, 0xc0, !PT ;  /* 0x0000ff0052ff7812 */ /* 0x020fe4000788c0ff */
[----:B------:R-:W-:Y:S01]  /*2000*/  @P1 LOP3.LUT P2, RZ, R2, 0xff00, RZ, 0xc0, !PT ;  /* 0x0000ff0002ff1812 */ /* 0x000fe2000784c0ff */
[----:B0-----:R-:W-:Y:S01]  /*2010*/  FMUL.FTZ R204, R205, UR9 ;  /* 0x00000009cdcc7c20 */ /* 0x001fe20008410000 */
[----:B--2---:R-:W-:Y:S01]  /*2020*/  FADD.FTZ R205, R208, R211 ;  /* 0x000000d3d0cd7221 */ /* 0x004fe20000010000 */
[----:B------:R-:W-:Y:S01]  /*2030*/  @P1 IMAD.MOV.U32 R211, RZ, RZ, R2 ;  /* 0x000000ffffd31224 */ /* 0x000fe200078e0002 */
[----:B------:R-:W-:Y:S02]  /*2040*/  MOV R208, R82 ;  /* 0x0000005200d07202 */ /* 0x000fe40000000f00 */
[----:B------:R-:W-:Y:S01]  /*2050*/  FSEL R204, R204, RZ, !P3 ;  /* 0x000000ffcccc7208 */ /* 0x000fe20005800000 */
[----:B------:R-:W-:Y:S01]  /*2060*/  FMUL.FTZ R205, R205, UR9 ;  /* 0x00000009cdcd7c20 */ /* 0x000fe20008410000 */
[----:B------:R-:W-:-:S02]  /*2070*/  @P1 LOP3.LUT P6, RZ, R211, 0xff, RZ, 0xc0, !PT ;  /* 0x000000ffd3ff1812 */ /* 0x000fc400078cc0ff */
[----:B------:R-:W-:Y:S01]  /*2080*/  LOP3.LUT P5, RZ, R208, 0xff, RZ, 0xc0, !PT ;  /* 0x000000ffd0ff7812 */ /* 0x000fe200078ac0ff */
[-CC-:B------:R-:W-:Y:S01]  /*2090*/  FFMA.FTZ R0, R0, R205.reuse, R204.reuse ;  /* 0x000000cd00007223 */ /* 0x180fe200000100cc */
[-CC-:B------:R-:W-:Y:S01]  /*20a0*/  FFMA.FTZ R69, R69, R205.reuse, R204.reuse ;  /* 0x000000cd45457223 */ /* 0x180fe200000100cc */
[-CC-:B------:R-:W-:Y:S01]  /*20b0*/  FFMA.FTZ R71, R71, R205.reuse, R204.reuse ;  /* 0x000000cd47477223 */ /* 0x180fe200000100cc */
[-C--:B------:R-:W-:Y:S01]  /*20c0*/  FFMA.FTZ R59, R59, R205.reuse, R204 ;  /* 0x000000cd3b3b7223 */ /* 0x080fe200000100cc */
[--C-:B------:R-:W-:Y:S01]  /*20d0*/  FADD.FTZ R63, R63, -R0.reuse ;  /* 0x800000003f3f7221 */ /* 0x100fe20000010000 */
[----:B------:R-:W-:Y:S01]  /*20e0*/  @P0 PRMT R0, R132, 0x7632, R0 ;  /* 0x0000763284000816 */ /* 0x000fe20000000000 */
[----:B------:R-:W-:Y:S01]  /*20f0*/  FADD.FTZ R69, R70, -R69 ;  /* 0x8000004546457221 */ /* 0x000fe20000010000 */
[----:B------:R-:W-:Y:S01]  /*2100*/  FADD.FTZ R215, R64, -R71 ;  /* 0x8000004740d77221 */ /* 0x000fe20000010000 */
[----:B------:R-:W-:Y:S01]  /*2110*/  FFMA.FTZ R73, R73, R205, R204 ;  /* 0x000000cd49497223 */ /* 0x000fe200000100cc */
[----:B------:R-:W-:Y:S01]  /*2120*/  @P0 SHF.L.U32 R0, R0, 0x10, RZ ;  /* 0x0000001000000819 */ /* 0x000fe200000006ff */
[----:B------:R-:W-:Y:S01]  /*2130*/  FMUL.FTZ R71, R178, R69 ;  /* 0x00000045b2477220 */ /* 0x000fe20000410000 */
[----:B------:R-:W-:Y:S01]  /*2140*/  FADD.FTZ R211, R62, -R59 ;  /* 0x8000003b3ed37221 */ /* 0x000fe20000010000 */
[----:B------:R-:W-:Y:S01]  /*2150*/  @P0 SHF.L.U32 R59, R132, 0x10, RZ ;  /* 0x00000010843b0819 */ /* 0x000fe200000006ff */
[----:B------:R-:W-:Y:S01]  /*2160*/  FMUL.FTZ R70, R178, R63 ;  /* 0x0000003fb2467220 */ /* 0x000fe20000410000 */
[--C-:B------:R-:W-:Y:S01]  /*2170*/  @P0 FADD.FTZ R71, R71, R0.reuse ;  /* 0x0000000047470221 */ /* 0x100fe20000010000 */
[----:B------:R-:W-:Y:S01]  /*2180*/  @P0 PRMT R0, R133, 0x7632, R0 ;  /* 0x0000763285000816 */ /* 0x000fe20000000000 */
[----:B------:R-:W-:Y:S01]  /*2190*/  FADD.FTZ R73, R68, -R73 ;  /* 0x8000004944497221 */ /* 0x000fe20000010000 */
[----:B------:R-:W-:Y:S01]  /*21a0*/  FFMA.FTZ R58, R58, R205, R204 ;  /* 0x000000cd3a3a7223 */ /* 0x000fe200000100cc */
[----:B------:R-:W-:Y:S01]  /*21b0*/  @P0 FADD.FTZ R70, R70, R59 ;  /* 0x0000003b46460221 */ /* 0x000fe20000010000 */
[----:B------:R-:W-:Y:S01]  /*21c0*/  @P0 PRMT R62, R134, 0x7632, R62 ;  /* 0x00007632863e0816 */ /* 0x000fe2000000003e */
[----:B------:R-:W-:Y:S01]  /*21d0*/  FMUL.FTZ R212, R178, R73 ;  /* 0x00000049b2d47220 */ /* 0x000fe20000410000 */
[----:B------:R-:W-:Y:S01]  /*21e0*/  @P0 SHF.L.U32 R59, R0, 0x10, RZ ;  /* 0x00000010003b0819 */ /* 0x000fe200000006ff */
[----:B------:R-:W-:Y:S01]  /*21f0*/  FADD.FTZ R65, R65, -R58 ;  /* 0x8000003a41417221 */ /* 0x000fe20000010000 */
[----:B------:R-:W-:-:S02]  /*2200*/  @P0 IMAD.U32 R58, R133, 0x10000, RZ ;  /* 0x00010000853a0824 */ /* 0x000fc400078e00ff */
[----:B------:R-:W-:Y:S01]  /*2210*/  FMUL.FTZ R211, R178, R211 ;  /* 0x000000d3b2d37220 */ /* 0x000fe20000410000 */
[----:B------:R-:W-:Y:S02]  /*2220*/  @P0 IMAD.U32 R63, R62, 0x10000, RZ ;  /* 0x000100003e3f0824 */ /* 0x000fe400078e00ff */
[----:B------:R-:W-:Y:S01]  /*2230*/  FMUL.FTZ R214, R178, R215 ;  /* 0x000000d7b2d67220 */ /* 0x000fe20000410000 */
[----:B------:R-:W-:Y:S01]  /*2240*/  FMUL.FTZ R64, R71, UR14 ;  /* 0x0000000e47407c20 */ /* 0x000fe20008410000 */
[----:B------:R-:W-:Y:S01]  /*2250*/  @P0 FADD.FTZ R212, R212, R59 ;  /* 0x0000003bd4d40221 */ /* 0x000fe20000010000 */
[----:B------:R-:W-:Y:S01]  /*2260*/  @P0 FADD.FTZ R211, R211, R58 ;  /* 0x0000003ad3d30221 */ /* 0x000fe20000010000 */
[----:B------:R-:W-:Y:S01]  /*2270*/  FMUL.FTZ R59, R70, UR14 ;  /* 0x0000000e463b7c20 */ /* 0x000fe20008410000 */
[----:B------:R-:W-:Y:S01]  /*2280*/  @P0 FADD.FTZ R214, R214, R63 ;  /* 0x0000003fd6d60221 */ /* 0x000fe20000010000 */
[----:B------:R-:W-:Y:S01]  /*2290*/  @P0 SHF.L.U32 R58, R134, 0x10, RZ ;  /* 0x00000010863a0819 */ /* 0x000fe200000006ff */
[----:B------:R-:W-:Y:S01]  /*22a0*/  FMUL.FTZ R68, R212, UR14 ;  /* 0x0000000ed4447c20 */ /* 0x000fe20008410000 */
[----:B------:R-:W-:Y:S01]  /*22b0*/  FSEL R63, R64, RZ, P4 ;  /* 0x000000ff403f7208 */ /* 0x000fe20002000000 */
[----:B------:R-:W-:Y:S01]  /*22c0*/  FMUL.FTZ R213, R178, R65 ;  /* 0x00000041b2d57220 */ /* 0x000fe20000410000 */
[----:B------:R-:W-:Y:S01]  /*22d0*/  LOP3.LUT P4, RZ, R82, 0xff000000, RZ, 0xc0, !PT ;  /* 0xff00000052ff7812 */ /* 0x000fe2000788c0ff */
[----:B------:R-:W-:Y:S01]  /*22e0*/  FMUL.FTZ R65, R211, UR14 ;  /* 0x0000000ed3417c20 */ /* 0x000fe20008410000 */
[----:B------:R-:W-:Y:S01]  /*22f0*/  FSEL R62, R59, RZ, P5 ;  /* 0x000000ff3b3e7208 */ /* 0x000fe20002800000 */
[-C--:B------:R-:W-:Y:S01]  /*2300*/  FFMA.FTZ R60, R60, R205.reuse, R204 ;  /* 0x000000cd3c3c7223 */ /* 0x080fe200000100cc */
[----:B------:R-:W-:Y:S01]  /*2310*/  @P0 FADD.FTZ R213, R213, R58 ;  /* 0x0000003ad5d50221 */ /* 0x000fe20000010000 */
[----:B------:R-:W-:Y:S01]  /*2320*/  LOP3.LUT P5, RZ, R82, 0xff0000, RZ, 0xc0, !PT ;  /* 0x00ff000052ff7812 */ /* 0x000fe200078ac0ff */
[----:B------:R-:W-:Y:S01]  /*2330*/  FMUL.FTZ R216, R214, UR14 ;  /* 0x0000000ed6d87c20 */ /* 0x000fe20008410000 */
[----:B------:R-:W-:Y:S01]  /*2340*/  FSEL R208, R68, RZ, P4 ;  /* 0x000000ff44d07208 */ /* 0x000fe20002000000 */
[-C--:B------:R-:W-:Y:S01]  /*2350*/  FFMA.FTZ R195, R195, R205.reuse, R204 ;  /* 0x000000cdc3c37223 */ /* 0x080fe200000100cc */
[----:B------:R-:W-:Y:S01]  /*2360*/  LOP3.LUT P4, RZ, R83, 0xff00, RZ, 0xc0, !PT ;  /* 0x0000ff0053ff7812 */ /* 0x000fe2000788c0ff */
[----:B------:R-:W-:Y:S01]  /*2370*/  FADD.FTZ R207, R207, -R60 ;  /* 0x8000003ccfcf7221 */ /* 0x000fe20000010000 */
[----:B------:R-:W-:Y:S01]  /*2380*/  MOV R0, R80 ;  /* 0x0000005000007202 */ /* 0x000fe20000000f00 */
[----:B------:R-:W-:Y:S01]  /*2390*/  FMUL.FTZ R215, R213, UR14 ;  /* 0x0000000ed5d77c20 */ /* 0x000fe20008410000 */
[----:B------:R-:W-:Y:S01]  /*23a0*/  @P1 FSEL R64, R64, RZ, P2 ;  /* 0x000000ff40401208 */ /* 0x000fe20001000000 */
[-CC-:B------:R-:W-:Y:S01]  /*23b0*/  FFMA.FTZ R193, R193, R205.reuse, R204.reuse ;  /* 0x000000cdc1c17223 */ /* 0x180fe200000100cc */
[----:B------:R-:W-:Y:S01]  /*23c0*/  FSEL R73, R65, RZ, P5 ;  /* 0x000000ff41497208 */ /* 0x000fe20002800000 */
[-CC-:B------:R-:W-:Y:S01]  /*23d0*/  FFMA.FTZ R72, R72, R205.reuse, R204.reuse ;  /* 0x000000cd48487223 */ /* 0x180fe200000100cc */
[----:B------:R-:W-:Y:S01]  /*23e0*/  @P1 LOP3.LUT P2, RZ, R2, 0xff000000, RZ, 0xc0, !PT ;  /* 0xff00000002ff1812 */ /* 0x000fe2000784c0ff */
[----:B------:R-:W-:Y:S01]  /*23f0*/  FADD.FTZ R195, R194, -R195 ;  /* 0x800000c3c2c37221 */ /* 0x000fe20000010000 */
[----:B------:R-:W-:Y:S01]  /*2400*/  LOP3.LUT P5, RZ, R83, 0xff, RZ, 0xc0, !PT ;  /* 0x000000ff53ff7812 */ /* 0x000fe200078ac0ff */
[----:B------:R-:W-:Y:S01]  /*2410*/  FFMA.FTZ R217, R217, R205, R204 ;  /* 0x000000cdd9d97223 */ /* 0x000fe200000100cc */
[----:B------:R-:W-:Y:S01]  /*2420*/  FSEL R69, R216, RZ, P4 ;  /* 0x000000ffd8457208 */ /* 0x000fe20002000000 */
[----:B------:R-:W-:Y:S01]  /*2430*/  FMUL.FTZ R227, R178, R207 ;  /* 0x000000cfb2e37220 */ /* 0x000fe20000410000 */
[----:B------:R-:W-:Y:S01]  /*2440*/  LOP3.LUT P4, RZ, R0, 0xff, RZ, 0xc0, !PT ;  /* 0x000000ff00ff7812 */ /* 0x000fe2000788c0ff */
[C---:B------:R-:W-:Y:S01]  /*2450*/  @P0 IMAD.U32 R0, R135.reuse, 0x10000, RZ ;  /* 0x0001000087000824 */ /* 0x040fe200078e00ff */
[----:B------:R-:W-:Y:S01]  /*2460*/  @P0 PRMT R60, R135, 0x7632, R60 ;  /* 0x00007632873c0816 */ /* 0x000fe2000000003c */
[----:B------:R-:W-:Y:S01]  /*2470*/  FADD.FTZ R193, R192, -R193 ;  /* 0x800000c1c0c17221 */ /* 0x000fe20000010000 */
[----:B------:R-:W-:Y:S01]  /*2480*/  @P1 FSEL R68, R68, RZ, P2 ;  /* 0x000000ff44441208 */ /* 0x000fe20001000000 */
[-CC-:B------:R-:W-:Y:S01]  /*2490*/  FFMA.FTZ R209, R209, R205.reuse, R204.reuse ;  /* 0x000000cdd1d17223 */ /* 0x180fe200000100cc */
[----:B------:R-:W-:Y:S01]  /*24a0*/  FSEL R58, R215, RZ, P5 ;  /* 0x000000ffd73a7208 */ /* 0x000fe20002800000 */
[----:B------:R-:W-:Y:S01]  /*24b0*/  FFMA.FTZ R67, R67, R205, R204 ;  /* 0x000000cd43437223 */ /* 0x000fe200000100cc */
[----:B------:R-:W-:Y:S01]  /*24c0*/  FADD.FTZ R221, R61, -R72 ;  /* 0x800000483ddd7221 */ /* 0x000fe20000010000 */
[C---:B------:R-:W-:Y:S01]  /*24d0*/  LOP3.LUT P2, RZ, R83.reuse, 0xff0000, RZ, 0xc0, !PT ;  /* 0x00ff000053ff7812 */ /* 0x040fe2000784c0ff */
[----:B------:R-:W-:Y:S01]  /*24e0*/  FMUL.FTZ R228, R178, R195 ;  /* 0x000000c3b2e47220 */ /* 0x000fe20000410000 */
[----:B------:R-:W-:Y:S01]  /*24f0*/  LOP3.LUT P5, RZ, R83, 0xff000000, RZ, 0xc0, !PT ;  /* 0xff00000053ff7812 */ /* 0x000fe200078ac0ff */
[----:B------:R-:W-:Y:S01]  /*2500*/  FADD.FTZ R83, R206, -R217 ;  /* 0x800000d9ce537221 */ /* 0x000fe20000010000 */
[----:B------:R-:W-:Y:S01]  /*2510*/  @P0 SHF.L.U32 R61, R60, 0x10, RZ ;  /* 0x000000103c3d0819 */ /* 0x000fe200000006ff */
[----:B------:R-:W-:Y:S01]  /*2520*/  @P0 FADD.FTZ R227, R227, R0 ;  /* 0x00000000e3e30221 */ /* 0x000fe20000010000 */
[----:B------:R-:W-:Y:S01]  /*2530*/  @P0 SHF.L.U32 R60, R36, 0x10, RZ ;  /* 0x00000010243c0819 */ /* 0x000fe200000006ff */
[----:B------:R-:W-:Y:S01]  /*2540*/  FFMA.FTZ R219, R219, R205, R204 ;  /* 0x000000cddbdb7223 */ /* 0x000fe200000100cc */
[----:B------:R-:W-:Y:S01]  /*2550*/  @P1 FSEL R59, R59, RZ, P6 ;  /* 0x000000ff3b3b1208 */ /* 0x000fe20003000000 */
[----:B------:R-:W-:Y:S01]  /*2560*/  FMUL.FTZ R217, R178, R193 ;  /* 0x000000c1b2d97220 */ /* 0x000fe20000410000 */
[----:B------:R-:W-:Y:S01]  /*2570*/  @P0 PRMT R0, R36, 0x7632, R0 ;  /* 0x0000763224000816 */ /* 0x000fe20000000000 */
[----:B------:R-:W-:Y:S01]  /*2580*/  FADD.FTZ R209, R196, -R209 ;  /* 0x800000d1c4d17221 */ /* 0x000fe20000010000 */
[----:B------:R-:W-:Y:S01]  /*2590*/  @P1 LOP3.LUT P6, RZ, R2, 0xff0000, RZ, 0xc0, !PT ;  /* 0x00ff000002ff1812 */ /* 0x000fe200078cc0ff */
[----:B------:R-:W-:Y:S01]  /*25a0*/  FADD.FTZ R67, R66, -R67 ;  /* 0x8000004342437221 */ /* 0x000fe20000010000 */
[----:B------:R-:W-:Y:S01]  /*25b0*/  @P0 FADD.FTZ R228, R228, R61 ;  /* 0x0000003de4e40221 */ /* 0x000fe20000010000 */
[----:B------:R-:W-:Y:S01]  /*25c0*/  FADD.FTZ R223, R210, -R219 ;  /* 0x800000dbd2df7221 */ /* 0x000fe20000010000 */
[----:B------:R-:W-:Y:S01]  /*25d0*/  @P0 FADD.FTZ R217, R217, R60 ;  /* 0x0000003cd9d90221 */ /* 0x000fe20000010000 */
[----:B------:R-:W-:Y:S01]  /*25e0*/  @P0 SHF.L.U32 R61, R0, 0x10, RZ ;  /* 0x00000010003d0819 */ /* 0x000fe200000006ff */
[----:B------:R-:W-:Y:S01]  /*25f0*/  @P0 IMAD.U32 R60, R37, 0x10000, RZ ;  /* 0x00010000253c0824 */ /* 0x000fe200078e00ff */
[----:B------:R-:W-:Y:S01]  /*2600*/  @P1 FSEL R65, R65, RZ, P6 ;  /* 0x000000ff41411208 */ /* 0x000fe20003000000 */
[C---:B------:R-:W-:Y:S01]  /*2610*/  FMUL.FTZ R218, R178.reuse, R209 ;  /* 0x000000d1b2da7220 */ /* 0x040fe20000410000 */
[----:B------:R-:W-:Y:S01]  /*2620*/  @P0 PRMT R66, R37, 0x7632, R66 ;  /* 0x0000763225420816 */ /* 0x000fe20000000042 */
[----:B------:R-:W-:Y:S01]  /*2630*/  FMUL.FTZ R219, R178, R67 ;  /* 0x00000043b2db7220 */ /* 0x000fe20000410000 */
[----:B------:R-:W-:Y:S01]  /*2640*/  @P1 LOP3.LUT P6, RZ, R3, 0xff, RZ, 0xc0, !PT ;  /* 0x000000ff03ff1812 */ /* 0x000fe200078cc0ff */
[----:B------:R-:W-:Y:S01]  /*2650*/  FMUL.FTZ R225, R228, UR14 ;  /* 0x0000000ee4e17c20 */ /* 0x000fe20008410000 */
[----:B------:R-:W-:Y:S01]  /*2660*/  @P0 SHF.L.U32 R67, R66, 0x10, RZ ;  /* 0x0000001042430819 */ /* 0x000fe200000006ff */
[----:B------:R-:W-:Y:S01]  /*2670*/  @P0 FADD.FTZ R218, R218, R61 ;  /* 0x0000003ddada0221 */ /* 0x000fe20000010000 */
[--C-:B------:R-:W-:Y:S01]  /*2680*/  @P0 FADD.FTZ R219, R219, R60.reuse ;  /* 0x0000003cdbdb0221 */ /* 0x100fe20000010000 */
[----:B------:R-:W-:Y:S01]  /*2690*/  @P1 FSEL R215, R215, RZ, P6 ;  /* 0x000000ffd7d71208 */ /* 0x000fe20003000000 */
[----:B------:R-:W-:Y:S01]  /*26a0*/  FMUL.FTZ R220, R178, R83 ;  /* 0x00000053b2dc7220 */ /* 0x000fe20000410000 */
[----:B------:R-:W-:Y:S01]  /*26b0*/  @P0 PRMT R60, R38, 0x7632, R60 ;  /* 0x00007632263c0816 */ /* 0x000fe2000000003c */
[----:B------:R-:W-:Y:S01]  /*26c0*/  FMUL.FTZ R224, R227, UR14 ;  /* 0x0000000ee3e07c20 */ /* 0x000fe20008410000 */
[----:B------:R-:W-:Y:S01]  /*26d0*/  @P1 LOP3.LUT P6, RZ, R3, 0xff00, RZ, 0xc0, !PT ;  /* 0x0000ff0003ff1812 */ /* 0x000fe200078cc0ff */
[----:B------:R-:W-:Y:S01]  /*26e0*/  FMUL.FTZ R193, R218, UR14 ;  /* 0x0000000edac17c20 */ /* 0x000fe20008410000 */
[----:B------:R-:W-:Y:S01]  /*26f0*/  @P1 MOV R82, R88 ;  /* 0x0000005800521202 */ /* 0x000fe20000000f00 */
[----:B------:R-:W-:Y:S01]  /*2700*/  @P0 FADD.FTZ R220, R220, R67 ;  /* 0x00000043dcdc0221 */ /* 0x000fe20000010000 */
[----:B------:R-:W-:Y:S01]  /*2710*/  FSEL R226, R225, RZ, P5 ;  /* 0x000000ffe1e27208 */ /* 0x000fe20002800000 */
[----:B------:R-:W-:Y:S01]  /*2720*/  FMUL.FTZ R192, R217, UR14 ;  /* 0x0000000ed9c07c20 */ /* 0x000fe20008410000 */
[----:B------:R-:W-:Y:S01]  /*2730*/  @P0 SHF.L.U32 R61, R60, 0x10, RZ ;  /* 0x000000103c3d0819 */ /* 0x000fe200000006ff */
[----:B------:R-:W-:Y:S01]  /*2740*/  FMUL.FTZ R222, R178, R223 ;  /* 0x000000dfb2de7220 */ /* 0x000fe20000410000 */
[----:B------:R-:W-:Y:S01]  /*2750*/  LOP3.LUT P5, RZ, R80, 0xff00, RZ, 0xc0, !PT ;  /* 0x0000ff0050ff7812 */ /* 0x000fe200078ac0ff */
[----:B------:R-:W-:Y:S01]  /*2760*/  @P0 IMAD.U32 R0, R38, 0x10000, RZ ;  /* 0x0001000026000824 */ /* 0x000fe200078e00ff */
[----:B------:R-:W-:Y:S01]  /*2770*/  @P1 FSEL R216, R216, RZ, P6 ;  /* 0x000000ffd8d81208 */ /* 0x000fe20003000000 */
[----:B------:R-:W-:Y:S01]  /*2780*/  FMUL.FTZ R221, R178, R221 ;  /* 0x000000ddb2dd7220 */ /* 0x000fe20000410000 */
[----:B------:R-:W-:Y:S01]  /*2790*/  @P1 LOP3.LUT P6, RZ, R82, 0xff, RZ, 0xc0, !PT ;  /* 0x000000ff52ff1812 */ /* 0x000fe200078cc0ff */
[----:B------:R-:W-:Y:S01]  /*27a0*/  FMUL.FTZ R195, R220, UR14 ;  /* 0x0000000edcc37c20 */ /* 0x000fe20008410000 */
[----:B------:R-:W-:Y:S01]  /*27b0*/  FSEL R223, R224, RZ, P2 ;  /* 0x000000ffe0df7208 */ /* 0x000fe20001000000 */
[----:B------:R-:W-:Y:S01]  /*27c0*/  @P0 FADD.FTZ R222, R222, R61 ;  /* 0x0000003ddede0221 */ /* 0x000fe20000010000 */
[----:B------:R-:W-:Y:S01]  /*27d0*/  @P1 LOP3.LUT P2, RZ, R3, 0xff0000, RZ, 0xc0, !PT ;  /* 0x00ff000003ff1812 */ /* 0x000fe2000784c0ff */
[----:B------:R-:W-:Y:S01]  /*27e0*/  FMUL.FTZ R194, R219, UR14 ;  /* 0x0000000edbc27c20 */ /* 0x000fe20008410000 */
[----:B------:R-:W-:Y:S01]  /*27f0*/  FSEL R67, R193, RZ, P5 ;  /* 0x000000ffc1437208 */ /* 0x000fe20002800000 */
[----:B------:R-:W-:Y:S01]  /*2800*/  @P0 FADD.FTZ R221, R221, R0 ;  /* 0x00000000dddd0221 */ /* 0x000fe20000010000 */
[----:B------:R-:W-:Y:S01]  /*2810*/  FSEL R60, R192, RZ, P4 ;  /* 0x000000ffc03c7208 */ /* 0x000fe20002000000 */
[----:B------:R-:W-:Y:S01]  /*2820*/  FMUL.FTZ R82, R222, UR14 ;  /* 0x0000000ede527c20 */ /* 0x000fe20008410000 */
[C---:B------:R-:W-:Y:S01]  /*2830*/  LOP3.LUT P5, RZ, R80.reuse, 0xff000000, RZ, 0xc0, !PT ;  /* 0xff00000050ff7812 */ /* 0x040fe200078ac0ff */
[----:B------:R-:W-:Y:S01]  /*2840*/  FMUL.FTZ R196, R221, UR14 ;  /* 0x0000000eddc47c20 */ /* 0x000fe20008410000 */
[----:B------:R-:W-:Y:S01]  /*2850*/  LOP3.LUT P4, RZ, R80, 0xff0000, RZ, 0xc0, !PT ;  /* 0x00ff000050ff7812 */ /* 0x000fe2000788c0ff */
[----:B------:R-:W-:Y:S01]  /*2860*/  @P1 IMAD.MOV.U32 R80, RZ, RZ, R90 ;  /* 0x000000ffff501224 */ /* 0x000fe200078e005a */
[----:B------:R-:W-:Y:S01]  /*2870*/  @P1 FSEL R192, R192, RZ, P6 ;  /* 0x000000ffc0c01208 */ /* 0x000fe20003000000 */
[-CC-:B------:R-:W-:Y:S01]  /*2880*/  FFMA.FTZ R203, R203, R205.reuse, R204.reuse ;  /* 0x000000cdcbcb7223 */ /* 0x180fe200000100cc */
[----:B------:R-:W-:Y:S01]  /*2890*/  @P1 LOP3.LUT P6, RZ, R88, 0xff0000, RZ, 0xc0, !PT ;  /* 0x00ff000058ff1812 */ /* 0x000fe200078cc0ff */
[-CC-:B------:R-:W-:Y:S01]  /*28a0*/  FFMA.FTZ R200, R200, R205.reuse, R204.reuse ;  /* 0x000000cdc8c87223 */ /* 0x180fe200000100cc */
[----:B------:R-:W-:Y:S01]  /*28b0*/  @P1 FSEL R224, R224, RZ, P2 ;  /* 0x000000ffe0e01208 */ /* 0x000fe20001000000 */
[----:B------:R-:W-:Y:S01]  /*28c0*/  FADD.FTZ R203, R186, -R203 ;  /* 0x800000cbbacb7221 */ /* 0x000fe20000010000 */
[----:B------:R-:W-:Y:S01]  /*28d0*/  @P1 LOP3.LUT P2, RZ, R3, 0xff000000, RZ, 0xc0, !PT ;  /* 0xff00000003ff1812 */ /* 0x000fe2000784c0ff */
[----:B------:R-:W-:Y:S01]  /*28e0*/  FFMA.FTZ R202, R202, R205, R204 ;  /* 0x000000cdcaca7223 */ /* 0x000fe200000100cc */
[----:B------:R-:W-:Y:S01]  /*28f0*/  FSEL R66, R195, RZ, P5 ;  /* 0x000000ffc3427208 */ /* 0x000fe20002800000 */
[----:B------:R-:W-:Y:S01]  /*2900*/  FMUL.FTZ R230, R178, R203 ;  /* 0x000000cbb2e67220 */ /* 0x000fe20000410000 */
[----:B------:R-:W-:Y:S01]  /*2910*/  FSEL R61, R194, RZ, P4 ;  /* 0x000000ffc23d7208 */ /* 0x000fe20002000000 */
[----:B------:R-:W-:Y:S01]  /*2920*/  FADD.FTZ R189, R189, -R200 ;  /* 0x800000c8bdbd7221 */ /* 0x000fe20000010000 */
[C---:B------:R-:W-:Y:S01]  /*2930*/  LOP3.LUT P5, RZ, R81.reuse, 0xff00, RZ, 0xc0, !PT ;  /* 0x0000ff0051ff7812 */ /* 0x040fe200078ac0ff */
[-C--:B------:R-:W-:Y:S01]  /*2940*/  FFMA.FTZ R83, R190, R205.reuse, R204 ;  /* 0x000000cdbe537223 */ /* 0x080fe200000100cc */
[----:B------:R-:W-:Y:S01]  /*2950*/  LOP3.LUT P4, RZ, R81, 0xff, RZ, 0xc0, !PT ;  /* 0x000000ff51ff7812 */ /* 0x000fe2000788c0ff */
[----:B------:R-:W-:Y:S01]  /*2960*/  FADD.FTZ R199, R199, -R202 ;  /* 0x800000cac7c77221 */ /* 0x000fe20000010000 */
[----:B------:R-:W-:Y:S01]  /*2970*/  @P1 FSEL R194, R194, RZ, P6 ;  /* 0x000000ffc2c21208 */ /* 0x000fe20003000000 */
[--C-:B------:R-:W-:Y:S01]  /*2980*/  FFMA.FTZ R187, R187, R205, R204.reuse ;  /* 0x000000cdbbbb7223 */ /* 0x100fe200000100cc */
[----:B------:R-:W-:Y:S01]  /*2990*/  @P1 LOP3.LUT P6, RZ, R89, 0xff, RZ, 0xc0, !PT ;  /* 0x000000ff59ff1812 */ /* 0x000fe200078cc0ff */
[----:B------:R-:W-:Y:S01]  /*29a0*/  FADD.FTZ R83, R94, -R83 ;  /* 0x800000535e537221 */ /* 0x000fe20000010000 */
[----:B------:R-:W-:Y:S01]  /*29b0*/  @P1 FSEL R225, R225, RZ, P2 ;  /* 0x000000ffe1e11208 */ /* 0x000fe20001000000 */
[----:B------:R-:W-:Y:S01]  /*29c0*/  FMUL.FTZ R199, R178, R199 ;  /* 0x000000c7b2c77220 */ /* 0x000fe20000410000 */
[----:B------:R-:W-:Y:S01]  /*29d0*/  MOV R0, R78 ;  /* 0x0000004e00007202 */ /* 0x000fe20000000f00 */
[----:B------:R-:W-:Y:S01]  /*29e0*/  FADD.FTZ R187, R184, -R187 ;  /* 0x800000bbb8bb7221 */ /* 0x000fe20000010000 */
[----:B------:R-:W-:Y:S01]  /*29f0*/  @P1 LOP3.LUT P2, RZ, R88, 0xff00, RZ, 0xc0, !PT ;  /* 0x0000ff0058ff1812 */ /* 0x000fe2000784c0ff */
[----:B------:R-:W-:Y:S01]  /*2a00*/  FMUL.FTZ R203, R178, R83 ;  /* 0x00000053b2cb7220 */ /* 0x000fe20000410000 */
[----:B------:R-:W-:Y:S01]  /*2a10*/  FSEL R207, R82, RZ, P5 ;  /* 0x000000ff52cf7208 */ /* 0x000fe20002800000 */
[--C-:B------:R-:W-:Y:S01]  /*2a20*/  FFMA.FTZ R185, R185, R205, R204.reuse ;  /* 0x000000cdb9b97223 */ /* 0x100fe200000100cc */
[----:B------:R-:W-:Y:S01]  /*2a30*/  FSEL R72, R196, RZ, P4 ;  /* 0x000000ffc4487208 */ /* 0x000fe20002000000 */
[----:B------:R-:W-:Y:S01]  /*2a40*/  FMUL.FTZ R200, R178, R187 ;  /* 0x000000bbb2c87220 */ /* 0x000fe20000410000 */
[----:B------:R-:W-:Y:S01]  /*2a50*/  @P1 LOP3.LUT P5, RZ, R89, 0xff00, RZ, 0xc0, !PT ;  /* 0x0000ff0059ff1812 */ /* 0x000fe200078ac0ff */
[----:B------:R-:W-:Y:S01]  /*2a60*/  FADD.FTZ R185, R182, -R185 ;  /* 0x800000b9b6b97221 */ /* 0x000fe20000010000 */
[----:B------:R-:W-:Y:S01]  /*2a70*/  @P1 FSEL R196, R196, RZ, P6 ;  /* 0x000000ffc4c41208 */ /* 0x000fe20003000000 */
[-CC-:B------:R-:W-:Y:S01]  /*2a80*/  FFMA.FTZ R99, R99, R205.reuse, R204.reuse ;  /* 0x000000cd63637223 */ /* 0x180fe200000100cc */
[----:B------:R-:W-:Y:S01]  /*2a90*/  LOP3.LUT P6, RZ, R0, 0xff, RZ, 0xc0, !PT ;  /* 0x000000ff00ff7812 */ /* 0x000fe200078cc0ff */
[----:B------:R-:W-:Y:S01]  /*2aa0*/  FFMA.FTZ R0, R188, R205, R204 ;  /* 0x000000cdbc007223 */ /* 0x000fe200000100cc */
[----:B------:R-:W-:Y:S01]  /*2ab0*/  @P1 FSEL R193, R193, RZ, P2 ;  /* 0x000000ffc1c11208 */ /* 0x000fe20001000000 */
[----:B------:R-:W-:Y:S01]  /*2ac0*/  FMUL.FTZ R202, R178, R185 ;  /* 0x000000b9b2ca7220 */ /* 0x000fe20000410000 */
[----:B------:R-:W-:Y:S01]  /*2ad0*/  @P1 LOP3.LUT P2, RZ, R88, 0xff000000, RZ, 0xc0, !PT ;  /* 0xff00000058ff1812 */ /* 0x000fe2000784c0ff */
[----:B------:R-:W-:Y:S01]  /*2ae0*/  FADD.FTZ R201, R201, -R0 ;  /* 0x80000000c9c97221 */ /* 0x000fe20000010000 */
[----:B------:R-:W-:Y:S01]  /*2af0*/  @P1 FSEL R188, R82, RZ, P5 ;  /* 0x000000ff52bc1208 */ /* 0x000fe20002800000 */
[----:B------:R-:W-:Y:S01]  /*2b00*/  FADD.FTZ R99, R100, -R99 ;  /* 0x8000006364637221 */ /* 0x000fe20000010000 */
[----:B------:R-:W-:Y:S01]  /*2b10*/  @P1 LOP3.LUT P5, RZ, R80, 0xff, RZ, 0xc0, !PT ;  /* 0x000000ff50ff1812 */ /* 0x000fe200078ac0ff */
[C---:B------:R-:W-:Y:S01]  /*2b20*/  FMUL.FTZ R229, R178.reuse, R201 ;  /* 0x000000c9b2e57220 */ /* 0x040fe20000410000 */
[----:B------:R-:W-:Y:S01]  /*2b30*/  @P0 PRMT R80, R39, 0x7632, R80 ;  /* 0x0000763227500816 */ /* 0x000fe20000000050 */
[----:B------:R-:W-:Y:S01]  /*2b40*/  FMUL.FTZ R201, R178, R189 ;  /* 0x000000bdb2c97220 */ /* 0x000fe20000410000 */
[----:B------:R-:W-:Y:S01]  /*2b50*/  @P1 FSEL R195, R195, RZ, P2 ;  /* 0x000000ffc3c31208 */ /* 0x000fe20001000000 */
[-CC-:B------:R-:W-:Y:S01]  /*2b60*/  FFMA.FTZ R84, R84, R205.reuse, R204.reuse ;  /* 0x000000cd54547223 */ /* 0x180fe200000100cc */
[----:B------:R-:W-:Y:S01]  /*2b70*/  LOP3.LUT P2, RZ, R81, 0xff0000, RZ, 0xc0, !PT ;  /* 0x00ff000051ff7812 */ /* 0x000fe2000784c0ff */
[-CC-:B------:R-:W-:Y:S01]  /*2b80*/  FFMA.FTZ R101, R101, R205.reuse, R204.reuse ;  /* 0x000000cd65657223 */ /* 0x180fe200000100cc */
[----:B------:R-:W-:Y:S01]  /*2b90*/  LOP3.LUT P4, RZ, R81, 0xff000000, RZ, 0xc0, !PT ;  /* 0xff00000051ff7812 */ /* 0x000fe2000788c0ff */
[-CC-:B------:R-:W-:Y:S01]  /*2ba0*/  FFMA.FTZ R86, R86, R205.reuse, R204.reuse ;  /* 0x000000cd56567223 */ /* 0x180fe200000100cc */
[----:B------:R-:W-:Y:S01]  /*2bb0*/  @P0 SHF.L.U32 R81, R80, 0x10, RZ ;  /* 0x0000001050510819 */ /* 0x000fe200000006ff */
[-C--:B------:R-:W-:Y:S01]  /*2bc0*/  FFMA.FTZ R231, R103, R205.reuse, R204 ;  /* 0x000000cd67e77223 */ /* 0x080fe200000100cc */
[----:B------:R-:W-:Y:S01]  /*2bd0*/  @P0 PRMT R80, R40, 0x7632, R80 ;  /* 0x0000763228500816 */ /* 0x000fe20000000050 */
[-CC-:B------:R-:W-:Y:S01]  /*2be0*/  FFMA.FTZ R96, R96, R205.reuse, R204.reuse ;  /* 0x000000cd60607223 */ /* 0x180fe200000100cc */
[----:B------:R-:W-:Y:S01]  /*2bf0*/  @P0 SHF.L.U32 R0, R39, 0x10, RZ ;  /* 0x0000001027000819 */ /* 0x000fe200000006ff */
[----:B------:R-:W-:Y:S01]  /*2c00*/  @P0 FADD.FTZ R230, R230, R81 ;  /* 0x00000051e6e60221 */ /* 0x000fe20000010000 */
[----:B------:R-:W-:Y:S01]  /*2c10*/  @P0 SHF.L.U32 R81, R80, 0x10, RZ ;  /* 0x0000001050510819 */ /* 0x000fe200000006ff */
[----:B------:R-:W-:Y:S01]  /*2c20*/  FFMA.FTZ R105, R105, R205, R204 ;  /* 0x000000cd69697223 */ /* 0x000fe200000100cc */
[----:B------:R-:W-:Y:S01]  /*2c30*/  @P0 SHF.L.U32 R80, R41, 0x10, RZ ;  /* 0x0000001029500819 */ /* 0x000fe200000006ff */
[----:B------:R-:W-:Y:S01]  /*2c40*/  @P0 FADD.FTZ R229, R229, R0 ;  /* 0x00000000e5e50221 */ /* 0x000fe20000010000 */
[----:B------:R-:W-:-:S02]  /*2c50*/  @P0 IMAD.U32 R0, R40, 0x10000, RZ ;  /* 0x0001000028000824 */ /* 0x000fc400078e00ff */
[----:B------:R-:W-:Y:S01]  /*2c60*/  @P0 FADD.FTZ R200, R200, R81 ;  /* 0x00000051c8c80221 */ /* 0x000fe20000010000 */
[----:B------:R-:W-:Y:S01]  /*2c70*/  FMUL.FTZ R190, R230, UR14 ;  /* 0x0000000ee6be7c20 */ /* 0x000fe20008410000 */
[----:B------:R-:W-:Y:S01]  /*2c80*/  @P0 FADD.FTZ R201, R201, R80 ;  /* 0x00000050c9c90221 */ /* 0x000fe20000010000 */
[----:B------:R-:W-:Y:S02]  /*2c90*/  @P0 IMAD.U32 R80, R42, 0x10000, RZ ;  /* 0x000100002a500824 */ /* 0x000fe400078e00ff */
[--C-:B------:R-:W-:Y:S01]  /*2ca0*/  @P0 FADD.FTZ R199, R199, R0.reuse ;  /* 0x00000000c7c70221 */ /* 0x100fe20000010000 */
[----:B------:R-:W-:Y:S01]  /*2cb0*/  FMUL.FTZ R189, R229, UR14 ;  /* 0x0000000ee5bd7c20 */ /* 0x000fe20008410000 */
[----:B------:R-:W-:Y:S01]  /*2cc0*/  @P0 PRMT R0, R41, 0x7632, R0 ;  /* 0x0000763229000816 */ /* 0x000fe20000000000 */
[----:B------:R-:W-:Y:S01]  /*2cd0*/  @P0 FADD.FTZ R203, R203, R80 ;  /* 0x00000050cbcb0221 */ /* 0x000fe20000010000 */
[----:B------:R-:W-:Y:S01]  /*2ce0*/  FMUL.FTZ R80, R199, UR14 ;  /* 0x0000000ec7507c20 */ /* 0x000fe20008410000 */
[----:B------:R-:W-:Y:S01]  /*2cf0*/  FMUL.FTZ R82, R201, UR14 ;  /* 0x0000000ec9527c20 */ /* 0x000fe20008410000 */
[----:B------:R-:W-:Y:S01]  /*2d00*/  FSEL R209, R189, RZ, P2 ;  /* 0x000000ffbdd17208 */ /* 0x000fe20001000000 */
[----:B------:R-:W-:Y:S01]  /*2d10*/  FMUL.FTZ R94, R203, UR14 ;  /* 0x0000000ecb5e7c20 */ /* 0x000fe20008410000 */
[----:B------:R-:W-:Y:S01]  /*2d20*/  @P1 LOP3.LUT P2, RZ, R89, 0xff0000, RZ, 0xc0, !PT ;  /* 0x00ff000059ff1812 */ /* 0x000fe2000784c0ff */
[-CC-:B------:R-:W-:Y:S01]  /*2d30*/  FFMA.FTZ R98, R98, R205.reuse, R204.reuse ;  /* 0x000000cd62627223 */ /* 0x180fe200000100cc */
[----:B------:R-:W-:Y:S01]  /*2d40*/  @P0 SHF.L.U32 R81, R0, 0x10, RZ ;  /* 0x0000001000510819 */ /* 0x000fe200000006ff */
[-CC-:B------:R-:W-:Y:S01]  /*2d50*/  FFMA.FTZ R191, R191, R205.reuse, R204.reuse ;  /* 0x000000cdbfbf7223 */ /* 0x180fe200000100cc */
[----:B------:R-:W-:Y:S01]  /*2d60*/  FSEL R182, R80, RZ, P6 ;  /* 0x000000ff50b67208 */ /* 0x000fe20003000000 */
[----:B------:R-:W-:Y:S01]  /*2d70*/  FFMA.FTZ R104, R104, R205, R204 ;  /* 0x000000cd68687223 */ /* 0x000fe200000100cc */
[----:B------:R-:W-:Y:S01]  /*2d80*/  @P1 FSEL R189, R189, RZ, P2 ;  /* 0x000000ffbdbd1208 */ /* 0x000fe20001000000 */
[----:B------:R-:W-:Y:S01]  /*2d90*/  @P0 FADD.FTZ R202, R202, R81 ;  /* 0x00000051caca0221 */ /* 0x000fe20000010000 */
[----:B------:R-:W-:Y:S01]  /*2da0*/  LOP3.LUT P6, RZ, R78, 0xff0000, RZ, 0xc0, !PT ;  /* 0x00ff00004eff7812 */ /* 0x000fe200078cc0ff */
[----:B------:R-:W-:Y:S01]  /*2db0*/  FMUL.FTZ R81, R200, UR14 ;  /* 0x0000000ec8517c20 */ /* 0x000fe20008410000 */
[----:B------:R-:W-:Y:S01]  /*2dc0*/  @P1 FSEL R80, R80, RZ, P5 ;  /* 0x000000ff50501208 */ /* 0x000fe20002800000 */
[----:B------:R-:W-:Y:S01]  /*2dd0*/  FMUL.FTZ R83, R202, UR14 ;  /* 0x0000000eca537c20 */ /* 0x000fe20008410000 */
[----:B------:R-:W-:Y:S01]  /*2de0*/  @P1 LOP3.LUT P2, RZ, R89, 0xff000000, RZ, 0xc0, !PT ;  /* 0xff00000059ff1812 */ /* 0x000fe2000784c0ff */
[----:B------:R-:W-:Y:S01]  /*2df0*/  FADD.FTZ R85, R85, -R84 ;  /* 0x8000005455557221 */ /* 0x000fe20000010000 */
[----:B------:R-:W-:Y:S01]  /*2e00*/  @P1 LOP3.LUT P5, RZ, R90, 0xff0000, RZ, 0xc0, !PT ;  /* 0x00ff00005aff1812 */ /* 0x000fe200078ac0ff */
[----:B------:R-:W-:Y:S01]  /*2e10*/  FADD.FTZ R101, R102, -R101 ;  /* 0x8000006566657221 */ /* 0x000fe20000010000 */
[----:B------:R-:W-:Y:S01]  /*2e20*/  FSEL R210, R190, RZ, P4 ;  /* 0x000000ffbed27208 */ /* 0x000fe20002000000 */
[----:B------:R-:W-:Y:S01]  /*2e30*/  FADD.FTZ R191, R56, -R191 ;  /* 0x800000bf38bf7221 */ /* 0x000fe20000010000 */
[----:B------:R-:W-:Y:S01]  /*2e40*/  FSEL R184, R82, RZ, P6 ;  /* 0x000000ff52b87208 */ /* 0x000fe20003000000 */
[----:B------:R-:W-:Y:S01]  /*2e50*/  FMUL.FTZ R206, R178, R101 ;  /* 0x00000065b2ce7220 */ /* 0x000fe20000410000 */
[----:B------:R-:W-:Y:S01]  /*2e60*/  LOP3.LUT P4, RZ, R78, 0xff00, RZ, 0xc0, !PT ;  /* 0x0000ff004eff7812 */ /* 0x000fe2000788c0ff */
[----:B------:R-:W-:Y:S01]  /*2e70*/  FADD.FTZ R97, R97, -R98 ;  /* 0x8000006261617221 */ /* 0x000fe20000010000 */
[----:B------:R-:W-:Y:S01]  /*2e80*/  @P1 FSEL R190, R190, RZ, P2 ;  /* 0x000000ffbebe1208 */ /* 0x000fe20001000000 */
[----:B------:R-:W-:Y:S01]  /*2e90*/  FMUL.FTZ R98, R178, R191 ;  /* 0x000000bfb2627220 */ /* 0x000fe20000410000 */
[----:B------:R-:W-:Y:S01]  /*2ea0*/  LOP3.LUT P6, RZ, R79, 0xff, RZ, 0xc0, !PT ;  /* 0x000000ff4fff7812 */ /* 0x000fe200078cc0ff */
[----:B------:R-:W-:Y:S01]  /*2eb0*/  FADD.FTZ R95, R95, -R96 ;  /* 0x800000605f5f7221 */ /* 0x000fe20000010000 */
[----:B------:R-:W-:Y:S01]  /*2ec0*/  @P1 FSEL R82, R82, RZ, P5 ;  /* 0x000000ff52521208 */ /* 0x000fe20002800000 */
[----:B------:R-:W-:Y:S01]  /*2ed0*/  FADD.FTZ R105, R198, -R105 ;  /* 0x80000069c6697221 */ /* 0x000fe20000010000 */
[----:B------:R-:W-:Y:S01]  /*2ee0*/  @P1 LOP3.LUT P2, RZ, R90, 0xff00, RZ, 0xc0, !PT ;  /* 0x0000ff005aff1812 */ /* 0x000fe2000784c0ff */
[C---:B------:R-:W-:Y:S01]  /*2ef0*/  FMUL.FTZ R97, R178.reuse, R97 ;  /* 0x00000061b2617220 */ /* 0x040fe20000410000 */
[----:B------:R-:W-:Y:S01]  /*2f00*/  @P1 LOP3.LUT P5, RZ, R91, 0xff, RZ, 0xc0, !PT ;  /* 0x000000ff5bff1812 */ /* 0x000fe200078ac0ff */
[C---:B------:R-:W-:Y:S01]  /*2f10*/  FMUL.FTZ R95, R178.reuse, R95 ;  /* 0x0000005fb25f7220 */ /* 0x040fe20000410000 */
[----:B------:R-:W-:Y:S01]  /*2f20*/  MOV R0, R76 ;  /* 0x0000004c00007202 */ /* 0x000fe20000000f00 */
[----:B------:R-:W-:Y:S01]  /*2f30*/  FMUL.FTZ R96, R178, R105 ;  /* 0x00000069b2607220 */ /* 0x000fe20000410000 */
[----:B------:R-:W-:Y:S01]  /*2f40*/  FSEL R185, R81, RZ, P4 ;  /* 0x000000ff51b97208 */ /* 0x000fe20002000000 */
[----:B------:R-:W-:Y:S01]  /*2f50*/  FADD.FTZ R87, R87, -R86 ;  /* 0x8000005657577221 */ /* 0x000fe20000010000 */
[----:B------:R-:W-:Y:S01]  /*2f60*/  FSEL R186, R94, RZ, P6 ;  /* 0x000000ff5eba7208 */ /* 0x000fe20003000000 */
[----:B------:R-:W-:Y:S01]  /*2f70*/  FADD.FTZ R231, R180, -R231 ;  /* 0x800000e7b4e77221 */ /* 0x000fe20000010000 */
[----:B------:R-:W-:Y:S01]  /*2f80*/  LOP3.LUT P4, RZ, R78, 0xff000000, RZ, 0xc0, !PT ;  /* 0xff0000004eff7812 */ /* 0x000fe2000788c0ff */
[----:B------:R-:W-:Y:S01]  /*2f90*/  FFMA.FTZ R78, R197, R205, R204 ;  /* 0x000000cdc54e7223 */ /* 0x000fe200000100cc */
[----:B------:R-:W-:Y:S01]  /*2fa0*/  @P1 FSEL R81, R81, RZ, P2 ;  /* 0x000000ff51511208 */ /* 0x000fe20001000000 */
[----:B------:R-:W-:Y:S01]  /*2fb0*/  FMUL.FTZ R204, R178, R99 ;  /* 0x00000063b2cc7220 */ /* 0x000fe20000410000 */
[----:B------:R-:W-:Y:S01]  /*2fc0*/  @P1 FSEL R94, R94, RZ, P5 ;  /* 0x000000ff5e5e1208 */ /* 0x000fe20002800000 */
[----:B------:R-:W-:Y:S01]  /*2fd0*/  FADD.FTZ R99, R57, -R104 ;  /* 0x8000006839637221 */ /* 0x000fe20000010000 */
[----:B------:R-:W-:Y:S01]  /*2fe0*/  @P1 LOP3.LUT P2, RZ, R90, 0xff000000, RZ, 0xc0, !PT ;  /* 0xff0000005aff1812 */ /* 0x000fe2000784c0ff */
[----:B------:R-:W-:Y:S01]  /*2ff0*/  FADD.FTZ R57, R75, -R78 ;  /* 0x8000004e4b397221 */ /* 0x000fe20000010000 */
[----:B------:R-:W-:Y:S01]  /*3000*/  LOP3.LUT P5, RZ, R0, 0xff, RZ, 0xc0, !PT ;  /* 0x000000ff00ff7812 */ /* 0x000fe200078ac0ff */
[----:B------:R-:W-:Y:S01]  /*3010*/  FMUL.FTZ R205, R178, R85 ;  /* 0x00000055b2cd7220 */ /* 0x000fe20000410000 */
[----:B------:R-:W-:Y:S01]  /*3020*/  @P0 PRMT R0, R42, 0x7632, R0 ;  /* 0x000076322a000816 */ /* 0x000fe20000000000 */
[----:B------:R-:W-:Y:S01]  /*3030*/  FMUL.FTZ R99, R178, R99 ;  /* 0x00000063b2637220 */ /* 0x000fe20000410000 */
[----:B------:R-:W-:-:S02]  /*3040*/  FSEL R187, R83, RZ, P4 ;  /* 0x000000ff53bb7208 */ /* 0x000fc40002000000 */
[----:B------:R-:W-:Y:S02]  /*3050*/  @P1 FSEL R83, R83, RZ, P2 ;  /* 0x000000ff53531208 */ /* 0x000fe40001000000 */
[C---:B------:R-:W-:Y:S02]  /*3060*/  LOP3.LUT P4, RZ, R79.reuse, 0xff00, RZ, 0xc0, !PT ;  /* 0x0000ff004fff7812 */ /* 0x040fe4000788c0ff */
[C---:B------:R-:W-:Y:S02]  /*3070*/  LOP3.LUT P2, RZ, R79.reuse, 0xff0000, RZ, 0xc0, !PT ;  /* 0x00ff00004fff7812 */ /* 0x040fe4000784c0ff */
[----:B------:R-:W-:Y:S01]  /*3080*/  LOP3.LUT P6, RZ, R79, 0xff000000, RZ, 0xc0, !PT ;  /* 0xff0000004fff7812 */ /* 0x000fe200078cc0ff */
[----:B------:R-:W-:Y:S01]  /*3090*/  @P0 IMAD.U32 R79, R0, 0x10000, RZ ;  /* 0x00010000004f0824 */ /* 0x000fe200078e00ff */
[C---:B------:R-:W-:Y:S02]  /*30a0*/  @P0 PRMT R0, R43.reuse, 0x7632, R0 ;  /* 0x000076322b000816 */ /* 0x040fe40000000000 */
[----:B------:R-:W-:Y:S01]  /*30b0*/  @P0 SHF.L.U32 R56, R43, 0x10, RZ ;  /* 0x000000102b380819 */ /* 0x000fe200000006ff */
[----:B------:R-:W-:Y:S01]  /*30c0*/  @P0 FADD.FTZ R204, R204, R79 ;  /* 0x0000004fcccc0221 */ /* 0x000fe20000010000 */
[----:B------:R-:W-:Y:S01]  /*30d0*/  @P0 SHF.L.U32 R75, R0, 0x10, RZ ;  /* 0x00000010004b0819 */ /* 0x000fe200000006ff */
[----:B------:R-:W-:Y:S01]  /*30e0*/  FMUL.FTZ R0, R178, R87 ;  /* 0x00000057b2007220 */ /* 0x000fe20000410000 */
[----:B------:R-:W-:Y:S01]  /*30f0*/  @P0 PRMT R78, R45, 0x7632, R78 ;  /* 0x000076322d4e0816 */ /* 0x000fe2000000004e */
[----:B------:R-:W-:Y:S01]  /*3100*/  FMUL.FTZ R100, R204, UR14 ;  /* 0x0000000ecc647c20 */ /* 0x000fe20008410000 */
[----:B------:R-:W-:Y:S01]  /*3110*/  @P0 FADD.FTZ R205, R205, R56 ;  /* 0x00000038cdcd0221 */ /* 0x000fe20000010000 */
[----:B------:R-:W-:Y:S01]  /*3120*/  @P0 FADD.FTZ R206, R206, R75 ;  /* 0x0000004bcece0221 */ /* 0x000fe20000010000 */
[----:B------:R-:W-:Y:S01]  /*3130*/  @P0 SHF.L.U32 R75, R78, 0x10, RZ ;  /* 0x000000104e4b0819 */ /* 0x000fe200000006ff */
[----:B------:R-:W-:Y:S01]  /*3140*/  @P0 IMAD.U32 R56, R45, 0x10000, RZ ;  /* 0x000100002d380824 */ /* 0x000fe200078e00ff */
[----:B------:R-:W-:Y:S01]  /*3150*/  FSEL R191, R100, RZ, P4 ;  /* 0x000000ff64bf7208 */ /* 0x000fe20002000000 */
[----:B------:R-:W-:Y:S01]  /*3160*/  FMUL.FTZ R101, R205, UR14 ;  /* 0x0000000ecd657c20 */ /* 0x000fe20008410000 */
[----:B------:R-:W-:Y:S01]  /*3170*/  @P1 LOP3.LUT P4, RZ, R91, 0xff00, RZ, 0xc0, !PT ;  /* 0x0000ff005bff1812 */ /* 0x000fe2000788c0ff */
[----:B------:R-:W-:Y:S01]  /*3180*/  FMUL.FTZ R102, R206, UR14 ;  /* 0x0000000ece667c20 */ /* 0x000fe20008410000 */
[----:B------:R-:W-:Y:S01]  /*3190*/  @P0 SHF.L.U32 R78, R46, 0x10, RZ ;  /* 0x000000102e4e0819 */ /* 0x000fe200000006ff */
[----:B------:R-:W-:Y:S01]  /*31a0*/  @P0 FADD.FTZ R95, R95, R56 ;  /* 0x000000385f5f0221 */ /* 0x000fe20000010000 */
[----:B------:R-:W-:Y:S01]  /*31b0*/  @P1 FSEL R100, R100, RZ, P4 ;  /* 0x000000ff64641208 */ /* 0x000fe20002000000 */
[----:B------:R-:W-:Y:S01]  /*31c0*/  @P0 FADD.FTZ R96, R96, R75 ;  /* 0x0000004b60600221 */ /* 0x000fe20000010000 */
[----:B------:R-:W-:Y:S01]  /*31d0*/  @P1 LOP3.LUT P4, RZ, R91, 0xff0000, RZ, 0xc0, !PT ;  /* 0x00ff00005bff1812 */ /* 0x000fe2000788c0ff */
[----:B------:R-:W-:Y:S01]  /*31e0*/  @P0 FADD.FTZ R97, R97, R78 ;  /* 0x0000004e61610221 */ /* 0x000fe20000010000 */
[----:B------:R-:W-:Y:S01]  /*31f0*/  @P0 SHF.L.U32 R78, R47, 0x10, RZ ;  /* 0x000000102f4e0819 */ /* 0x000fe200000006ff */
[----:B------:R-:W-:Y:S01]  /*3200*/  FMUL.FTZ R103, R96, UR14 ;  /* 0x0000000e60677c20 */ /* 0x000fe20008410000 */
[----:B------:R-:W-:Y:S01]  /*3210*/  FSEL R197, R101, RZ, P2 ;  /* 0x000000ff65c57208 */ /* 0x000fe20001000000 */
[----:B------:R-:W-:Y:S01]  /*3220*/  FMUL.FTZ R104, R97, UR14 ;  /* 0x0000000e61687c20 */ /* 0x000fe20008410000 */
[----:B------:R-:W-:Y:S01]  /*3230*/  ISETP.NE.U32.AND P2, PT, RZ, UR12, PT ;  /* 0x0000000cff007c0c */ /* 0x000fe2000bf45070 */
[----:B------:R-:W-:Y:S01]  /*3240*/  @P0 FADD.FTZ R99, R99, R78 ;  /* 0x0000004e63630221 */ /* 0x000fe20000010000 */
[----:B------:R-:W-:Y:S01]  /*3250*/  @P1 FSEL R101, R101, RZ, P4 ;  /* 0x000000ff65651208 */ /* 0x000fe20002000000 */
[----:B------:R-:W-:Y:S01]  /*3260*/  FMUL.FTZ R78, R95, UR14 ;  /* 0x0000000e5f4e7c20 */ /* 0x000fe20008410000 */
[----:B------:R-:W-:Y:S01]  /*3270*/  @P1 LOP3.LUT P4, RZ, R91, 0xff000000, RZ, 0xc0, !PT ;  /* 0xff0000005bff1812 */ /* 0x000fe2000788c0ff */
[----:B------:R-:W-:Y:S01]  /*3280*/  FMUL.FTZ R234, R99, UR14 ;  /* 0x0000000e63ea7c20 */ /* 0x000fe20008410000 */
[----:B------:R-:W-:-:S02]  /*3290*/  FSEL R198, R102, RZ, P6 ;  /* 0x000000ff66c67208 */ /* 0x000fc40003000000 */
[----:B------:R-:W-:Y:S02]  /*32a0*/  ISETP.NE.AND.EX P2, PT, RZ, UR13, PT, P2 ;  /* 0x0000000dff007c0c */ /* 0x000fe4000bf45320 */
[----:B------:R-:W-:Y:S02]  /*32b0*/  LOP3.LUT P6, RZ, R76, 0xff0000, RZ, 0xc0, !PT ;  /* 0x00ff00004cff7812 */ /* 0x000fe400078cc0ff */
[----:B------:R-:W-:Y:S02]  /*32c0*/  @P1 FSEL R102, R102, RZ, P4 ;  /* 0x000000ff66661208 */ /* 0x000fe40002000000 */
[----:B------:R-:W-:Y:S02]  /*32d0*/  LOP3.LUT P4, RZ, R76, 0xff000000, RZ, 0xc0, !PT ;  /* 0xff0000004cff7812 */ /* 0x000fe4000788c0ff */
[----:B------:R-:W-:Y:S02]  /*32e0*/  FSEL R84, R78, RZ, P6 ;  /* 0x000000ff4e547208 */ /* 0x000fe40003000000 */
[----:B------:R-:W-:-:S02]  /*32f0*/  LOP3.LUT P6, RZ, R77, 0xff, RZ, 0xc0, !PT ;  /* 0x000000ff4dff7812 */ /* 0x000fc400078cc0ff */
[----:B------:R-:W-:Y:S02]  /*3300*/  FSEL R85, R103, RZ, P4 ;  /* 0x000000ff67557208 */ /* 0x000fe40002000000 */
[----:B------:R-:W-:Y:S02]  /*3310*/  @P1 LOP3.LUT P4, RZ, R93, 0xff, RZ, 0xc0, !PT ;  /* 0x000000ff5dff1812 */ /* 0x000fe4000788c0ff */
[----:B------:R-:W-:Y:S02]  /*3320*/  @P0 PRMT R56, R46, 0x7632, R56 ;  /* 0x000076322e380816 */ /* 0x000fe40000000038 */
[C---:B------:R-:W-:Y:S02]  /*3330*/  FSEL R86, R104.reuse, RZ, P6 ;  /* 0x000000ff68567208 */ /* 0x040fe40003000000 */
[----:B------:R-:W-:Y:S01]  /*3340*/  @P1 FSEL R104, R104, RZ, P4 ;  /* 0x000000ff68681208 */ /* 0x000fe20002000000 */
[----:B------:R-:W-:Y:S01]  /*3350*/  @P0 IMAD.U32 R75, R56, 0x10000, RZ ;  /* 0x00010000384b0824 */ /* 0x000fe200078e00ff */
[----:B------:R-:W-:Y:S01]  /*3360*/  LOP3.LUT P4, RZ, R76, 0xff00, RZ, 0xc0, !PT ;  /* 0x0000ff004cff7812 */ /* 0x000fe2000788c0ff */
[C---:B------:R-:W-:Y:S01]  /*3370*/  FMUL.FTZ R76, R178.reuse, R231 ;  /* 0x000000e7b24c7220 */ /* 0x040fe20000410000 */
[----:B------:R-:W-:Y:S01]  /*3380*/  @P2 F2FP.BF16.F32.PACK_AB R211, RZ, R211 ;  /* 0x000000d3ffd3223e */ /* 0x000fe200000010ff */
[----:B------:R-:W-:Y:S01]  /*3390*/  FMUL.FTZ R178, R178, R57 ;  /* 0x00000039b2b27220 */ /* 0x000fe20000410000 */
[----:B------:R-:W-:Y:S01]  /*33a0*/  @P2 F2FP.BF16.F32.PACK_AB R70, RZ, R70 ;  /* 0x00000046ff46223e */ /* 0x000fe200000010ff */
[----:B------:R-:W0:Y:S01]  /*33b0*/  @P2 LDC.64 R56, c[0x0][0x308] ;  /* 0x0000c200ff382b82 */ /* 0x000e220000000a00 */
[----:B------:R-:W-:Y:S01]  /*33c0*/  @P2 F2FP.BF16.F32.PACK_AB R213, RZ, R213 ;  /* 0x000000d5ffd5223e */ /* 0x000fe200000010ff */
[----:B------:R-:W-:Y:S01]  /*33d0*/  @P0 FADD.FTZ R98, R98, R75 ;  /* 0x0000004b62620221 */ /* 0x000fe20000010000 */
[----:B------:R-:W-:-:S02]  /*33e0*/  @P2 F2FP.BF16.F32.PACK_AB R212, RZ, R212 ;  /* 0x000000d4ffd4223e */ /* 0x000fc400000010ff */
[----:B------:R-:W-:Y:S01]  /*33f0*/  @P2 PRMT R49, R211, 0x7610, R49 ;  /* 0x00007610d3312816 */ /* 0x000fe20000000031 */
[----:B------:R-:W-:Y:S01]  /*3400*/  FMUL.FTZ R105, R98, UR14 ;  /* 0x0000000e62697c20 */ /* 0x000fe20008410000 */
[----:B------:R-:W-:Y:S02]  /*3410*/  @P2 F2FP.BF16.F32.PACK_AB R71, RZ, R71 ;  /* 0x00000047ff47223e */ /* 0x000fe400000010ff */
[----:B------:R-:W-:Y:S02]  /*3420*/  @P2 F2FP.BF16.F32.PACK_AB R214, RZ, R214 ;  /* 0x000000d6ffd6223e */ /* 0x000fe400000010ff */
[----:B------:R-:W-:Y:S02]  /*3430*/  @P2 PRMT R48, R70, 0x7610, R48 ;  /* 0x0000761046302816 */ /* 0x000fe40000000030 */
[----:B------:R-:W-:Y:S02]  /*3440*/  @P2 PRMT R50, R213, 0x7610, R50 ;  /* 0x00007610d5322816 */ /* 0x000fe40000000032 */
[----:B------:R-:W-:-:S02]  /*3450*/  @P2 PRMT R49, R49, 0x5410, R212 ;  /* 0x0000541031312816 */ /* 0x000fc400000000d4 */
[----:B------:R-:W-:Y:S02]  /*3460*/  @P1 F2FP.BF16.F32.PACK_AB R212, RZ, R64 ;  /* 0x00000040ffd4123e */ /* 0x000fe400000010ff */
[----:B------:R-:W-:Y:S02]  /*3470*/  @P1 F2FP.BF16.F32.PACK_AB R213, RZ, R65 ;  /* 0x00000041ffd5123e */ /* 0x000fe400000010ff */
[----:B------:R-:W-:Y:S01]  /*3480*/  @P2 PRMT R48, R48, 0x5410, R71 ;  /* 0x0000541030302816 */ /* 0x000fe20000000047 */
[----:B------:R-:W1:Y:S01]  /*3490*/  LDC.64 R64, c[0x0][0x2f8] ;  /* 0x0000be00ff407b82 */ /* 0x000e620000000a00 */
[----:B------:R-:W-:Y:S01]  /*34a0*/  @P2 PRMT R50, R50, 0x5410, R214 ;  /* 0x0000541032322816 */ /* 0x000fe200000000d6 */
[----:B0-----:R-:W-:Y:S01]  /*34b0*/  @P2 IMAD.WIDE.U32 R56, R183, 0x10, R56 ;  /* 0x00000010b7382825 */ /* 0x001fe200078e0038 */
[----:B------:R-:W-:Y:S02]  /*34c0*/  @P1 F2FP.BF16.F32.PACK_AB R214, RZ, R68 ;  /* 0x00000044ffd6123e */ /* 0x000fe400000010ff */
[----:B------:R-:W-:-:S02]  /*34d0*/  F2FP.BF16.F32.PACK_AB R58, R69, R58 ;  /* 0x0000003a453a723e */ /* 0x000fc400000010ff */
[----:B------:R-:W-:Y:S01]  /*34e0*/  @P2 F2FP.BF16.F32.PACK_AB R227, RZ, R227 ;  /* 0x000000e3ffe3223e */ /* 0x000fe200000010ff */
[----:B------:R-:W0:Y:S01]  /*34f0*/  @P1 LDC.64 R70, c[0x0][0x300] ;  /* 0x0000c000ff461b82 */ /* 0x000e220000000a00 */
[----:B------:R-:W-:Y:S02]  /*3500*/  @P2 F2FP.BF16.F32.PACK_AB R228, RZ, R228 ;  /* 0x000000e4ffe4223e */ /* 0x000fe400000010ff */
[----:B------:R-:W-:Y:S02]  /*3510*/  @P2 PRMT R51, R227, 0x7610, R51 ;  /* 0x00007610e3332816 */ /* 0x000fe40000000033 */
[----:B------:R-:W-:Y:S02]  /*3520*/  @P1 F2FP.BF16.F32.PACK_AB R211, RZ, R59 ;  /* 0x0000003bffd3123e */ /* 0x000fe400000010ff */
[----:B------:R-:W-:Y:S01]  /*3530*/  @P2 PRMT R51, R51, 0x5410, R228 ;  /* 0x0000541033332816 */ /* 0x000fe200000000e4 */
[----:B------:R-:W2:Y:S01]  /*3540*/  @P2 LDC.64 R68, c[0x0][0x308] ;  /* 0x0000c200ff442b82 */ /* 0x000ea20000000a00 */
        /* <DEDUP_REMOVED lines=8> */
[----:B------:R-:W-:Y:S01]  /*35d0*/  @P1 F2FP.BF16.F32.PACK_AB R225, RZ, R225 ;  /* 0x000000e1ffe1123e */ /* 0x000fe200000010ff */
[----:B0-----:R-:W-:Y:S01]  /*35e0*/  @P1 IMAD.WIDE.U32 R70, R183, 0x10, R70 ;  /* 0x00000010b7461825 */ /* 0x001fe200078e0046 */
[----:B------:R-:W-:Y:S02]  /*35f0*/  @P1 PRMT R52, R211, 0x7610, R52 ;  /* 0x00007610d3341816 */ /* 0x000fe40000000034 */
[----:B------:R-:W-:Y:S02]  /*3600*/  @P1 PRMT R53, R213, 0x7610, R53 ;  /* 0x00007610d5351816 */ /* 0x000fe40000000035 */
[----:B------:R-:W-:Y:S02]  /*3610*/  @P1 PRMT R54, R215, 0x7610, R54 ;  /* 0x00007610d7361816 */ /* 0x000fe40000000036 */
[----:B------:R-:W-:Y:S01]  /*3620*/  @P1 PRMT R55, R224, 0x7610, R55 ;  /* 0x00007610e0371816 */ /* 0x000fe20000000037 */
[----:B--2---:R-:W-:Y:S01]  /*3630*/  @P2 IMAD.WIDE.U32 R68, R181, 0x10, R68 ;  /* 0x00000010b5442825 */ /* 0x004fe200078e0044 */
[----:B------:R-:W-:-:S02]  /*3640*/  @P2 F2FP.BF16.F32.PACK_AB R218, RZ, R218 ;  /* 0x000000daffda223e */ /* 0x000fc400000010ff */
[----:B------:R-:W-:Y:S02]  /*3650*/  @P2 F2FP.BF16.F32.PACK_AB R220, RZ, R220 ;  /* 0x000000dcffdc223e */ /* 0x000fe400000010ff */
[----:B------:R-:W-:Y:S02]  /*3660*/  @P2 F2FP.BF16.F32.PACK_AB R222, RZ, R222 ;  /* 0x000000deffde223e */ /* 0x000fe400000010ff */
[----:B------:R-:W-:Y:S02]  /*3670*/  @P2 F2FP.BF16.F32.PACK_AB R230, RZ, R230 ;  /* 0x000000e6ffe6223e */ /* 0x000fe400000010ff */
[----:B---3--:R-:W-:Y:S02]  /*3680*/  @P2 PRMT R48, R217, 0x7610, R48 ;  /* 0x00007610d9302816 */ /* 0x008fe40000000030 */
[----:B------:R-:W-:Y:S02]  /*3690*/  @P2 PRMT R49, R219, 0x7610, R49 ;  /* 0x00007610db312816 */ /* 0x000fe40000000031 */
[----:B------:R-:W-:-:S02]  /*36a0*/  @P2 PRMT R50, R221, 0x7610, R50 ;  /* 0x00007610dd322816 */ /* 0x000fc40000000032 */
[----:B------:R-:W-:Y:S02]  /*36b0*/  @P2 PRMT R51, R229, 0x7610, R51 ;  /* 0x00007610e5332816 */ /* 0x000fe40000000033 */
[----:B------:R-:W-:Y:S02]  /*36c0*/  F2FP.BF16.F32.PACK_AB R61, R66, R61 ;  /* 0x0000003d423d723e */ /* 0x000fe400000010ff */
[----:B------:R-:W-:Y:S01]  /*36d0*/  F2FP.BF16.F32.PACK_AB R60, R67, R60 ;  /* 0x0000003c433c723e */ /* 0x000fe200000010ff */
[----:B-1----:R-:W-:Y:S01]  /*36e0*/  IMAD.WIDE.U32 R66, R183, 0x10, R64 ;  /* 0x00000010b7427825 */ /* 0x002fe200078e0040 */
[----:B------:R-:W-:Y:S02]  /*36f0*/  F2FP.BF16.F32.PACK_AB R59, R226, R223 ;  /* 0x000000dfe23b723e */ /* 0x000fe400000010ff */
[----:B------:R-:W-:Y:S02]  /*3700*/  F2FP.BF16.F32.PACK_AB R57, R208, R73 ;  /* 0x00000049d039723e */ /* 0x000fe400000010ff */
[----:B------:R-:W-:-:S02]  /*3710*/  F2FP.BF16.F32.PACK_AB R56, R63, R62 ;  /* 0x0000003e3f38723e */ /* 0x000fc400000010ff */
[----:B------:R-:W-:Y:S02]  /*3720*/  @P1 PRMT R52, R52, 0x5410, R212 ;  /* 0x0000541034341816 */ /* 0x000fe400000000d4 */
[----:B------:R-:W-:Y:S01]  /*3730*/  @P1 PRMT R53, R53, 0x5410, R214 ;  /* 0x0000541035351816 */ /* 0x000fe200000000d6 */
[----:B------:R0:W-:Y:S01]  /*3740*/  STG.E.128 desc[UR4][R66.64], R56 ;  /* 0x0000003842007986 */ /* 0x0001e2000c101d04 */
[----:B------:R-:W-:Y:S02]  /*3750*/  @P1 PRMT R54, R54, 0x5410, R216 ;  /* 0x0000541036361816 */ /* 0x000fe400000000d8 */
[----:B------:R-:W-:Y:S02]  /*3760*/  @P1 PRMT R55, R55, 0x5410, R225 ;  /* 0x0000541037371816 */ /* 0x000fe400000000e1 */
[----:B------:R-:W-:Y:S01]  /*3770*/  F2FP.BF16.F32.PACK_AB R62, R207, R72 ;  /* 0x00000048cf3e723e */ /* 0x000fe200000010ff */
[----:B------:R-:W-:Y:S01]  /*3780*/  IMAD.WIDE.U32 R72, R181, 0x10, R64 ;  /* 0x00000010b5487825 */ /* 0x000fe200078e0040 */
[----:B------:R-:W-:Y:S01]  /*3790*/  @P2 PRMT R48, R48, 0x5410, R218 ;  /* 0x0000541030302816 */ /* 0x000fe200000000da */
[----:B------:R-:W-:Y:S01]  /*37a0*/  @P1 STG.E.128 desc[UR4][R70.64], R52 ;  /* 0x0000003446001986 */ /* 0x000fe2000c101d04 */
[----:B------:R-:W-:-:S02]  /*37b0*/  @P2 PRMT R49, R49, 0x5410, R220 ;  /* 0x0000541031312816 */ /* 0x000fc400000000dc */
[----:B------:R-:W-:Y:S02]  /*37c0*/  @P2 PRMT R50, R50, 0x5410, R222 ;  /* 0x0000541032322816 */ /* 0x000fe400000000de */
[----:B------:R-:W-:Y:S02]  /*37d0*/  @P2 PRMT R51, R51, 0x5410, R230 ;  /* 0x0000541033332816 */ /* 0x000fe400000000e6 */
[----:B------:R-:W-:Y:S02]  /*37e0*/  F2FP.BF16.F32.PACK_AB R63, R210, R209 ;  /* 0x000000d1d23f723e */ /* 0x000fe400000010ff */
[----:B------:R-:W-:Y:S01]  /*37f0*/  @P0 SHF.L.U32 R79, R44, 0x10, RZ ;  /* 0x000000102c4f0819 */ /* 0x000fe200000006ff */
[----:B------:R-:W-:Y:S01]  /*3800*/  @P2 STG.E.128 desc[UR4][R68.64], R48 ;  /* 0x0000003044002986 */ /* 0x000fe2000c101d04 */
[----:B0-----:R-:W0:Y:S01]  /*3810*/  @P1 LDC.64 R66, c[0x0][0x300] ;  /* 0x0000c000ff421b82 */ /* 0x001e220000000a00 */
[----:B------:R-:W-:Y:S02]  /*3820*/  @P1 F2FP.BF16.F32.PACK_AB R192, RZ, R192 ;  /* 0x000000c0ffc0123e */ /* 0x000fe400000010ff */
[----:B------:R1:W-:Y:S01]  /*3830*/  STG.E.128 desc[UR4][R72.64], R60 ;  /* 0x0000003c48007986 */ /* 0x0003e2000c101d04 */
[----:B------:R-:W-:Y:S01]  /*3840*/  @P1 F2FP.BF16.F32.PACK_AB R194, RZ, R194 ;  /* 0x000000c2ffc2123e */ /* 0x000fe200000010ff */
[----:B------:R-:W-:Y:S01]  /*3850*/  @P0 FADD.FTZ R0, R0, R79 ;  /* 0x0000004f00000221 */ /* 0x000fe20000010000 */
[----:B------:R-:W-:-:S02]  /*3860*/  @P1 F2FP.BF16.F32.PACK_AB R196, RZ, R196 ;  /* 0x000000c4ffc4123e */ /* 0x000fc400000010ff */
[----:B------:R-:W-:Y:S01]  /*3870*/  @P1 F2FP.BF16.F32.PACK_AB R189, RZ, R189 ;  /* 0x000000bdffbd123e */ /* 0x000fe200000010ff */
[----:B------:R-:W-:Y:S01]  /*3880*/  FMUL.FTZ R75, R0, UR14 ;  /* 0x0000000e004b7c20 */ /* 0x000fe20008410000 */
[----:B------:R-:W-:Y:S02]  /*3890*/  @P2 F2FP.BF16.F32.PACK_AB R199, RZ, R199 ;  /* 0x000000c7ffc7223e */ /* 0x000fe400000010ff */
[----:B------:R-:W-:Y:S02]  /*38a0*/  @P2 F2FP.BF16.F32.PACK_AB R201, RZ, R201 ;  /* 0x000000c9ffc9223e */ /* 0x000fe400000010ff */
[----:B------:R-:W-:Y:S02]  /*38b0*/  @P2 F2FP.BF16.F32.PACK_AB R203, RZ, R203 ;  /* 0x000000cbffcb223e */ /* 0x000fe400000010ff */
[----:B------:R-:W-:Y:S02]  /*38c0*/  @P2 F2FP.BF16.F32.PACK_AB R205, RZ, R205 ;  /* 0x000000cdffcd223e */ /* 0x000fe400000010ff */
[----:B------:R-:W-:-:S02]  /*38d0*/  @P1 F2FP.BF16.F32.PACK_AB R193, RZ, R193 ;  /* 0x000000c1ffc1123e */ /* 0x000fc400000010ff */
[----:B------:R-:W-:Y:S01]  /*38e0*/  @P1 F2FP.BF16.F32.PACK_AB R195, RZ, R195 ;  /* 0x000000c3ffc3123e */ /* 0x000fe200000010ff */
[----:B-1----:R-:W1:Y:S01]  /*38f0*/  @P2 LDC.64 R62, c[0x0][0x308] ;  /* 0x0000c200ff3e2b82 */ /* 0x002e620000000a00 */
[----:B------:R-:W-:Y:S01]  /*3900*/  @P1 F2FP.BF16.F32.PACK_AB R188, RZ, R188 ;  /* 0x000000bcffbc123e */ /* 0x000fe200000010ff */
[----:B------:R-:W-:Y:S01]  /*3910*/  IMAD.WIDE.U32 R60, R179, 0x10, R64 ;  /* 0x00000010b33c7825 */ /* 0x000fe200078e0040 */
[----:B------:R-:W-:Y:S02]  /*3920*/  @P1 F2FP.BF16.F32.PACK_AB R190, RZ, R190 ;  /* 0x000000beffbe123e */ /* 0x000fe400000010ff */
[----:B------:R-:W-:Y:S01]  /*3930*/  @P1 PRMT R52, R192, 0x7610, R52 ;  /* 0x00007610c0341816 */ /* 0x000fe20000000034 */
[----:B0-----:R-:W-:Y:S01]  /*3940*/  @P1 IMAD.WIDE.U32 R66, R181, 0x10, R66 ;  /* 0x00000010b5421825 */ /* 0x001fe200078e0042 */
[----:B------:R-:W-:Y:S02]  /*3950*/  @P1 PRMT R53, R194, 0x7610, R53 ;  /* 0x00007610c2351816 */ /* 0x000fe40000000035 */
[----:B------:R-:W-:Y:S01]  /*3960*/  @P1 PRMT R54, R196, 0x7610, R54 ;  /* 0x00007610c4361816 */ /* 0x000fe20000000036 */
[----:B------:R-:W-:Y:S01]  /*3970*/  IMAD.WIDE.U32 R64, R177, 0x10, R64 ;  /* 0x00000010b1407825 */ /* 0x000fe200078e0040 */
[----:B------:R-:W-:-:S02]  /*3980*/  @P1 PRMT R55, R189, 0x7610, R55 ;  /* 0x00007610bd371816 */ /* 0x000fc40000000037 */
[----:B------:R-:W-:Y:S02]  /*3990*/  @P2 F2FP.BF16.F32.PACK_AB R200, RZ, R200 ;  /* 0x000000c8ffc8223e */ /* 0x000fe400000010ff */
[----:B------:R-:W-:Y:S02]  /*39a0*/  @P2 F2FP.BF16.F32.PACK_AB R202, RZ, R202 ;  /* 0x000000caffca223e */ /* 0x000fe400000010ff */
[----:B------:R-:W-:Y:S02]  /*39b0*/  @P2 F2FP.BF16.F32.PACK_AB R204, RZ, R204 ;  /* 0x000000ccffcc223e */ /* 0x000fe400000010ff */
[----:B------:R-:W-:Y:S02]  /*39c0*/  @P2 F2FP.BF16.F32.PACK_AB R206, RZ, R206 ;  /* 0x000000ceffce223e */ /* 0x000fe400000010ff */
[----:B------:R-:W-:Y:S02]  /*39d0*/  @P2 PRMT R48, R199, 0x7610, R48 ;  /* 0x00007610c7302816 */ /* 0x000fe40000000030 */
[----:B------:R-:W-:Y:S01]  /*39e0*/  @P2 PRMT R49, R201, 0x7610, R49 ;  /* 0x00007610c9312816 */ /* 0x000fe20000000031 */
[----:B-1----:R-:W-:Y:S01]  /*39f0*/  @P2 IMAD.WIDE.U32 R62, R177, 0x10, R62 ;  /* 0x00000010b13e2825 */ /* 0x002fe200078e003e */
[----:B------:R-:W-:-:S02]  /*3a00*/  @P2 PRMT R50, R203, 0x7610, R50 ;  /* 0x00007610cb322816 */ /* 0x000fc40000000032 */
[----:B------:R-:W-:Y:S02]  /*3a10*/  @P2 PRMT R51, R205, 0x7610, R51 ;  /* 0x00007610cd332816 */ /* 0x000fe40000000033 */
[----:B------:R-:W-:Y:S02]  /*3a20*/  @P1 PRMT R52, R52, 0x5410, R193 ;  /* 0x0000541034341816 */ /* 0x000fe400000000c1 */
[----:B------:R-:W-:Y:S02]  /*3a30*/  @P1 PRMT R53, R53, 0x5410, R195 ;  /* 0x0000541035351816 */ /* 0x000fe400000000c3 */
[----:B------:R-:W-:Y:S02]  /*3a40*/  @P1 PRMT R54, R54, 0x5410, R188 ;  /* 0x0000541036361816 */ /* 0x000fe400000000bc */
[----:B------:R-:W-:Y:S02]  /*3a50*/  @P1 PRMT R55, R55, 0x5410, R190 ;  /* 0x0000541037371816 */ /* 0x000fe400000000be */
[----:B------:R-:W-:-:S02]  /*3a60*/  @P0 PRMT R232, R47, 0x7632, R232 ;  /* 0x000076322fe80816 */ /* 0x000fc400000000e8 */
[----:B------:R-:W-:Y:S01]  /*3a70*/  @P2 PRMT R48, R48, 0x5410, R200 ;  /* 0x0000541030302816 */ /* 0x000fe200000000c8 */
[----:B------:R-:W-:Y:S01]  /*3a80*/  @P1 STG.E.128 desc[UR4][R66.64], R52 ;  /* 0x0000003442001986 */ /* 0x000fe2000c101d04 */
[----:B------:R-:W-:Y:S02]  /*3a90*/  @P2 PRMT R49, R49, 0x5410, R202 ;  /* 0x0000541031312816 */ /* 0x000fe400000000ca */
[----:B------:R-:W-:Y:S02]  /*3aa0*/  @P2 PRMT R50, R50, 0x5410, R204 ;  /* 0x0000541032322816 */ /* 0x000fe400000000cc */
[----:B------:R-:W-:Y:S02]  /*3ab0*/  @P2 PRMT R51, R51, 0x5410, R206 ;  /* 0x0000541033332816 */ /* 0x000fe400000000ce */
[----:B------:R-:W-:Y:S02]  /*3ac0*/  FSEL R79, R75, RZ, P5 ;  /* 0x000000ff4b4f7208 */ /* 0x000fe40002800000 */
[----:B------:R-:W-:Y:S01]  /*3ad0*/  @P1 LOP3.LUT P5, RZ, R92, 0xff000000, RZ, 0xc0, !PT ;  /* 0xff0000005cff1812 */ /* 0x000fe200078ac0ff */
[----:B------:R0:W-:Y:S01]  /*3ae0*/  @P2 STG.E.128 desc[UR4][R62.64], R48 ;  /* 0x000000303e002986 */ /* 0x0001e2000c101d04 */
[----:B------:R-:W-:-:S02]  /*3af0*/  @P0 SHF.L.U32 R235, R232, 0x10, RZ ;  /* 0x00000010e8eb0819 */ /* 0x000fc400000006ff */
[----:B------:R-:W-:Y:S02]  /*3b00*/  @P1 FSEL R103, R103, RZ, P5 ;  /* 0x000000ff67671208 */ /* 0x000fe40002800000 */
[----:B------:R-:W-:Y:S01]  /*3b10*/  F2FP.BF16.F32.PACK_AB R59, R198, R197 ;  /* 0x000000c5c63b723e */ /* 0x000fe200000010ff */
[----:B------:R-:W-:Y:S01]  /*3b20*/  @P0 FADD.FTZ R178, R178, R235 ;  /* 0x000000ebb2b20221 */ /* 0x000fe20000010000 */
[----:B------:R-:W-:Y:S02]  /*3b30*/  F2FP.BF16.F32.PACK_AB R58, R191, R186 ;  /* 0x000000babf3a723e */ /* 0x000fe400000010ff */
[----:B------:R-:W-:Y:S02]  /*3b40*/  F2FP.BF16.F32.PACK_AB R57, R187, R184 ;  /* 0x000000b8bb39723e */ /* 0x000fe400000010ff */
[----:B------:R-:W-:Y:S02]  /*3b50*/  F2FP.BF16.F32.PACK_AB R56, R185, R182 ;  /* 0x000000b6b938723e */ /* 0x000fe400000010ff */
[----:B------:R-:W-:-:S02]  /*3b60*/  LOP3.LUT P5, RZ, R77, 0xff00, RZ, 0xc0, !PT ;  /* 0x0000ff004dff7812 */ /* 0x000fc400078ac0ff */
[----:B------:R-:W-:Y:S01]  /*3b70*/  @P1 LOP3.LUT P6, RZ, R93, 0xff00, RZ, 0xc0, !PT ;  /* 0x0000ff005dff1812 */ /* 0x000fe200078cc0ff */
[----:B------:R1:W-:Y:S01]  /*3b80*/  STG.E.128 desc[UR4][R64.64], R56 ;  /* 0x0000003840007986 */ /* 0x0003e2000c101d04 */
[----:B------:R-:W-:Y:S01]  /*3b90*/  @P0 PRMT R180, R44, 0x7632, R180 ;  /* 0x000076322cb40816 */ /* 0x000fe200000000b4 */
[----:B0-----:R-:W0:Y:S01]  /*3ba0*/  @P1 LDC.64 R62, c[0x0][0x300] ;  /* 0x0000c000ff3e1b82 */ /* 0x001e220000000a00 */
[C---:B------:R-:W-:Y:S02]  /*3bb0*/  FSEL R87, R105.reuse, RZ, P5 ;  /* 0x000000ff69577208 */ /* 0x040fe40002800000 */
[----:B------:R-:W-:Y:S02]  /*3bc0*/  @P1 FSEL R105, R105, RZ, P6 ;  /* 0x000000ff69691208 */ /* 0x000fe40003000000 */
[----:B------:R-:W-:Y:S02]  /*3bd0*/  LOP3.LUT P6, RZ, R77, 0xff000000, RZ, 0xc0, !PT ;  /* 0xff0000004dff7812 */ /* 0x000fe400078cc0ff */
[----:B------:R-:W-:-:S02]  /*3be0*/  @P0 SHF.L.U32 R233, R180, 0x10, RZ ;  /* 0x00000010b4e90819 */ /* 0x000fc400000006ff */
[----:B------:R-:W-:Y:S02]  /*3bf0*/  @P2 F2FP.BF16.F32.PACK_AB R99, RZ, R99 ;  /* 0x00000063ff63223e */ /* 0x000fe400000010ff */
[----:B------:R-:W-:Y:S01]  /*3c00*/  @P2 F2FP.BF16.F32.PACK_AB R68, RZ, R178 ;  /* 0x000000b2ff44223e */ /* 0x000fe200000010ff */
[----:B------:R-:W-:Y:S01]  /*3c10*/  @P0 FADD.FTZ R76, R76, R233 ;  /* 0x000000e94c4c0221 */ /* 0x000fe20000010000 */
[----:B------:R-:W-:Y:S02]  /*3c20*/  @P2 PRMT R51, R99, 0x7610, R51 ;  /* 0x0000761063332816 */ /* 0x000fe40000000033 */
[----:B------:R-:W-:Y:S01]  /*3c30*/  LOP3.LUT P5, RZ, R77, 0xff0000, RZ, 0xc0, !PT ;  /* 0x00ff00004dff7812 */ /* 0x000fe200078ac0ff */
[----:B-1----:R-:W-:Y:S01]  /*3c40*/  FMUL.FTZ R56, R178, UR14 ;  /* 0x0000000eb2387c20 */ /* 0x002fe20008410000 */
[----:B------:R-:W-:Y:S01]  /*3c50*/  FMUL.FTZ R70, R76, UR14 ;  /* 0x0000000e4c467c20 */ /* 0x000fe20008410000 */
[----:B------:R-:W-:Y:S01]  /*3c60*/  @P2 PRMT R51, R51, 0x5410, R68 ;  /* 0x0000541033332816 */ /* 0x000fe20000000044 */
[----:B------:R-:W1:Y:S01]  /*3c70*/  @P1 LDC.64 R64, c[0x0][0x300] ;  /* 0x0000c000ff401b82 */ /* 0x000e620000000a00 */
[----:B------:R-:W-:-:S02]  /*3c80*/  FSEL R77, R234, RZ, P5 ;  /* 0x000000ffea4d7208 */ /* 0x000fc40002800000 */
[C---:B------:R-:W-:Y:S02]  /*3c90*/  FSEL R58, R56.reuse, RZ, P6 ;  /* 0x000000ff383a7208 */ /* 0x040fe40003000000 */
[----:B------:R-:W-:Y:S01]  /*3ca0*/  @P1 LOP3.LUT P6, RZ, R93, 0xff000000, RZ, 0xc0, !PT ;  /* 0xff0000005dff1812 */ /* 0x000fe200078cc0ff */
[----:B0-----:R-:W-:Y:S01]  /*3cb0*/  @P1 IMAD.WIDE.U32 R66, R177, 0x10, R62 ;  /* 0x00000010b1421825 */ /* 0x001fe200078e003e */
[----:B------:R-:W-:Y:S01]  /*3cc0*/  @P1 LOP3.LUT P5, RZ, R93, 0xff0000, RZ, 0xc0, !PT ;  /* 0x00ff00005dff1812 */ /* 0x000fe200078ac0ff */
[----:B------:R-:W0:Y:S01]  /*3cd0*/  @P2 LDC.64 R62, c[0x0][0x308] ;  /* 0x0000c200ff3e2b82 */ /* 0x000e220000000a00 */
[----:B------:R-:W-:Y:S02]  /*3ce0*/  @P1 FSEL R56, R56, RZ, P6 ;  /* 0x000000ff38381208 */ /* 0x000fe40003000000 */
[----:B------:R-:W-:Y:S02]  /*3cf0*/  @P1 MOV R231, R92 ;  /* 0x0000005c00e71202 */ /* 0x000fe40000000f00 */
[----:B------:R-:W-:-:S02]  /*3d00*/  @P1 F2FP.BF16.F32.PACK_AB R69, RZ, R56 ;  /* 0x00000038ff45123e */ /* 0x000fc400000010ff */
[----:B------:R-:W-:Y:S02]  /*3d10*/  FSEL R56, R70, RZ, P4 ;  /* 0x000000ff46387208 */ /* 0x000fe40002000000 */
[----:B------:R-:W-:Y:S02]  /*3d20*/  @P1 LOP3.LUT P4, RZ, R92, 0xff00, RZ, 0xc0, !PT ;  /* 0x0000ff005cff1812 */ /* 0x000fe4000788c0ff */
[----:B------:R-:W-:Y:S02]  /*3d30*/  @P1 F2FP.BF16.F32.PACK_AB R80, RZ, R80 ;  /* 0x00000050ff50123e */ /* 0x000fe400000010ff */
[----:B------:R-:W-:Y:S02]  /*3d40*/  @P1 FSEL R68, R70, RZ, P4 ;  /* 0x000000ff46441208 */ /* 0x000fe40002000000 */
[----:B------:R-:W2:Y:S01]  /*3d50*/  LDC.64 R70, c[0x0][0x210] ;  /* 0x00008400ff467b82 */ /* 0x000ea20000000a00 */
[----:B------:R-:W-:Y:S01]  /*3d60*/  @P1 F2FP.BF16.F32.PACK_AB R82, RZ, R82 ;  /* 0x00000052ff52123e */ /* 0x000fe200000010ff */
[----:B-1----:R-:W-:Y:S01]  /*3d70*/  @P1 IMAD.WIDE.U32 R64, R176, 0x10, R64 ;  /* 0x00000010b0401825 */ /* 0x002fe200078e0040 */
[----:B------:R-:W-:-:S02]  /*3d80*/  @P1 F2FP.BF16.F32.PACK_AB R94, RZ, R94 ;  /* 0x0000005eff5e123e */ /* 0x000fc400000010ff */
[----:B------:R-:W-:Y:S02]  /*3d90*/  @P1 F2FP.BF16.F32.PACK_AB R101, RZ, R101 ;  /* 0x00000065ff65123e */ /* 0x000fe400000010ff */
[----:B------:R-:W-:Y:S02]  /*3da0*/  @P1 FSEL R180, R234, RZ, P5 ;  /* 0x000000ffeab41208 */ /* 0x000fe40002800000 */
[----:B------:R-:W-:Y:S01]  /*3db0*/  @P1 LOP3.LUT P5, RZ, R231, 0xff, RZ, 0xc0, !PT ;  /* 0x000000ffe7ff1812 */ /* 0x000fe200078ac0ff */
[----:B0-----:R-:W-:Y:S01]  /*3dc0*/  @P2 IMAD.WIDE.U32 R62, R176, 0x10, R62 ;  /* 0x00000010b03e2825 */ /* 0x001fe200078e003e */
[----:B------:R-:W-:Y:S02]  /*3dd0*/  @P1 LOP3.LUT P6, RZ, R92, 0xff0000, RZ, 0xc0, !PT ;  /* 0x00ff00005cff1812 */ /* 0x000fe400078cc0ff */
[----:B------:R-:W-:Y:S02]  /*3de0*/  @P1 F2FP.BF16.F32.PACK_AB R81, RZ, R81 ;  /* 0x00000051ff51123e */ /* 0x000fe400000010ff */
[----:B------:R-:W-:-:S02]  /*3df0*/  @P1 F2FP.BF16.F32.PACK_AB R83, RZ, R83 ;  /* 0x00000053ff53123e */ /* 0x000fc400000010ff */
[----:B------:R-:W-:Y:S02]  /*3e00*/  @P1 F2FP.BF16.F32.PACK_AB R100, RZ, R100 ;  /* 0x00000064ff64123e */ /* 0x000fe400000010ff */
[----:B------:R-:W-:Y:S02]  /*3e10*/  @P1 F2FP.BF16.F32.PACK_AB R102, RZ, R102 ;  /* 0x00000066ff66123e */ /* 0x000fe400000010ff */
[----:B------:R-:W-:Y:S02]  /*3e20*/  @P1 PRMT R52, R80, 0x7610, R52 ;  /* 0x0000761050341816 */ /* 0x000fe40000000034 */
[----:B------:R-:W-:Y:S01]  /*3e30*/  @P1 PRMT R53, R82, 0x7610, R53 ;  /* 0x0000761052351816 */ /* 0x000fe20000000035 */
[----:B--2---:R-:W-:Y:S01]  /*3e40*/  IMAD R174, R70, 0x4, R174 ;  /* 0x0000000446ae7824 */ /* 0x004fe200078e02ae */
[----:B------:R-:W-:Y:S02]  /*3e50*/  @P1 PRMT R54, R94, 0x7610, R54 ;  /* 0x000076105e361816 */ /* 0x000fe40000000036 */
[----:B------:R-:W-:-:S02]  /*3e60*/  @P1 PRMT R55, R101, 0x7610, R55 ;  /* 0x0000761065371816 */ /* 0x000fc40000000037 */
[----:B------:R-:W-:Y:S02]  /*3e70*/  @P1 FSEL R75, R75, RZ, P5 ;  /* 0x000000ff4b4b1208 */ /* 0x000fe40002800000 */
[----:B------:R-:W-:Y:S02]  /*3e80*/  @P1 FSEL R78, R78, RZ, P6 ;  /* 0x000000ff4e4e1208 */ /* 0x000fe40003000000 */
[----:B------:R-:W-:Y:S02]  /*3e90*/  @P2 F2FP.BF16.F32.PACK_AB R95, RZ, R95 ;  /* 0x0000005fff5f223e */ /* 0x000fe400000010ff */
[----:B------:R-:W-:Y:S02]  /*3ea0*/  @P2 F2FP.BF16.F32.PACK_AB R97, RZ, R97 ;  /* 0x00000061ff61223e */ /* 0x000fe400000010ff */
[----:B------:R-:W-:Y:S02]  /*3eb0*/  @P1 PRMT R52, R52, 0x5410, R81 ;  /* 0x0000541034341816 */ /* 0x000fe40000000051 */
        /* <DEDUP_REMOVED lines=14> */
[----:B------:R-:W-:Y:S02]  /*3fa0*/  @P2 PRMT R48, R0, 0x7610, R48 ;  /* 0x0000761000302816 */ /* 0x000fe40000000030 */
[----:B------:R-:W-:Y:S02]  /*3fb0*/  @P1 F2FP.BF16.F32.PACK_AB R103, RZ, R103 ;  /* 0x00000067ff67123e */ /* 0x000fe400000010ff */
[----:B------:R-:W-:Y:S02]  /*3fc0*/  @P1 F2FP.BF16.F32.PACK_AB R105, RZ, R105 ;  /* 0x00000069ff69123e */ /* 0x000fe400000010ff */
[----:B------:R-:W-:Y:S02]  /*3fd0*/  @P1 F2FP.BF16.F32.PACK_AB R68, RZ, R68 ;  /* 0x00000044ff44123e */ /* 0x000fe400000010ff */
[----:B0-----:R-:W-:Y:S02]  /*3fe0*/  @P1 PRMT R52, R75, 0x7610, R52 ;  /* 0x000076104b341816 */ /* 0x001fe40000000034 */
[----:B------:R-:W-:-:S02]  /*3ff0*/  @P1 PRMT R53, R78, 0x7610, R53 ;  /* 0x000076104e351816 */ /* 0x000fc40000000035 */
[----:B------:R-:W-:Y:S02]  /*4000*/  @P1 PRMT R54, R104, 0x7610, R54 ;  /* 0x0000761068361816 */ /* 0x000fe40000000036 */
[----:B------:R-:W-:Y:S02]  /*4010*/  @P1 PRMT R55, R180, 0x7610, R55 ;  /* 0x00007610b4371816 */ /* 0x000fe40000000037 */
[----:B------:R-:W-:Y:S02]  /*4020*/  F2FP.BF16.F32.PACK_AB R59, R58, R77 ;  /* 0x0000004d3a3b723e */ /* 0x000fe400000010ff */
[----:B------:R-:W-:Y:S02]  /*4030*/  @P2 PRMT R49, R49, 0x5410, R96 ;  /* 0x0000541031312816 */ /* 0x000fe40000000060 */
[----:B------:R-:W-:Y:S02]  /*4040*/  @P2 PRMT R50, R50, 0x5410, R98 ;  /* 0x0000541032322816 */ /* 0x000fe40000000062 */
[----:B------:R-:W-:-:S02]  /*4050*/  @P2 PRMT R48, R48, 0x5410, R76 ;  /* 0x0000541030302816 */ /* 0x000fc4000000004c */
[----:B------:R-:W-:Y:S02]  /*4060*/  F2FP.BF16.F32.PACK_AB R58, R87, R86 ;  /* 0x00000056573a723e */ /* 0x000fe400000010ff */
[----:B------:R-:W-:Y:S01]  /*4070*/  F2FP.BF16.F32.PACK_AB R57, R85, R84 ;  /* 0x000000545539723e */ /* 0x000fe200000010ff */
[----:B------:R0:W-:Y:S01]  /*4080*/  @P2 STG.E.128 desc[UR4][R62.64], R48 ;  /* 0x000000303e002986 */ /* 0x0001e2000c101d04 */
[----:B------:R-:W-:Y:S02]  /*4090*/  F2FP.BF16.F32.PACK_AB R56, R56, R79 ;  /* 0x0000004f3838723e */ /* 0x000fe400000010ff */
[----:B------:R-:W-:Y:S02]  /*40a0*/  @P1 PRMT R52, R52, 0x5410, R68 ;  /* 0x0000541034341816 */ /* 0x000fe40000000044 */
[----:B------:R-:W-:Y:S01]  /*40b0*/  @P1 PRMT R53, R53, 0x5410, R103 ;  /* 0x0000541035351816 */ /* 0x000fe20000000067 */
[----:B------:R0:W-:Y:S01]  /*40c0*/  STG.E.128 desc[UR4][R60.64], R56 ;  /* 0x000000383c007986 */ /* 0x0001e2000c101d04 */
[----:B------:R-:W-:-:S02]  /*40d0*/  @P1 PRMT R54, R54, 0x5410, R105 ;  /* 0x0000541036361816 */ /* 0x000fc40000000069 */
[----:B------:R-:W-:-:S05]  /*40e0*/  @P1 PRMT R55, R55, 0x5410, R69 ;  /* 0x0000541037371816 */ /* 0x000fca0000000045 */
[----:B------:R0:W-:Y:S01]  /*40f0*/  @P1 STG.E.128 desc[UR4][R64.64], R52 ;  /* 0x0000003440001986 */ /* 0x0001e2000c101d04 */
[----:B------:R-:W-:-:S13]  /*4100*/  ISETP.GE.AND P1, PT, R174, R71, PT ;  /* 0x00000047ae00720c */ /* 0x000fda0003f26270 */
[----:B------:R-:W-:Y:S05]  /*4110*/  @!P1 BRA `(.L_x_1046) ;  /* 0xffffffc4004c9947 */ /* 0x000fea000383ffff */
[----:B------:R-:W-:Y:S05]  /*4120*/  BSYNC B1 ;  /* 0x0000000000017941 */ /* 0x000fea0003800000 */
.L_x_1044:
        /* <DEDUP_REMOVED lines=63> */
[----:B------:R-:W-:-:S07]  /*4520*/  MOV R47, R140 ;  /* 0x0000008c002f7202 */ /* 0x000fce0000000f00 */
.L_x_1043:
[----:B------:R-:W-:Y:S05]  /*4530*/  BSYNC B0 ;  /* 0x0000000000007941 */ /* 0x000fea0003800000 */
.L_x_1041:
        /* <DEDUP_REMOVED lines=94> */
[----:B------:R-:W-:Y:S02]  /*4b20*/  IMAD.X R3, RZ, RZ, RZ, P0 ;  /* 0x000000ffff037224 */ /* 0x000fe400000e06ff */
[----:B------:R-:W-:Y:S03]  /*4b30*/  STS.128 [R0+0x810], R36 ;  /* 0x0008102400007388 */ /* 0x000fe60000000c00 */
[----:B------:R-:W-:Y:S01]  /*4b40*/  SHF.L.U64.HI R24, R106, 0x2, R3 ;  /* 0x000000026a187819 */ /* 0x000fe20000010203 */
        /* <DEDUP_REMOVED lines=90> */
.L_x_1045:
        /* <DEDUP_REMOVED lines=8> */
.L_x_1048:
[----:B------:R-:W-:Y:S05]  /*5170*/  BSYNC B2 ;  /* 0x0000000000027941 */ /* 0x000fea0003800000 */
.L_x_1047:
        /* <DEDUP_REMOVED lines=8> */
.L_x_1049:
[----:B------:R-:W-:Y:S01]  /*5200*/  FADD.FTZ R205, R208, R205 ;  /* 0x000000cdd0cd7221 */ /* 0x000fe20000010000 */
[----:B------:R-:W-:-:S03]  /*5210*/  HFMA2.MMA R220, -RZ, RZ, 0, 1.1920928955078125e-07 ;  /* 0x00000002ffdc7435 */ /* 0x000fc600000001ff */
[----:B------:R-:W-:Y:S01]  /*5220*/  IMAD.MOV.U32 R221, RZ, RZ, R205 ;  /* 0x000000ffffdd7224 */ /* 0x000fe200078e00cd */
[----:B------:R-:W-:-:S07]  /*5230*/  MOV R211, R218 ;  /* 0x000000da00d37202 */ /* 0x000fce0000000f00 */
[----:B------:R-:W-:Y:S05]  /*5240*/  WARPSYNC.COLLECTIVE R216, `(.L_x_1050) ;  /* 0x00000000d8087348 */ /* 0x000fea0003c00000 */
[----:B------:R0:W1:Y:S02]  /*5250*/  SHFL.BFLY P2, R218, R221, R220, R223 ;  /* 0x0c0000dcddda7389 */ /* 0x00006400000400df */
[----:B01----:R-:W-:Y:S01]  /*5260*/  ENDCOLLECTIVE ;  /* 0x000000000000791b */ /* 0x003fe20003800000 */
.L_x_1050:
[----:B------:R-:W-:-:S05]  /*5270*/  FADD.FTZ R211, R204, R211 ;  /* 0x000000d3ccd37221 */ /* 0x000fca0000010000 */
[----:B------:R-:W-:Y:S02]  /*5280*/  MOV R221, R211 ;  /* 0x000000d300dd7202 */ /* 0x000fe40000000f00 */
[----:B------:R-:W-:-:S07]  /*5290*/  MOV R212, R218 ;  /* 0x000000da00d47202 */ /* 0x000fce0000000f00 */
[----:B------:R-:W-:Y:S05]  /*52a0*/  WARPSYNC.COLLECTIVE R216, `(.L_x_1051) ;  /* 0x00000000d8087348 */ /* 0x000fea0003c00000 */
[----:B------:R0:W1:Y:S02]  /*52b0*/  SHFL.BFLY P2, R218, R221, R220, R223 ;  /* 0x0c0000dcddda7389 */ /* 0x00006400000400df */
[----:B01----:R-:W-:Y:S01]  /*52c0*/  ENDCOLLECTIVE ;  /* 0x000000000000791b */ /* 0x003fe20003800000 */
.L_x_1051:
[----:B------:R-:W-:Y:S01]  /*52d0*/  FADD.FTZ R212, R205, R212 ;  /* 0x000000d4cdd47221 */ /* 0x000fe20000010000 */
[----:B------:R-:W-:-:S04]  /*52e0*/  HFMA2.MMA R220, -RZ, RZ, 0, 2.384185791015625e-07 ;  /* 0x00000004ffdc7435 */ /* 0x000fc800000001ff */
[----:B------:R-:W-:Y:S01]  /*52f0*/  MOV R221, R212 ;  /* 0x000000d400dd7202 */ /* 0x000fe20000000f00 */
[----:B------:R-:W-:-:S07]  /*5300*/  IMAD.MOV.U32 R214, RZ, RZ, R218 ;  /* 0x000000ffffd67224 */ /* 0x000fce00078e00da */
[----:B------:R-:W-:Y:S05]  /*5310*/  WARPSYNC.COLLECTIVE R216, `(.L_x_1052) ;  /* 0x00000000d8087348 */ /* 0x000fea0003c00000 */
[----:B------:R0:W1:Y:S02]  /*5320*/  SHFL.BFLY P2, R218, R221, R220, R223 ;  /* 0x0c0000dcddda7389 */ /* 0x00006400000400df */
[----:B01----:R-:W-:Y:S01]  /*5330*/  ENDCOLLECTIVE ;  /* 0x000000000000791b */ /* 0x003fe20003800000 */
.L_x_1052:
[----:B------:R-:W-:-:S04]  /*5340*/  FADD.FTZ R214, R211, R214 ;  /* 0x000000d6d3d67221 */ /* 0x000fc80000010000 */
[----:B------:R-:W-:Y:S01]  /*5350*/  IMAD.MOV.U32 R221, RZ, RZ, R214 ;  /* 0x000000ffffdd7224 */ /* 0x000fe200078e00d6 */
[----:B------:R-:W-:-:S07]  /*5360*/  MOV R213, R218 ;  /* 0x000000da00d57202 */ /* 0x000fce0000000f00 */
[----:B------:R-:W-:Y:S05]  /*5370*/  WARPSYNC.COLLECTIVE R216, `(.L_x_1053) ;  /* 0x00000000d8087348 */ /* 0x000fea0003c00000 */
[----:B------:R0:W1:Y:S02]  /*5380*/  SHFL.BFLY P2, R218, R221, R220, R223 ;  /* 0x0c0000dcddda7389 */ /* 0x00006400000400df */
[----:B01----:R-:W-:Y:S01]  /*5390*/  ENDCOLLECTIVE ;  /* 0x000000000000791b */ /* 0x003fe20003800000 */
.L_x_1053:
[----:B------:R-:W-:Y:S01]  /*53a0*/  FADD.FTZ R213, R212, R213 ;  /* 0x000000d5d4d57221 */ /* 0x000fe20000010000 */
[----:B------:R-:W-:-:S04]  /*53b0*/  HFMA2.MMA R220, -RZ, RZ, 0, 4.76837158203125e-07 ;  /* 0x00000008ffdc7435 */ /* 0x000fc800000001ff */
[----:B------:R-:W-:Y:S02]  /*53c0*/  MOV R221, R213 ;  /* 0x000000d500dd7202 */ /* 0x000fe40000000f00 */
[----:B------:R-:W-:-:S07]  /*53d0*/  MOV R215, R218 ;  /* 0x000000da00d77202 */ /* 0x000fce0000000f00 */
[----:B------:R-:W-:Y:S05]  /*53e0*/  WARPSYNC.COLLECTIVE R216, `(.L_x_1054) ;  /* 0x00000000d8087348 */ /* 0x000fea0003c00000 */
[----:B------:R0:W1:Y:S02]  /*53f0*/  SHFL.BFLY P2, R218, R221, R220, R223 ;  /* 0x0c0000dcddda7389 */ /* 0x00006400000400df */
[----:B01----:R-:W-:Y:S01]  /*5400*/  ENDCOLLECTIVE ;  /* 0x000000000000791b */ /* 0x003fe20003800000 */
.L_x_1054:
[----:B------:R-:W-:-:S05]  /*5410*/  FADD.FTZ R215, R214, R215 ;  /* 0x000000d7d6d77221 */ /* 0x000fca0000010000 */
[----:B------:R-:W-:Y:S01]  /*5420*/  MOV R221, R215 ;  /* 0x000000d700dd7202 */ /* 0x000fe20000000f00 */
[----:B------:R-:W-:-:S07]  /*5430*/  IMAD.MOV.U32 R204, RZ, RZ, R218 ;  /* 0x000000ffffcc7224 */ /* 0x000fce00078e00da */
[----:B------:R-:W-:Y:S05]  /*5440*/  WARPSYNC.COLLECTIVE R216, `(.L_x_1055) ;  /* 0x00000000d8087348 */ /* 0x000fea0003c00000 */
[----:B------:R0:W1:Y:S02]  /*5450*/  SHFL.BFLY P2, R218, R221, R220, R223 ;  /* 0x0c0000dcddda7389 */ /* 0x00006400000400df */
[----:B01----:R-:W-:Y:S01]  /*5460*/  ENDCOLLECTIVE ;  /* 0x000000000000791b */ /* 0x003fe20003800000 */
.L_x_1055:
[----:B------:R-:W-:-:S05]  /*5470*/  FADD.FTZ R204, R213, R204 ;  /* 0x000000ccd5cc7221 */ /* 0x000fca0000010000 */
[----:B------:R-:W-:Y:S01]  /*5480*/  MOV R221, R204 ;  /* 0x000000cc00dd7202 */ /* 0x000fe20000000f00 */
[----:B------:R-:W-:Y:S01]  /*5490*/  IMAD.MOV.U32 R220, RZ, RZ, 0x10 ;  /* 0x00000010ffdc7424 */ /* 0x000fe200078e00ff */
[----:B------:R-:W-:-:S07]  /*54a0*/  MOV R208, R218 ;  /* 0x000000da00d07202 */ /* 0x000fce0000000f00 */
[----:B------:R-:W-:Y:S05]  /*54b0*/  WARPSYNC.COLLECTIVE R216, `(.L_x_1056) ;  /* 0x00000000d8087348 */ /* 0x000fea0003c00000 */
[----:B------:R0:W1:Y:S02]  /*54c0*/  SHFL.BFLY P2, R218, R221, R220, R223 ;  /* 0x0c0000dcddda7389 */ /* 0x00006400000400df */
[----:B01----:R-:W-:Y:S01]  /*54d0*/  ENDCOLLECTIVE ;  /* 0x000000000000791b */ /* 0x003fe20003800000 */
.L_x_1056:
[----:B------:R-:W-:-:S05]  /*54e0*/  FADD.FTZ R208, R215, R208 ;  /* 0x000000d0d7d07221 */ /* 0x000fca0000010000 */
[----:B------:R-:W-:Y:S02]  /*54f0*/  MOV R221, R208 ;  /* 0x000000d000dd7202 */ /* 0x000fe40000000f00 */
[----:B------:R-:W-:-:S07]  /*5500*/  MOV R205, R218 ;  /* 0x000000da00cd7202 */ /* 0x000fce0000000f00 */
[----:B------:R-:W-:Y:S05]  /*5510*/  WARPSYNC.COLLECTIVE R216, `(.L_x_1057) ;  /* 0x00000000d8087348 */ /* 0x000fea0003c00000 */
[----:B------:R0:W1:Y:S02]  /*5520*/  SHFL.BFLY P2, R218, R221, R220, R223 ;  /* 0x0c0000dcddda7389 */ /* 0x00006400000400df */
[----:B01----:R-:W-:Y:S01]  /*5530*/  ENDCOLLECTIVE ;  /* 0x000000000000791b */ /* 0x003fe20003800000 */
.L_x_1057:
[----:B------:R-:W-:Y:S01]  /*5540*/  MOV R211, R218 ;  /* 0x000000da00d37202 */ /* 0x000fe20000000f00 */
[----:B------:R-:W-:Y:S06]  /*5550*/  BRA `(.L_x_1058) ;  /* 0xffffffc800a07947 */ /* 0x000fec000383ffff */
.L_x_1059:
        /* <DEDUP_REMOVED lines=10> */
.L_x_3753:


//--------------------- .text._ZN10layer_norm31ln_parallel_residual_bwd_kernelINS_13Kernel_traitsI13__nv_bfloat16S2_fS2_fjLj1024ELj1ELj4ELj1ELj16ENS_18Kernel_traits_baseILj1024ES2_S2_fS2_fjLj128EEEEELb0ELb0ELb0EEEvNS_9BwdParamsE --------------------------
	.section	.text._ZN10layer_norm31ln_parallel_residual_bwd_kernelINS_13Kernel_traitsI13__nv_bfloat16S2_fS2_fjLj1024ELj1ELj4ELj1ELj16ENS_18Kernel_traits_baseILj1024ES2_S2_fS2_fjLj128EEEEELb0ELb0ELb0EEEvNS_9BwdParamsE,"ax",@progbits
	.align	128
        .global         _ZN10layer_norm31ln_parallel_residual_bwd_kernelINS_13Kernel_traitsI13__nv_bfloat16S2_fS2_fjLj1024ELj1ELj4ELj1ELj16ENS_18Kernel_traits_baseILj1024ES2_S2_fS2_fjLj128EEEEELb0ELb0ELb0EEEvNS_9BwdParamsE
        .type           _ZN10layer_norm31ln_parallel_residual_bwd_kernelINS_13Kernel_traitsI13__nv_bfloat16S2_fS2_fjLj1024ELj1ELj4ELj1ELj16ENS_18Kernel_traits_baseILj1024ES2_S2_fS2_fjLj128EEEEELb0ELb0ELb0EEEvNS_9BwdParamsE,@function
        .size           _ZN10layer_norm31ln_parallel_residual_bwd_kernelINS_13Kernel_traitsI13__nv_bfloat16S2_fS2_fjLj1024ELj1ELj4ELj1ELj16ENS_18Kernel_traits_baseILj1024ES2_S2_fS2_fjLj128EEEEELb0ELb0ELb0EEEvNS_9BwdParamsE,(.L_x_3754 - _ZN10layer_norm31ln_parallel_residual_bwd_kernelINS_13Kernel_traitsI13__nv_bfloat16S2_fS2_fjLj1024ELj1ELj4ELj1ELj16ENS_18Kernel_traits_baseILj1024ES2_S2_fS2_fjLj128EEEEELb0ELb0ELb0EEEvNS_9BwdParamsE)
        .other          _ZN10layer_norm31ln_parallel_residual_bwd_kernelINS_13Kernel_traitsI13__nv_bfloat16S2_fS2_fjLj1024ELj1ELj4ELj1ELj16ENS_18Kernel_traits_baseILj1024ES2_S2_fS2_fjLj128EEEEELb0ELb0ELb0EEEvNS_9BwdParamsE,@"STO_CUDA_ENTRY STV_DEFAULT"
_ZN10layer_norm31ln_parallel_residual_bwd_kernelINS_13Kernel_traitsI13__nv_bfloat16S2_fS2_fjLj1024ELj1ELj4ELj1ELj16ENS_18Kernel_traits_baseILj1024ES2_S2_fS2_fjLj128EEEEELb0ELb0ELb0EEEvNS_9BwdParamsE:
.text._ZN10layer_norm31ln_parallel_residual_bwd_kernelINS_13Kernel_traitsI13__nv_bfloat16S2_fS2_fjLj1024ELj1ELj4ELj1ELj16ENS_18Kernel_traits_baseILj1024ES2_S2_fS2_fjLj128EEEEELb0ELb0ELb0EEEvNS_9BwdParamsE:
        /* <DEDUP_REMOVED lines=23> */
[----:B------:R-:W-:-:S07]  /*0170*/  ISETP.GE.U32.AND P5, PT, R0, 0x80, PT ;  /* 0x000000800000780c */ /* 0x000fce0003fa6070 */
[----:B0-----:R-:W0:Y:S08]  /*0180*/  @P2 LDC.64 R2, c[0x0][0x260] ;  /* 0x00009800ff022b82 */ /* 0x001e300000000a00 */
[----:B------:R-:W1:Y:S08]  /*0190*/  @P2 LDC.64 R36, c[0x0][0x268] ;  /* 0x00009a00ff242b82 */ /* 0x000e700000000a00 */
[----:B------:R-:W2:Y:S08]  /*01a0*/  @P3 LDC.64 R38, c[0x0][0x260] ;  /* 0x00009800ff263b82 */ /* 0x000eb00000000a00 */
[----:B------:R-:W3:Y:S01]  /*01b0*/  @P3 LDC.64 R40, c[0x0][0x268] ;  /* 0x00009a00ff283b82 */ /* 0x000ee20000000a00 */
[----:B0-----:R-:W-:-:S07]  /*01c0*/  @P2 IMAD.WIDE.U32 R2, R55, 0x10, R2 ;  /* 0x0000001037022825 */ /* 0x001fce00078e0002 */
[----:B------:R-:W0:Y:S01]  /*01d0*/  @P4 LDC.64 R46, c[0x0][0x260] ;  /* 0x00009800ff2e4b82 */ /* 0x000e220000000a00 */
[C---:B-1----:R-:W-:Y:S01]  /*01e0*/  @P2 IMAD.WIDE.U32 R36, R55.reuse, 0x10, R36 ;  /* 0x0000001037242825 */ /* 0x042fe200078e0024 */
[----:B------:R-:W-:Y:S01]  /*01f0*/  @P2 LOP3.LUT R55, R55, 0x20, RZ, 0xfc, !PT ;  /* 0x0000002037372812 */ /* 0x000fe200078efcff */
[----:B------:R1:W5:Y:S04]  /*0200*/  @P2 LDG.E.128 R32, desc[UR4][R2.64] ;  /* 0x0000000402202981 */ /* 0x000368000c1e1d00 */
[----:B------:R-:W5:Y:S01]  /*0210*/  @P2 LDG.E.128 R28, desc[UR4][R36.64] ;  /* 0x00000004241c2981 */ /* 0x000f62000c1e1d00 */
[----:B------:R-:W4:Y:S01]  /*0220*/  @P4 LDC.64 R48, c[0x0][0x268] ;  /* 0x00009a00ff304b82 */ /* 0x000f220000000a00 */
[----:B--2---:R-:W-:Y:S01]  /*0230*/  @P3 IMAD.WIDE.U32 R42, R55, 0x10, R38 ;  /* 0x00000010372a3825 */ /* 0x004fe200078e0026 */
[----:B------:R-:W-:Y:S01]  /*0240*/  SHF.R.U32.HI R0, RZ, 0x5, R54 ;  /* 0x00000005ff007819 */ /* 0x000fe20000011636 */
[----:B------:R-:W-:Y:S01]  /*0250*/  BSSY B0, `(.L_x_1060) ;  /* 0x00004ad000007945 */ /* 0x000fe20003800000 */
[----:B------:R-:W-:-:S02]  /*0260*/  CS2R R164, SRZ ;  /* 0x0000000000a47805 */ /* 0x000fc4000001ff00 */
[----:B------:R-:W-:Y:S01]  /*0270*/  CS2R R166, SRZ ;  /* 0x0000000000a67805 */ /* 0x000fe2000001ff00 */
[----:B------:R-:W5:Y:S01]  /*0280*/  @P3 LDG.E.128 R24, desc[UR4][R42.64] ;  /* 0x000000042a183981 */ /* 0x000f62000c1e1d00 */
[----:B------:R-:W2:Y:S01]  /*0290*/  @P5 LDC.64 R50, c[0x0][0x260] ;  /* 0x00009800ff325b82 */ /* 0x000ea20000000a00 */
[C---:B---3--:R-:W-:Y:S01]  /*02a0*/  @P3 IMAD.WIDE.U32 R44, R55.reuse, 0x10, R40 ;  /* 0x00000010372c3825 */ /* 0x048fe200078e0028 */
[----:B------:R-:W-:Y:S02]  /*02b0*/  @P3 IADD3 R55, R55, 0x20, RZ ;  /* 0x0000002037373810 */ /* 0x000fe40007ffe0ff */
[----:B------:R-:W-:Y:S02]  /*02c0*/  CS2R R160, SRZ ;  /* 0x0000000000a07805 */ /* 0x000fe4000001ff00 */
[----:B------:R-:W-:Y:S02]  /*02d0*/  CS2R R162, SRZ ;  /* 0x0000000000a27805 */ /* 0x000fe4000001ff00 */
[----:B------:R-:W-:Y:S01]  /*02e0*/  CS2R R156, SRZ ;  /* 0x00000000009c7805 */ /* 0x000fe2000001ff00 */
[----:B------:R-:W5:Y:S01]  /*02f0*/  @P3 LDG.E.128 R20, desc[UR4][R44.64] ;  /* 0x000000042c143981 */ /* 0x000f62000c1e1d00 */
[----:B0-----:R-:W-:Y:S01]  /*0300*/  @P4 IMAD.WIDE.U32 R46, R55, 0x10, R46 ;  /* 0x00000010372e4825 */ /* 0x001fe200078e002e */
[----:B------:R-:W0:Y:S01]  /*0310*/  @P5 LDC.64 R52, c[0x0][0x268] ;  /* 0x00009a00ff345b82 */ /* 0x000e220000000a00 */
[----:B------:R-:W-:-:S02]  /*0320*/  CS2R R158, SRZ ;  /* 0x00000000009e7805 */ /* 0x000fc4000001ff00 */
[----:B------:R-:W-:Y:S02]  /*0330*/  CS2R R152, SRZ ;  /* 0x0000000000987805 */ /* 0x000fe4000001ff00 */
[----:B------:R-:W-:Y:S01]  /*0340*/  CS2R R154, SRZ ;  /* 0x00000000009a7805 */ /* 0x000fe2000001ff00 */
[----:B------:R-:W5:Y:S01]  /*0350*/  @P4 LDG.E.128 R16, desc[UR4][R46.64] ;  /* 0x000000042e104981 */ /* 0x000f62000c1e1d00 */
[C---:B----4-:R-:W-:Y:S01]  /*0360*/  @P4 IMAD.WIDE.U32 R48, R55.reuse, 0x10, R48 ;  /* 0x0000001037304825 */ /* 0x050fe200078e0030 */
[----:B------:R-:W-:Y:S02]  /*0370*/  @P4 IADD3 R55, R55, 0x20, RZ ;  /* 0x0000002037374810 */ /* 0x000fe40007ffe0ff */
[----:B------:R-:W-:Y:S02]  /*0380*/  CS2R R148, SRZ ;  /* 0x0000000000947805 */ /* 0x000fe4000001ff00 */
[----:B------:R-:W-:Y:S02]  /*0390*/  CS2R R150, SRZ ;  /* 0x0000000000967805 */ /* 0x000fe4000001ff00 */
[----:B------:R-:W-:Y:S01]  /*03a0*/  CS2R R144, SRZ ;  /* 0x0000000000907805 */ /* 0x000fe2000001ff00 */
[----:B------:R3:W5:Y:S01]  /*03b0*/  @P4 LDG.E.128 R12, desc[UR4][R48.64] ;  /* 0x00000004300c4981 */ /* 0x000762000c1e1d00 */
[----:B--2---:R-:W-:-:S05]  /*03c0*/  @P5 IMAD.WIDE.U32 R38, R55, 0x10, R50 ;  /* 0x0000001037265825 */ /* 0x004fca00078e0032 */
[----:B------:R-:W5:Y:S01]  /*03d0*/  @P5 LDG.E.128 R8, desc[UR4][R38.64] ;  /* 0x0000000426085981 */ /* 0x000f62000c1e1d00 */
[----:B------:R-:W1:Y:S01]  /*03e0*/  S2R R51, SR_CTAID.X ;  /* 0x0000000000337919 */ /* 0x000e620000002500 */
[----:B0-----:R-:W-:Y:S01]  /*03f0*/  @P5 IMAD.WIDE.U32 R40, R55, 0x10, R52 ;  /* 0x0000001037285825 */ /* 0x001fe200078e0034 */
[----:B------:R-:W-:Y:S02]  /*0400*/  CS2R R146, SRZ ;  /* 0x0000000000927805 */ /* 0x000fe4000001ff00 */
[----:B------:R-:W-:Y:S02]  /*0410*/  CS2R R140, SRZ ;  /* 0x00000000008c7805 */ /* 0x000fe4000001ff00 */
[----:B------:R-:W-:Y:S02]  /*0420*/  CS2R R142, SRZ ;  /* 0x00000000008e7805 */ /* 0x000fe4000001ff00 */
[----:B------:R-:W-:Y:S01]  /*0430*/  CS2R R136, SRZ ;  /* 0x0000000000887805 */ /* 0x000fe2000001ff00 */
[----:B------:R0:W5:Y:S01]  /*0440*/  @P5 LDG.E.128 R4, desc[UR4][R40.64] ;  /* 0x0000000428045981 */ /* 0x000162000c1e1d00 */
[----:B------:R-:W-:-:S02]  /*0450*/  CS2R R138, SRZ ;  /* 0x00000000008a7805 */ /* 0x000fc4000001ff00 */
[----:B------:R-:W-:Y:S02]  /*0460*/  CS2R R132, SRZ ;  /* 0x0000000000847805 */ /* 0x000fe4000001ff00 */
[----:B------:R-:W-:Y:S02]  /*0470*/  CS2R R134, SRZ ;  /* 0x0000000000867805 */ /* 0x000fe4000001ff00 */
[----:B------:R-:W-:Y:S02]  /*0480*/  CS2R R128, SRZ ;  /* 0x0000000000807805 */ /* 0x000fe4000001ff00 */
[----:B------:R-:W-:Y:S02]  /*0490*/  CS2R R130, SRZ ;  /* 0x0000000000827805 */ /* 0x000fe4000001ff00 */
[----:B------:R-:W-:Y:S02]  /*04a0*/  CS2R R124, SRZ ;  /* 0x00000000007c7805 */ /* 0x000fe4000001ff00 */
[----:B------:R-:W-:-:S02]  /*04b0*/  CS2R R126, SRZ ;  /* 0x00000000007e7805 */ /* 0x000fc4000001ff00 */
        /* <DEDUP_REMOVED lines=42> */
[----:B0-----:R-:W-:-:S02]  /*0760*/  CS2R R40, SRZ ;  /* 0x0000000000287805 */ /* 0x001fc4000001ff00 */
[----:B------:R-:W-:Y:S01]  /*0770*/  CS2R R42, SRZ ;  /* 0x00000000002a7805 */ /* 0x000fe2000001ff00 */
[----:B------:R-:W-:Y:S06]  /*0780*/  @P0 BRA `(.L_x_1061) ;  /* 0x0000004400640947 */ /* 0x000fec0003800000 */
[C---:B-----5:R-:W-:Y:S01]  /*0790*/  SHF.L.U32 R37, R32.reuse, 0x10, RZ ;  /* 0x0000001020257819 */ /* 0x060fe200000006ff */
[----:B------:R-:W-:Y:S01]  /*07a0*/  HFMA2.MMA R165, -RZ, RZ, 0, 0 ;  /* 0x00000000ffa57435 */ /* 0x000fe200000001ff */
[C---:B------:R-:W-:Y:S02]  /*07b0*/  SHF.L.U32 R36, R33.reuse, 0x10, RZ ;  /* 0x0000001021247819 */ /* 0x040fe400000006ff */
[----:B------:R-:W-:Y:S01]  /*07c0*/  @P2 PRMT R0, R32, 0x7632, R0 ;  /* 0x0000763220002816 */ /* 0x000fe20000000000 */
[----:B------:R0:W-:Y:S01]  /*07d0*/  STL [R1+0x11c], R37 ;  /* 0x00011c2501007387 */ /* 0x0001e20000100800 */
[----:B------:R-:W-:Y:S02]  /*07e0*/  @P2 PRMT R32, R33, 0x7632, R32 ;  /* 0x0000763221202816 */ /* 0x000fe40000000020 */
[----:B------:R-:W-:Y:S01]  /*07f0*/  @P2 PRMT R33, R34, 0x7632, R33 ;  /* 0x0000763222212816 */ /* 0x000fe20000000021 */
[----:B------:R1:W-:Y:S01]  /*0800*/  STL [R1+0x114], R36 ;  /* 0x0001142401007387 */ /* 0x0003e20000100800 */
[----:B------:R-:W-:-:S02]  /*0810*/  @P2 PRMT R3, R28, 0x7632, R3 ;  /* 0x000076321c032816 */ /* 0x000fc40000000003 */
[----:B0-----:R-:W-:Y:S02]  /*0820*/  SHF.L.U32 R37, R34, 0x10, RZ ;  /* 0x0000001022257819 */ /* 0x001fe400000006ff */
[C---:B------:R-:W-:Y:S02]  /*0830*/  @P2 PRMT R34, R35.reuse, 0x7632, R34 ;  /* 0x0000763223222816 */ /* 0x040fe40000000022 */
[----:B-1----:R-:W-:Y:S01]  /*0840*/  SHF.L.U32 R36, R35, 0x10, RZ ;  /* 0x0000001023247819 */ /* 0x002fe200000006ff */
        /* <DEDUP_REMOVED lines=16> */
[----:B------:R-:W-:Y:S02]  /*0950*/  @P3 PRMT R24, R20, 0x7632, R24 ;  /* 0x0000763214183816 */ /* 0x000fe40000000018 */
        /* <DEDUP_REMOVED lines=55> */
[----:B------:R-:W-:Y:S01]  /*0cd0*/  STL [R1+0x3c], R37 ;  /* 0x00003c2501007387 */ /* 0x000fe20000100800 */
[----:B------:R-:W-:Y:S02]  /*0ce0*/  SHF.L.U32 R11, R4, 0x10, RZ ;  /* 0x00000010040b7819 */ /* 0x000fe400000006ff */
[C---:B------:R-:W-:Y:S01]  /*0cf0*/  @P5 PRMT R4, R5.reuse, 0x7632, R4 ;  /* 0x0000763205045816 */ /* 0x040fe20000000004 */
[----:B------:R0:W-:Y:S04]  /*0d00*/  STL [R1+0x2c], R36 ;  /* 0x00002c2401007387 */ /* 0x0001e80000100800 */
[----:B------:R1:W-:Y:S01]  /*0d10*/  STL [R1+0x58], R11 ;  /* 0x0000580b01007387 */ /* 0x0003e20000100800 */
[----:B0-----:R-:W-:-:S02]  /*0d20*/  SHF.L.U32 R36, R5, 0x10, RZ ;  /* 0x0000001005247819 */ /* 0x001fc400000006ff */
[C---:B------:R-:W-:Y:S02]  /*0d30*/  @P5 PRMT R5, R6.reuse, 0x7632, R5 ;  /* 0x0000763206055816 */ /* 0x040fe40000000005 */
[----:B-1----:R-:W-:Y:S01]  /*0d40*/  SHF.L.U32 R11, R6, 0x10, RZ ;  /* 0x00000010060b7819 */ /* 0x002fe200000006ff */
[----:B------:R-:W-:Y:S01]  /*0d50*/  STL [R1+0x48], R36 ;  /* 0x0000482401007387 */ /* 0x000fe20000100800 */
[C---:B------:R-:W-:Y:S02]  /*0d60*/  @P5 PRMT R6, R7.reuse, 0x7632, R6 ;  /* 0x0000763207065816 */ /* 0x040fe40000000006 */
[----:B------:R-:W-:Y:S01]  /*0d70*/  SHF.L.U32 R7, R7, 0x10, RZ ;  /* 0x0000001007077819 */ /* 0x000fe200000006ff */
[----:B------:R0:W-:Y:S04]  /*0d80*/  STL [R1+0x38], R11 ;  /* 0x0000380b01007387 */ /* 0x0001e80000100800 */
[----:B------:R1:W-:Y:S01]  /*0d90*/  STL [R1+0x28], R7 ;  /* 0x0000280701007387 */ /* 0x0003e20000100800 */
[----:B0-----:R-:W-:-:S02]  /*0da0*/  SHF.L.U32 R11, R0, 0x10, RZ ;  /* 0x00000010000b7819 */ /* 0x001fc400000006ff */
[----:B------:R-:W-:Y:S02]  /*0db0*/  SHF.L.U32 R0, R3, 0x10, RZ ;  /* 0x0000001003007819 */ /* 0x000fe400000006ff */
[----:B-1----:R-:W-:Y:S01]  /*0dc0*/  SHF.L.U32 R7, R32, 0x10, RZ ;  /* 0x0000001020077819 */ /* 0x002fe200000006ff */
[----:B------:R-:W-:Y:S01]  /*0dd0*/  STL [R1+0x110], R11 ;  /* 0x0001100b01007387 */ /* 0x000fe20000100800 */
[----:B------:R-:W-:-:S03]  /*0de0*/  SHF.L.U32 R3, R28, 0x10, RZ ;  /* 0x000000101c037819 */ /* 0x000fc600000006ff */
[----:B------:R0:W-:Y:S04]  /*0df0*/  STL [R1+0x10c], R0 ;  /* 0x00010c0001007387 */ /* 0x0001e80000100800 */
        /* <DEDUP_REMOVED lines=48> */
[----:B------:R-:W-:Y:S01]  /*1100*/  STL [R1+0x44], R7 ;  /* 0x0000440701007387 */ /* 0x000fe20000100800 */
[----:B------:R-:W-:-:S03]  /*1110*/  SHF.L.U32 R4, R5, 0x10, RZ ;  /* 0x0000001005047819 */ /* 0x000fc600000006ff */
[----:B------:R1:W-:Y:S01]  /*1120*/  STL [R1+0x40], R3 ;  /* 0x0000400301007387 */ /* 0x0003e20000100800 */
[----:B0-----:R-:W-:-:S05]  /*1130*/  SHF.L.U32 R0, R9, 0x10, RZ ;  /* 0x0000001009007819 */ /* 0x001fca00000006ff */
[----:B------:R0:W-:Y:S01]  /*1140*/  STL [R1+0x34], R0 ;  /* 0x0000340001007387 */ /* 0x0001e20000100800 */
[----:B-1----:R-:W-:-:S03]  /*1150*/  SHF.L.U32 R3, R10, 0x10, RZ ;  /* 0x000000100a037819 */ /* 0x002fc600000006ff */
[----:B------:R1:W-:Y:S01]  /*1160*/  STL [R1+0x30], R4 ;  /* 0x0000300401007387 */ /* 0x0003e20000100800 */
[----:B0-----:R-:W-:-:S05]  /*1170*/  SHF.L.U32 R0, R6, 0x10, RZ ;  /* 0x0000001006007819 */ /* 0x001fca00000006ff */
[----:B------:R1:W-:Y:S04]  /*1180*/  STL [R1+0x20], R0 ;  /* 0x0000200001007387 */ /* 0x0003e80000100800 */
[----:B------:R1:W-:Y:S02]  /*1190*/  STL [R1+0x24], R3 ;  /* 0x0000240301007387 */ /* 0x0003e40000100800 */
.L_x_1079:
[----:B------:R-:W0:Y:S08]  /*11a0*/  LDC.64 R190, c[0x0][0x250] ;  /* 0x00009400ffbe7b82 */ /* 0x000e300000000a00 */
[----:B------:R-:W2:Y:S01]  /*11b0*/  LDC.64 R188, c[0x0][0x258] ;  /* 0x00009600ffbc7b82 */ /* 0x000ea20000000a00 */
[----:B0-----:R-:W-:-:S05]  /*11c0*/  IMAD.WIDE R190, R2, 0x4, R190 ;  /* 0x0000000402be7825 */ /* 0x001fca00078e02be */
[----:B-----5:R-:W5:Y:S01]  /*11d0*/  LDG.E R208, desc[UR4][R190.64] ;  /* 0x00000004bed07981 */ /* 0x020f62000c1e1900 */
[----:B-1----:R-:W-:Y:S01]  /*11e0*/  MOV R4, UR24 ;  /* 0x0000001800047c02 */ /* 0x002fe20008000f00 */
[C---:B--2---:R-:W-:Y:S01]  /*11f0*/  IMAD.WIDE R188, R2.reuse, 0x4, R188 ;  /* 0x0000000402bc7825 */ /* 0x044fe200078e02bc */
[----:B------:R-:W0:Y:S03]  /*1200*/  S2R R192, SR_TID.X ;  /* 0x0000000000c07919 */ /* 0x000e260000002100 */
        /* <DEDUP_REMOVED lines=8> */
[----:B------:R-:W-:Y:S02]  /*1290*/  MOV R220, RZ ;  /* 0x000000ff00dc7202 */ /* 0x000fe40000000f00 */
[----:B------:R-:W-:Y:S02]  /*12a0*/  MOV R219, RZ ;  /* 0x000000ff00db7202 */ /* 0x000fe40000000f00 */
[----:B------:R-:W-:Y:S01]  /*12b0*/  MOV R218, R4 ;  /* 0x0000000400da7202 */ /* 0x000fe20000000f00 */
[----:B------:R-:W-:Y:S06]  /*12c0*/  @!P2 BRA `(.L_x_1063) ;  /* 0x000000080038a947 */ /* 0x000fec0003800000 */
[C---:B------:R-:W-:Y:S01]  /*12d0*/  LEA R200, P0, R4.reuse, UR10, 0x5 ;  /* 0x0000000a04c87c11 */ /* 0x040fe2000f8028ff */
[----:B------:R-:W0:Y:S01]  /*12e0*/  LDC.64 R188, c[0x0][0x2c0] ;  /* 0x0000b000ffbc7b82 */ /* 0x000e220000000a00 */
[----:B------:R-:W2:Y:S02]  /*12f0*/  LDL R217, [R1+0x118] ;  /* 0x0001180001d97983 */ /* 0x000ea40000100800 */
[----:B------:R-:W-:Y:S02]  /*1300*/  LEA.HI.X R201, R4, UR11, RZ, 0x5, P0 ;  /* 0x0000000b04c97c11 */ /* 0x000fe400080f2cff */
[----:B------:R-:W3:Y:S03]  /*1310*/  LDL R239, [R1+0x10c] ;  /* 0x00010c0001ef7983 */ /* 0x000ee60000100800 */
[----:B------:R-:W1:Y:S01]  /*1320*/  LDC.64 R192, c[0x0][0x2b8] ;  /* 0x0000ae00ffc07b82 */ /* 0x000e620000000a00 */
[----:B------:R-:W4:Y:S04]  /*1330*/  LDG.E.128 R196, desc[UR4][R200.64] ;  /* 0x00000004c8c47981 */ /* 0x000f28000c1e1d00 */
[----:B------:R-:W3:Y:S03]  /*1340*/  LDL R247, [R1+0x11c] ;  /* 0x00011c0001f77983 */ /* 0x000ee60000100800 */
[----:B------:R-:W1:Y:S01]  /*1350*/  LDC.U8 R9, c[0x0][0x2a0] ;  /* 0x0000a800ff097b82 */ /* 0x000e620000000000 */
[----:B------:R-:W3:Y:S04]  /*1360*/  LDL R216, [R1+0x110] ;  /* 0x0001100001d87983 */ /* 0x000ee80000100800 */
[----:B------:R-:W2:Y:S01]  /*1370*/  LDG.E.128 R200, desc[UR4][R200.64+0x10] ;  /* 0x00001004c8c87981 */ /* 0x000ea2000c1e1d00 */
[----:B------:R-:W-:-:S03]  /*1380*/  ISETP.NE.U32.AND P0, PT, RZ, UR8, PT ;  /* 0x00000008ff007c0c */ /* 0x000fc6000bf05070 */
[----:B------:R-:W3:Y:S01]  /*1390*/  LDL R219, [R1+0x100] ;  /* 0x0001000001db7983 */ /* 0x000ee20000100800 */
[----:B------:R-:W-:Y:S01]  /*13a0*/  ISETP.NE.AND.EX P0, PT, RZ, UR9, PT, P0 ;  /* 0x00000009ff007c0c */ /* 0x000fe2000bf05300 */
[C---:B0-----:R-:W-:Y:S02]  /*13b0*/  IMAD.WIDE.U32 R188, R4.reuse, 0x10, R188 ;  /* 0x0000001004bc7825 */ /* 0x041fe400078e00bc */
[----:B------:R-:W3:Y:S02]  /*13c0*/  LDL R218, [R1+0x104] ;  /* 0x0001040001da7983 */ /* 0x000ee40000100800 */
[C---:B-1----:R-:W-:Y:S02]  /*13d0*/  IMAD.WIDE.U32 R192, R4.reuse, 0x10, R192 ;  /* 0x0000001004c07825 */ /* 0x042fe400078e00c0 */
[----:B------:R-:W3:Y:S04]  /*13e0*/  LDG.E.128 R188, desc[UR4][R188.64] ;  /* 0x00000004bcbc7981 */ /* 0x000ee8000c1e1d00 */
[----:B------:R-:W3:Y:S02]  /*13f0*/  LDG.E.128 R192, desc[UR4][R192.64] ;  /* 0x00000004c0c07981 */ /* 0x000ee4000c1e1d00 */
[----:B------:R-:W-:-:S04]  /*1400*/  @P0 LEA R6, P1, R4, UR8, 0x5 ;  /* 0x0000000804060c11 */ /* 0x000fc8000f8228ff */
[----:B------:R-:W-:-:S05]  /*1410*/  @P0 LEA.HI.X R7, R4, UR9, RZ, 0x5, P1 ;  /* 0x0000000904070c11 */ /* 0x000fca00088f2cff */
[----:B------:R-:W5:Y:S04]  /*1420*/  @P0 LDG.E.128 R36, desc[UR4][R6.64] ;  /* 0x0000000406240981 */ /* 0x000f68000c1e1d00 */
[----:B------:R2:W5:Y:S01]  /*1430*/  @P0 LDG.E.128 R32, desc[UR4][R6.64+0x10] ;  /* 0x0000100406200981 */ /* 0x000562000c1e1d00 */
[----:B------:R-:W-:-:S04]  /*1440*/  ISETP.NE.AND P0, PT, R9, RZ, PT ;  /* 0x000000ff0900720c */ /* 0x000fc80003f05270 */
[----:B-----5:R-:W-:-:S05]  /*1450*/  FSEL R9, R208, RZ, !P0 ;  /* 0x000000ffd0097208 */ /* 0x020fca0004000000 */
[C---:B--2---:R-:W-:Y:S02]  /*1460*/  FADD.FTZ R7, -R9.reuse, R201 ;  /* 0x000000c909077221 */ /* 0x044fe40000010100 */
[----:B------:R-:W2:Y:S01]  /*1470*/  LDL R201, [R1+0x108] ;  /* 0x0001080001c97983 */ /* 0x000ea20000100800 */
[----:B------:R-:W-:-:S03]  /*1480*/  FADD.FTZ R6, -R9, R200 ;  /* 0x000000c809067221 */ /* 0x000fc60000010100 */
[----:B------:R-:W2:Y:S01]  /*1490*/  LDL R200, [R1+0x114] ;  /* 0x0001140001c87983 */ /* 0x000ea20000100800 */
[--C-:B----4-:R-:W-:Y:S01]  /*14a0*/  FADD.FTZ R0, R196, -R9.reuse ;  /* 0x80000009c4007221 */ /* 0x110fe20000010000 */
[--C-:B------:R-:W-:Y:S01]  /*14b0*/  FADD.FTZ R197, R197, -R9.reuse ;  /* 0x80000009c5c57221 */ /* 0x100fe20000010000 */
[C---:B---3--:R-:W-:Y:S02]  /*14c0*/  SHF.L.U32 R196, R188.reuse, 0x10, RZ ;  /* 0x00000010bcc47819 */ /* 0x048fe400000006ff */
[----:B------:R-:W-:Y:S01]  /*14d0*/  PRMT R188, R188, 0x7632, R188 ;  /* 0x00007632bcbc7816 */ /* 0x000fe200000000bc */
[--C-:B------:R-:W-:Y:S01]  /*14e0*/  FADD.FTZ R5, R199, -R9.reuse ;  /* 0x80000009c7057221 */ /* 0x100fe20000010000 */
[----:B------:R-:W-:Y:S01]  /*14f0*/  FMUL.FTZ R0, R3, R0 ;  /* 0x0000000003007220 */ /* 0x000fe20000410000 */
[C---:B------:R-:W-:Y:S01]  /*1500*/  SHF.L.U32 R231, R192.reuse, 0x10, RZ ;  /* 0x00000010c0e77819 */ /* 0x040fe200000006ff */
[-C--:B------:R-:W-:Y:S01]  /*1510*/  FMUL.FTZ R199, R217, R196.reuse ;  /* 0x000000c4d9c77220 */ /* 0x080fe20000410000 */
[----:B------:R-:W-:Y:S01]  /*1520*/  PRMT R192, R192, 0x7632, R192 ;  /* 0x00007632c0c07816 */ /* 0x000fe200000000c0 */
[----:B------:R-:W-:Y:S01]  /*1530*/  FMUL.FTZ R217, R3, R197 ;  /* 0x000000c503d97220 */ /* 0x000fe20000410000 */
[----:B------:R-:W-:Y:S01]  /*1540*/  SHF.L.U32 R188, R188, 0x10, RZ ;  /* 0x00000010bcbc7819 */ /* 0x000fe200000006ff */
[----:B------:R-:W-:Y:S01]  /*1550*/  FADD.FTZ R198, R198, -R9 ;  /* 0x80000009c6c67221 */ /* 0x000fe20000010000 */
[C---:B------:R-:W-:Y:S01]  /*1560*/  FADD.FTZ R8, -R9.reuse, R202 ;  /* 0x000000ca09087221 */ /* 0x040fe20000010100 */
[----:B------:R-:W-:Y:S01]  /*1570*/  FADD.FTZ R9, -R9, R203 ;  /* 0x000000cb09097221 */ /* 0x000fe20000010100 */
[----:B------:R-:W-:Y:S01]  /*1580*/  FADD.FTZ R68, R68, R196 ;  /* 0x000000c444447221 */ /* 0x000fe20000010000 */
[----:B------:R-:W-:Y:S01]  /*1590*/  FFMA.FTZ R100, R0, R196, R100 ;  /* 0x000000c400647223 */ /* 0x000fe20000010064 */
[----:B------:R-:W-:Y:S01]  /*15a0*/  SHF.L.U32 R192, R192, 0x10, RZ ;  /* 0x00000010c0c07819 */ /* 0x000fe200000006ff */
[-C--:B------:R-:W-:Y:S01]  /*15b0*/  FMUL.FTZ R196, R239, R188.reuse ;  /* 0x000000bcefc47220 */ /* 0x080fe20000410000 */
[----:B------:R-:W3:Y:S01]  /*15c0*/  LDL R203, [R1+0xf8] ;  /* 0x0000f80001cb7983 */ /* 0x000ee20000100800 */
[----:B------:R-:W-:Y:S01]  /*15d0*/  FADD.FTZ R69, R69, R188 ;  /* 0x000000bc45457221 */ /* 0x000fe20000010000 */
[----:B------:R-:W-:Y:S01]  /*15e0*/  FFMA.FTZ R101, R217, R188, R101 ;  /* 0x000000bcd9657223 */ /* 0x000fe20000010065 */
[----:B------:R-:W-:Y:S01]  /*15f0*/  SHF.L.U32 R188, R189, 0x10, RZ ;  /* 0x00000010bdbc7819 */ /* 0x000fe200000006ff */
[----:B------:R-:W-:Y:S01]  /*1600*/  FADD.FTZ R132, R132, R231 ;  /* 0x000000e784847221 */ /* 0x000fe20000010000 */
[-C--:B------:R-:W-:Y:S01]  /*1610*/  FFMA.FTZ R164, R0, R231.reuse, R164 ;  /* 0x000000e700a47223 */ /* 0x080fe200000100a4 */
[----:B------:R-:W-:Y:S01]  /*1620*/  FFMA.FTZ R231, R247, R231, R199 ;  /* 0x000000e7f7e77223 */ /* 0x000fe200000100c7 */
[----:B------:R-:W-:Y:S01]  /*1630*/  FADD.FTZ R133, R133, R192 ;  /* 0x000000c085857221 */ /* 0x000fe20000010000 */
[-C--:B------:R-:W-:Y:S01]  /*1640*/  FFMA.FTZ R165, R217, R192.reuse, R165 ;  /* 0x000000c0d9a57223 */ /* 0x080fe200000100a5 */
[----:B------:R-:W-:Y:S01]  /*1650*/  FFMA.FTZ R199, R216, R192, R196 ;  /* 0x000000c0d8c77223 */ /* 0x000fe200000100c4 */
[----:B------:R-:W-:Y:S01]  /*1660*/  SHF.L.U32 R192, R193, 0x10, RZ ;  /* 0x00000010c1c07819 */ /* 0x000fe200000006ff */
[----:B------:R-:W4:Y:S04]  /*1670*/  LDL R202, [R1+0xfc] ;  /* 0x0000fc0001ca7983 */ /* 0x000f280000100800 */
[----:B------:R0:W-:Y:S01]  /*1680*/  STL [R1+0xc], R199 ;  /* 0x00000cc701007387 */ /* 0x0001e20000100800 */
[----:B------:R-:W-:Y:S01]  /*1690*/  FMUL.FTZ R216, R3, R198 ;  /* 0x000000c603d87220 */ /* 0x000fe20000410000 */
[----:B------:R-:W-:Y:S01]  /*16a0*/  PRMT R248, R193, 0x7632, R248 ;  /* 0x00007632c1f87816 */ /* 0x000fe200000000f8 */
[----:B------:R-:W-:-:S02]  /*16b0*/  FADD.FTZ R134, R134, R192 ;  /* 0x000000c086867221 */ /* 0x000fc40000010000 */
[----:B------:R-:W-:Y:S01]  /*16c0*/  FFMA.FTZ R166, R216, R192, R166 ;  /* 0x000000c0d8a67223 */ /* 0x000fe200000100a6 */
[----:B--2---:R-:W-:Y:S02]  /*16d0*/  FMUL.FTZ R196, R201, R188 ;  /* 0x000000bcc9c47220 */ /* 0x004fe40000410000 */
[----:B------:R-:W2:Y:S02]  /*16e0*/  LDL R201, [R1+0xf0] ;  /* 0x0000f00001c97983 */ /* 0x000ea40000100800 */
[----:B------:R-:W-:Y:S02]  /*16f0*/  FFMA.FTZ R197, R200, R192, R196 ;  /* 0x000000c0c8c57223 */ /* 0x000fe400000100c4 */
[----:B------:R-:W2:Y:S04]  /*1700*/  LDL R200, [R1+0xf4] ;  /* 0x0000f40001c87983 */ /* 0x000ea80000100800 */
[----:B------:R0:W-:Y:S04]  /*1710*/  STL [R1+0x8], R197 ;  /* 0x000008c501007387 */ /* 0x0001e80000100800 */
[----:B------:R-:W2:Y:S04]  /*1720*/  LDL R198, [R1+0xe8] ;  /* 0x0000e80001c67983 */ /* 0x000ea80000100800 */
[----:B------:R-:W2:Y:S04]  /*1730*/  LDL R196, [R1+0xec] ;  /* 0x0000ec0001c47983 */ /* 0x000ea80000100800 */
[----:B------:R-:W2:Y:S04]  /*1740*/  LDL R193, [R1+0xe0] ;  /* 0x0000e00001c17983 */ /* 0x000ea80000100800 */
[----:B------:R-:W2:Y:S01]  /*1750*/  LDL R192, [R1+0xe4] ;  /* 0x0000e40001c07983 */ /* 0x000ea20000100800 */
[----:B------:R-:W-:Y:S01]  /*1760*/  FADD.FTZ R70, R70, R188 ;  /* 0x000000bc46467221 */ /* 0x000fe20000010000 */
[----:B------:R-:W-:Y:S01]  /*1770*/  FFMA.FTZ R102, R216, R188, R102 ;  /* 0x000000bcd8667223 */ /* 0x000fe20000010066 */
[----:B------:R-:W-:Y:S01]  /*1780*/  PRMT R188, R189, 0x7632, R188 ;  /* 0x00007632bdbc7816 */ /* 0x000fe200000000bc */
[----:B------:R-:W-:-:S03]  /*1790*/  FMUL.FTZ R5, R3, R5 ;  /* 0x0000000503057220 */ /* 0x000fc60000410000 */
[----:B------:R-:W-:Y:S02]  /*17a0*/  SHF.L.U32 R188, R188, 0x10, RZ ;  /* 0x00000010bcbc7819 */ /* 0x000fe400000006ff */
[----:B------:R-:W-:Y:S01]  /*17b0*/  SHF.L.U32 R248, R248, 0x10, RZ ;  /* 0x00000010f8f87819 */ /* 0x000fe200000006ff */
[----:B------:R-:W-:Y:S02]  /*17c0*/  FMUL.FTZ R6, R3, R6 ;  /* 0x0000000603067220 */ /* 0x000fe40000410000 */
[-C--:B------:R-:W-:Y:S01]  /*17d0*/  FMUL.FTZ R189, R219, R188.reuse ;  /* 0x000000bcdbbd7220 */ /* 0x080fe20000410000 */
[----:B------:R-:W-:Y:S01]  /*17e0*/  FADD.FTZ R71, R71, R188 ;  /* 0x000000bc47477221 */ /* 0x000fe20000010000 */
[----:B------:R-:W-:Y:S01]  /*17f0*/  FFMA.FTZ R103, R5, R188, R103 ;  /* 0x000000bc05677223 */ /* 0x000fe20000010067 */
[----:B------:R-:W-:Y:S01]  /*1800*/  SHF.L.U32 R188, R190, 0x10, RZ ;  /* 0x00000010bebc7819 */ /* 0x000fe200000006ff */
[----:B------:R-:W-:Y:S01]  /*1810*/  FADD.FTZ R135, R135, R248 ;  /* 0x000000f887877221 */ /* 0x000fe20000010000 */
[-C--:B------:R-:W-:Y:S01]  /*1820*/  FFMA.FTZ R167, R5, R248.reuse, R167 ;  /* 0x000000f805a77223 */ /* 0x080fe200000100a7 */
[----:B------:R-:W-:-:S02]  /*1830*/  FFMA.FTZ R248, R218, R248, R189 ;  /* 0x000000f8daf87223 */ /* 0x000fc400000100bd */
[-C--:B---3--:R-:W-:Y:S01]  /*1840*/  FMUL.FTZ R189, R203, R188.reuse ;  /* 0x000000bccbbd7220 */ /* 0x088fe20000410000 */
[----:B------:R-:W-:Y:S01]  /*1850*/  FADD.FTZ R64, R64, R188 ;  /* 0x000000bc40407221 */ /* 0x000fe20000010000 */
[----:B------:R-:W-:Y:S01]  /*1860*/  FFMA.FTZ R96, R6, R188, R96 ;  /* 0x000000bc06607223 */ /* 0x000fe20000010060 */
[----:B------:R-:W-:Y:S02]  /*1870*/  PRMT R188, R190, 0x7632, R188 ;  /* 0x00007632bebc7816 */ /* 0x000fe400000000bc */
[C---:B------:R-:W-:Y:S01]  /*1880*/  SHF.L.U32 R247, R194.reuse, 0x10, RZ ;  /* 0x00000010c2f77819 */ /* 0x040fe200000006ff */
[----:B------:R-:W-:Y:S01]  /*1890*/  FMUL.FTZ R7, R3, R7 ;  /* 0x0000000703077220 */ /* 0x000fe20000410000 */
[----:B------:R-:W-:Y:S01]  /*18a0*/  PRMT R240, R194, 0x7632, R240 ;  /* 0x00007632c2f07816 */ /* 0x000fe200000000f0 */
[----:B------:R-:W-:Y:S01]  /*18b0*/  FADD.FTZ R220, RZ, R231 ;  /* 0x000000e7ffdc7221 */ /* 0x000fe20000010000 */
[----:B------:R-:W-:Y:S01]  /*18c0*/  SHF.L.U32 R188, R188, 0x10, RZ ;  /* 0x00000010bcbc7819 */ /* 0x000fe200000006ff */
[----:B------:R-:W-:Y:S01]  /*18d0*/  FFMA.FTZ R219, R0, R231, RZ ;  /* 0x000000e700db7223 */ /* 0x000fe200000100ff */
[----:B------:R-:W-:Y:S01]  /*18e0*/  FADD.FTZ R128, R128, R247 ;  /* 0x000000f780807221 */ /* 0x000fe20000010000 */
[-C--:B------:R-:W-:Y:S01]  /*18f0*/  FFMA.FTZ R160, R6, R247.reuse, R160 ;  /* 0x000000f706a07223 */ /* 0x080fe200000100a0 */
[----:B----4-:R-:W-:Y:S01]  /*1900*/  FFMA.FTZ R247, R202, R247, R189 ;  /* 0x000000f7caf77223 */ /* 0x010fe200000100bd */
[----:B------:R-:W-:Y:S01]  /*1910*/  SHF.L.U32 R240, R240, 0x10, RZ ;  /* 0x00000010f0f07819 */ /* 0x000fe200000006ff */
[----:B------:R-:W-:Y:S01]  /*1920*/  FADD.FTZ R65, R65, R188 ;  /* 0x000000bc41417221 */ /* 0x000fe20000010000 */
[----:B------:R-:W-:Y:S01]  /*1930*/  FFMA.FTZ R97, R7, R188, R97 ;  /* 0x000000bc07617223 */ /* 0x000fe20000010061 */
[----:B------:R-:W-:Y:S01]  /*1940*/  FADD.FTZ R220, R220, R199 ;  /* 0x000000c7dcdc7221 */ /* 0x000fe20000010000 */
[----:B------:R-:W-:Y:S01]  /*1950*/  FFMA.FTZ R219, R217, R199, R219 ;  /* 0x000000c7d9db7223 */ /* 0x000fe200000100db */
[----:B------:R-:W-:Y:S01]  /*1960*/  FMUL.FTZ R8, R3, R8 ;  /* 0x0000000803087220 */ /* 0x000fe20000410000 */
[----:B------:R-:W-:Y:S01]  /*1970*/  FADD.FTZ R129, R129, R240 ;  /* 0x000000f081817221 */ /* 0x000fe20000010000 */
[----:B------:R-:W-:Y:S01]  /*1980*/  FFMA.FTZ R161, R7, R240, R161 ;  /* 0x000000f007a17223 */ /* 0x000fe200000100a1 */
[----:B------:R-:W-:Y:S01]  /*1990*/  FADD.FTZ R220, R220, R197 ;  /* 0x000000c5dcdc7221 */ /* 0x000fe20000010000 */
[----:B------:R-:W-:Y:S01]  /*19a0*/  FFMA.FTZ R219, R216, R197, R219 ;  /* 0x000000c5d8db7223 */ /* 0x000fe200000100db */
[----:B------:R-:W-:-:S02]  /*19b0*/  SHF.L.U32 R239, R195, 0x10, RZ ;  /* 0x00000010c3ef7819 */ /* 0x000fc400000006ff */
[----:B------:R-:W-:Y:S01]  /*19c0*/  FADD.FTZ R220, R220, R248 ;  /* 0x000000f8dcdc7221 */ /* 0x000fe20000010000 */
[----:B------:R-:W-:Y:S01]  /*19d0*/  FFMA.FTZ R219, R5, R248, R219 ;  /* 0x000000f805db7223 */ /* 0x000fe200000100db */
[----:B------:R-:W-:Y:S02]  /*19e0*/  PRMT R235, R195, 0x7632, R235 ;  /* 0x00007632c3eb7816 */ /* 0x000fe400000000eb */
[----:B------:R-:W-:Y:S01]  /*19f0*/  FADD.FTZ R220, R220, R247 ;  /* 0x000000f7dcdc7221 */ /* 0x000fe20000010000 */
[----:B------:R-:W-:Y:S01]  /*1a00*/  FFMA.FTZ R219, R6, R247, R219 ;  /* 0x000000f706db7223 */ /* 0x000fe200000100db */
[----:B------:R-:W-:Y:S01]  /*1a10*/  FADD.FTZ R130, R130, R239 ;  /* 0x000000ef82827221 */ /* 0x000fe20000010000 */
[----:B------:R-:W-:Y:S01]  /*1a20*/  FFMA.FTZ R162, R8, R239, R162 ;  /* 0x000000ef08a27223 */ /* 0x000fe200000100a2 */
[----:B------:R-:W-:Y:S01]  /*1a30*/  SHF.L.U32 R235, R235, 0x10, RZ ;  /* 0x00000010ebeb7819 */ /* 0x000fe200000006ff */
[----:B------:R-:W-:-:S04]  /*1a40*/  FMUL.FTZ R9, R3, R9 ;  /* 0x0000000903097220 */ /* 0x000fc80000410000 */
[----:B------:R-:W-:Y:S01]  /*1a50*/  FADD.FTZ R131, R131, R235 ;  /* 0x000000eb83837221 */ /* 0x000fe20000010000 */
[----:B------:R-:W-:Y:S01]  /*1a60*/  FFMA.FTZ R163, R9, R235, R163 ;  /* 0x000000eb09a37223 */ /* 0x000fe200000100a3 */
[----:B------:R-:W-:Y:S01]  /*1a70*/  IADD3 R218, R4, 0x20, RZ ;  /* 0x0000002004da7810 */ /* 0x000fe20007ffe0ff */
[----:B--2---:R-:W-:Y:S01]  /*1a80*/  FMUL.FTZ R189, R201, R188 ;  /* 0x000000bcc9bd7220 */ /* 0x004fe20000410000 */
[----:B------:R-:W-:-:S03]  /*1a90*/  SHF.L.U32 R188, R191, 0x10, RZ ;  /* 0x00000010bfbc7819 */ /* 0x000fc600000006ff */
[----:B------:R-:W-:Y:S02]  /*1aa0*/  FFMA.FTZ R240, R200, R240, R189 ;  /* 0x000000f0c8f07223 */ /* 0x000fe400000100bd */
[----:B------:R-:W-:Y:S01]  /*1ab0*/  FADD.FTZ R66, R66, R188 ;  /* 0x000000bc42427221 */ /* 0x000fe20000010000 */
[-C--:B------:R-:W-:Y:S01]  /*1ac0*/  FFMA.FTZ R98, R8, R188.reuse, R98 ;  /* 0x000000bc08627223 */ /* 0x080fe20000010062 */
[----:B------:R-:W-:Y:S01]  /*1ad0*/  FMUL.FTZ R189, R198, R188 ;  /* 0x000000bcc6bd7220 */ /* 0x000fe20000410000 */
[----:B------:R-:W-:-:S04]  /*1ae0*/  PRMT R188, R191, 0x7632, R188 ;  /* 0x00007632bfbc7816 */ /* 0x000fc800000000bc */
[----:B------:R-:W-:Y:S01]  /*1af0*/  SHF.L.U32 R188, R188, 0x10, RZ ;  /* 0x00000010bcbc7819 */ /* 0x000fe200000006ff */
[----:B------:R-:W-:Y:S01]  /*1b00*/  FFMA.FTZ R239, R196, R239, R189 ;  /* 0x000000efc4ef7223 */ /* 0x000fe200000100bd */
[----:B------:R-:W-:Y:S01]  /*1b10*/  FADD.FTZ R220, R220, R240 ;  /* 0x000000f0dcdc7221 */ /* 0x000fe20000010000 */
[----:B------:R-:W-:Y:S02]  /*1b20*/  FFMA.FTZ R219, R7, R240, R219 ;  /* 0x000000f007db7223 */ /* 0x000fe400000100db */
[-C--:B------:R-:W-:Y:S01]  /*1b30*/  FMUL.FTZ R189, R193, R188.reuse ;  /* 0x000000bcc1bd7220 */ /* 0x080fe20000410000 */
[----:B------:R-:W-:Y:S01]  /*1b40*/  FADD.FTZ R220, R220, R239 ;  /* 0x000000efdcdc7221 */ /* 0x000fe20000010000 */
[----:B------:R-:W-:Y:S02]  /*1b50*/  FFMA.FTZ R219, R8, R239, R219 ;  /* 0x000000ef08db7223 */ /* 0x000fe400000100db */
[----:B------:R-:W-:Y:S01]  /*1b60*/  FFMA.FTZ R235, R192, R235, R189 ;  /* 0x000000ebc0eb7223 */ /* 0x000fe200000100bd */
[----:B------:R-:W-:Y:S01]  /*1b70*/  FADD.FTZ R67, R67, R188 ;  /* 0x000000bc43437221 */ /* 0x000fe20000010000 */
[----:B------:R-:W-:-:S02]  /*1b80*/  FFMA.FTZ R99, R9, R188, R99 ;  /* 0x000000bc09637223 */ /* 0x000fc40000010063 */
[----:B------:R-:W-:Y:S01]  /*1b90*/  FADD.FTZ R220, R220, R235 ;  /* 0x000000ebdcdc7221 */ /* 0x000fe20000010000 */
[----:B0-----:R-:W-:-:S07]  /*1ba0*/  FFMA.FTZ R219, R9, R235, R219 ;  /* 0x000000eb09db7223 */ /* 0x001fce00000100db */
.L_x_1063:
[----:B------:R-:W-:Y:S05]  /*1bb0*/  BSYNC B1 ;  /* 0x0000000000017941 */ /* 0x000fea0003800000 */
.L_x_1062:
[----:B------:R-:W-:Y:S04]  /*1bc0*/  BSSY B1, `(.L_x_1064) ;  /* 0x0000091000017945 */ /* 0x000fe80003800000 */
[----:B------:R-:W-:Y:S05]  /*1bd0*/  @!P3 BRA `(.L_x_1065) ;  /* 0x00000008003cb947 */ /* 0x000fea0003800000 */
[----:B------:R-:W0:Y:S01]  /*1be0*/  LDC.64 R188, c[0x0][0x2c0] ;  /* 0x0000b000ffbc7b82 */ /* 0x000e220000000a00 */
[----:B------:R-:W2:Y:S04]  /*1bf0*/  LDL R237, [R1+0xd8] ;  /* 0x0000d80001ed7983 */ /* 0x000ea80000100800 */
[----:B------:R-:W3:Y:S01]  /*1c00*/  LDL R205, [R1+0xdc] ;  /* 0x0000dc0001cd7983 */ /* 0x000ee20000100800 */
[C---:B------:R-:W-:Y:S02]  /*1c10*/  LEA R196, P0, R218.reuse, UR10, 0x5 ;  /* 0x0000000adac47c11 */ /* 0x040fe4000f8028ff */
[----:B------:R-:W1:Y:S01]  /*1c20*/  LDC.64 R192, c[0x0][0x2b8] ;  /* 0x0000ae00ffc07b82 */ /* 0x000e620000000a00 */
[----:B------:R-:W4:Y:S01]  /*1c30*/  LDL R203, [R1+0xd0] ;  /* 0x0000d00001cb7983 */ /* 0x000f220000100800 */
[----:B------:R-:W-:-:S05]  /*1c40*/  LEA.HI.X R197, R218, UR11, RZ, 0x5, P0 ;  /* 0x0000000bdac57c11 */ /* 0x000fca00080f2cff */
[----:B------:R-:W2:Y:S01]  /*1c50*/  LDG.E.128 R12, desc[UR4][R196.64] ;  /* 0x00000004c40c7981 */ /* 0x000ea2000c1e1d00 */
[----:B------:R-:W1:Y:S01]  /*1c60*/  LDC.U8 R202, c[0x0][0x2a0] ;  /* 0x0000a800ffca7b82 */ /* 0x000e620000000000 */
[C---:B0-----:R-:W-:Y:S02]  /*1c70*/  IMAD.WIDE.U32 R188, R218.reuse, 0x10, R188 ;  /* 0x00000010dabc7825 */ /* 0x041fe400078e00bc */
[----:B------:R-:W3:Y:S04]  /*1c80*/  LDG.E.128 R196, desc[UR4][R196.64+0x10] ;  /* 0x00001004c4c47981 */ /* 0x000ee8000c1e1d00 */
[----:B------:R-:W4:Y:S01]  /*1c90*/  LDG.E.128 R188, desc[UR4][R188.64] ;  /* 0x00000004bcbc7981 */ /* 0x000f22000c1e1d00 */
[----:B-1----:R-:W-:-:S06]  /*1ca0*/  IMAD.WIDE.U32 R192, R218, 0x10, R192 ;  /* 0x00000010dac07825 */ /* 0x002fcc00078e00c0 */
[----:B------:R-:W4:Y:S01]  /*1cb0*/  LDG.E.128 R192, desc[UR4][R192.64] ;  /* 0x00000004c0c07981 */ /* 0x000f22000c1e1d00 */
[----:B------:R-:W-:-:S04]  /*1cc0*/  ISETP.NE.U32.AND P0, PT, RZ, UR8, PT ;  /* 0x00000008ff007c0c */ /* 0x000fc8000bf05070 */
[----:B------:R-:W-:-:S13]  /*1cd0*/  ISETP.NE.AND.EX P0, PT, RZ, UR9, PT, P0 ;  /* 0x00000009ff007c0c */ /* 0x000fda000bf05300 */
[----:B------:R-:W-:-:S04]  /*1ce0*/  @P0 LEA R200, P1, R218, UR8, 0x5 ;  /* 0x00000008dac80c11 */ /* 0x000fc8000f8228ff */
[----:B------:R-:W-:-:S05]  /*1cf0*/  @P0 LEA.HI.X R201, R218, UR9, RZ, 0x5, P1 ;  /* 0x00000009dac90c11 */ /* 0x000fca00088f2cff */
[----:B------:R-:W5:Y:S04]  /*1d00*/  @P0 LDG.E.128 R28, desc[UR4][R200.64] ;  /* 0x00000004c81c0981 */ /* 0x000f68000c1e1d00 */
[----:B------:R0:W5:Y:S01]  /*1d10*/  @P0 LDG.E.128 R24, desc[UR4][R200.64+0x10] ;  /* 0x00001004c8180981 */ /* 0x000162000c1e1d00 */
[----:B------:R-:W-:-:S03]  /*1d20*/  ISETP.NE.AND P0, PT, R202, RZ, PT ;  /* 0x000000ffca00720c */ /* 0x000fc60003f05270 */
[----:B------:R-:W4:Y:S01]  /*1d30*/  LDL R202, [R1+0xd4] ;  /* 0x0000d40001ca7983 */ /* 0x000f220000100800 */
[----:B0----5:R-:W-:-:S03]  /*1d40*/  FSEL R200, R208, RZ, !P0 ;  /* 0x000000ffd0c87208 */ /* 0x021fc60004000000 */
[----:B------:R-:W4:Y:S02]  /*1d50*/  LDL R201, [R1+0xcc] ;  /* 0x0000cc0001c97983 */ /* 0x000f240000100800 */
[C---:B--2---:R-:W-:Y:S01]  /*1d60*/  FADD.FTZ R226, -R200.reuse, R12 ;  /* 0x0000000cc8e27221 */ /* 0x044fe20000010100 */
[C---:B------:R-:W-:Y:S01]  /*1d70*/  FADD.FTZ R215, -R200.reuse, R13 ;  /* 0x0000000dc8d77221 */ /* 0x040fe20000010100 */
[C---:B------:R-:W-:Y:S01]  /*1d80*/  FADD.FTZ R214, -R200.reuse, R14 ;  /* 0x0000000ec8d67221 */ /* 0x040fe20000010100 */
[C---:B------:R-:W-:Y:S01]  /*1d90*/  FADD.FTZ R13, -R200.reuse, R15 ;  /* 0x0000000fc80d7221 */ /* 0x040fe20000010100 */
[C---:B---3--:R-:W-:Y:S01]  /*1da0*/  FADD.FTZ R12, -R200.reuse, R196 ;  /* 0x000000c4c80c7221 */ /* 0x048fe20000010100 */
[----:B------:R-:W-:Y:S01]  /*1db0*/  FADD.FTZ R14, -R200, R197 ;  /* 0x000000c5c80e7221 */ /* 0x000fe20000010100 */
[----:B----4-:R-:W-:Y:S01]  /*1dc0*/  SHF.L.U32 R196, R188, 0x10, RZ ;  /* 0x00000010bcc47819 */ /* 0x010fe200000006ff */
[C---:B------:R-:W-:Y:S01]  /*1dd0*/  FADD.FTZ R15, -R200.reuse, R198 ;  /* 0x000000c6c80f7221 */ /* 0x040fe20000010100 */
[----:B------:R-:W-:-:S03]  /*1de0*/  FADD.FTZ R199, -R200, R199 ;  /* 0x000000c7c8c77221 */ /* 0x000fc60000010100 */
[----:B------:R-:W-:Y:S01]  /*1df0*/  FMUL.FTZ R198, R237, R196 ;  /* 0x000000c4edc67220 */ /* 0x000fe20000410000 */
[----:B------:R-:W-:-:S05]  /*1e00*/  SHF.L.U32 R197, R192, 0x10, RZ ;  /* 0x00000010c0c57819 */ /* 0x000fca00000006ff */
[----:B------:R-:W-:Y:S02]  /*1e10*/  FFMA.FTZ R200, R205, R197, R198 ;  /* 0x000000c5cdc87223 */ /* 0x000fe400000100c6 */
[----:B------:R-:W2:Y:S01]  /*1e20*/  LDL R205, [R1+0xc8] ;  /* 0x0000c80001cd7983 */ /* 0x000ea20000100800 */
[----:B------:R-:W-:Y:S01]  /*1e30*/  PRMT R188, R188, 0x7632, R188 ;  /* 0x00007632bcbc7816 */ /* 0x000fe200000000bc */
[C---:B------:R-:W-:Y:S01]  /*1e40*/  FMUL.FTZ R226, R3.reuse, R226 ;  /* 0x000000e203e27220 */ /* 0x040fe20000410000 */
[----:B------:R-:W-:Y:S01]  /*1e50*/  PRMT R192, R192, 0x7632, R192 ;  /* 0x00007632c0c07816 */ /* 0x000fe200000000c0 */
[----:B------:R-:W-:Y:S01]  /*1e60*/  FMUL.FTZ R215, R3, R215 ;  /* 0x000000d703d77220 */ /* 0x000fe20000410000 */
[----:B------:R-:W-:Y:S01]  /*1e70*/  SHF.L.U32 R188, R188, 0x10, RZ ;  /* 0x00000010bcbc7819 */ /* 0x000fe200000006ff */
[----:B------:R-:W-:Y:S01]  /*1e80*/  FADD.FTZ R60, R60, R196 ;  /* 0x000000c43c3c7221 */ /* 0x000fe20000010000 */
[----:B------:R-:W-:Y:S01]  /*1e90*/  FFMA.FTZ R92, R226, R196, R92 ;  /* 0x000000c4e25c7223 */ /* 0x000fe2000001005c */
[----:B------:R-:W-:-:S02]  /*1ea0*/  SHF.L.U32 R192, R192, 0x10, RZ ;  /* 0x00000010c0c07819 */ /* 0x000fc400000006ff */
[-C--:B------:R-:W-:Y:S01]  /*1eb0*/  FMUL.FTZ R196, R203, R188.reuse ;  /* 0x000000bccbc47220 */ /* 0x080fe20000410000 */
[----:B------:R-:W-:Y:S01]  /*1ec0*/  FADD.FTZ R61, R61, R188 ;  /* 0x000000bc3d3d7221 */ /* 0x000fe20000010000 */
[----:B------:R-:W-:Y:S01]  /*1ed0*/  FFMA.FTZ R93, R215, R188, R93 ;  /* 0x000000bcd75d7223 */ /* 0x000fe2000001005d */
[----:B------:R-:W-:Y:S01]  /*1ee0*/  SHF.L.U32 R188, R189, 0x10, RZ ;  /* 0x00000010bdbc7819 */ /* 0x000fe200000006ff */
[----:B------:R0:W-:Y:S01]  /*1ef0*/  STL [R1+0x18], R200 ;  /* 0x000018c801007387 */ /* 0x0001e20000100800 */
[----:B------:R-:W-:Y:S01]  /*1f00*/  FADD.FTZ R125, R125, R192 ;  /* 0x000000c07d7d7221 */ /* 0x000fe20000010000 */
[-C--:B------:R-:W-:Y:S02]  /*1f10*/  FFMA.FTZ R157, R215, R192.reuse, R157 ;  /* 0x000000c0d79d7223 */ /* 0x080fe4000001009d */
[----:B------:R-:W3:Y:S01]  /*1f20*/  LDL R203, [R1+0xc0] ;  /* 0x0000c00001cb7983 */ /* 0x000ee20000100800 */
[----:B------:R-:W-:Y:S01]  /*1f30*/  FADD.FTZ R124, R124, R197 ;  /* 0x000000c57c7c7221 */ /* 0x000fe20000010000 */
[----:B------:R-:W-:Y:S01]  /*1f40*/  FFMA.FTZ R156, R226, R197, R156 ;  /* 0x000000c5e29c7223 */ /* 0x000fe2000001009c */
[----:B------:R-:W-:Y:S01]  /*1f50*/  FFMA.FTZ R198, R202, R192, R196 ;  /* 0x000000c0cac67223 */ /* 0x000fe200000100c4 */
[----:B------:R-:W-:Y:S01]  /*1f60*/  SHF.L.U32 R192, R193, 0x10, RZ ;  /* 0x00000010c1c07819 */ /* 0x000fe200000006ff */
[----:B------:R-:W4:Y:S04]  /*1f70*/  LDL R202, [R1+0xc4] ;  /* 0x0000c40001ca7983 */ /* 0x000f280000100800 */
[----:B------:R0:W-:Y:S01]  /*1f80*/  STL [R1+0x4], R198 ;  /* 0x000004c601007387 */ /* 0x0001e20000100800 */
[----:B--2---:R-:W-:Y:S01]  /*1f90*/  FMUL.FTZ R196, R205, R188 ;  /* 0x000000bccdc47220 */ /* 0x004fe20000410000 */
[----:B------:R-:W-:Y:S01]  /*1fa0*/  FMUL.FTZ R214, R3, R214 ;  /* 0x000000d603d67220 */ /* 0x000fe20000410000 */
[----:B------:R-:W-:Y:S01]  /*1fb0*/  FADD.FTZ R62, R62, R188 ;  /* 0x000000bc3e3e7221 */ /* 0x000fe20000010000 */
[----:B------:R-:W-:Y:S01]  /*1fc0*/  PRMT R246, R193, 0x7632, R246 ;  /* 0x00007632c1f67816 */ /* 0x000fe200000000f6 */
[----:B------:R-:W-:Y:S01]  /*1fd0*/  FFMA.FTZ R197, R201, R192, R196 ;  /* 0x000000c0c9c57223 */ /* 0x000fe200000100c4 */
[----:B------:R-:W-:Y:S01]  /*1fe0*/  FMUL.FTZ R13, R3, R13 ;  /* 0x0000000d030d7220 */ /* 0x000fe20000410000 */
[----:B------:R-:W2:Y:S01]  /*1ff0*/  LDL R201, [R1+0xb8] ;  /* 0x0000b80001c97983 */ /* 0x000ea20000100800 */
[----:B------:R-:W-:Y:S01]  /*2000*/  FFMA.FTZ R94, R214, R188, R94 ;  /* 0x000000bcd65e7223 */ /* 0x000fe2000001005e */
[----:B------:R-:W-:-:S02]  /*2010*/  PRMT R188, R189, 0x7632, R188 ;  /* 0x00007632bdbc7816 */ /* 0x000fc400000000bc */
[----:B------:R-:W2:Y:S02]  /*2020*/  LDL R205, [R1+0xbc] ;  /* 0x0000bc0001cd7983 */ /* 0x000ea40000100800 */
[----:B------:R-:W-:Y:S02]  /*2030*/  SHF.L.U32 R188, R188, 0x10, RZ ;  /* 0x00000010bcbc7819 */ /* 0x000fe400000006ff */
[----:B------:R-:W-:Y:S01]  /*2040*/  SHF.L.U32 R246, R246, 0x10, RZ ;  /* 0x00000010f6f67819 */ /* 0x000fe200000006ff */
[----:B------:R0:W-:Y:S02]  /*2050*/  STL [R1], R197 ;  /* 0x000000c501007387 */ /* 0x0001e40000100800 */
[----:B------:R-:W-:Y:S01]  /*2060*/  FADD.FTZ R63, R63, R188 ;  /* 0x000000bc3f3f7221 */ /* 0x000fe20000010000 */
[-C--:B---3--:R-:W-:Y:S01]  /*2070*/  FMUL.FTZ R189, R203, R188.reuse ;  /* 0x000000bccbbd7220 */ /* 0x088fe20000410000 */
[----:B------:R-:W-:Y:S01]  /*2080*/  FFMA.FTZ R95, R13, R188, R95 ;  /* 0x000000bc0d5f7223 */ /* 0x000fe2000001005f */
[----:B------:R-:W3:Y:S01]  /*2090*/  LDL R203, [R1+0xb0] ;  /* 0x0000b00001cb7983 */ /* 0x000ee20000100800 */
[----:B------:R-:W-:Y:S01]  /*20a0*/  SHF.L.U32 R188, R190, 0x10, RZ ;  /* 0x00000010bebc7819 */ /* 0x000fe200000006ff */
[----:B------:R-:W-:Y:S01]  /*20b0*/  FADD.FTZ R127, R127, R246 ;  /* 0x000000f67f7f7221 */ /* 0x000fe20000010000 */
[----:B------:R-:W-:Y:S01]  /*20c0*/  FFMA.FTZ R159, R13, R246, R159 ;  /* 0x000000f60d9f7223 */ /* 0x000fe2000001009f */
[----:B------:R-:W3:Y:S01]  /*20d0*/  LDL R196, [R1+0xac] ;  /* 0x0000ac0001c47983 */ /* 0x000ee20000100800 */
[----:B------:R-:W-:-:S03]  /*20e0*/  FADD.FTZ R126, R126, R192 ;  /* 0x000000c07e7e7221 */ /* 0x000fc60000010000 */
[----:B------:R-:W3:Y:S01]  /*20f0*/  LDL R193, [R1+0xa0] ;  /* 0x0000a00001c17983 */ /* 0x000ee20000100800 */
[----:B----4-:R-:W-:-:S03]  /*2100*/  FFMA.FTZ R246, R202, R246, R189 ;  /* 0x000000f6caf67223 */ /* 0x010fc600000100bd */
[----:B------:R-:W4:Y:S01]  /*2110*/  LDL R202, [R1+0xb4] ;  /* 0x0000b40001ca7983 */ /* 0x000f220000100800 */
[----:B------:R-:W-:-:S03]  /*2120*/  FFMA.FTZ R158, R214, R192, R158 ;  /* 0x000000c0d69e7223 */ /* 0x000fc6000001009e */
[----:B------:R-:W4:Y:S01]  /*2130*/  LDL R192, [R1+0xa4] ;  /* 0x0000a40001c07983 */ /* 0x000f220000100800 */
[----:B--2---:R-:W-:-:S03]  /*2140*/  FMUL.FTZ R189, R201, R188 ;  /* 0x000000bcc9bd7220 */ /* 0x004fc60000410000 */
[----:B------:R-:W2:Y:S01]  /*2150*/  LDL R201, [R1+0xa8] ;  /* 0x0000a80001c97983 */ /* 0x000ea20000100800 */
[----:B------:R-:W-:Y:S01]  /*2160*/  FMUL.FTZ R12, R3, R12 ;  /* 0x0000000c030c7220 */ /* 0x000fe20000410000 */
[----:B------:R-:W-:-:S03]  /*2170*/  FADD.FTZ R56, R56, R188 ;  /* 0x000000bc38387221 */ /* 0x000fc60000010000 */
[----:B------:R-:W-:Y:S01]  /*2180*/  FFMA.FTZ R88, R12, R188, R88 ;  /* 0x000000bc0c587223 */ /* 0x000fe20000010058 */
[----:B------:R-:W-:Y:S02]  /*2190*/  PRMT R188, R190, 0x7632, R188 ;  /* 0x00007632bebc7816 */ /* 0x000fe400000000bc */
[C---:B------:R-:W-:Y:S01]  /*21a0*/  SHF.L.U32 R245, R194.reuse, 0x10, RZ ;  /* 0x00000010c2f57819 */ /* 0x040fe200000006ff */
[----:B------:R-:W-:Y:S01]  /*21b0*/  FMUL.FTZ R14, R3, R14 ;  /* 0x0000000e030e7220 */ /* 0x000fe20000410000 */
[----:B------:R-:W-:Y:S01]  /*21c0*/  PRMT R238, R194, 0x7632, R238 ;  /* 0x00007632c2ee7816 */ /* 0x000fe200000000ee */
[----:B------:R-:W-:Y:S01]  /*21d0*/  FADD.FTZ R220, R220, R200 ;  /* 0x000000c8dcdc7221 */ /* 0x000fe20000010000 */
[----:B------:R-:W-:Y:S01]  /*21e0*/  SHF.L.U32 R188, R188, 0x10, RZ ;  /* 0x00000010bcbc7819 */ /* 0x000fe200000006ff */
[----:B------:R-:W-:Y:S01]  /*21f0*/  FFMA.FTZ R219, R226, R200, R219 ;  /* 0x000000c8e2db7223 */ /* 0x000fe200000100db */
[----:B------:R-:W-:Y:S01]  /*2200*/  FADD.FTZ R120, R120, R245 ;  /* 0x000000f578787221 */ /* 0x000fe20000010000 */
[-C--:B------:R-:W-:Y:S01]  /*2210*/  FFMA.FTZ R152, R12, R245.reuse, R152 ;  /* 0x000000f50c987223 */ /* 0x080fe20000010098 */
[----:B------:R-:W-:Y:S01]  /*2220*/  FFMA.FTZ R245, R205, R245, R189 ;  /* 0x000000f5cdf57223 */ /* 0x000fe200000100bd */
[----:B------:R-:W-:Y:S01]  /*2230*/  SHF.L.U32 R238, R238, 0x10, RZ ;  /* 0x00000010eeee7819 */ /* 0x000fe200000006ff */
[-C--:B---3--:R-:W-:Y:S01]  /*2240*/  FMUL.FTZ R189, R203, R188.reuse ;  /* 0x000000bccbbd7220 */ /* 0x088fe20000410000 */
[----:B------:R-:W-:Y:S01]  /*2250*/  FADD.FTZ R57, R57, R188 ;  /* 0x000000bc39397221 */ /* 0x000fe20000010000 */
[----:B------:R-:W-:Y:S01]  /*2260*/  FFMA.FTZ R89, R14, R188, R89 ;  /* 0x000000bc0e597223 */ /* 0x000fe20000010059 */
[----:B------:R-:W-:Y:S01]  /*2270*/  FADD.FTZ R220, R220, R198 ;  /* 0x000000c6dcdc7221 */ /* 0x000fe20000010000 */
[----:B------:R-:W-:Y:S01]  /*2280*/  FFMA.FTZ R219, R215, R198, R219 ;  /* 0x000000c6d7db7223 */ /* 0x000fe200000100db */
[----:B------:R-:W-:Y:S01]  /*2290*/  SHF.L.U32 R188, R191, 0x10, RZ ;  /* 0x00000010bfbc7819 */ /* 0x000fe200000006ff */
[----:B------:R-:W-:Y:S01]  /*22a0*/  FMUL.FTZ R15, R3, R15 ;  /* 0x0000000f030f7220 */ /* 0x000fe20000410000 */
[----:B------:R-:W-:Y:S01]  /*22b0*/  FADD.FTZ R121, R121, R238 ;  /* 0x000000ee79797221 */ /* 0x000fe20000010000 */
[-C--:B------:R-:W-:Y:S01]  /*22c0*/  FFMA.FTZ R153, R14, R238.reuse, R153 ;  /* 0x000000ee0e997223 */ /* 0x080fe20000010099 */
[----:B------:R-:W-:Y:S01]  /*22d0*/  FADD.FTZ R220, R220, R197 ;  /* 0x000000c5dcdc7221 */ /* 0x000fe20000010000 */
[----:B------:R-:W-:Y:S01]  /*22e0*/  FFMA.FTZ R219, R214, R197, R219 ;  /* 0x000000c5d6db7223 */ /* 0x000fe200000100db */
[----:B----4-:R-:W-:Y:S01]  /*22f0*/  FFMA.FTZ R238, R202, R238, R189 ;  /* 0x000000eecaee7223 */ /* 0x010fe200000100bd */
        /* <DEDUP_REMOVED lines=8> */
[----:B------:R-:W-:Y:S01]  /*2380*/  FADD.FTZ R122, R122, R237 ;  /* 0x000000ed7a7a7221 */ /* 0x000fe20000010000 */
[----:B------:R-:W-:Y:S01]  /*2390*/  FFMA.FTZ R154, R15, R237, R154 ;  /* 0x000000ed0f9a7223 */ /* 0x000fe2000001009a */
[----:B------:R-:W-:Y:S01]  /*23a0*/  SHF.L.U32 R230, R230, 0x10, RZ ;  /* 0x00000010e6e67819 */ /* 0x000fe200000006ff */
[----:B------:R-:W-:Y:S01]  /*23b0*/  FMUL.FTZ R205, R3, R199 ;  /* 0x000000c703cd7220 */ /* 0x000fe20000410000 */
[----:B------:R-:W-:Y:S01]  /*23c0*/  FADD.FTZ R220, R220, R238 ;  /* 0x000000eedcdc7221 */ /* 0x000fe20000010000 */
[----:B------:R-:W-:Y:S02]  /*23d0*/  FFMA.FTZ R219, R14, R238, R219 ;  /* 0x000000ee0edb7223 */ /* 0x000fe400000100db */
[----:B------:R-:W-:Y:S01]  /*23e0*/  FADD.FTZ R123, R123, R230 ;  /* 0x000000e67b7b7221 */ /* 0x000fe20000010000 */
[----:B------:R-:W-:Y:S01]  /*23f0*/  FFMA.FTZ R155, R205, R230, R155 ;  /* 0x000000e6cd9b7223 */ /* 0x000fe2000001009b */
[----:B------:R-:W-:Y:S01]  /*2400*/  IADD3 R218, R218, 0x20, RZ ;  /* 0x00000020dada7810 */ /* 0x000fe20007ffe0ff */
[----:B--2---:R-:W-:Y:S01]  /*2410*/  FMUL.FTZ R189, R201, R188 ;  /* 0x000000bcc9bd7220 */ /* 0x004fe20000410000 */
[----:B------:R-:W-:-:S04]  /*2420*/  PRMT R188, R191, 0x7632, R188 ;  /* 0x00007632bfbc7816 */ /* 0x000fc800000000bc */
        /* <DEDUP_REMOVED lines=9> */
[----:B0-----:R-:W-:-:S07]  /*24c0*/  FFMA.FTZ R219, R205, R230, R219 ;  /* 0x000000e6cddb7223 */ /* 0x001fce00000100db */
.L_x_1065:
[----:B------:R-:W-:Y:S05]  /*24d0*/  BSYNC B1 ;  /* 0x0000000000017941 */ /* 0x000fea0003800000 */
.L_x_1064:
[----:B------:R-:W-:Y:S04]  /*24e0*/  BSSY B1, `(.L_x_1066) ;  /* 0x000008f000017945 */ /* 0x000fe80003800000 */
[----:B------:R-:W-:Y:S05]  /*24f0*/  @!P4 BRA `(.L_x_1067) ;  /* 0x000000080034c947 */ /* 0x000fea0003800000 */
[----:B------:R-:W0:Y:S01]  /*2500*/  LDC.64 R188, c[0x0][0x2c0] ;  /* 0x0000b000ffbc7b82 */ /* 0x000e220000000a00 */
[C---:B------:R-:W-:Y:S01]  /*2510*/  LEA R200, P0, R218.reuse, UR10, 0x5 ;  /* 0x0000000adac87c11 */ /* 0x040fe2000f8028ff */
[----:B------:R-:W2:Y:S04]  /*2520*/  LDL R234, [R1+0x98] ;  /* 0x0000980001ea7983 */ /* 0x000ea80000100800 */
[----:B------:R-:W3:Y:S01]  /*2530*/  LDL R207, [R1+0x9c] ;  /* 0x00009c0001cf7983 */ /* 0x000ee20000100800 */
[C---:B------:R-:W-:Y:S01]  /*2540*/  LEA.HI.X R201, R218.reuse, UR11, RZ, 0x5, P0 ;  /* 0x0000000bdac97c11 */ /* 0x040fe200080f2cff */
[----:B------:R-:W1:Y:S01]  /*2550*/  LDC.64 R192, c[0x0][0x2b8] ;  /* 0x0000ae00ffc07b82 */ /* 0x000e620000000a00 */
[----:B------:R-:W-:Y:S01]  /*2560*/  ISETP.NE.U32.AND P0, PT, RZ, UR8, PT ;  /* 0x00000008ff007c0c */ /* 0x000fe2000bf05070 */
[----:B------:R-:W4:Y:S04]  /*2570*/  LDL R212, [R1+0x90] ;  /* 0x0000900001d47983 */ /* 0x000f280000100800 */
[----:B------:R-:W2:Y:S02]  /*2580*/  LDG.E.128 R196, desc[UR4][R200.64] ;  /* 0x00000004c8c47981 */ /* 0x000ea4000c1e1d00 */
[----:B------:R-:W1:Y:S01]  /*2590*/  LDC.U8 R206, c[0x0][0x2a0] ;  /* 0x0000a800ffce7b82 */ /* 0x000e620000000000 */
[C---:B0-----:R-:W-:Y:S01]  /*25a0*/  IMAD.WIDE.U32 R188, R218.reuse, 0x10, R188 ;  /* 0x00000010dabc7825 */ /* 0x041fe200078e00bc */
[----:B------:R-:W-:Y:S01]  /*25b0*/  ISETP.NE.AND.EX P0, PT, RZ, UR9, PT, P0 ;  /* 0x00000009ff007c0c */ /* 0x000fe2000bf05300 */
[----:B------:R-:W3:Y:S04]  /*25c0*/  LDG.E.128 R200, desc[UR4][R200.64+0x10] ;  /* 0x00001004c8c87981 */ /* 0x000ee8000c1e1d00 */
[----:B------:R-:W4:Y:S01]  /*25d0*/  LDG.E.128 R188, desc[UR4][R188.64] ;  /* 0x00000004bcbc7981 */ /* 0x000f22000c1e1d00 */
[----:B-1----:R-:W-:-:S07]  /*25e0*/  IMAD.WIDE.U32 R192, R218, 0x10, R192 ;  /* 0x00000010dac07825 */ /* 0x002fce00078e00c0 */
[C---:B------:R-:W-:Y:S01]  /*25f0*/  @P0 LEA R10, P1, R218.reuse, UR8, 0x5 ;  /* 0x00000008da0a0c11 */ /* 0x040fe2000f8228ff */
[----:B------:R-:W3:Y:S03]  /*2600*/  LDG.E.128 R192, desc[UR4][R192.64] ;  /* 0x00000004c0c07981 */ /* 0x000ee6000c1e1d00 */
[----:B------:R-:W-:-:S05]  /*2610*/  @P0 LEA.HI.X R11, R218, UR9, RZ, 0x5, P1 ;  /* 0x00000009da0b0c11 */ /* 0x000fca00088f2cff */
[----:B------:R-:W5:Y:S04]  /*2620*/  @P0 LDG.E.128 R20, desc[UR4][R10.64] ;  /* 0x000000040a140981 */ /* 0x000f68000c1e1d00 */
[----:B------:R2:W5:Y:S01]  /*2630*/  @P0 LDG.E.128 R16, desc[UR4][R10.64+0x10] ;  /* 0x000010040a100981 */ /* 0x000562000c1e1d00 */
[----:B------:R-:W-:-:S03]  /*2640*/  ISETP.NE.AND P0, PT, R206, RZ, PT ;  /* 0x000000ffce00720c */ /* 0x000fc60003f05270 */
[----:B------:R-:W3:Y:S01]  /*2650*/  LDL R206, [R1+0x94] ;  /* 0x0000940001ce7983 */ /* 0x000ee20000100800 */
[----:B-----5:R-:W-:-:S05]  /*2660*/  FSEL R204, R208, RZ, !P0 ;  /* 0x000000ffd0cc7208 */ /* 0x020fca0004000000 */
[C---:B--2---:R-:W-:Y:S01]  /*2670*/  FADD.FTZ R11, -R204.reuse, R199 ;  /* 0x000000c7cc0b7221 */ /* 0x044fe20000010100 */
[----:B------:R-:W-:-:S04]  /*2680*/  FADD.FTZ R196, -R204, R196 ;  /* 0x000000c4ccc47221 */ /* 0x000fc80000010100 */
[----:B------:R-:W-:Y:S01]  /*2690*/  FMUL.FTZ R223, R3, R196 ;  /* 0x000000c403df7220 */ /* 0x000fe20000410000 */
[C---:B------:R-:W-:Y:S01]  /*26a0*/  FADD.FTZ R197, -R204.reuse, R197 ;  /* 0x000000c5ccc57221 */ /* 0x040fe20000010100 */
[----:B------:R-:W-:Y:S01]  /*26b0*/  FADD.FTZ R198, -R204, R198 ;  /* 0x000000c6ccc67221 */ /* 0x000fe20000010100 */
[----:B----4-:R-:W-:Y:S01]  /*26c0*/  SHF.L.U32 R199, R188, 0x10, RZ ;  /* 0x00000010bcc77819 */ /* 0x010fe200000006ff */
[----:B---3--:R-:W-:-:S04]  /*26d0*/  FADD.FTZ R10, -R204, R200 ;  /* 0x000000c8cc0a7221 */ /* 0x008fc80000010100 */
[----:B------:R-:W-:Y:S02]  /*26e0*/  FMUL.FTZ R196, R234, R199 ;  /* 0x000000c7eac47220 */ /* 0x000fe40000410000 */
[----:B------:R-:W2:Y:S01]  /*26f0*/  LDL R234, [R1+0x88] ;  /* 0x0000880001ea7983 */ /* 0x000ea20000100800 */
[C---:B------:R-:W-:Y:S01]  /*2700*/  FADD.FTZ R201, -R204.reuse, R201 ;  /* 0x000000c9ccc97221 */ /* 0x040fe20000010100 */
[C---:B------:R-:W-:Y:S01]  /*2710*/  FADD.FTZ R202, -R204.reuse, R202 ;  /* 0x000000caccca7221 */ /* 0x040fe20000010100 */
[----:B------:R-:W-:Y:S02]  /*2720*/  FADD.FTZ R203, -R204, R203 ;  /* 0x000000cbcccb7221 */ /* 0x000fe40000010100 */
[----:B------:R-:W3:Y:S01]  /*2730*/  LDL R204, [R1+0x8c] ;  /* 0x00008c0001cc7983 */ /* 0x000ee20000100800 */
[----:B------:R-:W-:Y:S02]  /*2740*/  PRMT R188, R188, 0x7632, R188 ;  /* 0x00007632bcbc7816 */ /* 0x000fe400000000bc */
[----:B------:R-:W-:-:S02]  /*2750*/  SHF.L.U32 R200, R192, 0x10, RZ ;  /* 0x00000010c0c87819 */ /* 0x000fc400000006ff */
[----:B------:R-:W-:Y:S01]  /*2760*/  PRMT R252, R192, 0x7632, R252 ;  /* 0x00007632c0fc7816 */ /* 0x000fe200000000fc */
[----:B------:R-:W-:Y:S02]  /*2770*/  IMAD.U32 R188, R188, 0x10000, RZ ;  /* 0x00010000bcbc7824 */ /* 0x000fe400078e00ff */
[----:B------:R-:W-:Y:S01]  /*2780*/  FMUL.FTZ R213, R3, R197 ;  /* 0x000000c503d57220 */ /* 0x000fe20000410000 */
[----:B------:R-:W-:Y:S01]  /*2790*/  FFMA.FTZ R196, R207, R200, R196 ;  /* 0x000000c8cfc47223 */ /* 0x000fe200000100c4 */
[----:B------:R-:W-:Y:S01]  /*27a0*/  SHF.L.U32 R252, R252, 0x10, RZ ;  /* 0x00000010fcfc7819 */ /* 0x000fe200000006ff */
[----:B------:R-:W4:Y:S01]  /*27b0*/  LDL R207, [R1+0x80] ;  /* 0x0000800001cf7983 */ /* 0x000f220000100800 */
[----:B------:R-:W-:-:S03]  /*27c0*/  FMUL.FTZ R192, R212, R188 ;  /* 0x000000bcd4c07220 */ /* 0x000fc60000410000 */
[----:B------:R-:W-:Y:S01]  /*27d0*/  FADD.FTZ R117, R117, R252 ;  /* 0x000000fc75757221 */ /* 0x000fe20000010000 */
[-C--:B------:R-:W-:Y:S01]  /*27e0*/  FFMA.FTZ R149, R213, R252.reuse, R149 ;  /* 0x000000fcd5957223 */ /* 0x080fe20000010095 */
[----:B------:R0:W-:Y:S01]  /*27f0*/  STL [R1+0x14], R196 ;  /* 0x000014c401007387 */ /* 0x0001e20000100800 */
[----:B------:R-:W-:-:S03]  /*2800*/  FFMA.FTZ R252, R206, R252, R192 ;  /* 0x000000fccefc7223 */ /* 0x000fc600000100c0 */
[----:B------:R-:W4:Y:S04]  /*2810*/  LDL R206, [R1+0x84] ;  /* 0x0000840001ce7983 */ /* 0x000f280000100800 */
[----:B------:R-:W4:Y:S01]  /*2820*/  LDL R197, [R1+0x78] ;  /* 0x0000780001c57983 */ /* 0x000f220000100800 */
[----:B------:R-:W-:Y:S01]  /*2830*/  FADD.FTZ R53, R53, R188 ;  /* 0x000000bc35357221 */ /* 0x000fe20000010000 */
[----:B------:R-:W-:Y:S01]  /*2840*/  FFMA.FTZ R85, R213, R188, R85 ;  /* 0x000000bcd5557223 */ /* 0x000fe20000010055 */
[----:B------:R-:W-:Y:S01]  /*2850*/  SHF.L.U32 R188, R189, 0x10, RZ ;  /* 0x00000010bdbc7819 */ /* 0x000fe200000006ff */
[----:B------:R-:W-:Y:S01]  /*2860*/  FMUL.FTZ R212, R3, R198 ;  /* 0x000000c603d47220 */ /* 0x000fe20000410000 */
[----:B------:R-:W-:Y:S01]  /*2870*/  SHF.L.U32 R251, R193, 0x10, RZ ;  /* 0x00000010c1fb7819 */ /* 0x000fe200000006ff */
[----:B------:R-:W-:Y:S01]  /*2880*/  FADD.FTZ R116, R116, R200 ;  /* 0x000000c874747221 */ /* 0x000fe20000010000 */
[----:B------:R-:W-:Y:S01]  /*2890*/  FFMA.FTZ R148, R223, R200, R148 ;  /* 0x000000c8df947223 */ /* 0x000fe20000010094 */
[----:B------:R-:W-:Y:S01]  /*28a0*/  FADD.FTZ R54, R54, R188 ;  /* 0x000000bc36367221 */ /* 0x000fe20000010000 */
[----:B------:R-:W-:Y:S01]  /*28b0*/  FFMA.FTZ R86, R212, R188, R86 ;  /* 0x000000bcd4567223 */ /* 0x000fe20000010056 */
[----:B------:R-:W-:Y:S01]  /*28c0*/  FADD.FTZ R118, R118, R251 ;  /* 0x000000fb76767221 */ /* 0x000fe20000010000 */
[----:B------:R-:W-:Y:S01]  /*28d0*/  FFMA.FTZ R150, R212, R251, R150 ;  /* 0x000000fbd4967223 */ /* 0x000fe20000010096 */
[----:B------:R-:W4:Y:S01]  /*28e0*/  LDL R200, [R1+0x70] ;  /* 0x0000700001c87983 */ /* 0x000f220000100800 */
[----:B------:R-:W-:Y:S01]  /*28f0*/  PRMT R244, R193, 0x7632, R244 ;  /* 0x00007632c1f47816 */ /* 0x000fe200000000f4 */
[----:B------:R-:W-:Y:S01]  /*2900*/  FADD.FTZ R52, R52, R199 ;  /* 0x000000c734347221 */ /* 0x000fe20000010000 */
[----:B------:R-:W-:Y:S01]  /*2910*/  FFMA.FTZ R84, R223, R199, R84 ;  /* 0x000000c7df547223 */ /* 0x000fe20000010054 */
[----:B------:R-:W-:Y:S01]  /*2920*/  FMUL.FTZ R11, R3, R11 ;  /* 0x0000000b030b7220 */ /* 0x000fe20000410000 */
[----:B------:R-:W4:Y:S01]  /*2930*/  LDL R199, [R1+0x74] ;  /* 0x0000740001c77983 */ /* 0x000f220000100800 */
[----:B------:R-:W-:-:S03]  /*2940*/  SHF.L.U32 R244, R244, 0x10, RZ ;  /* 0x00000010f4f47819 */ /* 0x000fc600000006ff */
[----:B------:R-:W4:Y:S02]  /*2950*/  LDL R198, [R1+0x68] ;  /* 0x0000680001c67983 */ /* 0x000f240000100800 */
[----:B------:R-:W-:Y:S01]  /*2960*/  FADD.FTZ R119, R119, R244 ;  /* 0x000000f477777221 */ /* 0x000fe20000010000 */
[----:B------:R-:W-:Y:S01]  /*2970*/  FFMA.FTZ R151, R11, R244, R151 ;  /* 0x000000f40b977223 */ /* 0x000fe20000010097 */
[----:B------:R-:W4:Y:S01]  /*2980*/  LDL R193, [R1+0x60] ;  /* 0x0000600001c17983 */ /* 0x000f220000100800 */
[----:B--2---:R-:W-:-:S04]  /*2990*/  FMUL.FTZ R192, R234, R188 ;  /* 0x000000bceac07220 */ /* 0x004fc80000410000 */
[----:B---3--:R-:W-:Y:S02]  /*29a0*/  FFMA.FTZ R251, R204, R251, R192 ;  /* 0x000000fbccfb7223 */ /* 0x008fe400000100c0 */
[----:B------:R-:W2:Y:S01]  /*29b0*/  LDL R204, [R1+0x7c] ;  /* 0x00007c0001cc7983 */ /* 0x000ea20000100800 */
[----:B------:R-:W-:-:S03]  /*29c0*/  PRMT R188, R189, 0x7632, R188 ;  /* 0x00007632bdbc7816 */ /* 0x000fc600000000bc */
[----:B------:R-:W3:Y:S01]  /*29d0*/  LDL R192, [R1+0x64] ;  /* 0x0000640001c07983 */ /* 0x000ee20000100800 */
[----:B------:R-:W-:-:S05]  /*29e0*/  SHF.L.U32 R188, R188, 0x10, RZ ;  /* 0x00000010bcbc7819 */ /* 0x000fca00000006ff */
[-C--:B----4-:R-:W-:Y:S01]  /*29f0*/  FMUL.FTZ R189, R207, R188.reuse ;  /* 0x000000bccfbd7220 */ /* 0x090fe20000410000 */
[----:B------:R-:W-:Y:S01]  /*2a00*/  FADD.FTZ R55, R55, R188 ;  /* 0x000000bc37377221 */ /* 0x000fe20000010000 */
[----:B------:R-:W-:Y:S01]  /*2a10*/  FFMA.FTZ R87, R11, R188, R87 ;  /* 0x000000bc0b577223 */ /* 0x000fe20000010057 */
[----:B------:R-:W-:Y:S01]  /*2a20*/  SHF.L.U32 R188, R190, 0x10, RZ ;  /* 0x00000010bebc7819 */ /* 0x000fe200000006ff */
[----:B------:R-:W-:-:S04]  /*2a30*/  FFMA.FTZ R244, R206, R244, R189 ;  /* 0x000000f4cef47223 */ /* 0x000fc800000100bd */
[----:B------:R-:W-:Y:S02]  /*2a40*/  FMUL.FTZ R189, R197, R188 ;  /* 0x000000bcc5bd7220 */ /* 0x000fe40000410000 */
[----:B------:R-:W4:Y:S01]  /*2a50*/  LDL R197, [R1+0x6c] ;  /* 0x00006c0001c57983 */ /* 0x000f220000100800 */
[----:B------:R-:W-:Y:S01]  /*2a60*/  FMUL.FTZ R10, R3, R10 ;  /* 0x0000000a030a7220 */ /* 0x000fe20000410000 */
[----:B------:R-:W-:Y:S01]  /*2a70*/  SHF.L.U32 R243, R194, 0x10, RZ ;  /* 0x00000010c2f37819 */ /* 0x000fe200000006ff */
[----:B------:R-:W-:Y:S02]  /*2a80*/  FADD.FTZ R48, R48, R188 ;  /* 0x000000bc30307221 */ /* 0x000fe40000010000 */
[----:B------:R-:W-:Y:S01]  /*2a90*/  FFMA.FTZ R80, R10, R188, R80 ;  /* 0x000000bc0a507223 */ /* 0x000fe20000010050 */
[----:B------:R-:W-:Y:S01]  /*2aa0*/  PRMT R188, R190, 0x7632, R188 ;  /* 0x00007632bebc7816 */ /* 0x000fe200000000bc */
[----:B------:R-:W-:Y:S01]  /*2ab0*/  FADD.FTZ R112, R112, R243 ;  /* 0x000000f370707221 */ /* 0x000fe20000010000 */
[----:B------:R-:W-:Y:S01]  /*2ac0*/  FFMA.FTZ R144, R10, R243, R144 ;  /* 0x000000f30a907223 */ /* 0x000fe20000010090 */
[----:B------:R-:W-:Y:S01]  /*2ad0*/  PRMT R236, R194, 0x7632, R236 ;  /* 0x00007632c2ec7816 */ /* 0x000fe200000000ec */
[----:B------:R-:W-:Y:S01]  /*2ae0*/  FADD.FTZ R220, R220, R196 ;  /* 0x000000c4dcdc7221 */ /* 0x000fe20000010000 */
[----:B------:R-:W-:Y:S01]  /*2af0*/  SHF.L.U32 R188, R188, 0x10, RZ ;  /* 0x00000010bcbc7819 */ /* 0x000fe200000006ff */
[----:B------:R-:W-:Y:S01]  /*2b00*/  FFMA.FTZ R219, R223, R196, R219 ;  /* 0x000000c4dfdb7223 */ /* 0x000fe200000100db */
[----:B------:R-:W-:Y:S01]  /*2b10*/  SHF.L.U32 R236, R236, 0x10, RZ ;  /* 0x00000010ecec7819 */ /* 0x000fe200000006ff */
[----:B------:R-:W-:-:S02]  /*2b20*/  FADD.FTZ R220, R220, R252 ;  /* 0x000000fcdcdc7221 */ /* 0x000fc40000010000 */
[----:B------:R-:W-:Y:S01]  /*2b30*/  FADD.FTZ R49, R49, R188 ;  /* 0x000000bc31317221 */ /* 0x000fe20000010000 */
[----:B------:R-:W-:Y:S01]  /*2b40*/  FFMA.FTZ R219, R213, R252, R219 ;  /* 0x000000fcd5db7223 */ /* 0x000fe200000100db */
[----:B------:R-:W-:Y:S01]  /*2b50*/  FMUL.FTZ R206, R3, R202 ;  /* 0x000000ca03ce7220 */ /* 0x000fe20000410000 */
[----:B------:R-:W-:Y:S01]  /*2b60*/  FADD.FTZ R113, R113, R236 ;  /* 0x000000ec71717221 */ /* 0x000fe20000010000 */
[----:B------:R-:W-:Y:S01]  /*2b70*/  FADD.FTZ R220, R220, R251 ;  /* 0x000000fbdcdc7221 */ /* 0x000fe20000010000 */
[----:B------:R-:W-:Y:S01]  /*2b80*/  FFMA.FTZ R219, R212, R251, R219 ;  /* 0x000000fbd4db7223 */ /* 0x000fe200000100db */
[----:B------:R-:W-:Y:S02]  /*2b90*/  SHF.L.U32 R234, R195, 0x10, RZ ;  /* 0x00000010c3ea7819 */ /* 0x000fe400000006ff */
[----:B------:R-:W-:Y:S01]  /*2ba0*/  FADD.FTZ R220, R220, R244 ;  /* 0x000000f4dcdc7221 */ /* 0x000fe20000010000 */
[----:B------:R-:W-:Y:S01]  /*2bb0*/  FFMA.FTZ R219, R11, R244, R219 ;  /* 0x000000f40bdb7223 */ /* 0x000fe200000100db */
[----:B------:R-:W-:Y:S01]  /*2bc0*/  PRMT R229, R195, 0x7632, R229 ;  /* 0x00007632c3e57816 */ /* 0x000fe200000000e5 */
[----:B------:R-:W-:Y:S01]  /*2bd0*/  FADD.FTZ R114, R114, R234 ;  /* 0x000000ea72727221 */ /* 0x000fe20000010000 */
[----:B------:R-:W-:Y:S01]  /*2be0*/  FFMA.FTZ R146, R206, R234, R146 ;  /* 0x000000eace927223 */ /* 0x000fe20000010092 */
[----:B------:R-:W-:Y:S01]  /*2bf0*/  FMUL.FTZ R207, R3, R203 ;  /* 0x000000cb03cf7220 */ /* 0x000fe20000410000 */
[----:B------:R-:W-:-:S05]  /*2c00*/  SHF.L.U32 R229, R229, 0x10, RZ ;  /* 0x00000010e5e57819 */ /* 0x000fca00000006ff */
[----:B------:R-:W-:Y:S01]  /*2c10*/  FADD.FTZ R115, R115, R229 ;  /* 0x000000e573737221 */ /* 0x000fe20000010000 */
[----:B------:R-:W-:Y:S01]  /*2c20*/  FFMA.FTZ R147, R207, R229, R147 ;  /* 0x000000e5cf937223 */ /* 0x000fe20000010093 */
[----:B------:R-:W-:Y:S01]  /*2c30*/  IADD3 R218, R218, 0x20, RZ ;  /* 0x00000020dada7810 */ /* 0x000fe20007ffe0ff */
[----:B--2---:R-:W-:Y:S01]  /*2c40*/  FFMA.FTZ R243, R204, R243, R189 ;  /* 0x000000f3ccf37223 */ /* 0x004fe200000100bd */
[----:B------:R-:W-:Y:S01]  /*2c50*/  FMUL.FTZ R204, R3, R201 ;  /* 0x000000c903cc7220 */ /* 0x000fe20000410000 */
[----:B------:R-:W-:-:S03]  /*2c60*/  FMUL.FTZ R189, R200, R188 ;  /* 0x000000bcc8bd7220 */ /* 0x000fc60000410000 */
[C---:B------:R-:W-:Y:S01]  /*2c70*/  FFMA.FTZ R81, R204.reuse, R188, R81 ;  /* 0x000000bccc517223 */ /* 0x040fe20000010051 */
[----:B------:R-:W-:Y:S01]  /*2c80*/  SHF.L.U32 R188, R191, 0x10, RZ ;  /* 0x00000010bfbc7819 */ /* 0x000fe200000006ff */
[-C--:B------:R-:W-:Y:S01]  /*2c90*/  FFMA.FTZ R145, R204, R236.reuse, R145 ;  /* 0x000000eccc917223 */ /* 0x080fe20000010091 */
[----:B------:R-:W-:-:S03]  /*2ca0*/  FFMA.FTZ R236, R199, R236, R189 ;  /* 0x000000ecc7ec7223 */ /* 0x000fc600000100bd */
[-C--:B------:R-:W-:Y:S01]  /*2cb0*/  FMUL.FTZ R189, R198, R188.reuse ;  /* 0x000000bcc6bd7220 */ /* 0x080fe20000410000 */
[----:B------:R-:W-:Y:S01]  /*2cc0*/  FADD.FTZ R50, R50, R188 ;  /* 0x000000bc32327221 */ /* 0x000fe20000010000 */
[----:B------:R-:W-:Y:S01]  /*2cd0*/  FFMA.FTZ R82, R206, R188, R82 ;  /* 0x000000bcce527223 */ /* 0x000fe20000010052 */
[----:B------:R-:W-:Y:S01]  /*2ce0*/  PRMT R188, R191, 0x7632, R188 ;  /* 0x00007632bfbc7816 */ /* 0x000fe200000000bc */
[----:B------:R-:W-:Y:S01]  /*2cf0*/  FADD.FTZ R220, R220, R243 ;  /* 0x000000f3dcdc7221 */ /* 0x000fe20000010000 */
[----:B------:R-:W-:Y:S02]  /*2d00*/  FFMA.FTZ R219, R10, R243, R219 ;  /* 0x000000f30adb7223 */ /* 0x000fe400000100db */
[----:B------:R-:W-:Y:S01]  /*2d10*/  SHF.L.U32 R188, R188, 0x10, RZ ;  /* 0x00000010bcbc7819 */ /* 0x000fe200000006ff */
[----:B------:R-:W-:Y:S01]  /*2d20*/  FADD.FTZ R220, R220, R236 ;  /* 0x000000ecdcdc7221 */ /* 0x000fe20000010000 */
[----:B------:R-:W-:Y:S01]  /*2d30*/  FFMA.FTZ R219, R204, R236, R219 ;  /* 0x000000ecccdb7223 */ /* 0x000fe200000100db */
[----:B----4-:R-:W-:-:S02]  /*2d40*/  FFMA.FTZ R234, R197, R234, R189 ;  /* 0x000000eac5ea7223 */ /* 0x010fc400000100bd */
[----:B------:R-:W-:Y:S02]  /*2d50*/  FMUL.FTZ R189, R193, R188 ;  /* 0x000000bcc1bd7220 */ /* 0x000fe40000410000 */
[----:B------:R-:W-:Y:S02]  /*2d60*/  FADD.FTZ R220, R220, R234 ;  /* 0x000000eadcdc7221 */ /* 0x000fe40000010000 */
[----:B---3--:R-:W-:Y:S01]  /*2d70*/  FFMA.FTZ R229, R192, R229, R189 ;  /* 0x000000e5c0e57223 */ /* 0x008fe200000100bd */
[----:B------:R-:W-:Y:S01]  /*2d80*/  FFMA.FTZ R219, R206, R234, R219 ;  /* 0x000000eacedb7223 */ /* 0x000fe200000100db */
[----:B------:R-:W-:Y:S01]  /*2d90*/  FADD.FTZ R51, R51, R188 ;  /* 0x000000bc33337221 */ /* 0x000fe20000010000 */
[C---:B------:R-:W-:Y:S01]  /*2da0*/  FFMA.FTZ R83, R207.reuse, R188, R83 ;  /* 0x000000bccf537223 */ /* 0x040fe20000010053 */
[----:B------:R-:W-:Y:S01]  /*2db0*/  FADD.FTZ R220, R220, R229 ;  /* 0x000000e5dcdc7221 */ /* 0x000fe20000010000 */
[----:B0-----:R-:W-:-:S07]  /*2dc0*/  FFMA.FTZ R219, R207, R229, R219 ;  /* 0x000000e5cfdb7223 */ /* 0x001fce00000100db */
.L_x_1067:
[----:B------:R-:W-:Y:S05]  /*2dd0*/  BSYNC B1 ;  /* 0x0000000000017941 */ /* 0x000fea0003800000 */
.L_x_1066:
        /* <DEDUP_REMOVED lines=8> */
[----:B------:R-:W-:-:S03]  /*2e60*/  LEA.HI.X R193, R218, UR11, RZ, 0x5, P0 ;  /* 0x0000000bdac17c11 */ /* 0x000fc600080f2cff */
[----:B------:R-:W4:Y:S03]  /*2e70*/  LDL R224, [R1+0x54] ;  /* 0x0000540001e07983 */ /* 0x000f260000100800 */
[----:B------:R-:W1:Y:S01]  /*2e80*/  LDC.U8 R209, c[0x0][0x2a0] ;  /* 0x0000a800ffd17b82 */ /* 0x000e620000000000 */
[----:B------:R-:W2:Y:S04]  /*2e90*/  LDG.E.128 R188, desc[UR4][R192.64] ;  /* 0x00000004c0bc7981 */ /* 0x000ea8000c1e1d00 */
[----:B------:R-:W4:Y:S01]  /*2ea0*/  LDL R222, [R1+0x48] ;  /* 0x0000480001de7983 */ /* 0x000f220000100800 */
[----:B0-----:R-:W-:-:S03]  /*2eb0*/  IMAD.WIDE.U32 R196, R218, 0x10, R196 ;  /* 0x00000010dac47825 */ /* 0x001fc600078e00c4 */
        /* <DEDUP_REMOVED lines=10> */
[----:B------:R-:W-:-:S04]  /*2f60*/  ISETP.NE.AND P0, PT, R209, RZ, PT ;  /* 0x000000ffd100720c */ /* 0x000fc80003f05270 */
[----:B-----5:R-:W-:Y:S01]  /*2f70*/  FSEL R208, R208, RZ, !P0 ;  /* 0x000000ffd0d07208 */ /* 0x020fe20004000000 */
[----:B------:R-:W4:Y:S04]  /*2f80*/  LDL R211, [R1+0x40] ;  /* 0x0000400001d37983 */ /* 0x000f280000100800 */
[----:B------:R-:W4:Y:S01]  /*2f90*/  LDL R210, [R1+0x44] ;  /* 0x0000440001d27983 */ /* 0x000f220000100800 */
[C---:B--2---:R-:W-:Y:S01]  /*2fa0*/  FADD.FTZ R188, -R208.reuse, R188 ;  /* 0x000000bcd0bc7221 */ /* 0x044fe20000010100 */
[C---:B------:R-:W-:Y:S01]  /*2fb0*/  FADD.FTZ R189, -R208.reuse, R189 ;  /* 0x000000bdd0bd7221 */ /* 0x040fe20000010100 */
[C---:B------:R-:W-:Y:S01]  /*2fc0*/  FADD.FTZ R190, -R208.reuse, R190 ;  /* 0x000000bed0be7221 */ /* 0x040fe20000010100 */
[C---:B------:R-:W-:Y:S01]  /*2fd0*/  FADD.FTZ R191, -R208.reuse, R191 ;  /* 0x000000bfd0bf7221 */ /* 0x040fe20000010100 */
[----:B------:R-:W-:Y:S01]  /*2fe0*/  FMUL.FTZ R227, R3, R188 ;  /* 0x000000bc03e37220 */ /* 0x000fe20000410000 */
[C---:B---3--:R-:W-:Y:S01]  /*2ff0*/  FADD.FTZ R192, -R208.reuse, R192 ;  /* 0x000000c0d0c07221 */ /* 0x048fe20000010100 */
[C---:B------:R-:W-:Y:S01]  /*3000*/  FADD.FTZ R193, -R208.reuse, R193 ;  /* 0x000000c1d0c17221 */ /* 0x040fe20000010100 */
[C---:B------:R-:W-:Y:S01]  /*3010*/  FADD.FTZ R194, -R208.reuse, R194 ;  /* 0x000000c2d0c27221 */ /* 0x040fe20000010100 */
[----:B------:R-:W-:Y:S01]  /*3020*/  FADD.FTZ R195, -R208, R195 ;  /* 0x000000c3d0c37221 */ /* 0x000fe20000010100 */
[----:B----4-:R-:W-:-:S05]  /*3030*/  SHF.L.U32 R208, R196, 0x10, RZ ;  /* 0x00000010c4d07819 */ /* 0x010fca00000006ff */
[----:B------:R-:W-:Y:S01]  /*3040*/  FMUL.FTZ R188, R221, R208 ;  /* 0x000000d0ddbc7220 */ /* 0x000fe20000410000 */
[----:B------:R-:W-:Y:S01]  /*3050*/  SHF.L.U32 R209, R200, 0x10, RZ ;  /* 0x00000010c8d17819 */ /* 0x000fe200000006ff */
[----:B------:R-:W2:Y:S04]  /*3060*/  LDL R221, [R1+0x4c] ;  /* 0x00004c0001dd7983 */ /* 0x000ea80000100800 */
[--C-:B------:R-:W-:Y:S01]  /*3070*/  FFMA.FTZ R218, R241, R209, R188.reuse ;  /* 0x000000d1f1da7223 */ /* 0x100fe200000100bc */
[----:B------:R-:W-:Y:S02]  /*3080*/  PRMT R188, R196, 0x7632, R188 ;  /* 0x00007632c4bc7816 */ /* 0x000fe400000000bc */
[----:B------:R-:W-:Y:S02]  /*3090*/  PRMT R250, R200, 0x7632, R250 ;  /* 0x00007632c8fa7816 */ /* 0x000fe400000000fa */
[----:B------:R-:W-:Y:S01]  /*30a0*/  SHF.L.U32 R188, R188, 0x10, RZ ;  /* 0x00000010bcbc7819 */ /* 0x000fe200000006ff */
[----:B------:R-:W-:Y:S01]  /*30b0*/  FMUL.FTZ R225, R3, R189 ;  /* 0x000000bd03e17220 */ /* 0x000fe20000410000 */
[----:B------:R-:W-:Y:S01]  /*30c0*/  SHF.L.U32 R250, R250, 0x10, RZ ;  /* 0x00000010fafa7819 */ /* 0x000fe200000006ff */
[----:B------:R-:W-:Y:S01]  /*30d0*/  FADD.FTZ R108, R108, R209 ;  /* 0x000000d16c6c7221 */ /* 0x000fe20000010000 */
[----:B------:R-:W-:Y:S01]  /*30e0*/  FFMA.FTZ R140, R227, R209, R140 ;  /* 0x000000d1e38c7223 */ /* 0x000fe2000001008c */
[----:B------:R-:W-:Y:S01]  /*30f0*/  FMUL.FTZ R189, R232, R188 ;  /* 0x000000bce8bd7220 */ /* 0x000fe20000410000 */
[----:B------:R1:W-:Y:S01]  /*3100*/  STL [R1+0x10], R218 ;  /* 0x000010da01007387 */ /* 0x0003e20000100800 */
[----:B------:R-:W-:Y:S01]  /*3110*/  FADD.FTZ R109, R109, R250 ;  /* 0x000000fa6d6d7221 */ /* 0x000fe20000010000 */
[----:B------:R-:W-:-:S02]  /*3120*/  FFMA.FTZ R141, R225, R250, R141 ;  /* 0x000000fae18d7223 */ /* 0x000fc4000001008d */
[----:B------:R-:W3:Y:S01]  /*3130*/  LDL R209, [R1+0x38] ;  /* 0x0000380001d17983 */ /* 0x000ee20000100800 */
[----:B------:R-:W-:Y:S01]  /*3140*/  FFMA.FTZ R250, R224, R250, R189 ;  /* 0x000000fae0fa7223 */ /* 0x000fe200000100bd */
[----:B------:R-:W-:Y:S02]  /*3150*/  FMUL.FTZ R224, R3, R190 ;  /* 0x000000be03e07220 */ /* 0x000fe40000410000 */
[----:B------:R-:W4:Y:S01]  /*3160*/  LDL R190, [R1+0x3c] ;  /* 0x00003c0001be7983 */ /* 0x000f220000100800 */
[----:B------:R-:W-:Y:S01]  /*3170*/  FADD.FTZ R45, R45, R188 ;  /* 0x000000bc2d2d7221 */ /* 0x000fe20000010000 */
[----:B------:R-:W-:Y:S01]  /*3180*/  FFMA.FTZ R77, R225, R188, R77 ;  /* 0x000000bce14d7223 */ /* 0x000fe2000001004d */
[----:B------:R-:W-:Y:S01]  /*3190*/  SHF.L.U32 R188, R197, 0x10, RZ ;  /* 0x00000010c5bc7819 */ /* 0x000fe200000006ff */
[----:B------:R-:W-:Y:S01]  /*31a0*/  FADD.FTZ R44, R44, R208 ;  /* 0x000000d02c2c7221 */ /* 0x000fe20000010000 */
[----:B------:R-:W-:Y:S01]  /*31b0*/  FFMA.FTZ R76, R227, R208, R76 ;  /* 0x000000d0e34c7223 */ /* 0x000fe2000001004c */
[----:B------:R-:W-:Y:S01]  /*31c0*/  SHF.L.U32 R249, R201, 0x10, RZ ;  /* 0x00000010c9f97819 */ /* 0x000fe200000006ff */
[----:B------:R-:W4:Y:S01]  /*31d0*/  LDL R208, [R1+0x30] ;  /* 0x0000300001d07983 */ /* 0x000f220000100800 */
[-C--:B------:R-:W-:Y:S01]  /*31e0*/  FMUL.FTZ R189, R222, R188.reuse ;  /* 0x000000bcdebd7220 */ /* 0x080fe20000410000 */
[----:B------:R-:W-:Y:S01]  /*31f0*/  FADD.FTZ R46, R46, R188 ;  /* 0x000000bc2e2e7221 */ /* 0x000fe20000010000 */
[----:B------:R-:W-:Y:S01]  /*3200*/  FFMA.FTZ R78, R224, R188, R78 ;  /* 0x000000bce04e7223 */ /* 0x000fe2000001004e */
[----:B------:R-:W-:Y:S01]  /*3210*/  PRMT R188, R197, 0x7632, R188 ;  /* 0x00007632c5bc7816 */ /* 0x000fe200000000bc */
[----:B------:R-:W4:Y:S01]  /*3220*/  LDL R200, [R1+0x34] ;  /* 0x0000340001c87983 */ /* 0x000f220000100800 */
[----:B------:R-:W-:Y:S01]  /*3230*/  PRMT R242, R201, 0x7632, R242 ;  /* 0x00007632c9f27816 */ /* 0x000fe200000000f2 */
[----:B------:R-:W-:Y:S01]  /*3240*/  FMUL.FTZ R222, R3, R191 ;  /* 0x000000bf03de7220 */ /* 0x000fe20000410000 */
[----:B------:R-:W-:Y:S01]  /*3250*/  SHF.L.U32 R188, R188, 0x10, RZ ;  /* 0x00000010bcbc7819 */ /* 0x000fe200000006ff */
        /* <DEDUP_REMOVED lines=8> */
[----:B------:R-:W-:Y:S01]  /*32e0*/  FADD.FTZ R111, R111, R242 ;  /* 0x000000f26f6f7221 */ /* 0x000fe20000010000 */
[----:B------:R-:W-:-:S02]  /*32f0*/  FFMA.FTZ R143, R222, R242, R143 ;  /* 0x000000f2de8f7223 */ /* 0x000fc4000001008f */
[----:B------:R-:W4:Y:S01]  /*3300*/  LDL R191, [R1+0x20] ;  /* 0x0000200001bf7983 */ /* 0x000f220000100800 */
[----:B------:R-:W-:Y:S01]  /*3310*/  FADD.FTZ R104, R104, R241 ;  /* 0x000000f168687221 */ /* 0x000fe20000010000 */
[----:B--2---:R-:W-:Y:S01]  /*3320*/  FFMA.FTZ R249, R221, R249, R189 ;  /* 0x000000f9ddf97223 */ /* 0x004fe200000100bd */
[----:B------:R-:W-:Y:S01]  /*3330*/  FMUL.FTZ R189, R211, R188 ;  /* 0x000000bcd3bd7220 */ /* 0x000fe20000410000 */
[----:B------:R-:W-:Y:S01]  /*3340*/  SHF.L.U32 R188, R198, 0x10, RZ ;  /* 0x00000010c6bc7819 */ /* 0x000fe200000006ff */
[----:B------:R-:W-:Y:S02]  /*3350*/  FMUL.FTZ R221, R3, R192 ;  /* 0x000000c003dd7220 */ /* 0x000fe40000410000 */
[----:B------:R-:W-:Y:S02]  /*3360*/  FFMA.FTZ R242, R210, R242, R189 ;  /* 0x000000f2d2f27223 */ /* 0x000fe400000100bd */
[----:B------:R-:W-:Y:S01]  /*3370*/  FFMA.FTZ R136, R221, R241, R136 ;  /* 0x000000f1dd887223 */ /* 0x000fe20000010088 */
[----:B---3--:R-:W-:-:S04]  /*3380*/  FMUL.FTZ R189, R209, R188 ;  /* 0x000000bcd1bd7220 */ /* 0x008fc80000410000 */
[----:B----4-:R-:W-:Y:S02]  /*3390*/  FFMA.FTZ R241, R190, R241, R189 ;  /* 0x000000f1bef17223 */ /* 0x010fe400000100bd */
[----:B------:R-:W2:Y:S01]  /*33a0*/  LDL R190, [R1+0x24] ;  /* 0x0000240001be7983 */ /* 0x000ea20000100800 */
[----:B------:R-:W-:Y:S01]  /*33b0*/  FADD.FTZ R40, R40, R188 ;  /* 0x000000bc28287221 */ /* 0x000fe20000010000 */
[----:B------:R-:W-:Y:S01]  /*33c0*/  FFMA.FTZ R72, R221, R188, R72 ;  /* 0x000000bcdd487223 */ /* 0x000fe20000010048 */
[----:B------:R-:W-:Y:S01]  /*33d0*/  PRMT R188, R198, 0x7632, R188 ;  /* 0x00007632c6bc7816 */ /* 0x000fe200000000bc */
[----:B0-----:R-:W-:Y:S01]  /*33e0*/  FMUL.FTZ R211, R3, R193 ;  /* 0x000000c103d37220 */ /* 0x001fe20000410000 */
[----:B------:R-:W-:Y:S01]  /*33f0*/  PRMT R233, R202, 0x7632, R233 ;  /* 0x00007632cae97816 */ /* 0x000fe200000000e9 */
[----:B------:R-:W-:Y:S01]  /*3400*/  FADD.FTZ R220, R220, R218 ;  /* 0x000000dadcdc7221 */ /* 0x000fe20000010000 */
[----:B------:R-:W-:Y:S01]  /*3410*/  SHF.L.U32 R188, R188, 0x10, RZ ;  /* 0x00000010bcbc7819 */ /* 0x000fe200000006ff */
[----:B------:R-:W-:Y:S01]  /*3420*/  FFMA.FTZ R219, R227, R218, R219 ;  /* 0x000000dae3db7223 */ /* 0x000fe200000100db */
[----:B------:R-:W-:Y:S01]  /*3430*/  SHF.L.U32 R233, R233, 0x10, RZ ;  /* 0x00000010e9e97819 */ /* 0x000fe200000006ff */
[----:B------:R-:W-:-:S02]  /*3440*/  FADD.FTZ R220, R220, R250 ;  /* 0x000000fadcdc7221 */ /* 0x000fc40000010000 */
[-C--:B------:R-:W-:Y:S01]  /*3450*/  FMUL.FTZ R189, R208, R188.reuse ;  /* 0x000000bcd0bd7220 */ /* 0x080fe20000410000 */
[----:B------:R-:W-:Y:S01]  /*3460*/  FADD.FTZ R41, R41, R188 ;  /* 0x000000bc29297221 */ /* 0x000fe20000010000 */
[----:B------:R-:W-:Y:S01]  /*3470*/  FFMA.FTZ R73, R211, R188, R73 ;  /* 0x000000bcd3497223 */ /* 0x000fe20000010049 */
[----:B------:R-:W-:Y:S01]  /*3480*/  FFMA.FTZ R219, R225, R250, R219 ;  /* 0x000000fae1db7223 */ /* 0x000fe200000100db */
[----:B------:R-:W-:Y:S01]  /*3490*/  SHF.L.U32 R188, R199, 0x10, RZ ;  /* 0x00000010c7bc7819 */ /* 0x000fe200000006ff */
[----:B------:R-:W-:Y:S01]  /*34a0*/  FMUL.FTZ R210, R3, R194 ;  /* 0x000000c203d27220 */ /* 0x000fe20000410000 */
[----:B------:R-:W-:Y:S01]  /*34b0*/  FADD.FTZ R105, R105, R233 ;  /* 0x000000e969697221 */ /* 0x000fe20000010000 */
[----:B------:R-:W-:Y:S01]  /*34c0*/  FFMA.FTZ R137, R211, R233, R137 ;  /* 0x000000e9d3897223 */ /* 0x000fe20000010089 */
[----:B------:R-:W-:Y:S01]  /*34d0*/  FADD.FTZ R220, R220, R249 ;  /* 0x000000f9dcdc7221 */ /* 0x000fe20000010000 */
[----:B------:R-:W-:Y:S01]  /*34e0*/  FFMA.FTZ R219, R224, R249, R219 ;  /* 0x000000f9e0db7223 */ /* 0x000fe200000100db */
[----:B------:R-:W-:Y:S01]  /*34f0*/  FFMA.FTZ R233, R200, R233, R189 ;  /* 0x000000e9c8e97223 */ /* 0x000fe200000100bd */
[-C--:B------:R-:W-:Y:S01]  /*3500*/  FMUL.FTZ R189, R197, R188.reuse ;  /* 0x000000bcc5bd7220 */ /* 0x080fe20000410000 */
[----:B------:R-:W-:Y:S01]  /*3510*/  FADD.FTZ R42, R42, R188 ;  /* 0x000000bc2a2a7221 */ /* 0x000fe20000010000 */
[----:B------:R-:W-:Y:S01]  /*3520*/  FFMA.FTZ R74, R210, R188, R74 ;  /* 0x000000bcd24a7223 */ /* 0x000fe2000001004a */
[----:B------:R-:W-:Y:S01]  /*3530*/  PRMT R188, R199, 0x7632, R188 ;  /* 0x00007632c7bc7816 */ /* 0x000fe200000000bc */
[----:B------:R-:W-:Y:S01]  /*3540*/  FADD.FTZ R220, R220, R242 ;  /* 0x000000f2dcdc7221 */ /* 0x000fe20000010000 */
[----:B------:R-:W-:Y:S01]  /*3550*/  FFMA.FTZ R219, R222, R242, R219 ;  /* 0x000000f2dedb7223 */ /* 0x000fe200000100db */
[----:B------:R-:W-:-:S02]  /*3560*/  SHF.L.U32 R232, R203, 0x10, RZ ;  /* 0x00000010cbe87819 */ /* 0x000fc400000006ff */
[----:B------:R-:W-:Y:S01]  /*3570*/  PRMT R228, R203, 0x7632, R228 ;  /* 0x00007632cbe47816 */ /* 0x000fe200000000e4 */
[----:B------:R-:W-:Y:S01]  /*3580*/  FADD.FTZ R220, R220, R241 ;  /* 0x000000f1dcdc7221 */ /* 0x000fe20000010000 */
[----:B------:R-:W-:Y:S01]  /*3590*/  SHF.L.U32 R188, R188, 0x10, RZ ;  /* 0x00000010bcbc7819 */ /* 0x000fe200000006ff */
[----:B------:R-:W-:Y:S01]  /*35a0*/  FFMA.FTZ R219, R221, R241, R219 ;  /* 0x000000f1dddb7223 */ /* 0x000fe200000100db */
[----:B------:R-:W-:Y:S01]  /*35b0*/  FADD.FTZ R106, R106, R232 ;  /* 0x000000e86a6a7221 */ /* 0x000fe20000010000 */
[-C--:B------:R-:W-:Y:S01]  /*35c0*/  FFMA.FTZ R138, R210, R232.reuse, R138 ;  /* 0x000000e8d28a7223 */ /* 0x080fe2000001008a */
[----:B------:R-:W-:Y:S01]  /*35d0*/  SHF.L.U32 R228, R228, 0x10, RZ ;  /* 0x00000010e4e47819 */ /* 0x000fe200000006ff */
        /* <DEDUP_REMOVED lines=11> */
[----:B--2---:R-:W-:-:S04]  /*3690*/  FFMA.FTZ R228, R190, R228, R189 ;  /* 0x000000e4bee47223 */ /* 0x004fc800000100bd */
[----:B------:R-:W-:Y:S01]  /*36a0*/  FADD.FTZ R220, R220, R228 ;  /* 0x000000e4dcdc7221 */ /* 0x000fe20000010000 */
[----:B-1----:R-:W-:-:S07]  /*36b0*/  FFMA.FTZ R219, R209, R228, R219 ;  /* 0x000000e4d1db7223 */ /* 0x002fce00000100db */
.L_x_1069:
[----:B------:R-:W-:Y:S05]  /*36c0*/  BSYNC B1 ;  /* 0x0000000000017941 */ /* 0x000fea0003800000 */
.L_x_1068:
        /* <DEDUP_REMOVED lines=20> */
.L_x_1105:
        /* <DEDUP_REMOVED lines=9> */
[----:B------:R-:W2:Y:S04]  /*38a0*/  LDL R190, [R1+0xc] ;  /* 0x00000c0001be7983 */ /* 0x000ea80000100800 */
[----:B------:R-:W3:Y:S01]  /*38b0*/  LDL R191, [R1+0x8] ;  /* 0x0000080001bf7983 */ /* 0x000ee20000100800 */
[----:B------:R-:W-:Y:S01]  /*38c0*/  ISETP.NE.U32.AND P1, PT, RZ, UR8, PT ;  /* 0x00000008ff007c0c */ /* 0x000fe2000bf25070 */
[----:B------:R-:W-:Y:S01]  /*38d0*/  FFMA.FTZ R188, R0, R194, R195 ;  /* 0x000000c200bc7223 */ /* 0x000fe200000100c3 */
[----:B------:R-:W-:Y:S02]  /*38e0*/  ISETP.NE.U32.AND P0, PT, RZ, UR14, PT ;  /* 0x0000000eff007c0c */ /* 0x000fe4000bf05070 */
[----:B------:R-:W-:Y:S01]  /*38f0*/  ISETP.NE.AND.EX P1, PT, RZ, UR9, PT, P1 ;  /* 0x00000009ff007c0c */ /* 0x000fe2000bf25310 */
[----:B------:R-:W-:Y:S01]  /*3900*/  FADD.FTZ R188, R231, -R188 ;  /* 0x800000bce7bc7221 */ /* 0x000fe20000010000 */
[----:B------:R-:W-:-:S02]  /*3910*/  ISETP.NE.AND.EX P0, PT, RZ, UR15, PT, P0 ;  /* 0x0000000fff007c0c */ /* 0x000fc4000bf05300 */
[----:B------:R-:W-:Y:S01]  /*3920*/  ISETP.NE.U32.AND P6, PT, RZ, UR12, PT ;  /* 0x0000000cff007c0c */ /* 0x000fe2000bfc5070 */
[----:B-----5:R-:W-:-:S03]  /*3930*/  FMUL.FTZ R188, R3, R188 ;  /* 0x000000bc03bc7220 */ /* 0x020fc60000410000 */
[----:B------:R-:W-:-:S05]  /*3940*/  ISETP.NE.AND.EX P6, PT, RZ, UR13, PT, P6 ;  /* 0x0000000dff007c0c */ /* 0x000fca000bfc5360 */
[----:B------:R-:W-:-:S05]  /*3950*/  @P1 FADD.FTZ R188, R36, R188 ;  /* 0x000000bc24bc1221 */ /* 0x000fca0000010000 */
[----:B------:R-:W-:Y:S02]  /*3960*/  @P0 F2FP.BF16.F32.PACK_AB R189, RZ, R188 ;  /* 0x000000bcffbd023e */ /* 0x000fe400000010ff */
[----:B------:R-:W-:Y:S02]  /*3970*/  SEL R176, R188, R176, P6 ;  /* 0x000000b0bcb07207 */ /* 0x000fe40003000000 */
[----:B------:R-:W-:Y:S01]  /*3980*/  @P0 PRMT R180, R189, 0x7610, R180 ;  /* 0x00007610bdb40816 */ /* 0x000fe200000000b4 */
[----:B------:R-:W-:-:S04]  /*3990*/  FFMA.FTZ R189, R217, R194, R195 ;  /* 0x000000c2d9bd7223 */ /* 0x000fc800000100c3 */
[----:B--2---:R-:W-:-:S04]  /*39a0*/  FADD.FTZ R189, R190, -R189 ;  /* 0x800000bdbebd7221 */ /* 0x004fc80000010000 */
[----:B------:R-:W-:Y:S01]  /*39b0*/  FMUL.FTZ R190, R3, R189 ;  /* 0x000000bd03be7220 */ /* 0x000fe20000410000 */
[----:B------:R-:W-:-:S03]  /*39c0*/  FFMA.FTZ R189, R216, R194, R195 ;  /* 0x000000c2d8bd7223 */ /* 0x000fc600000100c3 */
[----:B------:R-:W-:Y:S01]  /*39d0*/  @P1 FADD.FTZ R190, R37, R190 ;  /* 0x000000be25be1221 */ /* 0x000fe20000010000 */
[----:B---3--:R-:W-:-:S04]  /*39e0*/  FADD.FTZ R189, R191, -R189 ;  /* 0x800000bdbfbd7221 */ /* 0x008fc80000010000 */
[----:B------:R-:W-:Y:S01]  /*39f0*/  FMUL.FTZ R189, R3, R189 ;  /* 0x000000bd03bd7220 */ /* 0x000fe20000410000 */
[C---:B------:R-:W-:Y:S02]  /*3a00*/  SEL R177, R190.reuse, R177, P6 ;  /* 0x000000b1beb17207 */ /* 0x040fe40003000000 */
[----:B------:R-:W-:Y:S01]  /*3a10*/  F2FP.BF16.F32.PACK_AB R188, R190, R188 ;  /* 0x000000bcbebc723e */ /* 0x000fe200000010ff */
[----:B------:R-:W-:Y:S01]  /*3a20*/  @P1 FADD.FTZ R189, R38, R189 ;  /* 0x000000bd26bd1221 */ /* 0x000fe20000010000 */
[----:B------:R-:W-:-:S04]  /*3a30*/  @P0 F2FP.BF16.F32.PACK_AB R190, RZ, R190 ;  /* 0x000000beffbe023e */ /* 0x000fc800000010ff */
[----:B------:R-:W-:Y:S02]  /*3a40*/  @P0 PRMT R180, R180, 0x5410, R190 ;  /* 0x00005410b4b40816 */ /* 0x000fe400000000be */
[----:B------:R-:W-:Y:S02]  /*3a50*/  @P0 F2FP.BF16.F32.PACK_AB R190, RZ, R189 ;  /* 0x000000bdffbe023e */ /* 0x000fe400000010ff */
[----:B------:R-:W-:Y:S02]  /*3a60*/  SEL R178, R189, R178, P6 ;  /* 0x000000b2bdb27207 */ /* 0x000fe40003000000 */
[----:B------:R-:W-:Y:S01]  /*3a70*/  @P0 PRMT R181, R190, 0x7610, R181 ;  /* 0x00007610beb50816 */ /* 0x000fe200000000b5 */
[----:B------:R-:W-:-:S04]  /*3a80*/  FFMA.FTZ R190, R5, R194, R195 ;  /* 0x000000c205be7223 */ /* 0x000fc800000100c3 */
[----:B------:R-:W-:-:S04]  /*3a90*/  FADD.FTZ R190, R248, -R190 ;  /* 0x800000bef8be7221 */ /* 0x000fc80000010000 */
[----:B------:R-:W-:-:S04]  /*3aa0*/  FMUL.FTZ R191, R3, R190 ;  /* 0x000000be03bf7220 */ /* 0x000fc80000410000 */
[----:B------:R-:W-:-:S05]  /*3ab0*/  @P1 FADD.FTZ R191, R39, R191 ;  /* 0x000000bf27bf1221 */ /* 0x000fca0000010000 */
[----:B------:R-:W-:Y:S02]  /*3ac0*/  @P0 F2FP.BF16.F32.PACK_AB R190, RZ, R191 ;  /* 0x000000bfffbe023e */ /* 0x000fe400000010ff */
[----:B------:R-:W-:Y:S02]  /*3ad0*/  SEL R179, R191, R179, P6 ;  /* 0x000000b3bfb37207 */ /* 0x000fe40003000000 */
[----:B------:R-:W-:Y:S01]  /*3ae0*/  @P0 PRMT R181, R181, 0x5410, R190 ;  /* 0x00005410b5b50816 */ /* 0x000fe200000000be */
[----:B------:R-:W-:Y:S01]  /*3af0*/  FFMA.FTZ R190, R6, R194, R195 ;  /* 0x000000c206be7223 */ /* 0x000fe200000100c3 */
[----:B------:R-:W-:-:S03]  /*3b00*/  F2FP.BF16.F32.PACK_AB R189, R191, R189 ;  /* 0x000000bdbfbd723e */ /* 0x000fc600000010ff */
[----:B------:R-:W-:-:S04]  /*3b10*/  FADD.FTZ R190, R247, -R190 ;  /* 0x800000bef7be7221 */ /* 0x000fc80000010000 */
[----:B------:R-:W-:-:S04]  /*3b20*/  FMUL.FTZ R191, R3, R190 ;  /* 0x000000be03bf7220 */ /* 0x000fc80000410000 */
[----:B------:R-:W-:-:S05]  /*3b30*/  @P1 FADD.FTZ R191, R32, R191 ;  /* 0x000000bf20bf1221 */ /* 0x000fca0000010000 */
        /* <DEDUP_REMOVED lines=9> */
[----:B------:R-:W-:Y:S02]  /*3bd0*/  @P0 PRMT R182, R182, 0x5410, R190 ;  /* 0x00005410b6b60816 */ /* 0x000fe400000000be */
[----:B------:R-:W-:Y:S01]  /*3be0*/  F2FP.BF16.F32.PACK_AB R190, R192, R191 ;  /* 0x000000bfc0be723e */ /* 0x000fe200000010ff */
[----:B------:R-:W-:-:S04]  /*3bf0*/  FFMA.FTZ R191, R8, R194, R195 ;  /* 0x000000c208bf7223 */ /* 0x000fc800000100c3 */
        /* <DEDUP_REMOVED lines=13> */
[----:B------:R-:W-:Y:S02]  /*3cd0*/  F2FP.BF16.F32.PACK_AB R191, R193, R192 ;  /* 0x000000c0c1bf723e */ /* 0x000fe400000010ff */
[----:B------:R-:W0:Y:S02]  /*3ce0*/  @P6 LDC.64 R192, c[0x0][0x308] ;  /* 0x0000c200ffc06b82 */ /* 0x000e240000000a00 */
[----:B0-----:R-:W-:-:S05]  /*3cf0*/  @P6 IMAD.WIDE.U32 R192, R4, 0x20, R192 ;  /* 0x0000002004c06825 */ /* 0x001fca00078e00c0 */
[----:B------:R-:W-:Y:S04]  /*3d00*/  @P6 STG.E.128 desc[UR4][R192.64], R176 ;  /* 0x000000b0c0006986 */ /* 0x000fe8000c101d04 */
        /* <DEDUP_REMOVED lines=8> */
.L_x_1072:
[----:B------:R-:W-:Y:S05]  /*3d90*/  BSYNC B1 ;  /* 0x0000000000017941 */ /* 0x000fea0003800000 */
.L_x_1071:
[----:B------:R-:W-:Y:S04]  /*3da0*/  BSSY B1, `(.L_x_1073) ;  /* 0x0000052000017945 */ /* 0x000fe80003800000 */
[----:B------:R-:W-:Y:S05]  /*3db0*/  @!P3 BRA `(.L_x_1074) ;  /* 0x000000040040b947 */ /* 0x000fea0003800000 */
[----:B------:R-:W2:Y:S04]  /*3dc0*/  LDL R192, [R1+0x18] ;  /* 0x0000180001c07983 */ /* 0x000ea80000100800 */
[----:B------:R-:W3:Y:S04]  /*3dd0*/  LDL R190, [R1+0x4] ;  /* 0x0000040001be7983 */ /* 0x000ee80000100800 */
[----:B------:R-:W4:Y:S01]  /*3de0*/  LDL R191, [R1] ;  /* 0x0000000001bf7983 */ /* 0x000f220000100800 */
[----:B------:R-:W-:Y:S01]  /*3df0*/  ISETP.NE.U32.AND P1, PT, RZ, UR8, PT ;  /* 0x00000008ff007c0c */ /* 0x000fe2000bf25070 */
[----:B0-----:R-:W-:Y:S01]  /*3e00*/  FFMA.FTZ R188, R226, R194, R195 ;  /* 0x000000c2e2bc7223 */ /* 0x001fe200000100c3 */
[----:B------:R-:W-:-:S02]  /*3e10*/  ISETP.NE.U32.AND P0, PT, RZ, UR14, PT ;  /* 0x0000000eff007c0c */ /* 0x000fc4000bf05070 */
[----:B------:R-:W-:Y:S02]  /*3e20*/  ISETP.NE.AND.EX P1, PT, RZ, UR9, PT, P1 ;  /* 0x00000009ff007c0c */ /* 0x000fe4000bf25310 */
[----:B------:R-:W-:Y:S02]  /*3e30*/  ISETP.NE.AND.EX P0, PT, RZ, UR15, PT, P0 ;  /* 0x0000000fff007c0c */ /* 0x000fe4000bf05300 */
[----:B------:R-:W-:-:S04]  /*3e40*/  ISETP.NE.U32.AND P6, PT, RZ, UR12, PT ;  /* 0x0000000cff007c0c */ /* 0x000fc8000bfc5070 */
[----:B------:R-:W-:Y:S01]  /*3e50*/  ISETP.NE.AND.EX P6, PT, RZ, UR13, PT, P6 ;  /* 0x0000000dff007c0c */ /* 0x000fe2000bfc5360 */
[----:B--2---:R-:W-:-:S04]  /*3e60*/  FADD.FTZ R188, R192, -R188 ;  /* 0x800000bcc0bc7221 */ /* 0x004fc80000010000 */
[----:B-----5:R-:W-:-:S04]  /*3e70*/  FMUL.FTZ R188, R3, R188 ;  /* 0x000000bc03bc7220 */ /* 0x020fc80000410000 */
[----:B------:R-:W-:-:S05]  /*3e80*/  @P1 FADD.FTZ R188, R28, R188 ;  /* 0x000000bc1cbc1221 */ /* 0x000fca0000010000 */
[----:B------:R-:W-:Y:S02]  /*3e90*/  @P0 F2FP.BF16.F32.PACK_AB R189, RZ, R188 ;  /* 0x000000bcffbd023e */ /* 0x000fe400000010ff */
[----:B------:R-:W-:Y:S02]  /*3ea0*/  SEL R176, R188, R176, P6 ;  /* 0x000000b0bcb07207 */ /* 0x000fe40003000000 */
[----:B------:R-:W-:Y:S01]  /*3eb0*/  @P0 PRMT R180, R189, 0x7610, R180 ;  /* 0x00007610bdb40816 */ /* 0x000fe200000000b4 */
[----:B------:R-:W-:-:S04]  /*3ec0*/  FFMA.FTZ R189, R215, R194, R195 ;  /* 0x000000c2d7bd7223 */ /* 0x000fc800000100c3 */
[----:B---3--:R-:W-:-:S04]  /*3ed0*/  FADD.FTZ R189, R190, -R189 ;  /* 0x800000bdbebd7221 */ /* 0x008fc80000010000 */
[----:B------:R-:W-:Y:S01]  /*3ee0*/  FMUL.FTZ R190, R3, R189 ;  /* 0x000000bd03be7220 */ /* 0x000fe20000410000 */
[----:B------:R-:W-:-:S03]  /*3ef0*/  FFMA.FTZ R189, R214, R194, R195 ;  /* 0x000000c2d6bd7223 */ /* 0x000fc600000100c3 */
[----:B------:R-:W-:Y:S01]  /*3f00*/  @P1 FADD.FTZ R190, R29, R190 ;  /* 0x000000be1dbe1221 */ /* 0x000fe20000010000 */
[----:B----4-:R-:W-:-:S04]  /*3f10*/  FADD.FTZ R189, R191, -R189 ;  /* 0x800000bdbfbd7221 */ /* 0x010fc80000010000 */
        /* <DEDUP_REMOVED lines=58> */
.L_x_1074:
[----:B------:R-:W-:Y:S05]  /*42c0*/  BSYNC B1 ;  /* 0x0000000000017941 */ /* 0x000fea0003800000 */
.L_x_1073:
[----:B------:R-:W-:Y:S04]  /*42d0*/  BSSY B1, `(.L_x_1075) ;  /* 0x0000050000017945 */ /* 0x000fe80003800000 */
[----:B------:R-:W-:Y:S05]  /*42e0*/  @!P4 BRA `(.L_x_1076) ;  /* 0x000000040038c947 */ /* 0x000fea0003800000 */
[----:B------:R-:W3:Y:S01]  /*42f0*/  LDL R190, [R1+0x14] ;  /* 0x0000140001be7983 */ /* 0x000ee20000100800 */
[----:B------:R-:W-:Y:S01]  /*4300*/  ISETP.NE.U32.AND P1, PT, RZ, UR8, PT ;  /* 0x00000008ff007c0c */ /* 0x000fe2000bf25070 */
[----:B0-2---:R-:W-:Y:S01]  /*4310*/  FFMA.FTZ R188, R223, R194, R195 ;  /* 0x000000c2dfbc7223 */ /* 0x005fe200000100c3 */
[----:B------:R-:W-:Y:S02]  /*4320*/  ISETP.NE.U32.AND P0, PT, RZ, UR14, PT ;  /* 0x0000000eff007c0c */ /* 0x000fe4000bf05070 */
[----:B------:R-:W-:Y:S02]  /*4330*/  ISETP.NE.AND.EX P1, PT, RZ, UR9, PT, P1 ;  /* 0x00000009ff007c0c */ /* 0x000fe4000bf25310 */
[----:B------:R-:W-:Y:S02]  /*4340*/  ISETP.NE.AND.EX P0, PT, RZ, UR15, PT, P0 ;  /* 0x0000000fff007c0c */ /* 0x000fe4000bf05300 */
[----:B------:R-:W-:-:S04]  /*4350*/  ISETP.NE.U32.AND P6, PT, RZ, UR12, PT ;  /* 0x0000000cff007c0c */ /* 0x000fc8000bfc5070 */
[----:B------:R-:W-:Y:S01]  /*4360*/  ISETP.NE.AND.EX P6, PT, RZ, UR13, PT, P6 ;  /* 0x0000000dff007c0c */ /* 0x000fe2000bfc5360 */
[----:B---3--:R-:W-:-:S04]  /*4370*/  FADD.FTZ R188, R190, -R188 ;  /* 0x800000bcbebc7221 */ /* 0x008fc80000010000 */
[----:B-----5:R-:W-:-:S04]  /*4380*/  FMUL.FTZ R188, R3, R188 ;  /* 0x000000bc03bc7220 */ /* 0x020fc80000410000 */
[----:B------:R-:W-:-:S05]  /*4390*/  @P1 FADD.FTZ R188, R20, R188 ;  /* 0x000000bc14bc1221 */ /* 0x000fca0000010000 */
[----:B------:R-:W-:Y:S02]  /*43a0*/  @P0 F2FP.BF16.F32.PACK_AB R189, RZ, R188 ;  /* 0x000000bcffbd023e */ /* 0x000fe400000010ff */
[----:B------:R-:W-:Y:S02]  /*43b0*/  SEL R176, R188, R176, P6 ;  /* 0x000000b0bcb07207 */ /* 0x000fe40003000000 */
[----:B------:R-:W-:Y:S01]  /*43c0*/  @P0 PRMT R180, R189, 0x7610, R180 ;  /* 0x00007610bdb40816 */ /* 0x000fe200000000b4 */
[----:B------:R-:W-:-:S04]  /*43d0*/  FFMA.FTZ R189, R213, R194, R195 ;  /* 0x000000c2d5bd7223 */ /* 0x000fc800000100c3 */
[----:B------:R-:W-:-:S04]  /*43e0*/  FADD.FTZ R189, R252, -R189 ;  /* 0x800000bdfcbd7221 */ /* 0x000fc80000010000 */
[----:B------:R-:W-:Y:S01]  /*43f0*/  FMUL.FTZ R190, R3, R189 ;  /* 0x000000bd03be7220 */ /* 0x000fe20000410000 */
[----:B------:R-:W-:-:S03]  /*4400*/  FFMA.FTZ R189, R212, R194, R195 ;  /* 0x000000c2d4bd7223 */ /* 0x000fc600000100c3 */
[----:B------:R-:W-:Y:S01]  /*4410*/  @P1 FADD.FTZ R190, R21, R190 ;  /* 0x000000be15be1221 */ /* 0x000fe20000010000 */
[----:B------:R-:W-:-:S04]  /*4420*/  FADD.FTZ R189, R251, -R189 ;  /* 0x800000bdfbbd7221 */ /* 0x000fc80000010000 */
        /* <DEDUP_REMOVED lines=58> */
.L_x_1076:
[----:B------:R-:W-:Y:S05]  /*47d0*/  BSYNC B1 ;  /* 0x0000000000017941 */ /* 0x000fea0003800000 */
.L_x_1075:
[----:B------:R-:W-:Y:S04]  /*47e0*/  BSSY B1, `(.L_x_1077) ;  /* 0x000004f000017945 */ /* 0x000fe80003800000 */
[----:B------:R-:W-:Y:S05]  /*47f0*/  @!P5 BRA `(.L_x_1078) ;  /* 0x000000040034d947 */ /* 0x000fea0003800000 */
[----:B------:R-:W4:Y:S01]  /*4800*/  LDL R197, [R1+0x10] ;  /* 0x0000100001c57983 */ /* 0x000f220000100800 */
[----:B------:R-:W-:Y:S01]  /*4810*/  ISETP.NE.U32.AND P1, PT, RZ, UR8, PT ;  /* 0x00000008ff007c0c */ /* 0x000fe2000bf25070 */
[-CC-:B------:R-:W-:Y:S01]  /*4820*/  FFMA.FTZ R190, R221, R194.reuse, R195.reuse ;  /* 0x000000c2ddbe7223 */ /* 0x180fe200000100c3 */
[----:B------:R-:W-:Y:S01]  /*4830*/  ISETP.NE.U32.AND P0, PT, RZ, UR14, PT ;  /* 0x0000000eff007c0c */ /* 0x000fe2000bf05070 */
[-CC-:B------:R-:W-:Y:S01]  /*4840*/  FFMA.FTZ R191, R211, R194.reuse, R195.reuse ;  /* 0x000000c2d3bf7223 */ /* 0x180fe200000100c3 */
[----:B------:R-:W-:Y:S01]  /*4850*/  ISETP.NE.AND.EX P1, PT, RZ, UR9, PT, P1 ;  /* 0x00000009ff007c0c */ /* 0x000fe2000bf25310 */
[----:B------:R-:W-:Y:S01]  /*4860*/  FADD.FTZ R190, R241, -R190 ;  /* 0x800000bef1be7221 */ /* 0x000fe20000010000 */
[----:B------:R-:W-:Y:S01]  /*4870*/  ISETP.NE.AND.EX P0, PT, RZ, UR15, PT, P0 ;  /* 0x0000000fff007c0c */ /* 0x000fe2000bf05300 */
[-CC-:B0-23--:R-:W-:Y:S01]  /*4880*/  FFMA.FTZ R188, R227, R194.reuse, R195.reuse ;  /* 0x000000c2e3bc7223 */ /* 0x18dfe200000100c3 */
[-CC-:B------:R-:W-:Y:S01]  /*4890*/  FFMA.FTZ R196, R225, R194.reuse, R195.reuse ;  /* 0x000000c2e1c47223 */ /* 0x180fe200000100c3 */
[-CC-:B------:R-:W-:Y:S01]  /*48a0*/  FFMA.FTZ R189, R224, R194.reuse, R195.reuse ;  /* 0x000000c2e0bd7223 */ /* 0x180fe200000100c3 */
[-CC-:B------:R-:W-:Y:S01]  /*48b0*/  FFMA.FTZ R192, R222, R194.reuse, R195.reuse ;  /* 0x000000c2dec07223 */ /* 0x180fe200000100c3 */
[-CC-:B------:R-:W-:Y:S01]  /*48c0*/  FFMA.FTZ R193, R210, R194.reuse, R195.reuse ;  /* 0x000000c2d2c17223 */ /* 0x180fe200000100c3 */
[----:B------:R-:W-:Y:S01]  /*48d0*/  FFMA.FTZ R195, R209, R194, R195 ;  /* 0x000000c2d1c37223 */ /* 0x000fe200000100c3 */
[----:B-----5:R-:W-:Y:S01]  /*48e0*/  FMUL.FTZ R190, R3, R190 ;  /* 0x000000be03be7220 */ /* 0x020fe20000410000 */
[----:B------:R-:W-:Y:S01]  /*48f0*/  FADD.FTZ R191, R233, -R191 ;  /* 0x800000bfe9bf7221 */ /* 0x000fe20000010000 */
[----:B------:R-:W-:Y:S01]  /*4900*/  FADD.FTZ R196, R250, -R196 ;  /* 0x800000c4fac47221 */ /* 0x000fe20000010000 */
[----:B------:R-:W-:Y:S01]  /*4910*/  FADD.FTZ R189, R249, -R189 ;  /* 0x800000bdf9bd7221 */ /* 0x000fe20000010000 */
[----:B------:R-:W-:Y:S01]  /*4920*/  FADD.FTZ R192, R242, -R192 ;  /* 0x800000c0f2c07221 */ /* 0x000fe20000010000 */
[----:B------:R-:W-:Y:S01]  /*4930*/  FADD.FTZ R193, R232, -R193 ;  /* 0x800000c1e8c17221 */ /* 0x000fe20000010000 */
[----:B------:R-:W-:Y:S01]  /*4940*/  FADD.FTZ R195, R228, -R195 ;  /* 0x800000c3e4c37221 */ /* 0x000fe20000010000 */
[----:B------:R-:W-:Y:S01]  /*4950*/  @P1 FADD.FTZ R190, R172, R190 ;  /* 0x000000beacbe1221 */ /* 0x000fe20000010000 */
[C---:B------:R-:W-:Y:S01]  /*4960*/  FMUL.FTZ R194, R3.reuse, R191 ;  /* 0x000000bf03c27220 */ /* 0x040fe20000410000 */
[C---:B------:R-:W-:Y:S01]  /*4970*/  FMUL.FTZ R196, R3.reuse, R196 ;  /* 0x000000c403c47220 */ /* 0x040fe20000410000 */
[C---:B------:R-:W-:Y:S01]  /*4980*/  FMUL.FTZ R189, R3.reuse, R189 ;  /* 0x000000bd03bd7220 */ /* 0x040fe20000410000 */
[C---:B------:R-:W-:Y:S01]  /*4990*/  FMUL.FTZ R192, R3.reuse, R192 ;  /* 0x000000c003c07220 */ /* 0x040fe20000410000 */
[C---:B------:R-:W-:Y:S01]  /*49a0*/  FMUL.FTZ R191, R3.reuse, R193 ;  /* 0x000000c103bf7220 */ /* 0x040fe20000410000 */
[----:B------:R-:W-:Y:S01]  /*49b0*/  FMUL.FTZ R195, R3, R195 ;  /* 0x000000c303c37220 */ /* 0x000fe20000410000 */
[----:B------:R-:W-:Y:S01]  /*49c0*/  ISETP.NE.U32.AND P6, PT, RZ, UR12, PT ;  /* 0x0000000cff007c0c */ /* 0x000fe2000bfc5070 */
[----:B------:R-:W-:Y:S01]  /*49d0*/  @P1 FADD.FTZ R194, R173, R194 ;  /* 0x000000c2adc21221 */ /* 0x000fe20000010000 */
[----:B------:R-:W-:Y:S01]  /*49e0*/  @P1 FADD.FTZ R189, R170, R189 ;  /* 0x000000bdaabd1221 */ /* 0x000fe20000010000 */
[----:B------:R-:W-:Y:S01]  /*49f0*/  @P1 FADD.FTZ R192, R171, R192 ;  /* 0x000000c0abc01221 */ /* 0x000fe20000010000 */
[----:B------:R-:W-:Y:S01]  /*4a00*/  ISETP.NE.AND.EX P6, PT, RZ, UR13, PT, P6 ;  /* 0x0000000dff007c0c */ /* 0x000fe2000bfc5360 */
[----:B------:R-:W-:Y:S01]  /*4a10*/  @P1 FADD.FTZ R196, R169, R196 ;  /* 0x000000c4a9c41221 */ /* 0x000fe20000010000 */
[----:B------:R-:W-:Y:S01]  /*4a20*/  @P1 FADD.FTZ R191, R174, R191 ;  /* 0x000000bfaebf1221 */ /* 0x000fe20000010000 */
[----:B------:R-:W-:Y:S01]  /*4a30*/  @P1 FADD.FTZ R195, R175, R195 ;  /* 0x000000c3afc31221 */ /* 0x000fe20000010000 */
[----:B------:R-:W-:-:S02]  /*4a40*/  SEL R178, R189, R178, P6 ;  /* 0x000000b2bdb27207 */ /* 0x000fc40003000000 */
[----:B------:R-:W-:Y:S02]  /*4a50*/  SEL R179, R192, R179, P6 ;  /* 0x000000b3c0b37207 */ /* 0x000fe40003000000 */
[----:B------:R-:W-:Y:S02]  /*4a60*/  SEL R184, R190, R184, P6 ;  /* 0x000000b8beb87207 */ /* 0x000fe40003000000 */
[----:B------:R-:W-:Y:S02]  /*4a70*/  SEL R185, R194, R185, P6 ;  /* 0x000000b9c2b97207 */ /* 0x000fe40003000000 */
[----:B------:R-:W-:Y:S02]  /*4a80*/  SEL R177, R196, R177, P6 ;  /* 0x000000b1c4b17207 */ /* 0x000fe40003000000 */
[----:B------:R-:W-:Y:S02]  /*4a90*/  SEL R186, R191, R186, P6 ;  /* 0x000000babfba7207 */ /* 0x000fe40003000000 */
[----:B------:R-:W-:Y:S01]  /*4aa0*/  SEL R187, R195, R187, P6 ;  /* 0x000000bbc3bb7207 */ /* 0x000fe20003000000 */
[----:B----4-:R-:W-:-:S04]  /*4ab0*/  FADD.FTZ R188, R197, -R188 ;  /* 0x800000bcc5bc7221 */ /* 0x010fc80000010000 */
[----:B------:R-:W-:Y:S01]  /*4ac0*/  FMUL.FTZ R188, R3, R188 ;  /* 0x000000bc03bc7220 */ /* 0x000fe20000410000 */
[-C--:B------:R-:W-:Y:S02]  /*4ad0*/  @P0 F2FP.BF16.F32.PACK_AB R3, RZ, R190.reuse ;  /* 0x000000beff03023e */ /* 0x080fe400000010ff */
[----:B------:R-:W-:Y:S01]  /*4ae0*/  F2FP.BF16.F32.PACK_AB R190, R194, R190 ;  /* 0x000000bec2be723e */ /* 0x000fe200000010ff */
[----:B------:R-:W-:Y:S01]  /*4af0*/  @P1 FADD.FTZ R188, R168, R188 ;  /* 0x000000bca8bc1221 */ /* 0x000fe20000010000 */
[----:B------:R-:W-:Y:S02]  /*4b00*/  @P0 PRMT R182, R3, 0x7610, R182 ;  /* 0x0000761003b60816 */ /* 0x000fe400000000b6 */
[----:B------:R-:W-:Y:S02]  /*4b10*/  @P0 F2FP.BF16.F32.PACK_AB R3, RZ, R194 ;  /* 0x000000c2ff03023e */ /* 0x000fe400000010ff */
[----:B------:R-:W-:Y:S02]  /*4b20*/  SEL R176, R188, R176, P6 ;  /* 0x000000b0bcb07207 */ /* 0x000fe40003000000 */
[----:B------:R-:W-:-:S02]  /*4b30*/  @P0 PRMT R182, R182, 0x5410, R3 ;  /* 0x00005410b6b60816 */ /* 0x000fc40000000003 */
[-C--:B------:R-:W-:Y:S02]  /*4b40*/  @P0 F2FP.BF16.F32.PACK_AB R3, RZ, R189.reuse ;  /* 0x000000bdff03023e */ /* 0x080fe400000010ff */
[----:B------:R-:W-:Y:S02]  /*4b50*/  F2FP.BF16.F32.PACK_AB R189, R192, R189 ;  /* 0x000000bdc0bd723e */ /* 0x000fe400000010ff */
[----:B------:R-:W-:Y:S02]  /*4b60*/  @P0 PRMT R181, R3, 0x7610, R181 ;  /* 0x0000761003b50816 */ /* 0x000fe400000000b5 */
[----:B------:R-:W-:Y:S02]  /*4b70*/  @P0 F2FP.BF16.F32.PACK_AB R3, RZ, R192 ;  /* 0x000000c0ff03023e */ /* 0x000fe400000010ff */
[----:B------:R-:W0:Y:S01]  /*4b80*/  @P6 LDC.64 R192, c[0x0][0x308] ;  /* 0x0000c200ffc06b82 */ /* 0x000e220000000a00 */
[----:B------:R-:W-:Y:S02]  /*4b90*/  @P0 F2FP.BF16.F32.PACK_AB R194, RZ, R191 ;  /* 0x000000bfffc2023e */ /* 0x000fe400000010ff */
[----:B------:R-:W-:-:S02]  /*4ba0*/  @P0 PRMT R181, R181, 0x5410, R3 ;  /* 0x00005410b5b50816 */ /* 0x000fc40000000003 */
[-C--:B------:R-:W-:Y:S02]  /*4bb0*/  @P0 F2FP.BF16.F32.PACK_AB R3, RZ, R188.reuse ;  /* 0x000000bcff03023e */ /* 0x080fe400000010ff */
[----:B------:R-:W-:Y:S02]  /*4bc0*/  F2FP.BF16.F32.PACK_AB R188, R196, R188 ;  /* 0x000000bcc4bc723e */ /* 0x000fe400000010ff */
[----:B------:R-:W-:Y:S02]  /*4bd0*/  F2FP.BF16.F32.PACK_AB R191, R195, R191 ;  /* 0x000000bfc3bf723e */ /* 0x000fe400000010ff */
[----:B------:R-:W-:Y:S02]  /*4be0*/  @P0 PRMT R180, R3, 0x7610, R180 ;  /* 0x0000761003b40816 */ /* 0x000fe400000000b4 */
[----:B------:R-:W-:Y:S02]  /*4bf0*/  @P0 PRMT R183, R194, 0x7610, R183 ;  /* 0x00007610c2b70816 */ /* 0x000fe400000000b7 */
[----:B------:R-:W-:-:S02]  /*4c00*/  @P0 F2FP.BF16.F32.PACK_AB R3, RZ, R196 ;  /* 0x000000c4ff03023e */ /* 0x000fc400000010ff */
[----:B------:R-:W-:Y:S02]  /*4c10*/  @P0 F2FP.BF16.F32.PACK_AB R194, RZ, R195 ;  /* 0x000000c3ffc2023e */ /* 0x000fe400000010ff */
[----:B------:R-:W-:Y:S02]  /*4c20*/  @P0 PRMT R180, R180, 0x5410, R3 ;  /* 0x00005410b4b40816 */ /* 0x000fe40000000003 */
[----:B------:R-:W-:Y:S01]  /*4c30*/  @P0 PRMT R183, R183, 0x5410, R194 ;  /* 0x00005410b7b70816 */ /* 0x000fe200000000c2 */
[----:B0-----:R-:W-:-:S05]  /*4c40*/  @P6 IMAD.WIDE.U32 R192, R4, 0x20, R192 ;  /* 0x0000002004c06825 */ /* 0x001fca00078e00c0 */
[----:B------:R-:W-:Y:S04]  /*4c50*/  @P6 STG.E.128 desc[UR4][R192.64], R176 ;  /* 0x000000b0c0006986 */ /* 0x000fe8000c101d04 */
[----:B------:R0:W-:Y:S02]  /*4c60*/  @P6 STG.E.128 desc[UR4][R192.64+0x10], R184 ;  /* 0x000010b8c0006986 */ /* 0x0001e4000c101d04 */
[----:B0-----:R-:W0:Y:S02]  /*4c70*/  LDC.64 R192, c[0x0][0x2f8] ;  /* 0x0000be00ffc07b82 */ /* 0x001e240000000a00 */
[----:B0-----:R-:W-:-:S05]  /*4c80*/  IMAD.WIDE.U32 R192, R4, 0x10, R192 ;  /* 0x0000001004c07825 */ /* 0x001fca00078e00c0 */
[----:B------:R0:W-:Y:S02]  /*4c90*/  STG.E.128 desc[UR4][R192.64], R188 ;  /* 0x000000bcc0007986 */ /* 0x0001e4000c101d04 */
[----:B0-----:R-:W-:-:S04]  /*4ca0*/  @P0 LEA R188, P1, R4, UR14, 0x4 ;  /* 0x0000000e04bc0c11 */ /* 0x001fc8000f8220ff */
[----:B------:R-:W-:-:S05]  /*4cb0*/  @P0 LEA.HI.X R189, R4, UR15, RZ, 0x4, P1 ;  /* 0x0000000f04bd0c11 */ /* 0x000fca00088f24ff */
[----:B------:R4:W-:Y:S04]  /*4cc0*/  @P0 STG.E.128 desc[UR4][R188.64], R180 ;  /* 0x000000b4bc000986 */ /* 0x0009e8000c101d04 */
.L_x_1078:
[----:B------:R-:W-:Y:S05]  /*4cd0*/  BSYNC B1 ;  /* 0x0000000000017941 */ /* 0x000fea0003800000 */
.L_x_1077:
[----:B0-234-:R-:W0:Y:S02]  /*4ce0*/  LDC.64 R188, c[0x0][0x210] ;  /* 0x00008400ffbc7b82 */ /* 0x01de240000000a00 */
[----:B0-----:R-:W-:-:S04]  /*4cf0*/  LEA R2, R188, R2, 0x2 ;  /* 0x00000002bc027211 */ /* 0x001fc800078e10ff */
[----:B------:R-:W-:-:S13]  /*4d00*/  ISETP.GE.AND P0, PT, R2, R189, PT ;  /* 0x000000bd0200720c */ /* 0x000fda0003f06270 */
[----:B------:R-:W-:Y:S05]  /*4d10*/  @!P0 BRA `(.L_x_1079) ;  /* 0xffffffc400208947 */ /* 0x000fea000383ffff */
.L_x_1061:
[----:B------:R-:W-:Y:S05]  /*4d20*/  BSYNC B0 ;  /* 0x0000000000007941 */ /* 0x000fea0003800000 */
.L_x_1060:
[----:B------:R-:W2:Y:S01]  /*4d30*/  LDL.LU R188, [R1+0x1c] ;  /* 0x00001c0001bc7983 */ /* 0x000ea20000300800 */
[----:B------:R-:W-:Y:S01]  /*4d40*/  MOV R0, 0x400 ;  /* 0x0000040000007802 */ /* 0x000fe20000000f00 */
[----:B------:R-:W-:Y:S05]  /*4d50*/  WARPSYNC.ALL ;  /* 0x0000000000007948 */ /* 0x000fea0003800000 */
[----:B------:R-:W0:Y:S01]  /*4d60*/  S2R R168, SR_TID.X ;  /* 0x0000000000a87919 */ /* 0x000e220000002100 */
[----:B------:R-:W-:Y:S01]  /*4d70*/  ULDC UR6, c[0x0][0x218] ;  /* 0x0000860000067ab9 */ /* 0x000fe20000000800 */
[----:B------:R-:W-:Y:S01]  /*4d80*/  ULDC.64 UR16, c[0x0][0x2d8] ;  /* 0x0000b60000107ab9 */ /* 0x000fe20000000a00 */
[----:B------:R-:W-:Y:S01]  /*4d90*/  ULDC.64 UR18, c[0x0][0x2d0] ;  /* 0x0000b40000127ab9 */ /* 0x000fe20000000a00 */
[----:B-----5:R-:W3:Y:S01]  /*4da0*/  S2R R3, SR_CgaCtaId ;  /* 0x0000000000037919 */ /* 0x020ee20000008800 */
[----:B------:R-:W-:Y:S01]  /*4db0*/  ULDC.64 UR20, c[0x0][0x2e8] ;  /* 0x0000ba0000147ab9 */ /* 0x000fe20000000a00 */
[----:B------:R-:W-:Y:S01]  /*4dc0*/  ULDC.64 UR22, c[0x0][0x2e0] ;  /* 0x0000b80000167ab9 */ /* 0x000fe20000000a00 */
[----:B------:R-:W-:Y:S01]  /*4dd0*/  BSSY B0, `(.L_x_1080) ;  /* 0x00000ca000007945 */ /* 0x000fe20003800000 */
[----:B0-----:R-:W-:-:S02]  /*4de0*/  SHF.R.U32.HI R2, RZ, 0x5, R168 ;  /* 0x00000005ff027819 */ /* 0x001fc400000116a8 */
[----:B------:R-:W-:Y:S02]  /*4df0*/  LOP3.LUT R4, R168, 0x1f, RZ, 0xc0, !PT ;  /* 0x0000001fa8047812 */ /* 0x000fe400078ec0ff */
[----:B------:R-:W-:Y:S02]  /*4e00*/  SHF.L.U32 R5, R2, 0x7, RZ ;  /* 0x0000000702057819 */ /* 0x000fe400000006ff */
[----:B---3--:R-:W-:Y:S02]  /*4e10*/  LEA R3, R3, R0, 0x18 ;  /* 0x0000000003037211 */ /* 0x008fe400078ec0ff */
        /* <DEDUP_REMOVED lines=98> */
[----:B------:R3:W-:Y:S01]  /*5440*/  STS.128 [R4+0x810], R48 ;  /* 0x0008103004007388 */ /* 0x0007e20000000c00 */
[----:B--2---:R-:W-:-:S03]  /*5450*/  IADD3 R66, R188, 0x7f, -R168 ;  /* 0x0000007fbc427810 */ /* 0x004fc60007ffe8a8 */
[----:B------:R0:W-:Y:S01]  /*5460*/  STS.128 [R4+0xc00], R44 ;  /* 0x000c002c04007388 */ /* 0x0001e20000000c00 */
[C---:B------:R-:W-:Y:S02]  /*5470*/  ISETP.GE.U32.AND P6, PT, R66.reuse, 0x100, PT ;  /* 0x000001004200780c */ /* 0x040fe40003fc6070 */
[----:B------:R-:W-:Y:S01]  /*5480*/  ISETP.GE.U32.AND P5, PT, R66, 0x180, PT ;  /* 0x000001804200780c */ /* 0x000fe20003fa6070 */
[----:B------:R2:W-:Y:S01]  /*5490*/  STS.128 [R4+0xc10], R40 ;  /* 0x000c102804007388 */ /* 0x0005e20000000c00 */
[----:B------:R-:W-:Y:S01]  /*54a0*/  BAR.SYNC.DEFER_BLOCKING 0x0 ;  /* 0x0000000000007b1d */ /* 0x000fe20000010000 */
[----:B---3--:R-:W-:Y:S01]  /*54b0*/  FADD.FTZ R49, R7, R146 ;  /* 0x0000009207317221 */ /* 0x008fe20000010000 */
[----:B0-----:R-:W-:-:S04]  /*54c0*/  FADD.FTZ R47, R5, R14 ;  /* 0x0000000e052f7221 */ /* 0x001fc80000010000 */
[----:B--2---:R-:W0:Y:S01]  /*54d0*/  S2R R41, SR_CTAID.X ;  /* 0x0000000000297919 */ /* 0x004e220000002500 */
[----:B------:R-:W2:Y:S04]  /*54e0*/  LDS R11, [R0] ;  /* 0x00000000000b7984 */ /* 0x000ea80000000800 */
[----:B------:R-:W3:Y:S04]  /*54f0*/  LDS R148, [R0+0x1000] ;  /* 0x0010000000947984 */ /* 0x000ee80000000800 */
[----:B------:R-:W-:Y:S04]  /*5500*/  LDS R68, [R0+0x200] ;  /* 0x0002000000447984 */ /* 0x000fe80000000800 */
        /* <DEDUP_REMOVED lines=77> */
[----:B------:R-:W-:Y:S01]  /*59e0*/  IADD3 R6, P2, R6, 0x200, RZ ;  /* 0x0000020006067810 */ /* 0x000fe20007f5e0ff */
[----:B------:R-:W-:Y:S01]  /*59f0*/  IMAD.X R15, RZ, RZ, R15, P0 ;  /* 0x000000ffff0f7224 */ /* 0x000fe200000e060f */
[----:B------:R-:W-:Y:S02]  /*5a00*/  IADD3.X R11, RZ, R11, RZ, P1, !PT ;  /* 0x0000000bff0b7210 */ /* 0x000fe40000ffe4ff */
[----:B0-----:R-:W-:Y:S02]  /*5a10*/  MOV R40, R4 ;  /* 0x0000000400287202 */ /* 0x001fe40000000f00 */
[----:B------:R-:W-:Y:S02]  /*5a20*/  MOV R41, R5 ;  /* 0x0000000500297202 */ /* 0x000fe40000000f00 */
[----:B------:R-:W-:-:S02]  /*5a30*/  IADD3 R4, P3, R4, 0x200, RZ ;  /* 0x0000020004047810 */ /* 0x000fc40007f7e0ff */
[----:B------:R-:W-:Y:S01]  /*5a40*/  IADD3.X R7, RZ, R7, RZ, P2, !PT ;  /* 0x00000007ff077210 */ /* 0x000fe200017fe4ff */
[----:B------:R2:W-:Y:S01]  /*5a50*/  STG.E desc[UR4][R40.64], R63 ;  /* 0x0000003f28007986 */ /* 0x0005e2000c101904 */
[----:B------:R-:W-:-:S09]  /*5a60*/  IADD3.X R5, RZ, R5, RZ, P3, !PT ;  /* 0x00000005ff057210 */ /* 0x000fd20001ffe4ff */
.L_x_1081:
[----:B------:R-:W-:Y:S05]  /*5a70*/  BSYNC B0 ;  /* 0x0000000000007941 */ /* 0x000fea0003800000 */
.L_x_1080:
        /* <DEDUP_REMOVED lines=24> */
[----:B------:R-:W0:Y:S01]  /*5c00*/  LDS R2, [R0+0x200] ;  /* 0x0002000000027984 */ /* 0x000e220000000800 */
[----:B------:R-:W-:Y:S01]  /*5c10*/  FADD.FTZ R57, R60, R57 ;  /* 0x000000393c397221 */ /* 0x000fe20000010000 */
[----:B------:R-:W-:Y:S01]  /*5c20*/  FADD.FTZ R51, RZ, R51 ;  /* 0x00000033ff337221 */ /* 0x000fe20000010000 */
[----:B------:R-:W-:Y:S01]  /*5c30*/  FADD.FTZ R117, R117, R26 ;  /* 0x0000001a75757221 */ /* 0x000fe20000010000 */
[----:B------:R-:W3:Y:S01]  /*5c40*/  LDS R30, [R0+0xe00] ;  /* 0x000e0000001e7984 */ /* 0x000ee20000000800 */
[----:B------:R-:W-:Y:S01]  /*5c50*/  FADD.FTZ R111, R111, R22 ;  /* 0x000000166f6f7221 */ /* 0x000fe20000010000 */
[----:B------:R-:W-:Y:S01]  /*5c60*/  FADD.FTZ R119, R119, R20 ;  /* 0x0000001477777221 */ /* 0x000fe20000010000 */
[----:B------:R-:W-:Y:S01]  /*5c70*/  FADD.FTZ R113, R113, R8 ;  /* 0x0000000871717221 */ /* 0x000fe20000010000 */
[----:B------:R-:W-:Y:S01]  /*5c80*/  FADD.FTZ R129, R129, R28 ;  /* 0x0000001c81817221 */ /* 0x000fe20000010000 */
[----:B------:R-:W-:Y:S01]  /*5c90*/  FADD.FTZ R52, RZ, R52 ;  /* 0x00000034ff347221 */ /* 0x000fe20000010000 */
[----:B--2---:R-:W2:Y:S01]  /*5ca0*/  LDS R41, [R0+0x1e00] ;  /* 0x001e000000297984 */ /* 0x004ea20000000800 */
[----:B------:R-:W-:Y:S01]  /*5cb0*/  FADD.FTZ R48, RZ, R48 ;  /* 0x00000030ff307221 */ /* 0x000fe20000010000 */
[----:B------:R-:W-:Y:S01]  /*5cc0*/  FADD.FTZ R50, RZ, R50 ;  /* 0x00000032ff327221 */ /* 0x000fe20000010000 */
[----:B------:R-:W-:Y:S01]  /*5cd0*/  FADD.FTZ R52, R52, R53 ;  /* 0x0000003534347221 */ /* 0x000fe20000010000 */
[----:B------:R-:W4:Y:S01]  /*5ce0*/  LDS R8, [R0+0x400] ;  /* 0x0004000000087984 */ /* 0x000f220000000800 */
[----:B------:R-:W-:Y:S01]  /*5cf0*/  FADD.FTZ R54, R51, R54 ;  /* 0x0000003633367221 */ /* 0x000fe20000010000 */
[----:B------:R-:W-:Y:S01]  /*5d00*/  FADD.FTZ R58, R57, R58 ;  /* 0x0000003a393a7221 */ /* 0x000fe20000010000 */
[----:B------:R-:W-:Y:S01]  /*5d10*/  FADD.FTZ R48, R48, R59 ;  /* 0x0000003b30307221 */ /* 0x000fe20000010000 */
[----:B------:R-:W5:Y:S01]  /*5d20*/  LDS R43, [R0+0x1200] ;  /* 0x00120000002b7984 */ /* 0x000f620000000800 */
        /* <DEDUP_REMOVED lines=21> */
[----:B0-----:R-:W-:Y:S01]  /*5e80*/  FADD.FTZ R2, RZ, R2 ;  /* 0x00000002ff027221 */ /* 0x001fe20000010000 */
[----:B------:R-:W-:Y:S01]  /*5e90*/  FADD.FTZ R130, R130, R137 ;  /* 0x0000008982827221 */ /* 0x000fe20000010000 */
[----:B------:R-:W0:Y:S01]  /*5ea0*/  LDS R45, [R0+0x1400] ;  /* 0x00140000002d7984 */ /* 0x000e220000000800 */
[----:B------:R-:W-:Y:S01]  /*5eb0*/  FADD.FTZ R65, R68, R65 ;  /* 0x0000004144417221 */ /* 0x000fe20000010000 */
[----:B---3--:R-:W-:Y:S01]  /*5ec0*/  FADD.FTZ R30, RZ, R30 ;  /* 0x0000001eff1e7221 */ /* 0x008fe20000010000 */
[----:B------:R-:W-:Y:S01]  /*5ed0*/  FADD.FTZ R55, R46, R55 ;  /* 0x000000372e377221 */ /* 0x000fe20000010000 */
[----:B------:R-:W3:Y:S01]  /*5ee0*/  LDS R47, [R0+0x1600] ;  /* 0x00160000002f7984 */ /* 0x000ee20000000800 */
[----:B------:R-:W-:Y:S01]  /*5ef0*/  FADD.FTZ R108, R121, R108 ;  /* 0x0000006c796c7221 */ /* 0x000fe20000010000 */
[----:B------:R-:W-:Y:S01]  /*5f00*/  FADD.FTZ R116, R116, R107 ;  /* 0x0000006b74747221 */ /* 0x000fe20000010000 */
[----:B------:R-:W-:Y:S01]  /*5f10*/  FADD.FTZ R122, R122, R139 ;  /* 0x0000008b7a7a7221 */ /* 0x000fe20000010000 */
[----:B------:R-:W3:Y:S01]  /*5f20*/  LDS R49, [R0+0x1800] ;  /* 0x0018000000317984 */ /* 0x000ee20000000800 */
[----:B--2---:R-:W-:Y:S01]  /*5f30*/  FADD.FTZ R30, R30, R41 ;  /* 0x000000291e1e7221 */ /* 0x004fe20000010000 */
[----:B------:R-:W-:Y:S01]  /*5f40*/  FADD.FTZ R142, R125, R142 ;  /* 0x0000008e7d8e7221 */ /* 0x000fe20000010000 */
[----:B------:R-:W-:Y:S01]  /*5f50*/  FADD.FTZ R126, R126, R141 ;  /* 0x0000008d7e7e7221 */ /* 0x000fe20000010000 */
[----:B------:R-:W2:Y:S01]  /*5f60*/  LDS R51, [R0+0x1a00] ;  /* 0x001a000000337984 */ /* 0x000ea20000000800 */
[----:B----4-:R-:W-:Y:S01]  /*5f70*/  FADD.FTZ R8, RZ, R8 ;  /* 0x00000008ff087221 */ /* 0x010fe20000010000 */
        /* <DEDUP_REMOVED lines=9> */
[----:B------:R-:W-:Y:S01]  /*6010*/  FADD.FTZ R23, R48, R23 ;  /* 0x0000001730177221 */ /* 0x000fe20000010000 */
[----:B------:R-:W1:Y:S01]  /*6020*/  LDS R83, [R0+0x3e00] ;  /* 0x003e000000537984 */ /* 0x000e620000000800 */
[----:B------:R-:W-:Y:S01]  /*6030*/  FADD.FTZ R22, RZ, R22 ;  /* 0x00000016ff167221 */ /* 0x000fe20000010000 */
[----:B------:R-:W-:Y:S01]  /*6040*/  FADD.FTZ R50, R50, R21 ;  /* 0x0000001532327221 */ /* 0x000fe20000010000 */
[----:B------:R-:W-:Y:S01]  /*6050*/  FADD.FTZ R54, R54, R19 ;  /* 0x0000001336367221 */ /* 0x000fe20000010000 */
[----:B------:R-:W1:Y:S01]  /*6060*/  LDS R59, [R0+0x2400] ;  /* 0x00240000003b7984 */ /* 0x000e620000000800 */
[----:B------:R-:W-:Y:S01]  /*6070*/  FADD.FTZ R26, RZ, R26 ;  /* 0x0000001aff1a7221 */ /* 0x000fe20000010000 */
[----:B------:R-:W-:Y:S01]  /*6080*/  BSSY B0, `(.L_x_1082) ;  /* 0x0000042000007945 */ /* 0x000fe20003800000 */
[C---:B------:R-:W-:Y:S01]  /*6090*/  ISETP.GE.U32.AND P0, PT, R66.reuse, 0x200, PT ;  /* 0x000002004200780c */ /* 0x040fe20003f06070 */
        /* <DEDUP_REMOVED lines=13> */
[----:B---3--:R-:W-:Y:S01]  /*6170*/  FADD.FTZ R20, R20, R47 ;  /* 0x0000002f14147221 */ /* 0x008fe20000010000 */
[----:B------:R-:W-:Y:S01]  /*6180*/  ISETP.GE.U32.AND P4, PT, R66, 0x400, PT ;  /* 0x000004004200780c */ /* 0x000fe20003f86070 */
[----:B------:R-:W-:Y:S01]  /*6190*/  FADD.FTZ R37, R142, R37 ;  /* 0x000000258e257221 */ /* 0x000fe20000010000 */
[----:B------:R-:W3:Y:S01]  /*61a0*/  LDS R73, [R0+0x3200] ;  /* 0x0032000000497984 */ /* 0x000ee20000000800 */
[----:B------:R-:W-:Y:S01]  /*61b0*/  FADD.FTZ R22, R22, R49 ;  /* 0x0000003116167221 */ /* 0x000fe20000010000 */
[----:B------:R-:W-:Y:S01]  /*61c0*/  FADD.FTZ R35, R126, R35 ;  /* 0x000000237e237221 */ /* 0x000fe20000010000 */
[----:B------:R-:W-:Y:S01]  /*61d0*/  FADD.FTZ R33, R144, R33 ;  /* 0x0000002190217221 */ /* 0x000fe20000010000 */
[----:B------:R0:W3:Y:S01]  /*61e0*/  LDS R32, [R0+0x3400] ;  /* 0x0034000000207984 */ /* 0x0000e20000000800 */
[----:B--2---:R-:W-:Y:S01]  /*61f0*/  FADD.FTZ R26, R26, R51 ;  /* 0x000000331a1a7221 */ /* 0x004fe20000010000 */
[----:B------:R-:W-:Y:S01]  /*6200*/  FADD.FTZ R27, R130, R27 ;  /* 0x0000001b821b7221 */ /* 0x000fe20000010000 */
[----:B------:R-:W-:Y:S01]  /*6210*/  FADD.FTZ R65, R65, R18 ;  /* 0x0000001241417221 */ /* 0x000fe20000010000 */
[----:B------:R2:W2:Y:S01]  /*6220*/  LDS R75, [R0+0x3600] ;  /* 0x00360000004b7984 */ /* 0x0004a20000000800 */
[----:B----4-:R-:W-:Y:S01]  /*6230*/  FADD.FTZ R28, R28, R53 ;  /* 0x000000351c1c7221 */ /* 0x010fe20000010000 */
[----:B------:R-:W-:Y:S01]  /*6240*/  FADD.FTZ R17, R58, R17 ;  /* 0x000000113a117221 */ /* 0x000fe20000010000 */
[----:B------:R-:W-:Y:S01]  /*6250*/  FADD.FTZ R25, R25, R16 ;  /* 0x0000001019197221 */ /* 0x000fe20000010000 */
[----:B------:R4:W2:Y:S01]  /*6260*/  LDS R77, [R0+0x3800] ;  /* 0x00380000004d7984 */ /* 0x0008a20000000800 */
[----:B-----5:R-:W-:Y:S01]  /*6270*/  FADD.FTZ R2, R2, R57 ;  /* 0x0000003902027221 */ /* 0x020fe20000010000 */
[----:B------:R-:W-:Y:S01]  /*6280*/  FADD.FTZ R19, R24, R13 ;  /* 0x0000000d18137221 */ /* 0x000fe20000010000 */
[----:B------:R-:W-:Y:S01]  /*6290*/  FADD.FTZ R23, R23, R12 ;  /* 0x0000000c17177221 */ /* 0x000fe20000010000 */
[----:B------:R4:W2:Y:S01]  /*62a0*/  LDS R79, [R0+0x3a00] ;  /* 0x003a0000004f7984 */ /* 0x0008a20000000800 */
[----:B------:R-:W-:Y:S01]  /*62b0*/  FADD.FTZ R21, R50, R9 ;  /* 0x0000000932157221 */ /* 0x000fe20000010000 */
[----:B------:R-:W-:Y:S01]  /*62c0*/  FADD.FTZ R41, R54, R3 ;  /* 0x0000000336297221 */ /* 0x000fe20000010000 */
[----:B-1----:R-:W-:Y:S01]  /*62d0*/  FADD.FTZ R83, R30, R83 ;  /* 0x000000531e537221 */ /* 0x002fe20000010000 */
[----:B------:R4:W1:Y:S01]  /*62e0*/  LDS R81, [R0+0x3c00] ;  /* 0x003c000000517984 */ /* 0x0008620000000800 */
        /* <DEDUP_REMOVED lines=27> */
.L_x_1083:
[----:B------:R-:W-:Y:S05]  /*64a0*/  BSYNC B0 ;  /* 0x0000000000007941 */ /* 0x000fea0003800000 */
.L_x_1082:
        /* <DEDUP_REMOVED lines=23> */
.L_x_1085:
[----:B------:R-:W-:Y:S05]  /*6620*/  BSYNC B0 ;  /* 0x0000000000007941 */ /* 0x000fea0003800000 */
.L_x_1084:
[----:B------:R-:W-:Y:S01]  /*6630*/  BSSY B0, `(.L_x_1086) ;  /* 0x0000017000007945 */ /* 0x000fe20003800000 */
[----:B--2---:R-:W-:-:S03]  /*6640*/  FADD.FTZ R75, R20, R75 ;  /* 0x0000004b144b7221 */ /* 0x004fc60000010000 */
        /* <DEDUP_REMOVED lines=21> */
.L_x_1087:
[----:B------:R-:W-:Y:S05]  /*67a0*/  BSYNC B0 ;  /* 0x0000000000007941 */ /* 0x000fea0003800000 */
.L_x_1086:
        /* <DEDUP_REMOVED lines=23> */
.L_x_1089:
[----:B------:R-:W-:Y:S05]  /*6920*/  BSYNC B0 ;  /* 0x0000000000007941 */ /* 0x000fea0003800000 */
.L_x_1088:
        /* <DEDUP_REMOVED lines=23> */
.L_x_1091:
[----:B------:R-:W-:Y:S05]  /*6aa0*/  BSYNC B0 ;  /* 0x0000000000007941 */ /* 0x000fea0003800000 */
.L_x_1090:
[----:B------:R-:W-:Y:S01]  /*6ab0*/  BSSY B0, `(.L_x_1092) ;  /* 0x0000017000007945 */ /* 0x000fe20003800000 */
[----:B-1----:R-:W-:-:S03]  /*6ac0*/  FADD.FTZ R81, R28, R81 ;  /* 0x000000511c517221 */ /* 0x002fc60000010000 */
        /* <DEDUP_REMOVED lines=21> */
.L_x_1093:
[----:B------:R-:W-:Y:S05]  /*6c20*/  BSYNC B0 ;  /* 0x0000000000007941 */ /* 0x000fea0003800000 */
.L_x_1092:
[----:B------:R-:W-:Y:S05]  /*6c30*/  @!P4 EXIT ;  /* 0x000000000000c94d */ /* 0x000fea0003800000 */
[----:B------:R-:W-:Y:S04]  /*6c40*/  STG.E desc[UR4][R14.64], R27 ;  /* 0x0000001b0e007986 */ /* 0x000fe8000c101904 */
[----:B------:R-:W-:Y:S04]  /*6c50*/  STG.E desc[UR4][R10.64], R123 ;  /* 0x0000007b0a007986 */ /* 0x000fe8000c101904 */
[----:B------:R-:W-:Y:S04]  /*6c60*/  STG.E desc[UR4][R6.64], R83 ;  /* 0x0000005306007986 */ /* 0x000fe8000c101904 */
[----:B------:R-:W-:Y:S01]  /*6c70*/  STG.E desc[UR4][R4.64], R41 ;  /* 0x0000002904007986 */ /* 0x000fe2000c101904 */
[----:B------:R-:W-:Y:S05]  /*6c80*/  EXIT ;  /* 0x000000000000794d */ /* 0x000fea0003800000 */
.L_x_1070:
        /* <DEDUP_REMOVED lines=8> */
.L_x_1095:
[----:B------:R-:W-:Y:S05]  /*6d10*/  BSYNC B1 ;  /* 0x0000000000017941 */ /* 0x000fea0003800000 */
.L_x_1094:
        /* <DEDUP_REMOVED lines=8> */
.L_x_1096:
[----:B------:R-:W-:Y:S01]  /*6da0*/  HFMA2.MMA R190, -RZ, RZ, 0, 1.1920928955078125e-07 ;  /* 0x00000002ffbe7435 */ /* 0x000fe200000001ff */
[----:B------:R-:W-:Y:S01]  /*6db0*/  MOV R191, R220 ;  /* 0x000000dc00bf7202 */ /* 0x000fe20000000f00 */
[----:B------:R-:W-:-:S09]  /*6dc0*/  FADD.FTZ R219, R192, R219 ;  /* 0x000000dbc0db7221 */ /* 0x000fd20000010000 */
[----:B------:R-:W-:Y:S05]  /*6dd0*/  WARPSYNC.COLLECTIVE R188, `(.L_x_1097) ;  /* 0x00000000bc087348 */ /* 0x000fea0003c00000 */
[----:B------:R0:W1:Y:S02]  /*6de0*/  SHFL.BFLY P0, R192, R191, R190, R189 ;  /* 0x0c0000bebfc07389 */ /* 0x00006400000000bd */
[----:B01----:R-:W-:Y:S01]  /*6df0*/  ENDCOLLECTIVE ;  /* 0x000000000000791b */ /* 0x003fe20003800000 */
.L_x_1097:
[----:B------:R-:W-:Y:S01]  /*6e00*/  MOV R191, R219 ;  /* 0x000000db00bf7202 */ /* 0x000fe20000000f00 */
[----:B------:R-:W-:-:S07]  /*6e10*/  FADD.FTZ R220, R220, R192 ;  /* 0x000000c0dcdc7221 */ /* 0x000fce0000010000 */
[----:B------:R-:W-:Y:S05]  /*6e20*/  WARPSYNC.COLLECTIVE R188, `(.L_x_1098) ;  /* 0x00000000bc087348 */ /* 0x000fea0003c00000 */
[----:B------:R0:W1:Y:S02]  /*6e30*/  SHFL.BFLY P0, R192, R191, R190, R189 ;  /* 0x0c0000bebfc07389 */ /* 0x00006400000000bd */
[----:B01----:R-:W-:Y:S01]  /*6e40*/  ENDCOLLECTIVE ;  /* 0x000000000000791b */ /* 0x003fe20003800000 */
.L_x_1098:
[----:B------:R-:W-:Y:S01]  /*6e50*/  HFMA2.MMA R190, -RZ, RZ, 0, 2.384185791015625e-07 ;  /* 0x00000004ffbe7435 */ /* 0x000fe200000001ff */
[----:B------:R-:W-:Y:S01]  /*6e60*/  MOV R191, R220 ;  /* 0x000000dc00bf7202 */ /* 0x000fe20000000f00 */
[----:B------:R-:W-:-:S09]  /*6e70*/  FADD.FTZ R219, R219, R192 ;  /* 0x000000c0dbdb7221 */ /* 0x000fd20000010000 */
[----:B------:R-:W-:Y:S05]  /*6e80*/  WARPSYNC.COLLECTIVE R188, `(.L_x_1099) ;  /* 0x00000000bc087348 */ /* 0x000fea0003c00000 */
[----:B------:R0:W1:Y:S02]  /*6e90*/  SHFL.BFLY P0, R192, R191, R190, R189 ;  /* 0x0c0000bebfc07389 */ /* 0x00006400000000bd */
[----:B01----:R-:W-:Y:S01]  /*6ea0*/  ENDCOLLECTIVE ;  /* 0x000000000000791b */ /* 0x003fe20003800000 */
.L_x_1099:
[----:B------:R-:W-:Y:S01]  /*6eb0*/  MOV R191, R219 ;  /* 0x000000db00bf7202 */ /* 0x000fe20000000f00 */
[----:B------:R-:W-:-:S07]  /*6ec0*/  FADD.FTZ R220, R220, R192 ;  /* 0x000000c0dcdc7221 */ /* 0x000fce0000010000 */
[----:B------:R-:W-:Y:S05]  /*6ed0*/  WARPSYNC.COLLECTIVE R188, `(.L_x_1100) ;  /* 0x00000000bc087348 */ /* 0x000fea0003c00000 */
[----:B------:R0:W1:Y:S02]  /*6ee0*/  SHFL.BFLY P0, R192, R191, R190, R189 ;  /* 0x0c0000bebfc07389 */ /* 0x00006400000000bd */
[----:B01----:R-:W-:Y:S01]  /*6ef0*/  ENDCOLLECTIVE ;  /* 0x000000000000791b */ /* 0x003fe20003800000 */
.L_x_1100:
[----:B------:R-:W-:Y:S01]  /*6f00*/  HFMA2.MMA R190, -RZ, RZ, 0, 4.76837158203125e-07 ;  /* 0x00000008ffbe7435 */ /* 0x000fe200000001ff */
[----:B------:R-:W-:Y:S01]  /*6f10*/  MOV R191, R220 ;  /* 0x000000dc00bf7202 */ /* 0x000fe20000000f00 */
[----:B------:R-:W-:-:S09]  /*6f20*/  FADD.FTZ R219, R219, R192 ;  /* 0x000000c0dbdb7221 */ /* 0x000fd20000010000 */
[----:B------:R-:W-:Y:S05]  /*6f30*/  WARPSYNC.COLLECTIVE R188, `(.L_x_1101) ;  /* 0x00000000bc087348 */ /* 0x000fea0003c00000 */
[----:B------:R0:W1:Y:S02]  /*6f40*/  SHFL.BFLY P0, R192, R191, R190, R189 ;  /* 0x0c0000bebfc07389 */ /* 0x00006400000000bd */
[----:B01----:R-:W-:Y:S01]  /*6f50*/  ENDCOLLECTIVE ;  /* 0x000000000000791b */ /* 0x003fe20003800000 */
.L_x_1101:
[----:B------:R-:W-:Y:S01]  /*6f60*/  MOV R191, R219 ;  /* 0x000000db00bf7202 */ /* 0x000fe20000000f00 */
[----:B------:R-:W-:-:S07]  /*6f70*/  FADD.FTZ R220, R220, R192 ;  /* 0x000000c0dcdc7221 */ /* 0x000fce0000010000 */
[----:B------:R-:W-:Y:S05]  /*6f80*/  WARPSYNC.COLLECTIVE R188, `(.L_x_1102) ;  /* 0x00000000bc087348 */ /* 0x000fea0003c00000 */
[----:B------:R0:W1:Y:S02]  /*6f90*/  SHFL.BFLY P0, R192, R191, R190, R189 ;  /* 0x0c0000bebfc07389 */ /* 0x00006400000000bd */
[----:B01----:R-:W-:Y:S01]  /*6fa0*/  ENDCOLLECTIVE ;  /* 0x000000000000791b */ /* 0x003fe20003800000 */
.L_x_1102:
[----:B------:R-:W-:Y:S01]  /*6fb0*/  HFMA2.MMA R190, -RZ, RZ, 0, 9.5367431640625e-07 ;  /* 0x00000010ffbe7435 */ /* 0x000fe200000001ff */
[----:B------:R-:W-:Y:S01]  /*6fc0*/  MOV R191, R220 ;  /* 0x000000dc00bf7202 */ /* 0x000fe20000000f00 */
[----:B------:R-:W-:-:S09]  /*6fd0*/  FADD.FTZ R219, R219, R192 ;  /* 0x000000c0dbdb7221 */ /* 0x000fd20000010000 */
[----:B------:R-:W-:Y:S05]  /*6fe0*/  WARPSYNC.COLLECTIVE R188, `(.L_x_1103) ;  /* 0x00000000bc087348 */ /* 0x000fea0003c00000 */
[----:B------:R0:W1:Y:S02]  /*6ff0*/  SHFL.BFLY P0, R192, R191, R190, R189 ;  /* 0x0c0000bebfc07389 */ /* 0x00006400000000bd */
[----:B01----:R-:W-:Y:S01]  /*7000*/  ENDCOLLECTIVE ;  /* 0x000000000000791b */ /* 0x003fe20003800000 */
.L_x_1103:
[----:B------:R-:W-:Y:S02]  /*7010*/  MOV R191, R219 ;  /* 0x000000db00bf7202 */ /* 0x000fe40000000f00 */
[----:B------:R-:W-:-:S07]  /*7020*/  MOV R193, R192 ;  /* 0x000000c000c17202 */ /* 0x000fce0000000f00 */
[----:B------:R-:W-:Y:S05]  /*7030*/  WARPSYNC.COLLECTIVE R188, `(.L_x_1104) ;  /* 0x00000000bc087348 */ /* 0x000fea0003c00000 */
[----:B------:R0:W1:Y:S02]  /*7040*/  SHFL.BFLY P0, R192, R191, R190, R189 ;  /* 0x0c0000bebfc07389 */ /* 0x00006400000000bd */
[----:B01----:R-:W-:Y:S01]  /*7050*/  ENDCOLLECTIVE ;  /* 0x000000000000791b */ /* 0x003fe20003800000 */
.L_x_1104:
[----:B------:R-:W-:Y:S01]  /*7060*/  MOV R188, R192 ;  /* 0x000000c000bc7202 */ /* 0x000fe20000000f00 */
[----:B------:R-:W-:Y:S06]  /*7070*/  BRA `(.L_x_1105) ;  /* 0xffffffc400e47947 */ /* 0x000fec000383ffff */
.L_x_1106:
        /* <DEDUP_REMOVED lines=16> */
.L_x_3754:


//--------------------- .text._ZN10layer_norm31ln_parallel_residual_bwd_kernelINS_13Kernel_traitsI13__nv_bfloat16S2_fS2_fjLj1024ELj1ELj4ELj1ELj16ENS_18Kernel_traits_baseILj1024ES2_S2_fS2_fjLj128EEEEELb0ELb0ELb1EEEvNS_9BwdParamsE --------------------------
	.section	.text._ZN10layer_norm31ln_parallel_residual_bwd_kernelINS_13Kernel_traitsI13__nv_bfloat16S2_fS2_fjLj1024ELj1ELj4ELj1ELj16ENS_18Kernel_traits_baseILj1024ES2_S2_fS2_fjLj128EEEEELb0ELb0ELb1EEEvNS_9BwdParamsE,"ax",@progbits
	.align	128
        .global         _ZN10layer_norm31ln_parallel_residual_bwd_kernelINS_13Kernel_traitsI13__nv_bfloat16S2_fS2_fjLj1024ELj1ELj4ELj1ELj16ENS_18Kernel_traits_baseILj1024ES2_S2_fS2_fjLj128EEEEELb0ELb0ELb1EEEvNS_9BwdParamsE
        .type           _ZN10layer_norm31ln_parallel_residual_bwd_kernelINS_13Kernel_traitsI13__nv_bfloat16S2_fS2_fjLj1024ELj1ELj4ELj1ELj16ENS_18Kernel_traits_baseILj1024ES2_S2_fS2_fjLj128EEEEELb0ELb0ELb1EEEvNS_9BwdParamsE,@function
        .size           _ZN10layer_norm31ln_parallel_residual_bwd_kernelINS_13Kernel_traitsI13__nv_bfloat16S2_fS2_fjLj1024ELj1ELj4ELj1ELj16ENS_18Kernel_traits_baseILj1024ES2_S2_fS2_fjLj128EEEEELb0ELb0ELb1EEEvNS_9BwdParamsE,(.L_x_3755 - _ZN10layer_norm31ln_parallel_residual_bwd_kernelINS_13Kernel_traitsI13__nv_bfloat16S2_fS2_fjLj1024ELj1ELj4ELj1ELj16ENS_18Kernel_traits_baseILj1024ES2_S2_fS2_fjLj128EEEEELb0ELb0ELb1EEEvNS_9BwdParamsE)
        .other          _ZN10layer_norm31ln_parallel_residual_bwd_kernelINS_13Kernel_traitsI13__nv_bfloat16S2_fS2_fjLj1024ELj1ELj4ELj1ELj16ENS_18Kernel_traits_baseILj1024ES2_S2_fS2_fjLj128EEEEELb0ELb0ELb1EEEvNS_9BwdParamsE,@"STO_CUDA_ENTRY STV_DEFAULT"
_ZN10layer_norm31ln_parallel_residual_bwd_kernelINS_13Kernel_traitsI13__nv_bfloat16S2_fS2_fjLj1024ELj1ELj4ELj1ELj16ENS_18Kernel_traits_baseILj1024ES2_S2_fS2_fjLj128EEEEELb0ELb0ELb1EEEvNS_9BwdParamsE:
.text._ZN10layer_norm31ln_parallel_residual_bwd_kernelINS_13Kernel_traitsI13__nv_bfloat16S2_fS2_fjLj1024ELj1ELj4ELj1ELj16ENS_18Kernel_traits_baseILj1024ES2_S2_fS2_fjLj128EEEEELb0ELb0ELb1EEEvNS_9BwdParamsE:
        /* <DEDUP_REMOVED lines=81> */
.L_x_1108:
        /* <DEDUP_REMOVED lines=20> */
[----:B------:R-:W-:-:S02]  /*0650*/  HFMA2.MMA R237, -RZ, RZ, 0, 0 ;  /* 0x00000000ffed7435 */ /* 0x000fc400000001ff */
[----:B------:R-:W-:Y:S02]  /*0660*/  HFMA2.MMA R198, -RZ, RZ, 0, 0 ;  /* 0x00000000ffc67435 */ /* 0x000fe400000001ff */
[----:B------:R-:W-:Y:S01]  /*0670*/  HFMA2.MMA R192, -RZ, RZ, 0, 0 ;  /* 0x00000000ffc07435 */ /* 0x000fe200000001ff */
[----:B------:R-:W-:Y:S02]  /*0680*/  ISETP.NE.AND.EX P0, PT, RZ, UR7, PT, P0 ;  /* 0x00000007ff007c0c */ /* 0x000fe4000bf05300 */
[----:B------:R-:W-:Y:S02]  /*0690*/  CS2R R14, SRZ ;  /* 0x00000000000e7805 */ /* 0x000fe4000001ff00 */
[----:B0-----:R-:W-:Y:S02]  /*06a0*/  CS2R R12, SRZ ;  /* 0x00000000000c7805 */ /* 0x001fe4000001ff00 */
[----:B------:R-:W-:Y:S02]  /*06b0*/  MOV R252, RZ ;  /* 0x000000ff00fc7202 */ /* 0x000fe40000000f00 */
        /* <DEDUP_REMOVED lines=14> */
[----:B------:R-:W-:Y:S02]  /*07a0*/  CS2R R238, SRZ ;  /* 0x0000000000ee7805 */ /* 0x000fe4000001ff00 */
[----:B------:R-:W-:Y:S02]  /*07b0*/  MOV R232, RZ ;  /* 0x000000ff00e87202 */ /* 0x000fe40000000f00 */
[----:B------:R-:W-:Y:S02]  /*07c0*/  CS2R R196, SRZ ;  /* 0x0000000000c47805 */ /* 0x000fe4000001ff00 */
[----:B------:R-:W-:Y:S02]  /*07d0*/  MOV R195, RZ ;  /* 0x000000ff00c37202 */ /* 0x000fe40000000f00 */
[----:B------:R-:W-:-:S02]  /*07e0*/  CS2R R190, SRZ ;  /* 0x0000000000be7805 */ /* 0x000fc4000001ff00 */
[----:B------:R-:W-:Y:S02]  /*07f0*/  MOV R189, RZ ;  /* 0x000000ff00bd7202 */ /* 0x000fe40000000f00 */
        /* <DEDUP_REMOVED lines=26> */
[----:B------:R-:W-:Y:S02]  /*09a0*/  LOP3.LUT R102, R136, 0x1f, RZ, 0xc0, !PT ;  /* 0x0000001f88667812 */ /* 0x000fe400078ec0ff */
[----:B--2---:R-:W-:Y:S02]  /*09b0*/  SHF.L.U32 R2, R20, 0x10, RZ ;  /* 0x0000001014027819 */ /* 0x004fe400000006ff */
[----:B------:R-:W-:-:S03]  /*09c0*/  SHF.L.U32 R0, R21, 0x10, RZ ;  /* 0x0000001015007819 */ /* 0x000fc600000006ff */
[----:B------:R0:W-:Y:S04]  /*09d0*/  STL [R1+0xfc], R2 ;  /* 0x0000fc0201007387 */ /* 0x0001e80000100800 */
[----:B------:R1:W-:Y:S01]  /*09e0*/  STL [R1+0xec], R0 ;  /* 0x0000ec0001007387 */ /* 0x0003e20000100800 */
[----:B0-----:R-:W-:Y:S02]  /*09f0*/  SHF.L.U32 R2, R22, 0x10, RZ ;  /* 0x0000001016027819 */ /* 0x001fe400000006ff */
[----:B-1----:R-:W-:-:S03]  /*0a00*/  SHF.L.U32 R0, R23, 0x10, RZ ;  /* 0x0000001017007819 */ /* 0x002fc600000006ff */
[----:B------:R4:W-:Y:S04]  /*0a10*/  STL [R1+0xdc], R2 ;  /* 0x0000dc0201007387 */ /* 0x0009e80000100800 */
[----:B------:R0:W-:Y:S01]  /*0a20*/  STL [R1+0xcc], R0 ;  /* 0x0000cc0001007387 */ /* 0x0001e20000100800 */
[----:B----4-:R-:W-:Y:S02]  /*0a30*/  SHF.L.U32 R2, R24, 0x10, RZ ;  /* 0x0000001018027819 */ /* 0x010fe400000006ff */
[----:B0-----:R-:W-:-:S03]  /*0a40*/  SHF.L.U32 R0, R25, 0x10, RZ ;  /* 0x0000001019007819 */ /* 0x001fc600000006ff */
[----:B------:R0:W-:Y:S04]  /*0a50*/  STL [R1+0xf8], R2 ;  /* 0x0000f80201007387 */ /* 0x0001e80000100800 */
[----:B------:R1:W-:Y:S01]  /*0a60*/  STL [R1+0xe8], R0 ;  /* 0x0000e80001007387 */ /* 0x0003e20000100800 */
[----:B0-----:R-:W-:Y:S02]  /*0a70*/  SHF.L.U32 R2, R26, 0x10, RZ ;  /* 0x000000101a027819 */ /* 0x001fe400000006ff */
[----:B-1----:R-:W-:-:S03]  /*0a80*/  SHF.L.U32 R0, R27, 0x10, RZ ;  /* 0x000000101b007819 */ /* 0x002fc600000006ff */
[----:B------:R3:W-:Y:S04]  /*0a90*/  STL [R1+0xd8], R2 ;  /* 0x0000d80201007387 */ /* 0x0007e80000100800 */
[----:B------:R0:W-:Y:S01]  /*0aa0*/  STL [R1+0xc8], R0 ;  /* 0x0000c80001007387 */ /* 0x0001e20000100800 */
[----:B---3--:R-:W-:Y:S02]  /*0ab0*/  SHF.L.U32 R2, R28, 0x10, RZ ;  /* 0x000000101c027819 */ /* 0x008fe400000006ff */
[----:B0-----:R-:W-:-:S03]  /*0ac0*/  SHF.L.U32 R0, R29, 0x10, RZ ;  /* 0x000000101d007819 */ /* 0x001fc600000006ff */
        /* <DEDUP_REMOVED lines=10> */
[----:B0-----:R-:W-:Y:S02]  /*0b70*/  SHF.L.U32 R2, R34, 0x10, RZ ;  /* 0x0000001022027819 */ /* 0x001fe400000006ff */
[----:B-1----:R-:W-:-:S03]  /*0b80*/  SHF.L.U32 R0, R35, 0x10, RZ ;  /* 0x0000001023007819 */ /* 0x002fc600000006ff */
        /* <DEDUP_REMOVED lines=26> */
[----:B------:R-:W-:Y:S02]  /*0d30*/  PRMT R44, R20, 0x7632, R44 ;  /* 0x00007632142c7816 */ /* 0x000fe4000000002c */
[----:B0-----:R-:W-:Y:S02]  /*0d40*/  SHF.L.U32 R2, R4, 0x10, RZ ;  /* 0x0000001004027819 */ /* 0x001fe400000006ff */
[----:B-1----:R-:W-:-:S03]  /*0d50*/  SHF.L.U32 R0, R5, 0x10, RZ ;  /* 0x0000001005007819 */ /* 0x002fc600000006ff */
[----:B------:R0:W-:Y:S01]  /*0d60*/  STL [R1+0x38], R2 ;  /* 0x0000380201007387 */ /* 0x0001e20000100800 */
[----:B------:R-:W-:-:S03]  /*0d70*/  PRMT R46, R21, 0x7632, R46 ;  /* 0x00007632152e7816 */ /* 0x000fc6000000002e */
[----:B------:R1:W-:Y:S01]  /*0d80*/  STL [R1+0x28], R0 ;  /* 0x0000280001007387 */ /* 0x0003e20000100800 */
[----:B------:R-:W-:Y:S02]  /*0d90*/  SHF.L.U32 R44, R44, 0x10, RZ ;  /* 0x000000102c2c7819 */ /* 0x000fe400000006ff */
[----:B------:R-:W-:Y:S02]  /*0da0*/  PRMT R48, R22, 0x7632, R48 ;  /* 0x0000763216307816 */ /* 0x000fe40000000030 */
[----:B0-----:R-:W-:Y:S02]  /*0db0*/  SHF.L.U32 R2, R6, 0x10, RZ ;  /* 0x0000001006027819 */ /* 0x001fe400000006ff */
[----:B-1----:R-:W-:-:S03]  /*0dc0*/  SHF.L.U32 R0, R7, 0x10, RZ ;  /* 0x0000001007007819 */ /* 0x002fc600000006ff */
[----:B------:R-:W-:Y:S01]  /*0dd0*/  STL [R1+0x18], R2 ;  /* 0x0000180201007387 */ /* 0x000fe20000100800 */
[----:B------:R-:W-:Y:S02]  /*0de0*/  PRMT R50, R23, 0x7632, R50 ;  /* 0x0000763217327816 */ /* 0x000fe40000000032 */
[----:B------:R-:W-:Y:S01]  /*0df0*/  SHF.L.U32 R46, R46, 0x10, RZ ;  /* 0x000000102e2e7819 */ /* 0x000fe200000006ff */
[----:B------:R-:W-:Y:S01]  /*0e00*/  STL [R1+0x8], R0 ;  /* 0x0000080001007387 */ /* 0x000fe20000100800 */
[----:B------:R-:W-:Y:S02]  /*0e10*/  SHF.L.U32 R48, R48, 0x10, RZ ;  /* 0x0000001030307819 */ /* 0x000fe400000006ff */
[----:B------:R-:W-:Y:S01]  /*0e20*/  PRMT R45, R24, 0x7632, R45 ;  /* 0x00007632182d7816 */ /* 0x000fe2000000002d */
[----:B------:R0:W-:Y:S01]  /*0e30*/  STL [R1+0xf4], R44 ;  /* 0x0000f42c01007387 */ /* 0x0001e20000100800 */
[----:B------:R-:W-:Y:S02]  /*0e40*/  PRMT R47, R25, 0x7632, R47 ;  /* 0x00007632192f7816 */ /* 0x000fe4000000002f */
[----:B------:R-:W-:Y:S01]  /*0e50*/  PRMT R49, R26, 0x7632, R49 ;  /* 0x000076321a317816 */ /* 0x000fe20000000031 */
[----:B------:R1:W-:Y:S01]  /*0e60*/  STL [R1+0xe4], R46 ;  /* 0x0000e42e01007387 */ /* 0x0003e20000100800 */
[----:B0-----:R-:W-:-:S03]  /*0e70*/  SHF.L.U32 R44, R50, 0x10, RZ ;  /* 0x00000010322c7819 */ /* 0x001fc600000006ff */
        /* <DEDUP_REMOVED lines=14> */
[----:B------:R-:W-:Y:S02]  /*0f60*/  PRMT R53, R32, 0x7632, R53 ;  /* 0x0000763220357816 */ /* 0x000fe40000000035 */
[----:B0-----:R-:W-:Y:S01]  /*0f70*/  SHF.L.U32 R45, R52, 0x10, RZ ;  /* 0x00000010342d7819 */ /* 0x001fe200000006ff */
        /* <DEDUP_REMOVED lines=35> */
[----:B------:R-:W-:Y:S01]  /*11b0*/  STL [R1+0x44], R46 ;  /* 0x0000442e01007387 */ /* 0x000fe20000100800 */
[----:B------:R-:W-:Y:S02]  /*11c0*/  PRMT R43, R8, 0x7632, R43 ;  /* 0x00007632082b7816 */ /* 0x000fe4000000002b */
[----:B--2---:R-:W-:Y:S02]  /*11d0*/  SHF.L.U32 R44, R40, 0x10, RZ ;  /* 0x00000010282c7819 */ /* 0x004fe400000006ff */
[----:B------:R-:W-:Y:S01]  /*11e0*/  SHF.L.U32 R40, R41, 0x10, RZ ;  /* 0x0000001029287819 */ /* 0x000fe200000006ff */
[----:B------:R-:W-:Y:S01]  /*11f0*/  STL [R1+0x70], R45 ;  /* 0x0000702d01007387 */ /* 0x000fe20000100800 */
[----:B------:R-:W-:-:S02]  /*1200*/  PRMT R66, R9, 0x7632, R66 ;  /* 0x0000763209427816 */ /* 0x000fc40000000042 */
        /* <DEDUP_REMOVED lines=9> */
[----:B------:R0:W-:Y:S01]  /*12a0*/  STL [R1+0x34], R41 ;  /* 0x0000342901007387 */ /* 0x0001e20000100800 */
[----:B-1----:R-:W-:-:S03]  /*12b0*/  SHF.L.U32 R42, R68, 0x10, RZ ;  /* 0x00000010442a7819 */ /* 0x002fc600000006ff */
        /* <DEDUP_REMOVED lines=10> */
[----:B-1----:R-:W-:Y:S02]  /*1360*/  SHF.L.U32 R41, R69, 0x10, RZ ;  /* 0x0000001045297819 */ /* 0x002fe400000006ff */
[----:B--2---:R-:W-:Y:S01]  /*1370*/  SHF.L.U32 R40, R71, 0x10, RZ ;  /* 0x0000001047287819 */ /* 0x004fe200000006ff */
[----:B------:R0:W-:Y:S04]  /*1380*/  STL [R1+0x20], R42 ;  /* 0x0000202a01007387 */ /* 0x0001e80000100800 */
[----:B------:R0:W-:Y:S04]  /*1390*/  STL [R1], R40 ;  /* 0x0000002801007387 */ /* 0x0001e80000100800 */
[----:B------:R0:W-:Y:S01]  /*13a0*/  STL [R1+0x10], R41 ;  /* 0x0000102901007387 */ /* 0x0001e20000100800 */
[----:B------:R-:W-:Y:S01]  /*13b0*/  HFMA2.MMA R0, -RZ, RZ, 0, 0 ;  /* 0x00000000ff007435 */ /* 0x000fe200000001ff */
        /* <DEDUP_REMOVED lines=14> */
[----:B0-----:R-:W-:-:S07]  /*14a0*/  CS2R R38, SRZ ;  /* 0x0000000000267805 */ /* 0x001fce000001ff00 */
.L_x_1112:
[----:B-1----:R-:W0:Y:S01]  /*14b0*/  LDC.64 R84, c[0x0][0x250] ;  /* 0x00009400ff547b82 */ /* 0x002e220000000a00 */
[----:B------:R-:W-:Y:S01]  /*14c0*/  IMAD R199, R17, UR8, RZ ;  /* 0x0000000811c77c24 */ /* 0x000fe2000f8e02ff */
[----:B------:R-:W2:Y:S04]  /*14d0*/  LDL R216, [R1+0xf8] ;  /* 0x0000f80001d87983 */ /* 0x000ea80000100800 */
[----:B------:R-:W3:Y:S02]  /*14e0*/  LDL R215, [R1+0xfc] ;  /* 0x0000fc0001d77983 */ /* 0x000ee40000100800 */
[----:B------:R-:W1:Y:S02]  /*14f0*/  LDC.64 R136, c[0x0][0x238] ;  /* 0x00008e00ff887b82 */ /* 0x000e640000000a00 */
[----:B------:R-:W4:Y:S04]  /*1500*/  LDL R219, [R1+0xe8] ;  /* 0x0000e80001db7983 */ /* 0x000f280000100800 */
[----:B------:R-:W4:Y:S01]  /*1510*/  LDL R217, [R1+0xec] ;  /* 0x0000ec0001d97983 */ /* 0x000f220000100800 */
[----:B------:R-:W-:Y:S01]  /*1520*/  SHF.R.S32.HI R86, RZ, 0x1f, R199 ;  /* 0x0000001fff567819 */ /* 0x000fe200000114c7 */
[----:B------:R-:W1:Y:S02]  /*1530*/  LDC.64 R134, c[0x0][0x2c0] ;  /* 0x0000b000ff867b82 */ /* 0x000e640000000a00 */
[----:B------:R-:W4:Y:S01]  /*1540*/  LDL R218, [R1+0xf0] ;  /* 0x0000f00001da7983 */ /* 0x000f220000100800 */
[----:B------:R-:W-:-:S03]  /*1550*/  LEA.HI R199, R86, R199, RZ, 0x3 ;  /* 0x000000c756c77211 */ /* 0x000fc600078f18ff */
[----:B------:R-:W4:Y:S01]  /*1560*/  LDL R220, [R1+0xd0] ;  /* 0x0000d00001dc7983 */ /* 0x000f220000100800 */
[----:B------:R-:W-:Y:S01]  /*1570*/  LEA.HI.SX32 R199, R199, R102, 0x1d ;  /* 0x00000066c7c77211 */ /* 0x000fe200078feaff */
[----:B------:R-:W1:Y:S01]  /*1580*/  LDC.64 R200, c[0x0][0x258] ;  /* 0x00009600ffc87b82 */ /* 0x000e620000000a00 */
[----:B0-----:R-:W-:Y:S01]  /*1590*/  IMAD.WIDE R84, R17, 0x4, R84 ;  /* 0x0000000411547825 */ /* 0x001fe200078e0254 */
[----:B------:R-:W4:Y:S04]  /*15a0*/  LDL R234, [R1+0xd4] ;  /* 0x0000d40001ea7983 */ /* 0x000f280000100800 */
[----:B------:R0:W2:Y:S02]  /*15b0*/  LDG.E R213, desc[UR4][R84.64] ;  /* 0x0000000454d57981 */ /* 0x0000a4000c1e1900 */
[----:B------:R-:W0:Y:S01]  /*15c0*/  LDC.64 R138, c[0x0][0x2b8] ;  /* 0x0000ae00ff8a7b82 */ /* 0x000e220000000a00 */
[C---:B-1----:R-:W-:Y:S01]  /*15d0*/  IMAD.WIDE.U32 R92, R199.reuse, 0x20, R136 ;  /* 0x00000020c75c7825 */ /* 0x042fe200078e0088 */
[----:B------:R-:W4:Y:S04]  /*15e0*/  LDL R221, [R1+0xc8] ;  /* 0x0000c80001dd7983 */ /* 0x000f280000100800 */
[----:B------:R-:W3:Y:S01]  /*15f0*/  LDG.E.128 R128, desc[UR4][R92.64] ;  /* 0x000000045c807981 */ /* 0x000ee2000c1e1d00 */
[----:B0-----:R-:W-:Y:S01]  /*1600*/  IMAD.WIDE.U32 R84, R199, 0x10, R134 ;  /* 0x00000010c7547825 */ /* 0x001fe200078e0086 */
[----:B------:R-:W0:Y:S02]  /*1610*/  @P0 LDC.64 R126, c[0x0][0x2c8] ;  /* 0x0000b200ff7e0b82 */ /* 0x000e240000000a00 */
[----:B------:R-:W4:Y:S04]  /*1620*/  LDL R223, [R1+0xcc] ;  /* 0x0000cc0001df7983 */ /* 0x000f280000100800 */
[----:B------:R-:W4:Y:S01]  /*1630*/  LDG.E.128 R84, desc[UR4][R84.64] ;  /* 0x0000000454547981 */ /* 0x000f22000c1e1d00 */
[----:B------:R-:W-:Y:S01]  /*1640*/  IMAD.WIDE R200, R17, 0x4, R200 ;  /* 0x0000000411c87825 */ /* 0x000fe200078e02c8 */
[----:B------:R-:W1:Y:S02]  /*1650*/  LDC.U8 R212, c[0x0][0x2a0] ;  /* 0x0000a800ffd47b82 */ /* 0x000e640000000000 */
[----:B------:R-:W4:Y:S04]  /*1660*/  LDG.E.128 R92, desc[UR4][R92.64+0x10] ;  /* 0x000010045c5c7981 */ /* 0x000f28000c1e1d00 */
[----:B------:R-:W4:Y:S01]  /*1670*/  LDG.E R200, desc[UR4][R200.64] ;  /* 0x00000004c8c87981 */ /* 0x000f22000c1e1900 */
[C---:B------:R-:W-:Y:S01]  /*1680*/  IMAD.WIDE.U32 R88, R199.reuse, 0x10, R138 ;  /* 0x00000010c7587825 */ /* 0x040fe200078e008a */
[----:B------:R-:W1:Y:S02]  /*1690*/  @P0 LDC.64 R132, c[0x0][0x2c8] ;  /* 0x0000b200ff840b82 */ /* 0x000e640000000a00 */
[----:B------:R-:W4:Y:S04]  /*16a0*/  LDL R233, [R1+0xc0] ;  /* 0x0000c00001e97983 */ /* 0x000f280000100800 */
[----:B------:R-:W4:Y:S02]  /*16b0*/  LDG.E.128 R88, desc[UR4][R88.64] ;  /* 0x0000000458587981 */ /* 0x000f24000c1e1d00 */
[----:B------:R-:W4:Y:S02]  /*16c0*/  @P0 LDC.64 R112, c[0x0][0x2c8] ;  /* 0x0000b200ff700b82 */ /* 0x000f240000000a00 */
[----:B------:R-:W4:Y:S01]  /*16d0*/  LDL R201, [R1+0xf4] ;  /* 0x0000f40001c97983 */ /* 0x000f220000100800 */
[----:B------:R-:W-:-:S02]  /*16e0*/  IADD3 R188, R199, 0x40, RZ ;  /* 0x00000040c7bc7810 */ /* 0x000fc40007ffe0ff */
[C---:B------:R-:W-:Y:S01]  /*16f0*/  IADD3 R194, R199.reuse, 0x60, RZ ;  /* 0x00000060c7c27810 */ /* 0x040fe20007ffe0ff */
[----:B------:R-:W4:Y:S02]  /*1700*/  LDL R222, [R1+0xc4] ;  /* 0x0000c40001de7983 */ /* 0x000f240000100800 */
[----:B0-----:R-:W-:Y:S01]  /*1710*/  @P0 IMAD.WIDE.U32 R126, R188, 0x20, R126 ;  /* 0x00000020bc7e0825 */ /* 0x001fe200078e007e */
[----:B-1----:R-:W-:Y:S01]  /*1720*/  ISETP.NE.AND P1, PT, R212, RZ, PT ;  /* 0x000000ffd400720c */ /* 0x002fe20003f25270 */
[----:B------:R-:W4:Y:S01]  /*1730*/  LDL R235, [R1+0xb8] ;  /* 0x0000b80001eb7983 */ /* 0x000f220000100800 */
[----:B------:R-:W0:Y:S03]  /*1740*/  @P0 LDC.64 R120, c[0x0][0x2c8] ;  /* 0x0000b200ff780b82 */ /* 0x000e260000000a00 */
[----:B------:R-:W5:Y:S04]  /*1750*/  @P0 LDG.E.128 R56, desc[UR4][R126.64] ;  /* 0x000000047e380981 */ /* 0x000f68000c1e1d00 */
[----:B------:R1:W5:Y:S04]  /*1760*/  @P0 LDG.E.128 R60, desc[UR4][R126.64+0x10] ;  /* 0x000010047e3c0981 */ /* 0x000368000c1e1d00 */
[----:B------:R-:W4:Y:S04]  /*1770*/  LDL R236, [R1+0xb0] ;  /* 0x0000b00001ec7983 */ /* 0x000f280000100800 */
[----:B------:R-:W4:Y:S01]  /*1780*/  LDL R240, [R1+0x10] ;  /* 0x0000100001f07983 */ /* 0x000f220000100800 */
[----:B-1----:R-:W-:Y:S01]  /*1790*/  @P0 IMAD.WIDE.U32 R126, R194, 0x20, R132 ;  /* 0x00000020c27e0825 */ /* 0x002fe200078e0084 */
[----:B------:R-:W-:-:S02]  /*17a0*/  IADD3 R193, R199, 0x20, RZ ;  /* 0x00000020c7c17810 */ /* 0x000fc40007ffe0ff */
[----:B------:R-:W4:Y:S04]  /*17b0*/  LDL R133, [R1+0xe0] ;  /* 0x0000e00001857983 */ /* 0x000f280000100800 */
[----:B------:R-:W5:Y:S04]  /*17c0*/  @P0 LDG.E.128 R64, desc[UR4][R126.64] ;  /* 0x000000047e400981 */ /* 0x000f68000c1e1d00 */
[----:B------:R4:W5:Y:S01]  /*17d0*/  @P0 LDG.E.128 R68, desc[UR4][R126.64+0x10] ;  /* 0x000010047e440981 */ /* 0x000962000c1e1d00 */
[----:B------:R-:W-:-:S03]  /*17e0*/  IMAD.WIDE.U32 R108, R193, 0x20, R136 ;  /* 0x00000020c16c7825 */ /* 0x000fc600078e0088 */
[----:B------:R-:W4:Y:S01]  /*17f0*/  LDL R132, [R1+0xe4] ;  /* 0x0000e40001847983 */ /* 0x000f220000100800 */
[----:B------:R-:W-:-:S03]  /*1800*/  IMAD.WIDE.U32 R100, R193, 0x10, R134 ;  /* 0x00000010c1647825 */ /* 0x000fc600078e0086 */
[----:B------:R-:W4:Y:S01]  /*1810*/  LDG.E.128 R96, desc[UR4][R108.64] ;  /* 0x000000046c607981 */ /* 0x000f22000c1e1d00 */
[----:B------:R-:W-:-:S03]  /*1820*/  IMAD.WIDE.U32 R104, R193, 0x10, R138 ;  /* 0x00000010c1687825 */ /* 0x000fc600078e008a */
[----:B------:R-:W4:Y:S04]  /*1830*/  LDG.E.128 R100, desc[UR4][R100.64] ;  /* 0x0000000464647981 */ /* 0x000f28000c1e1d00 */
[----:B------:R-:W4:Y:S04]  /*1840*/  LDG.E.128 R104, desc[UR4][R104.64] ;  /* 0x0000000468687981 */ /* 0x000f28000c1e1d00 */
[----:B------:R-:W4:Y:S01]  /*1850*/  LDG.E.128 R108, desc[UR4][R108.64+0x10] ;  /* 0x000010046c6c7981 */ /* 0x000f22000c1e1d00 */
[----:B--2---:R-:W-:-:S05]  /*1860*/  FSEL R213, R213, RZ, !P1 ;  /* 0x000000ffd5d57208 */ /* 0x004fca0004800000 */
[--C-:B---3--:R-:W-:Y:S01]  /*1870*/  FADD.FTZ R128, R128, -R213.reuse ;  /* 0x800000d580807221 */ /* 0x108fe20000010000 */
[----:B----4-:R-:W-:Y:S01]  /*1880*/  SHF.L.U32 R126, R84, 0x10, RZ ;  /* 0x00000010547e7819 */ /* 0x010fe200000006ff */
[----:B------:R-:W-:Y:S02]  /*1890*/  FADD.FTZ R130, R130, -R213 ;  /* 0x800000d582827221 */ /* 0x000fe40000010000 */
[----:B------:R-:W-:Y:S02]  /*18a0*/  FMUL.FTZ R212, R200, R128 ;  /* 0x00000080c8d47220 */ /* 0x000fe40000410000 */
[----:B------:R-:W-:Y:S01]  /*18b0*/  FADD.FTZ R203, R126, R203 ;  /* 0x000000cb7ecb7221 */ /* 0x000fe20000010000 */
[----:B------:R-:W-:Y:S01]  /*18c0*/  SHF.L.U32 R214, R88, 0x10, RZ ;  /* 0x0000001058d67819 */ /* 0x000fe200000006ff */
[-C--:B------:R-:W-:Y:S01]  /*18d0*/  FFMA.FTZ R21, R212, R126.reuse, R21 ;  /* 0x0000007ed4157223 */ /* 0x080fe20000010015 */
[----:B------:R-:W-:Y:S01]  /*18e0*/  FMUL.FTZ R126, R216, R126 ;  /* 0x0000007ed87e7220 */ /* 0x000fe20000410000 */
[----:B------:R-:W-:Y:S01]  /*18f0*/  PRMT R84, R84, 0x7632, R84 ;  /* 0x0000763254547816 */ /* 0x000fe20000000054 */
[----:B------:R-:W-:Y:S01]  /*1900*/  FADD.FTZ R129, R129, -R213 ;  /* 0x800000d581817221 */ /* 0x000fe20000010000 */
[----:B------:R-:W-:Y:S01]  /*1910*/  FADD.FTZ R151, R214, R151 ;  /* 0x00000097d6977221 */ /* 0x000fe20000010000 */
[-C--:B------:R-:W-:Y:S01]  /*1920*/  FFMA.FTZ R183, R212, R214.reuse, R183 ;  /* 0x000000d6d4b77223 */ /* 0x080fe200000100b7 */
[----:B------:R-:W-:Y:S01]  /*1930*/  FFMA.FTZ R214, R215, R214, R126 ;  /* 0x000000d6d7d67223 */ /* 0x000fe2000001007e */
[----:B------:R-:W-:Y:S01]  /*1940*/  SHF.L.U32 R126, R85, 0x10, RZ ;  /* 0x00000010557e7819 */ /* 0x000fe200000006ff */
[----:B------:R-:W-:Y:S01]  /*1950*/  FMUL.FTZ R216, R200, R130 ;  /* 0x00000082c8d87220 */ /* 0x000fe20000410000 */
[----:B------:R-:W-:Y:S01]  /*1960*/  SHF.L.U32 R215, R89, 0x10, RZ ;  /* 0x0000001059d77819 */ /* 0x000fe200000006ff */
[----:B------:R-:W-:Y:S01]  /*1970*/  FADD.FTZ R93, -R213, R93 ;  /* 0x0000005dd55d7221 */ /* 0x000fe20000010100 */
[----:B------:R-:W-:Y:S01]  /*1980*/  PRMT R88, R88, 0x7632, R88 ;  /* 0x0000763258587816 */ /* 0x000fe20000000058 */
[----:B------:R-:W-:Y:S01]  /*1990*/  FADD.FTZ R205, R126, R205 ;  /* 0x000000cd7ecd7221 */ /* 0x000fe20000010000 */
[CC--:B------:R-:W-:Y:S01]  /*19a0*/  FFMA.FTZ R19, R216.reuse, R126.reuse, R19 ;  /* 0x0000007ed8137223 */ /* 0x0c0fe20000010013 */
[----:B------:R-:W-:Y:S01]  /*19b0*/  FMUL.FTZ R126, R219, R126 ;  /* 0x0000007edb7e7220 */ /* 0x000fe20000410000 */
[----:B------:R-:W-:Y:S01]  /*19c0*/  FADD.FTZ R149, R215, R149 ;  /* 0x00000095d7957221 */ /* 0x000fe20000010000 */
[-C--:B------:R-:W-:Y:S01]  /*19d0*/  FFMA.FTZ R181, R216, R215.reuse, R181 ;  /* 0x000000d7d8b57223 */ /* 0x080fe200000100b5 */
[----:B------:R-:W-:Y:S01]  /*19e0*/  SHF.L.U32 R84, R84, 0x10, RZ ;  /* 0x0000001054547819 */ /* 0x000fe200000006ff */
[----:B------:R-:W-:Y:S01]  /*19f0*/  FFMA.FTZ R215, R217, R215, R126 ;  /* 0x000000d7d9d77223 */ /* 0x000fe2000001007e */
[----:B------:R-:W-:Y:S01]  /*1a00*/  FMUL.FTZ R217, R200, R129 ;  /* 0x00000081c8d97220 */ /* 0x000fe20000410000 */
[----:B------:R-:W-:Y:S01]  /*1a10*/  SHF.L.U32 R88, R88, 0x10, RZ ;  /* 0x0000001058587819 */ /* 0x000fe200000006ff */
[----:B------:R-:W-:Y:S01]  /*1a20*/  FADD.FTZ R95, -R213, R95 ;  /* 0x0000005fd55f7221 */ /* 0x000fe20000010100 */
[----:B------:R-:W-:Y:S01]  /*1a30*/  FADD.FTZ R202, R84, R202 ;  /* 0x000000ca54ca7221 */ /* 0x000fe20000010000 */
[CC--:B------:R-:W-:Y:S01]  /*1a40*/  FFMA.FTZ R22, R217.reuse, R84.reuse, R22 ;  /* 0x00000054d9167223 */ /* 0x0c0fe20000010016 */
[----:B------:R-:W-:Y:S01]  /*1a50*/  FMUL.FTZ R84, R218, R84 ;  /* 0x00000054da547220 */ /* 0x000fe20000410000 */
[----:B------:R-:W-:Y:S01]  /*1a60*/  FFMA.FTZ R184, R217, R88, R184 ;  /* 0x00000058d9b87223 */ /* 0x000fe200000100b8 */
[----:B------:R-:W-:Y:S01]  /*1a70*/  FADD.FTZ R152, R88, R152 ;  /* 0x0000009858987221 */ /* 0x000fe20000010000 */
[----:B------:R-:W-:-:S04]  /*1a80*/  @P0 IMAD.WIDE.U32 R112, R199, 0x20, R112 ;  /* 0x00000020c7700825 */ /* 0x000fc800078e0070 */
[----:B------:R-:W-:Y:S01]  /*1a90*/  FFMA.FTZ R88, R201, R88, R84 ;  /* 0x00000058c9587223 */ /* 0x000fe20000010054 */
[C---:B------:R-:W-:Y:S01]  /*1aa0*/  SHF.L.U32 R84, R86.reuse, 0x10, RZ ;  /* 0x0000001056547819 */ /* 0x040fe200000006ff */
[----:B------:R-:W-:Y:S01]  /*1ab0*/  FADD.FTZ R219, -R213, R92 ;  /* 0x0000005cd5db7221 */ /* 0x000fe20000010100 */
[----:B------:R-:W-:Y:S01]  /*1ac0*/  PRMT R86, R86, 0x7632, R86 ;  /* 0x0000763256567816 */ /* 0x000fe20000000056 */
[----:B------:R-:W-:Y:S01]  /*1ad0*/  FMUL.FTZ R93, R200, R93 ;  /* 0x0000005dc85d7220 */ /* 0x000fe20000410000 */
[----:B------:R-:W-:Y:S01]  /*1ae0*/  SHF.L.U32 R92, R90, 0x10, RZ ;  /* 0x000000105a5c7819 */ /* 0x000fe200000006ff */
[----:B------:R-:W-:Y:S01]  /*1af0*/  FMUL.FTZ R95, R200, R95 ;  /* 0x0000005fc85f7220 */ /* 0x000fe20000410000 */
[----:B------:R-:W-:Y:S01]  /*1b00*/  PRMT R90, R90, 0x7632, R90 ;  /* 0x000076325a5a7816 */ /* 0x000fe2000000005a */
[----:B------:R-:W-:Y:S01]  /*1b10*/  IMAD.WIDE.U32 R124, R188, 0x20, R136 ;  /* 0x00000020bc7c7825 */ /* 0x000fe200078e0088 */
[----:B------:R-:W-:Y:S01]  /*1b20*/  SHF.L.U32 R86, R86, 0x10, RZ ;  /* 0x0000001056567819 */ /* 0x000fe200000006ff */
[----:B------:R-:W5:Y:S01]  /*1b30*/  @P0 LDG.E.128 R40, desc[UR4][R112.64] ;  /* 0x0000000470280981 */ /* 0x000f62000c1e1d00 */
[----:B------:R-:W-:-:S03]  /*1b40*/  SHF.L.U32 R90, R90, 0x10, RZ ;  /* 0x000000105a5a7819 */ /* 0x000fc600000006ff */
[----:B------:R-:W-:Y:S01]  /*1b50*/  FMUL.FTZ R220, R220, R86 ;  /* 0x00000056dcdc7220 */ /* 0x000fe20000410000 */
[----:B------:R-:W-:-:S04]  /*1b60*/  IMAD.WIDE.U32 R116, R188, 0x10, R134 ;  /* 0x00000010bc747825 */ /* 0x000fc800078e0086 */
[----:B------:R-:W-:Y:S01]  /*1b70*/  FADD.FTZ R148, R90, R148 ;  /* 0x000000945a947221 */ /* 0x000fe20000010000 */
[-C--:B------:R-:W-:Y:S01]  /*1b80*/  FFMA.FTZ R180, R93, R90.reuse, R180 ;  /* 0x0000005a5db47223 */ /* 0x080fe200000100b4 */
[----:B------:R-:W-:Y:S01]  /*1b90*/  FFMA.FTZ R90, R234, R90, R220 ;  /* 0x0000005aea5a7223 */ /* 0x000fe200000100dc */
[----:B------:R-:W-:Y:S01]  /*1ba0*/  FADD.FTZ R220, -R213, R94 ;  /* 0x0000005ed5dc7221 */ /* 0x000fe20000010100 */
[----:B------:R-:W-:Y:S01]  /*1bb0*/  FADD.FTZ R206, R86, R206 ;  /* 0x000000ce56ce7221 */ /* 0x000fe20000010000 */
[----:B------:R-:W-:Y:S01]  /*1bc0*/  FFMA.FTZ R18, R93, R86, R18 ;  /* 0x000000565d127223 */ /* 0x000fe20000010012 */
[----:B------:R-:W-:Y:S01]  /*1bd0*/  SHF.L.U32 R86, R87, 0x10, RZ ;  /* 0x0000001057567819 */ /* 0x000fe200000006ff */
[----:B------:R-:W-:Y:S01]  /*1be0*/  FMUL.FTZ R220, R200, R220 ;  /* 0x000000dcc8dc7220 */ /* 0x000fe20000410000 */
[----:B------:R-:W-:Y:S01]  /*1bf0*/  SHF.L.U32 R94, R91, 0x10, RZ ;  /* 0x000000105b5e7819 */ /* 0x000fe200000006ff */
[----:B------:R-:W-:Y:S01]  /*1c00*/  FADD.FTZ R96, -R213, R96 ;  /* 0x00000060d5607221 */ /* 0x000fe20000010100 */
[----:B------:R-:W2:Y:S01]  /*1c10*/  LDL R234, [R1+0xac] ;  /* 0x0000ac0001ea7983 */ /* 0x000ea20000100800 */
[-C--:B------:R-:W-:Y:S01]  /*1c20*/  FMUL.FTZ R221, R221, R86.reuse ;  /* 0x00000056dddd7220 */ /* 0x080fe20000410000 */
[----:B------:R-:W-:Y:S01]  /*1c30*/  FADD.FTZ R209, R86, R209 ;  /* 0x000000d156d17221 */ /* 0x000fe20000010000 */
[----:B------:R-:W-:Y:S01]  /*1c40*/  FFMA.FTZ R187, R220, R86, R187 ;  /* 0x00000056dcbb7223 */ /* 0x000fe200000100bb */
[----:B------:R-:W-:Y:S01]  /*1c50*/  PRMT R86, R87, 0x7632, R86 ;  /* 0x0000763257567816 */ /* 0x000fe20000000056 */
[----:B------:R-:W-:Y:S01]  /*1c60*/  FADD.FTZ R145, R94, R145 ;  /* 0x000000915e917221 */ /* 0x000fe20000010000 */
[-C--:B------:R-:W-:Y:S01]  /*1c70*/  FFMA.FTZ R177, R220, R94.reuse, R177 ;  /* 0x0000005edcb17223 */ /* 0x080fe200000100b1 */
[----:B------:R-:W-:Y:S01]  /*1c80*/  FFMA.FTZ R94, R223, R94, R221 ;  /* 0x0000005edf5e7223 */ /* 0x000fe200000100dd */
[----:B------:R-:W-:Y:S01]  /*1c90*/  FADD.FTZ R98, -R213, R98 ;  /* 0x00000062d5627221 */ /* 0x000fe20000010100 */
[----:B------:R-:W3:Y:S01]  /*1ca0*/  LDL R223, [R1+0xbc] ;  /* 0x0000bc0001df7983 */ /* 0x000ee20000100800 */
[----:B------:R-:W-:-:S02]  /*1cb0*/  IMAD.U32 R86, R86, 0x10000, RZ ;  /* 0x0001000056567824 */ /* 0x000fc400078e00ff */
[C---:B------:R-:W-:Y:S01]  /*1cc0*/  FADD.FTZ R99, -R213.reuse, R99 ;  /* 0x00000063d5637221 */ /* 0x040fe20000010100 */
[----:B------:R-:W-:Y:S01]  /*1cd0*/  FADD.FTZ R110, -R213, R110 ;  /* 0x0000006ed56e7221 */ /* 0x000fe20000010100 */
[----:B------:R1:W5:Y:S01]  /*1ce0*/  @P0 LDG.E.128 R44, desc[UR4][R112.64+0x10] ;  /* 0x00001004702c0981 */ /* 0x000362000c1e1d00 */
[----:B------:R-:W-:-:S03]  /*1cf0*/  FMUL.FTZ R87, R233, R86 ;  /* 0x00000056e9577220 */ /* 0x000fc60000410000 */
[----:B------:R-:W4:Y:S01]  /*1d00*/  LDL R233, [R1+0xa8] ;  /* 0x0000a80001e97983 */ /* 0x000f220000100800 */
[----:B------:R-:W-:Y:S01]  /*1d10*/  PRMT R91, R91, 0x7632, R91 ;  /* 0x000076325b5b7816 */ /* 0x000fe2000000005b */
[----:B------:R-:W-:Y:S01]  /*1d20*/  FMUL.FTZ R96, R200, R96 ;  /* 0x00000060c8607220 */ /* 0x000fe20000410000 */
[----:B------:R-:W-:Y:S01]  /*1d30*/  SHF.L.U32 R221, R100, 0x10, RZ ;  /* 0x0000001064dd7819 */ /* 0x000fe200000006ff */
[----:B0-----:R-:W-:Y:S01]  /*1d40*/  @P0 IMAD.WIDE.U32 R120, R193, 0x20, R120 ;  /* 0x00000020c1780825 */ /* 0x001fe200078e0078 */
[----:B------:R-:W-:Y:S01]  /*1d50*/  SHF.L.U32 R91, R91, 0x10, RZ ;  /* 0x000000105b5b7819 */ /* 0x000fe200000006ff */
[----:B------:R-:W1:Y:S02]  /*1d60*/  LDG.E.128 R112, desc[UR4][R124.64] ;  /* 0x000000047c707981 */ /* 0x000e64000c1e1d00 */
[----:B------:R-:W-:Y:S02]  /*1d70*/  FADD.FTZ R211, R221, R211 ;  /* 0x000000d3ddd37221 */ /* 0x000fe40000010000 */
[----:B------:R-:W-:Y:S01]  /*1d80*/  FADD.FTZ R146, R91, R146 ;  /* 0x000000925b927221 */ /* 0x000fe20000010000 */
[-C--:B------:R-:W-:Y:S01]  /*1d90*/  FFMA.FTZ R178, R95, R91.reuse, R178 ;  /* 0x0000005b5fb27223 */ /* 0x080fe200000100b2 */
[----:B------:R-:W-:Y:S01]  /*1da0*/  FFMA.FTZ R91, R222, R91, R87 ;  /* 0x0000005bde5b7223 */ /* 0x000fe20000010057 */
[----:B------:R-:W-:Y:S01]  /*1db0*/  SHF.L.U32 R222, R104, 0x10, RZ ;  /* 0x0000001068de7819 */ /* 0x000fe200000006ff */
[-C--:B------:R-:W-:Y:S01]  /*1dc0*/  FFMA.FTZ R190, R96, R221.reuse, R190 ;  /* 0x000000dd60be7223 */ /* 0x080fe200000100be */
[----:B------:R-:W-:Y:S01]  /*1dd0*/  FMUL.FTZ R221, R235, R221 ;  /* 0x000000ddebdd7220 */ /* 0x000fe20000410000 */
[----:B------:R-:W-:Y:S01]  /*1de0*/  IMAD.WIDE.U32 R122, R188, 0x10, R138 ;  /* 0x00000010bc7a7825 */ /* 0x000fe200078e008a */
[----:B------:R-:W2:Y:S03]  /*1df0*/  LDL R235, [R1+0xa0] ;  /* 0x0000a00001eb7983 */ /* 0x000ea60000100800 */
[----:B------:R-:W-:Y:S01]  /*1e00*/  FADD.FTZ R143, R222, R143 ;  /* 0x0000008fde8f7221 */ /* 0x000fe20000010000 */
[----:B------:R-:W-:Y:S01]  /*1e10*/  FFMA.FTZ R175, R96, R222, R175 ;  /* 0x000000de60af7223 */ /* 0x000fe200000100af */
[----:B------:R-:W-:Y:S01]  /*1e20*/  FMUL.FTZ R110, R200, R110 ;  /* 0x0000006ec86e7220 */ /* 0x000fe20000410000 */
[----:B------:R-:W2:Y:S04]  /*1e30*/  LDG.E.128 R116, desc[UR4][R116.64] ;  /* 0x0000000474747981 */ /* 0x000ea8000c1e1d00 */
[----:B------:R-:W5:Y:S04]  /*1e40*/  @P0 LDG.E.128 R48, desc[UR4][R120.64] ;  /* 0x0000000478300981 */ /* 0x000f68000c1e1d00 */
[----:B------:R0:W5:Y:S01]  /*1e50*/  @P0 LDG.E.128 R52, desc[UR4][R120.64+0x10] ;  /* 0x0000100478340981 */ /* 0x000162000c1e1d00 */
[----:B------:R-:W-:Y:S01]  /*1e60*/  PRMT R104, R104, 0x7632, R104 ;  /* 0x0000763268687816 */ /* 0x000fe20000000068 */
[----:B------:R-:W-:-:S02]  /*1e70*/  FADD.FTZ R111, -R213, R111 ;  /* 0x0000006fd56f7221 */ /* 0x000fc40000010100 */
[----:B------:R-:W2:Y:S04]  /*1e80*/  LDG.E.128 R124, desc[UR4][R124.64+0x10] ;  /* 0x000010047c7c7981 */ /* 0x000ea8000c1e1d00 */
[----:B------:R-:W2:Y:S04]  /*1e90*/  LDL R130, [R1+0xd8] ;  /* 0x0000d80001827983 */ /* 0x000ea80000100800 */
[----:B------:R-:W2:Y:S01]  /*1ea0*/  LDL R128, [R1+0xdc] ;  /* 0x0000dc0001807983 */ /* 0x000ea20000100800 */
[----:B---3--:R-:W-:Y:S01]  /*1eb0*/  FFMA.FTZ R221, R223, R222, R221 ;  /* 0x000000dedfdd7223 */ /* 0x008fe200000100dd */
[----:B------:R-:W-:Y:S01]  /*1ec0*/  SHF.L.U32 R223, R101, 0x10, RZ ;  /* 0x0000001065df7819 */ /* 0x000fe200000006ff */
[----:B------:R-:W-:Y:S01]  /*1ed0*/  FMUL.FTZ R222, R200, R98 ;  /* 0x00000062c8de7220 */ /* 0x000fe20000410000 */
[----:B------:R-:W3:Y:S03]  /*1ee0*/  LDG.E.128 R120, desc[UR4][R122.64] ;  /* 0x000000047a787981 */ /* 0x000ee6000c1e1d00 */
[----:B------:R-:W-:Y:S01]  /*1ef0*/  FADD.FTZ R225, R223, R225 ;  /* 0x000000e1dfe17221 */ /* 0x000fe20000010000 */
[-C--:B------:R-:W-:Y:S01]  /*1f00*/  FFMA.FTZ R192, R222, R223.reuse, R192 ;  /* 0x000000dfdec07223 */ /* 0x080fe200000100c0 */
[----:B----4-:R-:W-:-:S02]  /*1f10*/  FMUL.FTZ R223, R233, R223 ;  /* 0x000000dfe9df7220 */ /* 0x010fc40000410000 */
[----:B------:R-:W4:Y:S01]  /*1f20*/  LDL R233, [R1+0xb4] ;  /* 0x0000b40001e97983 */ /* 0x000f220000100800 */
[----:B------:R-:W-:Y:S02]  /*1f30*/  SHF.L.U32 R98, R105, 0x10, RZ ;  /* 0x0000001069627819 */ /* 0x000fe400000006ff */
[----:B------:R-:W-:Y:S01]  /*1f40*/  PRMT R101, R100, 0x7632, R101 ;  /* 0x0000763264657816 */ /* 0x000fe20000000065 */
[----:B------:R-:W-:Y:S02]  /*1f50*/  FADD.FTZ R100, -R213, R97 ;  /* 0x00000061d5647221 */ /* 0x000fe40000010100 */
[----:B------:R-:W-:Y:S01]  /*1f60*/  FADD.FTZ R141, R98, R141 ;  /* 0x0000008d628d7221 */ /* 0x000fe20000010000 */
[-C--:B------:R-:W-:Y:S01]  /*1f70*/  FFMA.FTZ R173, R222, R98.reuse, R173 ;  /* 0x00000062dead7223 */ /* 0x080fe200000100ad */
[----:B--2---:R-:W-:Y:S01]  /*1f80*/  FFMA.FTZ R98, R234, R98, R223 ;  /* 0x00000062ea627223 */ /* 0x004fe200000100df */
[----:B------:R-:W-:Y:S01]  /*1f90*/  SHF.L.U32 R97, R101, 0x10, RZ ;  /* 0x0000001065617819 */ /* 0x000fe200000006ff */
[----:B------:R-:W2:Y:S01]  /*1fa0*/  LDL R234, [R1+0xa4] ;  /* 0x0000a40001ea7983 */ /* 0x000ea20000100800 */
[----:B------:R-:W-:Y:S01]  /*1fb0*/  FMUL.FTZ R100, R200, R100 ;  /* 0x00000064c8647220 */ /* 0x000fe20000410000 */
[----:B------:R-:W-:-:S02]  /*1fc0*/  SHF.L.U32 R104, R104, 0x10, RZ ;  /* 0x0000001068687819 */ /* 0x000fc400000006ff */
[----:B------:R-:W-:Y:S01]  /*1fd0*/  FADD.FTZ R210, R97, R210 ;  /* 0x000000d261d27221 */ /* 0x000fe20000010000 */
[-C--:B------:R-:W-:Y:S01]  /*1fe0*/  FFMA.FTZ R189, R100, R97.reuse, R189 ;  /* 0x0000006164bd7223 */ /* 0x080fe200000100bd */
[----:B------:R-:W-:Y:S01]  /*1ff0*/  FMUL.FTZ R97, R236, R97 ;  /* 0x00000061ec617220 */ /* 0x000fe20000410000 */
[----:B------:R-:W3:Y:S01]  /*2000*/  LDL R223, [R1+0x98] ;  /* 0x0000980001df7983 */ /* 0x000ee20000100800 */
[----:B------:R-:W-:Y:S01]  /*2010*/  PRMT R101, R101, 0x7632, R101 ;  /* 0x0000763265657816 */ /* 0x000fe20000000065 */
[-C--:B------:R-:W-:Y:S01]  /*2020*/  FFMA.FTZ R176, R100, R104.reuse, R176 ;  /* 0x0000006864b07223 */ /* 0x080fe200000100b0 */
[----:B------:R-:W-:Y:S01]  /*2030*/  FADD.FTZ R144, R104, R144 ;  /* 0x0000009068907221 */ /* 0x000fe20000010000 */
[----:B------:R-:W-:Y:S01]  /*2040*/  PRMT R105, R105, 0x7632, R105 ;  /* 0x0000763269697816 */ /* 0x000fe20000000069 */
[----:B------:R-:W3:Y:S01]  /*2050*/  LDL R236, [R1+0x90] ;  /* 0x0000900001ec7983 */ /* 0x000ee20000100800 */
[----:B----4-:R-:W-:-:S03]  /*2060*/  FFMA.FTZ R97, R233, R104, R97 ;  /* 0x00000068e9617223 */ /* 0x010fc60000010061 */
[----:B------:R-:W4:Y:S01]  /*2070*/  LDL R233, [R1+0x9c] ;  /* 0x00009c0001e97983 */ /* 0x000f220000100800 */
[----:B------:R-:W-:Y:S01]  /*2080*/  SHF.L.U32 R104, R101, 0x10, RZ ;  /* 0x0000001065687819 */ /* 0x000fe200000006ff */
[----:B------:R-:W-:Y:S01]  /*2090*/  FMUL.FTZ R101, R200, R99 ;  /* 0x00000063c8657220 */ /* 0x000fe20000410000 */
[----:B------:R-:W-:-:S03]  /*20a0*/  SHF.L.U32 R105, R105, 0x10, RZ ;  /* 0x0000001069697819 */ /* 0x000fc600000006ff */
[-C--:B------:R-:W-:Y:S02]  /*20b0*/  FMUL.FTZ R99, R235, R104.reuse ;  /* 0x00000068eb637220 */ /* 0x080fe40000410000 */
[-C--:B------:R-:W-:Y:S01]  /*20c0*/  FFMA.FTZ R174, R101, R105.reuse, R174 ;  /* 0x0000006965ae7223 */ /* 0x080fe200000100ae */
[----:B------:R-:W-:Y:S01]  /*20d0*/  FADD.FTZ R142, R105, R142 ;  /* 0x0000008e698e7221 */ /* 0x000fe20000010000 */
[----:B--2---:R-:W-:Y:S01]  /*20e0*/  FFMA.FTZ R99, R234, R105, R99 ;  /* 0x00000069ea637223 */ /* 0x004fe20000010063 */
[----:B------:R-:W-:Y:S01]  /*20f0*/  FADD.FTZ R105, -R213, R108 ;  /* 0x0000006cd5697221 */ /* 0x000fe20000010100 */
[----:B------:R-:W-:Y:S01]  /*2100*/  SHF.L.U32 R108, R102, 0x10, RZ ;  /* 0x00000010666c7819 */ /* 0x000fe200000006ff */
[----:B------:R-:W-:Y:S01]  /*2110*/  FFMA.FTZ R191, R101, R104, R191 ;  /* 0x0000006865bf7223 */ /* 0x000fe200000100bf */
[----:B------:R-:W-:Y:S01]  /*2120*/  FADD.FTZ R224, R104, R224 ;  /* 0x000000e068e07221 */ /* 0x000fe20000010000 */
[----:B------:R-:W-:Y:S01]  /*2130*/  SHF.L.U32 R104, R106, 0x10, RZ ;  /* 0x000000106a687819 */ /* 0x000fe200000006ff */
[----:B------:R-:W-:Y:S01]  /*2140*/  FMUL.FTZ R105, R200, R105 ;  /* 0x00000069c8697220 */ /* 0x000fe20000410000 */
[----:B---3--:R-:W-:Y:S01]  /*2150*/  FMUL.FTZ R223, R223, R108 ;  /* 0x0000006cdfdf7220 */ /* 0x008fe20000410000 */
[----:B------:R-:W2:Y:S02]  /*2160*/  LDL R235, [R1+0x94] ;  /* 0x0000940001eb7983 */ /* 0x000ea40000100800 */
[----:B------:R-:W-:Y:S01]  /*2170*/  FADD.FTZ R39, R104, R39 ;  /* 0x0000002768277221 */ /* 0x000fe20000010000 */
[-C--:B------:R-:W-:Y:S01]  /*2180*/  FFMA.FTZ R171, R105, R104.reuse, R171 ;  /* 0x0000006869ab7223 */ /* 0x080fe200000100ab */
[----:B------:R-:W3:Y:S01]  /*2190*/  LDL R234, [R1+0x8c] ;  /* 0x00008c0001ea7983 */ /* 0x000ee20000100800 */
[----:B----4-:R-:W-:-:S03]  /*21a0*/  FFMA.FTZ R104, R233, R104, R223 ;  /* 0x00000068e9687223 */ /* 0x010fc600000100df */
[----:B------:R-:W4:Y:S01]  /*21b0*/  LDL R233, [R1+0x88] ;  /* 0x0000880001e97983 */ /* 0x000f220000100800 */
[----:B------:R-:W-:Y:S01]  /*21c0*/  PRMT R102, R102, 0x7632, R102 ;  /* 0x0000763266667816 */ /* 0x000fe20000000066 */
[----:B------:R-:W-:Y:S01]  /*21d0*/  FADD.FTZ R227, R108, R227 ;  /* 0x000000e36ce37221 */ /* 0x000fe20000010000 */
[----:B------:R-:W-:Y:S01]  /*21e0*/  FFMA.FTZ R196, R105, R108, R196 ;  /* 0x0000006c69c47223 */ /* 0x000fe200000100c4 */
[----:B------:R-:W-:Y:S01]  /*21f0*/  PRMT R106, R106, 0x7632, R106 ;  /* 0x000076326a6a7816 */ /* 0x000fe2000000006a */
[----:B------:R-:W-:Y:S01]  /*2200*/  FADD.FTZ R108, -R213, R109 ;  /* 0x0000006dd56c7221 */ /* 0x000fe20000010100 */
[----:B------:R-:W-:Y:S02]  /*2210*/  SHF.L.U32 R102, R102, 0x10, RZ ;  /* 0x0000001066667819 */ /* 0x000fe400000006ff */
[----:B------:R-:W-:Y:S01]  /*2220*/  SHF.L.U32 R106, R106, 0x10, RZ ;  /* 0x000000106a6a7819 */ /* 0x000fe200000006ff */
[----:B------:R-:W-:Y:S02]  /*2230*/  FMUL.FTZ R108, R200, R108 ;  /* 0x0000006cc86c7220 */ /* 0x000fe40000410000 */
[-C--:B------:R-:W-:Y:S01]  /*2240*/  FMUL.FTZ R109, R236, R102.reuse ;  /* 0x00000066ec6d7220 */ /* 0x080fe20000410000 */
[----:B------:R-:W-:Y:S01]  /*2250*/  FADD.FTZ R226, R102, R226 ;  /* 0x000000e266e27221 */ /* 0x000fe20000010000 */
[----:B------:R-:W-:Y:S01]  /*2260*/  FFMA.FTZ R195, R108, R102, R195 ;  /* 0x000000666cc37223 */ /* 0x000fe200000100c3 */
[----:B------:R-:W-:Y:S01]  /*2270*/  FADD.FTZ R140, R106, R140 ;  /* 0x0000008c6a8c7221 */ /* 0x000fe20000010000 */
[-C--:B------:R-:W-:Y:S01]  /*2280*/  FFMA.FTZ R172, R108, R106.reuse, R172 ;  /* 0x0000006a6cac7223 */ /* 0x080fe200000100ac */
[----:B------:R-:W-:Y:S01]  /*2290*/  SHF.L.U32 R102, R103, 0x10, RZ ;  /* 0x0000001067667819 */ /* 0x000fe200000006ff */
[----:B--2---:R-:W-:Y:S01]  /*22a0*/  FFMA.FTZ R106, R235, R106, R109 ;  /* 0x0000006aeb6a7223 */ /* 0x004fe2000001006d */
[----:B------:R-:W2:Y:S04]  /*22b0*/  LDL R236, [R1+0x78] ;  /* 0x0000780001ec7983 */ /* 0x000ea80000100800 */
[----:B------:R-:W2:Y:S01]  /*22c0*/  LDL R235, [R1+0x80] ;  /* 0x0000800001eb7983 */ /* 0x000ea20000100800 */
[----:B----4-:R-:W-:-:S03]  /*22d0*/  FMUL.FTZ R223, R233, R102 ;  /* 0x00000066e9df7220 */ /* 0x010fc60000410000 */
[----:B------:R-:W4:Y:S01]  /*22e0*/  LDL R233, [R1+0x84] ;  /* 0x0000840001e97983 */ /* 0x000f220000100800 */
[----:B------:R-:W-:Y:S01]  /*22f0*/  FADD.FTZ R229, R102, R229 ;  /* 0x000000e566e57221 */ /* 0x000fe20000010000 */
[----:B------:R-:W-:Y:S01]  /*2300*/  FFMA.FTZ R198, R110, R102, R198 ;  /* 0x000000666ec67223 */ /* 0x000fe200000100c6 */
[----:B------:R-:W-:Y:S02]  /*2310*/  SHF.L.U32 R109, R107, 0x10, RZ ;  /* 0x000000106b6d7819 */ /* 0x000fe400000006ff */
[----:B------:R-:W-:Y:S02]  /*2320*/  PRMT R102, R103, 0x7632, R102 ;  /* 0x0000763267667816 */ /* 0x000fe40000000066 */
[----:B------:R-:W-:Y:S01]  /*2330*/  PRMT R107, R107, 0x7632, R107 ;  /* 0x000076326b6b7816 */ /* 0x000fe2000000006b */
[----:B------:R-:W-:Y:S01]  /*2340*/  FADD.FTZ R37, R109, R37 ;  /* 0x000000256d257221 */ /* 0x000fe20000010000 */
[----:B------:R-:W-:Y:S01]  /*2350*/  SHF.L.U32 R102, R102, 0x10, RZ ;  /* 0x0000001066667819 */ /* 0x000fe200000006ff */
[-C--:B------:R-:W-:Y:S01]  /*2360*/  FFMA.FTZ R169, R110, R109.reuse, R169 ;  /* 0x0000006d6ea97223 */ /* 0x080fe200000100a9 */
[----:B---3--:R-:W-:Y:S01]  /*2370*/  FFMA.FTZ R109, R234, R109, R223 ;  /* 0x0000006dea6d7223 */ /* 0x008fe200000100df */
[----:B------:R-:W-:Y:S01]  /*2380*/  SHF.L.U32 R103, R107, 0x10, RZ ;  /* 0x000000106b677819 */ /* 0x000fe200000006ff */
[----:B------:R-:W3:Y:S01]  /*2390*/  LDL R234, [R1+0x7c] ;  /* 0x00007c0001ea7983 */ /* 0x000ee20000100800 */
[----:B------:R-:W-:-:S03]  /*23a0*/  FMUL.FTZ R107, R200, R111 ;  /* 0x0000006fc86b7220 */ /* 0x000fc60000410000 */
[----:B------:R-:W-:Y:S01]  /*23b0*/  FADD.FTZ R38, R103, R38 ;  /* 0x0000002667267221 */ /* 0x000fe20000010000 */
[-C--:B--2---:R-:W-:Y:S01]  /*23c0*/  FMUL.FTZ R111, R235, R102.reuse ;  /* 0x00000066eb6f7220 */ /* 0x084fe20000410000 */
[-C--:B------:R-:W-:Y:S01]  /*23d0*/  FFMA.FTZ R170, R107, R103.reuse, R170 ;  /* 0x000000676baa7223 */ /* 0x080fe200000100aa */
[----:B-1----:R-:W-:Y:S01]  /*23e0*/  FADD.FTZ R112, -R213, R112 ;  /* 0x00000070d5707221 */ /* 0x002fe20000010100 */
[----:B------:R-:W-:Y:S01]  /*23f0*/  FADD.FTZ R228, R102, R228 ;  /* 0x000000e466e47221 */ /* 0x000fe20000010000 */
[----:B------:R-:W-:Y:S01]  /*2400*/  FFMA.FTZ R197, R107, R102, R197 ;  /* 0x000000666bc57223 */ /* 0x000fe200000100c5 */
[----:B------:R-:W2:Y:S01]  /*2410*/  LDL R235, [R1+0x6c] ;  /* 0x00006c0001eb7983 */ /* 0x000ea20000100800 */
[----:B----4-:R-:W-:-:S03]  /*2420*/  FFMA.FTZ R103, R233, R103, R111 ;  /* 0x00000067e9677223 */ /* 0x010fc6000001006f */
[----:B------:R-:W4:Y:S01]  /*2430*/  LDL R233, [R1+0x68] ;  /* 0x0000680001e97983 */ /* 0x000f220000100800 */
[----:B------:R-:W-:Y:S01]  /*2440*/  SHF.L.U32 R102, R116, 0x10, RZ ;  /* 0x0000001074667819 */ /* 0x000fe200000006ff */
[----:B------:R-:W-:Y:S01]  /*2450*/  FMUL.FTZ R112, R200, R112 ;  /* 0x00000070c8707220 */ /* 0x000fe20000410000 */
[----:B------:R-:W-:-:S03]  /*2460*/  SHF.L.U32 R111, R120, 0x10, RZ ;  /* 0x00000010786f7819 */ /* 0x000fc600000006ff */
[----:B------:R-:W-:Y:S01]  /*2470*/  FADD.FTZ R244, R102, R244 ;  /* 0x000000f466f47221 */ /* 0x000fe20000010000 */
[-C--:B------:R-:W-:Y:S01]  /*2480*/  FFMA.FTZ R237, R112, R102.reuse, R237 ;  /* 0x0000006670ed7223 */ /* 0x080fe200000100ed */
[----:B------:R-:W-:Y:S01]  /*2490*/  FMUL.FTZ R102, R236, R102 ;  /* 0x00000066ec667220 */ /* 0x000fe20000410000 */
[----:B------:R-:W-:Y:S01]  /*24a0*/  FADD.FTZ R114, -R213, R114 ;  /* 0x00000072d5727221 */ /* 0x000fe20000010100 */
[----:B------:R-:W-:Y:S01]  /*24b0*/  FADD.FTZ R35, R111, R35 ;  /* 0x000000236f237221 */ /* 0x000fe20000010000 */
[-C--:B------:R-:W-:Y:S01]  /*24c0*/  FFMA.FTZ R167, R112, R111.reuse, R167 ;  /* 0x0000006f70a77223 */ /* 0x080fe200000100a7 */
[----:B---3--:R-:W-:Y:S01]  /*24d0*/  FFMA.FTZ R111, R234, R111, R102 ;  /* 0x0000006fea6f7223 */ /* 0x008fe20000010066 */
[----:B------:R-:W-:Y:S01]  /*24e0*/  SHF.L.U32 R102, R117, 0x10, RZ ;  /* 0x0000001075667819 */ /* 0x000fe200000006ff */
[----:B------:R-:W3:Y:S01]  /*24f0*/  LDL R234, [R1+0x70] ;  /* 0x0000700001ea7983 */ /* 0x000ee20000100800 */
[----:B------:R-:W-:-:S03]  /*2500*/  FMUL.FTZ R223, R200, R114 ;  /* 0x00000072c8df7220 */ /* 0x000fc60000410000 */
[----:B------:R-:W-:Y:S01]  /*2510*/  FADD.FTZ R246, R102, R246 ;  /* 0x000000f666f67221 */ /* 0x000fe20000010000 */
[-C--:B------:R-:W-:Y:S01]  /*2520*/  FFMA.FTZ R239, R223, R102.reuse, R239 ;  /* 0x00000066dfef7223 */ /* 0x080fe200000100ef */
[----:B------:R-:W-:Y:S01]  /*2530*/  SHF.L.U32 R114, R121, 0x10, RZ ;  /* 0x0000001079727819 */ /* 0x000fe200000006ff */
[----:B------:R-:W-:Y:S01]  /*2540*/  FADD.FTZ R113, -R213, R113 ;  /* 0x00000071d5717221 */ /* 0x000fe20000010100 */
[----:B------:R-:W3:Y:S01]  /*2550*/  LDL R236, [R1+0x60] ;  /* 0x0000600001ec7983 */ /* 0x000ee20000100800 */
[----:B----4-:R-:W-:-:S03]  /*2560*/  FMUL.FTZ R102, R233, R102 ;  /* 0x00000066e9667220 */ /* 0x010fc60000410000 */
[----:B------:R-:W4:Y:S01]  /*2570*/  LDL R233, [R1+0x74] ;  /* 0x0000740001e97983 */ /* 0x000f220000100800 */
[----:B------:R-:W-:Y:S01]  /*2580*/  FADD.FTZ R33, R114, R33 ;  /* 0x0000002172217221 */ /* 0x000fe20000010000 */
[-C--:B------:R-:W-:Y:S01]  /*2590*/  FFMA.FTZ R165, R223, R114.reuse, R165 ;  /* 0x00000072dfa57223 */ /* 0x080fe200000100a5 */
[--C-:B--2---:R-:W-:Y:S01]  /*25a0*/  FFMA.FTZ R114, R235, R114, R102.reuse ;  /* 0x00000072eb727223 */ /* 0x104fe20000010066 */
[----:B------:R-:W-:Y:S01]  /*25b0*/  PRMT R102, R116, 0x7632, R102 ;  /* 0x0000763274667816 */ /* 0x000fe20000000066 */
[----:B------:R-:W-:Y:S01]  /*25c0*/  FMUL.FTZ R116, R200, R113 ;  /* 0x00000071c8747220 */ /* 0x000fe20000410000 */
[----:B0-----:R-:W-:Y:S01]  /*25d0*/  PRMT R120, R120, 0x7632, R120 ;  /* 0x0000763278787816 */ /* 0x001fe20000000078 */
[----:B------:R-:W2:Y:S01]  /*25e0*/  LDL R235, [R1+0x64] ;  /* 0x0000640001eb7983 */ /* 0x000ea20000100800 */
[----:B------:R-:W-:Y:S02]  /*25f0*/  SHF.L.U32 R102, R102, 0x10, RZ ;  /* 0x0000001066667819 */ /* 0x000fe400000006ff */
[----:B------:R-:W-:-:S03]  /*2600*/  SHF.L.U32 R113, R120, 0x10, RZ ;  /* 0x0000001078717819 */ /* 0x000fc600000006ff */
[-C--:B------:R-:W-:Y:S01]  /*2610*/  FFMA.FTZ R232, R116, R102.reuse, R232 ;  /* 0x0000006674e87223 */ /* 0x080fe200000100e8 */
[----:B------:R-:W-:Y:S01]  /*2620*/  FADD.FTZ R243, R102, R243 ;  /* 0x000000f366f37221 */ /* 0x000fe20000010000 */
[----:B---3--:R-:W-:Y:S02]  /*2630*/  FMUL.FTZ R102, R234, R102 ;  /* 0x00000066ea667220 */ /* 0x008fe40000410000 */
[----:B------:R-:W3:Y:S01]  /*2640*/  LDL R234, [R1+0x58] ;  /* 0x0000580001ea7983 */ /* 0x000ee20000100800 */
[-C--:B------:R-:W-:Y:S01]  /*2650*/  FFMA.FTZ R168, R116, R113.reuse, R168 ;  /* 0x0000007174a87223 */ /* 0x080fe200000100a8 */
[----:B------:R-:W-:Y:S01]  /*2660*/  FADD.FTZ R36, R113, R36 ;  /* 0x0000002471247221 */ /* 0x000fe20000010000 */
[----:B------:R-:W-:Y:S01]  /*2670*/  PRMT R117, R117, 0x7632, R117 ;  /* 0x0000763275757816 */ /* 0x000fe20000000075 */
[----:B----4-:R-:W-:Y:S02]  /*2680*/  FFMA.FTZ R113, R233, R113, R102 ;  /* 0x00000071e9717223 */ /* 0x010fe40000010066 */
[----:B------:R-:W4:Y:S01]  /*2690*/  LDL R233, [R1+0x5c] ;  /* 0x00005c0001e97983 */ /* 0x000f220000100800 */
[----:B------:R-:W-:Y:S01]  /*26a0*/  FADD.FTZ R115, -R213, R115 ;  /* 0x00000073d5737221 */ /* 0x000fe20000010100 */
[----:B------:R-:W-:-:S02]  /*26b0*/  PRMT R121, R121, 0x7632, R121 ;  /* 0x0000763279797816 */ /* 0x000fc40000000079 */
[----:B------:R-:W-:Y:S01]  /*26c0*/  SHF.L.U32 R102, R117, 0x10, RZ ;  /* 0x0000001075667819 */ /* 0x000fe200000006ff */
[----:B------:R-:W-:Y:S01]  /*26d0*/  FMUL.FTZ R117, R200, R115 ;  /* 0x00000073c8757220 */ /* 0x000fe20000410000 */
[----:B------:R-:W-:-:S03]  /*26e0*/  SHF.L.U32 R121, R121, 0x10, RZ ;  /* 0x0000001079797819 */ /* 0x000fc600000006ff */
[-C--:B------:R-:W-:Y:S01]  /*26f0*/  FMUL.FTZ R115, R236, R102.reuse ;  /* 0x00000066ec737220 */ /* 0x080fe20000410000 */
[C---:B------:R-:W-:Y:S01]  /*2700*/  FFMA.FTZ R238, R117.reuse, R102, R238 ;  /* 0x0000006675ee7223 */ /* 0x040fe200000100ee */
[----:B------:R-:W-:Y:S01]  /*2710*/  FADD.FTZ R245, R102, R245 ;  /* 0x000000f566f57221 */ /* 0x000fe20000010000 */
[----:B------:R-:W-:Y:S01]  /*2720*/  SHF.L.U32 R102, R118, 0x10, RZ ;  /* 0x0000001076667819 */ /* 0x000fe200000006ff */
[-C--:B------:R-:W-:Y:S01]  /*2730*/  FFMA.FTZ R166, R117, R121.reuse, R166 ;  /* 0x0000007975a67223 */ /* 0x080fe200000100a6 */
[----:B------:R-:W-:Y:S01]  /*2740*/  FADD.FTZ R34, R121, R34 ;  /* 0x0000002279227221 */ /* 0x000fe20000010000 */
[----:B--2---:R-:W-:Y:S01]  /*2750*/  FFMA.FTZ R115, R235, R121, R115 ;  /* 0x00000079eb737223 */ /* 0x004fe20000010073 */
[----:B------:R-:W2:Y:S01]  /*2760*/  LDL R236, [R1+0x50] ;  /* 0x0000500001ec7983 */ /* 0x000ea20000100800 */
[----:B------:R-:W-:Y:S01]  /*2770*/  FADD.FTZ R121, -R213, R124 ;  /* 0x0000007cd5797221 */ /* 0x000fe20000010100 */
[----:B---3--:R-:W-:Y:S01]  /*2780*/  FMUL.FTZ R124, R234, R102 ;  /* 0x00000066ea7c7220 */ /* 0x008fe20000410000 */
[----:B------:R-:W-:Y:S01]  /*2790*/  SHF.L.U32 R120, R122, 0x10, RZ ;  /* 0x000000107a787819 */ /* 0x000fe200000006ff */
[----:B------:R-:W3:Y:S01]  /*27a0*/  LDL R234, [R1+0x54] ;  /* 0x0000540001ea7983 */ /* 0x000ee20000100800 */
[----:B------:R-:W-:-:S03]  /*27b0*/  FMUL.FTZ R121, R200, R121 ;  /* 0x00000079c8797220 */ /* 0x000fc60000410000 */
[----:B------:R-:W-:Y:S01]  /*27c0*/  FADD.FTZ R31, R120, R31 ;  /* 0x0000001f781f7221 */ /* 0x000fe20000010000 */
[-C--:B------:R-:W-:Y:S01]  /*27d0*/  FFMA.FTZ R163, R121, R120.reuse, R163 ;  /* 0x0000007879a37223 */ /* 0x080fe200000100a3 */
[----:B------:R-:W-:Y:S01]  /*27e0*/  FADD.FTZ R250, R102, R250 ;  /* 0x000000fa66fa7221 */ /* 0x000fe20000010000 */
[----:B------:R-:W-:Y:S01]  /*27f0*/  FADD.FTZ R125, -R213, R125 ;  /* 0x0000007dd57d7221 */ /* 0x000fe20000010100 */
[----:B------:R-:W3:Y:S01]  /*2800*/  LDL R235, [R1+0x4c] ;  /* 0x00004c0001eb7983 */ /* 0x000ee20000100800 */
[----:B----4-:R-:W-:-:S03]  /*2810*/  FFMA.FTZ R120, R233, R120, R124 ;  /* 0x00000078e9787223 */ /* 0x010fc6000001007c */
[----:B------:R-:W4:Y:S01]  /*2820*/  LDL R233, [R1+0x48] ;  /* 0x0000480001e97983 */ /* 0x000f220000100800 */
[----:B------:R-:W-:Y:S01]  /*2830*/  FFMA.FTZ R242, R121, R102, R242 ;  /* 0x0000006679f27223 */ /* 0x000fe200000100f2 */
[----:B------:R-:W-:Y:S02]  /*2840*/  PRMT R102, R118, 0x7632, R102 ;  /* 0x0000763276667816 */ /* 0x000fe40000000066 */
[----:B------:R-:W-:Y:S02]  /*2850*/  PRMT R122, R122, 0x7632, R122 ;  /* 0x000076327a7a7816 */ /* 0x000fe4000000007a */
[----:B------:R-:W-:Y:S02]  /*2860*/  SHF.L.U32 R102, R102, 0x10, RZ ;  /* 0x0000001066667819 */ /* 0x000fe400000006ff */
[----:B------:R-:W-:Y:S01]  /*2870*/  SHF.L.U32 R118, R122, 0x10, RZ ;  /* 0x000000107a767819 */ /* 0x000fe200000006ff */
[----:B------:R-:W-:Y:S02]  /*2880*/  FMUL.FTZ R122, R200, R125 ;  /* 0x0000007dc87a7220 */ /* 0x000fe40000410000 */
[----:B--2---:R-:W-:-:S02]  /*2890*/  FMUL.FTZ R124, R236, R102 ;  /* 0x00000066ec7c7220 */ /* 0x004fc40000410000 */
[----:B------:R-:W-:Y:S01]  /*28a0*/  FADD.FTZ R32, R118, R32 ;  /* 0x0000002076207221 */ /* 0x000fe20000010000 */
[-C--:B------:R-:W-:Y:S01]  /*28b0*/  FFMA.FTZ R164, R122, R118.reuse, R164 ;  /* 0x000000767aa47223 */ /* 0x080fe200000100a4 */
[----:B------:R-:W-:Y:S01]  /*28c0*/  FADD.FTZ R249, R102, R249 ;  /* 0x000000f966f97221 */ /* 0x000fe20000010000 */
[----:B---3--:R-:W-:Y:S01]  /*28d0*/  FFMA.FTZ R118, R234, R118, R124 ;  /* 0x00000076ea767223 */ /* 0x008fe2000001007c */
[----:B------:R-:W-:Y:S01]  /*28e0*/  FFMA.FTZ R241, R122, R102, R241 ;  /* 0x000000667af17223 */ /* 0x000fe200000100f1 */
[----:B------:R-:W2:Y:S01]  /*28f0*/  LDL R234, [R1+0x40] ;  /* 0x0000400001ea7983 */ /* 0x000ea20000100800 */
[----:B------:R-:W-:Y:S01]  /*2900*/  SHF.L.U32 R102, R119, 0x10, RZ ;  /* 0x0000001077667819 */ /* 0x000fe200000006ff */
[----:B------:R-:W-:Y:S01]  /*2910*/  FADD.FTZ R125, -R213, R126 ;  /* 0x0000007ed57d7221 */ /* 0x000fe20000010100 */
[----:B------:R-:W-:Y:S01]  /*2920*/  PRMT R85, R85, 0x7632, R85 ;  /* 0x0000763255557816 */ /* 0x000fe20000000055 */
[----:B------:R-:W-:Y:S01]  /*2930*/  FADD.FTZ R131, R131, -R213 ;  /* 0x800000d583837221 */ /* 0x000fe20000010000 */
[----:B------:R-:W-:Y:S01]  /*2940*/  PRMT R89, R89, 0x7632, R89 ;  /* 0x0000763259597816 */ /* 0x000fe20000000059 */
[C---:B------:R-:W-:Y:S01]  /*2950*/  FMUL.FTZ R219, R200.reuse, R219 ;  /* 0x000000dbc8db7220 */ /* 0x040fe20000410000 */
[----:B------:R-:W-:Y:S01]  /*2960*/  SHF.L.U32 R85, R85, 0x10, RZ ;  /* 0x0000001055557819 */ /* 0x000fe200000006ff */
[----:B------:R-:W-:Y:S01]  /*2970*/  FMUL.FTZ R218, R200, R131 ;  /* 0x00000083c8da7220 */ /* 0x000fe20000410000 */
[----:B------:R-:W-:-:S02]  /*2980*/  SHF.L.U32 R89, R89, 0x10, RZ ;  /* 0x0000001059597819 */ /* 0x000fc400000006ff */
[----:B------:R-:W-:Y:S01]  /*2990*/  IADD3 R201, R199, 0x60, RZ ;  /* 0x00000060c7c97810 */ /* 0x000fe20007ffe0ff */
[----:B------:R-:W-:Y:S01]  /*29a0*/  FFMA.FTZ R20, R218, R85, R20 ;  /* 0x00000055da147223 */ /* 0x000fe20000010014 */
[----:B------:R-:W-:Y:S01]  /*29b0*/  FADD.FTZ R204, R85, R204 ;  /* 0x000000cc55cc7221 */ /* 0x000fe20000010000 */
[----:B------:R-:W-:Y:S01]  /*29c0*/  FADD.FTZ R147, R92, R147 ;  /* 0x000000935c937221 */ /* 0x000fe20000010000 */
[----:B------:R-:W-:Y:S01]  /*29d0*/  FADD.FTZ R207, R84, R207 ;  /* 0x000000cf54cf7221 */ /* 0x000fe20000010000 */
[----:B------:R-:W3:Y:S01]  /*29e0*/  LDL R236, [R1+0x38] ;  /* 0x0000380001ec7983 */ /* 0x000ee20000100800 */
[----:B----4-:R-:W-:-:S03]  /*29f0*/  FMUL.FTZ R126, R233, R102 ;  /* 0x00000066e97e7220 */ /* 0x010fc60000410000 */
[----:B------:R-:W4:Y:S01]  /*2a00*/  LDL R233, [R1+0x44] ;  /* 0x0000440001e97983 */ /* 0x000f220000100800 */
[----:B------:R-:W-:Y:S01]  /*2a10*/  FMUL.FTZ R85, R133, R85 ;  /* 0x0000005585557220 */ /* 0x000fe20000410000 */
[-C--:B------:R-:W-:Y:S01]  /*2a20*/  FFMA.FTZ R182, R218, R89.reuse, R182 ;  /* 0x00000059dab67223 */ /* 0x080fe200000100b6 */
[----:B------:R-:W-:Y:S02]  /*2a30*/  FADD.FTZ R150, R89, R150 ;  /* 0x0000009659967221 */ /* 0x000fe40000010000 */
[----:B------:R-:W-:Y:S01]  /*2a40*/  FFMA.FTZ R89, R132, R89, R85 ;  /* 0x0000005984597223 */ /* 0x000fe20000010055 */
[----:B------:R-:W-:Y:S01]  /*2a50*/  FMUL.FTZ R85, R130, R84 ;  /* 0x0000005482557220 */ /* 0x000fe20000410000 */
[C---:B------:R-:W-:Y:S01]  /*2a60*/  FFMA.FTZ R179, R219.reuse, R92, R179 ;  /* 0x0000005cdbb37223 */ /* 0x040fe200000100b3 */
[----:B------:R-:W-:Y:S02]  /*2a70*/  FFMA.FTZ R185, R219, R84, R185 ;  /* 0x00000054dbb97223 */ /* 0x000fe400000100b9 */
[----:B------:R-:W-:Y:S01]  /*2a80*/  FFMA.FTZ R92, R128, R92, R85 ;  /* 0x0000005c805c7223 */ /* 0x000fe20000010055 */
[----:B------:R-:W-:-:S04]  /*2a90*/  IMAD.WIDE.U32 R84, R201, 0x20, R136 ;  /* 0x00000020c9547825 */ /* 0x000fc800078e0088 */
[----:B------:R-:W-:Y:S01]  /*2aa0*/  FMUL.FTZ R125, R200, R125 ;  /* 0x0000007dc87d7220 */ /* 0x000fe20000410000 */
[----:B------:R-:W-:Y:S02]  /*2ab0*/  IMAD.WIDE.U32 R128, R194, 0x10, R134 ;  /* 0x00000010c2807825 */ /* 0x000fe400078e0086 */
[----:B------:R-:W3:Y:S02]  /*2ac0*/  LDG.E.128 R132, desc[UR4][R84.64] ;  /* 0x0000000454847981 */ /* 0x000ee4000c1e1d00 */
[----:B------:R-:W-:Y:S01]  /*2ad0*/  FADD.FTZ R252, R102, R252 ;  /* 0x000000fc66fc7221 */ /* 0x000fe20000010000 */
[----:B------:R-:W-:-:S04]  /*2ae0*/  IMAD.WIDE.U32 R136, R194, 0x10, R138 ;  /* 0x00000010c2887825 */ /* 0x000fc800078e008a */
[----:B------:R-:W-:Y:S01]  /*2af0*/  FFMA.FTZ R248, R125, R102, R248 ;  /* 0x000000667df87223 */ /* 0x000fe200000100f8 */
[----:B------:R-:W3:Y:S01]  /*2b00*/  LDG.E.128 R128, desc[UR4][R128.64] ;  /* 0x0000000480807981 */ /* 0x000ee2000c1e1d00 */
[----:B------:R-:W-:Y:S02]  /*2b10*/  PRMT R102, R119, 0x7632, R102 ;  /* 0x0000763277667816 */ /* 0x000fe40000000066 */
[----:B------:R-:W-:Y:S01]  /*2b20*/  SHF.L.U32 R124, R123, 0x10, RZ ;  /* 0x000000107b7c7819 */ /* 0x000fe200000006ff */
[----:B------:R-:W3:Y:S01]  /*2b30*/  LDG.E.128 R136, desc[UR4][R136.64] ;  /* 0x0000000488887981 */ /* 0x000ee2000c1e1d00 */
[----:B------:R-:W-:Y:S01]  /*2b40*/  SHF.L.U32 R102, R102, 0x10, RZ ;  /* 0x0000001066667819 */ /* 0x000fe200000006ff */
[----:B------:R-:W-:Y:S01]  /*2b50*/  FADD.FTZ R127, -R213, R127 ;  /* 0x0000007fd57f7221 */ /* 0x000fe20000010100 */
[----:B------:R-:W-:Y:S01]  /*2b60*/  PRMT R123, R123, 0x7632, R123 ;  /* 0x000076327b7b7816 */ /* 0x000fe2000000007b */
[----:B------:R-:W-:Y:S01]  /*2b70*/  FADD.FTZ R231, R124, R231 ;  /* 0x000000e77ce77221 */ /* 0x000fe20000010000 */
[-C--:B------:R-:W-:Y:S01]  /*2b80*/  FFMA.FTZ R161, R125, R124.reuse, R161 ;  /* 0x0000007c7da17223 */ /* 0x080fe200000100a1 */
[----:B------:R-:W-:Y:S01]  /*2b90*/  FFMA.FTZ R124, R235, R124, R126 ;  /* 0x0000007ceb7c7223 */ /* 0x000fe2000001007e */
[----:B--2---:R-:W-:Y:S01]  /*2ba0*/  FMUL.FTZ R126, R234, R102 ;  /* 0x00000066ea7e7220 */ /* 0x004fe20000410000 */
[----:B------:R-:W-:Y:S01]  /*2bb0*/  SHF.L.U32 R119, R123, 0x10, RZ ;  /* 0x000000107b777819 */ /* 0x000fe200000006ff */
[----:B------:R-:W2:Y:S01]  /*2bc0*/  LDL R234, [R1+0x3c] ;  /* 0x00003c0001ea7983 */ /* 0x000ea20000100800 */
[----:B------:R-:W-:-:S03]  /*2bd0*/  FMUL.FTZ R123, R200, R127 ;  /* 0x0000007fc87b7220 */ /* 0x000fc60000410000 */
[----:B------:R-:W-:Y:S01]  /*2be0*/  FADD.FTZ R230, R119, R230 ;  /* 0x000000e677e67221 */ /* 0x000fe20000010000 */
[-C--:B------:R-:W-:Y:S01]  /*2bf0*/  FFMA.FTZ R162, R123, R119.reuse, R162 ;  /* 0x000000777ba27223 */ /* 0x080fe200000100a2 */
[----:B------:R-:W-:Y:S01]  /*2c00*/  FADD.FTZ R251, R102, R251 ;  /* 0x000000fb66fb7221 */ /* 0x000fe20000010000 */
[----:B------:R-:W2:Y:S01]  /*2c10*/  LDL R235, [R1+0x2c] ;  /* 0x00002c0001eb7983 */ /* 0x000ea20000100800 */
[----:B----4-:R-:W-:-:S03]  /*2c20*/  FFMA.FTZ R119, R233, R119, R126 ;  /* 0x00000077e9777223 */ /* 0x010fc6000001007e */
[----:B------:R-:W4:Y:S01]  /*2c30*/  LDL R233, [R1+0x28] ;  /* 0x0000280001e97983 */ /* 0x000f220000100800 */
[----:B------:R-:W-:Y:S01]  /*2c40*/  FFMA.FTZ R247, R123, R102, R247 ;  /* 0x000000667bf77223 */ /* 0x000fe200000100f7 */
[----:B---3--:R-:W-:Y:S01]  /*2c50*/  FADD.FTZ R127, -R213, R132 ;  /* 0x00000084d57f7221 */ /* 0x008fe20000010100 */
[----:B------:R-:W-:-:S03]  /*2c60*/  SHF.L.U32 R102, R128, 0x10, RZ ;  /* 0x0000001080667819 */ /* 0x000fc600000006ff */
[----:B------:R-:W-:Y:S01]  /*2c70*/  FMUL.FTZ R127, R200, R127 ;  /* 0x0000007fc87f7220 */ /* 0x000fe20000410000 */
[----:B------:R-:W-:Y:S01]  /*2c80*/  SHF.L.U32 R126, R136, 0x10, RZ ;  /* 0x00000010887e7819 */ /* 0x000fe200000006ff */
[----:B------:R-:W-:Y:S02]  /*2c90*/  FADD.FTZ R10, R102, R10 ;  /* 0x0000000a660a7221 */ /* 0x000fe40000010000 */
[-C--:B------:R-:W-:Y:S01]  /*2ca0*/  FFMA.FTZ R2, R127, R102.reuse, R2 ;  /* 0x000000667f027223 */ /* 0x080fe20000010002 */
[----:B------:R-:W-:Y:S01]  /*2cb0*/  FMUL.FTZ R102, R236, R102 ;  /* 0x00000066ec667220 */ /* 0x000fe20000410000 */
[----:B------:R-:W-:Y:S01]  /*2cc0*/  FADD.FTZ R134, -R213, R134 ;  /* 0x00000086d5867221 */ /* 0x000fe20000010100 */
[----:B------:R-:W-:Y:S01]  /*2cd0*/  FADD.FTZ R29, R126, R29 ;  /* 0x0000001d7e1d7221 */ /* 0x000fe20000010000 */
[-C--:B------:R-:W-:Y:S01]  /*2ce0*/  FFMA.FTZ R159, R127, R126.reuse, R159 ;  /* 0x0000007e7f9f7223 */ /* 0x080fe2000001009f */
[----:B------:R-:W-:Y:S01]  /*2cf0*/  SHF.L.U32 R132, R137, 0x10, RZ ;  /* 0x0000001089847819 */ /* 0x000fe200000006ff */
[----:B------:R-:W3:Y:S01]  /*2d00*/  LDL R236, [R1+0x20] ;  /* 0x0000200001ec7983 */ /* 0x000ee20000100800 */
[----:B--2---:R-:W-:Y:S01]  /*2d10*/  FFMA.FTZ R126, R234, R126, R102 ;  /* 0x0000007eea7e7223 */ /* 0x004fe20000010066 */
[----:B------:R-:W-:Y:S01]  /*2d20*/  SHF.L.U32 R102, R129, 0x10, RZ ;  /* 0x0000001081667819 */ /* 0x000fe200000006ff */
[----:B------:R-:W-:Y:S01]  /*2d30*/  FMUL.FTZ R134, R200, R134 ;  /* 0x00000086c8867220 */ /* 0x000fe20000410000 */
[----:B------:R-:W2:Y:S03]  /*2d40*/  LDL R234, [R1+0x30] ;  /* 0x0000300001ea7983 */ /* 0x000ea60000100800 */
[----:B------:R-:W-:Y:S01]  /*2d50*/  FADD.FTZ R12, R102, R12 ;  /* 0x0000000c660c7221 */ /* 0x000fe20000010000 */
[-C--:B------:R-:W-:Y:S01]  /*2d60*/  FFMA.FTZ R4, R134, R102.reuse, R4 ;  /* 0x0000006686047223 */ /* 0x080fe20000010004 */
[----:B----4-:R-:W-:-:S02]  /*2d70*/  FMUL.FTZ R102, R233, R102 ;  /* 0x00000066e9667220 */ /* 0x010fc40000410000 */
[----:B------:R-:W4:Y:S01]  /*2d80*/  LDL R233, [R1+0x34] ;  /* 0x0000340001e97983 */ /* 0x000f220000100800 */
[----:B------:R-:W-:Y:S01]  /*2d90*/  FADD.FTZ R27, R132, R27 ;  /* 0x0000001b841b7221 */ /* 0x000fe20000010000 */
[-C--:B------:R-:W-:Y:S01]  /*2da0*/  FFMA.FTZ R157, R134, R132.reuse, R157 ;  /* 0x00000084869d7223 */ /* 0x080fe2000001009d */
[--C-:B------:R-:W-:Y:S01]  /*2db0*/  FFMA.FTZ R132, R235, R132, R102.reuse ;  /* 0x00000084eb847223 */ /* 0x100fe20000010066 */
[----:B------:R-:W-:Y:S01]  /*2dc0*/  PRMT R102, R128, 0x7632, R102 ;  /* 0x0000763280667816 */ /* 0x000fe20000000066 */
[----:B------:R-:W-:Y:S01]  /*2dd0*/  FADD.FTZ R133, -R213, R133 ;  /* 0x00000085d5857221 */ /* 0x000fe20000010100 */
[----:B------:R-:W-:Y:S01]  /*2de0*/  FADD.FTZ R208, R86, R208 ;  /* 0x000000d056d07221 */ /* 0x000fe20000010000 */
[----:B------:R-:W-:Y:S01]  /*2df0*/  FFMA.FTZ R186, R95, R86, R186 ;  /* 0x000000565fba7223 */ /* 0x000fe200000100ba */
[----:B------:R-:W3:Y:S01]  /*2e00*/  LDL R235, [R1+0x24] ;  /* 0x0000240001eb7983 */ /* 0x000ee20000100800 */
[----:B------:R-:W-:Y:S01]  /*2e10*/  PRMT R128, R136, 0x7632, R128 ;  /* 0x0000763288807816 */ /* 0x000fe20000000080 */
[----:B------:R-:W-:Y:S01]  /*2e20*/  FMUL.FTZ R133, R200, R133 ;  /* 0x00000085c8857220 */ /* 0x000fe20000410000 */
[----:B------:R-:W-:Y:S01]  /*2e30*/  SHF.L.U32 R102, R102, 0x10, RZ ;  /* 0x0000001066667819 */ /* 0x000fe200000006ff */
[----:B------:R-:W3:Y:S01]  /*2e40*/  LDG.E.128 R84, desc[UR4][R84.64+0x10] ;  /* 0x0000100454547981 */ /* 0x000ee2000c1e1d00 */
[----:B------:R-:W-:-:S03]  /*2e50*/  SHF.L.U32 R128, R128, 0x10, RZ ;  /* 0x0000001080807819 */ /* 0x000fc600000006ff */
[C---:B------:R-:W-:Y:S01]  /*2e60*/  FFMA.FTZ R0, R133.reuse, R102, R0 ;  /* 0x0000006685007223 */ /* 0x040fe20000010000 */
[----:B------:R-:W-:Y:S01]  /*2e70*/  FADD.FTZ R9, R102, R9 ;  /* 0x0000000966097221 */ /* 0x000fe20000010000 */
[----:B------:R-:W-:Y:S01]  /*2e80*/  FFMA.FTZ R160, R133, R128, R160 ;  /* 0x0000008085a07223 */ /* 0x000fe200000100a0 */
[----:B------:R-:W-:Y:S01]  /*2e90*/  FADD.FTZ R30, R128, R30 ;  /* 0x0000001e801e7221 */ /* 0x000fe20000010000 */
[----:B--2---:R-:W-:Y:S02]  /*2ea0*/  FMUL.FTZ R102, R234, R102 ;  /* 0x00000066ea667220 */ /* 0x004fe40000410000 */
[----:B------:R-:W2:Y:S02]  /*2eb0*/  LDL R234, [R1+0x18] ;  /* 0x0000180001ea7983 */ /* 0x000ea40000100800 */
[--C-:B----4-:R-:W-:Y:S02]  /*2ec0*/  FFMA.FTZ R128, R233, R128, R102.reuse ;  /* 0x00000080e9807223 */ /* 0x110fe40000010066 */
[----:B------:R-:W4:Y:S01]  /*2ed0*/  LDL R233, [R1+0x1c] ;  /* 0x00001c0001e97983 */ /* 0x000f220000100800 */
[----:B------:R-:W-:Y:S01]  /*2ee0*/  PRMT R102, R129, 0x7632, R102 ;  /* 0x0000763281667816 */ /* 0x000fe20000000066 */
[----:B------:R-:W-:Y:S01]  /*2ef0*/  FADD.FTZ R135, -R213, R135 ;  /* 0x00000087d5877221 */ /* 0x000fe20000010100 */
[----:B------:R-:W-:-:S02]  /*2f00*/  PRMT R137, R137, 0x7632, R137 ;  /* 0x0000763289897816 */ /* 0x000fc40000000089 */
[----:B------:R-:W-:Y:S01]  /*2f10*/  SHF.L.U32 R102, R102, 0x10, RZ ;  /* 0x0000001066667819 */ /* 0x000fe200000006ff */
[----:B------:R-:W-:Y:S01]  /*2f20*/  FMUL.FTZ R136, R200, R135 ;  /* 0x00000087c8887220 */ /* 0x000fe20000410000 */
[----:B------:R-:W-:-:S03]  /*2f30*/  SHF.L.U32 R135, R137, 0x10, RZ ;  /* 0x0000001089877819 */ /* 0x000fc600000006ff */
[-C--:B------:R-:W-:Y:S01]  /*2f40*/  FFMA.FTZ R3, R136, R102.reuse, R3 ;  /* 0x0000006688037223 */ /* 0x080fe20000010003 */
[----:B------:R-:W-:Y:S01]  /*2f50*/  FADD.FTZ R11, R102, R11 ;  /* 0x0000000b660b7221 */ /* 0x000fe20000010000 */
[----:B---3--:R-:W-:Y:S02]  /*2f60*/  FMUL.FTZ R102, R236, R102 ;  /* 0x00000066ec667220 */ /* 0x008fe40000410000 */
[----:B------:R-:W3:Y:S01]  /*2f70*/  LDL R236, [R1+0x14] ;  /* 0x0000140001ec7983 */ /* 0x000ee20000100800 */
[-C--:B------:R-:W-:Y:S01]  /*2f80*/  FFMA.FTZ R158, R136, R135.reuse, R158 ;  /* 0x00000087889e7223 */ /* 0x080fe2000001009e */
[----:B------:R-:W-:Y:S01]  /*2f90*/  FADD.FTZ R28, R135, R28 ;  /* 0x0000001c871c7221 */ /* 0x000fe20000010000 */
[----:B------:R-:W-:Y:S01]  /*2fa0*/  FFMA.FTZ R135, R235, R135, R102 ;  /* 0x00000087eb877223 */ /* 0x000fe20000010066 */
[C---:B------:R-:W-:Y:S01]  /*2fb0*/  FADD.FTZ R102, -R213.reuse, R85 ;  /* 0x00000055d5667221 */ /* 0x040fe20000010100 */
[C---:B------:R-:W-:Y:S01]  /*2fc0*/  FADD.FTZ R85, -R213.reuse, R86 ;  /* 0x00000056d5557221 */ /* 0x040fe20000010100 */
[----:B------:R-:W-:Y:S01]  /*2fd0*/  FADD.FTZ R84, -R213, R84 ;  /* 0x00000054d5547221 */ /* 0x000fe20000010100 */
[----:B------:R-:W-:Y:S01]  /*2fe0*/  SHF.L.U32 R86, R130, 0x10, RZ ;  /* 0x0000001082567819 */ /* 0x000fe200000006ff */
[----:B------:R-:W3:Y:S01]  /*2ff0*/  LDL R235, [R1+0x8] ;  /* 0x0000080001eb7983 */ /* 0x000ee20000100800 */
[----:B------:R-:W-:Y:S01]  /*3000*/  SHF.L.U32 R129, R138, 0x10, RZ ;  /* 0x000000108a817819 */ /* 0x000fe200000006ff */
[----:B------:R-:W-:-:S04]  /*3010*/  FMUL.FTZ R84, R200, R84 ;  /* 0x00000054c8547220 */ /* 0x000fc80000410000 */
[----:B------:R-:W-:Y:S01]  /*3020*/  FADD.FTZ R25, R129, R25 ;  /* 0x0000001981197221 */ /* 0x000fe20000010000 */
[----:B------:R-:W-:Y:S01]  /*3030*/  FFMA.FTZ R155, R84, R129, R155 ;  /* 0x00000081549b7223 */ /* 0x000fe2000001009b */
[----:B--2---:R-:W-:Y:S02]  /*3040*/  FMUL.FTZ R137, R234, R86 ;  /* 0x00000056ea897220 */ /* 0x004fe40000410000 */
[----:B------:R-:W2:Y:S01]  /*3050*/  LDL R234, [R1+0xc] ;  /* 0x00000c0001ea7983 */ /* 0x000ea20000100800 */
[----:B------:R-:W-:-:S03]  /*3060*/  FADD.FTZ R87, -R213, R87 ;  /* 0x00000057d5577221 */ /* 0x000fc60000010100 */
[----:B------:R-:W2:Y:S01]  /*3070*/  LDL R213, [R1+0x4] ;  /* 0x0000040001d57983 */ /* 0x000ea20000100800 */
[----:B----4-:R-:W-:-:S03]  /*3080*/  FFMA.FTZ R129, R233, R129, R137 ;  /* 0x00000081e9817223 */ /* 0x010fc60000010089 */
[----:B------:R-:W4:Y:S01]  /*3090*/  LDL R233, [R1] ;  /* 0x0000000001e97983 */ /* 0x000f220000100800 */
[----:B------:R-:W-:Y:S02]  /*30a0*/  PRMT R130, R130, 0x7632, R130 ;  /* 0x0000763282827816 */ /* 0x000fe40000000082 */
[----:B------:R-:W-:Y:S02]  /*30b0*/  PRMT R137, R138, 0x7632, R137 ;  /* 0x000076328a897816 */ /* 0x000fe40000000089 */
[----:B------:R-:W-:Y:S01]  /*30c0*/  SHF.L.U32 R130, R130, 0x10, RZ ;  /* 0x0000001082827819 */ /* 0x000fe200000006ff */
[----:B------:R-:W-:Y:S01]  /*30d0*/  FADD.FTZ R14, R86, R14 ;  /* 0x0000000e560e7221 */ /* 0x000fe20000010000 */
[----:B------:R-:W-:Y:S01]  /*30e0*/  FFMA.FTZ R6, R84, R86, R6 ;  /* 0x0000005654067223 */ /* 0x000fe20000010006 */
[----:B------:R-:W-:Y:S01]  /*30f0*/  SHF.L.U32 R137, R137, 0x10, RZ ;  /* 0x0000001089897819 */ /* 0x000fe200000006ff */
[----:B------:R-:W-:Y:S01]  /*3100*/  FMUL.FTZ R86, R200, R102 ;  /* 0x00000066c8567220 */ /* 0x000fe20000410000 */
[----:B------:R-:W-:-:S03]  /*3110*/  FMUL.FTZ R102, R240, R130 ;  /* 0x00000082f0667220 */ /* 0x000fc60000410000 */
[----:B------:R-:W-:Y:S01]  /*3120*/  FADD.FTZ R26, R137, R26 ;  /* 0x0000001a891a7221 */ /* 0x000fe20000010000 */
[-C--:B------:R-:W-:Y:S01]  /*3130*/  FFMA.FTZ R156, R86, R137.reuse, R156 ;  /* 0x00000089569c7223 */ /* 0x080fe2000001009c */
[----:B---3--:R-:W-:Y:S01]  /*3140*/  FFMA.FTZ R137, R236, R137, R102 ;  /* 0x00000089ec897223 */ /* 0x008fe20000010066 */
[----:B------:R-:W-:Y:S01]  /*3150*/  SHF.L.U32 R102, R131, 0x10, RZ ;  /* 0x0000001083667819 */ /* 0x000fe200000006ff */
[----:B------:R-:W-:Y:S01]  /*3160*/  FMUL.FTZ R85, R200, R85 ;  /* 0x00000055c8557220 */ /* 0x000fe20000410000 */
[----:B------:R-:W-:Y:S01]  /*3170*/  FADD.FTZ R13, R130, R13 ;  /* 0x0000000d820d7221 */ /* 0x000fe20000010000 */
[----:B------:R-:W-:Y:S02]  /*3180*/  FFMA.FTZ R5, R86, R130, R5 ;  /* 0x0000008256057223 */ /* 0x000fe40000010005 */
[-C--:B------:R-:W-:Y:S01]  /*3190*/  FMUL.FTZ R138, R235, R102.reuse ;  /* 0x00000066eb8a7220 */ /* 0x080fe20000410000 */
[----:B------:R-:W-:Y:S01]  /*31a0*/  FADD.FTZ R16, R102, R16 ;  /* 0x0000001066107221 */ /* 0x000fe20000010000 */
[----:B------:R-:W-:Y:S01]  /*31b0*/  FFMA.FTZ R8, R85, R102, R8 ;  /* 0x0000006655087223 */ /* 0x000fe20000010008 */
[----:B------:R-:W-:-:S02]  /*31c0*/  PRMT R102, R131, 0x7632, R102 ;  /* 0x0000763283667816 */ /* 0x000fc40000000066 */
[C---:B------:R-:W-:Y:S02]  /*31d0*/  SHF.L.U32 R130, R139.reuse, 0x10, RZ ;  /* 0x000000108b827819 */ /* 0x040fe400000006ff */
[----:B------:R-:W-:Y:S02]  /*31e0*/  PRMT R131, R139, 0x7632, R131 ;  /* 0x000076328b837816 */ /* 0x000fe40000000083 */
[----:B------:R-:W-:Y:S01]  /*31f0*/  SHF.L.U32 R102, R102, 0x10, RZ ;  /* 0x0000001066667819 */ /* 0x000fe200000006ff */
[----:B------:R-:W-:Y:S01]  /*3200*/  FADD.FTZ R23, R130, R23 ;  /* 0x0000001782177221 */ /* 0x000fe20000010000 */
[-C--:B------:R-:W-:Y:S01]  /*3210*/  FFMA.FTZ R153, R85, R130.reuse, R153 ;  /* 0x0000008255997223 */ /* 0x080fe20000010099 */
[----:B------:R-:W-:Y:S01]  /*3220*/  SHF.L.U32 R131, R131, 0x10, RZ ;  /* 0x0000001083837819 */ /* 0x000fe200000006ff */
[----:B--2---:R-:W-:Y:S01]  /*3230*/  FFMA.FTZ R130, R234, R130, R138 ;  /* 0x00000082ea827223 */ /* 0x004fe2000001008a */
[----:B------:R-:W-:Y:S01]  /*3240*/  FMUL.FTZ R87, R200, R87 ;  /* 0x00000057c8577220 */ /* 0x000fe20000410000 */
[----:B------:R-:W-:-:S02]  /*3250*/  FFMA.FTZ R139, R212, R214, RZ ;  /* 0x000000d6d48b7223 */ /* 0x000fc400000100ff */
[----:B------:R-:W-:Y:S01]  /*3260*/  FADD.FTZ R24, R131, R24 ;  /* 0x0000001883187221 */ /* 0x000fe20000010000 */
[----:B------:R-:W-:Y:S01]  /*3270*/  FFMA.FTZ R154, R87, R131, R154 ;  /* 0x00000083579a7223 */ /* 0x000fe2000001009a */
[----:B------:R-:W-:-:S04]  /*3280*/  FFMA.FTZ R139, R217, R88, R139 ;  /* 0x00000058d98b7223 */ /* 0x000fc8000001008b */
        /* <DEDUP_REMOVED lines=26> */
[----:B------:R-:W-:Y:S01]  /*3430*/  FFMA.FTZ R139, R84, R129, R139 ;  /* 0x00000081548b7223 */ /* 0x000fe2000001008b */
[----:B------:R-:W-:-:S03]  /*3440*/  UMOV UR6, 0xffffffff ;  /* 0xffffffff00067882 */ /* 0x000fc60000000000 */
[----:B------:R-:W-:Y:S01]  /*3450*/  FFMA.FTZ R139, R86, R137, R139 ;  /* 0x00000089568b7223 */ /* 0x000fe2000001008b */
[----:B------:R-:W-:-:S03]  /*3460*/  FADD.FTZ R15, R102, R15 ;  /* 0x0000000f660f7221 */ /* 0x000fc60000010000 */
[----:B------:R-:W-:Y:S01]  /*3470*/  FFMA.FTZ R139, R85, R130, R139 ;  /* 0x00000082558b7223 */ /* 0x000fe2000001008b */
[-C--:B------:R-:W-:Y:S01]  /*3480*/  FFMA.FTZ R7, R87, R102.reuse, R7 ;  /* 0x0000006657077223 */ /* 0x080fe20000010007 */
[----:B----4-:R-:W-:-:S04]  /*3490*/  FMUL.FTZ R138, R233, R102 ;  /* 0x00000066e98a7220 */ /* 0x010fc80000410000 */
[----:B------:R-:W-:Y:S01]  /*34a0*/  FFMA.FTZ R131, R213, R131, R138 ;  /* 0x00000083d5837223 */ /* 0x000fe2000001008a */
[----:B------:R-:W-:-:S04]  /*34b0*/  FADD.FTZ R138, RZ, R214 ;  /* 0x000000d6ff8a7221 */ /* 0x000fc80000010000 */
[----:B------:R-:W-:-:S04]  /*34c0*/  FADD.FTZ R138, R88, R138 ;  /* 0x0000008a588a7221 */ /* 0x000fc80000010000 */
        /* <DEDUP_REMOVED lines=20> */
[----:B------:R-:W-:Y:S01]  /*3610*/  FADD.FTZ R138, R124, R138 ;  /* 0x0000008a7c8a7221 */ /* 0x000fe20000010000 */
[----:B------:R-:W0:Y:S03]  /*3620*/  S2R R213, SR_TID.X ;  /* 0x0000000000d57919 */ /* 0x000e260000002100 */
        /* <DEDUP_REMOVED lines=8> */
[----:B------:R-:W-:Y:S01]  /*36b0*/  FFMA.FTZ R139, R87, R131, R139 ;  /* 0x00000083578b7223 */ /* 0x000fe2000001008b */
[----:B0-----:R-:W-:Y:S02]  /*36c0*/  LOP3.LUT R102, R213, 0x1f, RZ, 0xc0, !PT ;  /* 0x0000001fd5667812 */ /* 0x001fe400078ec0ff */
[----:B------:R-:W-:Y:S01]  /*36d0*/  FADD.FTZ R138, R138, R131 ;  /* 0x000000838a8a7221 */ /* 0x000fe20000010000 */
        /* <DEDUP_REMOVED lines=19> */
.L_x_1124:
[----:B------:R-:W-:Y:S01]  /*3810*/  FADD.FTZ R236, R138, R236 ;  /* 0x000000ec8aec7221 */ /* 0x000fe20000010000 */
[----:B0-----:R-:W-:Y:S01]  /*3820*/  FADD.FTZ R213, R139, R213 ;  /* 0x000000d58bd57221 */ /* 0x001fe20000010000 */
[----:B------:R-:W-:Y:S02]  /*3830*/  ISETP.NE.U32.AND P3, PT, RZ, UR16, PT ;  /* 0x00000010ff007c0c */ /* 0x000fe4000bf65070 */
[----:B-1----:R-:W-:Y:S01]  /*3840*/  FMUL.FTZ R138, R236, UR9 ;  /* 0x00000009ec8a7c20 */ /* 0x002fe20008410000 */
[----:B------:R-:W-:Y:S01]  /*3850*/  FMUL.FTZ R213, R213, UR9 ;  /* 0x00000009d5d57c20 */ /* 0x000fe20008410000 */
[----:B------:R-:W-:Y:S02]  /*3860*/  ISETP.NE.U32.AND P4, PT, RZ, UR10, PT ;  /* 0x0000000aff007c0c */ /* 0x000fe4000bf85070 */
[----:B------:R-:W-:Y:S02]  /*3870*/  ISETP.NE.AND.EX P3, PT, RZ, UR17, PT, P3 ;  /* 0x00000011ff007c0c */ /* 0x000fe4000bf65330 */
[----:B------:R-:W-:-:S02]  /*3880*/  FSEL R138, R138, RZ, !P1 ;  /* 0x000000ff8a8a7208 */ /* 0x000fc40004800000 */
[----:B------:R-:W-:Y:S02]  /*3890*/  ISETP.NE.U32.AND P1, PT, RZ, UR12, PT ;  /* 0x0000000cff007c0c */ /* 0x000fe4000bf25070 */
[----:B------:R-:W-:Y:S01]  /*38a0*/  ISETP.NE.AND.EX P4, PT, RZ, UR11, PT, P4 ;  /* 0x0000000bff007c0c */ /* 0x000fe2000bf85340 */
[-CC-:B------:R-:W-:Y:S01]  /*38b0*/  FFMA.FTZ R217, R217, R213.reuse, R138.reuse ;  /* 0x000000d5d9d97223 */ /* 0x180fe2000001008a */
[----:B------:R-:W-:Y:S01]  /*38c0*/  ISETP.NE.AND.EX P1, PT, RZ, UR13, PT, P1 ;  /* 0x0000000dff007c0c */ /* 0x000fe2000bf25310 */
[-CC-:B------:R-:W-:Y:S01]  /*38d0*/  FFMA.FTZ R139, R123, R213.reuse, R138.reuse ;  /* 0x000000d57b8b7223 */ /* 0x180fe2000001008a */
[-CC-:B------:R-:W-:Y:S01]  /*38e0*/  FFMA.FTZ R123, R84, R213.reuse, R138.reuse ;  /* 0x000000d5547b7223 */ /* 0x180fe2000001008a */
[----:B------:R-:W-:Y:S01]  /*38f0*/  FADD.FTZ R88, R88, -R217 ;  /* 0x800000d958587221 */ /* 0x000fe20000010000 */
[-CC-:B------:R-:W-:Y:S01]  /*3900*/  FFMA.FTZ R217, R133, R213.reuse, R138.reuse ;  /* 0x000000d585d97223 */ /* 0x180fe2000001008a */
[-CC-:B------:R-:W-:Y:S01]  /*3910*/  FFMA.FTZ R133, R85, R213.reuse, R138.reuse ;  /* 0x000000d555857223 */ /* 0x180fe2000001008a */
[-CC-:B------:R-:W-:Y:S01]  /*3920*/  FFMA.FTZ R212, R212, R213.reuse, R138.reuse ;  /* 0x000000d5d4d47223 */ /* 0x180fe2000001008a */
[-CC-:B------:R-:W-:Y:S01]  /*3930*/  FFMA.FTZ R216, R216, R213.reuse, R138.reuse ;  /* 0x000000d5d8d87223 */ /* 0x180fe2000001008a */
[-CC-:B------:R-:W-:Y:S01]  /*3940*/  FFMA.FTZ R218, R218, R213.reuse, R138.reuse ;  /* 0x000000d5dada7223 */ /* 0x180fe2000001008a */
[-C--:B------:R-:W-:Y:S01]  /*3950*/  FFMA.FTZ R93, R93, R213.reuse, R138 ;  /* 0x000000d55d5d7223 */ /* 0x080fe2000001008a */
[----:B------:R-:W-:Y:S01]  /*3960*/  FADD.FTZ R214, R214, -R212 ;  /* 0x800000d4d6d67221 */ /* 0x000fe20000010000 */
[----:B------:R-:W-:Y:S01]  /*3970*/  FADD.FTZ R216, R215, -R216 ;  /* 0x800000d8d7d87221 */ /* 0x000fe20000010000 */
[----:B------:R-:W-:Y:S01]  /*3980*/  FADD.FTZ R218, R89, -R218 ;  /* 0x800000da59da7221 */ /* 0x000fe20000010000 */
[----:B------:R-:W0:Y:S01]  /*3990*/  @P1 LDC.64 R84, c[0x0][0x308] ;  /* 0x0000c200ff541b82 */ /* 0x000e220000000a00 */
[-CC-:B------:R-:W-:Y:S01]  /*39a0*/  FFMA.FTZ R219, R219, R213.reuse, R138.reuse ;  /* 0x000000d5dbdb7223 */ /* 0x180fe2000001008a */
[-CC-:B------:R-:W-:Y:S01]  /*39b0*/  FFMA.FTZ R220, R220, R213.reuse, R138.reuse ;  /* 0x000000d5dcdc7223 */ /* 0x180fe2000001008a */
        /* <DEDUP_REMOVED lines=21> */
[C---:B------:R-:W-:Y:S01]  /*3b10*/  FMUL.FTZ R90, R200.reuse, R88 ;  /* 0x00000058c85a7220 */ /* 0x040fe20000410000 */
[C---:B------:R-:W-:Y:S01]  /*3b20*/  FMUL.FTZ R214, R200.reuse, R214 ;  /* 0x000000d6c8d67220 */ /* 0x040fe20000410000 */
[C---:B------:R-:W-:Y:S01]  /*3b30*/  FMUL.FTZ R218, R200.reuse, R218 ;  /* 0x000000dac8da7220 */ /* 0x040fe20000410000 */
[----:B------:R-:W-:Y:S01]  /*3b40*/  FMUL.FTZ R216, R200, R216 ;  /* 0x000000d8c8d87220 */ /* 0x000fe20000410000 */
[----:B------:R-:W-:Y:S01]  /*3b50*/  FFMA.FTZ R138, R87, R213, R138 ;  /* 0x000000d5578a7223 */ /* 0x000fe2000001008a */
[----:B------:R-:W-:Y:S01]  /*3b60*/  ISETP.NE.U32.AND P2, PT, RZ, UR12, PT ;  /* 0x0000000cff007c0c */ /* 0x000fe2000bf45070 */
[----:B------:R-:W-:Y:S01]  /*3b70*/  FADD.FTZ R219, R92, -R219 ;  /* 0x800000db5cdb7221 */ /* 0x000fe20000010000 */
[----:B------:R-:W-:Y:S01]  /*3b80*/  FADD.FTZ R220, R94, -R220 ;  /* 0x800000dc5edc7221 */ /* 0x000fe20000010000 */
[----:B------:R-:W-:Y:S01]  /*3b90*/  FADD.FTZ R95, R91, -R95 ;  /* 0x8000005f5b5f7221 */ /* 0x000fe20000010000 */
[----:B------:R-:W-:Y:S01]  /*3ba0*/  FADD.FTZ R217, R128, -R217 ;  /* 0x800000d980d97221 */ /* 0x000fe20000010000 */
[----:B-----5:R-:W-:Y:S01]  /*3bb0*/  @P3 FADD.FTZ R90, R41, R90 ;  /* 0x0000005a295a3221 */ /* 0x020fe20000010000 */
[----:B------:R-:W-:Y:S01]  /*3bc0*/  @P3 FADD.FTZ R214, R40, R214 ;  /* 0x000000d628d63221 */ /* 0x000fe20000010000 */
[----:B------:R-:W-:Y:S01]  /*3bd0*/  @P3 FADD.FTZ R218, R43, R218 ;  /* 0x000000da2bda3221 */ /* 0x000fe20000010000 */
[----:B------:R-:W-:Y:S01]  /*3be0*/  @P3 FADD.FTZ R216, R42, R216 ;  /* 0x000000d82ad83221 */ /* 0x000fe20000010000 */
[----:B------:R-:W-:Y:S01]  /*3bf0*/  FADD.FTZ R123, R129, -R123 ;  /* 0x8000007b817b7221 */ /* 0x000fe20000010000 */
[----:B------:R-:W-:Y:S01]  /*3c00*/  FADD.FTZ R100, R97, -R100 ;  /* 0x8000006461647221 */ /* 0x000fe20000010000 */
[----:B------:R-:W-:Y:S01]  /*3c10*/  ISETP.NE.AND.EX P2, PT, RZ, UR13, PT, P2 ;  /* 0x0000000dff007c0c */ /* 0x000fe2000bf45320 */
[----:B------:R-:W-:Y:S01]  /*3c20*/  FADD.FTZ R133, R130, -R133 ;  /* 0x8000008582857221 */ /* 0x000fe20000010000 */
[----:B------:R-:W-:Y:S01]  /*3c30*/  FADD.FTZ R138, R131, -R138 ;  /* 0x8000008a838a7221 */ /* 0x000fe20000010000 */
[----:B------:R-:W1:Y:S01]  /*3c40*/  LDC.64 R128, c[0x0][0x2f8] ;  /* 0x0000be00ff807b82 */ /* 0x000e620000000a00 */
[C---:B------:R-:W-:Y:S01]  /*3c50*/  FMUL.FTZ R219, R200.reuse, R219 ;  /* 0x000000dbc8db7220 */ /* 0x040fe20000410000 */
[C---:B------:R-:W-:Y:S01]  /*3c60*/  FMUL.FTZ R91, R200.reuse, R93 ;  /* 0x0000005dc85b7220 */ /* 0x040fe20000410000 */
[C---:B------:R-:W-:Y:S01]  /*3c70*/  FMUL.FTZ R220, R200.reuse, R220 ;  /* 0x000000dcc8dc7220 */ /* 0x040fe20000410000 */
[----:B------:R-:W-:Y:S01]  /*3c80*/  FMUL.FTZ R97, R200, R95 ;  /* 0x0000005fc8617220 */ /* 0x000fe20000410000 */
[----:B0-----:R-:W-:Y:S01]  /*3c90*/  @P1 IMAD.WIDE.U32 R88, R199, 0x20, R84 ;  /* 0x00000020c7581825 */ /* 0x001fe200078e0054 */
[----:B------:R-:W-:-:S03]  /*3ca0*/  SEL R85, R90, R73, P2 ;  /* 0x000000495a557207 */ /* 0x000fc60001000000 */
[----:B------:R-:W-:Y:S01]  /*3cb0*/  @P3 FADD.FTZ R91, R45, R91 ;  /* 0x0000005b2d5b3221 */ /* 0x000fe20000010000 */
[----:B------:R-:W0:Y:S01]  /*3cc0*/  @P4 LDC.64 R130, c[0x0][0x300] ;  /* 0x0000c000ff824b82 */ /* 0x000e220000000a00 */
[----:B------:R-:W-:Y:S01]  /*3cd0*/  SEL R84, R214, R72, P2 ;  /* 0x00000048d6547207 */ /* 0x000fe20001000000 */
[----:B------:R-:W-:Y:S01]  /*3ce0*/  @P3 FADD.FTZ R219, R44, R219 ;  /* 0x000000db2cdb3221 */ /* 0x000fe20000010000 */
[----:B------:R-:W-:Y:S01]  /*3cf0*/  SEL R87, R218, R75, P2 ;  /* 0x0000004bda577207 */ /* 0x000fe20001000000 */
[----:B------:R-:W-:Y:S01]  /*3d00*/  @P3 FADD.FTZ R97, R47, R97 ;  /* 0x000000612f613221 */ /* 0x000fe20000010000 */
[----:B------:R-:W-:Y:S01]  /*3d10*/  SEL R86, R216, R74, P2 ;  /* 0x0000004ad8567207 */ /* 0x000fe20001000000 */
[----:B------:R-:W-:Y:S01]  /*3d20*/  @P3 FADD.FTZ R220, R46, R220 ;  /* 0x000000dc2edc3221 */ /* 0x000fe20000010000 */
[----:B------:R-:W-:Y:S01]  /*3d30*/  FADD.FTZ R96, R221, -R96 ;  /* 0x80000060dd607221 */ /* 0x000fe20000010000 */
[----:B------:R-:W-:Y:S01]  /*3d40*/  FADD.FTZ R110, R109, -R110 ;  /* 0x8000006e6d6e7221 */ /* 0x000fe20000010000 */
[----:B------:R-:W-:Y:S01]  /*3d50*/  FADD.FTZ R121, R120, -R121 ;  /* 0x8000007978797221 */ /* 0x000fe20000010000 */
[----:B------:R2:W-:Y:S01]  /*3d60*/  @P1 STG.E.128 desc[UR4][R88.64], R84 ;  /* 0x0000005458001986 */ /* 0x0005e2000c101d04 */
[----:B------:R-:W-:Y:S01]  /*3d70*/  FMUL.FTZ R93, R200, R96 ;  /* 0x00000060c85d7220 */ /* 0x000fe20000410000 */
[----:B------:R-:W-:Y:S01]  /*3d80*/  @P4 F2FP.BF16.F32.PACK_AB R96, RZ, R219 ;  /* 0x000000dbff60423e */ /* 0x000fe200000010ff */
[----:B------:R-:W-:Y:S01]  /*3d90*/  FADD.FTZ R117, R115, -R117 ;  /* 0x8000007573757221 */ /* 0x000fe20000010000 */
[----:B------:R-:W-:Y:S01]  /*3da0*/  @P4 F2FP.BF16.F32.PACK_AB R120, RZ, R214 ;  /* 0x000000d6ff78423e */ /* 0x000fe200000010ff */
[----:B------:R-:W-:Y:S01]  /*3db0*/  FADD.FTZ R122, R118, -R122 ;  /* 0x8000007a767a7221 */ /* 0x000fe20000010000 */
[----:B------:R-:W-:Y:S01]  /*3dc0*/  FMUL.FTZ R94, R200, R110 ;  /* 0x0000006ec85e7220 */ /* 0x000fe20000410000 */
[----:B------:R-:W-:Y:S01]  /*3dd0*/  @P4 PRMT R82, R96, 0x7610, R82 ;  /* 0x0000761060524816 */ /* 0x000fe20000000052 */
[----:B------:R-:W-:Y:S01]  /*3de0*/  FMUL.FTZ R110, R200, R121 ;  /* 0x00000079c86e7220 */ /* 0x000fe20000410000 */
[----:B------:R-:W-:Y:S01]  /*3df0*/  @P4 F2FP.BF16.F32.PACK_AB R118, RZ, R216 ;  /* 0x000000d8ff76423e */ /* 0x000fe200000010ff */
[----:B------:R-:W-:Y:S01]  /*3e00*/  FADD.FTZ R116, R113, -R116 ;  /* 0x8000007471747221 */ /* 0x000fe20000010000 */
[----:B------:R-:W-:Y:S01]  /*3e10*/  @P4 F2FP.BF16.F32.PACK_AB R121, RZ, R90 ;  /* 0x0000005aff79423e */ /* 0x000fe200000010ff */
[----:B------:R-:W-:Y:S01]  /*3e20*/  FADD.FTZ R222, R98, -R222 ;  /* 0x800000de62de7221 */ /* 0x000fe20000010000 */
[----:B------:R-:W-:Y:S01]  /*3e30*/  @P4 PRMT R80, R120, 0x7610, R80 ;  /* 0x0000761078504816 */ /* 0x000fe20000000050 */
[----:B------:R-:W-:Y:S01]  /*3e40*/  FADD.FTZ R139, R119, -R139 ;  /* 0x8000008b778b7221 */ /* 0x000fe20000010000 */
[----:B------:R-:W-:Y:S01]  /*3e50*/  FMUL.FTZ R113, R200, R117 ;  /* 0x00000075c8717220 */ /* 0x000fe20000410000 */
[----:B------:R-:W-:Y:S01]  /*3e60*/  @P4 F2FP.BF16.F32.PACK_AB R117, RZ, R91 ;  /* 0x0000005bff75423e */ /* 0x000fe200000010ff */
[----:B------:R-:W-:Y:S01]  /*3e70*/  FADD.FTZ R105, R104, -R105 ;  /* 0x8000006968697221 */ /* 0x000fe20000010000 */
[----:B--2---:R-:W-:Y:S01]  /*3e80*/  SEL R85, R91, R77, P2 ;  /* 0x0000004d5b557207 */ /* 0x004fe20001000000 */
[----:B------:R-:W-:Y:S01]  /*3e90*/  FADD.FTZ R107, R103, -R107 ;  /* 0x8000006b676b7221 */ /* 0x000fe20000010000 */
[----:B------:R-:W-:Y:S01]  /*3ea0*/  SEL R84, R219, R76, P2 ;  /* 0x0000004cdb547207 */ /* 0x000fe20001000000 */
[----:B------:R-:W-:Y:S01]  /*3eb0*/  FADD.FTZ R108, R106, -R108 ;  /* 0x8000006c6a6c7221 */ /* 0x000fe20000010000 */
[----:B------:R-:W-:Y:S01]  /*3ec0*/  SEL R87, R97, R79, P2 ;  /* 0x0000004f61577207 */ /* 0x000fe20001000000 */
[----:B------:R-:W-:Y:S01]  /*3ed0*/  FMUL.FTZ R222, R200, R222 ;  /* 0x000000dec8de7220 */ /* 0x000fe20000410000 */
[----:B------:R-:W-:Y:S01]  /*3ee0*/  SEL R86, R220, R78, P2 ;  /* 0x0000004edc567207 */ /* 0x000fe20001000000 */
[----:B------:R-:W-:Y:S01]  /*3ef0*/  FADD.FTZ R101, R99, -R101 ;  /* 0x8000006563657221 */ /* 0x000fe20000010000 */
[----:B------:R-:W-:Y:S01]  /*3f00*/  @P4 F2FP.BF16.F32.PACK_AB R119, RZ, R218 ;  /* 0x000000daff77423e */ /* 0x000fe200000010ff */
[----:B------:R-:W-:Y:S01]  /*3f10*/  @P3 FADD.FTZ R94, R54, R94 ;  /* 0x0000005e365e3221 */ /* 0x000fe20000010000 */
[----:B------:R-:W-:Y:S01]  /*3f20*/  @P4 PRMT R81, R118, 0x7610, R81 ;  /* 0x0000761076514816 */ /* 0x000fe20000000051 */
[----:B------:R2:W-:Y:S01]  /*3f30*/  @P1 STG.E.128 desc[UR4][R88.64+0x10], R84 ;  /* 0x0000105458001986 */ /* 0x0005e2000c101d04 */
[----:B------:R-:W-:Y:S01]  /*3f40*/  @P4 PRMT R80, R80, 0x5410, R121 ;  /* 0x0000541050504816 */ /* 0x000fe20000000079 */
[----:B------:R-:W-:Y:S01]  /*3f50*/  @P3 FADD.FTZ R93, R48, R93 ;  /* 0x0000005d305d3221 */ /* 0x000fe20000010000 */
[----:B------:R-:W3:Y:S01]  /*3f60*/  @P4 LDC.64 R120, c[0x0][0x300] ;  /* 0x0000c000ff784b82 */ /* 0x000ee20000000a00 */
[----:B------:R-:W-:Y:S01]  /*3f70*/  @P4 PRMT R82, R82, 0x5410, R117 ;  /* 0x0000541052524816 */ /* 0x000fe20000000075 */
[C---:B------:R-:W-:Y:S01]  /*3f80*/  FMUL.FTZ R115, R200.reuse, R100 ;  /* 0x00000064c8737220 */ /* 0x040fe20000410000 */
[----:B------:R-:W-:Y:S01]  /*3f90*/  @P4 PRMT R81, R81, 0x5410, R119 ;  /* 0x0000541051514816 */ /* 0x000fe20000000077 */
[C---:B------:R-:W-:Y:S01]  /*3fa0*/  FMUL.FTZ R92, R200.reuse, R105 ;  /* 0x00000069c85c7220 */ /* 0x040fe20000410000 */
[C---:B------:R-:W-:Y:S01]  /*3fb0*/  FMUL.FTZ R98, R200.reuse, R107 ;  /* 0x0000006bc8627220 */ /* 0x040fe20000410000 */
[----:B------:R-:W-:Y:S01]  /*3fc0*/  FMUL.FTZ R95, R200, R108 ;  /* 0x0000006cc85f7220 */ /* 0x000fe20000410000 */
[----:B------:R-:W-:Y:S01]  /*3fd0*/  @P3 FADD.FTZ R222, R50, R222 ;  /* 0x000000de32de3221 */ /* 0x000fe20000010000 */
[----:B------:R-:W-:Y:S01]  /*3fe0*/  FMUL.FTZ R99, R200, R101 ;  /* 0x00000065c8637220 */ /* 0x000fe20000410000 */
[----:B------:R-:W-:Y:S01]  /*3ff0*/  @P3 FADD.FTZ R98, R55, R98 ;  /* 0x0000006237623221 */ /* 0x000fe20000010000 */
[----:B------:R-:W-:Y:S01]  /*4000*/  @P3 FADD.FTZ R92, R52, R92 ;  /* 0x0000005c345c3221 */ /* 0x000fe20000010000 */
[----:B------:R-:W-:Y:S01]  /*4010*/  @P3 FADD.FTZ R115, R49, R115 ;  /* 0x0000007331733221 */ /* 0x000fe20000010000 */
[----:B------:R-:W-:Y:S01]  /*4020*/  @P3 FADD.FTZ R95, R53, R95 ;  /* 0x0000005f355f3221 */ /* 0x000fe20000010000 */
[----:B------:R-:W-:Y:S01]  /*4030*/  @P3 FADD.FTZ R99, R51, R99 ;  /* 0x0000006333633221 */ /* 0x000fe20000010000 */
[----:B------:R-:W-:Y:S01]  /*4040*/  FADD.FTZ R125, R124, -R125 ;  /* 0x8000007d7c7d7221 */ /* 0x000fe20000010000 */
[-C--:B--2---:R-:W-:Y:S01]  /*4050*/  @P4 F2FP.BF16.F32.PACK_AB R88, RZ, R220.reuse ;  /* 0x000000dcff58423e */ /* 0x084fe200000010ff */
[----:B------:R-:W-:Y:S01]  /*4060*/  FADD.FTZ R112, R111, -R112 ;  /* 0x800000706f707221 */ /* 0x000fe20000010000 */
[----:B------:R-:W-:Y:S01]  /*4070*/  @P4 F2FP.BF16.F32.PACK_AB R89, RZ, R97 ;  /* 0x00000061ff59423e */ /* 0x000fe200000010ff */
[----:B------:R-:W-:Y:S01]  /*4080*/  FMUL.FTZ R100, R200, R125 ;  /* 0x0000007dc8647220 */ /* 0x000fe20000410000 */
[----:B------:R-:W-:Y:S01]  /*4090*/  F2FP.BF16.F32.PACK_AB R87, R97, R220 ;  /* 0x000000dc6157723e */ /* 0x000fe200000010ff */
[----:B------:R-:W-:Y:S01]  /*40a0*/  FADD.FTZ R223, R114, -R223 ;  /* 0x800000df72df7221 */ /* 0x000fe20000010000 */
[----:B------:R-:W2:Y:S01]  /*40b0*/  @P1 LDC.64 R96, c[0x0][0x308] ;  /* 0x0000c200ff601b82 */ /* 0x000ea20000000a00 */
[----:B------:R-:W-:Y:S01]  /*40c0*/  @P4 PRMT R83, R88, 0x7610, R83 ;  /* 0x0000761058534816 */ /* 0x000fe20000000053 */
[C---:B------:R-:W-:Y:S01]  /*40d0*/  FMUL.FTZ R114, R200.reuse, R112 ;  /* 0x00000070c8727220 */ /* 0x040fe20000410000 */
[----:B------:R-:W-:Y:S01]  /*40e0*/  F2FP.BF16.F32.PACK_AB R86, R91, R219 ;  /* 0x000000db5b56723e */ /* 0x000fe200000010ff */
[----:B------:R-:W-:Y:S01]  /*40f0*/  FMUL.FTZ R111, R200, R122 ;  /* 0x0000007ac86f7220 */ /* 0x000fe20000410000 */
[----:B------:R-:W-:Y:S01]  /*4100*/  F2FP.BF16.F32.PACK_AB R84, R90, R214 ;  /* 0x000000d65a54723e */ /* 0x000fe200000010ff */
[----:B-1----:R-:W-:Y:S01]  /*4110*/  IMAD.WIDE.U32 R90, R199, 0x10, R128 ;  /* 0x00000010c75a7825 */ /* 0x002fe200078e0080 */
[----:B------:R-:W-:-:S03]  /*4120*/  F2FP.BF16.F32.PACK_AB R85, R218, R216 ;  /* 0x000000d8da55723e */ /* 0x000fc600000010ff */
[----:B------:R-:W-:Y:S01]  /*4130*/  FMUL.FTZ R101, R200, R139 ;  /* 0x0000008bc8657220 */ /* 0x000fe20000410000 */
[----:B------:R-:W-:Y:S01]  /*4140*/  @P4 PRMT R83, R83, 0x5410, R89 ;  /* 0x0000541053534816 */ /* 0x000fe20000000059 */
[----:B0-----:R-:W-:Y:S01]  /*4150*/  @P4 IMAD.WIDE.U32 R88, R199, 0x10, R130 ;  /* 0x00000010c7584825 */ /* 0x001fe200078e0082 */
[----:B------:R-:W-:Y:S01]  /*4160*/  @P4 F2FP.BF16.F32.PACK_AB R117, RZ, R95 ;  /* 0x0000005fff75423e */ /* 0x000fe200000010ff */
[----:B------:R0:W-:Y:S01]  /*4170*/  STG.E.128 desc[UR4][R90.64], R84 ;  /* 0x000000545a007986 */ /* 0x0001e2000c101d04 */
[----:B------:R-:W-:Y:S01]  /*4180*/  @P4 F2FP.BF16.F32.PACK_AB R118, RZ, R99 ;  /* 0x00000063ff76423e */ /* 0x000fe200000010ff */
[----:B------:R-:W-:Y:S01]  /*4190*/  @P3 FADD.FTZ R100, R62, R100 ;  /* 0x000000643e643221 */ /* 0x000fe20000010000 */
[----:B------:R-:W-:Y:S01]  /*41a0*/  @P4 F2FP.BF16.F32.PACK_AB R119, RZ, R115 ;  /* 0x00000073ff77423e */ /* 0x000fe200000010ff */
[----:B------:R1:W-:Y:S01]  /*41b0*/  @P4 STG.E.128 desc[UR4][R88.64], R80 ;  /* 0x0000005058004986 */ /* 0x0003e2000c101d04 */
[----:B------:R-:W-:Y:S01]  /*41c0*/  @P3 FADD.FTZ R110, R60, R110 ;  /* 0x0000006e3c6e3221 */ /* 0x000fe20000010000 */
[C---:B------:R-:W-:Y:S01]  /*41d0*/  FMUL.FTZ R112, R200.reuse, R223 ;  /* 0x000000dfc8707220 */ /* 0x040fe20000410000 */
[----:B------:R-:W-:Y:S01]  /*41e0*/  @P3 FADD.FTZ R101, R63, R101 ;  /* 0x000000653f653221 */ /* 0x000fe20000010000 */
[----:B------:R-:W-:Y:S01]  /*41f0*/  @P3 FADD.FTZ R111, R61, R111 ;  /* 0x0000006f3d6f3221 */ /* 0x000fe20000010000 */
[----:B------:R-:W-:Y:S01]  /*4200*/  FMUL.FTZ R116, R200, R116 ;  /* 0x00000074c8747220 */ /* 0x000fe20000410000 */
[----:B------:R-:W-:Y:S01]  /*4210*/  @P3 FADD.FTZ R112, R58, R112 ;  /* 0x000000703a703221 */ /* 0x000fe20000010000 */
[----:B------:R-:W-:Y:S01]  /*4220*/  @P3 FADD.FTZ R114, R56, R114 ;  /* 0x0000007238723221 */ /* 0x000fe20000010000 */
[----:B--2---:R-:W-:-:S04]  /*4230*/  @P1 IMAD.WIDE.U32 R96, R193, 0x20, R96 ;  /* 0x00000020c1601825 */ /* 0x004fc800078e0060 */
[----:B------:R-:W-:Y:S01]  /*4240*/  @P3 FADD.FTZ R113, R59, R113 ;  /* 0x000000713b713221 */ /* 0x000fe20000010000 */
[----:B------:R-:W-:Y:S01]  /*4250*/  @P3 FADD.FTZ R116, R57, R116 ;  /* 0x0000007439743221 */ /* 0x000fe20000010000 */
[----:B------:R-:W-:Y:S01]  /*4260*/  FADD.FTZ R134, R132, -R134 ;  /* 0x8000008684867221 */ /* 0x000fe20000010000 */
[----:B------:R-:W-:Y:S01]  /*4270*/  FADD.FTZ R212, R126, -R212 ;  /* 0x800000d47ed47221 */ /* 0x000fe20000010000 */
[----:B------:R-:W-:Y:S01]  /*4280*/  FADD.FTZ R136, R135, -R136 ;  /* 0x8000008887887221 */ /* 0x000fe20000010000 */
[----:B0-----:R-:W-:Y:S01]  /*4290*/  @P4 F2FP.BF16.F32.PACK_AB R84, RZ, R94 ;  /* 0x0000005eff54423e */ /* 0x001fe200000010ff */
[----:B------:R-:W-:Y:S01]  /*42a0*/  FADD.FTZ R127, R137, -R127 ;  /* 0x8000007f897f7221 */ /* 0x000fe20000010000 */
[----:B------:R-:W-:Y:S01]  /*42b0*/  @P4 F2FP.BF16.F32.PACK_AB R87, RZ, R222 ;  /* 0x000000deff57423e */ /* 0x000fe200000010ff */
[C---:B------:R-:W-:Y:S01]  /*42c0*/  FMUL.FTZ R103, R200.reuse, R133 ;  /* 0x00000085c8677220 */ /* 0x040fe20000410000 */
[----:B-1----:R-:W-:Y:S01]  /*42d0*/  @P4 F2FP.BF16.F32.PACK_AB R88, RZ, R93 ;  /* 0x0000005dff58423e */ /* 0x002fe200000010ff */
[----:B------:R-:W-:Y:S01]  /*42e0*/  FMUL.FTZ R108, R200, R134 ;  /* 0x00000086c86c7220 */ /* 0x000fe20000410000 */
[----:B------:R-:W-:Y:S01]  /*42f0*/  @P4 PRMT R83, R84, 0x7610, R83 ;  /* 0x0000761054534816 */ /* 0x000fe20000000053 */
[----:B------:R-:W-:Y:S01]  /*4300*/  FMUL.FTZ R106, R200, R123 ;  /* 0x0000007bc86a7220 */ /* 0x000fe20000410000 */
[----:B------:R-:W-:Y:S01]  /*4310*/  @P4 PRMT R80, R88, 0x7610, R80 ;  /* 0x0000761058504816 */ /* 0x000fe20000000050 */
[C---:B------:R-:W-:Y:S01]  /*4320*/  FMUL.FTZ R109, R200.reuse, R212 ;  /* 0x000000d4c86d7220 */ /* 0x040fe20000410000 */
[----:B------:R-:W-:Y:S01]  /*4330*/  @P4 F2FP.BF16.F32.PACK_AB R85, RZ, R98 ;  /* 0x00000062ff55423e */ /* 0x000fe200000010ff */
[C---:B------:R-:W-:Y:S01]  /*4340*/  FMUL.FTZ R107, R200.reuse, R217 ;  /* 0x000000d9c86b7220 */ /* 0x040fe20000410000 */
[----:B------:R-:W-:Y:S01]  /*4350*/  @P4 F2FP.BF16.F32.PACK_AB R86, RZ, R92 ;  /* 0x0000005cff56423e */ /* 0x000fe200000010ff */
[C---:B------:R-:W-:Y:S01]  /*4360*/  FMUL.FTZ R105, R200.reuse, R136 ;  /* 0x00000088c8697220 */ /* 0x040fe20000410000 */
[----:B------:R-:W-:Y:S01]  /*4370*/  F2FP.BF16.F32.PACK_AB R88, R115, R93 ;  /* 0x0000005d7358723e */ /* 0x000fe200000010ff */
[C---:B------:R-:W-:Y:S01]  /*4380*/  FMUL.FTZ R104, R200.reuse, R127 ;  /* 0x0000007fc8687220 */ /* 0x040fe20000410000 */
[----:B------:R-:W-:Y:S01]  /*4390*/  SEL R84, R93, R72, P2 ;  /* 0x000000485d547207 */ /* 0x000fe20001000000 */
[----:B------:R-:W-:Y:S01]  /*43a0*/  FMUL.FTZ R200, R200, R138 ;  /* 0x0000008ac8c87220 */ /* 0x000fe20000410000 */
[----:B------:R-:W-:Y:S01]  /*43b0*/  @P4 PRMT R81, R87, 0x7610, R81 ;  /* 0x0000761057514816 */ /* 0x000fe20000000051 */
[----:B------:R-:W-:Y:S01]  /*43c0*/  @P3 FADD.FTZ R103, R70, R103 ;  /* 0x0000006746673221 */ /* 0x000fe20000010000 */
[C---:B------:R-:W-:Y:S01]  /*43d0*/  SEL R93, R95.reuse, R77, P2 ;  /* 0x0000004d5f5d7207 */ /* 0x040fe20001000000 */
[----:B------:R-:W-:Y:S01]  /*43e0*/  @P3 FADD.FTZ R106, R68, R106 ;  /* 0x0000006a446a3221 */ /* 0x000fe20000010000 */
[----:B------:R-:W-:Y:S01]  /*43f0*/  F2FP.BF16.F32.PACK_AB R90, R95, R92 ;  /* 0x0000005c5f5a723e */ /* 0x000fe200000010ff */
        /* <DEDUP_REMOVED lines=9> */
[----:B------:R-:W0:Y:S01]  /*4490*/  @P1 LDC.64 R98, c[0x0][0x308] ;  /* 0x0000c200ff621b82 */ /* 0x000e220000000a00 */
[----:B------:R-:W-:Y:S01]  /*44a0*/  @P4 PRMT R82, R86, 0x7610, R82 ;  /* 0x0000761056524816 */ /* 0x000fe20000000052 */
[----:B------:R-:W-:Y:S01]  /*44b0*/  @P3 FADD.FTZ R107, R65, R107 ;  /* 0x0000006b416b3221 */ /* 0x000fe20000010000 */
[----:B------:R-:W-:-:S02]  /*44c0*/  @P4 PRMT R83, R83, 0x5410, R85 ;  /* 0x0000541053534816 */ /* 0x000fc40000000055 */
[----:B------:R-:W-:Y:S02]  /*44d0*/  SEL R85, R115, R73, P2 ;  /* 0x0000004973557207 */ /* 0x000fe40001000000 */
[----:B------:R-:W-:Y:S02]  /*44e0*/  SEL R86, R222, R74, P2 ;  /* 0x0000004ade567207 */ /* 0x000fe40001000000 */
[----:B------:R-:W-:Y:S02]  /*44f0*/  SEL R92, R92, R76, P2 ;  /* 0x0000004c5c5c7207 */ /* 0x000fe40001000000 */
[----:B------:R-:W-:Y:S01]  /*4500*/  SEL R94, R94, R78, P2 ;  /* 0x0000004e5e5e7207 */ /* 0x000fe20001000000 */
[----:B------:R1:W-:Y:S01]  /*4510*/  @P1 STG.E.128 desc[UR4][R96.64], R84 ;  /* 0x0000005460001986 */ /* 0x0003e2000c101d04 */
[----:B------:R-:W-:Y:S02]  /*4520*/  @P4 PRMT R82, R82, 0x5410, R117 ;  /* 0x0000541052524816 */ /* 0x000fe40000000075 */
[----:B------:R-:W-:Y:S01]  /*4530*/  @P4 PRMT R81, R81, 0x5410, R118 ;  /* 0x0000541051514816 */ /* 0x000fe20000000076 */
[----:B------:R2:W-:Y:S01]  /*4540*/  @P1 STG.E.128 desc[UR4][R96.64+0x10], R92 ;  /* 0x0000105c60001986 */ /* 0x0005e2000c101d04 */
[----:B------:R-:W-:-:S02]  /*4550*/  @P4 PRMT R80, R80, 0x5410, R119 ;  /* 0x0000541050504816 */ /* 0x000fc40000000077 */
[----:B------:R-:W4:Y:S01]  /*4560*/  @P4 LDC.64 R118, c[0x0][0x300] ;  /* 0x0000c000ff764b82 */ /* 0x000f220000000a00 */
[----:B------:R-:W-:Y:S02]  /*4570*/  @P4 F2FP.BF16.F32.PACK_AB R115, RZ, R113 ;  /* 0x00000071ff73423e */ /* 0x000fe400000010ff */
[----:B------:R-:W-:Y:S01]  /*4580*/  @P4 F2FP.BF16.F32.PACK_AB R117, RZ, R116 ;  /* 0x00000074ff75423e */ /* 0x000fe200000010ff */
[----:B0-----:R-:W-:-:S04]  /*4590*/  @P1 IMAD.WIDE.U32 R98, R188, 0x20, R98 ;  /* 0x00000020bc621825 */ /* 0x001fc800078e0062 */
[----:B-1----:R-:W-:-:S04]  /*45a0*/  IMAD.WIDE.U32 R86, R193, 0x10, R128 ;  /* 0x00000010c1567825 */ /* 0x002fc800078e0080 */
[----:B---3--:R-:W-:Y:S01]  /*45b0*/  @P4 IMAD.WIDE.U32 R84, R193, 0x10, R120 ;  /* 0x00000010c1544825 */ /* 0x008fe200078e0078 */
[----:B------:R0:W-:Y:S01]  /*45c0*/  STG.E.128 desc[UR4][R86.64], R88 ;  /* 0x0000005856007986 */ /* 0x0001e2000c101d04 */
[----:B--2---:R-:W-:Y:S02]  /*45d0*/  SEL R93, R111, R77, P2 ;  /* 0x0000004d6f5d7207 */ /* 0x004fe40001000000 */
[----:B------:R-:W-:Y:S01]  /*45e0*/  SEL R92, R110, R76, P2 ;  /* 0x0000004c6e5c7207 */ /* 0x000fe20001000000 */
[----:B------:R1:W-:Y:S01]  /*45f0*/  @P4 STG.E.128 desc[UR4][R84.64], R80 ;  /* 0x0000005054004986 */ /* 0x0003e2000c101d04 */
[----:B------:R-:W-:Y:S01]  /*4600*/  SEL R95, R101, R79, P2 ;  /* 0x0000004f655f7207 */ /* 0x000fe20001000000 */
[----:B------:R-:W-:Y:S01]  /*4610*/  IMAD.WIDE.U32 R96, R201, 0x10, R128 ;  /* 0x00000010c9607825 */ /* 0x000fe200078e0080 */
[----:B------:R-:W-:Y:S02]  /*4620*/  SEL R94, R100, R78, P2 ;  /* 0x0000004e645e7207 */ /* 0x000fe40001000000 */
[----:B------:R-:W-:-:S02]  /*4630*/  SEL R76, R106, R76, P2 ;  /* 0x0000004c6a4c7207 */ /* 0x000fc40001000000 */
[----:B------:R-:W-:Y:S01]  /*4640*/  SEL R77, R104, R77, P2 ;  /* 0x0000004d684d7207 */ /* 0x000fe20001000000 */
[----:B------:R2:W-:Y:S01]  /*4650*/  @P1 STG.E.128 desc[UR4][R98.64+0x10], R92 ;  /* 0x0000105c62001986 */ /* 0x0005e2000c101d04 */
[----:B------:R-:W-:Y:S02]  /*4660*/  SEL R78, R103, R78, P2 ;  /* 0x0000004e674e7207 */ /* 0x000fe40001000000 */
[----:B------:R-:W-:Y:S02]  /*4670*/  SEL R79, R200, R79, P2 ;  /* 0x0000004fc84f7207 */ /* 0x000fe40001000000 */
[----:B0-----:R-:W-:Y:S02]  /*4680*/  @P4 F2FP.BF16.F32.PACK_AB R86, RZ, R110 ;  /* 0x0000006eff56423e */ /* 0x001fe400000010ff */
[----:B------:R-:W-:Y:S02]  /*4690*/  @P4 F2FP.BF16.F32.PACK_AB R87, RZ, R111 ;  /* 0x0000006fff57423e */ /* 0x000fe400000010ff */
[----:B-1----:R-:W-:-:S02]  /*46a0*/  @P4 F2FP.BF16.F32.PACK_AB R84, RZ, R100 ;  /* 0x00000064ff54423e */ /* 0x002fc400000010ff */
[----:B------:R-:W-:Y:S02]  /*46b0*/  @P4 F2FP.BF16.F32.PACK_AB R85, RZ, R101 ;  /* 0x00000065ff55423e */ /* 0x000fe400000010ff */
[----:B------:R-:W-:Y:S02]  /*46c0*/  @P4 PRMT R83, R84, 0x7610, R83 ;  /* 0x0000761054534816 */ /* 0x000fe40000000053 */
[----:B------:R-:W-:Y:S02]  /*46d0*/  @P4 PRMT R82, R86, 0x7610, R82 ;  /* 0x0000761056524816 */ /* 0x000fe40000000052 */
[----:B------:R-:W-:Y:S02]  /*46e0*/  @P4 F2FP.BF16.F32.PACK_AB R88, RZ, R112 ;  /* 0x00000070ff58423e */ /* 0x000fe400000010ff */
[----:B------:R-:W-:Y:S02]  /*46f0*/  @P4 F2FP.BF16.F32.PACK_AB R89, RZ, R114 ;  /* 0x00000072ff59423e */ /* 0x000fe400000010ff */
[----:B------:R-:W-:-:S02]  /*4700*/  @P4 PRMT R83, R83, 0x5410, R85 ;  /* 0x0000541053534816 */ /* 0x000fc40000000055 */
[----:B------:R-:W-:Y:S02]  /*4710*/  @P4 PRMT R82, R82, 0x5410, R87 ;  /* 0x0000541052524816 */ /* 0x000fe40000000057 */
[----:B------:R-:W-:Y:S02]  /*4720*/  @P4 PRMT R81, R88, 0x7610, R81 ;  /* 0x0000761058514816 */ /* 0x000fe40000000051 */
[----:B------:R-:W-:Y:S02]  /*4730*/  @P4 PRMT R80, R89, 0x7610, R80 ;  /* 0x0000761059504816 */ /* 0x000fe40000000050 */
[----:B------:R-:W-:Y:S02]  /*4740*/  SEL R85, R116, R73, P2 ;  /* 0x0000004974557207 */ /* 0x000fe40001000000 */
[----:B------:R-:W-:Y:S02]  /*4750*/  SEL R84, R114, R72, P2 ;  /* 0x0000004872547207 */ /* 0x000fe40001000000 */
[----:B------:R-:W-:-:S02]  /*4760*/  SEL R87, R113, R75, P2 ;  /* 0x0000004b71577207 */ /* 0x000fc40001000000 */
[----:B------:R-:W-:Y:S02]  /*4770*/  SEL R86, R112, R74, P2 ;  /* 0x0000004a70567207 */ /* 0x000fe40001000000 */
[----:B------:R-:W-:Y:S01]  /*4780*/  F2FP.BF16.F32.PACK_AB R91, R101, R100 ;  /* 0x00000064655b723e */ /* 0x000fe200000010ff */
[----:B------:R-:W-:Y:S01]  /*4790*/  IMAD.WIDE.U32 R100, R188, 0x10, R128 ;  /* 0x00000010bc647825 */ /* 0x000fe200078e0080 */
[----:B------:R-:W-:Y:S01]  /*47a0*/  F2FP.BF16.F32.PACK_AB R88, R116, R114 ;  /* 0x000000727458723e */ /* 0x000fe200000010ff */
[----:B------:R4:W-:Y:S01]  /*47b0*/  @P1 STG.E.128 desc[UR4][R98.64], R84 ;  /* 0x0000005462001986 */ /* 0x0009e2000c101d04 */
[----:B------:R-:W-:Y:S02]  /*47c0*/  F2FP.BF16.F32.PACK_AB R89, R113, R112 ;  /* 0x000000707159723e */ /* 0x000fe400000010ff */
[----:B------:R-:W-:Y:S02]  /*47d0*/  F2FP.BF16.F32.PACK_AB R90, R111, R110 ;  /* 0x0000006e6f5a723e */ /* 0x000fe400000010ff */
[----:B------:R-:W0:Y:S01]  /*47e0*/  @P4 LDC.64 R110, c[0x0][0x300] ;  /* 0x0000c000ff6e4b82 */ /* 0x000e220000000a00 */
[----:B------:R-:W-:-:S02]  /*47f0*/  @P4 PRMT R81, R81, 0x5410, R115 ;  /* 0x0000541051514816 */ /* 0x000fc40000000073 */
[----:B------:R1:W-:Y:S01]  /*4800*/  STG.E.128 desc[UR4][R100.64], R88 ;  /* 0x0000005864007986 */ /* 0x0003e2000c101d04 */
[----:B------:R-:W-:Y:S02]  /*4810*/  @P4 PRMT R80, R80, 0x5410, R117 ;  /* 0x0000541050504816 */ /* 0x000fe40000000075 */
[----:B--2---:R-:W-:Y:S02]  /*4820*/  @P4 F2FP.BF16.F32.PACK_AB R95, RZ, R106 ;  /* 0x0000006aff5f423e */ /* 0x004fe400000010ff */
[----:B------:R-:W-:Y:S02]  /*4830*/  @P4 F2FP.BF16.F32.PACK_AB R92, RZ, R104 ;  /* 0x00000068ff5c423e */ /* 0x000fe400000010ff */
[----:B------:R-:W-:Y:S02]  /*4840*/  @P4 F2FP.BF16.F32.PACK_AB R93, RZ, R105 ;  /* 0x00000069ff5d423e */ /* 0x000fe400000010ff */
[----:B------:R-:W-:Y:S01]  /*4850*/  @P4 F2FP.BF16.F32.PACK_AB R94, RZ, R107 ;  /* 0x0000006bff5e423e */ /* 0x000fe200000010ff */
[----:B----4-:R-:W-:Y:S01]  /*4860*/  @P4 IMAD.WIDE.U32 R84, R188, 0x10, R118 ;  /* 0x00000010bc544825 */ /* 0x010fe200078e0076 */
[----:B------:R-:W-:-:S02]  /*4870*/  @P4 F2FP.BF16.F32.PACK_AB R98, RZ, R108 ;  /* 0x0000006cff62423e */ /* 0x000fc400000010ff */
[----:B------:R-:W-:Y:S02]  /*4880*/  @P4 F2FP.BF16.F32.PACK_AB R99, RZ, R109 ;  /* 0x0000006dff63423e */ /* 0x000fe400000010ff */
[----:B------:R2:W-:Y:S01]  /*4890*/  @P4 STG.E.128 desc[UR4][R84.64], R80 ;  /* 0x0000005054004986 */ /* 0x0005e2000c101d04 */
[----:B------:R-:W-:Y:S01]  /*48a0*/  SEL R72, R109, R72, P2 ;  /* 0x000000486d487207 */ /* 0x000fe20001000000 */
[----:B-1----:R-:W1:Y:S01]  /*48b0*/  @P1 LDC.64 R100, c[0x0][0x308] ;  /* 0x0000c200ff641b82 */ /* 0x002e620000000a00 */
[----:B------:R-:W-:Y:S02]  /*48c0*/  @P4 F2FP.BF16.F32.PACK_AB R90, RZ, R103 ;  /* 0x00000067ff5a423e */ /* 0x000fe400000010ff */
[----:B------:R-:W-:Y:S02]  /*48d0*/  @P4 F2FP.BF16.F32.PACK_AB R91, RZ, R200 ;  /* 0x000000c8ff5b423e */ /* 0x000fe400000010ff */
[----:B------:R-:W-:Y:S02]  /*48e0*/  SEL R73, R107, R73, P2 ;  /* 0x000000496b497207 */ /* 0x000fe40001000000 */
[----:B------:R-:W-:Y:S01]  /*48f0*/  SEL R74, R108, R74, P2 ;  /* 0x0000004a6c4a7207 */ /* 0x000fe20001000000 */
[----:B------:R-:W3:Y:S01]  /*4900*/  LDC.64 R88, c[0x0][0x210] ;  /* 0x00008400ff587b82 */ /* 0x000ee20000000a00 */
[----:B------:R-:W-:-:S02]  /*4910*/  SEL R75, R105, R75, P2 ;  /* 0x0000004b694b7207 */ /* 0x000fc40001000000 */
[----:B------:R-:W-:Y:S02]  /*4920*/  F2FP.BF16.F32.PACK_AB R86, R104, R106 ;  /* 0x0000006a6856723e */ /* 0x000fe400000010ff */
[----:B------:R-:W-:Y:S02]  /*4930*/  F2FP.BF16.F32.PACK_AB R87, R200, R103 ;  /* 0x00000067c857723e */ /* 0x000fe400000010ff */
[----:B--2---:R-:W-:Y:S02]  /*4940*/  @P4 PRMT R83, R90, 0x7610, R83 ;  /* 0x000076105a534816 */ /* 0x004fe40000000053 */
[----:B------:R-:W-:Y:S02]  /*4950*/  @P4 PRMT R82, R95, 0x7610, R82 ;  /* 0x000076105f524816 */ /* 0x000fe40000000052 */
[----:B------:R-:W-:Y:S02]  /*4960*/  @P4 PRMT R81, R98, 0x7610, R81 ;  /* 0x0000761062514816 */ /* 0x000fe40000000051 */
[----:B------:R-:W-:-:S02]  /*4970*/  @P4 PRMT R80, R99, 0x7610, R80 ;  /* 0x0000761063504816 */ /* 0x000fc40000000050 */
[----:B------:R-:W-:Y:S01]  /*4980*/  @P4 PRMT R83, R83, 0x5410, R91 ;  /* 0x0000541053534816 */ /* 0x000fe2000000005b */
[----:B-1----:R-:W-:Y:S01]  /*4990*/  @P1 IMAD.WIDE.U32 R90, R194, 0x20, R100 ;  /* 0x00000020c25a1825 */ /* 0x002fe200078e0064 */
[----:B------:R-:W-:Y:S02]  /*49a0*/  F2FP.BF16.F32.PACK_AB R84, R107, R109 ;  /* 0x0000006d6b54723e */ /* 0x000fe400000010ff */
[----:B------:R-:W-:Y:S02]  /*49b0*/  F2FP.BF16.F32.PACK_AB R85, R105, R108 ;  /* 0x0000006c6955723e */ /* 0x000fe400000010ff */
[----:B------:R-:W-:Y:S01]  /*49c0*/  @P4 PRMT R82, R82, 0x5410, R92 ;  /* 0x0000541052524816 */ /* 0x000fe2000000005c */
[----:B------:R1:W-:Y:S01]  /*49d0*/  @P1 STG.E.128 desc[UR4][R90.64], R72 ;  /* 0x000000485a001986 */ /* 0x0003e2000c101d04 */
[----:B------:R-:W-:Y:S01]  /*49e0*/  @P4 PRMT R81, R81, 0x5410, R93 ;  /* 0x0000541051514816 */ /* 0x000fe2000000005d */
[----:B0-----:R-:W-:Y:S01]  /*49f0*/  @P4 IMAD.WIDE.U32 R92, R194, 0x10, R110 ;  /* 0x00000010c25c4825 */ /* 0x001fe200078e006e */
[----:B------:R-:W-:Y:S01]  /*4a00*/  @P4 PRMT R80, R80, 0x5410, R94 ;  /* 0x0000541050504816 */ /* 0x000fe2000000005e */
[----:B------:R1:W-:Y:S01]  /*4a10*/  @P1 STG.E.128 desc[UR4][R90.64+0x10], R76 ;  /* 0x0000104c5a001986 */ /* 0x0003e2000c101d04 */
[----:B---3--:R-:W-:-:S03]  /*4a20*/  LEA R17, R88, R17, 0x2 ;  /* 0x0000001158117211 */ /* 0x008fc600078e10ff */
[----:B------:R1:W-:Y:S01]  /*4a30*/  STG.E.128 desc[UR4][R96.64], R84 ;  /* 0x0000005460007986 */ /* 0x0003e2000c101d04 */
[----:B------:R-:W-:-:S03]  /*4a40*/  ISETP.GE.AND P1, PT, R17, R89, PT ;  /* 0x000000591100720c */ /* 0x000fc60003f26270 */
[----:B------:R1:W-:Y:S10]  /*4a50*/  @P4 STG.E.128 desc[UR4][R92.64], R80 ;  /* 0x000000505c004986 */ /* 0x0003f4000c101d04 */
[----:B------:R-:W-:Y:S05]  /*4a60*/  @!P1 BRA `(.L_x_1112) ;  /* 0xffffffc800909947 */ /* 0x000fea000383ffff */
[----:B------:R-:W-:Y:S05]  /*4a70*/  BSYNC B1 ;  /* 0x0000000000017941 */ /* 0x000fea0003800000 */
.L_x_1110:
[----:B------:R-:W-:Y:S01]  /*4a80*/  MOV R125, R30 ;  /* 0x0000001e007d7202 */ /* 0x000fe20000000f00 */
[----:B------:R-:W-:Y:S01]  /*4a90*/  IMAD.MOV.U32 R111, RZ, RZ, R204 ;  /* 0x000000ffff6f7224 */ /* 0x000fe200078e00cc */
[----:B------:R-:W-:Y:S01]  /*4aa0*/  MOV R130, R4 ;  /* 0x0000000400827202 */ /* 0x000fe20000000f00 */
[----:B-1----:R-:W-:Y:S01]  /*4ab0*/  IMAD.MOV.U32 R96, RZ, RZ, R250 ;  /* 0x000000ffff607224 */ /* 0x002fe200078e00fa */
        /* <DEDUP_REMOVED lines=117> */
.L_x_1109:
[----:B------:R-:W-:Y:S05]  /*5210*/  BSYNC B0 ;  /* 0x0000000000007941 */ /* 0x000fea0003800000 */
.L_x_1107:
        /* <DEDUP_REMOVED lines=103> */
[----:B------:R-:W3:Y:S04]  /*5890*/  LDS R29, [R2] ;  /* 0x00000000021d7984 */ /* 0x000ee80000000800 */
        /* <DEDUP_REMOVED lines=166> */
[----:B------:R-:W-:Y:S01]  /*6300*/  STG.E desc[UR4][R4.64], R29 ;  /* 0x0000001d04007986 */ /* 0x000fe2000c101904 */
[----:B--2---:R-:W-:-:S03]  /*6310*/  FADD.FTZ R7, R40, R7 ;  /* 0x0000000728077221 */ /* 0x004fc60000010000 */
[----:B------:R-:W1:Y:S01]  /*6320*/  LDS R43, [R2+0x2400] ;  /* 0x00240000022b7984 */ /* 0x000e620000000800 */
[----:B---3--:R-:W-:-:S03]  /*6330*/  FADD.FTZ R53, R7, R42 ;  /* 0x0000002a07357221 */ /* 0x008fc60000010000 */
[----:B------:R-:W2:Y:S01]  /*6340*/  LDS R29, [R2+0x1600] ;  /* 0x00160000021d7984 */ /* 0x000ea20000000800 */
[----:B------:R-:W-:Y:S01]  /*6350*/  IADD3.X R7, R32, UR7, RZ, P0, !PT ;  /* 0x0000000720077c10 */ /* 0x000fe200087fe4ff */
[----:B------:R-:W-:Y:S01]  /*6360*/  ULDC.64 UR6, c[0x0][0x2e8] ;  /* 0x0000ba0000067ab9 */ /* 0x000fe20000000a00 */
[----:B----4-:R-:W-:Y:S01]  /*6370*/  FADD.FTZ R0, RZ, R0 ;  /* 0x00000000ff007221 */ /* 0x010fe20000010000 */
[----:B------:R-:W3:Y:S01]  /*6380*/  LDS R24, [R2+0x800] ;  /* 0x0008000002187984 */ /* 0x000ee20000000800 */
[----:B------:R-:W-:Y:S02]  /*6390*/  IADD3 R12, P0, R30, UR6, RZ ;  /* 0x000000061e0c7c10 */ /* 0x000fe4000ff1e0ff */
[----:B-----5:R-:W-:Y:S01]  /*63a0*/  FADD.FTZ R33, R0, R33 ;  /* 0x0000002100217221 */ /* 0x020fe20000010000 */
[----:B------:R-:W4:Y:S01]  /*63b0*/  LDS R59, [R2+0x3400] ;  /* 0x00340000023b7984 */ /* 0x000f220000000800 */
[----:B------:R-:W-:Y:S02]  /*63c0*/  IADD3.X R13, R32, UR7, RZ, P0, !PT ;  /* 0x00000007200d7c10 */ /* 0x000fe400087fe4ff */
[----:B------:R-:W-:Y:S01]  /*63d0*/  FADD.FTZ R30, R33, R28 ;  /* 0x0000001c211e7221 */ /* 0x000fe20000010000 */
[----:B------:R-:W5:Y:S03]  /*63e0*/  LDS R45, [R2+0x2600] ;  /* 0x00260000022d7984 */ /* 0x000f660000000800 */
[----:B------:R-:W-:Y:S01]  /*63f0*/  FADD.FTZ R55, R30, R55 ;  /* 0x000000371e377221 */ /* 0x000fe20000010000 */
[----:B------:R-:W5:Y:S01]  /*6400*/  LDS R37, [R2+0x1800] ;  /* 0x0018000002257984 */ /* 0x000f620000000800 */
[----:B------:R-:W-:-:S03]  /*6410*/  FADD.FTZ R20, RZ, R20 ;  /* 0x00000014ff147221 */ /* 0x000fc60000010000 */
[----:B------:R-:W5:Y:S01]  /*6420*/  LDS R26, [R2+0xa00] ;  /* 0x000a0000021a7984 */ /* 0x000f620000000800 */
[----:B------:R-:W-:-:S03]  /*6430*/  FADD.FTZ R20, R20, R35 ;  /* 0x0000002314147221 */ /* 0x000fc60000010000 */
[----:B------:R-:W5:Y:S04]  /*6440*/  LDS R61, [R2+0x3600] ;  /* 0x00360000023d7984 */ /* 0x000f680000000800 */
[----:B------:R-:W5:Y:S01]  /*6450*/  LDS R49, [R2+0x2800] ;  /* 0x0028000002317984 */ /* 0x000f620000000800 */
[----:B0-----:R-:W-:-:S03]  /*6460*/  FADD.FTZ R22, RZ, R22 ;  /* 0x00000016ff167221 */ /* 0x001fc60000010000 */
[----:B------:R-:W0:Y:S04]  /*6470*/  LDS R39, [R2+0x1a00] ;  /* 0x001a000002277984 */ /* 0x000e280000000800 */
[----:B------:R-:W0:Y:S01]  /*6480*/  LDS R0, [R2+0xc00] ;  /* 0x000c000002007984 */ /* 0x000e220000000800 */
[----:B-1----:R-:W-:-:S03]  /*6490*/  FADD.FTZ R20, R20, R43 ;  /* 0x0000002b14147221 */ /* 0x002fc60000010000 */
[----:B------:R-:W-:Y:S01]  /*64a0*/  STG.E desc[UR4][R6.64], R25 ;  /* 0x0000001906007986 */ /* 0x000fe2000c101904 */
[----:B--2---:R-:W-:-:S03]  /*64b0*/  FADD.FTZ R22, R22, R29 ;  /* 0x0000001d16167221 */ /* 0x004fc60000010000 */
[----:B------:R-:W1:Y:S01]  /*64c0*/  LDS R63, [R2+0x3800] ;  /* 0x00380000023f7984 */ /* 0x000e620000000800 */
[----:B---3--:R-:W-:-:S03]  /*64d0*/  FADD.FTZ R24, RZ, R24 ;  /* 0x00000018ff187221 */ /* 0x008fc60000010000 */
[----:B------:R-:W2:Y:S01]  /*64e0*/  LDS R51, [R2+0x2a00] ;  /* 0x002a000002337984 */ /* 0x000ea20000000800 */
[----:B----4-:R-:W-:-:S03]  /*64f0*/  FADD.FTZ R59, R20, R59 ;  /* 0x0000003b143b7221 */ /* 0x010fc60000010000 */
[----:B------:R-:W3:Y:S01]  /*6500*/  LDS R33, [R2+0x1c00] ;  /* 0x001c000002217984 */ /* 0x000ee20000000800 */
[----:B-----5:R-:W-:-:S03]  /*6510*/  FADD.FTZ R22, R22, R45 ;  /* 0x0000002d16167221 */ /* 0x020fc60000010000 */
[----:B------:R-:W4:Y:S01]  /*6520*/  LDS R25, [R2+0xe00] ;  /* 0x000e000002197984 */ /* 0x000f220000000800 */
        /* <DEDUP_REMOVED lines=9> */
[----:B------:R-:W-:Y:S01]  /*65c0*/  STG.E desc[UR4][R14.64], R69 ;  /* 0x000000450e007986 */ /* 0x000fe2000c101904 */
[----:B------:R-:W-:-:S03]  /*65d0*/  FADD.FTZ R0, RZ, R0 ;  /* 0x00000000ff007221 */ /* 0x000fc60000010000 */
[----:B------:R-:W-:Y:S04]  /*65e0*/  STG.E desc[UR4][R4.64+0x200], R31 ;  /* 0x0002001f04007986 */ /* 0x000fe8000c101904 */
[----:B------:R-:W0:Y:S01]  /*65f0*/  LDS R31, [R2+0x3c00] ;  /* 0x003c0000021f7984 */ /* 0x000e220000000800 */
[----:B-1----:R-:W-:-:S03]  /*6600*/  FADD.FTZ R63, R24, R63 ;  /* 0x0000003f183f7221 */ /* 0x002fc60000010000 */
[----:B------:R-:W1:Y:S01]  /*6610*/  LDS R30, [R2+0x2e00] ;  /* 0x002e0000021e7984 */ /* 0x000e620000000800 */
[----:B--2---:R-:W-:-:S03]  /*6620*/  FADD.FTZ R26, R26, R51 ;  /* 0x000000331a1a7221 */ /* 0x004fc60000010000 */
[----:B------:R-:W2:Y:S01]  /*6630*/  LDS R32, [R2+0x3e00] ;  /* 0x003e000002207984 */ /* 0x000ea20000000800 */
[----:B---3--:R-:W-:-:S03]  /*6640*/  FADD.FTZ R0, R0, R33 ;  /* 0x0000002100007221 */ /* 0x008fc60000010000 */
[----:B------:R-:W-:Y:S01]  /*6650*/  STG.E desc[UR4][R6.64+0x200], R18 ;  /* 0x0002001206007986 */ /* 0x000fe2000c101904 */
[----:B----4-:R-:W-:-:S03]  /*6660*/  FADD.FTZ R25, RZ, R25 ;  /* 0x00000019ff197221 */ /* 0x010fc60000010000 */
[----:B------:R-:W-:Y:S04]  /*6670*/  STG.E desc[UR4][R12.64+0x200], R55 ;  /* 0x000200370c007986 */ /* 0x000fe8000c101904 */
[----:B------:R-:W-:Y:S01]  /*6680*/  STG.E desc[UR4][R14.64+0x200], R71 ;  /* 0x000200470e007986 */ /* 0x000fe2000c101904 */
[----:B-----5:R-:W-:-:S03]  /*6690*/  FADD.FTZ R65, R26, R65 ;  /* 0x000000411a417221 */ /* 0x020fc60000010000 */
[----:B------:R-:W-:Y:S01]  /*66a0*/  STG.E desc[UR4][R4.64+0x400], R41 ;  /* 0x0004002904007986 */ /* 0x000fe2000c101904 */
[----:B------:R-:W-:-:S03]  /*66b0*/  FADD.FTZ R0, R0, R53 ;  /* 0x0000003500007221 */ /* 0x000fc60000010000 */
        /* <DEDUP_REMOVED lines=28> */
.L_x_1111:
        /* <DEDUP_REMOVED lines=8> */
.L_x_1114:
[----:B------:R-:W-:Y:S05]  /*6900*/  BSYNC B2 ;  /* 0x0000000000027941 */ /* 0x000fea0003800000 */
.L_x_1113:
        /* <DEDUP_REMOVED lines=8> */
.L_x_1115:
[----:B------:R-:W-:Y:S01]  /*6990*/  HFMA2.MMA R233, -RZ, RZ, 0, 1.1920928955078125e-07 ;  /* 0x00000002ffe97435 */ /* 0x000fe200000001ff */
[----:B------:R-:W-:Y:S01]  /*69a0*/  MOV R213, R138 ;  /* 0x0000008a00d57202 */ /* 0x000fe20000000f00 */
[----:B------:R-:W-:-:S09]  /*69b0*/  FADD.FTZ R139, R139, R240 ;  /* 0x000000f08b8b7221 */ /* 0x000fd20000010000 */
[----:B------:R-:W-:Y:S05]  /*69c0*/  WARPSYNC.COLLECTIVE R235, `(.L_x_1116) ;  /* 0x00000000eb087348 */ /* 0x000fea0003c00000 */
[----:B------:R0:W1:Y:S02]  /*69d0*/  SHFL.BFLY P2, R240, R213, R233, R234 ;  /* 0x0c0000e9d5f07389 */ /* 0x00006400000400ea */
[----:B01----:R-:W-:Y:S01]  /*69e0*/  ENDCOLLECTIVE ;  /* 0x000000000000791b */ /* 0x003fe20003800000 */
.L_x_1116:
[----:B------:R-:W-:Y:S01]  /*69f0*/  MOV R213, R139 ;  /* 0x0000008b00d57202 */ /* 0x000fe20000000f00 */
[----:B------:R-:W-:-:S07]  /*6a00*/  FADD.FTZ R138, R138, R240 ;  /* 0x000000f08a8a7221 */ /* 0x000fce0000010000 */
[----:B------:R-:W-:Y:S05]  /*6a10*/  WARPSYNC.COLLECTIVE R235, `(.L_x_1117) ;  /* 0x00000000eb087348 */ /* 0x000fea0003c00000 */
[----:B------:R0:W1:Y:S02]  /*6a20*/  SHFL.BFLY P2, R240, R213, R233, R234 ;  /* 0x0c0000e9d5f07389 */ /* 0x00006400000400ea */
[----:B01----:R-:W-:Y:S01]  /*6a30*/  ENDCOLLECTIVE ;  /* 0x000000000000791b */ /* 0x003fe20003800000 */
.L_x_1117:
[----:B------:R-:W-:Y:S01]  /*6a40*/  HFMA2.MMA R233, -RZ, RZ, 0, 2.384185791015625e-07 ;  /* 0x00000004ffe97435 */ /* 0x000fe200000001ff */
[----:B------:R-:W-:Y:S01]  /*6a50*/  MOV R213, R138 ;  /* 0x0000008a00d57202 */ /* 0x000fe20000000f00 */
[----:B------:R-:W-:-:S09]  /*6a60*/  FADD.FTZ R139, R139, R240 ;  /* 0x000000f08b8b7221 */ /* 0x000fd20000010000 */
[----:B------:R-:W-:Y:S05]  /*6a70*/  WARPSYNC.COLLECTIVE R235, `(.L_x_1118) ;  /* 0x00000000eb087348 */ /* 0x000fea0003c00000 */
[----:B------:R0:W1:Y:S02]  /*6a80*/  SHFL.BFLY P2, R240, R213, R233, R234 ;  /* 0x0c0000e9d5f07389 */ /* 0x00006400000400ea */
[----:B01----:R-:W-:Y:S01]  /*6a90*/  ENDCOLLECTIVE ;  /* 0x000000000000791b */ /* 0x003fe20003800000 */
.L_x_1118:
[----:B------:R-:W-:Y:S01]  /*6aa0*/  MOV R213, R139 ;  /* 0x0000008b00d57202 */ /* 0x000fe20000000f00 */
[----:B------:R-:W-:-:S07]  /*6ab0*/  FADD.FTZ R138, R138, R240 ;  /* 0x000000f08a8a7221 */ /* 0x000fce0000010000 */
[----:B------:R-:W-:Y:S05]  /*6ac0*/  WARPSYNC.COLLECTIVE R235, `(.L_x_1119) ;  /* 0x00000000eb087348 */ /* 0x000fea0003c00000 */
[----:B------:R0:W1:Y:S02]  /*6ad0*/  SHFL.BFLY P2, R240, R213, R233, R234 ;  /* 0x0c0000e9d5f07389 */ /* 0x00006400000400ea */
[----:B01----:R-:W-:Y:S01]  /*6ae0*/  ENDCOLLECTIVE ;  /* 0x000000000000791b */ /* 0x003fe20003800000 */
.L_x_1119:
[----:B------:R-:W-:Y:S01]  /*6af0*/  HFMA2.MMA R233, -RZ, RZ, 0, 4.76837158203125e-07 ;  /* 0x00000008ffe97435 */ /* 0x000fe200000001ff */
[----:B------:R-:W-:Y:S01]  /*6b00*/  MOV R213, R138 ;  /* 0x0000008a00d57202 */ /* 0x000fe20000000f00 */
[----:B------:R-:W-:-:S09]  /*6b10*/  FADD.FTZ R139, R139, R240 ;  /* 0x000000f08b8b7221 */ /* 0x000fd20000010000 */
[----:B------:R-:W-:Y:S05]  /*6b20*/  WARPSYNC.COLLECTIVE R235, `(.L_x_1120) ;  /* 0x00000000eb087348 */ /* 0x000fea0003c00000 */
[----:B------:R0:W1:Y:S02]  /*6b30*/  SHFL.BFLY P2, R240, R213, R233, R234 ;  /* 0x0c0000e9d5f07389 */ /* 0x00006400000400ea */
[----:B01----:R-:W-:Y:S01]  /*6b40*/  ENDCOLLECTIVE ;  /* 0x000000000000791b */ /* 0x003fe20003800000 */
.L_x_1120:
[----:B------:R-:W-:Y:S01]  /*6b50*/  MOV R213, R139 ;  /* 0x0000008b00d57202 */ /* 0x000fe20000000f00 */
[----:B------:R-:W-:-:S07]  /*6b60*/  FADD.FTZ R138, R138, R240 ;  /* 0x000000f08a8a7221 */ /* 0x000fce0000010000 */
[----:B------:R-:W-:Y:S05]  /*6b70*/  WARPSYNC.COLLECTIVE R235, `(.L_x_1121) ;  /* 0x00000000eb087348 */ /* 0x000fea0003c00000 */
[----:B------:R0:W1:Y:S02]  /*6b80*/  SHFL.BFLY P2, R240, R213, R233, R234 ;  /* 0x0c0000e9d5f07389 */ /* 0x00006400000400ea */
[----:B01----:R-:W-:Y:S01]  /*6b90*/  ENDCOLLECTIVE ;  /* 0x000000000000791b */ /* 0x003fe20003800000 */
.L_x_1121:
[----:B------:R-:W-:Y:S01]  /*6ba0*/  HFMA2.MMA R233, -RZ, RZ, 0, 9.5367431640625e-07 ;  /* 0x00000010ffe97435 */ /* 0x000fe200000001ff */
[----:B------:R-:W-:Y:S01]  /*6bb0*/  MOV R213, R138 ;  /* 0x0000008a00d57202 */ /* 0x000fe20000000f00 */
[----:B------:R-:W-:-:S09]  /*6bc0*/  FADD.FTZ R139, R139, R240 ;  /* 0x000000f08b8b7221 */ /* 0x000fd20000010000 */
[----:B------:R-:W-:Y:S05]  /*6bd0*/  WARPSYNC.COLLECTIVE R235, `(.L_x_1122) ;  /* 0x00000000eb087348 */ /* 0x000fea0003c00000 */
[----:B------:R0:W1:Y:S02]  /*6be0*/  SHFL.BFLY P2, R240, R213, R233, R234 ;  /* 0x0c0000e9d5f07389 */ /* 0x00006400000400ea */
[----:B01----:R-:W-:Y:S01]  /*6bf0*/  ENDCOLLECTIVE ;  /* 0x000000000000791b */ /* 0x003fe20003800000 */
.L_x_1122:
[----:B------:R-:W-:Y:S02]  /*6c00*/  MOV R213, R139 ;  /* 0x0000008b00d57202 */ /* 0x000fe40000000f00 */
[----:B------:R-:W-:-:S07]  /*6c10*/  MOV R236, R240 ;  /* 0x000000f000ec7202 */ /* 0x000fce0000000f00 */
[----:B------:R-:W-:Y:S05]  /*6c20*/  WARPSYNC.COLLECTIVE R235, `(.L_x_1123) ;  /* 0x00000000eb087348 */ /* 0x000fea0003c00000 */
[----:B------:R0:W1:Y:S02]  /*6c30*/  SHFL.BFLY P2, R240, R213, R233, R234 ;  /* 0x0c0000e9d5f07389 */ /* 0x00006400000400ea */
[----:B01----:R-:W-:Y:S01]  /*6c40*/  ENDCOLLECTIVE ;  /* 0x000000000000791b */ /* 0x003fe20003800000 */
.L_x_1123:
[----:B------:R-:W-:Y:S01]  /*6c50*/  MOV R213, R240 ;  /* 0x000000f000d57202 */ /* 0x000fe20000000f00 */
[----:B------:R-:W-:Y:S06]  /*6c60*/  BRA `(.L_x_1124) ;  /* 0xffffffc800e87947 */ /* 0x000fec000383ffff */
.L_x_1125:
        /* <DEDUP_REMOVED lines=9> */
.L_x_3755:


//--------------------- .text._ZN10layer_norm31ln_parallel_residual_bwd_kernelINS_13Kernel_traitsI13__nv_bfloat16S2_fS2_fjLj1024ELj1ELj4ELj1ELj16ENS_18Kernel_traits_baseILj1024ES2_S2_fS2_fjLj128EEEEELb0ELb1ELb0EEEvNS_9BwdParamsE --------------------------
	.section	.text._ZN10layer_norm31ln_parallel_residual_bwd_kernelINS_13Kernel_traitsI13__nv_bfloat16S2_fS2_fjLj1024ELj1ELj4ELj1ELj16ENS_18Kernel_traits_baseILj1024ES2_S2_fS2_fjLj128EEEEELb0ELb1ELb0EEEvNS_9BwdParamsE,"ax",@progbits
	.align	128
        .global         _ZN10layer_norm31ln_parallel_residual_bwd_kernelINS_13Kernel_traitsI13__nv_bfloat16S2_fS2_fjLj1024ELj1ELj4ELj1ELj16ENS_18Kernel_traits_baseILj1024ES2_S2_fS2_fjLj128EEEEELb0ELb1ELb0EEEvNS_9BwdParamsE
        .type           _ZN10layer_norm31ln_parallel_residual_bwd_kernelINS_13Kernel_traitsI13__nv_bfloat16S2_fS2_fjLj1024ELj1ELj4ELj1ELj16ENS_18Kernel_traits_baseILj1024ES2_S2_fS2_fjLj128EEEEELb0ELb1ELb0EEEvNS_9BwdParamsE,@function
        .size           _ZN10layer_norm31ln_parallel_residual_bwd_kernelINS_13Kernel_traitsI13__nv_bfloat16S2_fS2_fjLj1024ELj1ELj4ELj1ELj16ENS_18Kernel_traits_baseILj1024ES2_S2_fS2_fjLj128EEEEELb0ELb1ELb0EEEvNS_9BwdParamsE,(.L_x_3756 - _ZN10layer_norm31ln_parallel_residual_bwd_kernelINS_13Kernel_traitsI13__nv_bfloat16S2_fS2_fjLj1024ELj1ELj4ELj1ELj16ENS_18Kernel_traits_baseILj1024ES2_S2_fS2_fjLj128EEEEELb0ELb1ELb0EEEvNS_9BwdParamsE)
        .other          _ZN10layer_norm31ln_parallel_residual_bwd_kernelINS_13Kernel_traitsI13__nv_bfloat16S2_fS2_fjLj1024ELj1ELj4ELj1ELj16ENS_18Kernel_traits_baseILj1024ES2_S2_fS2_fjLj128EEEEELb0ELb1ELb0EEEvNS_9BwdParamsE,@"STO_CUDA_ENTRY STV_DEFAULT"
_ZN10layer_norm31ln_parallel_residual_bwd_kernelINS_13Kernel_traitsI13__nv_bfloat16S2_fS2_fjLj1024ELj1ELj4ELj1ELj16ENS_18Kernel_traits_baseILj1024ES2_S2_fS2_fjLj128EEEEELb0ELb1ELb0EEEvNS_9BwdParamsE:
.text._ZN10layer_norm31ln_parallel_residual_bwd_kernelINS_13Kernel_traitsI13__nv_bfloat16S2_fS2_fjLj1024ELj1ELj4ELj1ELj16ENS_18Kernel_traits_baseILj1024ES2_S2_fS2_fjLj128EEEEELb0ELb1ELb0EEEvNS_9BwdParamsE:
[----:B------:R-:W-:Y:S01]  /*0000*/  LDC R1, c[0x0][0x28] ;  /* 0x00000a00ff017b82 */ /* 0x000fe20000000800 */
[----:B------:R-:W0:Y:S01]  /*0010*/  S2R R12, SR_TID.X ;  /* 0x00000000000c7919 */ /* 0x000e220000002100 */
[----:B------:R-:W-:Y:S01]  /*0020*/  ULDC UR4, c[0x0][0x218] ;  /* 0x0000860000047ab9 */ /* 0x000fe20000000800 */
[----:B------:R-:W-:Y:S01]  /*0030*/  ULDC UR6, c[0x0][0x214] ;  /* 0x0000850000067ab9 */ /* 0x000fe20000000800 */
[----:B------:R-:W-:Y:S01]  /*0040*/  MOV R157, UR4 ;  /* 0x00000004009d7c02 */ /* 0x000fe20008000f00 */
[----:B------:R-:W-:Y:S01]  /*0050*/  ULDC.64 UR4, c[0x0][0x208] ;  /* 0x0000820000047ab9 */ /* 0x000fe20000000a00 */
[----:B------:R-:W1:Y:S01]  /*0060*/  S2R R37, SR_CTAID.X ;  /* 0x0000000000257919 */ /* 0x000e620000002500 */
        /* <DEDUP_REMOVED lines=26> */
[C---:B---3--:R-:W-:Y:S01]  /*0210*/  @P3 IMAD.WIDE.U32 R8, R13.reuse, 0x10, R8 ;  /* 0x000000100d083825 */ /* 0x048fe200078e0008 */
[----:B------:R-:W-:-:S04]  /*0220*/  @P3 IADD3 R13, R13, 0x20, RZ ;  /* 0x000000200d0d3810 */ /* 0x000fc80007ffe0ff */
[----:B------:R0:W5:Y:S01]  /*0230*/  @P3 LDG.E.128 R20, desc[UR4][R8.64] ;  /* 0x0000000408143981 */ /* 0x000162000c1e1d00 */
[----:B----4-:R-:W-:-:S05]  /*0240*/  @P4 IMAD.WIDE.U32 R4, R13, 0x10, R10 ;  /* 0x000000100d044825 */ /* 0x010fca00078e000a */
[----:B------:R0:W5:Y:S01]  /*0250*/  @P4 LDG.E.128 R16, desc[UR4][R4.64] ;  /* 0x0000000404104981 */ /* 0x000162000c1e1d00 */
[----:B------:R-:W-:-:S04]  /*0260*/  SHF.R.U32.HI R0, RZ, 0x5, R12 ;  /* 0x00000005ff007819 */ /* 0x000fc8000001160c */
[----:B-1----:R-:W-:-:S04]  /*0270*/  LEA R37, R37, R0, 0x2 ;  /* 0x0000000025257211 */ /* 0x002fc800078e10ff */
        /* <DEDUP_REMOVED lines=35> */
[----:B-----5:R-:W-:Y:S01]  /*04b0*/  @P1 PRMT R0, R28, 0x7632, R0 ;  /* 0x000076321c001816 */ /* 0x020fe20000000000 */
[----:B------:R-:W-:Y:S01]  /*04c0*/  ULDC.U8 UR6, c[0x0][0x2a0] ;  /* 0x0000a80000067ab9 */ /* 0x000fe20000000000 */
[C---:B------:R-:W-:Y:S01]  /*04d0*/  @P1 PRMT R2, R29.reuse, 0x7632, R2 ;  /* 0x000076321d021816 */ /* 0x040fe20000000002 */
[----:B------:R-:W-:Y:S01]  /*04e0*/  HFMA2.MMA R45, -RZ, RZ, 0, 0 ;  /* 0x00000000ff2d7435 */ /* 0x000fe200000001ff */
[----:B------:R-:W-:Y:S02]  /*04f0*/  SHF.L.U32 R33, R29, 0x10, RZ ;  /* 0x000000101d217819 */ /* 0x000fe400000006ff */
[C---:B------:R-:W-:Y:S02]  /*0500*/  @P1 PRMT R15, R30.reuse, 0x7632, R15 ;  /* 0x000076321e0f1816 */ /* 0x040fe4000000000f */
[----:B------:R-:W-:Y:S02]  /*0510*/  SHF.L.U32 R32, R30, 0x10, RZ ;  /* 0x000000101e207819 */ /* 0x000fe400000006ff */
[----:B------:R-:W-:-:S02]  /*0520*/  SHF.L.U32 R34, R28, 0x10, RZ ;  /* 0x000000101c227819 */ /* 0x000fc400000006ff */
[----:B------:R-:W-:Y:S02]  /*0530*/  @P1 PRMT R14, R31, 0x7632, R14 ;  /* 0x000076321f0e1816 */ /* 0x000fe4000000000e */
[C---:B------:R-:W-:Y:S02]  /*0540*/  @P2 PRMT R13, R24.reuse, 0x7632, R13 ;  /* 0x00007632180d2816 */ /* 0x040fe4000000000d */
[----:B------:R-:W-:Y:S02]  /*0550*/  SHF.L.U32 R30, R24, 0x10, RZ ;  /* 0x00000010181e7819 */ /* 0x000fe400000006ff */
[C---:B------:R-:W-:Y:S02]  /*0560*/  @P2 PRMT R12, R25.reuse, 0x7632, R12 ;  /* 0x00007632190c2816 */ /* 0x040fe4000000000c */
[----:B------:R-:W-:Y:S02]  /*0570*/  SHF.L.U32 R29, R25, 0x10, RZ ;  /* 0x00000010191d7819 */ /* 0x000fe400000006ff */
        /* <DEDUP_REMOVED lines=23> */
[----:B------:R-:W-:Y:S02]  /*06f0*/  MOV R18, R37 ;  /* 0x0000002500127202 */ /* 0x000fe40000000f00 */
        /* <DEDUP_REMOVED lines=8> */
[----:B------:R-:W-:Y:S02]  /*0780*/  ISETP.NE.AND P5, PT, RZ, UR6, PT ;  /* 0x00000006ff007c0c */ /* 0x000fe4000bfa5270 */
[----:B------:R-:W-:Y:S02]  /*0790*/  SHF.L.U32 R7, R7, 0x10, RZ ;  /* 0x0000001007077819 */ /* 0x000fe400000006ff */
[----:B------:R-:W-:Y:S02]  /*07a0*/  SHF.L.U32 R6, R6, 0x10, RZ ;  /* 0x0000001006067819 */ /* 0x000fe400000006ff */
[----:B------:R-:W-:Y:S02]  /*07b0*/  SHF.L.U32 R5, R5, 0x10, RZ ;  /* 0x0000001005057819 */ /* 0x000fe400000006ff */
[----:B------:R-:W-:-:S02]  /*07c0*/  SHF.L.U32 R4, R4, 0x10, RZ ;  /* 0x0000001004047819 */ /* 0x000fc400000006ff */
[----:B------:R-:W-:Y:S02]  /*07d0*/  SHF.L.U32 R2, R3, 0x10, RZ ;  /* 0x0000001003027819 */ /* 0x000fe400000006ff */
[----:B------:R-:W-:-:S07]  /*07e0*/  SHF.L.U32 R0, R36, 0x10, RZ ;  /* 0x0000001024007819 */ /* 0x000fce00000006ff */
.L_x_1145:
        /* <DEDUP_REMOVED lines=18> */
[----:B------:R-:W-:-:S05]  /*0910*/  LEA.HI.X R215, R156, UR11, RZ, 0x5, P0 ;  /* 0x0000000b9cd77c11 */ /* 0x000fca00080f2cff */
[----:B------:R-:W2:Y:S04]  /*0920*/  LDG.E.128 R148, desc[UR4][R214.64] ;  /* 0x00000004d6947981 */ /* 0x000ea8000c1e1d00 */
[----:B------:R-:W3:Y:S01]  /*0930*/  LDG.E.128 R144, desc[UR4][R214.64+0x10] ;  /* 0x00001004d6907981 */ /* 0x000ee2000c1e1d00 */
[----:B0-----:R-:W-:-:S06]  /*0940*/  IMAD.WIDE.U32 R152, R156, 0x10, R152 ;  /* 0x000000109c987825 */ /* 0x001fcc00078e0098 */
[----:B------:R-:W4:Y:S01]  /*0950*/  LDG.E.128 R152, desc[UR4][R152.64] ;  /* 0x0000000498987981 */ /* 0x000f22000c1e1d00 */
[----:B------:R-:W-:-:S04]  /*0960*/  ISETP.NE.U32.AND P0, PT, RZ, UR8, PT ;  /* 0x00000008ff007c0c */ /* 0x000fc8000bf05070 */
[----:B------:R-:W-:-:S13]  /*0970*/  ISETP.NE.AND.EX P0, PT, RZ, UR9, PT, P0 ;  /* 0x00000009ff007c0c */ /* 0x000fda000bf05300 */
[----:B------:R-:W-:-:S04]  /*0980*/  @P0 LEA R164, P6, R156, UR8, 0x5 ;  /* 0x000000089ca40c11 */ /* 0x000fc8000f8c28ff */
[----:B------:R-:W-:-:S05]  /*0990*/  @P0 LEA.HI.X R165, R156, UR9, RZ, 0x5, P6 ;  /* 0x000000099ca50c11 */ /* 0x000fca000b0f2cff */
[----:B------:R-:W5:Y:S04]  /*09a0*/  @P0 LDG.E.128 R108, desc[UR4][R164.64] ;  /* 0x00000004a46c0981 */ /* 0x000f68000c1e1d00 */
[----:B------:R0:W5:Y:S01]  /*09b0*/  @P0 LDG.E.128 R112, desc[UR4][R164.64+0x10] ;  /* 0x00001004a4700981 */ /* 0x000162000c1e1d00 */
[C---:B--2---:R-:W-:Y:S01]  /*09c0*/  FADD.FTZ R3, -R221.reuse, R148 ;  /* 0x00000094dd037221 */ /* 0x044fe20000010100 */
[C---:B------:R-:W-:Y:S01]  /*09d0*/  FADD.FTZ R209, -R221.reuse, R149 ;  /* 0x00000095ddd17221 */ /* 0x040fe20000010100 */
[C---:B------:R-:W-:Y:S02]  /*09e0*/  FADD.FTZ R219, -R221.reuse, R150 ;  /* 0x00000096dddb7221 */ /* 0x040fe40000010100 */
[C---:B-----5:R-:W-:Y:S01]  /*09f0*/  FMUL.FTZ R3, R158.reuse, R3 ;  /* 0x000000039e037220 */ /* 0x060fe20000410000 */
[C---:B---3--:R-:W-:Y:S01]  /*0a00*/  FADD.FTZ R223, -R221.reuse, R147 ;  /* 0x00000093dddf7221 */ /* 0x048fe20000010100 */
[----:B------:R-:W-:Y:S01]  /*0a10*/  FMUL.FTZ R220, R158, R209 ;  /* 0x000000d19edc7220 */ /* 0x000fe20000410000 */
[----:B------:R-:W-:Y:S01]  /*0a20*/  FADD.FTZ R213, -R221, R144 ;  /* 0x00000090ddd57221 */ /* 0x000fe20000010100 */
[----:B----4-:R-:W-:-:S02]  /*0a30*/  PRMT R148, R152, 0x7632, R148 ;  /* 0x0000763298947816 */ /* 0x010fc40000000094 */
[----:B------:R-:W-:Y:S02]  /*0a40*/  SHF.L.U32 R149, R152, 0x10, RZ ;  /* 0x0000001098957819 */ /* 0x000fe400000006ff */
[----:B------:R-:W-:Y:S02]  /*0a50*/  SHF.L.U32 R148, R148, 0x10, RZ ;  /* 0x0000001094947819 */ /* 0x000fe400000006ff */
[----:B------:R-:W-:Y:S01]  /*0a60*/  PRMT R152, R154, 0x7632, R152 ;  /* 0x000076329a987816 */ /* 0x000fe20000000098 */
[----:B------:R-:W-:Y:S01]  /*0a70*/  FMUL.FTZ R222, R34, R149 ;  /* 0x0000009522de7220 */ /* 0x000fe20000410000 */
[----:B------:R-:W-:Y:S02]  /*0a80*/  SHF.L.U32 R211, R154, 0x10, RZ ;  /* 0x000000109ad37819 */ /* 0x000fe400000006ff */
[----:B------:R-:W-:Y:S02]  /*0a90*/  PRMT R150, R153, 0x7632, R150 ;  /* 0x0000763299967816 */ /* 0x000fe40000000096 */
[----:B------:R-:W-:-:S02]  /*0aa0*/  PRMT R154, R155, 0x7632, R154 ;  /* 0x000076329b9a7816 */ /* 0x000fc4000000009a */
[----:B------:R-:W-:Y:S01]  /*0ab0*/  SHF.L.U32 R160, R155, 0x10, RZ ;  /* 0x000000109ba07819 */ /* 0x000fe200000006ff */
[----:B------:R-:W-:Y:S01]  /*0ac0*/  FADD.FTZ R155, -R221, R145 ;  /* 0x00000091dd9b7221 */ /* 0x000fe20000010100 */
[----:B------:R-:W-:Y:S01]  /*0ad0*/  SHF.L.U32 R153, R153, 0x10, RZ ;  /* 0x0000001099997819 */ /* 0x000fe200000006ff */
[----:B------:R-:W-:Y:S01]  /*0ae0*/  FMUL.FTZ R218, R17, R148 ;  /* 0x0000009411da7220 */ /* 0x000fe20000410000 */
[----:B------:R-:W-:Y:S01]  /*0af0*/  FADD.FTZ R145, RZ, R222 ;  /* 0x000000deff917221 */ /* 0x000fe20000010000 */
[----:B------:R-:W-:Y:S01]  /*0b00*/  FFMA.FTZ R147, R3, R222, RZ ;  /* 0x000000de03937223 */ /* 0x000fe200000100ff */
[----:B------:R-:W-:Y:S01]  /*0b10*/  SHF.L.U32 R150, R150, 0x10, RZ ;  /* 0x0000001096967819 */ /* 0x000fe200000006ff */
[----:B0-----:R-:W-:Y:S01]  /*0b20*/  FADD.FTZ R165, -R221, R146 ;  /* 0x00000092dda57221 */ /* 0x001fe20000010100 */
[----:B------:R-:W-:Y:S01]  /*0b30*/  FMUL.FTZ R217, R33, R153 ;  /* 0x0000009921d97220 */ /* 0x000fe20000410000 */
[----:B------:R-:W-:Y:S01]  /*0b40*/  FADD.FTZ R144, R145, R218 ;  /* 0x000000da91907221 */ /* 0x000fe20000010000 */
[----:B------:R-:W-:Y:S01]  /*0b50*/  FADD.FTZ R151, -R221, R151 ;  /* 0x00000097dd977221 */ /* 0x000fe20000010100 */
[----:B------:R-:W-:Y:S01]  /*0b60*/  FMUL.FTZ R219, R158, R219 ;  /* 0x000000db9edb7220 */ /* 0x000fe20000410000 */
        /* <DEDUP_REMOVED lines=20> */
[----:B------:R-:W-:Y:S01]  /*0cb0*/  FADD.FTZ R147, R144, R209 ;  /* 0x000000d190937221 */ /* 0x000fe20000010000 */
[----:B------:R-:W-:Y:S01]  /*0cc0*/  FMUL.FTZ R160, R31, R160 ;  /* 0x000000a01fa07220 */ /* 0x000fe20000410000 */
        /* <DEDUP_REMOVED lines=20> */
.L_x_1129:
[----:B------:R-:W-:Y:S05]  /*0e10*/  BSYNC B1 ;  /* 0x0000000000017941 */ /* 0x000fea0003800000 */
.L_x_1128:
[----:B------:R-:W-:Y:S04]  /*0e20*/  BSSY B1, `(.L_x_1130) ;  /* 0x0000054000017945 */ /* 0x000fe80003800000 */
[----:B------:R-:W-:Y:S05]  /*0e30*/  @!P2 BRA `(.L_x_1131) ;  /* 0x000000040048a947 */ /* 0x000fea0003800000 */
        /* <DEDUP_REMOVED lines=13> */
[----:B------:R-:W-:Y:S01]  /*0f10*/  IADD3 R223, R223, 0x20, RZ ;  /* 0x00000020dfdf7810 */ /* 0x000fe20007ffe0ff */
[C---:B--2---:R-:W-:Y:S01]  /*0f20*/  FADD.FTZ R163, -R221.reuse, R144 ;  /* 0x00000090dda37221 */ /* 0x044fe20000010100 */
[C---:B------:R-:W-:Y:S01]  /*0f30*/  FADD.FTZ R171, -R221.reuse, R145 ;  /* 0x00000091ddab7221 */ /* 0x040fe20000010100 */
[C---:B------:R-:W-:Y:S01]  /*0f40*/  FADD.FTZ R175, -R221.reuse, R147 ;  /* 0x00000093ddaf7221 */ /* 0x040fe20000010100 */
[----:B------:R-:W-:Y:S01]  /*0f50*/  FADD.FTZ R173, -R221, R146 ;  /* 0x00000092ddad7221 */ /* 0x000fe20000010100 */
[C---:B-----5:R-:W-:Y:S01]  /*0f60*/  FMUL.FTZ R163, R158.reuse, R163 ;  /* 0x000000a39ea37220 */ /* 0x060fe20000410000 */
[C---:B------:R-:W-:Y:S01]  /*0f70*/  FMUL.FTZ R172, R158.reuse, R171 ;  /* 0x000000ab9eac7220 */ /* 0x040fe20000410000 */
[C---:B------:R-:W-:Y:S01]  /*0f80*/  FMUL.FTZ R174, R158.reuse, R175 ;  /* 0x000000af9eae7220 */ /* 0x040fe20000410000 */
[----:B0-----:R-:W-:Y:S01]  /*0f90*/  FMUL.FTZ R167, R158, R173 ;  /* 0x000000ad9ea77220 */ /* 0x001fe20000410000 */
[----:B----4-:R-:W-:-:S02]  /*0fa0*/  PRMT R144, R148, 0x7632, R144 ;  /* 0x0000763294907816 */ /* 0x010fc40000000090 */
[----:B------:R-:W-:Y:S02]  /*0fb0*/  SHF.L.U32 R145, R148, 0x10, RZ ;  /* 0x0000001094917819 */ /* 0x000fe400000006ff */
[----:B------:R-:W-:Y:S02]  /*0fc0*/  PRMT R147, R149, 0x7632, R147 ;  /* 0x0000763295937816 */ /* 0x000fe40000000093 */
[----:B------:R-:W-:Y:S01]  /*0fd0*/  SHF.L.U32 R146, R144, 0x10, RZ ;  /* 0x0000001090927819 */ /* 0x000fe200000006ff */
[-C--:B------:R-:W-:Y:S01]  /*0fe0*/  FMUL.FTZ R166, R30, R145.reuse ;  /* 0x000000911ea67220 */ /* 0x080fe20000410000 */
[----:B------:R-:W-:Y:S01]  /*0ff0*/  SHF.L.U32 R147, R147, 0x10, RZ ;  /* 0x0000001093937819 */ /* 0x000fe200000006ff */
[----:B------:R-:W-:Y:S01]  /*1000*/  FADD.FTZ R84, R84, R145 ;  /* 0x0000009154547221 */ /* 0x000fe20000010000 */
[----:B------:R-:W-:Y:S01]  /*1010*/  SHF.L.U32 R149, R149, 0x10, RZ ;  /* 0x0000001095957819 */ /* 0x000fe200000006ff */
[----:B------:R-:W-:Y:S01]  /*1020*/  FFMA.FTZ R52, R163, R145, R52 ;  /* 0x00000091a3347223 */ /* 0x000fe20000010034 */
[----:B------:R-:W-:Y:S01]  /*1030*/  FADD.FTZ R144, R225, R166 ;  /* 0x000000a6e1907221 */ /* 0x000fe20000010000 */
[----:B------:R-:W-:Y:S01]  /*1040*/  FMUL.FTZ R171, R13, R146 ;  /* 0x000000920dab7220 */ /* 0x000fe20000410000 */
[----:B------:R-:W-:Y:S01]  /*1050*/  FFMA.FTZ R145, R163, R166, R224 ;  /* 0x000000a6a3917223 */ /* 0x000fe200000100e0 */
[----:B------:R-:W-:Y:S01]  /*1060*/  FADD.FTZ R87, R87, R147 ;  /* 0x0000009357577221 */ /* 0x000fe20000010000 */
[-C--:B------:R-:W-:Y:S01]  /*1070*/  FFMA.FTZ R55, R174, R147.reuse, R55 ;  /* 0x00000093ae377223 */ /* 0x080fe20000010037 */
[----:B------:R-:W-:Y:S01]  /*1080*/  FMUL.FTZ R173, R12, R147 ;  /* 0x000000930cad7220 */ /* 0x000fe20000410000 */
[----:B------:R-:W-:Y:S01]  /*1090*/  FADD.FTZ R147, R144, R171 ;  /* 0x000000ab90937221 */ /* 0x000fe20000010000 */
[----:B------:R-:W-:Y:S01]  /*10a0*/  FMUL.FTZ R168, R29, R149 ;  /* 0x000000951da87220 */ /* 0x000fe20000410000 */
[----:B------:R-:W-:Y:S01]  /*10b0*/  FFMA.FTZ R144, R172, R171, R145 ;  /* 0x000000abac907223 */ /* 0x000fe20000010091 */
[C---:B------:R-:W-:Y:S01]  /*10c0*/  PRMT R148, R150.reuse, 0x7632, R148 ;  /* 0x0000763296947816 */ /* 0x040fe20000000094 */
[----:B---3--:R-:W-:Y:S01]  /*10d0*/  FADD.FTZ R169, -R221, R152 ;  /* 0x00000098dda97221 */ /* 0x008fe20000010100 */
[----:B------:R-:W-:Y:S01]  /*10e0*/  SHF.L.U32 R177, R150, 0x10, RZ ;  /* 0x0000001096b17819 */ /* 0x000fe200000006ff */
[----:B------:R-:W-:Y:S01]  /*10f0*/  FADD.FTZ R85, R85, R146 ;  /* 0x0000009255557221 */ /* 0x000fe20000010000 */
[----:B------:R-:W-:Y:S01]  /*1100*/  FFMA.FTZ R53, R172, R146, R53 ;  /* 0x00000092ac357223 */ /* 0x000fe20000010035 */
[----:B------:R-:W-:Y:S01]  /*1110*/  FADD.FTZ R146, R147, R168 ;  /* 0x000000a893927221 */ /* 0x000fe20000010000 */
[----:B------:R-:W-:Y:S01]  /*1120*/  FFMA.FTZ R145, R167, R168, R144 ;  /* 0x000000a8a7917223 */ /* 0x000fe20000010090 */
[C---:B------:R-:W-:Y:S01]  /*1130*/  PRMT R150, R151.reuse, 0x7632, R150 ;  /* 0x0000763297967816 */ /* 0x040fe20000000096 */
[----:B------:R-:W-:Y:S01]  /*1140*/  FMUL.FTZ R169, R158, R169 ;  /* 0x000000a99ea97220 */ /* 0x000fe20000410000 */
[----:B------:R-:W-:Y:S01]  /*1150*/  SHF.L.U32 R178, R151, 0x10, RZ ;  /* 0x0000001097b27819 */ /* 0x000fe200000006ff */
[C---:B------:R-:W-:Y:S01]  /*1160*/  FADD.FTZ R151, -R221.reuse, R154 ;  /* 0x0000009add977221 */ /* 0x040fe20000010100 */
[----:B------:R-:W-:Y:S01]  /*1170*/  SHF.L.U32 R148, R148, 0x10, RZ ;  /* 0x0000001094947819 */ /* 0x000fe200000006ff */
[----:B------:R-:W-:Y:S01]  /*1180*/  FADD.FTZ R153, -R221, R153 ;  /* 0x00000099dd997221 */ /* 0x000fe20000010100 */
[----:B------:R-:W-:Y:S01]  /*1190*/  FMUL.FTZ R170, R28, R177 ;  /* 0x000000b11caa7220 */ /* 0x000fe20000410000 */
[----:B------:R-:W-:Y:S01]  /*11a0*/  FADD.FTZ R147, R146, R173 ;  /* 0x000000ad92937221 */ /* 0x000fe20000010000 */
[----:B------:R-:W-:Y:S01]  /*11b0*/  FFMA.FTZ R144, R174, R173, R145 ;  /* 0x000000adae907223 */ /* 0x000fe20000010091 */
[----:B------:R-:W-:Y:S01]  /*11c0*/  FADD.FTZ R88, R88, R177 ;  /* 0x000000b158587221 */ /* 0x000fe20000010000 */
[----:B------:R-:W-:Y:S01]  /*11d0*/  FFMA.FTZ R56, R169, R177, R56 ;  /* 0x000000b1a9387223 */ /* 0x000fe20000010038 */
[C---:B------:R-:W-:Y:S01]  /*11e0*/  FMUL.FTZ R175, R158.reuse, R151 ;  /* 0x000000979eaf7220 */ /* 0x040fe20000410000 */
[----:B------:R-:W-:Y:S01]  /*11f0*/  FMUL.FTZ R176, R158, R153 ;  /* 0x000000999eb07220 */ /* 0x000fe20000410000 */
[----:B------:R-:W-:Y:S01]  /*1200*/  FMUL.FTZ R177, R11, R148 ;  /* 0x000000940bb17220 */ /* 0x000fe20000410000 */
[----:B------:R-:W-:Y:S01]  /*1210*/  FADD.FTZ R146, R147, R170 ;  /* 0x000000aa93927221 */ /* 0x000fe20000010000 */
[----:B------:R-:W-:Y:S01]  /*1220*/  FFMA.FTZ R145, R169, R170, R144 ;  /* 0x000000aaa9917223 */ /* 0x000fe20000010090 */
[----:B------:R-:W-:Y:S01]  /*1230*/  SHF.L.U32 R150, R150, 0x10, RZ ;  /* 0x0000001096967819 */ /* 0x000fe200000006ff */
[----:B------:R-:W-:Y:S01]  /*1240*/  FADD.FTZ R90, R90, R178 ;  /* 0x000000b25a5a7221 */ /* 0x000fe20000010000 */
[-C--:B------:R-:W-:Y:S01]  /*1250*/  FFMA.FTZ R58, R175, R178.reuse, R58 ;  /* 0x000000b2af3a7223 */ /* 0x080fe2000001003a */
        /* <DEDUP_REMOVED lines=16> */
.L_x_1131:
[----:B------:R-:W-:Y:S05]  /*1360*/  BSYNC B1 ;  /* 0x0000000000017941 */ /* 0x000fea0003800000 */
.L_x_1130:
        /* <DEDUP_REMOVED lines=19> */
[C---:B---3--:R-:W-:Y:S01]  /*14a0*/  FADD.FTZ R183, -R221.reuse, R152 ;  /* 0x00000098ddb77221 */ /* 0x048fe20000010100 */
[----:B------:R-:W-:Y:S01]  /*14b0*/  FADD.FTZ R181, -R221, R146 ;  /* 0x00000092ddb57221 */ /* 0x000fe20000010100 */
[----:B-----5:R-:W-:-:S02]  /*14c0*/  FMUL.FTZ R161, R158, R161 ;  /* 0x000000a19ea17220 */ /* 0x020fc40000410000 */
[C---:B------:R-:W-:Y:S01]  /*14d0*/  FMUL.FTZ R183, R158.reuse, R183 ;  /* 0x000000b79eb77220 */ /* 0x040fe20000410000 */
[C---:B------:R-:W-:Y:S01]  /*14e0*/  FMUL.FTZ R190, R158.reuse, R189 ;  /* 0x000000bd9ebe7220 */ /* 0x040fe20000410000 */
[----:B------:R-:W-:Y:S01]  /*14f0*/  FMUL.FTZ R188, R158, R187 ;  /* 0x000000bb9ebc7220 */ /* 0x000fe20000410000 */
[C---:B----4-:R-:W-:Y:S02]  /*1500*/  PRMT R144, R148.reuse, 0x7632, R144 ;  /* 0x0000763294907816 */ /* 0x050fe40000000090 */
[----:B------:R-:W-:Y:S02]  /*1510*/  SHF.L.U32 R145, R148, 0x10, RZ ;  /* 0x0000001094917819 */ /* 0x000fe400000006ff */
[----:B------:R-:W-:Y:S02]  /*1520*/  PRMT R147, R149, 0x7632, R147 ;  /* 0x0000763295937816 */ /* 0x000fe40000000093 */
[----:B------:R-:W-:Y:S01]  /*1530*/  SHF.L.U32 R185, R150, 0x10, RZ ;  /* 0x0000001096b97819 */ /* 0x000fe200000006ff */
[----:B------:R-:W-:Y:S01]  /*1540*/  FMUL.FTZ R182, R26, R145 ;  /* 0x000000911ab67220 */ /* 0x000fe20000410000 */
[----:B------:R-:W-:-:S02]  /*1550*/  SHF.L.U32 R146, R144, 0x10, RZ ;  /* 0x0000001090927819 */ /* 0x000fc400000006ff */
[----:B------:R-:W-:Y:S01]  /*1560*/  SHF.L.U32 R147, R147, 0x10, RZ ;  /* 0x0000001093937819 */ /* 0x000fe200000006ff */
[----:B------:R-:W-:Y:S01]  /*1570*/  FADD.FTZ R128, R128, R185 ;  /* 0x000000b980807221 */ /* 0x000fe20000010000 */
[-C--:B------:R-:W-:Y:S01]  /*1580*/  FFMA.FTZ R96, R183, R185.reuse, R96 ;  /* 0x000000b9b7607223 */ /* 0x080fe20000010060 */
[----:B------:R-:W-:Y:S01]  /*1590*/  FMUL.FTZ R186, R24, R185 ;  /* 0x000000b918ba7220 */ /* 0x000fe20000410000 */
[----:B------:R-:W-:Y:S01]  /*15a0*/  SHF.L.U32 R149, R149, 0x10, RZ ;  /* 0x0000001095957819 */ /* 0x000fe200000006ff */
[----:B------:R-:W-:Y:S01]  /*15b0*/  FADD.FTZ R60, R60, R145 ;  /* 0x000000913c3c7221 */ /* 0x000fe20000010000 */
        /* <DEDUP_REMOVED lines=9> */
[----:B------:R-:W-:Y:S01]  /*1650*/  FMUL.FTZ R184, R25, R149 ;  /* 0x0000009519b87220 */ /* 0x000fe20000410000 */
[----:B------:R-:W-:Y:S01]  /*1660*/  FFMA.FTZ R144, R188, R185, R145 ;  /* 0x000000b9bc907223 */ /* 0x000fe20000010091 */
[----:B------:R-:W-:Y:S01]  /*1670*/  PRMT R148, R150, 0x7632, R148 ;  /* 0x0000763296947816 */ /* 0x000fe20000000094 */
[----:B------:R-:W-:Y:S01]  /*1680*/  FADD.FTZ R61, R61, R146 ;  /* 0x000000923d3d7221 */ /* 0x000fe20000010000 */
[----:B------:R-:W-:Y:S01]  /*1690*/  FFMA.FTZ R93, R188, R146, R93 ;  /* 0x00000092bc5d7223 */ /* 0x000fe2000001005d */
[----:B------:R-:W-:Y:S01]  /*16a0*/  FADD.FTZ R146, R147, R184 ;  /* 0x000000b893927221 */ /* 0x000fe20000010000 */
[----:B------:R-:W-:Y:S01]  /*16b0*/  FFMA.FTZ R145, R181, R184, R144 ;  /* 0x000000b8b5917223 */ /* 0x000fe20000010090 */
[----:B------:R-:W-:-:S02]  /*16c0*/  PRMT R150, R151, 0x7632, R150 ;  /* 0x0000763297967816 */ /* 0x000fc40000000096 */
[----:B------:R-:W-:Y:S01]  /*16d0*/  SHF.L.U32 R194, R151, 0x10, RZ ;  /* 0x0000001097c27819 */ /* 0x000fe200000006ff */
[C---:B------:R-:W-:Y:S01]  /*16e0*/  FADD.FTZ R151, -R221.reuse, R154 ;  /* 0x0000009add977221 */ /* 0x040fe20000010100 */
[----:B------:R-:W-:Y:S01]  /*16f0*/  SHF.L.U32 R148, R148, 0x10, RZ ;  /* 0x0000001094947819 */ /* 0x000fe200000006ff */
        /* <DEDUP_REMOVED lines=27> */
.L_x_1133:
[----:B------:R-:W-:Y:S05]  /*18b0*/  BSYNC B1 ;  /* 0x0000000000017941 */ /* 0x000fea0003800000 */
.L_x_1132:
        /* <DEDUP_REMOVED lines=19> */
[----:B------:R-:W-:Y:S01]  /*19f0*/  FADD.FTZ R205, -R221, R147 ;  /* 0x00000093ddcd7221 */ /* 0x000fe20000010100 */
[----:B------:R-:W-:Y:S01]  /*1a00*/  FMUL.FTZ R204, R158, R203 ;  /* 0x000000cb9ecc7220 */ /* 0x000fe20000410000 */
[----:B----4-:R-:W-:-:S02]  /*1a10*/  PRMT R144, R148, 0x7632, R144 ;  /* 0x0000763294907816 */ /* 0x010fc40000000090 */
[----:B------:R-:W-:Y:S02]  /*1a20*/  SHF.L.U32 R145, R148, 0x10, RZ ;  /* 0x0000001094917819 */ /* 0x000fe400000006ff */
[----:B------:R-:W-:-:S03]  /*1a30*/  SHF.L.U32 R146, R144, 0x10, RZ ;  /* 0x0000001090927819 */ /* 0x000fc600000006ff */
[-C--:B0-----:R-:W-:Y:S01]  /*1a40*/  FMUL.FTZ R198, R22, R145.reuse ;  /* 0x0000009116c67220 */ /* 0x081fe20000410000 */
[C---:B------:R-:W-:Y:S01]  /*1a50*/  PRMT R147, R149.reuse, 0x7632, R147 ;  /* 0x0000763295937816 */ /* 0x040fe20000000093 */
[----:B------:R-:W-:Y:S01]  /*1a60*/  FADD.FTZ R100, R100, R145 ;  /* 0x0000009164647221 */ /* 0x000fe20000010000 */
[----:B------:R-:W-:Y:S01]  /*1a70*/  SHF.L.U32 R149, R149, 0x10, RZ ;  /* 0x0000001095957819 */ /* 0x000fe200000006ff */
[----:B------:R-:W-:Y:S01]  /*1a80*/  FFMA.FTZ R68, R159, R145, R68 ;  /* 0x000000919f447223 */ /* 0x000fe20000010044 */
[----:B------:R-:W-:Y:S01]  /*1a90*/  FADD.FTZ R144, R225, R198 ;  /* 0x000000c6e1907221 */ /* 0x000fe20000010000 */
[----:B------:R-:W-:Y:S01]  /*1aa0*/  FMUL.FTZ R199, R5, R146 ;  /* 0x0000009205c77220 */ /* 0x000fe20000410000 */
[----:B------:R-:W-:Y:S01]  /*1ab0*/  FFMA.FTZ R145, R159, R198, R224 ;  /* 0x000000c69f917223 */ /* 0x000fe200000100e0 */
[----:B------:R-:W-:Y:S01]  /*1ac0*/  SHF.L.U32 R201, R147, 0x10, RZ ;  /* 0x0000001093c97819 */ /* 0x000fe200000006ff */
[----:B------:R-:W-:Y:S01]  /*1ad0*/  FMUL.FTZ R206, R158, R205 ;  /* 0x000000cd9ece7220 */ /* 0x000fe20000410000 */
[----:B------:R-:W-:Y:S01]  /*1ae0*/  FADD.FTZ R147, R144, R199 ;  /* 0x000000c790937221 */ /* 0x000fe20000010000 */
[----:B------:R-:W-:Y:S01]  /*1af0*/  FMUL.FTZ R195, R158, R195 ;  /* 0x000000c39ec37220 */ /* 0x000fe20000410000 */
[----:B------:R-:W-:Y:S01]  /*1b00*/  FMUL.FTZ R200, R21, R149 ;  /* 0x0000009515c87220 */ /* 0x000fe20000410000 */
[----:B------:R-:W-:Y:S01]  /*1b10*/  FFMA.FTZ R144, R204, R199, R145 ;  /* 0x000000c7cc907223 */ /* 0x000fe20000010091 */
[C---:B------:R-:W-:Y:S01]  /*1b20*/  PRMT R148, R150.reuse, 0x7632, R148 ;  /* 0x0000763296947816 */ /* 0x040fe20000000094 */
[----:B------:R-:W-:Y:S01]  /*1b30*/  FADD.FTZ R101, R101, R146 ;  /* 0x0000009265657221 */ /* 0x000fe20000010000 */
[----:B------:R-:W-:Y:S01]  /*1b40*/  SHF.L.U32 R207, R150, 0x10, RZ ;  /* 0x0000001096cf7819 */ /* 0x000fe200000006ff */
[----:B------:R-:W-:Y:S01]  /*1b50*/  FFMA.FTZ R69, R204, R146, R69 ;  /* 0x00000092cc457223 */ /* 0x000fe20000010045 */
[----:B------:R-:W-:Y:S01]  /*1b60*/  FADD.FTZ R103, R103, R201 ;  /* 0x000000c967677221 */ /* 0x000fe20000010000 */
[-C--:B------:R-:W-:Y:S01]  /*1b70*/  FFMA.FTZ R71, R206, R201.reuse, R71 ;  /* 0x000000c9ce477223 */ /* 0x080fe20000010047 */
[----:B---3--:R-:W-:Y:S01]  /*1b80*/  FADD.FTZ R197, -R221, R152 ;  /* 0x00000098ddc57221 */ /* 0x008fe20000010100 */
[----:B------:R-:W-:Y:S01]  /*1b90*/  FMUL.FTZ R201, R4, R201 ;  /* 0x000000c904c97220 */ /* 0x000fe20000410000 */
[----:B------:R-:W-:Y:S01]  /*1ba0*/  FADD.FTZ R146, R147, R200 ;  /* 0x000000c893927221 */ /* 0x000fe20000010000 */
[----:B------:R-:W-:Y:S01]  /*1bb0*/  FFMA.FTZ R145, R195, R200, R144 ;  /* 0x000000c8c3917223 */ /* 0x000fe20000010090 */
[----:B------:R-:W-:-:S02]  /*1bc0*/  PRMT R150, R151, 0x7632, R150 ;  /* 0x0000763297967816 */ /* 0x000fc40000000096 */
[----:B------:R-:W-:Y:S01]  /*1bd0*/  SHF.L.U32 R210, R151, 0x10, RZ ;  /* 0x0000001097d27819 */ /* 0x000fe200000006ff */
[C---:B------:R-:W-:Y:S01]  /*1be0*/  FADD.FTZ R151, -R221.reuse, R154 ;  /* 0x0000009add977221 */ /* 0x040fe20000010100 */
[----:B------:R-:W-:Y:S01]  /*1bf0*/  SHF.L.U32 R148, R148, 0x10, RZ ;  /* 0x0000001094947819 */ /* 0x000fe200000006ff */
[----:B------:R-:W-:Y:S01]  /*1c00*/  FADD.FTZ R153, -R221, R153 ;  /* 0x00000099dd997221 */ /* 0x000fe20000010100 */
[----:B------:R-:W-:Y:S01]  /*1c10*/  FMUL.FTZ R197, R158, R197 ;  /* 0x000000c59ec57220 */ /* 0x000fe20000410000 */
[----:B------:R-:W-:Y:S01]  /*1c20*/  FMUL.FTZ R202, R20, R207 ;  /* 0x000000cf14ca7220 */ /* 0x000fe20000410000 */
        /* <DEDUP_REMOVED lines=28> */
.L_x_1135:
[----:B------:R-:W-:Y:S05]  /*1df0*/  BSYNC B1 ;  /* 0x0000000000017941 */ /* 0x000fea0003800000 */
.L_x_1134:
        /* <DEDUP_REMOVED lines=20> */
.L_x_1157:
        /* <DEDUP_REMOVED lines=9> */
[----:B------:R-:W-:Y:S01]  /*1fd0*/  ISETP.NE.U32.AND P6, PT, RZ, UR8, PT ;  /* 0x00000008ff007c0c */ /* 0x000fe2000bfc5070 */
[-CC-:B------:R-:W-:Y:S01]  /*1fe0*/  FFMA.FTZ R144, R219, R152.reuse, R153.reuse ;  /* 0x00000098db907223 */ /* 0x180fe20000010099 */
[----:B------:R-:W-:Y:S01]  /*1ff0*/  ISETP.NE.AND.EX P0, PT, RZ, UR13, PT, P0 ;  /* 0x0000000dff007c0c */ /* 0x000fe2000bf05300 */
[-CC-:B------:R-:W-:Y:S01]  /*2000*/  FFMA.FTZ R149, R220, R152.reuse, R153.reuse ;  /* 0x00000098dc957223 */ /* 0x180fe20000010099 */
[----:B------:R-:W-:Y:S01]  /*2010*/  ISETP.NE.AND.EX P6, PT, RZ, UR9, PT, P6 ;  /* 0x00000009ff007c0c */ /* 0x000fe2000bfc5360 */
[-CC-:B------:R-:W-:Y:S01]  /*2020*/  FFMA.FTZ R146, R216, R152.reuse, R153.reuse ;  /* 0x00000098d8927223 */ /* 0x180fe20000010099 */
[-CC-:B------:R-:W-:Y:S01]  /*2030*/  FFMA.FTZ R148, R213, R152.reuse, R153.reuse ;  /* 0x00000098d5947223 */ /* 0x180fe20000010099 */
[-CC-:B0-----:R-:W-:Y:S01]  /*2040*/  FFMA.FTZ R150, R214, R152.reuse, R153.reuse ;  /* 0x00000098d6967223 */ /* 0x181fe20000010099 */
[-CC-:B------:R-:W-:Y:S01]  /*2050*/  FFMA.FTZ R151, R165, R152.reuse, R153.reuse ;  /* 0x00000098a5977223 */ /* 0x180fe20000010099 */
[----:B------:R-:W-:Y:S01]  /*2060*/  FFMA.FTZ R221, R164, R152, R153 ;  /* 0x00000098a4dd7223 */ /* 0x000fe20000010099 */
        /* <DEDUP_REMOVED lines=8> */
[----:B------:R-:W0:Y:S01]  /*20f0*/  @P0 LDC.64 R144, c[0x0][0x308] ;  /* 0x0000c200ff900b82 */ /* 0x000e220000000a00 */
        /* <DEDUP_REMOVED lines=8> */
[----:B------:R-:W-:Y:S01]  /*2180*/  @P6 FADD.FTZ R151, R108, R151 ;  /* 0x000000976c976221 */ /* 0x000fe20000010000 */
[----:B------:R-:W-:Y:S01]  /*2190*/  @P6 FADD.FTZ R154, R109, R154 ;  /* 0x0000009a6d9a6221 */ /* 0x000fe20000010000 */
[----:B------:R-:W-:Y:S01]  /*21a0*/  @P6 FADD.FTZ R221, R110, R221 ;  /* 0x000000dd6edd6221 */ /* 0x000fe20000010000 */
[----:B------:R-:W-:Y:S01]  /*21b0*/  @P6 FADD.FTZ R224, R111, R224 ;  /* 0x000000e06fe06221 */ /* 0x000fe20000010000 */
[----:B------:R-:W-:Y:S01]  /*21c0*/  @P6 FADD.FTZ R227, R112, R227 ;  /* 0x000000e370e36221 */ /* 0x000fe20000010000 */
[----:B------:R-:W-:Y:S01]  /*21d0*/  @P6 FADD.FTZ R228, R113, R228 ;  /* 0x000000e471e46221 */ /* 0x000fe20000010000 */
[----:B------:R-:W-:Y:S01]  /*21e0*/  @P6 FADD.FTZ R231, R114, R231 ;  /* 0x000000e772e76221 */ /* 0x000fe20000010000 */
[----:B------:R-:W-:Y:S01]  /*21f0*/  @P6 FADD.FTZ R232, R115, R232 ;  /* 0x000000e873e86221 */ /* 0x000fe20000010000 */
[----:B------:R-:W-:Y:S01]  /*2200*/  ISETP.NE.U32.AND P6, PT, RZ, UR14, PT ;  /* 0x0000000eff007c0c */ /* 0x000fe2000bfc5070 */
[----:B------:R-:W1:Y:S01]  /*2210*/  LDC.64 R148, c[0x0][0x2f8] ;  /* 0x0000be00ff947b82 */ /* 0x000e620000000a00 */
[----:B------:R-:W-:-:S02]  /*2220*/  SEL R140, R151, R140, P0 ;  /* 0x0000008c978c7207 */ /* 0x000fc40000000000 */
[----:B------:R-:W-:Y:S02]  /*2230*/  ISETP.NE.AND.EX P6, PT, RZ, UR15, PT, P6 ;  /* 0x0000000fff007c0c */ /* 0x000fe4000bfc5360 */
[----:B------:R-:W-:Y:S01]  /*2240*/  SEL R141, R154, R141, P0 ;  /* 0x0000008d9a8d7207 */ /* 0x000fe20000000000 */
[----:B0-----:R-:W-:Y:S01]  /*2250*/  @P0 IMAD.WIDE.U32 R146, R156, 0x20, R144 ;  /* 0x000000209c920825 */ /* 0x001fe200078e0090 */
[----:B------:R-:W-:Y:S02]  /*2260*/  SEL R142, R221, R142, P0 ;  /* 0x0000008edd8e7207 */ /* 0x000fe40000000000 */
[----:B------:R-:W-:Y:S02]  /*2270*/  SEL R143, R224, R143, P0 ;  /* 0x0000008fe08f7207 */ /* 0x000fe40000000000 */
[----:B------:R-:W-:Y:S02]  /*2280*/  SEL R124, R227, R124, P0 ;  /* 0x0000007ce37c7207 */ /* 0x000fe40000000000 */
[----:B------:R-:W-:Y:S01]  /*2290*/  SEL R125, R228, R125, P0 ;  /* 0x0000007de47d7207 */ /* 0x000fe20000000000 */
[----:B------:R-:W-:Y:S01]  /*22a0*/  @P0 STG.E.128 desc[UR4][R146.64], R140 ;  /* 0x0000008c92000986 */ /* 0x000fe2000c101d04 */
[----:B------:R-:W-:-:S02]  /*22b0*/  SEL R126, R231, R126, P0 ;  /* 0x0000007ee77e7207 */ /* 0x000fc40000000000 */
[----:B------:R-:W-:Y:S02]  /*22c0*/  SEL R127, R232, R127, P0 ;  /* 0x0000007fe87f7207 */ /* 0x000fe40000000000 */
[----:B------:R-:W-:Y:S02]  /*22d0*/  @P6 F2FP.BF16.F32.PACK_AB R150, RZ, R151 ;  /* 0x00000097ff96623e */ /* 0x000fe400000010ff */
[----:B------:R-:W-:Y:S01]  /*22e0*/  @P6 F2FP.BF16.F32.PACK_AB R223, RZ, R221 ;  /* 0x000000ddffdf623e */ /* 0x000fe200000010ff */
[----:B------:R0:W-:Y:S01]  /*22f0*/  @P0 STG.E.128 desc[UR4][R146.64+0x10], R124 ;  /* 0x0000107c92000986 */ /* 0x0001e2000c101d04 */
[----:B------:R-:W-:Y:S01]  /*2300*/  @P6 F2FP.BF16.F32.PACK_AB R226, RZ, R227 ;  /* 0x000000e3ffe2623e */ /* 0x000fe200000010ff */
[----:B-1----:R-:W-:Y:S01]  /*2310*/  IMAD.WIDE.U32 R148, R156, 0x10, R148 ;  /* 0x000000109c947825 */ /* 0x002fe200078e0094 */
[----:B------:R-:W-:Y:S02]  /*2320*/  @P6 F2FP.BF16.F32.PACK_AB R230, RZ, R231 ;  /* 0x000000e7ffe6623e */ /* 0x000fe400000010ff */
[----:B------:R-:W-:-:S02]  /*2330*/  @P6 PRMT R64, R150, 0x7610, R64 ;  /* 0x0000761096406816 */ /* 0x000fc40000000040 */
[----:B------:R-:W-:Y:S02]  /*2340*/  @P6 F2FP.BF16.F32.PACK_AB R155, RZ, R154 ;  /* 0x0000009aff9b623e */ /* 0x000fe400000010ff */
[----:B------:R-:W-:Y:S02]  /*2350*/  @P6 F2FP.BF16.F32.PACK_AB R225, RZ, R224 ;  /* 0x000000e0ffe1623e */ /* 0x000fe400000010ff */
[----:B------:R-:W-:Y:S02]  /*2360*/  @P6 F2FP.BF16.F32.PACK_AB R229, RZ, R228 ;  /* 0x000000e4ffe5623e */ /* 0x000fe400000010ff */
[----:B------:R-:W-:Y:S02]  /*2370*/  @P6 F2FP.BF16.F32.PACK_AB R233, RZ, R232 ;  /* 0x000000e8ffe9623e */ /* 0x000fe400000010ff */
[----:B------:R-:W-:Y:S02]  /*2380*/  @P6 PRMT R65, R223, 0x7610, R65 ;  /* 0x00007610df416816 */ /* 0x000fe40000000041 */
[----:B------:R-:W-:-:S02]  /*2390*/  @P6 PRMT R66, R226, 0x7610, R66 ;  /* 0x00007610e2426816 */ /* 0x000fc40000000042 */
[----:B------:R-:W-:Y:S02]  /*23a0*/  @P6 LEA R150, P0, R156, UR14, 0x4 ;  /* 0x0000000e9c966c11 */ /* 0x000fe4000f8020ff */
[----:B------:R-:W-:Y:S02]  /*23b0*/  @P6 PRMT R67, R230, 0x7610, R67 ;  /* 0x00007610e6436816 */ /* 0x000fe40000000043 */
[----:B------:R-:W-:Y:S02]  /*23c0*/  F2FP.BF16.F32.PACK_AB R144, R154, R151 ;  /* 0x000000979a90723e */ /* 0x000fe400000010ff */
[----:B------:R-:W-:Y:S02]  /*23d0*/  F2FP.BF16.F32.PACK_AB R145, R224, R221 ;  /* 0x000000dde091723e */ /* 0x000fe400000010ff */
[----:B0-----:R-:W-:Y:S02]  /*23e0*/  F2FP.BF16.F32.PACK_AB R146, R228, R227 ;  /* 0x000000e3e492723e */ /* 0x001fe400000010ff */
[----:B------:R-:W-:-:S02]  /*23f0*/  F2FP.BF16.F32.PACK_AB R147, R232, R231 ;  /* 0x000000e7e893723e */ /* 0x000fc400000010ff */
[----:B------:R-:W-:Y:S02]  /*2400*/  @P6 PRMT R64, R64, 0x5410, R155 ;  /* 0x0000541040406816 */ /* 0x000fe4000000009b */
[----:B------:R-:W-:Y:S01]  /*2410*/  @P6 LEA.HI.X R151, R156, UR15, RZ, 0x4, P0 ;  /* 0x0000000f9c976c11 */ /* 0x000fe200080f24ff */
[----:B------:R1:W-:Y:S01]  /*2420*/  STG.E.128 desc[UR4][R148.64], R144 ;  /* 0x0000009094007986 */ /* 0x0003e2000c101d04 */
[----:B------:R-:W-:Y:S02]  /*2430*/  @P6 PRMT R65, R65, 0x5410, R225 ;  /* 0x0000541041416816 */ /* 0x000fe400000000e1 */
[----:B------:R-:W-:Y:S02]  /*2440*/  @P6 PRMT R66, R66, 0x5410, R229 ;  /* 0x0000541042426816 */ /* 0x000fe400000000e5 */
[----:B------:R-:W-:Y:S02]  /*2450*/  @P6 PRMT R67, R67, 0x5410, R233 ;  /* 0x0000541043436816 */ /* 0x000fe400000000e9 */
[----:B------:R-:W-:-:S03]  /*2460*/  IADD3 R156, R156, 0x20, RZ ;  /* 0x000000209c9c7810 */ /* 0x000fc60007ffe0ff */
[----:B------:R1:W-:Y:S04]  /*2470*/  @P6 STG.E.128 desc[UR4][R150.64], R64 ;  /* 0x0000004096006986 */ /* 0x0003e8000c101d04 */
.L_x_1138:
[----:B------:R-:W-:Y:S05]  /*2480*/  BSYNC B1 ;  /* 0x0000000000017941 */ /* 0x000fea0003800000 */
.L_x_1137:
[----:B------:R-:W-:Y:S04]  /*2490*/  BSSY B1, `(.L_x_1139) ;  /* 0x000004f000017945 */ /* 0x000fe80003800000 */
[----:B------:R-:W-:Y:S05]  /*24a0*/  @!P2 BRA `(.L_x_1140) ;  /* 0x000000040034a947 */ /* 0x000fea0003800000 */
[----:B------:R-:W-:Y:S01]  /*24b0*/  ISETP.NE.U32.AND P0, PT, RZ, UR12, PT ;  /* 0x0000000cff007c0c */ /* 0x000fe2000bf05070 */
[-CC-:B-1----:R-:W-:Y:S01]  /*24c0*/  FFMA.FTZ R147, R167, R152.reuse, R153.reuse ;  /* 0x00000098a7937223 */ /* 0x182fe20000010099 */
[----:B------:R-:W-:Y:S01]  /*24d0*/  ISETP.NE.U32.AND P6, PT, RZ, UR8, PT ;  /* 0x00000008ff007c0c */ /* 0x000fe2000bfc5070 */
[-CC-:B------:R-:W-:Y:S01]  /*24e0*/  FFMA.FTZ R146, R174, R152.reuse, R153.reuse ;  /* 0x00000098ae927223 */ /* 0x180fe20000010099 */
[----:B------:R-:W-:Y:S01]  /*24f0*/  ISETP.NE.AND.EX P0, PT, RZ, UR13, PT, P0 ;  /* 0x0000000dff007c0c */ /* 0x000fe2000bf05300 */
[-CC-:B------:R-:W-:Y:S01]  /*2500*/  FFMA.FTZ R145, R163, R152.reuse, R153.reuse ;  /* 0x00000098a3917223 */ /* 0x180fe20000010099 */
[----:B------:R-:W-:Y:S01]  /*2510*/  ISETP.NE.AND.EX P6, PT, RZ, UR9, PT, P6 ;  /* 0x00000009ff007c0c */ /* 0x000fe2000bfc5360 */
[-CC-:B------:R-:W-:Y:S01]  /*2520*/  FFMA.FTZ R144, R172, R152.reuse, R153.reuse ;  /* 0x00000098ac907223 */ /* 0x180fe20000010099 */
[-CC-:B------:R-:W-:Y:S01]  /*2530*/  FFMA.FTZ R155, R169, R152.reuse, R153.reuse ;  /* 0x00000098a99b7223 */ /* 0x180fe20000010099 */
[-CC-:B------:R-:W-:Y:S01]  /*2540*/  FFMA.FTZ R148, R176, R152.reuse, R153.reuse ;  /* 0x00000098b0947223 */ /* 0x180fe20000010099 */
[-CC-:B------:R-:W-:Y:S01]  /*2550*/  FFMA.FTZ R227, R175, R152.reuse, R153.reuse ;  /* 0x00000098afe37223 */ /* 0x180fe20000010099 */
[----:B0-----:R-:W-:Y:S01]  /*2560*/  FFMA.FTZ R150, R180, R152, R153 ;  /* 0x00000098b4967223 */ /* 0x001fe20000010099 */
        /* <DEDUP_REMOVED lines=44> */
[----:B------:R-:W-:-:S02]  /*2830*/  @P6 F2FP.BF16.F32.PACK_AB R151, RZ, R144 ;  /* 0x00000090ff97623e */ /* 0x000fc400000010ff */
[----:B------:R-:W-:Y:S02]  /*2840*/  @P6 PRMT R64, R150, 0x7610, R64 ;  /* 0x0000761096406816 */ /* 0x000fe40000000040 */
        /* <DEDUP_REMOVED lines=19> */
.L_x_1140:
[----:B------:R-:W-:Y:S05]  /*2980*/  BSYNC B1 ;  /* 0x0000000000017941 */ /* 0x000fea0003800000 */
.L_x_1139:
[----:B------:R-:W-:Y:S04]  /*2990*/  BSSY B1, `(.L_x_1141) ;  /* 0x000004f000017945 */ /* 0x000fe80003800000 */
[----:B------:R-:W-:Y:S05]  /*29a0*/  @!P3 BRA `(.L_x_1142) ;  /* 0x000000040034b947 */ /* 0x000fea0003800000 */
[----:B------:R-:W-:Y:S01]  /*29b0*/  ISETP.NE.U32.AND P0, PT, RZ, UR12, PT ;  /* 0x0000000cff007c0c */ /* 0x000fe2000bf05070 */
[-CC-:B-12---:R-:W-:Y:S01]  /*29c0*/  FFMA.FTZ R147, R181, R152.reuse, R153.reuse ;  /* 0x00000098b5937223 */ /* 0x186fe20000010099 */
        /* <DEDUP_REMOVED lines=75> */
.L_x_1142:
[----:B------:R-:W-:Y:S05]  /*2e80*/  BSYNC B1 ;  /* 0x0000000000017941 */ /* 0x000fea0003800000 */
.L_x_1141:
[----:B------:R-:W-:Y:S04]  /*2e90*/  BSSY B1, `(.L_x_1143) ;  /* 0x000004e000017945 */ /* 0x000fe80003800000 */
[----:B------:R-:W-:Y:S05]  /*2ea0*/  @!P4 BRA `(.L_x_1144) ;  /* 0x000000040030c947 */ /* 0x000fea0003800000 */
[----:B------:R-:W-:Y:S01]  /*2eb0*/  ISETP.NE.U32.AND P0, PT, RZ, UR12, PT ;  /* 0x0000000cff007c0c */ /* 0x000fe2000bf05070 */
[-CC-:B-123--:R-:W-:Y:S01]  /*2ec0*/  FFMA.FTZ R145, R159, R152.reuse, R153.reuse ;  /* 0x000000989f917223 */ /* 0x18efe20000010099 */
[-CC-:B------:R-:W-:Y:S01]  /*2ed0*/  FFMA.FTZ R144, R204, R152.reuse, R153.reuse ;  /* 0x00000098cc907223 */ /* 0x180fe20000010099 */
[----:B------:R-:W-:Y:S01]  /*2ee0*/  ISETP.NE.U32.AND P6, PT, RZ, UR8, PT ;  /* 0x00000008ff007c0c */ /* 0x000fe2000bfc5070 */
[-CC-:B0-----:R-:W-:Y:S01]  /*2ef0*/  FFMA.FTZ R151, R195, R152.reuse, R153.reuse ;  /* 0x00000098c3977223 */ /* 0x181fe20000010099 */
[----:B------:R-:W-:Y:S01]  /*2f00*/  ISETP.NE.AND.EX P0, PT, RZ, UR13, PT, P0 ;  /* 0x0000000dff007c0c */ /* 0x000fe2000bf05300 */
[-CC-:B------:R-:W-:Y:S01]  /*2f10*/  FFMA.FTZ R146, R206, R152.reuse, R153.reuse ;  /* 0x00000098ce927223 */ /* 0x180fe20000010099 */
[-CC-:B------:R-:W-:Y:S01]  /*2f20*/  FFMA.FTZ R155, R197, R152.reuse, R153.reuse ;  /* 0x00000098c59b7223 */ /* 0x180fe20000010099 */
[-CC-:B------:R-:W-:Y:S01]  /*2f30*/  FFMA.FTZ R148, R208, R152.reuse, R153.reuse ;  /* 0x00000098d0947223 */ /* 0x180fe20000010099 */
[-C--:B------:R-:W-:Y:S01]  /*2f40*/  FFMA.FTZ R225, R203, R152.reuse, R153 ;  /* 0x00000098cbe17223 */ /* 0x080fe20000010099 */
[----:B------:R-:W-:Y:S01]  /*2f50*/  ISETP.NE.AND.EX P6, PT, RZ, UR9, PT, P6 ;  /* 0x00000009ff007c0c */ /* 0x000fe2000bfc5360 */
[----:B------:R-:W-:Y:S01]  /*2f60*/  FADD.FTZ R147, R198, -R145 ;  /* 0x80000091c6937221 */ /* 0x000fe20000010000 */
[----:B------:R-:W-:Y:S01]  /*2f70*/  FADD.FTZ R149, R199, -R144 ;  /* 0x80000090c7957221 */ /* 0x000fe20000010000 */
[----:B------:R-:W-:Y:S01]  /*2f80*/  FFMA.FTZ R152, R212, R152, R153 ;  /* 0x00000098d4987223 */ /* 0x000fe20000010099 */
[----:B------:R-:W-:Y:S01]  /*2f90*/  FADD.FTZ R151, R200, -R151 ;  /* 0x80000097c8977221 */ /* 0x000fe20000010000 */
[----:B------:R-:W-:Y:S01]  /*2fa0*/  FADD.FTZ R153, R201, -R146 ;  /* 0x80000092c9997221 */ /* 0x000fe20000010000 */
[----:B------:R-:W-:Y:S01]  /*2fb0*/  FADD.FTZ R221, R202, -R155 ;  /* 0x8000009bcadd7221 */ /* 0x000fe20000010000 */
[----:B------:R-:W-:Y:S01]  /*2fc0*/  FADD.FTZ R223, R205, -R148 ;  /* 0x80000094cddf7221 */ /* 0x000fe20000010000 */
[----:B------:R-:W0:Y:S01]  /*2fd0*/  @P0 LDC.64 R144, c[0x0][0x308] ;  /* 0x0000c200ff900b82 */ /* 0x000e220000000a00 */
[----:B------:R-:W-:Y:S01]  /*2fe0*/  FADD.FTZ R225, R210, -R225 ;  /* 0x800000e1d2e17221 */ /* 0x000fe20000010000 */
[----:B------:R-:W-:Y:S01]  /*2ff0*/  FADD.FTZ R229, R207, -R152 ;  /* 0x80000098cfe57221 */ /* 0x000fe20000010000 */
        /* <DEDUP_REMOVED lines=19> */
[----:B------:R-:W-:Y:S01]  /*3130*/  ISETP.NE.AND.EX P6, PT, RZ, UR15, PT, P6 ;  /* 0x0000000fff007c0c */ /* 0x000fe2000bfc5360 */
[----:B0-----:R-:W-:Y:S01]  /*3140*/  @P0 IMAD.WIDE.U32 R150, R156, 0x20, R144 ;  /* 0x000000209c960825 */ /* 0x001fe200078e0090 */
[----:B------:R-:W-:Y:S02]  /*3150*/  SEL R141, R152, R141, P0 ;  /* 0x0000008d988d7207 */ /* 0x000fe40000000000 */
        /* <DEDUP_REMOVED lines=14> */
[----:B------:R-:W-:Y:S02]  /*3240*/  @P6 F2FP.BF16.F32.PACK_AB R153, RZ, R152 ;  /* 0x00000098ff99623e */ /* 0x000fe400000010ff */
[----:B------:R-:W-:Y:S02]  /*3250*/  @P6 F2FP.BF16.F32.PACK_AB R229, RZ, R228 ;  /* 0x000000e4ffe5623e */ /* 0x000fe400000010ff */
[----:B------:R-:W-:Y:S02]  /*3260*/  @P6 PRMT R66, R223, 0x7610, R66 ;  /* 0x00007610df426816 */ /* 0x000fe40000000042 */
[----:B------:R-:W-:Y:S02]  /*3270*/  @P6 PRMT R65, R154, 0x7610, R65 ;  /* 0x000076109a416816 */ /* 0x000fe40000000041 */
[----:B------:R-:W-:Y:S02]  /*3280*/  @P6 PRMT R67, R226, 0x7610, R67 ;  /* 0x00007610e2436816 */ /* 0x000fe40000000043 */
[----:B------:R-:W-:-:S02]  /*3290*/  F2FP.BF16.F32.PACK_AB R144, R152, R147 ;  /* 0x000000939890723e */ /* 0x000fc400000010ff */
[----:B0-----:R-:W-:Y:S02]  /*32a0*/  @P6 F2FP.BF16.F32.PACK_AB R151, RZ, R147 ;  /* 0x00000093ff97623e */ /* 0x001fe400000010ff */
[----:B------:R-:W-:Y:S02]  /*32b0*/  @P6 LEA R150, P0, R156, UR14, 0x4 ;  /* 0x0000000e9c966c11 */ /* 0x000fe4000f8020ff */
[----:B------:R-:W-:Y:S02]  /*32c0*/  @P6 PRMT R64, R151, 0x7610, R64 ;  /* 0x0000761097406816 */ /* 0x000fe40000000040 */
[----:B------:R-:W-:Y:S02]  /*32d0*/  F2FP.BF16.F32.PACK_AB R146, R146, R221 ;  /* 0x000000dd9292723e */ /* 0x000fe400000010ff */
[----:B------:R-:W-:Y:S02]  /*32e0*/  F2FP.BF16.F32.PACK_AB R145, R224, R155 ;  /* 0x0000009be091723e */ /* 0x000fe400000010ff */
[----:B------:R-:W-:-:S02]  /*32f0*/  F2FP.BF16.F32.PACK_AB R147, R228, R227 ;  /* 0x000000e3e493723e */ /* 0x000fc400000010ff */
[----:B------:R-:W-:Y:S02]  /*3300*/  @P6 PRMT R66, R66, 0x5410, R225 ;  /* 0x0000541042426816 */ /* 0x000fe400000000e1 */
[----:B------:R-:W-:Y:S01]  /*3310*/  @P6 LEA.HI.X R151, R156, UR15, RZ, 0x4, P0 ;  /* 0x0000000f9c976c11 */ /* 0x000fe200080f24ff */
[----:B------:R4:W-:Y:S01]  /*3320*/  STG.E.128 desc[UR4][R148.64], R144 ;  /* 0x0000009094007986 */ /* 0x0009e2000c101d04 */
[----:B------:R-:W-:Y:S02]  /*3330*/  @P6 PRMT R65, R65, 0x5410, R158 ;  /* 0x0000541041416816 */ /* 0x000fe4000000009e */
[----:B------:R-:W-:Y:S02]  /*3340*/  @P6 PRMT R64, R64, 0x5410, R153 ;  /* 0x0000541040406816 */ /* 0x000fe40000000099 */
[----:B------:R-:W-:-:S05]  /*3350*/  @P6 PRMT R67, R67, 0x5410, R229 ;  /* 0x0000541043436816 */ /* 0x000fca00000000e5 */
[----:B------:R4:W-:Y:S02]  /*3360*/  @P6 STG.E.128 desc[UR4][R150.64], R64 ;  /* 0x0000004096006986 */ /* 0x0009e4000c101d04 */
.L_x_1144:
[----:B------:R-:W-:Y:S05]  /*3370*/  BSYNC B1 ;  /* 0x0000000000017941 */ /* 0x000fea0003800000 */
.L_x_1143:
[----:B-1234-:R-:W1:Y:S02]  /*3380*/  LDC.64 R144, c[0x0][0x210] ;  /* 0x00008400ff907b82 */ /* 0x01ee640000000a00 */
[----:B-1----:R-:W-:-:S04]  /*3390*/  LEA R18, R144, R18, 0x2 ;  /* 0x0000001290127211 */ /* 0x002fc800078e10ff */
[----:B------:R-:W-:-:S13]  /*33a0*/  ISETP.GE.AND P0, PT, R18, R145, PT ;  /* 0x000000911200720c */ /* 0x000fda0003f06270 */
[----:B------:R-:W-:Y:S05]  /*33b0*/  @!P0 BRA `(.L_x_1145) ;  /* 0xffffffd4000c8947 */ /* 0x000fea000383ffff */
.L_x_1127:
[----:B------:R-:W-:Y:S05]  /*33c0*/  BSYNC B0 ;  /* 0x0000000000007941 */ /* 0x000fea0003800000 */
.L_x_1126:
        /* <DEDUP_REMOVED lines=110> */
[----:B------:R-:W-:Y:S02]  /*3ab0*/  @P5 MOV R2, R45 ;  /* 0x0000002d00025202 */ /* 0x000fe40000000f00 */
[----:B------:R-:W-:Y:S02]  /*3ac0*/  @P5 MOV R3, R46 ;  /* 0x0000002e00035202 */ /* 0x000fe40000000f00 */
[----:B------:R-:W-:Y:S02]  /*3ad0*/  IADD3.X R44, R44, UR19, RZ, P1, !PT ;  /* 0x000000132c2c7c10 */ /* 0x000fe40008ffe4ff */
[----:B------:R-:W-:Y:S02]  /*3ae0*/  ISETP.GE.U32.AND P0, PT, R157, 0x100, PT ;  /* 0x000001009d00780c */ /* 0x000fe40003f06070 */
        /* <DEDUP_REMOVED lines=37> */
[----:B0-----:R-:W-:Y:S01]  /*3d40*/  FADD.FTZ R14, R14, R21 ;  /* 0x000000150e0e7221 */ /* 0x001fe20000010000 */
[----:B------:R-:W-:-:S02]  /*3d50*/  ISETP.GE.U32.AND P5, PT, R157, 0x380, PT ;  /* 0x000003809d00780c */ /* 0x000fc40003fa6070 */
[----:B------:R-:W0:Y:S01]  /*3d60*/  LDS R20, [R6+0x3800] ;  /* 0x0038000006147984 */ /* 0x000e220000000800 */
[----:B-1----:R-:W-:Y:S01]  /*3d70*/  FADD.FTZ R41, R14, R41 ;  /* 0x000000290e297221 */ /* 0x002fe20000010000 */
[----:B--2---:R-:W-:Y:S01]  /*3d80*/  FADD.FTZ R0, R0, R35 ;  /* 0x0000002300007221 */ /* 0x004fe20000010000 */
[----:B------:R-:W-:Y:S01]  /*3d90*/  @P0 MOV R2, R45 ;  /* 0x0000002d00020202 */ /* 0x000fe20000000f00 */
[----:B------:R-:W-:Y:S01]  /*3da0*/  LDS R19, [R6+0x1a00] ;  /* 0x001a000006137984 */ /* 0x000fe20000000800 */
[----:B------:R-:W-:Y:S01]  /*3db0*/  @P0 IADD3 R45, P6, R45, 0x200, RZ ;  /* 0x000002002d2d0810 */ /* 0x000fe20007fde0ff */
[----:B---3--:R-:W-:Y:S01]  /*3dc0*/  FADD.FTZ R0, R0, R37 ;  /* 0x0000002500007221 */ /* 0x008fe20000010000 */
[-C--:B------:R-:W-:Y:S01]  /*3dd0*/  @P0 MOV R3, R46.reuse ;  /* 0x0000002e00030202 */ /* 0x080fe20000000f00 */
[----:B------:R-:W1:Y:S01]  /*3de0*/  LDS R8, [R6+0xc00] ;  /* 0x000c000006087984 */ /* 0x000e620000000800 */
[----:B------:R-:W-:Y:S02]  /*3df0*/  @P0 IADD3.X R46, RZ, R46, RZ, P6, !PT ;  /* 0x0000002eff2e0210 */ /* 0x000fe400037fe4ff */
[----:B------:R-:W-:Y:S01]  /*3e00*/  @P0 IADD3 R43, P6, R43, 0x200, RZ ;  /* 0x000002002b2b0810 */ /* 0x000fe20007fde0ff */
[----:B------:R-:W-:Y:S01]  /*3e10*/  LDS R23, [R6+0x2a00] ;  /* 0x002a000006177984 */ /* 0x000fe20000000800 */
[----:B------:R-:W-:-:S02]  /*3e20*/  FADD.FTZ R39, R0, R39 ;  /* 0x0000002700277221 */ /* 0x000fc40000010000 */
[----:B------:R-:W-:Y:S01]  /*3e30*/  @P0 IADD3.X R44, RZ, R44, RZ, P6, !PT ;  /* 0x0000002cff2c0210 */ /* 0x000fe200037fe4ff */
[----:B------:R-:W2:Y:S01]  /*3e40*/  LDS R0, [R6+0xa00] ;  /* 0x000a000006007984 */ /* 0x000ea20000000800 */
[----:B------:R-:W-:Y:S01]  /*3e50*/  ISETP.GE.U32.AND P6, PT, R157, 0x400, PT ;  /* 0x000004009d00780c */ /* 0x000fe20003fc6070 */
[----:B------:R-:W-:Y:S02]  /*3e60*/  FADD.FTZ R15, RZ, R15 ;  /* 0x0000000fff0f7221 */ /* 0x000fe40000010000 */
[----:B------:R-:W3:Y:S02]  /*3e70*/  LDS R17, [R6+0x1c00] ;  /* 0x001c000006117984 */ /* 0x000ee40000000800 */
[----:B----4-:R-:W-:Y:S02]  /*3e80*/  FADD.FTZ R15, R15, R16 ;  /* 0x000000100f0f7221 */ /* 0x010fe40000010000 */
[----:B------:R4:W-:Y:S02]  /*3e90*/  @P0 STG.E desc[UR4][R2.64], R39 ;  /* 0x0000002702000986 */ /* 0x0009e4000c101904 */
[----:B------:R-:W-:-:S02]  /*3ea0*/  FADD.FTZ R15, R15, R18 ;  /* 0x000000120f0f7221 */ /* 0x000fc40000010000 */
[----:B------:R-:W3:Y:S04]  /*3eb0*/  LDS R35, [R6+0x3a00] ;  /* 0x003a000006237984 */ /* 0x000ee80000000800 */
[----:B------:R-:W-:Y:S01]  /*3ec0*/  @P0 STG.E desc[UR4][R4.64], R7 ;  /* 0x0000000704000986 */ /* 0x000fe2000c101904 */
[----:B------:R-:W-:Y:S01]  /*3ed0*/  FADD.FTZ R27, RZ, R27 ;  /* 0x0000001bff1b7221 */ /* 0x000fe20000010000 */
[----:B----4-:R-:W-:Y:S02]  /*3ee0*/  @P4 MOV R2, R45 ;  /* 0x0000002d00024202 */ /* 0x010fe40000000f00 */
[----:B------:R-:W4:Y:S01]  /*3ef0*/  LDS R21, [R6+0x2c00] ;  /* 0x002c000006157984 */ /* 0x000f220000000800 */
[-C--:B------:R-:W-:Y:S01]  /*3f00*/  @P4 MOV R3, R46.reuse ;  /* 0x0000002e00034202 */ /* 0x080fe20000000f00 */
[----:B------:R-:W-:Y:S01]  /*3f10*/  FADD.FTZ R27, R27, R38 ;  /* 0x000000261b1b7221 */ /* 0x000fe20000010000 */
[----:B------:R-:W-:Y:S01]  /*3f20*/  @P4 IADD3 R45, P0, R45, 0x200, RZ ;  /* 0x000002002d2d4810 */ /* 0x000fe20007f1e0ff */
[----:B------:R-:W4:Y:S01]  /*3f30*/  LDS R7, [R6+0xe00] ;  /* 0x000e000006077984 */ /* 0x000f220000000800 */
[----:B0-----:R-:W-:Y:S01]  /*3f40*/  FADD.FTZ R15, R15, R20 ;  /* 0x000000140f0f7221 */ /* 0x001fe20000010000 */
[----:B------:R-:W-:Y:S01]  /*3f50*/  FADD.FTZ R27, R27, R40 ;  /* 0x000000281b1b7221 */ /* 0x000fe20000010000 */
[----:B------:R-:W-:Y:S01]  /*3f60*/  @P4 IADD3.X R46, RZ, R46, RZ, P0, !PT ;  /* 0x0000002eff2e4210 */ /* 0x000fe200007fe4ff */
[----:B------:R-:W0:Y:S02]  /*3f70*/  LDS R10, [R6+0x1e00] ;  /* 0x001e0000060a7984 */ /* 0x000e240000000800 */
[----:B------:R-:W-:Y:S01]  /*3f80*/  FADD.FTZ R27, R27, R42 ;  /* 0x0000002a1b1b7221 */ /* 0x000fe20000010000 */
[----:B-1----:R-:W-:Y:S01]  /*3f90*/  FADD.FTZ R8, RZ, R8 ;  /* 0x00000008ff087221 */ /* 0x002fe20000010000 */
[----:B------:R-:W1:Y:S04]  /*3fa0*/  LDS R25, [R6+0x2e00] ;  /* 0x002e000006197984 */ /* 0x000e680000000800 */
[----:B------:R3:W-:Y:S01]  /*3fb0*/  @P4 STG.E desc[UR4][R2.64], R27 ;  /* 0x0000001b02004986 */ /* 0x0007e2000c101904 */
[----:B--2---:R-:W-:-:S03]  /*3fc0*/  FADD.FTZ R0, RZ, R0 ;  /* 0x00000000ff007221 */ /* 0x004fc60000010000 */
[----:B------:R-:W2:Y:S01]  /*3fd0*/  LDS R27, [R6+0x3c00] ;  /* 0x003c0000061b7984 */ /* 0x000ea20000000800 */
[----:B------:R-:W-:Y:S01]  /*3fe0*/  FADD.FTZ R0, R0, R19 ;  /* 0x0000001300007221 */ /* 0x000fe20000010000 */
[----:B---3--:R-:W-:-:S03]  /*3ff0*/  FADD.FTZ R8, R8, R17 ;  /* 0x0000001108087221 */ /* 0x008fc60000010000 */
[----:B------:R-:W-:Y:S01]  /*4000*/  FADD.FTZ R0, R0, R23 ;  /* 0x0000001700007221 */ /* 0x000fe20000010000 */
[----:B------:R-:W-:Y:S02]  /*4010*/  @P4 MOV R2, R43 ;  /* 0x0000002b00024202 */ /* 0x000fe40000000f00 */
[----:B------:R-:W-:Y:S01]  /*4020*/  @P4 MOV R3, R44 ;  /* 0x0000002c00034202 */ /* 0x000fe20000000f00 */
[----:B------:R-:W-:Y:S01]  /*4030*/  FADD.FTZ R35, R0, R35 ;  /* 0x0000002300237221 */ /* 0x000fe20000010000 */
[----:B------:R-:W-:-:S03]  /*4040*/  @P4 IADD3 R43, P0, R43, 0x200, RZ ;  /* 0x000002002b2b4810 */ /* 0x000fc60007f1e0ff */
[----:B------:R3:W-:Y:S01]  /*4050*/  @P4 STG.E desc[UR4][R2.64], R29 ;  /* 0x0000001d02004986 */ /* 0x0007e2000c101904 */
[----:B------:R-:W-:-:S03]  /*4060*/  @P4 IADD3.X R44, RZ, R44, RZ, P0, !PT ;  /* 0x0000002cff2c4210 */ /* 0x000fc600007fe4ff */
[----:B------:R-:W2:Y:S01]  /*4070*/  LDS R29, [R6+0x3e00] ;  /* 0x003e0000061d7984 */ /* 0x000ea20000000800 */
[----:B----4-:R-:W-:Y:S01]  /*4080*/  FADD.FTZ R8, R8, R21 ;  /* 0x0000001508087221 */ /* 0x010fe20000010000 */
[----:B------:R-:W-:Y:S01]  /*4090*/  FADD.FTZ R7, RZ, R7 ;  /* 0x00000007ff077221 */ /* 0x000fe20000010000 */
[----:B---3--:R-:W-:-:S03]  /*40a0*/  @P3 MOV R2, R45 ;  /* 0x0000002d00023202 */ /* 0x008fc60000000f00 */
[----:B0-----:R-:W-:Y:S01]  /*40b0*/  FADD.FTZ R10, R7, R10 ;  /* 0x0000000a070a7221 */ /* 0x001fe20000010000 */
[-C--:B------:R-:W-:Y:S02]  /*40c0*/  @P3 MOV R3, R46.reuse ;  /* 0x0000002e00033202 */ /* 0x080fe40000000f00 */
[----:B------:R-:W-:Y:S01]  /*40d0*/  @P3 IADD3 R45, P0, R45, 0x200, RZ ;  /* 0x000002002d2d3810 */ /* 0x000fe20007f1e0ff */
[----:B-1----:R-:W-:Y:S02]  /*40e0*/  FADD.FTZ R10, R10, R25 ;  /* 0x000000190a0a7221 */ /* 0x002fe40000010000 */
[----:B------:R0:W-:Y:S01]  /*40f0*/  @P3 STG.E desc[UR4][R2.64], R41 ;  /* 0x0000002902003986 */ /* 0x0001e2000c101904 */
[----:B------:R-:W-:Y:S01]  /*4100*/  @P3 IADD3.X R46, RZ, R46, RZ, P0, !PT ;  /* 0x0000002eff2e3210 */ /* 0x000fe200007fe4ff */
[----:B--2---:R-:W-:Y:S01]  /*4110*/  FADD.FTZ R27, R8, R27 ;  /* 0x0000001b081b7221 */ /* 0x004fe20000010000 */
[----:B0-----:R-:W-:Y:S02]  /*4120*/  @P3 MOV R2, R43 ;  /* 0x0000002b00023202 */ /* 0x001fe40000000f00 */
[----:B------:R-:W-:-:S02]  /*4130*/  @P3 MOV R3, R44 ;  /* 0x0000002c00033202 */ /* 0x000fc40000000f00 */
[----:B------:R-:W-:-:S03]  /*4140*/  @P3 IADD3 R43, P4, R43, 0x200, RZ ;  /* 0x000002002b2b3810 */ /* 0x000fc60007f9e0ff */
[----:B------:R0:W-:Y:S01]  /*4150*/  @P3 STG.E desc[UR4][R2.64], R9 ;  /* 0x0000000902003986 */ /* 0x0001e2000c101904 */
[----:B------:R-:W-:Y:S01]  /*4160*/  @P3 IADD3.X R44, RZ, R44, RZ, P4, !PT ;  /* 0x0000002cff2c3210 */ /* 0x000fe200027fe4ff */
[----:B------:R-:W-:Y:S01]  /*4170*/  FADD.FTZ R29, R10, R29 ;  /* 0x0000001d0a1d7221 */ /* 0x000fe20000010000 */
        /* <DEDUP_REMOVED lines=38> */
.L_x_1136:
        /* <DEDUP_REMOVED lines=8> */
.L_x_1147:
[----:B------:R-:W-:Y:S05]  /*4460*/  BSYNC B1 ;  /* 0x0000000000017941 */ /* 0x000fea0003800000 */
.L_x_1146:
        /* <DEDUP_REMOVED lines=8> */
.L_x_1148:
[----:B------:R-:W-:Y:S01]  /*44f0*/  FADD.FTZ R144, R144, R225 ;  /* 0x000000e190907221 */ /* 0x000fe20000010000 */
[----:B------:R-:W-:-:S04]  /*4500*/  HFMA2.MMA R154, -RZ, RZ, 0, 1.1920928955078125e-07 ;  /* 0x00000002ff9a7435 */ /* 0x000fc800000001ff */
[----:B------:R-:W-:Y:S02]  /*4510*/  MOV R155, R144 ;  /* 0x00000090009b7202 */ /* 0x000fe40000000f00 */
[----:B------:R-:W-:-:S07]  /*4520*/  MOV R145, R153 ;  /* 0x0000009900917202 */ /* 0x000fce0000000f00 */
[----:B------:R-:W-:Y:S05]  /*4530*/  WARPSYNC.COLLECTIVE R152, `(.L_x_1149) ;  /* 0x0000000098087348 */ /* 0x000fea0003c00000 */
[----:B------:R0:W1:Y:S02]  /*4540*/  SHFL.BFLY P0, R153, R155, R154, R221 ;  /* 0x0c00009a9b997389 */ /* 0x00006400000000dd */
[----:B01----:R-:W-:Y:S01]  /*4550*/  ENDCOLLECTIVE ;  /* 0x000000000000791b */ /* 0x003fe20003800000 */
.L_x_1149:
[----:B------:R-:W-:-:S05]  /*4560*/  FADD.FTZ R145, R145, R224 ;  /* 0x000000e091917221 */ /* 0x000fca0000010000 */
[----:B------:R-:W-:Y:S02]  /*4570*/  MOV R155, R145 ;  /* 0x00000091009b7202 */ /* 0x000fe40000000f00 */
[----:B------:R-:W-:-:S07]  /*4580*/  MOV R147, R153 ;  /* 0x0000009900937202 */ /* 0x000fce0000000f00 */
[----:B------:R-:W-:Y:S05]  /*4590*/  WARPSYNC.COLLECTIVE R152, `(.L_x_1150) ;  /* 0x0000000098087348 */ /* 0x000fea0003c00000 */
[----:B------:R0:W1:Y:S02]  /*45a0*/  SHFL.BFLY P0, R153, R155, R154, R221 ;  /* 0x0c00009a9b997389 */ /* 0x00006400000000dd */
[----:B01----:R-:W-:Y:S01]  /*45b0*/  ENDCOLLECTIVE ;  /* 0x000000000000791b */ /* 0x003fe20003800000 */
.L_x_1150:
[----:B------:R-:W-:Y:S01]  /*45c0*/  FADD.FTZ R147, R144, R147 ;  /* 0x0000009390937221 */ /* 0x000fe20000010000 */
[----:B------:R-:W-:-:S04]  /*45d0*/  HFMA2.MMA R154, -RZ, RZ, 0, 2.384185791015625e-07 ;  /* 0x00000004ff9a7435 */ /* 0x000fc800000001ff */
[----:B------:R-:W-:Y:S02]  /*45e0*/  MOV R155, R147 ;  /* 0x00000093009b7202 */ /* 0x000fe40000000f00 */
[----:B------:R-:W-:-:S07]  /*45f0*/  MOV R146, R153 ;  /* 0x0000009900927202 */ /* 0x000fce0000000f00 */
[----:B------:R-:W-:Y:S05]  /*4600*/  WARPSYNC.COLLECTIVE R152, `(.L_x_1151) ;  /* 0x0000000098087348 */ /* 0x000fea0003c00000 */
[----:B------:R0:W1:Y:S02]  /*4610*/  SHFL.BFLY P0, R153, R155, R154, R221 ;  /* 0x0c00009a9b997389 */ /* 0x00006400000000dd */
[----:B01----:R-:W-:Y:S01]  /*4620*/  ENDCOLLECTIVE ;  /* 0x000000000000791b */ /* 0x003fe20003800000 */
.L_x_1151:
[----:B------:R-:W-:-:S05]  /*4630*/  FADD.FTZ R146, R145, R146 ;  /* 0x0000009291927221 */ /* 0x000fca0000010000 */
[----:B------:R-:W-:Y:S02]  /*4640*/  MOV R155, R146 ;  /* 0x00000092009b7202 */ /* 0x000fe40000000f00 */
[----:B------:R-:W-:-:S07]  /*4650*/  MOV R148, R153 ;  /* 0x0000009900947202 */ /* 0x000fce0000000f00 */
[----:B------:R-:W-:Y:S05]  /*4660*/  WARPSYNC.COLLECTIVE R152, `(.L_x_1152) ;  /* 0x0000000098087348 */ /* 0x000fea0003c00000 */
[----:B------:R0:W1:Y:S02]  /*4670*/  SHFL.BFLY P0, R153, R155, R154, R221 ;  /* 0x0c00009a9b997389 */ /* 0x00006400000000dd */
[----:B01----:R-:W-:Y:S01]  /*4680*/  ENDCOLLECTIVE ;  /* 0x000000000000791b */ /* 0x003fe20003800000 */
.L_x_1152:
[----:B------:R-:W-:Y:S01]  /*4690*/  FADD.FTZ R148, R147, R148 ;  /* 0x0000009493947221 */ /* 0x000fe20000010000 */
[----:B------:R-:W-:-:S04]  /*46a0*/  HFMA2.MMA R154, -RZ, RZ, 0, 4.76837158203125e-07 ;  /* 0x00000008ff9a7435 */ /* 0x000fc800000001ff */
[----:B------:R-:W-:Y:S02]  /*46b0*/  MOV R155, R148 ;  /* 0x00000094009b7202 */ /* 0x000fe40000000f00 */
[----:B------:R-:W-:-:S07]  /*46c0*/  MOV R149, R153 ;  /* 0x0000009900957202 */ /* 0x000fce0000000f00 */
[----:B------:R-:W-:Y:S05]  /*46d0*/  WARPSYNC.COLLECTIVE R152, `(.L_x_1153) ;  /* 0x0000000098087348 */ /* 0x000fea0003c00000 */
[----:B------:R0:W1:Y:S02]  /*46e0*/  SHFL.BFLY P0, R153, R155, R154, R221 ;  /* 0x0c00009a9b997389 */ /* 0x00006400000000dd */
[----:B01----:R-:W-:Y:S01]  /*46f0*/  ENDCOLLECTIVE ;  /* 0x000000000000791b */ /* 0x003fe20003800000 */
.L_x_1153:
[----:B------:R-:W-:-:S05]  /*4700*/  FADD.FTZ R149, R146, R149 ;  /* 0x0000009592957221 */ /* 0x000fca0000010000 */
[----:B------:R-:W-:Y:S02]  /*4710*/  MOV R155, R149 ;  /* 0x00000095009b7202 */ /* 0x000fe40000000f00 */
[----:B------:R-:W-:-:S07]  /*4720*/  MOV R151, R153 ;  /* 0x0000009900977202 */ /* 0x000fce0000000f00 */
[----:B------:R-:W-:Y:S05]  /*4730*/  WARPSYNC.COLLECTIVE R152, `(.L_x_1154) ;  /* 0x0000000098087348 */ /* 0x000fea0003c00000 */
[----:B------:R0:W1:Y:S02]  /*4740*/  SHFL.BFLY P0, R153, R155, R154, R221 ;  /* 0x0c00009a9b997389 */ /* 0x00006400000000dd */
[----:B01----:R-:W-:Y:S01]  /*4750*/  ENDCOLLECTIVE ;  /* 0x000000000000791b */ /* 0x003fe20003800000 */
.L_x_1154:
[----:B------:R-:W-:Y:S01]  /*4760*/  FADD.FTZ R151, R148, R151 ;  /* 0x0000009794977221 */ /* 0x000fe20000010000 */
[----:B------:R-:W-:-:S04]  /*4770*/  HFMA2.MMA R154, -RZ, RZ, 0, 9.5367431640625e-07 ;  /* 0x00000010ff9a7435 */ /* 0x000fc800000001ff */
[----:B------:R-:W-:Y:S02]  /*4780*/  MOV R155, R151 ;  /* 0x00000097009b7202 */ /* 0x000fe40000000f00 */
[----:B------:R-:W-:-:S07]  /*4790*/  MOV R150, R153 ;  /* 0x0000009900967202 */ /* 0x000fce0000000f00 */
[----:B------:R-:W-:Y:S05]  /*47a0*/  WARPSYNC.COLLECTIVE R152, `(.L_x_1155) ;  /* 0x0000000098087348 */ /* 0x000fea0003c00000 */
[----:B------:R0:W1:Y:S02]  /*47b0*/  SHFL.BFLY P0, R153, R155, R154, R221 ;  /* 0x0c00009a9b997389 */ /* 0x00006400000000dd */
[----:B01----:R-:W-:Y:S01]  /*47c0*/  ENDCOLLECTIVE ;  /* 0x000000000000791b */ /* 0x003fe20003800000 */
.L_x_1155:
[----:B------:R-:W-:-:S05]  /*47d0*/  FADD.FTZ R150, R149, R150 ;  /* 0x0000009695967221 */ /* 0x000fca0000010000 */
[----:B------:R-:W-:Y:S02]  /*47e0*/  MOV R155, R150 ;  /* 0x00000096009b7202 */ /* 0x000fe40000000f00 */
[----:B------:R-:W-:-:S07]  /*47f0*/  MOV R144, R153 ;  /* 0x0000009900907202 */ /* 0x000fce0000000f00 */
[----:B------:R-:W-:Y:S05]  /*4800*/  WARPSYNC.COLLECTIVE R152, `(.L_x_1156) ;  /* 0x0000000098087348 */ /* 0x000fea0003c00000 */
[----:B------:R0:W1:Y:S02]  /*4810*/  SHFL.BFLY P0, R153, R155, R154, R221 ;  /* 0x0c00009a9b997389 */ /* 0x00006400000000dd */
[----:B01----:R-:W-:Y:S01]  /*4820*/  ENDCOLLECTIVE ;  /* 0x000000000000791b */ /* 0x003fe20003800000 */
.L_x_1156:
[----:B------:R-:W-:Y:S01]  /*4830*/  MOV R145, R153 ;  /* 0x0000009900917202 */ /* 0x000fe20000000f00 */
[----:B------:R-:W-:Y:S06]  /*4840*/  BRA `(.L_x_1157) ;  /* 0xffffffd400bc7947 */ /* 0x000fec000383ffff */
.L_x_1158:
        /* <DEDUP_REMOVED lines=11> */
.L_x_3756:


//--------------------- .text._ZN10layer_norm31ln_parallel_residual_bwd_kernelINS_13Kernel_traitsI13__nv_bfloat16S2_fS2_fjLj1024ELj1ELj4ELj1ELj16ENS_18Kernel_traits_baseILj1024ES2_S2_fS2_fjLj128EEEEELb0ELb1ELb1EEEvNS_9BwdParamsE --------------------------
	.section	.text._ZN10layer_norm31ln_parallel_residual_bwd_kernelINS_13Kernel_traitsI13__nv_bfloat16S2_fS2_fjLj1024ELj1ELj4ELj1ELj16ENS_18Kernel_traits_baseILj1024ES2_S2_fS2_fjLj128EEEEELb0ELb1ELb1EEEvNS_9BwdParamsE,"ax",@progbits
	.align	128
        .global         _ZN10layer_norm31ln_parallel_residual_bwd_kernelINS_13Kernel_traitsI13__nv_bfloat16S2_fS2_fjLj1024ELj1ELj4ELj1ELj16ENS_18Kernel_traits_baseILj1024ES2_S2_fS2_fjLj128EEEEELb0ELb1ELb1EEEvNS_9BwdParamsE
        .type           _ZN10layer_norm31ln_parallel_residual_bwd_kernelINS_13Kernel_traitsI13__nv_bfloat16S2_fS2_fjLj1024ELj1ELj4ELj1ELj16ENS_18Kernel_traits_baseILj1024ES2_S2_fS2_fjLj128EEEEELb0ELb1ELb1EEEvNS_9BwdParamsE,@function
        .size           _ZN10layer_norm31ln_parallel_residual_bwd_kernelINS_13Kernel_traitsI13__nv_bfloat16S2_fS2_fjLj1024ELj1ELj4ELj1ELj16ENS_18Kernel_traits_baseILj1024ES2_S2_fS2_fjLj128EEEEELb0ELb1ELb1EEEvNS_9BwdParamsE,(.L_x_3757 - _ZN10layer_norm31ln_parallel_residual_bwd_kernelINS_13Kernel_traitsI13__nv_bfloat16S2_fS2_fjLj1024ELj1ELj4ELj1ELj16ENS_18Kernel_traits_baseILj1024ES2_S2_fS2_fjLj128EEEEELb0ELb1ELb1EEEvNS_9BwdParamsE)
        .other          _ZN10layer_norm31ln_parallel_residual_bwd_kernelINS_13Kernel_traitsI13__nv_bfloat16S2_fS2_fjLj1024ELj1ELj4ELj1ELj16ENS_18Kernel_traits_baseILj1024ES2_S2_fS2_fjLj128EEEEELb0ELb1ELb1EEEvNS_9BwdParamsE,@"STO_CUDA_ENTRY STV_DEFAULT"
_ZN10layer_norm31ln_parallel_residual_bwd_kernelINS_13Kernel_traitsI13__nv_bfloat16S2_fS2_fjLj1024ELj1ELj4ELj1ELj16ENS_18Kernel_traits_baseILj1024ES2_S2_fS2_fjLj128EEEEELb0ELb1ELb1EEEvNS_9BwdParamsE:
.text._ZN10layer_norm31ln_parallel_residual_bwd_kernelINS_13Kernel_traitsI13__nv_bfloat16S2_fS2_fjLj1024ELj1ELj4ELj1ELj16ENS_18Kernel_traits_baseILj1024ES2_S2_fS2_fjLj128EEEEELb0ELb1ELb1EEEvNS_9BwdParamsE:
        /* <DEDUP_REMOVED lines=47> */
.L_x_1160:
[----:B------:R-:W-:Y:S01]  /*02f0*/  SHF.L.U32 R0, R149, 0x4, RZ ;  /* 0x0000000495007819 */ /* 0x000fe200000006ff */
[----:B------:R-:W-:Y:S01]  /*0300*/  ULDC.64 UR6, c[0x0][0x260] ;  /* 0x0000980000067ab9 */ /* 0x000fe20000000a00 */
[----:B------:R-:W0:Y:S02]  /*0310*/  LDC.U8 R186, c[0x0][0x2a0] ;  /* 0x0000a800ffba7b82 */ /* 0x000e240000000000 */
[----:B------:R-:W-:-:S04]  /*0320*/  LOP3.LUT R0, R0, 0x1f0, RZ, 0xc0, !PT ;  /* 0x000001f000007812 */ /* 0x000fc800078ec0ff */
[----:B------:R-:W-:-:S04]  /*0330*/  IADD3 R2, P0, R0, UR6, RZ ;  /* 0x0000000600027c10 */ /* 0x000fc8000ff1e0ff */
[----:B------:R-:W-:-:S05]  /*0340*/  IADD3.X R3, RZ, UR7, RZ, P0, !PT ;  /* 0x00000007ff037c10 */ /* 0x000fca00087fe4ff */
[----:B------:R-:W2:Y:S04]  /*0350*/  LDG.E.128 R4, desc[UR4][R2.64] ;  /* 0x0000000402047981 */ /* 0x000ea8000c1e1d00 */
[----:B------:R-:W3:Y:S04]  /*0360*/  LDG.E.128 R8, desc[UR4][R2.64+0x200] ;  /* 0x0002000402087981 */ /* 0x000ee8000c1e1d00 */
[----:B------:R-:W4:Y:S04]  /*0370*/  LDG.E.128 R176, desc[UR4][R2.64+0x400] ;  /* 0x0004000402b07981 */ /* 0x000f28000c1e1d00 */
[----:B------:R1:W5:Y:S01]  /*0380*/  LDG.E.128 R180, desc[UR4][R2.64+0x600] ;  /* 0x0006000402b47981 */ /* 0x000362000c1e1d00 */
[----:B------:R-:W-:Y:S01]  /*0390*/  HFMA2.MMA R148, -RZ, RZ, 0, 0 ;  /* 0x00000000ff947435 */ /* 0x000fe200000001ff */
[----:B------:R-:W-:Y:S01]  /*03a0*/  BSSY B1, `(.L_x_1162) ;  /* 0x00002d6000017945 */ /* 0x000fe20003800000 */
        /* <DEDUP_REMOVED lines=17> */
[----:B------:R-:W-:Y:S02]  /*04c0*/  MOV R156, RZ ;  /* 0x000000ff009c7202 */ /* 0x000fe40000000f00 */
        /* <DEDUP_REMOVED lines=9> */
[----:B-1----:R-:W-:Y:S02]  /*0560*/  CS2R R2, SRZ ;  /* 0x0000000000027805 */ /* 0x002fe4000001ff00 */
[----:B------:R-:W-:Y:S02]  /*0570*/  MOV R187, RZ ;  /* 0x000000ff00bb7202 */ /* 0x000fe40000000f00 */
[----:B--2---:R-:W-:Y:S02]  /*0580*/  PRMT R188, R4, 0x7632, R188 ;  /* 0x0000763204bc7816 */ /* 0x004fe400000000bc */
[----:B------:R-:W-:Y:S02]  /*0590*/  PRMT R189, R5, 0x7632, R189 ;  /* 0x0000763205bd7816 */ /* 0x000fe400000000bd */
[----:B------:R-:W-:-:S02]  /*05a0*/  PRMT R190, R6, 0x7632, R190 ;  /* 0x0000763206be7816 */ /* 0x000fc400000000be */
[----:B------:R-:W-:Y:S02]  /*05b0*/  PRMT R191, R7, 0x7632, R191 ;  /* 0x0000763207bf7816 */ /* 0x000fe400000000bf */
[----:B---3--:R-:W-:Y:S02]  /*05c0*/  PRMT R192, R8, 0x7632, R192 ;  /* 0x0000763208c07816 */ /* 0x008fe400000000c0 */
[----:B------:R-:W-:Y:S02]  /*05d0*/  PRMT R193, R9, 0x7632, R193 ;  /* 0x0000763209c17816 */ /* 0x000fe400000000c1 */
[----:B------:R-:W-:Y:S02]  /*05e0*/  PRMT R194, R10, 0x7632, R194 ;  /* 0x000076320ac27816 */ /* 0x000fe400000000c2 */
[----:B------:R-:W-:Y:S02]  /*05f0*/  PRMT R195, R11, 0x7632, R195 ;  /* 0x000076320bc37816 */ /* 0x000fe400000000c3 */
[----:B----4-:R-:W-:-:S02]  /*0600*/  PRMT R196, R176, 0x7632, R196 ;  /* 0x00007632b0c47816 */ /* 0x010fc400000000c4 */
[----:B------:R-:W-:Y:S02]  /*0610*/  PRMT R197, R177, 0x7632, R197 ;  /* 0x00007632b1c57816 */ /* 0x000fe400000000c5 */
[----:B------:R-:W-:Y:S02]  /*0620*/  PRMT R198, R178, 0x7632, R198 ;  /* 0x00007632b2c67816 */ /* 0x000fe400000000c6 */
[----:B------:R-:W-:Y:S02]  /*0630*/  PRMT R199, R179, 0x7632, R199 ;  /* 0x00007632b3c77816 */ /* 0x000fe400000000c7 */
[----:B-----5:R-:W-:Y:S02]  /*0640*/  PRMT R200, R180, 0x7632, R200 ;  /* 0x00007632b4c87816 */ /* 0x020fe400000000c8 */
[----:B------:R-:W-:Y:S02]  /*0650*/  PRMT R201, R181, 0x7632, R201 ;  /* 0x00007632b5c97816 */ /* 0x000fe400000000c9 */
[----:B------:R-:W-:-:S02]  /*0660*/  PRMT R202, R182, 0x7632, R202 ;  /* 0x00007632b6ca7816 */ /* 0x000fc400000000ca */
[----:B------:R-:W-:Y:S02]  /*0670*/  PRMT R203, R183, 0x7632, R203 ;  /* 0x00007632b7cb7816 */ /* 0x000fe400000000cb */
[----:B------:R-:W-:Y:S02]  /*0680*/  SHF.L.U32 R158, R4, 0x10, RZ ;  /* 0x00000010049e7819 */ /* 0x000fe400000006ff */
[----:B------:R-:W-:Y:S02]  /*0690*/  SHF.L.U32 R159, R5, 0x10, RZ ;  /* 0x00000010059f7819 */ /* 0x000fe400000006ff */
[----:B------:R-:W-:Y:S02]  /*06a0*/  CS2R R4, SRZ ;  /* 0x0000000000047805 */ /* 0x000fe4000001ff00 */
[----:B------:R-:W-:Y:S02]  /*06b0*/  SHF.L.U32 R160, R6, 0x10, RZ ;  /* 0x0000001006a07819 */ /* 0x000fe400000006ff */
[----:B------:R-:W-:-:S02]  /*06c0*/  SHF.L.U32 R161, R7, 0x10, RZ ;  /* 0x0000001007a17819 */ /* 0x000fc400000006ff */
[----:B------:R-:W-:Y:S02]  /*06d0*/  CS2R R6, SRZ ;  /* 0x0000000000067805 */ /* 0x000fe4000001ff00 */
        /* <DEDUP_REMOVED lines=29> */
[----:B0-----:R-:W-:-:S07]  /*08b0*/  SHF.L.U32 R203, R203, 0x10, RZ ;  /* 0x00000010cbcb7819 */ /* 0x001fce00000006ff */
.L_x_1164:
[----:B--2---:R-:W0:Y:S01]  /*08c0*/  LDC.64 R84, c[0x0][0x250] ;  /* 0x00009400ff547b82 */ /* 0x004e220000000a00 */
[----:B------:R-:W-:-:S05]  /*08d0*/  IMAD R86, R157, UR8, RZ ;  /* 0x000000089d567c24 */ /* 0x000fca000f8e02ff */
[----:B------:R-:W-:Y:S02]  /*08e0*/  SHF.R.S32.HI R87, RZ, 0x1f, R86 ;  /* 0x0000001fff577819 */ /* 0x000fe40000011456 */
[----:B------:R-:W1:Y:S02]  /*08f0*/  LDC.64 R206, c[0x0][0x238] ;  /* 0x00008e00ffce7b82 */ /* 0x000e640000000a00 */
[----:B------:R-:W-:Y:S02]  /*0900*/  LEA.HI R87, R87, R86, RZ, 0x3 ;  /* 0x0000005657577211 */ /* 0x000fe400078f18ff */
[----:B------:R-:W-:-:S04]  /*0910*/  LOP3.LUT R86, R149, 0x1f, RZ, 0xc0, !PT ;  /* 0x0000001f95567812 */ /* 0x000fc800078ec0ff */
[----:B------:R-:W2:Y:S01]  /*0920*/  LDC.64 R124, c[0x0][0x2b8] ;  /* 0x0000ae00ff7c7b82 */ /* 0x000ea20000000a00 */
[----:B------:R-:W-:-:S07]  /*0930*/  LEA.HI.SX32 R215, R87, R86, 0x1d ;  /* 0x0000005657d77211 */ /* 0x000fce00078feaff */
[----:B------:R-:W3:Y:S01]  /*0940*/  LDC.64 R182, c[0x0][0x258] ;  /* 0x00009600ffb67b82 */ /* 0x000ee20000000a00 */
[----:B0-----:R-:W-:Y:S01]  /*0950*/  IMAD.WIDE R104, R157, 0x4, R84 ;  /* 0x000000049d687825 */ /* 0x001fe200078e0254 */
[C---:B------:R-:W-:Y:S02]  /*0960*/  IADD3 R213, R215.reuse, 0x20, RZ ;  /* 0x00000020d7d57810 */ /* 0x040fe40007ffe0ff */
[C---:B------:R-:W-:Y:S02]  /*0970*/  IADD3 R209, R215.reuse, 0x40, RZ ;  /* 0x00000040d7d17810 */ /* 0x040fe40007ffe0ff */
[----:B------:R-:W4:Y:S01]  /*0980*/  LDG.E R204, desc[UR4][R104.64] ;  /* 0x0000000468cc7981 */ /* 0x000f22000c1e1900 */
[C---:B------:R-:W-:Y:S01]  /*0990*/  IADD3 R211, R215.reuse, 0x60, RZ ;  /* 0x00000060d7d37810 */ /* 0x040fe20007ffe0ff */
[--C-:B-1----:R-:W-:Y:S01]  /*09a0*/  IMAD.WIDE.U32 R116, R215, 0x20, R206.reuse ;  /* 0x00000020d7747825 */ /* 0x102fe200078e00ce */
[----:B------:R-:W0:Y:S03]  /*09b0*/  LDC.64 R168, c[0x0][0x2c8] ;  /* 0x0000b200ffa87b82 */ /* 0x000e260000000a00 */
[----:B------:R-:W-:Y:S01]  /*09c0*/  IMAD.WIDE.U32 R126, R213, 0x20, R206 ;  /* 0x00000020d57e7825 */ /* 0x000fe200078e00ce */
[----:B------:R-:W4:Y:S03]  /*09d0*/  LDG.E.128 R84, desc[UR4][R116.64] ;  /* 0x0000000474547981 */ /* 0x000f26000c1e1d00 */
[----:B--2---:R-:W-:Y:S01]  /*09e0*/  IMAD.WIDE.U32 R88, R215, 0x10, R124 ;  /* 0x00000010d7587825 */ /* 0x004fe200078e007c */
[----:B------:R-:W2:Y:S03]  /*09f0*/  LDG.E.128 R92, desc[UR4][R116.64+0x10] ;  /* 0x00001004745c7981 */ /* 0x000ea6000c1e1d00 */
[----:B------:R-:W-:Y:S01]  /*0a00*/  IMAD.WIDE.U32 R172, R209, 0x20, R206 ;  /* 0x00000020d1ac7825 */ /* 0x000fe200078e00ce */
[----:B------:R-:W-:Y:S01]  /*0a10*/  IADD3 R205, R215, 0x60, RZ ;  /* 0x00000060d7cd7810 */ /* 0x000fe20007ffe0ff */
[----:B------:R-:W2:Y:S02]  /*0a20*/  LDG.E.128 R88, desc[UR4][R88.64] ;  /* 0x0000000458587981 */ /* 0x000ea4000c1e1d00 */
[----:B---3--:R-:W-:-:S02]  /*0a30*/  IMAD.WIDE R182, R157, 0x4, R182 ;  /* 0x000000049db67825 */ /* 0x008fc400078e02b6 */
[----:B------:R-:W3:Y:S02]  /*0a40*/  LDG.E.128 R104, desc[UR4][R126.64+0x10] ;  /* 0x000010047e687981 */ /* 0x000ee4000c1e1d00 */
[----:B------:R-:W-:Y:S02]  /*0a50*/  IMAD.WIDE.U32 R206, R211, 0x20, R206 ;  /* 0x00000020d3ce7825 */ /* 0x000fe400078e00ce */
[----:B------:R-:W3:Y:S04]  /*0a60*/  LDG.E R182, desc[UR4][R182.64] ;  /* 0x00000004b6b67981 */ /* 0x000ee8000c1e1900 */
[----:B------:R-:W3:Y:S04]  /*0a70*/  LDG.E.128 R120, desc[UR4][R206.64] ;  /* 0x00000004ce787981 */ /* 0x000ee8000c1e1d00 */
[----:B------:R-:W3:Y:S01]  /*0a80*/  LDG.E.128 R116, desc[UR4][R172.64+0x10] ;  /* 0x00001004ac747981 */ /* 0x000ee2000c1e1d00 */
[----:B------:R-:W-:-:S03]  /*0a90*/  IMAD.WIDE.U32 R100, R213, 0x10, R124 ;  /* 0x00000010d5647825 */ /* 0x000fc600078e007c */
[----:B------:R-:W3:Y:S01]  /*0aa0*/  LDG.E.128 R96, desc[UR4][R126.64] ;  /* 0x000000047e607981 */ /* 0x000ee2000c1e1d00 */
[----:B------:R-:W-:-:S03]  /*0ab0*/  IMAD.WIDE.U32 R112, R209, 0x10, R124 ;  /* 0x00000010d1707825 */ /* 0x000fc600078e007c */
[----:B------:R-:W3:Y:S01]  /*0ac0*/  LDG.E.128 R100, desc[UR4][R100.64] ;  /* 0x0000000464647981 */ /* 0x000ee2000c1e1d00 */
[----:B------:R-:W-:-:S03]  /*0ad0*/  IMAD.WIDE.U32 R124, R205, 0x10, R124 ;  /* 0x00000010cd7c7825 */ /* 0x000fc600078e007c */
[----:B------:R1:W3:Y:S04]  /*0ae0*/  LDG.E.128 R108, desc[UR4][R172.64] ;  /* 0x00000004ac6c7981 */ /* 0x0002e8000c1e1d00 */
[----:B------:R-:W3:Y:S04]  /*0af0*/  LDG.E.128 R124, desc[UR4][R124.64] ;  /* 0x000000047c7c7981 */ /* 0x000ee8000c1e1d00 */
[----:B------:R-:W3:Y:S04]  /*0b00*/  LDG.E.128 R112, desc[UR4][R112.64] ;  /* 0x0000000470707981 */ /* 0x000ee8000c1e1d00 */
[----:B------:R4:W3:Y:S01]  /*0b10*/  LDG.E.128 R128, desc[UR4][R206.64+0x10] ;  /* 0x00001004ce807981 */ /* 0x0008e2000c1e1d00 */
[----:B0-----:R-:W-:-:S04]  /*0b20*/  ISETP.NE.U32.AND P0, PT, R168, RZ, PT ;  /* 0x000000ffa800720c */ /* 0x001fc80003f05070 */
[----:B------:R-:W-:-:S13]  /*0b30*/  ISETP.NE.AND.EX P0, PT, R169, RZ, PT, P0 ;  /* 0x000000ffa900720c */ /* 0x000fda0003f05300 */
[----:B------:R-:W0:Y:S08]  /*0b40*/  @P0 LDC.64 R170, c[0x0][0x2c8] ;  /* 0x0000b200ffaa0b82 */ /* 0x000e300000000a00 */
[----:B------:R-:W0:Y:S01]  /*0b50*/  @P0 LDC.64 R176, c[0x0][0x2c8] ;  /* 0x0000b200ffb00b82 */ /* 0x000e220000000a00 */
[----:B------:R-:W-:-:S07]  /*0b60*/  ISETP.NE.AND P1, PT, R186, RZ, PT ;  /* 0x000000ffba00720c */ /* 0x000fce0003f25270 */
[----:B-1----:R-:W1:Y:S08]  /*0b70*/  @P0 LDC.64 R172, c[0x0][0x2c8] ;  /* 0x0000b200ffac0b82 */ /* 0x002e700000000a00 */
[----:B------:R-:W1:Y:S01]  /*0b80*/  @P0 LDC.64 R174, c[0x0][0x2c8] ;  /* 0x0000b200ffae0b82 */ /* 0x000e620000000a00 */
[----:B0-----:R-:W-:-:S05]  /*0b90*/  @P0 IMAD.WIDE.U32 R170, R215, 0x20, R170 ;  /* 0x00000020d7aa0825 */ /* 0x001fca00078e00aa */
[----:B------:R-:W5:Y:S01]  /*0ba0*/  @P0 LDG.E.128 R40, desc[UR4][R170.64] ;  /* 0x00000004aa280981 */ /* 0x000f62000c1e1d00 */
[----:B------:R-:W-:-:S03]  /*0bb0*/  @P0 IMAD.WIDE.U32 R176, R213, 0x20, R176 ;  /* 0x00000020d5b00825 */ /* 0x000fc600078e00b0 */
[----:B------:R0:W5:Y:S04]  /*0bc0*/  @P0 LDG.E.128 R44, desc[UR4][R170.64+0x10] ;  /* 0x00001004aa2c0981 */ /* 0x000168000c1e1d00 */
[----:B------:R-:W5:Y:S04]  /*0bd0*/  @P0 LDG.E.128 R48, desc[UR4][R176.64] ;  /* 0x00000004b0300981 */ /* 0x000f68000c1e1d00 */
[----:B------:R2:W5:Y:S01]  /*0be0*/  @P0 LDG.E.128 R52, desc[UR4][R176.64+0x10] ;  /* 0x00001004b0340981 */ /* 0x000562000c1e1d00 */
[----:B-1----:R-:W-:-:S04]  /*0bf0*/  @P0 IMAD.WIDE.U32 R172, R205, 0x20, R172 ;  /* 0x00000020cdac0825 */ /* 0x002fc800078e00ac */
[----:B------:R-:W-:Y:S01]  /*0c00*/  @P0 IMAD.WIDE.U32 R174, R209, 0x20, R174 ;  /* 0x00000020d1ae0825 */ /* 0x000fe200078e00ae */
[----:B------:R-:W5:Y:S04]  /*0c10*/  @P0 LDG.E.128 R64, desc[UR4][R172.64] ;  /* 0x00000004ac400981 */ /* 0x000f68000c1e1d00 */
[----:B------:R1:W5:Y:S04]  /*0c20*/  @P0 LDG.E.128 R68, desc[UR4][R172.64+0x10] ;  /* 0x00001004ac440981 */ /* 0x000368000c1e1d00 */
[----:B------:R-:W5:Y:S04]  /*0c30*/  @P0 LDG.E.128 R56, desc[UR4][R174.64] ;  /* 0x00000004ae380981 */ /* 0x000f68000c1e1d00 */
[----:B------:R1:W5:Y:S01]  /*0c40*/  @P0 LDG.E.128 R60, desc[UR4][R174.64+0x10] ;  /* 0x00001004ae3c0981 */ /* 0x000362000c1e1d00 */
[----:B------:R-:W-:Y:S01]  /*0c50*/  UMOV UR6, 0xffffffff ;  /* 0xffffffff00067882 */ /* 0x000fe20000000000 */
[----:B----4-:R-:W-:-:S05]  /*0c60*/  FSEL R183, R204, RZ, !P1 ;  /* 0x000000ffccb77208 */ /* 0x010fca0004800000 */
[C---:B------:R-:W-:Y:S01]  /*0c70*/  FADD.FTZ R207, -R183.reuse, R84 ;  /* 0x00000054b7cf7221 */ /* 0x040fe20000010100 */
[C-C-:B0-----:R-:W-:Y:S01]  /*0c80*/  FADD.FTZ R171, -R183.reuse, R86.reuse ;  /* 0x00000056b7ab7221 */ /* 0x141fe20000010100 */
[C---:B------:R-:W-:Y:S01]  /*0c90*/  FADD.FTZ R87, -R183.reuse, R87 ;  /* 0x00000057b7577221 */ /* 0x040fe20000010100 */
[----:B------:R-:W-:Y:S01]  /*0ca0*/  FADD.FTZ R85, -R183, R85 ;  /* 0x00000055b7557221 */ /* 0x000fe20000010100 */
[C---:B--2---:R-:W-:Y:S02]  /*0cb0*/  PRMT R86, R88.reuse, 0x7632, R86 ;  /* 0x0000763258567816 */ /* 0x044fe40000000056 */
[----:B------:R-:W-:Y:S01]  /*0cc0*/  SHF.L.U32 R177, R88, 0x10, RZ ;  /* 0x0000001058b17819 */ /* 0x000fe200000006ff */
[----:B---3--:R-:W-:-:S04]  /*0cd0*/  FMUL.FTZ R84, R182, R207 ;  /* 0x000000cfb6547220 */ /* 0x008fc80000410000 */
[----:B------:R-:W-:Y:S01]  /*0ce0*/  FADD.FTZ R156, R177, R156 ;  /* 0x0000009cb19c7221 */ /* 0x000fe20000010000 */
[C---:B------:R-:W-:Y:S01]  /*0cf0*/  FADD.FTZ R243, -R183.reuse, R120 ;  /* 0x00000078b7f37221 */ /* 0x040fe20000010100 */
[----:B------:R-:W-:Y:S01]  /*0d00*/  FMUL.FTZ R120, R182, R87 ;  /* 0x00000057b6787220 */ /* 0x000fe20000410000 */
[----:B------:R-:W-:Y:S01]  /*0d10*/  SHF.L.U32 R87, R86, 0x10, RZ ;  /* 0x0000001056577819 */ /* 0x000fe200000006ff */
[----:B------:R-:W-:Y:S01]  /*0d20*/  FFMA.FTZ R187, R84, R177, R187 ;  /* 0x000000b154bb7223 */ /* 0x000fe200000100bb */
[----:B------:R-:W-:Y:S01]  /*0d30*/  FADD.FTZ R239, -R183, R116 ;  /* 0x00000074b7ef7221 */ /* 0x000fe20000010100 */
[----:B------:R-:W-:Y:S01]  /*0d40*/  FMUL.FTZ R116, R182, R85 ;  /* 0x00000055b6747220 */ /* 0x000fe20000410000 */
[----:B------:R-:W-:Y:S01]  /*0d50*/  FMUL.FTZ R177, R158, R177 ;  /* 0x000000b19eb17220 */ /* 0x000fe20000410000 */
[----:B------:R-:W-:Y:S01]  /*0d60*/  PRMT R88, R89, 0x7632, R88 ;  /* 0x0000763259587816 */ /* 0x000fe20000000058 */
[----:B------:R-:W-:Y:S01]  /*0d70*/  FADD.FTZ R241, -R183, R118 ;  /* 0x00000076b7f17221 */ /* 0x000fe20000010100 */
[----:B------:R-:W-:Y:S01]  /*0d80*/  SHF.L.U32 R170, R89, 0x10, RZ ;  /* 0x0000001059aa7819 */ /* 0x000fe200000006ff */
[----:B------:R-:W-:Y:S01]  /*0d90*/  FFMA.FTZ R155, R116, R87, R155 ;  /* 0x00000057749b7223 */ /* 0x000fe2000001009b */
[----:B------:R-:W-:Y:S01]  /*0da0*/  FADD.FTZ R154, R87, R154 ;  /* 0x0000009a579a7221 */ /* 0x000fe20000010000 */
[----:B------:R-:W-:Y:S01]  /*0db0*/  FMUL.FTZ R118, R182, R171 ;  /* 0x000000abb6767220 */ /* 0x000fe20000410000 */
[----:B------:R-:W-:Y:S01]  /*0dc0*/  FMUL.FTZ R87, R188, R87 ;  /* 0x00000057bc577220 */ /* 0x000fe20000410000 */
[----:B------:R-:W-:Y:S01]  /*0dd0*/  FADD.FTZ R208, RZ, R177 ;  /* 0x000000b1ffd07221 */ /* 0x000fe20000010000 */
[----:B------:R-:W-:Y:S01]  /*0de0*/  FFMA.FTZ R171, R84, R177, RZ ;  /* 0x000000b154ab7223 */ /* 0x000fe200000100ff */
[C---:B------:R-:W-:Y:S01]  /*0df0*/  FADD.FTZ R245, -R183.reuse, R122 ;  /* 0x0000007ab7f57221 */ /* 0x040fe20000010100 */
[----:B------:R-:W-:Y:S01]  /*0e00*/  PRMT R89, R90, 0x7632, R89 ;  /* 0x000076325a597816 */ /* 0x000fe20000000059 */
[C---:B------:R-:W-:Y:S01]  /*0e10*/  FADD.FTZ R229, -R183.reuse, R106 ;  /* 0x0000006ab7e57221 */ /* 0x040fe20000010100 */
[----:B------:R-:W-:Y:S01]  /*0e20*/  SHF.L.U32 R122, R88, 0x10, RZ ;  /* 0x00000010587a7819 */ /* 0x000fe200000006ff */
[--C-:B------:R-:W-:Y:S01]  /*0e30*/  FADD.FTZ R221, -R183, R98.reuse ;  /* 0x00000062b7dd7221 */ /* 0x100fe20000010100 */
[----:B------:R-:W-:Y:S01]  /*0e40*/  FMUL.FTZ R85, R159, R170 ;  /* 0x000000aa9f557220 */ /* 0x000fe20000410000 */
[----:B------:R-:W-:Y:S01]  /*0e50*/  FADD.FTZ R210, R208, R87 ;  /* 0x00000057d0d27221 */ /* 0x000fe20000010000 */
[----:B------:R-:W-:Y:S01]  /*0e60*/  PRMT R98, R103, 0x7632, R98 ;  /* 0x0000763267627816 */ /* 0x000fe20000000062 */
[--C-:B------:R-:W-:Y:S01]  /*0e70*/  FADD.FTZ R231, -R183, R108.reuse ;  /* 0x0000006cb7e77221 */ /* 0x100fe20000010100 */
[----:B------:R-:W-:Y:S01]  /*0e80*/  FFMA.FTZ R171, R116, R87, R171 ;  /* 0x0000005774ab7223 */ /* 0x000fe200000100ab */
[----:B------:R-:W-:Y:S01]  /*0e90*/  SHF.L.U32 R103, R103, 0x10, RZ ;  /* 0x0000001067677819 */ /* 0x000fe200000006ff */
[----:B------:R-:W-:Y:S01]  /*0ea0*/  FMUL.FTZ R229, R182, R229 ;  /* 0x000000e5b6e57220 */ /* 0x000fe20000410000 */
[----:B------:R-:W-:-:S02]  /*0eb0*/  PRMT R108, R124, 0x7632, R108 ;  /* 0x000076327c6c7816 */ /* 0x000fc4000000006c */
[----:B------:R-:W-:Y:S01]  /*0ec0*/  SHF.L.U32 R247, R124, 0x10, RZ ;  /* 0x000000107cf77819 */ /* 0x000fe200000006ff */
[----:B------:R-:W-:Y:S01]  /*0ed0*/  FADD.FTZ R218, R210, R85 ;  /* 0x00000055d2da7221 */ /* 0x000fe20000010000 */
[----:B-1----:R-:W-:Y:S02]  /*0ee0*/  SHF.L.U32 R173, R90, 0x10, RZ ;  /* 0x000000105aad7819 */ /* 0x002fe400000006ff */
[----:B------:R-:W-:Y:S01]  /*0ef0*/  SHF.L.U32 R124, R89, 0x10, RZ ;  /* 0x00000010597c7819 */ /* 0x000fe200000006ff */
[-C--:B------:R-:W-:Y:S01]  /*0f00*/  FMUL.FTZ R89, R189, R122.reuse ;  /* 0x0000007abd597220 */ /* 0x080fe20000410000 */
[----:B------:R-:W-:Y:S01]  /*0f10*/  FADD.FTZ R175, -R183, R92 ;  /* 0x0000005cb7af7221 */ /* 0x000fe20000010100 */
[----:B------:R-:W-:Y:S01]  /*0f20*/  FFMA.FTZ R171, R118, R85, R171 ;  /* 0x0000005576ab7223 */ /* 0x000fe200000100ab */
[----:B------:R-:W-:Y:S01]  /*0f30*/  SHF.L.U32 R212, R98, 0x10, RZ ;  /* 0x0000001062d47819 */ /* 0x000fe200000006ff */
[----:B------:R-:W-:Y:S01]  /*0f40*/  FADD.FTZ R132, R103, R132 ;  /* 0x0000008467847221 */ /* 0x000fe20000010000 */
[-C--:B------:R-:W-:Y:S01]  /*0f50*/  FFMA.FTZ R12, R229, R103.reuse, R12 ;  /* 0x00000067e50c7223 */ /* 0x080fe2000001000c */
[----:B------:R-:W-:Y:S01]  /*0f60*/  FMUL.FTZ R98, R165, R103 ;  /* 0x00000067a5627220 */ /* 0x000fe20000410000 */
[----:B------:R-:W-:Y:S01]  /*0f70*/  FMUL.FTZ R86, R160, R173 ;  /* 0x000000ada0567220 */ /* 0x000fe20000410000 */
[----:B------:R-:W-:Y:S01]  /*0f80*/  FADD.FTZ R103, R218, R89 ;  /* 0x00000059da677221 */ /* 0x000fe20000010000 */
[----:B------:R-:W-:Y:S01]  /*0f90*/  FADD.FTZ R93, -R183, R93 ;  /* 0x0000005db75d7221 */ /* 0x000fe20000010100 */
[----:B------:R-:W-:Y:S01]  /*0fa0*/  FMUL.FTZ R175, R182, R175 ;  /* 0x000000afb6af7220 */ /* 0x000fe20000410000 */
[C---:B------:R-:W-:Y:S01]  /*0fb0*/  FFMA.FTZ R218, R120.reuse, R89, R171 ;  /* 0x0000005978da7223 */ /* 0x040fe200000100ab */
[----:B------:R-:W-:Y:S01]  /*0fc0*/  PRMT R90, R91, 0x7632, R90 ;  /* 0x000076325b5a7816 */ /* 0x000fe2000000005a */
[----:B------:R-:W-:Y:S01]  /*0fd0*/  FADD.FTZ R217, -R183, R94 ;  /* 0x0000005eb7d97221 */ /* 0x000fe20000010100 */
[----:B------:R-:W-:Y:S01]  /*0fe0*/  SHF.L.U32 R91, R91, 0x10, RZ ;  /* 0x000000105b5b7819 */ /* 0x000fe200000006ff */
[----:B------:R-:W-:Y:S01]  /*0ff0*/  FFMA.FTZ R151, R120, R122, R151 ;  /* 0x0000007a78977223 */ /* 0x000fe20000010097 */
[----:B------:R-:W-:Y:S01]  /*1000*/  FADD.FTZ R150, R122, R150 ;  /* 0x000000967a967221 */ /* 0x000fe20000010000 */
[----:B------:R-:W-:Y:S01]  /*1010*/  PRMT R92, R100, 0x7632, R92 ;  /* 0x00007632645c7816 */ /* 0x000fe2000000005c */
[----:B------:R-:W-:Y:S01]  /*1020*/  FMUL.FTZ R122, R190, R124 ;  /* 0x0000007cbe7a7220 */ /* 0x000fe20000410000 */
[----:B------:R-:W-:Y:S01]  /*1030*/  SHF.L.U32 R223, R100, 0x10, RZ ;  /* 0x0000001064df7819 */ /* 0x000fe200000006ff */
[----:B------:R-:W-:Y:S01]  /*1040*/  FADD.FTZ R103, R103, R86 ;  /* 0x0000005667677221 */ /* 0x000fe20000010000 */
[----:B------:R-:W-:Y:S01]  /*1050*/  PRMT R100, R112, 0x7632, R100 ;  /* 0x0000763270647816 */ /* 0x000fe20000000064 */
[----:B------:R-:W-:Y:S01]  /*1060*/  FMUL.FTZ R93, R182, R93 ;  /* 0x0000005db65d7220 */ /* 0x000fe20000410000 */
[----:B------:R-:W-:Y:S01]  /*1070*/  SHF.L.U32 R235, R112, 0x10, RZ ;  /* 0x0000001070eb7819 */ /* 0x000fe200000006ff */
[----:B------:R-:W-:Y:S01]  /*1080*/  FFMA.FTZ R218, R175, R86, R218 ;  /* 0x00000056afda7223 */ /* 0x000fe200000100da */
[----:B------:R-:W-:Y:S01]  /*1090*/  FADD.FTZ R233, -R183, R110 ;  /* 0x0000006eb7e97221 */ /* 0x000fe20000010100 */
[----:B------:R-:W-:Y:S01]  /*10a0*/  PRMT R112, R126, 0x7632, R112 ;  /* 0x000076327e707816 */ /* 0x000fe20000000070 */
[----:B------:R-:W-:Y:S01]  /*10b0*/  FMUL.FTZ R217, R182, R217 ;  /* 0x000000d9b6d97220 */ /* 0x000fe20000410000 */
[----:B------:R-:W-:Y:S01]  /*10c0*/  SHF.L.U32 R249, R126, 0x10, RZ ;  /* 0x000000107ef97819 */ /* 0x000fe200000006ff */
[-C--:B------:R-:W-:Y:S01]  /*10d0*/  FMUL.FTZ R88, R161, R91.reuse ;  /* 0x0000005ba1587220 */ /* 0x080fe20000410000 */
[----:B------:R-:W-:Y:S01]  /*10e0*/  PRMT R110, R125, 0x7632, R110 ;  /* 0x000076327d6e7816 */ /* 0x000fe2000000006e */
[----:B------:R-:W-:Y:S01]  /*10f0*/  FADD.FTZ R103, R103, R122 ;  /* 0x0000007a67677221 */ /* 0x000fe20000010000 */
[----:B------:R-:W-:Y:S01]  /*1100*/  SHF.L.U32 R126, R90, 0x10, RZ ;  /* 0x000000105a7e7819 */ /* 0x000fe200000006ff */
[----:B------:R-:W-:Y:S01]  /*1110*/  FADD.FTZ R95, -R183, R95 ;  /* 0x0000005fb75f7221 */ /* 0x000fe20000010100 */
[----:B------:R-:W-:Y:S01]  /*1120*/  FFMA.FTZ R220, R93, R122, R218 ;  /* 0x0000007a5ddc7223 */ /* 0x000fe200000100da */
[C---:B------:R-:W-:Y:S01]  /*1130*/  FADD.FTZ R97, -R183.reuse, R97 ;  /* 0x00000061b7617221 */ /* 0x040fe20000010100 */
[----:B------:R-:W-:Y:S01]  /*1140*/  FADD.FTZ R107, -R183, R107 ;  /* 0x0000006bb76b7221 */ /* 0x000fe20000010100 */
[----:B------:R-:W-:Y:S01]  /*1150*/  FADD.FTZ R32, R91, R32 ;  /* 0x000000205b207221 */ /* 0x000fe20000010000 */
[----:B------:R-:W-:Y:S01]  /*1160*/  FFMA.FTZ R4, R217, R91, R4 ;  /* 0x0000005bd9047223 */ /* 0x000fe20000010004 */
[----:B------:R-:W-:Y:S01]  /*1170*/  SHF.L.U32 R218, R110, 0x10, RZ ;  /* 0x000000106eda7819 */ /* 0x000fe200000006ff */
[----:B------:R-:W-:Y:S01]  /*1180*/  FMUL.FTZ R91, R191, R126 ;  /* 0x0000007ebf5b7220 */ /* 0x000fe20000410000 */
[----:B------:R-:W-:Y:S01]  /*1190*/  FADD.FTZ R110, R103, R88 ;  /* 0x00000058676e7221 */ /* 0x000fe20000010000 */
[----:B------:R-:W-:Y:S01]  /*11a0*/  FADD.FTZ R219, -R183, R96 ;  /* 0x00000060b7db7221 */ /* 0x000fe20000010100 */
[----:B------:R-:W-:Y:S01]  /*11b0*/  FMUL.FTZ R90, R182, R95 ;  /* 0x0000005fb65a7220 */ /* 0x000fe20000410000 */
[----:B------:R-:W-:Y:S01]  /*11c0*/  FFMA.FTZ R103, R217, R88, R220 ;  /* 0x00000058d9677223 */ /* 0x000fe200000100dc */
[----:B------:R-:W-:Y:S01]  /*11d0*/  FADD.FTZ R29, R124, R29 ;  /* 0x0000001d7c1d7221 */ /* 0x000fe20000010000 */
[----:B------:R-:W-:Y:S01]  /*11e0*/  FFMA.FTZ R0, R93, R124, R0 ;  /* 0x0000007c5d007223 */ /* 0x000fe20000010000 */
[----:B------:R-:W-:Y:S01]  /*11f0*/  SHF.L.U32 R95, R92, 0x10, RZ ;  /* 0x000000105c5f7819 */ /* 0x000fe200000006ff */
[C---:B------:R-:W-:Y:S01]  /*1200*/  FMUL.FTZ R124, R182.reuse, R97 ;  /* 0x00000061b67c7220 */ /* 0x040fe20000410000 */
[----:B------:R-:W-:Y:S01]  /*1210*/  FMUL.FTZ R172, R182, R107 ;  /* 0x0000006bb6ac7220 */ /* 0x000fe20000410000 */
[----:B------:R-:W-:Y:S01]  /*1220*/  FMUL.FTZ R92, R162, R223 ;  /* 0x000000dfa25c7220 */ /* 0x000fe20000410000 */
[----:B------:R-:W-:Y:S01]  /*1230*/  FADD.FTZ R107, R110, R91 ;  /* 0x0000005b6e6b7221 */ /* 0x000fe20000010000 */
[----:B------:R-:W-:Y:S01]  /*1240*/  FMUL.FTZ R219, R182, R219 ;  /* 0x000000dbb6db7220 */ /* 0x000fe20000410000 */
[----:B------:R-:W-:Y:S01]  /*1250*/  FFMA.FTZ R110, R90, R91, R103 ;  /* 0x0000005b5a6e7223 */ /* 0x000fe20000010067 */
[----:B------:R-:W-:Y:S01]  /*1260*/  PRMT R94, R101, 0x7632, R94 ;  /* 0x00007632655e7816 */ /* 0x000fe2000000005e */
[----:B------:R-:W-:Y:S01]  /*1270*/  FADD.FTZ R99, -R183, R99 ;  /* 0x00000063b7637221 */ /* 0x000fe20000010100 */
[----:B------:R-:W-:Y:S01]  /*1280*/  SHF.L.U32 R101, R101, 0x10, RZ ;  /* 0x0000001065657819 */ /* 0x000fe200000006ff */
[-C--:B------:R-:W-:Y:S01]  /*1290*/  FFMA.FTZ R5, R124, R95.reuse, R5 ;  /* 0x0000005f7c057223 */ /* 0x080fe20000010005 */
[----:B------:R-:W-:Y:S01]  /*12a0*/  FADD.FTZ R33, R95, R33 ;  /* 0x000000215f217221 */ /* 0x000fe20000010000 */
[----:B------:R-:W-:Y:S01]  /*12b0*/  FMUL.FTZ R95, R192, R95 ;  /* 0x0000005fc05f7220 */ /* 0x000fe20000410000 */
[----:B------:R-:W-:Y:S01]  /*12c0*/  FADD.FTZ R220, R107, R92 ;  /* 0x0000005c6bdc7221 */ /* 0x000fe20000010000 */
[----:B------:R-:W-:Y:S01]  /*12d0*/  FFMA.FTZ R103, R219, R92, R110 ;  /* 0x0000005cdb677223 */ /* 0x000fe2000001006e */
[----:B------:R-:W-:Y:S01]  /*12e0*/  FADD.FTZ R31, R126, R31 ;  /* 0x0000001f7e1f7221 */ /* 0x000fe20000010000 */
[----:B------:R-:W-:Y:S01]  /*12f0*/  FFMA.FTZ R3, R90, R126, R3 ;  /* 0x0000007e5a037223 */ /* 0x000fe20000010003 */
[----:B------:R-:W-:Y:S01]  /*1300*/  SHF.L.U32 R94, R94, 0x10, RZ ;  /* 0x000000105e5e7819 */ /* 0x000fe200000006ff */
[----:B------:R-:W-:Y:S01]  /*1310*/  FADD.FTZ R251, -R183, R128 ;  /* 0x00000080b7fb7221 */ /* 0x000fe20000010100 */
[----:B------:R-:W-:Y:S01]  /*1320*/  FMUL.FTZ R126, R182, R99 ;  /* 0x00000063b67e7220 */ /* 0x000fe20000410000 */
[----:B------:R-:W-:Y:S01]  /*1330*/  FMUL.FTZ R128, R163, R101 ;  /* 0x00000065a3807220 */ /* 0x000fe20000410000 */
[----:B------:R-:W-:Y:S01]  /*1340*/  FADD.FTZ R107, R220, R95 ;  /* 0x0000005fdc6b7221 */ /* 0x000fe20000010000 */
[----:B------:R-:W-:Y:S01]  /*1350*/  FMUL.FTZ R221, R182, R221 ;  /* 0x000000ddb6dd7220 */ /* 0x000fe20000410000 */
[----:B------:R-:W-:Y:S01]  /*1360*/  FFMA.FTZ R220, R124, R95, R103 ;  /* 0x0000005f7cdc7223 */ /* 0x000fe20000010067 */
[C---:B------:R-:W-:Y:S01]  /*1370*/  PRMT R96, R102.reuse, 0x7632, R96 ;  /* 0x0000763266607816 */ /* 0x040fe20000000060 */
[C---:B------:R-:W-:Y:S01]  /*1380*/  FADD.FTZ R105, -R183.reuse, R105 ;  /* 0x00000069b7697221 */ /* 0x040fe20000010100 */
[----:B------:R-:W-:Y:S01]  /*1390*/  SHF.L.U32 R225, R102, 0x10, RZ ;  /* 0x0000001066e17819 */ /* 0x000fe200000006ff */
[----:B------:R-:W-:Y:S01]  /*13a0*/  FADD.FTZ R109, -R183, R109 ;  /* 0x0000006db76d7221 */ /* 0x000fe20000010100 */
[-C--:B------:R-:W-:Y:S01]  /*13b0*/  FFMA.FTZ R7, R126, R94.reuse, R7 ;  /* 0x0000005e7e077223 */ /* 0x080fe20000010007 */
[----:B------:R-:W-:Y:S01]  /*13c0*/  FADD.FTZ R35, R94, R35 ;  /* 0x000000235e237221 */ /* 0x000fe20000010000 */
[----:B------:R-:W-:Y:S01]  /*13d0*/  FMUL.FTZ R103, R193, R94 ;  /* 0x0000005ec1677220 */ /* 0x000fe20000410000 */
[----:B------:R-:W-:Y:S01]  /*13e0*/  FADD.FTZ R94, R107, R128 ;  /* 0x000000806b5e7221 */ /* 0x000fe20000010000 */
[----:B------:R-:W-:Y:S01]  /*13f0*/  FADD.FTZ R227, -R183, R104 ;  /* 0x00000068b7e37221 */ /* 0x000fe20000010100 */
        /* <DEDUP_REMOVED lines=23> */
[----:B------:R-:W-:Y:S01]  /*1570*/  SHF.L.U32 R99, R100, 0x10, RZ ;  /* 0x0000001064637819 */ /* 0x000fe200000006ff */
[----:B------:R-:W-:Y:S01]  /*1580*/  FMUL.FTZ R176, R182, R111 ;  /* 0x0000006fb6b07220 */ /* 0x000fe20000410000 */
[----:B------:R-:W-:Y:S01]  /*1590*/  FMUL.FTZ R100, R166, R235 ;  /* 0x000000eba6647220 */ /* 0x000fe20000410000 */
[----:B------:R-:W-:Y:S01]  /*15a0*/  FADD.FTZ R111, R212, R107 ;  /* 0x0000006bd46f7221 */ /* 0x000fe20000010000 */
[----:B------:R-:W-:Y:S01]  /*15b0*/  FMUL.FTZ R231, R182, R231 ;  /* 0x000000e7b6e77220 */ /* 0x000fe20000410000 */
[----:B------:R-:W-:Y:S01]  /*15c0*/  FFMA.FTZ R212, R172, R107, R109 ;  /* 0x0000006bacd47223 */ /* 0x000fe2000001006d */
[C---:B------:R-:W-:Y:S01]  /*15d0*/  PRMT R102, R113.reuse, 0x7632, R102 ;  /* 0x0000763271667816 */ /* 0x040fe20000000066 */
[-C--:B------:R-:W-:Y:S01]  /*15e0*/  FFMA.FTZ R13, R174, R99.reuse, R13 ;  /* 0x00000063ae0d7223 */ /* 0x080fe2000001000d */
[----:B------:R-:W-:Y:S01]  /*15f0*/  SHF.L.U32 R113, R113, 0x10, RZ ;  /* 0x0000001071717819 */ /* 0x000fe200000006ff */
[----:B------:R-:W-:Y:S01]  /*1600*/  FADD.FTZ R133, R99, R133 ;  /* 0x0000008563857221 */ /* 0x000fe20000010000 */
        /* <DEDUP_REMOVED lines=8> */
[C---:B------:R-:W-:Y:S01]  /*1690*/  PRMT R104, R114.reuse, 0x7632, R104 ;  /* 0x0000763272687816 */ /* 0x040fe20000000068 */
[----:B------:R-:W-:Y:S01]  /*16a0*/  FADD.FTZ R117, -R183, R117 ;  /* 0x00000075b7757221 */ /* 0x000fe20000010100 */
[----:B------:R-:W-:Y:S01]  /*16b0*/  SHF.L.U32 R237, R114, 0x10, RZ ;  /* 0x0000001072ed7819 */ /* 0x000fe200000006ff */
[----:B------:R-:W-:Y:S01]  /*16c0*/  FMUL.FTZ R109, R197, R214 ;  /* 0x000000d6c56d7220 */ /* 0x000fe20000410000 */
        /* <DEDUP_REMOVED lines=8> */
[----:B------:R-:W-:Y:S01]  /*1750*/  FMUL.FTZ R104, R178, R237 ;  /* 0x000000edb2687220 */ /* 0x000fe20000410000 */
[----:B------:R-:W-:Y:S01]  /*1760*/  FADD.FTZ R113, R212, R109 ;  /* 0x0000006dd4717221 */ /* 0x000fe20000010000 */
[----:B------:R-:W-:Y:S01]  /*1770*/  FMUL.FTZ R239, R182, R239 ;  /* 0x000000efb6ef7220 */ /* 0x000fe20000410000 */
[C---:B------:R-:W-:Y:S01]  /*1780*/  FFMA.FTZ R212, R176.reuse, R109, R111 ;  /* 0x0000006db0d47223 */ /* 0x040fe2000001006f */
[C---:B------:R-:W-:Y:S01]  /*1790*/  PRMT R106, R115.reuse, 0x7632, R106 ;  /* 0x00007632736a7816 */ /* 0x040fe2000000006a */
[----:B------:R-:W-:Y:S01]  /*17a0*/  FFMA.FTZ R15, R176, R214, R15 ;  /* 0x000000d6b00f7223 */ /* 0x000fe2000001000f */
[----:B------:R-:W-:Y:S01]  /*17b0*/  SHF.L.U32 R115, R115, 0x10, RZ ;  /* 0x0000001073737819 */ /* 0x000fe200000006ff */
[----:B------:R-:W-:Y:S01]  /*17c0*/  FADD.FTZ R135, R214, R135 ;  /* 0x00000087d6877221 */ /* 0x000fe20000010000 */
        /* <DEDUP_REMOVED lines=8> */
[C---:B------:R-:W-:Y:S01]  /*1850*/  FADD.FTZ R119, -R183.reuse, R119 ;  /* 0x00000077b7777221 */ /* 0x040fe20000010100 */
[----:B------:R-:W-:Y:S01]  /*1860*/  FMUL.FTZ R241, R182, R241 ;  /* 0x000000f1b6f17220 */ /* 0x000fe20000410000 */
[----:B------:R-:W-:Y:S01]  /*1870*/  FFMA.FTZ R212, R204, R101, R111 ;  /* 0x00000065ccd47223 */ /* 0x000fe2000001006f */
[----:B------:R-:W-:Y:S01]  /*1880*/  FADD.FTZ R121, -R183, R121 ;  /* 0x00000079b7797221 */ /* 0x000fe20000010100 */
[----:B------:R-:W-:Y:S01]  /*1890*/  FMUL.FTZ R111, R199, R216 ;  /* 0x000000d8c76f7220 */ /* 0x000fe20000410000 */
[----:B------:R-:W-:Y:S01]  /*18a0*/  FADD.FTZ R214, R113, R106 ;  /* 0x0000006a71d67221 */ /* 0x000fe20000010000 */
[----:B------:R-:W-:Y:S01]  /*18b0*/  FMUL.FTZ R206, R182, R119 ;  /* 0x00000077b6ce7220 */ /* 0x000fe20000410000 */
        /* <DEDUP_REMOVED lines=10> */
[-C--:B------:R-:W-:Y:S01]  /*1960*/  FFMA.FTZ R21, R208, R105.reuse, R21 ;  /* 0x00000069d0157223 */ /* 0x080fe20000010015 */
[----:B------:R-:W-:Y:S01]  /*1970*/  FADD.FTZ R141, R105, R141 ;  /* 0x0000008d698d7221 */ /* 0x000fe20000010000 */
[----:B------:R-:W-:Y:S01]  /*1980*/  FMUL.FTZ R105, R200, R105 ;  /* 0x00000069c8697220 */ /* 0x000fe20000410000 */
[----:B------:R-:W-:Y:S01]  /*1990*/  FADD.FTZ R214, R115, R108 ;  /* 0x0000006c73d67221 */ /* 0x000fe20000010000 */
[----:B------:R-:W-:Y:S01]  /*19a0*/  FFMA.FTZ R113, R243, R108, R212 ;  /* 0x0000006cf3717223 */ /* 0x000fe200000100d4 */
[----:B------:R-:W-:Y:S01]  /*19b0*/  FMUL.FTZ R110, R181, R125 ;  /* 0x0000007db56e7220 */ /* 0x000fe20000410000 */
[C---:B------:R-:W-:Y:S01]  /*19c0*/  FADD.FTZ R123, -R183.reuse, R123 ;  /* 0x0000007bb77b7221 */ /* 0x040fe20000010100 */
[----:B------:R-:W-:Y:S01]  /*19d0*/  FADD.FTZ R115, R214, R105 ;  /* 0x00000069d6737221 */ /* 0x000fe20000010000 */
[----:B------:R-:W-:Y:S01]  /*19e0*/  FMUL.FTZ R245, R182, R245 ;  /* 0x000000f5b6f57220 */ /* 0x000fe20000410000 */
[----:B------:R-:W-:Y:S01]  /*19f0*/  FFMA.FTZ R214, R208, R105, R113 ;  /* 0x00000069d0d67223 */ /* 0x000fe20000010071 */
[----:B------:R-:W-:Y:S01]  /*1a00*/  FADD.FTZ R139, R216, R139 ;  /* 0x0000008bd88b7221 */ /* 0x000fe20000010000 */
[----:B------:R-:W-:Y:S01]  /*1a10*/  FFMA.FTZ R19, R206, R216, R19 ;  /* 0x000000d8ce137223 */ /* 0x000fe20000010013 */
[----:B------:R-:W-:Y:S01]  /*1a20*/  FADD.FTZ R130, -R183, R130 ;  /* 0x00000082b7827221 */ /* 0x000fe20000010100 */
[----:B------:R-:W-:Y:S01]  /*1a30*/  FMUL.FTZ R113, R201, R218 ;  /* 0x000000dac9717220 */ /* 0x000fe20000410000 */
[----:B------:R-:W-:Y:S01]  /*1a40*/  FADD.FTZ R216, R115, R110 ;  /* 0x0000006e73d87221 */ /* 0x000fe20000010000 */
[----:B------:R-:W-:Y:S01]  /*1a50*/  FMUL.FTZ R210, R182, R123 ;  /* 0x0000007bb6d27220 */ /* 0x000fe20000410000 */
        /* <DEDUP_REMOVED lines=9> */
[----:B------:R-:W-:Y:S01]  /*1af0*/  FMUL.FTZ R212, R182, R129 ;  /* 0x00000081b6d47220 */ /* 0x000fe20000410000 */
[----:B------:R-:W-:Y:S01]  /*1b00*/  SHF.L.U32 R127, R127, 0x10, RZ ;  /* 0x000000107f7f7819 */ /* 0x000fe200000006ff */
[----:B------:R-:W-:Y:S01]  /*1b10*/  FMUL.FTZ R117, R202, R112 ;  /* 0x00000070ca757220 */ /* 0x000fe20000410000 */
[----:B------:R-:W-:Y:S01]  /*1b20*/  FADD.FTZ R214, R119, R94 ;  /* 0x0000005e77d67221 */ /* 0x000fe20000010000 */
[----:B------:R-:W-:Y:S01]  /*1b30*/  FFMA.FTZ R119, R251, R94, R130 ;  /* 0x0000005efb777223 */ /* 0x000fe20000010082 */
[----:B------:R-:W-:Y:S01]  /*1b40*/  SHF.L.U32 R114, R114, 0x10, RZ ;  /* 0x0000001072727819 */ /* 0x000fe200000006ff */
[----:B------:R-:W-:Y:S01]  /*1b50*/  FADD.FTZ R145, R112, R145 ;  /* 0x0000009170917221 */ /* 0x000fe20000010000 */
[----:B------:R-:W-:Y:S01]  /*1b60*/  FFMA.FTZ R25, R212, R112, R25 ;  /* 0x00000070d4197223 */ /* 0x000fe20000010019 */
[----:B------:R-:W-:Y:S01]  /*1b70*/  FADD.FTZ R121, R214, R117 ;  /* 0x00000075d6797221 */ /* 0x000fe20000010000 */
[----:B------:R-:W-:Y:S01]  /*1b80*/  FADD.FTZ R131, -R183, R131 ;  /* 0x00000083b7837221 */ /* 0x000fe20000010100 */
        /* <DEDUP_REMOVED lines=49> */
.L_x_1176:
[----:B-1----:R-:W-:Y:S01]  /*1ea0*/  FADD.FTZ R121, R214, R121 ;  /* 0x00000079d6797221 */ /* 0x002fe20000010000 */
[----:B--2---:R-:W-:Y:S01]  /*1eb0*/  FADD.FTZ R123, R216, R123 ;  /* 0x0000007bd87b7221 */ /* 0x004fe20000010000 */
[----:B------:R-:W-:Y:S02]  /*1ec0*/  ISETP.NE.U32.AND P2, PT, RZ, UR10, PT ;  /* 0x0000000aff007c0c */ /* 0x000fe4000bf45070 */
[----:B------:R-:W-:Y:S01]  /*1ed0*/  FMUL.FTZ R121, R121, UR9 ;  /* 0x0000000979797c20 */ /* 0x000fe20008410000 */
[----:B------:R-:W-:Y:S01]  /*1ee0*/  ISETP.NE.U32.AND P0, PT, R168, RZ, PT ;  /* 0x000000ffa800720c */ /* 0x000fe20003f05070 */
[----:B------:R-:W-:Y:S01]  /*1ef0*/  FMUL.FTZ R123, R123, UR9 ;  /* 0x000000097b7b7c20 */ /* 0x000fe20008410000 */
[----:B------:R-:W-:Y:S02]  /*1f00*/  ISETP.NE.AND.EX P2, PT, RZ, UR11, PT, P2 ;  /* 0x0000000bff007c0c */ /* 0x000fe4000bf45320 */
[----:B------:R-:W-:Y:S02]  /*1f10*/  FSEL R114, R121, RZ, !P1 ;  /* 0x000000ff79727208 */ /* 0x000fe40004800000 */
[----:B------:R-:W-:-:S02]  /*1f20*/  ISETP.NE.U32.AND P1, PT, RZ, UR12, PT ;  /* 0x0000000cff007c0c */ /* 0x000fc4000bf25070 */
[----:B------:R-:W-:Y:S01]  /*1f30*/  ISETP.NE.AND.EX P0, PT, R169, RZ, PT, P0 ;  /* 0x000000ffa900720c */ /* 0x000fe20003f05300 */
[-CC-:B------:R-:W-:Y:S01]  /*1f40*/  FFMA.FTZ R84, R84, R123.reuse, R114.reuse ;  /* 0x0000007b54547223 */ /* 0x180fe20000010072 */
[----:B------:R-:W-:Y:S01]  /*1f50*/  ISETP.NE.AND.EX P1, PT, RZ, UR13, PT, P1 ;  /* 0x0000000dff007c0c */ /* 0x000fe2000bf25310 */
        /* <DEDUP_REMOVED lines=12> */
[-C--:B------:R-:W-:Y:S01]  /*2020*/  FFMA.FTZ R227, R227, R123.reuse, R114 ;  /* 0x0000007be3e37223 */ /* 0x080fe20000010072 */
[----:B------:R-:W-:Y:S01]  /*2030*/  FADD.FTZ R99, R99, -R174 ;  /* 0x800000ae63637221 */ /* 0x000fe20000010000 */
        /* <DEDUP_REMOVED lines=10> */
[C---:B------:R-:W-:Y:S01]  /*20e0*/  FMUL.FTZ R177, R182.reuse, R177 ;  /* 0x000000b1b6b17220 */ /* 0x040fe20000410000 */
[----:B------:R-:W-:Y:S01]  /*20f0*/  FMUL.FTZ R91, R182, R85 ;  /* 0x00000055b65b7220 */ /* 0x000fe20000410000 */
[----:B------:R-:W-:Y:S01]  /*2100*/  FADD.FTZ R227, R96, -R227 ;  /* 0x800000e360e37221 */ /* 0x000fe20000010000 */
[----:B------:R-:W1:Y:S01]  /*2110*/  @P1 LDC.64 R100, c[0x0][0x308] ;  /* 0x0000c200ff641b82 */ /* 0x000e620000000a00 */
[----:B------:R-:W-:Y:S01]  /*2120*/  FMUL.FTZ R126, R182, R97 ;  /* 0x00000061b67e7220 */ /* 0x000fe20000410000 */
[----:B------:R-:W-:Y:S01]  /*2130*/  FADD.FTZ R175, R86, -R175 ;  /* 0x800000af56af7221 */ /* 0x000fe20000010000 */
[----:B------:R-:W-:Y:S01]  /*2140*/  FADD.FTZ R217, R88, -R217 ;  /* 0x800000d958d97221 */ /* 0x000fe20000010000 */
[----:B------:R-:W-:Y:S01]  /*2150*/  FADD.FTZ R229, R98, -R229 ;  /* 0x800000e562e57221 */ /* 0x000fe20000010000 */
[C---:B------:R-:W-:Y:S01]  /*2160*/  FMUL.FTZ R118, R182.reuse, R99 ;  /* 0x00000063b6767220 */ /* 0x040fe20000410000 */
[C---:B------:R-:W-:Y:S01]  /*2170*/  FMUL.FTZ R88, R182.reuse, R87 ;  /* 0x00000057b6587220 */ /* 0x040fe20000410000 */
[----:B------:R-:W-:Y:S01]  /*2180*/  FMUL.FTZ R86, R182, R89 ;  /* 0x00000059b6567220 */ /* 0x000fe20000410000 */
[----:B------:R-:W2:Y:S01]  /*2190*/  LDC.64 R96, c[0x0][0x2f8] ;  /* 0x0000be00ff607b82 */ /* 0x000ea20000000a00 */
[-CC-:B------:R-:W-:Y:S01]  /*21a0*/  FFMA.FTZ R93, R93, R123.reuse, R114.reuse ;  /* 0x0000007b5d5d7223 */ /* 0x180fe20000010072 */
[----:B-----5:R-:W-:Y:S01]  /*21b0*/  @P0 FADD.FTZ R91, R42, R91 ;  /* 0x0000005b2a5b0221 */ /* 0x020fe20000010000 */
[----:B------:R-:W-:Y:S01]  /*21c0*/  @P0 FADD.FTZ R177, R40, R177 ;  /* 0x000000b128b10221 */ /* 0x000fe20000010000 */
[-CC-:B------:R-:W-:Y:S01]  /*21d0*/  FFMA.FTZ R124, R124, R123.reuse, R114.reuse ;  /* 0x0000007b7c7c7223 */ /* 0x180fe20000010072 */
[-CC-:B------:R-:W-:Y:S01]  /*21e0*/  FFMA.FTZ R251, R251, R123.reuse, R114.reuse ;  /* 0x0000007bfbfb7223 */ /* 0x180fe20000010072 */
[----:B------:R-:W-:Y:S01]  /*21f0*/  FFMA.FTZ R233, R233, R123, R114 ;  /* 0x0000007be9e97223 */ /* 0x000fe20000010072 */
[----:B------:R-:W-:Y:S01]  /*2200*/  FMUL.FTZ R217, R182, R217 ;  /* 0x000000d9b6d97220 */ /* 0x000fe20000410000 */
[----:B------:R-:W3:Y:S01]  /*2210*/  @P2 LDC.64 R98, c[0x0][0x300] ;  /* 0x0000c000ff622b82 */ /* 0x000ee20000000a00 */
[----:B------:R-:W-:Y:S01]  /*2220*/  @P0 FADD.FTZ R86, R43, R86 ;  /* 0x000000562b560221 */ /* 0x000fe20000010000 */
[----:B------:R-:W-:Y:S01]  /*2230*/  @P0 FADD.FTZ R88, R41, R88 ;  /* 0x0000005829580221 */ /* 0x000fe20000010000 */
[----:B------:R-:W-:Y:S01]  /*2240*/  FADD.FTZ R93, R122, -R93 ;  /* 0x8000005d7a5d7221 */ /* 0x000fe20000010000 */
[----:B------:R-:W-:Y:S01]  /*2250*/  FMUL.FTZ R175, R182, R175 ;  /* 0x000000afb6af7220 */ /* 0x000fe20000410000 */
[----:B------:R-:W-:Y:S01]  /*2260*/  @P2 F2FP.BF16.F32.PACK_AB R85, RZ, R91 ;  /* 0x0000005bff55223e */ /* 0x000fe200000010ff */
[----:B------:R-:W-:Y:S01]  /*2270*/  FADD.FTZ R95, R95, -R124 ;  /* 0x8000007c5f5f7221 */ /* 0x000fe20000010000 */
[----:B------:R-:W-:Y:S01]  /*2280*/  @P2 F2FP.BF16.F32.PACK_AB R84, RZ, R177 ;  /* 0x000000b1ff54223e */ /* 0x000fe200000010ff */
[----:B------:R-:W-:Y:S01]  /*2290*/  FADD.FTZ R251, R94, -R251 ;  /* 0x800000fb5efb7221 */ /* 0x000fe20000010000 */
[----:B------:R-:W-:Y:S01]  /*22a0*/  FADD.FTZ R233, R102, -R233 ;  /* 0x800000e966e97221 */ /* 0x000fe20000010000 */
[C---:B------:R-:W-:Y:S01]  /*22b0*/  FMUL.FTZ R94, R182.reuse, R115 ;  /* 0x00000073b65e7220 */ /* 0x040fe20000410000 */
[----:B------:R-:W-:Y:S01]  /*22c0*/  FMUL.FTZ R124, R182, R103 ;  /* 0x00000067b67c7220 */ /* 0x000fe20000410000 */
[----:B------:R-:W-:Y:S01]  /*22d0*/  @P0 FADD.FTZ R217, R46, R217 ;  /* 0x000000d92ed90221 */ /* 0x000fe20000010000 */
[----:B------:R-:W-:Y:S01]  /*22e0*/  FMUL.FTZ R90, R182, R93 ;  /* 0x0000005db65a7220 */ /* 0x000fe20000410000 */
[----:B------:R-:W-:Y:S01]  /*22f0*/  @P0 FADD.FTZ R175, R44, R175 ;  /* 0x000000af2caf0221 */ /* 0x000fe20000010000 */
[----:B------:R-:W-:Y:S01]  /*2300*/  @P2 F2FP.BF16.F32.PACK_AB R103, RZ, R86 ;  /* 0x00000056ff67223e */ /* 0x000fe200000010ff */
[-C--:B------:R-:W-:Y:S01]  /*2310*/  FFMA.FTZ R219, R219, R123.reuse, R114 ;  /* 0x0000007bdbdb7223 */ /* 0x080fe20000010072 */
[----:B------:R-:W-:Y:S01]  /*2320*/  @P2 F2FP.BF16.F32.PACK_AB R102, RZ, R88 ;  /* 0x00000058ff66223e */ /* 0x000fe200000010ff */
[----:B------:R-:W-:Y:S01]  /*2330*/  @P0 FADD.FTZ R94, R47, R94 ;  /* 0x0000005e2f5e0221 */ /* 0x000fe20000010000 */
[----:B------:R-:W-:Y:S01]  /*2340*/  @P2 PRMT R73, R85, 0x7610, R73 ;  /* 0x0000761055492816 */ /* 0x000fe20000000049 */
[-C--:B------:R-:W-:Y:S01]  /*2350*/  FFMA.FTZ R239, R239, R123.reuse, R114 ;  /* 0x0000007befef7223 */ /* 0x080fe20000010072 */
[----:B------:R-:W-:Y:S01]  /*2360*/  @P2 PRMT R72, R84, 0x7610, R72 ;  /* 0x0000761054482816 */ /* 0x000fe20000000048 */
[----:B------:R-:W-:Y:S01]  /*2370*/  @P0 FADD.FTZ R90, R45, R90 ;  /* 0x0000005a2d5a0221 */ /* 0x000fe20000010000 */
[----:B------:R-:W-:Y:S01]  /*2380*/  ISETP.NE.U32.AND P3, PT, RZ, UR12, PT ;  /* 0x0000000cff007c0c */ /* 0x000fe2000bf65070 */
[--C-:B------:R-:W-:Y:S01]  /*2390*/  FFMA.FTZ R208, R208, R123, R114.reuse ;  /* 0x0000007bd0d07223 */ /* 0x100fe20000010072 */
[----:B------:R-:W-:Y:S01]  /*23a0*/  @P2 F2FP.BF16.F32.PACK_AB R89, RZ, R217 ;  /* 0x000000d9ff59223e */ /* 0x000fe200000010ff */
[----:B------:R-:W-:Y:S01]  /*23b0*/  FADD.FTZ R219, R92, -R219 ;  /* 0x800000db5cdb7221 */ /* 0x000fe20000010000 */
[----:B------:R-:W-:Y:S01]  /*23c0*/  @P2 F2FP.BF16.F32.PACK_AB R87, RZ, R175 ;  /* 0x000000afff57223e */ /* 0x000fe200000010ff */
[----:B------:R-:W-:Y:S01]  /*23d0*/  FFMA.FTZ R245, R245, R123, R114 ;  /* 0x0000007bf5f57223 */ /* 0x000fe20000010072 */
[----:B------:R-:W-:Y:S01]  /*23e0*/  @P2 PRMT R73, R73, 0x5410, R103 ;  /* 0x0000541049492816 */ /* 0x000fe20000000067 */
[----:B------:R-:W-:Y:S01]  /*23f0*/  FADD.FTZ R239, R104, -R239 ;  /* 0x800000ef68ef7221 */ /* 0x000fe20000010000 */
[----:B------:R-:W-:Y:S01]  /*2400*/  @P2 PRMT R72, R72, 0x5410, R102 ;  /* 0x0000541048482816 */ /* 0x000fe20000000066 */
[----:B------:R-:W-:Y:S01]  /*2410*/  FADD.FTZ R105, R105, -R208 ;  /* 0x800000d069697221 */ /* 0x000fe20000010000 */
[----:B------:R-:W-:Y:S01]  /*2420*/  ISETP.NE.AND.EX P3, PT, RZ, UR13, PT, P3 ;  /* 0x0000000dff007c0c */ /* 0x000fe2000bf65330 */
[----:B------:R-:W4:Y:S01]  /*2430*/  @P1 LDC.64 R102, c[0x0][0x308] ;  /* 0x0000c200ff661b82 */ /* 0x000f220000000a00 */
[----:B------:R-:W-:Y:S01]  /*2440*/  @P2 F2FP.BF16.F32.PACK_AB R92, RZ, R94 ;  /* 0x0000005eff5c223e */ /* 0x000fe200000010ff */
[----:B------:R-:W-:Y:S01]  /*2450*/  FMUL.FTZ R122, R182, R95 ;  /* 0x0000005fb67a7220 */ /* 0x000fe20000410000 */
[----:B------:R-:W-:Y:S01]  /*2460*/  @P2 PRMT R75, R89, 0x7610, R75 ;  /* 0x00007610594b2816 */ /* 0x000fe2000000004b */
[----:B------:R-:W-:Y:S01]  /*2470*/  FADD.FTZ R245, R110, -R245 ;  /* 0x800000f56ef57221 */ /* 0x000fe20000010000 */
[----:B------:R-:W-:Y:S01]  /*2480*/  @P2 F2FP.BF16.F32.PACK_AB R104, RZ, R90 ;  /* 0x0000005aff68223e */ /* 0x000fe200000010ff */
[----:B------:R-:W-:Y:S01]  /*2490*/  FMUL.FTZ R110, R182, R105 ;  /* 0x00000069b66e7220 */ /* 0x000fe20000410000 */
[----:B------:R-:W-:Y:S01]  /*24a0*/  @P2 PRMT R74, R87, 0x7610, R74 ;  /* 0x00007610574a2816 */ /* 0x000fe2000000004a */
[----:B-1----:R-:W-:Y:S01]  /*24b0*/  @P1 IMAD.WIDE.U32 R100, R215, 0x20, R100 ;  /* 0x00000020d7641825 */ /* 0x002fe200078e0064 */
[----:B------:R-:W-:-:S03]  /*24c0*/  SEL R87, R86, R79, P3 ;  /* 0x0000004f56577207 */ /* 0x000fc60001800000 */
[--C-:B------:R-:W-:Y:S01]  /*24d0*/  FFMA.FTZ R221, R221, R123, R114.reuse ;  /* 0x0000007bdddd7223 */ /* 0x100fe20000010072 */
[----:B------:R-:W-:Y:S01]  /*24e0*/  F2FP.BF16.F32.PACK_AB R89, R86, R91 ;  /* 0x0000005b5659723e */ /* 0x000fe200000010ff */
[-CC-:B------:R-:W-:Y:S01]  /*24f0*/  FFMA.FTZ R172, R172, R123.reuse, R114.reuse ;  /* 0x0000007bacac7223 */ /* 0x180fe20000010072 */
[----:B------:R-:W-:Y:S01]  /*2500*/  SEL R86, R91, R78, P3 ;  /* 0x0000004e5b567207 */ /* 0x000fe20001800000 */
[-C--:B------:R-:W-:Y:S01]  /*2510*/  FFMA.FTZ R176, R176, R123.reuse, R114 ;  /* 0x0000007bb0b07223 */ /* 0x080fe20000010072 */
[----:B------:R-:W-:Y:S01]  /*2520*/  @P2 PRMT R75, R75, 0x5410, R92 ;  /* 0x000054104b4b2816 */ /* 0x000fe2000000005c */
[--C-:B------:R-:W-:Y:S01]  /*2530*/  FFMA.FTZ R241, R241, R123, R114.reuse ;  /* 0x0000007bf1f17223 */ /* 0x100fe20000010072 */
[----:B------:R-:W-:Y:S01]  /*2540*/  SEL R95, R94, R83, P3 ;  /* 0x000000535e5f7207 */ /* 0x000fe20001800000 */
[--C-:B------:R-:W-:Y:S01]  /*2550*/  FFMA.FTZ R206, R206, R123, R114.reuse ;  /* 0x0000007bcece7223 */ /* 0x100fe20000010072 */
[----:B------:R-:W-:Y:S01]  /*2560*/  F2FP.BF16.F32.PACK_AB R91, R94, R217 ;  /* 0x000000d95e5b723e */ /* 0x000fe200000010ff */
[--C-:B------:R-:W-:Y:S01]  /*2570*/  FFMA.FTZ R243, R243, R123, R114.reuse ;  /* 0x0000007bf3f37223 */ /* 0x100fe20000010072 */
[----:B------:R-:W-:Y:S01]  /*2580*/  SEL R85, R88, R77, P3 ;  /* 0x0000004d58557207 */ /* 0x000fe20001800000 */
[-CC-:B------:R-:W-:Y:S01]  /*2590*/  FFMA.FTZ R210, R210, R123.reuse, R114.reuse ;  /* 0x0000007bd2d27223 */ /* 0x180fe20000010072 */
[----:B------:R-:W-:Y:S01]  /*25a0*/  SEL R84, R177, R76, P3 ;  /* 0x0000004cb1547207 */ /* 0x000fe20001800000 */
[--C-:B------:R-:W-:Y:S01]  /*25b0*/  FFMA.FTZ R212, R212, R123, R114.reuse ;  /* 0x0000007bd4d47223 */ /* 0x100fe20000010072 */
[----:B------:R-:W-:Y:S01]  /*25c0*/  SEL R93, R90, R81, P3 ;  /* 0x000000515a5d7207 */ /* 0x000fe20001800000 */
[----:B------:R-:W-:Y:S01]  /*25d0*/  FFMA.FTZ R130, R130, R123, R114 ;  /* 0x0000007b82827223 */ /* 0x000fe20000010072 */
[----:B------:R-:W-:Y:S01]  /*25e0*/  SEL R92, R175, R80, P3 ;  /* 0x00000050af5c7207 */ /* 0x000fe20001800000 */
[----:B---3--:R-:W-:Y:S01]  /*25f0*/  @P2 IMAD.WIDE.U32 R98, R215, 0x10, R98 ;  /* 0x00000010d7622825 */ /* 0x008fe200078e0062 */
[----:B------:R-:W-:-:S03]  /*2600*/  SEL R94, R217, R82, P3 ;  /* 0x00000052d95e7207 */ /* 0x000fc60001800000 */
[----:B------:R-:W-:Y:S01]  /*2610*/  FMUL.FTZ R123, R182, R229 ;  /* 0x000000e5b67b7220 */ /* 0x000fe20000410000 */
[----:B------:R-:W-:Y:S01]  /*2620*/  @P2 PRMT R74, R74, 0x5410, R104 ;  /* 0x000054104a4a2816 */ /* 0x000fe20000000068 */
[----:B--2---:R-:W-:Y:S01]  /*2630*/  IMAD.WIDE.U32 R104, R215, 0x10, R96 ;  /* 0x00000010d7687825 */ /* 0x004fe200078e0060 */
[----:B------:R-:W-:Y:S01]  /*2640*/  F2FP.BF16.F32.PACK_AB R88, R88, R177 ;  /* 0x000000b15858723e */ /* 0x000fe200000010ff */
[----:B------:R1:W-:Y:S01]  /*2650*/  @P1 STG.E.128 desc[UR4][R100.64], R84 ;  /* 0x0000005464001986 */ /* 0x0003e2000c101d04 */
[----:B------:R-:W-:Y:S01]  /*2660*/  F2FP.BF16.F32.PACK_AB R90, R90, R175 ;  /* 0x000000af5a5a723e */ /* 0x000fe200000010ff */
[----:B------:R-:W-:Y:S01]  /*2670*/  @P0 FADD.FTZ R123, R54, R123 ;  /* 0x0000007b367b0221 */ /* 0x000fe20000010000 */
[----:B------:R-:W-:Y:S01]  /*2680*/  FADD.FTZ R221, R128, -R221 ;  /* 0x800000dd80dd7221 */ /* 0x000fe20000010000 */
[----:B------:R2:W-:Y:S01]  /*2690*/  @P1 STG.E.128 desc[UR4][R100.64+0x10], R92 ;  /* 0x0000105c64001986 */ /* 0x0005e2000c101d04 */
[----:B------:R-:W-:Y:S01]  /*26a0*/  FADD.FTZ R107, R107, -R172 ;  /* 0x800000ac6b6b7221 */ /* 0x000fe20000010000 */
[C---:B------:R-:W-:Y:S01]  /*26b0*/  FMUL.FTZ R219, R182.reuse, R219 ;  /* 0x000000dbb6db7220 */ /* 0x040fe20000410000 */
[C---:B------:R-:W-:Y:S01]  /*26c0*/  FMUL.FTZ R127, R182.reuse, R221 ;  /* 0x000000ddb67f7220 */ /* 0x040fe20000410000 */
[----:B------:R3:W-:Y:S01]  /*26d0*/  STG.E.128 desc[UR4][R104.64], R88 ;  /* 0x0000005868007986 */ /* 0x0007e2000c101d04 */
[C---:B------:R-:W-:Y:S01]  /*26e0*/  FMUL.FTZ R125, R182.reuse, R227 ;  /* 0x000000e3b67d7220 */ /* 0x040fe20000410000 */
[----:B------:R-:W-:Y:S01]  /*26f0*/  FMUL.FTZ R120, R182, R107 ;  /* 0x0000006bb6787220 */ /* 0x000fe20000410000 */
[----:B------:R-:W-:Y:S01]  /*2700*/  @P0 FADD.FTZ R127, R50, R127 ;  /* 0x0000007f327f0221 */ /* 0x000fe20000010000 */
[----:B------:R0:W-:Y:S01]  /*2710*/  @P2 STG.E.128 desc[UR4][R98.64], R72 ;  /* 0x0000004862002986 */ /* 0x0001e2000c101d04 */
[----:B------:R-:W-:Y:S01]  /*2720*/  @P0 FADD.FTZ R219, R48, R219 ;  /* 0x000000db30db0221 */ /* 0x000fe20000010000 */
[----:B------:R-:W-:Y:S01]  /*2730*/  @P0 FADD.FTZ R120, R55, R120 ;  /* 0x0000007837780221 */ /* 0x000fe20000010000 */
[----:B------:R-:W-:Y:S01]  /*2740*/  @P0 FADD.FTZ R125, R52, R125 ;  /* 0x0000007d347d0221 */ /* 0x000fe20000010000 */
[----:B------:R-:W-:Y:S01]  /*2750*/  @P0 FADD.FTZ R124, R51, R124 ;  /* 0x0000007c337c0221 */ /* 0x000fe20000010000 */
[----:B------:R-:W-:Y:S01]  /*2760*/  @P0 FADD.FTZ R122, R49, R122 ;  /* 0x0000007a317a0221 */ /* 0x000fe20000010000 */
[----:B-1----:R-:W-:Y:S01]  /*2770*/  @P2 F2FP.BF16.F32.PACK_AB R85, RZ, R127 ;  /* 0x0000007fff55223e */ /* 0x002fe200000010ff */
[----:B------:R-:W-:Y:S01]  /*2780*/  @P0 FADD.FTZ R126, R53, R126 ;  /* 0x0000007e357e0221 */ /* 0x000fe20000010000 */
[----:B------:R-:W-:Y:S01]  /*2790*/  @P2 F2FP.BF16.F32.PACK_AB R84, RZ, R219 ;  /* 0x000000dbff54223e */ /* 0x000fe200000010ff */
[----:B------:R-:W-:Y:S01]  /*27a0*/  FADD.FTZ R169, R117, -R212 ;  /* 0x800000d475a97221 */ /* 0x000fe20000010000 */
[----:B--2---:R-:W-:Y:S01]  /*27b0*/  @P2 F2FP.BF16.F32.PACK_AB R101, RZ, R123 ;  /* 0x0000007bff65223e */ /* 0x004fe200000010ff */
[----:B------:R-:W-:Y:S01]  /*27c0*/  FADD.FTZ R241, R106, -R241 ;  /* 0x800000f16af17221 */ /* 0x000fe20000010000 */
[----:B------:R-:W-:Y:S01]  /*27d0*/  @P2 F2FP.BF16.F32.PACK_AB R87, RZ, R120 ;  /* 0x00000078ff57223e */ /* 0x000fe200000010ff */
[----:B------:R-:W-:Y:S01]  /*27e0*/  FMUL.FTZ R117, R182, R239 ;  /* 0x000000efb6757220 */ /* 0x000fe20000410000 */
[----:B------:R-:W-:Y:S01]  /*27f0*/  @P2 F2FP.BF16.F32.PACK_AB R86, RZ, R125 ;  /* 0x0000007dff56223e */ /* 0x000fe200000010ff */
[----:B------:R-:W-:Y:S01]  /*2800*/  FADD.FTZ R171, R112, -R121 ;  /* 0x8000007970ab7221 */ /* 0x000fe20000010000 */
[----:B---3--:R-:W-:Y:S01]  /*2810*/  @P2 F2FP.BF16.F32.PACK_AB R105, RZ, R124 ;  /* 0x0000007cff69223e */ /* 0x008fe200000010ff */
[----:B------:R-:W-:Y:S01]  /*2820*/  FADD.FTZ R173, R119, -R130 ;  /* 0x8000008277ad7221 */ /* 0x000fe20000010000 */
[----:B0-----:R-:W0:Y:S01]  /*2830*/  @P2 LDC.64 R98, c[0x0][0x300] ;  /* 0x0000c000ff622b82 */ /* 0x001e220000000a00 */
[----:B------:R-:W-:Y:S01]  /*2840*/  @P2 PRMT R75, R101, 0x7610, R75 ;  /* 0x00007610654b2816 */ /* 0x000fe2000000004b */
[----:B----4-:R-:W-:Y:S01]  /*2850*/  @P1 IMAD.WIDE.U32 R100, R213, 0x20, R102 ;  /* 0x00000020d5641825 */ /* 0x010fe200078e0066 */
[----:B------:R-:W-:-:S03]  /*2860*/  @P2 F2FP.BF16.F32.PACK_AB R104, RZ, R122 ;  /* 0x0000007aff68223e */ /* 0x000fc600000010ff */
[----:B------:R-:W-:Y:S01]  /*2870*/  FADD.FTZ R111, R111, -R206 ;  /* 0x800000ce6f6f7221 */ /* 0x000fe20000010000 */
[----:B------:R-:W-:Y:S01]  /*2880*/  @P2 PRMT R73, R85, 0x7610, R73 ;  /* 0x0000761055492816 */ /* 0x000fe20000000049 */
[----:B------:R-:W-:Y:S01]  /*2890*/  FMUL.FTZ R121, R182, R231 ;  /* 0x000000e7b6797220 */ /* 0x000fe20000410000 */
[----:B------:R-:W-:Y:S01]  /*28a0*/  @P2 PRMT R72, R84, 0x7610, R72 ;  /* 0x0000761054482816 */ /* 0x000fe20000000048 */
[----:B------:R-:W1:Y:S01]  /*28b0*/  @P1 LDC.64 R102, c[0x0][0x308] ;  /* 0x0000c200ff661b82 */ /* 0x000e620000000a00 */
[----:B------:R-:W-:Y:S01]  /*28c0*/  @P2 PRMT R74, R86, 0x7610, R74 ;  /* 0x00007610564a2816 */ /* 0x000fe2000000004a */
[C---:B------:R-:W-:Y:S01]  /*28d0*/  FMUL.FTZ R119, R182.reuse, R233 ;  /* 0x000000e9b6777220 */ /* 0x040fe20000410000 */
[----:B------:R-:W-:Y:S01]  /*28e0*/  @P2 PRMT R75, R75, 0x5410, R87 ;  /* 0x000054104b4b2816 */ /* 0x000fe20000000057 */
[C---:B------:R-:W-:Y:S01]  /*28f0*/  FMUL.FTZ R114, R182.reuse, R129 ;  /* 0x00000081b6727220 */ /* 0x040fe20000410000 */
[----:B------:R-:W-:Y:S01]  /*2900*/  @P2 F2FP.BF16.F32.PACK_AB R128, RZ, R126 ;  /* 0x0000007eff80223e */ /* 0x000fe200000010ff */
[----:B------:R-:W-:Y:S01]  /*2910*/  FMUL.FTZ R115, R182, R241 ;  /* 0x000000f1b6737220 */ /* 0x000fe20000410000 */
[----:B------:R-:W-:Y:S01]  /*2920*/  SEL R85, R122, R77, P3 ;  /* 0x0000004d7a557207 */ /* 0x000fe20001800000 */
[----:B------:R-:W-:Y:S01]  /*2930*/  @P0 FADD.FTZ R117, R60, R117 ;  /* 0x000000753c750221 */ /* 0x000fe20000010000 */
[----:B------:R-:W-:Y:S01]  /*2940*/  SEL R84, R219, R76, P3 ;  /* 0x0000004cdb547207 */ /* 0x000fe20001800000 */
[----:B------:R-:W-:Y:S01]  /*2950*/  FADD.FTZ R109, R109, -R176 ;  /* 0x800000b06d6d7221 */ /* 0x000fe20000010000 */
[----:B------:R-:W-:Y:S01]  /*2960*/  SEL R87, R124, R79, P3 ;  /* 0x0000004f7c577207 */ /* 0x000fe20001800000 */
[----:B------:R-:W-:Y:S01]  /*2970*/  FMUL.FTZ R112, R182, R111 ;  /* 0x0000006fb6707220 */ /* 0x000fe20000410000 */
[----:B------:R-:W-:Y:S01]  /*2980*/  SEL R86, R127, R78, P3 ;  /* 0x0000004e7f567207 */ /* 0x000fe20001800000 */
[----:B------:R-:W-:Y:S01]  /*2990*/  @P0 FADD.FTZ R115, R62, R115 ;  /* 0x000000733e730221 */ /* 0x000fe20000010000 */
[----:B------:R-:W-:Y:S01]  /*29a0*/  SEL R93, R126, R81, P3 ;  /* 0x000000517e5d7207 */ /* 0x000fe20001800000 */
[----:B0-----:R-:W-:Y:S01]  /*29b0*/  @P2 IMAD.WIDE.U32 R98, R213, 0x10, R98 ;  /* 0x00000010d5622825 */ /* 0x001fe200078e0062 */
[----:B------:R-:W-:Y:S01]  /*29c0*/  SEL R92, R125, R80, P3 ;  /* 0x000000507d5c7207 */ /* 0x000fe20001800000 */
[----:B------:R0:W-:Y:S01]  /*29d0*/  @P1 STG.E.128 desc[UR4][R100.64], R84 ;  /* 0x0000005464001986 */ /* 0x0001e2000c101d04 */
[----:B------:R-:W-:Y:S01]  /*29e0*/  SEL R95, R120, R83, P3 ;  /* 0x00000053785f7207 */ /* 0x000fe20001800000 */
[----:B------:R-:W-:Y:S01]  /*29f0*/  @P0 FADD.FTZ R114, R61, R114 ;  /* 0x000000723d720221 */ /* 0x000fe20000010000 */
[----:B------:R-:W-:Y:S01]  /*2a00*/  SEL R94, R123, R82, P3 ;  /* 0x000000527b5e7207 */ /* 0x000fe20001800000 */
[----:B------:R-:W-:Y:S01]  /*2a10*/  @P0 FADD.FTZ R119, R58, R119 ;  /* 0x000000773a770221 */ /* 0x000fe20000010000 */
[----:B------:R-:W-:Y:S01]  /*2a20*/  @P2 PRMT R73, R73, 0x5410, R105 ;  /* 0x0000541049492816 */ /* 0x000fe20000000069 */
[----:B------:R-:W-:Y:S01]  /*2a30*/  @P0 FADD.FTZ R121, R56, R121 ;  /* 0x0000007938790221 */ /* 0x000fe20000010000 */
[----:B------:R-:W-:Y:S01]  /*2a40*/  @P2 PRMT R72, R72, 0x5410, R104 ;  /* 0x0000541048482816 */ /* 0x000fe20000000068 */
[----:B------:R-:W-:Y:S01]  /*2a50*/  IMAD.WIDE.U32 R104, R213, 0x10, R96 ;  /* 0x00000010d5687825 */ /* 0x000fe200078e0060 */
[----:B------:R-:W-:-:S03]  /*2a60*/  F2FP.BF16.F32.PACK_AB R88, R122, R219 ;  /* 0x000000db7a58723e */ /* 0x000fc600000010ff */
[----:B------:R-:W-:Y:S01]  /*2a70*/  FMUL.FTZ R116, R182, R109 ;  /* 0x0000006db6747220 */ /* 0x000fe20000410000 */
[----:B------:R-:W-:Y:S01]  /*2a80*/  F2FP.BF16.F32.PACK_AB R89, R124, R127 ;  /* 0x0000007f7c59723e */ /* 0x000fe200000010ff */
[----:B------:R2:W-:Y:S01]  /*2a90*/  @P1 STG.E.128 desc[UR4][R100.64+0x10], R92 ;  /* 0x0000105c64001986 */ /* 0x0005e2000c101d04 */
[----:B------:R-:W-:Y:S01]  /*2aa0*/  F2FP.BF16.F32.PACK_AB R90, R126, R125 ;  /* 0x0000007d7e5a723e */ /* 0x000fe200000010ff */
[----:B------:R-:W-:Y:S01]  /*2ab0*/  @P0 FADD.FTZ R112, R63, R112 ;  /* 0x000000703f700221 */ /* 0x000fe20000010000 */
[----:B------:R-:W-:Y:S01]  /*2ac0*/  F2FP.BF16.F32.PACK_AB R91, R120, R123 ;  /* 0x0000007b785b723e */ /* 0x000fe200000010ff */
[----:B------:R-:W-:Y:S01]  /*2ad0*/  @P0 FADD.FTZ R116, R59, R116 ;  /* 0x000000743b740221 */ /* 0x000fe20000010000 */
[----:B------:R-:W-:Y:S01]  /*2ae0*/  @P2 PRMT R74, R74, 0x5410, R128 ;  /* 0x000054104a4a2816 */ /* 0x000fe20000000080 */
[----:B------:R-:W-:Y:S01]  /*2af0*/  @P0 FADD.FTZ R118, R57, R118 ;  /* 0x0000007639760221 */ /* 0x000fe20000010000 */
[----:B0-----:R-:W-:Y:S01]  /*2b00*/  @P2 F2FP.BF16.F32.PACK_AB R86, RZ, R117 ;  /* 0x00000075ff56223e */ /* 0x001fe200000010ff */
[----:B------:R0:W-:Y:S01]  /*2b10*/  STG.E.128 desc[UR4][R104.64], R88 ;  /* 0x0000005868007986 */ /* 0x0001e2000c101d04 */
[----:B------:R-:W-:Y:S01]  /*2b20*/  @P2 F2FP.BF16.F32.PACK_AB R87, RZ, R114 ;  /* 0x00000072ff57223e */ /* 0x000fe200000010ff */
[----:B-1----:R-:W-:Y:S01]  /*2b30*/  @P1 IMAD.WIDE.U32 R102, R209, 0x20, R102 ;  /* 0x00000020d1661825 */ /* 0x002fe200078e0066 */
[----:B------:R-:W-:Y:S01]  /*2b40*/  @P2 F2FP.BF16.F32.PACK_AB R85, RZ, R119 ;  /* 0x00000077ff55223e */ /* 0x000fe200000010ff */
[----:B------:R1:W-:Y:S01]  /*2b50*/  @P2 STG.E.128 desc[UR4][R98.64], R72 ;  /* 0x0000004862002986 */ /* 0x0003e2000c101d04 */
[----:B------:R-:W-:Y:S01]  /*2b60*/  @P2 F2FP.BF16.F32.PACK_AB R84, RZ, R121 ;  /* 0x00000079ff54223e */ /* 0x000fe200000010ff */
[----:B------:R-:W-:Y:S01]  /*2b70*/  FADD.FTZ R243, R108, -R243 ;  /* 0x800000f36cf37221 */ /* 0x000fe20000010000 */
[----:B------:R-:W-:Y:S01]  /*2b80*/  FADD.FTZ R131, R113, -R210 ;  /* 0x800000d271837221 */ /* 0x000fe20000010000 */
[----:B------:R-:W-:Y:S01]  /*2b90*/  @P2 F2FP.BF16.F32.PACK_AB R120, RZ, R112 ;  /* 0x00000070ff78223e */ /* 0x000fe200000010ff */
[----:B------:R-:W-:Y:S01]  /*2ba0*/  FMUL.FTZ R111, R182, R245 ;  /* 0x000000f5b66f7220 */ /* 0x000fe20000410000 */
[----:B--2---:R-:W2:Y:S01]  /*2bb0*/  @P2 LDC.64 R100, c[0x0][0x300] ;  /* 0x0000c000ff642b82 */ /* 0x004ea20000000a00 */
[----:B------:R-:W-:Y:S01]  /*2bc0*/  SEL R93, R114, R81, P3 ;  /* 0x00000051725d7207 */ /* 0x000fe20001800000 */
[C---:B------:R-:W-:Y:S01]  /*2bd0*/  FMUL.FTZ R113, R182.reuse, R243 ;  /* 0x000000f3b6717220 */ /* 0x040fe20000410000 */
[----:B------:R-:W-:Y:S01]  /*2be0*/  SEL R92, R117, R80, P3 ;  /* 0x00000050755c7207 */ /* 0x000fe20001800000 */
[----:B------:R-:W-:Y:S01]  /*2bf0*/  FMUL.FTZ R109, R182, R251 ;  /* 0x000000fbb66d7220 */ /* 0x000fe20000410000 */
[----:B------:R-:W-:Y:S01]  /*2c00*/  SEL R95, R112, R83, P3 ;  /* 0x00000053705f7207 */ /* 0x000fe20001800000 */
[C---:B------:R-:W-:Y:S01]  /*2c10*/  FMUL.FTZ R107, R182.reuse, R171 ;  /* 0x000000abb66b7220 */ /* 0x040fe20000410000 */
[----:B------:R-:W-:Y:S01]  /*2c20*/  SEL R94, R115, R82, P3 ;  /* 0x00000052735e7207 */ /* 0x000fe20001800000 */
[----:B------:R-:W-:Y:S01]  /*2c30*/  FMUL.FTZ R108, R182, R131 ;  /* 0x00000083b66c7220 */ /* 0x000fe20000410000 */
[----:B0-----:R-:W-:Y:S01]  /*2c40*/  F2FP.BF16.F32.PACK_AB R88, R118, R121 ;  /* 0x000000797658723e */ /* 0x001fe200000010ff */
[----:B------:R-:W-:Y:S01]  /*2c50*/  FMUL.FTZ R106, R182, R169 ;  /* 0x000000a9b66a7220 */ /* 0x000fe20000410000 */
[----:B------:R-:W-:Y:S01]  /*2c60*/  F2FP.BF16.F32.PACK_AB R89, R116, R119 ;  /* 0x000000777459723e */ /* 0x000fe200000010ff */
[----:B------:R0:W-:Y:S01]  /*2c70*/  @P1 STG.E.128 desc[UR4][R102.64+0x10], R92 ;  /* 0x0000105c66001986 */ /* 0x0001e2000c101d04 */
[----:B-1----:R-:W-:Y:S01]  /*2c80*/  @P2 F2FP.BF16.F32.PACK_AB R99, RZ, R115 ;  /* 0x00000073ff63223e */ /* 0x002fe200000010ff */
[----:B------:R-:W-:Y:S01]  /*2c90*/  FMUL.FTZ R182, R182, R173 ;  /* 0x000000adb6b67220 */ /* 0x000fe20000410000 */
[----:B------:R-:W-:Y:S01]  /*2ca0*/  @P2 PRMT R74, R86, 0x7610, R74 ;  /* 0x00007610564a2816 */ /* 0x000fe2000000004a */
[----:B------:R-:W-:Y:S01]  /*2cb0*/  @P0 FADD.FTZ R107, R70, R107 ;  /* 0x0000006b466b0221 */ /* 0x000fe20000010000 */
[----:B------:R-:W-:Y:S01]  /*2cc0*/  @P2 PRMT R75, R99, 0x7610, R75 ;  /* 0x00007610634b2816 */ /* 0x000fe2000000004b */
[----:B------:R-:W-:Y:S01]  /*2cd0*/  IMAD.WIDE.U32 R98, R211, 0x10, R96 ;  /* 0x00000010d3627825 */ /* 0x000fe200078e0060 */
[----:B------:R-:W-:-:S03]  /*2ce0*/  @P2 PRMT R73, R85, 0x7610, R73 ;  /* 0x0000761055492816 */ /* 0x000fc60000000049 */
[----:B------:R-:W-:Y:S01]  /*2cf0*/  @P0 FADD.FTZ R109, R68, R109 ;  /* 0x0000006d446d0221 */ /* 0x000fe20000010000 */
[----:B------:R-:W-:Y:S01]  /*2d00*/  @P2 PRMT R72, R84, 0x7610, R72 ;  /* 0x0000761054482816 */ /* 0x000fe20000000048 */
[----:B------:R-:W-:Y:S01]  /*2d10*/  IMAD.WIDE.U32 R96, R209, 0x10, R96 ;  /* 0x00000010d1607825 */ /* 0x000fe200078e0060 */
[----:B------:R-:W-:-:S03]  /*2d20*/  @P2 PRMT R74, R74, 0x5410, R87 ;  /* 0x000054104a4a2816 */ /* 0x000fc60000000057 */
[----:B------:R-:W-:Y:S01]  /*2d30*/  @P0 FADD.FTZ R111, R66, R111 ;  /* 0x0000006f426f0221 */ /* 0x000fe20000010000 */
[----:B------:R-:W-:Y:S01]  /*2d40*/  SEL R85, R118, R77, P3 ;  /* 0x0000004d76557207 */ /* 0x000fe20001800000 */
[----:B--2---:R-:W-:Y:S01]  /*2d50*/  @P2 IMAD.WIDE.U32 R100, R209, 0x10, R100 ;  /* 0x00000010d1642825 */ /* 0x004fe200078e0064 */
[----:B------:R-:W-:-:S03]  /*2d60*/  SEL R84, R121, R76, P3 ;  /* 0x0000004c79547207 */ /* 0x000fc60001800000 */
[----:B------:R-:W-:Y:S01]  /*2d70*/  @P0 FADD.FTZ R113, R64, R113 ;  /* 0x0000007140710221 */ /* 0x000fe20000010000 */
[----:B------:R-:W-:Y:S01]  /*2d80*/  SEL R87, R116, R79, P3 ;  /* 0x0000004f74577207 */ /* 0x000fe20001800000 */
[----:B0-----:R-:W0:Y:S01]  /*2d90*/  @P1 LDC.64 R92, c[0x0][0x308] ;  /* 0x0000c200ff5c1b82 */ /* 0x001e220000000a00 */
[----:B------:R-:W-:Y:S01]  /*2da0*/  SEL R86, R119, R78, P3 ;  /* 0x0000004e77567207 */ /* 0x000fe20001800000 */
[----:B------:R-:W-:Y:S01]  /*2db0*/  @P0 FADD.FTZ R182, R71, R182 ;  /* 0x000000b647b60221 */ /* 0x000fe20000010000 */
[----:B------:R-:W-:Y:S01]  /*2dc0*/  F2FP.BF16.F32.PACK_AB R90, R114, R117 ;  /* 0x00000075725a723e */ /* 0x000fe200000010ff */
[----:B------:R-:W-:Y:S01]  /*2dd0*/  @P0 FADD.FTZ R106, R69, R106 ;  /* 0x0000006a456a0221 */ /* 0x000fe20000010000 */
[----:B------:R-:W-:Y:S01]  /*2de0*/  F2FP.BF16.F32.PACK_AB R91, R112, R115 ;  /* 0x00000073705b723e */ /* 0x000fe200000010ff */
[----:B------:R1:W-:Y:S01]  /*2df0*/  @P1 STG.E.128 desc[UR4][R102.64], R84 ;  /* 0x0000005466001986 */ /* 0x0003e2000c101d04 */
[----:B------:R-:W-:Y:S01]  /*2e00*/  @P2 F2FP.BF16.F32.PACK_AB R105, RZ, R116 ;  /* 0x00000074ff69223e */ /* 0x000fe200000010ff */
[----:B------:R-:W-:Y:S01]  /*2e10*/  @P0 FADD.FTZ R108, R67, R108 ;  /* 0x0000006c436c0221 */ /* 0x000fe20000010000 */
[----:B------:R-:W-:Y:S01]  /*2e20*/  @P2 F2FP.BF16.F32.PACK_AB R104, RZ, R118 ;  /* 0x00000076ff68223e */ /* 0x000fe200000010ff */
[----:B------:R2:W-:Y:S01]  /*2e30*/  STG.E.128 desc[UR4][R96.64], R88 ;  /* 0x0000005860007986 */ /* 0x0005e2000c101d04 */
[----:B------:R-:W-:Y:S01]  /*2e40*/  @P2 PRMT R75, R75, 0x5410, R120 ;  /* 0x000054104b4b2816 */ /* 0x000fe20000000078 */
[----:B------:R-:W-:Y:S01]  /*2e50*/  @P0 FADD.FTZ R110, R65, R110 ;  /* 0x0000006e416e0221 */ /* 0x000fe20000010000 */
[----:B------:R-:W-:-:S02]  /*2e60*/  @P2 PRMT R73, R73, 0x5410, R105 ;  /* 0x0000541049492816 */ /* 0x000fc40000000069 */
[----:B------:R-:W-:Y:S02]  /*2e70*/  @P2 PRMT R72, R72, 0x5410, R104 ;  /* 0x0000541048482816 */ /* 0x000fe40000000068 */
[----:B------:R-:W-:Y:S02]  /*2e80*/  @P2 F2FP.BF16.F32.PACK_AB R94, RZ, R113 ;  /* 0x00000071ff5e223e */ /* 0x000fe400000010ff */
[----:B------:R-:W-:Y:S01]  /*2e90*/  @P2 F2FP.BF16.F32.PACK_AB R104, RZ, R182 ;  /* 0x000000b6ff68223e */ /* 0x000fe200000010ff */
[----:B------:R3:W-:Y:S01]  /*2ea0*/  @P2 STG.E.128 desc[UR4][R100.64], R72 ;  /* 0x0000004864002986 */ /* 0x0007e2000c101d04 */
[----:B------:R-:W-:Y:S02]  /*2eb0*/  @P2 F2FP.BF16.F32.PACK_AB R95, RZ, R110 ;  /* 0x0000006eff5f223e */ /* 0x000fe400000010ff */
[----:B------:R-:W-:Y:S01]  /*2ec0*/  SEL R76, R113, R76, P3 ;  /* 0x0000004c714c7207 */ /* 0x000fe20001800000 */
[----:B0-----:R-:W-:Y:S01]  /*2ed0*/  @P1 IMAD.WIDE.U32 R92, R205, 0x20, R92 ;  /* 0x00000020cd5c1825 */ /* 0x001fe200078e005c */
[----:B-1----:R-:W-:-:S02]  /*2ee0*/  @P2 F2FP.BF16.F32.PACK_AB R103, RZ, R107 ;  /* 0x0000006bff67223e */ /* 0x002fc400000010ff */
[----:B------:R-:W-:Y:S01]  /*2ef0*/  @P2 F2FP.BF16.F32.PACK_AB R102, RZ, R106 ;  /* 0x0000006aff66223e */ /* 0x000fe200000010ff */
[----:B--2---:R-:W0:Y:S01]  /*2f00*/  @P2 LDC.64 R90, c[0x0][0x300] ;  /* 0x0000c000ff5a2b82 */ /* 0x004e220000000a00 */
[----:B------:R-:W-:Y:S02]  /*2f10*/  @P2 F2FP.BF16.F32.PACK_AB R96, RZ, R111 ;  /* 0x0000006fff60223e */ /* 0x000fe400000010ff */
[----:B------:R-:W-:Y:S02]  /*2f20*/  @P2 F2FP.BF16.F32.PACK_AB R97, RZ, R108 ;  /* 0x0000006cff61223e */ /* 0x000fe400000010ff */
[----:B------:R-:W-:Y:S02]  /*2f30*/  SEL R77, R110, R77, P3 ;  /* 0x0000004d6e4d7207 */ /* 0x000fe40001800000 */
[----:B------:R-:W-:Y:S01]  /*2f40*/  SEL R78, R111, R78, P3 ;  /* 0x0000004e6f4e7207 */ /* 0x000fe20001800000 */
[----:B------:R-:W1:Y:S01]  /*2f50*/  LDC.64 R88, c[0x0][0x210] ;  /* 0x00008400ff587b82 */ /* 0x000e620000000a00 */
[----:B------:R-:W-:-:S02]  /*2f60*/  SEL R79, R108, R79, P3 ;  /* 0x0000004f6c4f7207 */ /* 0x000fc40001800000 */
[----:B---3--:R-:W-:Y:S02]  /*2f70*/  @P2 F2FP.BF16.F32.PACK_AB R101, RZ, R109 ;  /* 0x0000006dff65223e */ /* 0x008fe400000010ff */
[----:B------:R-:W-:Y:S01]  /*2f80*/  @P2 PRMT R75, R103, 0x7610, R75 ;  /* 0x00007610674b2816 */ /* 0x000fe2000000004b */
[----:B------:R2:W-:Y:S01]  /*2f90*/  @P1 STG.E.128 desc[UR4][R92.64], R76 ;  /* 0x0000004c5c001986 */ /* 0x0005e2000c101d04 */
[----:B------:R-:W-:Y:S02]  /*2fa0*/  @P2 PRMT R74, R101, 0x7610, R74 ;  /* 0x00007610654a2816 */ /* 0x000fe4000000004a */
[----:B------:R-:W-:Y:S02]  /*2fb0*/  @P2 PRMT R73, R96, 0x7610, R73 ;  /* 0x0000761060492816 */ /* 0x000fe40000000049 */
[----:B------:R-:W-:Y:S02]  /*2fc0*/  @P2 PRMT R72, R94, 0x7610, R72 ;  /* 0x000076105e482816 */ /* 0x000fe40000000048 */
[----:B------:R-:W-:-:S02]  /*2fd0*/  SEL R80, R109, R80, P3 ;  /* 0x000000506d507207 */ /* 0x000fc40001800000 */
[----:B------:R-:W-:Y:S01]  /*2fe0*/  SEL R81, R106, R81, P3 ;  /* 0x000000516a517207 */ /* 0x000fe20001800000 */
[----:B0-----:R-:W-:Y:S01]  /*2ff0*/  @P2 IMAD.WIDE.U32 R90, R205, 0x10, R90 ;  /* 0x00000010cd5a2825 */ /* 0x001fe200078e005a */
[----:B------:R-:W-:Y:S02]  /*3000*/  SEL R82, R107, R82, P3 ;  /* 0x000000526b527207 */ /* 0x000fe40001800000 */
[----:B------:R-:W-:Y:S02]  /*3010*/  SEL R83, R182, R83, P3 ;  /* 0x00000053b6537207 */ /* 0x000fe40001800000 */
        /* <DEDUP_REMOVED lines=15> */
.L_x_1162:
        /* <DEDUP_REMOVED lines=40> */
.L_x_1161:
[----:B------:R-:W-:Y:S05]  /*3390*/  BSYNC B0 ;  /* 0x0000000000007941 */ /* 0x000fea0003800000 */
.L_x_1159:
        /* <DEDUP_REMOVED lines=26> */
[----:B------:R-:W3:Y:S04]  /*3540*/  LDS R3, [R28+0x200] ;  /* 0x000200001c037984 */ /* 0x000ee80000000800 */
[----:B------:R-:W4:Y:S04]  /*3550*/  LDS R36, [R28+0x1200] ;  /* 0x001200001c247984 */ /* 0x000f280000000800 */
[----:B------:R-:W5:Y:S04]  /*3560*/  LDS R29, [R28+0x400] ;  /* 0x000400001c1d7984 */ /* 0x000f680000000800 */
[----:B------:R-:W2:Y:S04]  /*3570*/  LDS R38, [R28+0x1400] ;  /* 0x001400001c267984 */ /* 0x000ea80000000800 */
[----:B------:R-:W2:Y:S04]  /*3580*/  LDS R30, [R28+0x600] ;  /* 0x000600001c1e7984 */ /* 0x000ea80000000800 */
[----:B------:R-:W2:Y:S04]  /*3590*/  LDS R37, [R28+0x1600] ;  /* 0x001600001c257984 */ /* 0x000ea80000000800 */
[----:B------:R-:W2:Y:S04]  /*35a0*/  LDS R31, [R28+0x800] ;  /* 0x000800001c1f7984 */ /* 0x000ea80000000800 */
[----:B------:R-:W2:Y:S04]  /*35b0*/  LDS R44, [R28+0x1800] ;  /* 0x001800001c2c7984 */ /* 0x000ea80000000800 */
[----:B------:R-:W2:Y:S01]  /*35c0*/  LDS R32, [R28+0xa00] ;  /* 0x000a00001c207984 */ /* 0x000ea20000000800 */
[----:B0-----:R-:W-:-:S03]  /*35d0*/  FADD.FTZ R2, RZ, R2 ;  /* 0x00000002ff027221 */ /* 0x001fc60000010000 */
[----:B------:R-:W0:Y:S01]  /*35e0*/  LDS R39, [R28+0x1a00] ;  /* 0x001a00001c277984 */ /* 0x000e220000000800 */
[----:B-1----:R-:W-:-:S03]  /*35f0*/  FADD.FTZ R2, R2, R35 ;  /* 0x0000002302027221 */ /* 0x002fc60000010000 */
[----:B------:R-:W1:Y:S01]  /*3600*/  LDS R33, [R28+0xc00] ;  /* 0x000c00001c217984 */ /* 0x000e620000000800 */
[----:B---3--:R-:W-:-:S03]  /*3610*/  FADD.FTZ R3, RZ, R3 ;  /* 0x00000003ff037221 */ /* 0x008fc60000010000 */
[----:B------:R-:W3:Y:S01]  /*3620*/  LDS R46, [R28+0x1c00] ;  /* 0x001c00001c2e7984 */ /* 0x000ee20000000800 */
[----:B----4-:R-:W-:-:S03]  /*3630*/  FADD.FTZ R3, R3, R36 ;  /* 0x0000002403037221 */ /* 0x010fc60000010000 */
[----:B------:R-:W4:Y:S01]  /*3640*/  LDS R34, [R28+0xe00] ;  /* 0x000e00001c227984 */ /* 0x000f220000000800 */
[----:B-----5:R-:W-:-:S03]  /*3650*/  FADD.FTZ R29, RZ, R29 ;  /* 0x0000001dff1d7221 */ /* 0x020fc60000010000 */
[----:B------:R-:W5:Y:S01]  /*3660*/  LDS R45, [R28+0x1e00] ;  /* 0x001e00001c2d7984 */ /* 0x000f620000000800 */
[----:B--2---:R-:W-:-:S03]  /*3670*/  FADD.FTZ R29, R29, R38 ;  /* 0x000000261d1d7221 */ /* 0x004fc60000010000 */
[----:B------:R-:W2:Y:S01]  /*3680*/  LDS R47, [R28+0x2000] ;  /* 0x002000001c2f7984 */ /* 0x000ea20000000800 */
[----:B------:R-:W-:-:S03]  /*3690*/  FADD.FTZ R30, RZ, R30 ;  /* 0x0000001eff1e7221 */ /* 0x000fc60000010000 */
[----:B------:R-:W2:Y:S01]  /*36a0*/  LDS R52, [R28+0x2200] ;  /* 0x002200001c347984 */ /* 0x000ea20000000800 */
[----:B------:R-:W-:-:S03]  /*36b0*/  FADD.FTZ R30, R30, R37 ;  /* 0x000000251e1e7221 */ /* 0x000fc60000010000 */
[----:B------:R-:W2:Y:S01]  /*36c0*/  LDS R54, [R28+0x2400] ;  /* 0x002400001c367984 */ /* 0x000ea20000000800 */
[----:B------:R-:W-:-:S03]  /*36d0*/  FADD.FTZ R31, RZ, R31 ;  /* 0x0000001fff1f7221 */ /* 0x000fc60000010000 */
[----:B------:R-:W2:Y:S01]  /*36e0*/  LDS R53, [R28+0x2600] ;  /* 0x002600001c357984 */ /* 0x000ea20000000800 */
[----:B------:R-:W-:-:S03]  /*36f0*/  FADD.FTZ R31, R31, R44 ;  /* 0x0000002c1f1f7221 */ /* 0x000fc60000010000 */
[----:B------:R-:W2:Y:S01]  /*3700*/  LDS R56, [R28+0x2800] ;  /* 0x002800001c387984 */ /* 0x000ea20000000800 */
[----:B------:R-:W-:-:S03]  /*3710*/  FADD.FTZ R32, RZ, R32 ;  /* 0x00000020ff207221 */ /* 0x000fc60000010000 */
[----:B------:R-:W2:Y:S01]  /*3720*/  LDS R55, [R28+0x2a00] ;  /* 0x002a00001c377984 */ /* 0x000ea20000000800 */
[----:B0-----:R-:W-:-:S03]  /*3730*/  FADD.FTZ R32, R32, R39 ;  /* 0x0000002720207221 */ /* 0x001fc60000010000 */
[----:B------:R-:W0:Y:S01]  /*3740*/  LDS R58, [R28+0x2c00] ;  /* 0x002c00001c3a7984 */ /* 0x000e220000000800 */
[----:B-1----:R-:W-:-:S03]  /*3750*/  FADD.FTZ R33, RZ, R33 ;  /* 0x00000021ff217221 */ /* 0x002fc60000010000 */
[----:B------:R-:W1:Y:S01]  /*3760*/  LDS R57, [R28+0x2e00] ;  /* 0x002e00001c397984 */ /* 0x000e620000000800 */
[----:B---3--:R-:W-:-:S03]  /*3770*/  FADD.FTZ R33, R33, R46 ;  /* 0x0000002e21217221 */ /* 0x008fc60000010000 */
[----:B------:R-:W3:Y:S01]  /*3780*/  LDS R59, [R28+0x3000] ;  /* 0x003000001c3b7984 */ /* 0x000ee20000000800 */
[----:B----4-:R-:W-:-:S03]  /*3790*/  FADD.FTZ R34, RZ, R34 ;  /* 0x00000022ff227221 */ /* 0x010fc60000010000 */
[----:B------:R-:W-:Y:S01]  /*37a0*/  LDS R60, [R28+0x3200] ;  /* 0x003200001c3c7984 */ /* 0x000fe20000000800 */
[----:B-----5:R-:W-:-:S03]  /*37b0*/  FADD.FTZ R34, R34, R45 ;  /* 0x0000002d22227221 */ /* 0x020fc60000010000 */
[----:B------:R-:W4:Y:S01]  /*37c0*/  LDS R62, [R28+0x3400] ;  /* 0x003400001c3e7984 */ /* 0x000f220000000800 */
[----:B--2---:R-:W-:-:S03]  /*37d0*/  FADD.FTZ R2, R2, R47 ;  /* 0x0000002f02027221 */ /* 0x004fc60000010000 */
[----:B------:R-:W2:Y:S01]  /*37e0*/  LDS R61, [R28+0x3600] ;  /* 0x003600001c3d7984 */ /* 0x000ea20000000800 */
        /* <DEDUP_REMOVED lines=12> */
[----:B---3--:R-:W-:Y:S01]  /*38b0*/  FADD.FTZ R59, R2, R59 ;  /* 0x0000003b023b7221 */ /* 0x008fe20000010000 */
[----:B----4-:R-:W-:Y:S01]  /*38c0*/  FADD.FTZ R29, R29, R62 ;  /* 0x0000003e1d1d7221 */ /* 0x010fe20000010000 */
[----:B--2---:R-:W-:Y:S01]  /*38d0*/  FADD.FTZ R61, R30, R61 ;  /* 0x0000003d1e3d7221 */ /* 0x004fe20000010000 */
        /* <DEDUP_REMOVED lines=103> */
.L_x_1163:
        /* <DEDUP_REMOVED lines=8> */
.L_x_1166:
[----:B------:R-:W-:Y:S05]  /*3fd0*/  BSYNC B2 ;  /* 0x0000000000027941 */ /* 0x000fea0003800000 */
.L_x_1165:
        /* <DEDUP_REMOVED lines=8> */
.L_x_1167:
[----:B------:R-:W-:Y:S01]  /*4060*/  FADD.FTZ R121, R216, R121 ;  /* 0x00000079d8797221 */ /* 0x000fe20000010000 */
[----:B------:R-:W-:-:S04]  /*4070*/  HFMA2.MMA R171, -RZ, RZ, 0, 1.1920928955078125e-07 ;  /* 0x00000002ffab7435 */ /* 0x000fc800000001ff */
[----:B------:R-:W-:Y:S02]  /*4080*/  MOV R220, R121 ;  /* 0x0000007900dc7202 */ /* 0x000fe40000000f00 */
[----:B------:R-:W-:-:S07]  /*4090*/  MOV R123, R131 ;  /* 0x00000083007b7202 */ /* 0x000fce0000000f00 */
[----:B------:R-:W-:Y:S05]  /*40a0*/  WARPSYNC.COLLECTIVE R129, `(.L_x_1168) ;  /* 0x0000000081087348 */ /* 0x000fea0003c00000 */
[----:B------:R0:W1:Y:S02]  /*40b0*/  SHFL.BFLY P0, R131, R220, R171, R222 ;  /* 0x0c0000abdc837389 */ /* 0x00006400000000de */
[----:B01----:R-:W-:Y:S01]  /*40c0*/  ENDCOLLECTIVE ;  /* 0x000000000000791b */ /* 0x003fe20003800000 */
.L_x_1168:
[----:B------:R-:W-:-:S05]  /*40d0*/  FADD.FTZ R123, R214, R123 ;  /* 0x0000007bd67b7221 */ /* 0x000fca0000010000 */
[----:B------:R-:W-:Y:S02]  /*40e0*/  MOV R220, R123 ;  /* 0x0000007b00dc7202 */ /* 0x000fe40000000f00 */
[----:B------:R-:W-:-:S07]  /*40f0*/  MOV R114, R131 ;  /* 0x0000008300727202 */ /* 0x000fce0000000f00 */
[----:B------:R-:W-:Y:S05]  /*4100*/  WARPSYNC.COLLECTIVE R129, `(.L_x_1169) ;  /* 0x0000000081087348 */ /* 0x000fea0003c00000 */
[----:B------:R0:W1:Y:S02]  /*4110*/  SHFL.BFLY P0, R131, R220, R171, R222 ;  /* 0x0c0000abdc837389 */ /* 0x00006400000000de */
[----:B01----:R-:W-:Y:S01]  /*4120*/  ENDCOLLECTIVE ;  /* 0x000000000000791b */ /* 0x003fe20003800000 */
.L_x_1169:
[----:B------:R-:W-:Y:S01]  /*4130*/  FADD.FTZ R114, R121, R114 ;  /* 0x0000007279727221 */ /* 0x000fe20000010000 */
[----:B------:R-:W-:-:S04]  /*4140*/  HFMA2.MMA R171, -RZ, RZ, 0, 2.384185791015625e-07 ;  /* 0x00000004ffab7435 */ /* 0x000fc800000001ff */
[----:B------:R-:W-:Y:S02]  /*4150*/  MOV R220, R114 ;  /* 0x0000007200dc7202 */ /* 0x000fe40000000f00 */
[----:B------:R-:W-:-:S07]  /*4160*/  MOV R218, R131 ;  /* 0x0000008300da7202 */ /* 0x000fce0000000f00 */
[----:B------:R-:W-:Y:S05]  /*4170*/  WARPSYNC.COLLECTIVE R129, `(.L_x_1170) ;  /* 0x0000000081087348 */ /* 0x000fea0003c00000 */
[----:B------:R0:W1:Y:S02]  /*4180*/  SHFL.BFLY P0, R131, R220, R171, R222 ;  /* 0x0c0000abdc837389 */ /* 0x00006400000000de */
[----:B01----:R-:W-:Y:S01]  /*4190*/  ENDCOLLECTIVE ;  /* 0x000000000000791b */ /* 0x003fe20003800000 */
.L_x_1170:
[----:B------:R-:W-:-:S05]  /*41a0*/  FADD.FTZ R218, R123, R218 ;  /* 0x000000da7bda7221 */ /* 0x000fca0000010000 */
[----:B------:R-:W-:Y:S02]  /*41b0*/  MOV R220, R218 ;  /* 0x000000da00dc7202 */ /* 0x000fe40000000f00 */
[----:B------:R-:W-:-:S07]  /*41c0*/  MOV R125, R131 ;  /* 0x00000083007d7202 */ /* 0x000fce0000000f00 */
[----:B------:R-:W-:Y:S05]  /*41d0*/  WARPSYNC.COLLECTIVE R129, `(.L_x_1171) ;  /* 0x0000000081087348 */ /* 0x000fea0003c00000 */
[----:B------:R0:W1:Y:S02]  /*41e0*/  SHFL.BFLY P0, R131, R220, R171, R222 ;  /* 0x0c0000abdc837389 */ /* 0x00006400000000de */
[----:B01----:R-:W-:Y:S01]  /*41f0*/  ENDCOLLECTIVE ;  /* 0x000000000000791b */ /* 0x003fe20003800000 */
.L_x_1171:
[----:B------:R-:W-:Y:S01]  /*4200*/  FADD.FTZ R125, R114, R125 ;  /* 0x0000007d727d7221 */ /* 0x000fe20000010000 */
[----:B------:R-:W-:-:S04]  /*4210*/  HFMA2.MMA R171, -RZ, RZ, 0, 4.76837158203125e-07 ;  /* 0x00000008ffab7435 */ /* 0x000fc800000001ff */
[----:B------:R-:W-:Y:S02]  /*4220*/  MOV R220, R125 ;  /* 0x0000007d00dc7202 */ /* 0x000fe40000000f00 */
[----:B------:R-:W-:-:S07]  /*4230*/  MOV R127, R131 ;  /* 0x00000083007f7202 */ /* 0x000fce0000000f00 */
[----:B------:R-:W-:Y:S05]  /*4240*/  WARPSYNC.COLLECTIVE R129, `(.L_x_1172) ;  /* 0x0000000081087348 */ /* 0x000fea0003c00000 */
[----:B------:R0:W1:Y:S02]  /*4250*/  SHFL.BFLY P0, R131, R220, R171, R222 ;  /* 0x0c0000abdc837389 */ /* 0x00006400000000de */
[----:B01----:R-:W-:Y:S01]  /*4260*/  ENDCOLLECTIVE ;  /* 0x000000000000791b */ /* 0x003fe20003800000 */
.L_x_1172:
[----:B------:R-:W-:-:S05]  /*4270*/  FADD.FTZ R127, R218, R127 ;  /* 0x0000007fda7f7221 */ /* 0x000fca0000010000 */
[----:B------:R-:W-:Y:S02]  /*4280*/  MOV R220, R127 ;  /* 0x0000007f00dc7202 */ /* 0x000fe40000000f00 */
[----:B------:R-:W-:-:S07]  /*4290*/  MOV R214, R131 ;  /* 0x0000008300d67202 */ /* 0x000fce0000000f00 */
[----:B------:R-:W-:Y:S05]  /*42a0*/  WARPSYNC.COLLECTIVE R129, `(.L_x_1173) ;  /* 0x0000000081087348 */ /* 0x000fea0003c00000 */
[----:B------:R0:W1:Y:S02]  /*42b0*/  SHFL.BFLY P0, R131, R220, R171, R222 ;  /* 0x0c0000abdc837389 */ /* 0x00006400000000de */
[----:B01----:R-:W-:Y:S01]  /*42c0*/  ENDCOLLECTIVE ;  /* 0x000000000000791b */ /* 0x003fe20003800000 */
.L_x_1173:
[----:B------:R-:W-:Y:S01]  /*42d0*/  FADD.FTZ R214, R125, R214 ;  /* 0x000000d67dd67221 */ /* 0x000fe20000010000 */
[----:B------:R-:W-:-:S04]  /*42e0*/  HFMA2.MMA R171, -RZ, RZ, 0, 9.5367431640625e-07 ;  /* 0x00000010ffab7435 */ /* 0x000fc800000001ff */
[----:B------:R-:W-:Y:S02]  /*42f0*/  MOV R220, R214 ;  /* 0x000000d600dc7202 */ /* 0x000fe40000000f00 */
[----:B------:R-:W-:-:S07]  /*4300*/  MOV R216, R131 ;  /* 0x0000008300d87202 */ /* 0x000fce0000000f00 */
[----:B------:R-:W-:Y:S05]  /*4310*/  WARPSYNC.COLLECTIVE R129, `(.L_x_1174) ;  /* 0x0000000081087348 */ /* 0x000fea0003c00000 */
[----:B------:R0:W1:Y:S02]  /*4320*/  SHFL.BFLY P0, R131, R220, R171, R222 ;  /* 0x0c0000abdc837389 */ /* 0x00006400000000de */
[----:B01----:R-:W-:Y:S01]  /*4330*/  ENDCOLLECTIVE ;  /* 0x000000000000791b */ /* 0x003fe20003800000 */
.L_x_1174:
[----:B------:R-:W-:-:S05]  /*4340*/  FADD.FTZ R216, R127, R216 ;  /* 0x000000d87fd87221 */ /* 0x000fca0000010000 */
[----:B------:R-:W-:Y:S02]  /*4350*/  MOV R220, R216 ;  /* 0x000000d800dc7202 */ /* 0x000fe40000000f00 */
[----:B------:R-:W-:-:S07]  /*4360*/  MOV R121, R131 ;  /* 0x0000008300797202 */ /* 0x000fce0000000f00 */
[----:B------:R-:W-:Y:S05]  /*4370*/  WARPSYNC.COLLECTIVE R129, `(.L_x_1175) ;  /* 0x0000000081087348 */ /* 0x000fea0003c00000 */
[----:B------:R0:W1:Y:S02]  /*4380*/  SHFL.BFLY P0, R131, R220, R171, R222 ;  /* 0x0c0000abdc837389 */ /* 0x00006400000000de */
[----:B01----:R-:W-:Y:S01]  /*4390*/  ENDCOLLECTIVE ;  /* 0x000000000000791b */ /* 0x003fe20003800000 */
.L_x_1175:
[----:B------:R-:W-:Y:S01]  /*43a0*/  MOV R123, R131 ;  /* 0x00000083007b7202 */ /* 0x000fe20000000f00 */
[----:B------:R-:W-:Y:S06]  /*43b0*/  BRA `(.L_x_1176) ;  /* 0xffffffd800b87947 */ /* 0x000fec000383ffff */
.L_x_1177:
        /* <DEDUP_REMOVED lines=12> */
.L_x_3757:


//--------------------- .text._ZN10layer_norm31ln_parallel_residual_bwd_kernelINS_13Kernel_traitsI13__nv_bfloat16S2_fS2_fjLj1024ELj1ELj4ELj1ELj16ENS_18Kernel_traits_baseILj1024ES2_S2_fS2_fjLj128EEEEELb1ELb0ELb0EEEvNS_9BwdParamsE --------------------------
	.section	.text._ZN10layer_norm31ln_parallel_residual_bwd_kernelINS_13Kernel_traitsI13__nv_bfloat16S2_fS2_fjLj1024ELj1ELj4ELj1ELj16ENS_18Kernel_traits_baseILj1024ES2_S2_fS2_fjLj128EEEEELb1ELb0ELb0EEEvNS_9BwdParamsE,"ax",@progbits
	.align	128
        .global         _ZN10layer_norm31ln_parallel_residual_bwd_kernelINS_13Kernel_traitsI13__nv_bfloat16S2_fS2_fjLj1024ELj1ELj4ELj1ELj16ENS_18Kernel_traits_baseILj1024ES2_S2_fS2_fjLj128EEEEELb1ELb0ELb0EEEvNS_9BwdParamsE
        .type           _ZN10layer_norm31ln_parallel_residual_bwd_kernelINS_13Kernel_traitsI13__nv_bfloat16S2_fS2_fjLj1024ELj1ELj4ELj1ELj16ENS_18Kernel_traits_baseILj1024ES2_S2_fS2_fjLj128EEEEELb1ELb0ELb0EEEvNS_9BwdParamsE,@function
        .size           _ZN10layer_norm31ln_parallel_residual_bwd_kernelINS_13Kernel_traitsI13__nv_bfloat16S2_fS2_fjLj1024ELj1ELj4ELj1ELj16ENS_18Kernel_traits_baseILj1024ES2_S2_fS2_fjLj128EEEEELb1ELb0ELb0EEEvNS_9BwdParamsE,(.L_x_3758 - _ZN10layer_norm31ln_parallel_residual_bwd_kernelINS_13Kernel_traitsI13__nv_bfloat16S2_fS2_fjLj1024ELj1ELj4ELj1ELj16ENS_18Kernel_traits_baseILj1024ES2_S2_fS2_fjLj128EEEEELb1ELb0ELb0EEEvNS_9BwdParamsE)
        .other          _ZN10layer_norm31ln_parallel_residual_bwd_kernelINS_13Kernel_traitsI13__nv_bfloat16S2_fS2_fjLj1024ELj1ELj4ELj1ELj16ENS_18Kernel_traits_baseILj1024ES2_S2_fS2_fjLj128EEEEELb1ELb0ELb0EEEvNS_9BwdParamsE,@"STO_CUDA_ENTRY STV_DEFAULT"
_ZN10layer_norm31ln_parallel_residual_bwd_kernelINS_13Kernel_traitsI13__nv_bfloat16S2_fS2_fjLj1024ELj1ELj4ELj1ELj16ENS_18Kernel_traits_baseILj1024ES2_S2_fS2_fjLj128EEEEELb1ELb0ELb0EEEvNS_9BwdParamsE:
.text._ZN10layer_norm31ln_parallel_residual_bwd_kernelINS_13Kernel_traitsI13__nv_bfloat16S2_fS2_fjLj1024ELj1ELj4ELj1ELj16ENS_18Kernel_traits_baseILj1024ES2_S2_fS2_fjLj128EEEEELb1ELb0ELb0EEEvNS_9BwdParamsE:
        /* <DEDUP_REMOVED lines=11> */
[----:B------:R-:W-:Y:S01]  /*00b0*/  ULDC UR14, c[0x0][0x290] ;  /* 0x0000a400000e7ab9 */ /* 0x000fe20000000800 */
[----:B------:R-:W-:Y:S01]  /*00c0*/  ULDC.64 UR8, c[0x0][0x2c8] ;  /* 0x0000b20000087ab9 */ /* 0x000fe20000000a00 */
[----:B------:R-:W-:Y:S01]  /*00d0*/  LEA.HI R0, R0, R2, RZ, 0x3 ;  /* 0x0000000200007211 */ /* 0x000fe200078f18ff */
[----:B------:R-:W-:Y:S01]  /*00e0*/  ULDC.64 UR12, c[0x0][0x300] ;  /* 0x0000c000000c7ab9 */ /* 0x000fe20000000a00 */
[----:B------:R-:W-:Y:S01]  /*00f0*/  ULDC.64 UR10, c[0x0][0x238] ;  /* 0x00008e00000a7ab9 */ /* 0x000fe20000000a00 */
[----:B------:R-:W-:Y:S01]  /*0100*/  ULDC.64 UR16, c[0x0][0x308] ;  /* 0x0000c20000107ab9 */ /* 0x000fe20000000a00 */
[----:B-1----:R-:W-:-:S02]  /*0110*/  LOP3.LUT R3, R50, 0x1f, RZ, 0xc, !PT ;  /* 0x0000001f32037812 */ /* 0x002fc400078e0cff */
[----:B------:R-:W-:Y:S02]  /*0120*/  LOP3.LUT R38, R50, 0x1f, RZ, 0xc0, !PT ;  /* 0x0000001f32267812 */ /* 0x000fe400078ec0ff */
[----:B------:R-:W-:-:S03]  /*0130*/  LEA.HI.SX32 R0, R0, R3, 0x1d ;  /* 0x0000000300007211 */ /* 0x000fc600078feaff */
[----:B------:R-:W-:Y:S01]  /*0140*/  IMAD.MOV.U32 R51, RZ, RZ, R38 ;  /* 0x000000ffff337224 */ /* 0x000fe200078e0026 */
[C---:B------:R-:W-:Y:S02]  /*0150*/  LOP3.LUT P4, RZ, R0.reuse, 0xffffffe0, RZ, 0xc0, !PT ;  /* 0xffffffe000ff7812 */ /* 0x040fe4000788c0ff */
[C---:B------:R-:W-:Y:S02]  /*0160*/  ISETP.GE.U32.AND P0, PT, R0.reuse, 0x40, PT ;  /* 0x000000400000780c */ /* 0x040fe40003f06070 */
[C---:B------:R-:W-:Y:S02]  /*0170*/  ISETP.GE.U32.AND P1, PT, R0.reuse, 0x60, PT ;  /* 0x000000600000780c */ /* 0x040fe40003f26070 */
[----:B------:R-:W-:Y:S02]  /*0180*/  P2R R34, PR, RZ, 0x10 ;  /* 0x00000010ff227803 */ /* 0x000fe40000000000 */
[----:B------:R-:W-:-:S03]  /*0190*/  ISETP.GE.U32.AND P3, PT, R0, 0x80, PT ;  /* 0x000000800000780c */ /* 0x000fc60003f66070 */
[----:B------:R1:W-:Y:S01]  /*01a0*/  STL [R1+0x164], R34 ;  /* 0x0001642201007387 */ /* 0x0003e20000100800 */
[----:B------:R-:W-:Y:S01]  /*01b0*/  P2R R0, PR, RZ, 0x8 ;  /* 0x00000008ff007803 */ /* 0x000fe20000000000 */
[----:B0-----:R-:W0:Y:S04]  /*01c0*/  @P4 LDC.64 R2, c[0x0][0x260] ;  /* 0x00009800ff024b82 */ /* 0x001e280000000a00 */
[----:B------:R2:W-:Y:S04]  /*01d0*/  STL [R1+0x60], R0 ;  /* 0x0000600001007387 */ /* 0x0005e80000100800 */
[----:B------:R-:W3:Y:S08]  /*01e0*/  @P4 LDC.64 R32, c[0x0][0x268] ;  /* 0x00009a00ff204b82 */ /* 0x000ef00000000a00 */
[----:B-1----:R-:W1:Y:S01]  /*01f0*/  @P0 LDC.64 R34, c[0x0][0x260] ;  /* 0x00009800ff220b82 */ /* 0x002e620000000a00 */
[----:B0-----:R-:W-:-:S07]  /*0200*/  @P4 IMAD.WIDE.U32 R2, R51, 0x10, R2 ;  /* 0x0000001033024825 */ /* 0x001fce00078e0002 */
[----:B------:R-:W0:Y:S01]  /*0210*/  @P0 LDC.64 R36, c[0x0][0x268] ;  /* 0x00009a00ff240b82 */ /* 0x000e220000000a00 */
[----:B------:R-:W5:Y:S01]  /*0220*/  @P4 LDG.E.128 R96, desc[UR4][R2.64] ;  /* 0x0000000402604981 */ /* 0x000f62000c1e1d00 */
[----:B---3--:R-:W-:-:S06]  /*0230*/  @P4 IMAD.WIDE.U32 R32, R51, 0x10, R32 ;  /* 0x0000001033204825 */ /* 0x008fcc00078e0020 */
[----:B------:R-:W3:Y:S01]  /*0240*/  @P1 LDC.64 R42, c[0x0][0x260] ;  /* 0x00009800ff2a1b82 */ /* 0x000ee20000000a00 */
[----:B------:R-:W-:-:S07]  /*0250*/  @P4 LOP3.LUT R51, R51, 0x20, RZ, 0xfc, !PT ;  /* 0x0000002033334812 */ /* 0x000fce00078efcff */
[----:B------:R-:W4:Y:S01]  /*0260*/  @P1 LDC.64 R44, c[0x0][0x268] ;  /* 0x00009a00ff2c1b82 */ /* 0x000f220000000a00 */
[----:B-1----:R-:W-:-:S07]  /*0270*/  @P0 IMAD.WIDE.U32 R38, R51, 0x10, R34 ;  /* 0x0000001033260825 */ /* 0x002fce00078e0022 */
[----:B------:R-:W1:Y:S01]  /*0280*/  @P3 LDC.64 R46, c[0x0][0x260] ;  /* 0x00009800ff2e3b82 */ /* 0x000e620000000a00 */
[C---:B0-----:R-:W-:Y:S01]  /*0290*/  @P0 IMAD.WIDE.U32 R40, R51.reuse, 0x10, R36 ;  /* 0x0000001033280825 */ /* 0x041fe200078e0024 */
[----:B------:R-:W-:Y:S01]  /*02a0*/  @P0 IADD3 R51, R51, 0x20, RZ ;  /* 0x0000002033330810 */ /* 0x000fe20007ffe0ff */
[----:B------:R-:W-:Y:S05]  /*02b0*/  BSSY B0, `(.L_x_1178) ;  /* 0x00005af000007945 */ /* 0x000fea0003800000 */
[----:B------:R-:W0:Y:S01]  /*02c0*/  @P3 LDC.64 R48, c[0x0][0x268] ;  /* 0x00009a00ff303b82 */ /* 0x000e220000000a00 */
[----:B---3--:R-:W-:Y:S01]  /*02d0*/  @P1 IMAD.WIDE.U32 R42, R51, 0x10, R42 ;  /* 0x00000010332a1825 */ /* 0x008fe200078e002a */
[----:B--2---:R-:W-:Y:S01]  /*02e0*/  SHF.R.U32.HI R0, RZ, 0x5, R50 ;  /* 0x00000005ff007819 */ /* 0x004fe20000011632 */
[----:B------:R-:W5:Y:S01]  /*02f0*/  @P4 LDG.E.128 R28, desc[UR4][R32.64] ;  /* 0x00000004201c4981 */ /* 0x000f62000c1e1d00 */
[----:B------:R-:W-:-:S02]  /*0300*/  CS2R R64, SRZ ;  /* 0x0000000000407805 */ /* 0x000fc4000001ff00 */
[----:B------:R-:W-:Y:S02]  /*0310*/  CS2R R66, SRZ ;  /* 0x0000000000427805 */ /* 0x000fe4000001ff00 */
[----:B------:R-:W-:Y:S01]  /*0320*/  CS2R R68, SRZ ;  /* 0x0000000000447805 */ /* 0x000fe2000001ff00 */
[----:B------:R-:W5:Y:S01]  /*0330*/  @P0 LDG.E.128 R24, desc[UR4][R38.64] ;  /* 0x0000000426180981 */ /* 0x000f62000c1e1d00 */
[C---:B----4-:R-:W-:Y:S01]  /*0340*/  @P1 IMAD.WIDE.U32 R44, R51.reuse, 0x10, R44 ;  /* 0x00000010332c1825 */ /* 0x050fe200078e002c */
[----:B------:R-:W-:Y:S02]  /*0350*/  @P1 IADD3 R51, R51, 0x20, RZ ;  /* 0x0000002033331810 */ /* 0x000fe40007ffe0ff */
[----:B------:R-:W-:Y:S01]  /*0360*/  CS2R R70, SRZ ;  /* 0x0000000000467805 */ /* 0x000fe2000001ff00 */
[----:B------:R2:W5:Y:S01]  /*0370*/  @P0 LDG.E.128 R20, desc[UR4][R40.64] ;  /* 0x0000000428140981 */ /* 0x000562000c1e1d00 */
[----:B------:R-:W-:Y:S02]  /*0380*/  CS2R R52, SRZ ;  /* 0x0000000000347805 */ /* 0x000fe4000001ff00 */
[----:B------:R-:W-:-:S02]  /*0390*/  CS2R R54, SRZ ;  /* 0x0000000000367805 */ /* 0x000fc4000001ff00 */
[----:B------:R-:W-:Y:S01]  /*03a0*/  CS2R R56, SRZ ;  /* 0x0000000000387805 */ /* 0x000fe2000001ff00 */
[----:B------:R3:W5:Y:S01]  /*03b0*/  @P1 LDG.E.128 R16, desc[UR4][R42.64] ;  /* 0x000000042a101981 */ /* 0x000762000c1e1d00 */
[C---:B-1----:R-:W-:Y:S02]  /*03c0*/  @P3 IMAD.WIDE.U32 R34, R51.reuse, 0x10, R46 ;  /* 0x0000001033223825 */ /* 0x042fe400078e002e */
[----:B------:R-:W1:Y:S01]  /*03d0*/  S2R R47, SR_CTAID.X ;  /* 0x00000000002f7919 */ /* 0x000e620000002500 */
[----:B------:R-:W-:Y:S02]  /*03e0*/  CS2R R58, SRZ ;  /* 0x00000000003a7805 */ /* 0x000fe4000001ff00 */
[----:B------:R-:W-:Y:S02]  /*03f0*/  CS2R R60, SRZ ;  /* 0x00000000003c7805 */ /* 0x000fe4000001ff00 */
[----:B------:R-:W-:Y:S01]  /*0400*/  CS2R R62, SRZ ;  /* 0x00000000003e7805 */ /* 0x000fe2000001ff00 */
[----:B------:R4:W5:Y:S01]  /*0410*/  @P1 LDG.E.128 R12, desc[UR4][R44.64] ;  /* 0x000000042c0c1981 */ /* 0x000962000c1e1d00 */
[----:B0-----:R-:W-:Y:S01]  /*0420*/  @P3 IMAD.WIDE.U32 R36, R51, 0x10, R48 ;  /* 0x0000001033243825 */ /* 0x001fe200078e0030 */
[----:B--2---:R-:W-:-:S02]  /*0430*/  CS2R R40, SRZ ;  /* 0x0000000000287805 */ /* 0x004fc4000001ff00 */
[----:B---3--:R-:W-:Y:S01]  /*0440*/  CS2R R42, SRZ ;  /* 0x00000000002a7805 */ /* 0x008fe2000001ff00 */
[----:B------:R0:W5:Y:S01]  /*0450*/  @P3 LDG.E.128 R8, desc[UR4][R34.64] ;  /* 0x0000000422083981 */ /* 0x000162000c1e1d00 */
[----:B------:R-:W-:Y:S02]  /*0460*/  CS2R R48, SRZ ;  /* 0x0000000000307805 */ /* 0x000fe4000001ff00 */
[----:B------:R-:W-:Y:S02]  /*0470*/  CS2R R50, SRZ ;  /* 0x0000000000327805 */ /* 0x000fe4000001ff00 */
[----:B------:R-:W-:Y:S01]  /*0480*/  CS2R R32, SRZ ;  /* 0x0000000000207805 */ /* 0x000fe2000001ff00 */
[----:B------:R2:W5:Y:S01]  /*0490*/  @P3 LDG.E.128 R4, desc[UR4][R36.64] ;  /* 0x0000000424043981 */ /* 0x000562000c1e1d00 */
[----:B-1----:R-:W-:-:S05]  /*04a0*/  IMAD R0, R47, 0x4, R0 ;  /* 0x000000042f007824 */ /* 0x002fca00078e0200 */
[----:B------:R-:W-:Y:S01]  /*04b0*/  ISETP.GE.AND P2, PT, R0, UR6, PT ;  /* 0x0000000600007c0c */ /* 0x000fe2000bf46270 */
[----:B------:R-:W-:Y:S01]  /*04c0*/  ULDC.64 UR6, c[0x0][0x240] ;  /* 0x0000900000067ab9 */ /* 0x000fe20000000a00 */
[----:B----4-:R-:W-:Y:S02]  /*04d0*/  CS2R R44, SRZ ;  /* 0x00000000002c7805 */ /* 0x010fe4000001ff00 */
[----:B------:R-:W-:Y:S02]  /*04e0*/  CS2R R46, SRZ ;  /* 0x00000000002e7805 */ /* 0x000fe4000001ff00 */
[----:B0-----:R-:W-:Y:S02]  /*04f0*/  CS2R R34, SRZ ;  /* 0x0000000000227805 */ /* 0x001fe4000001ff00 */
[----:B--2---:R-:W-:Y:S02]  /*0500*/  CS2R R36, SRZ ;  /* 0x0000000000247805 */ /* 0x004fe4000001ff00 */
        /* <DEDUP_REMOVED lines=45> */
[----:B------:R-:W-:Y:S06]  /*07e0*/  @P2 BRA `(.L_x_1179) ;  /* 0x00000054006c2947 */ /* 0x000fec0003800000 */
[C---:B-----5:R-:W-:Y:S02]  /*07f0*/  SHF.L.U32 R100, R96.reuse, 0x10, RZ ;  /* 0x0000001060647819 */ /* 0x060fe400000006ff */
[C---:B------:R-:W-:Y:S02]  /*0800*/  SHF.L.U32 R65, R97.reuse, 0x10, RZ ;  /* 0x0000001061417819 */ /* 0x040fe400000006ff */
[----:B------:R-:W-:Y:S01]  /*0810*/  @P4 PRMT R2, R96, 0x7632, R2 ;  /* 0x0000763260024816 */ /* 0x000fe20000000002 */
[----:B------:R0:W-:Y:S01]  /*0820*/  STL [R1+0x160], R100 ;  /* 0x0001606401007387 */ /* 0x0001e20000100800 */
[----:B------:R-:W-:Y:S02]  /*0830*/  @P4 PRMT R96, R97, 0x7632, R96 ;  /* 0x0000763261604816 */ /* 0x000fe40000000060 */
[----:B------:R-:W-:Y:S01]  /*0840*/  @P4 PRMT R97, R98, 0x7632, R97 ;  /* 0x0000763262614816 */ /* 0x000fe20000000061 */
[----:B------:R1:W-:Y:S01]  /*0850*/  STL [R1+0x158], R65 ;  /* 0x0001584101007387 */ /* 0x0003e20000100800 */
[----:B------:R-:W-:Y:S01]  /*0860*/  @P4 PRMT R3, R28, 0x7632, R3 ;  /* 0x000076321c034816 */ /* 0x000fe20000000003 */
[----:B0-----:R-:W-:Y:S01]  /*0870*/  IMAD.U32 R100, R98, 0x10000, RZ ;  /* 0x0001000062647824 */ /* 0x001fe200078e00ff */
[----:B------:R-:W-:-:S02]  /*0880*/  @P4 PRMT R98, R99, 0x7632, R98 ;  /* 0x0000763263624816 */ /* 0x000fc40000000062 */
[----:B-1----:R-:W-:Y:S02]  /*0890*/  SHF.L.U32 R65, R99, 0x10, RZ ;  /* 0x0000001063417819 */ /* 0x002fe400000006ff */
        /* <DEDUP_REMOVED lines=16> */
[----:B------:R-:W-:Y:S02]  /*09a0*/  @P0 PRMT R24, R20, 0x7632, R24 ;  /* 0x0000763214180816 */ /* 0x000fe40000000018 */
        /* <DEDUP_REMOVED lines=52> */
[----:B0-----:R-:W-:Y:S01]  /*0cf0*/  IMAD.U32 R100, R10, 0x10000, RZ ;  /* 0x000100000a647824 */ /* 0x001fe200078e00ff */
[C---:B------:R-:W-:Y:S02]  /*0d00*/  @P3 PRMT R10, R11.reuse, 0x7632, R10 ;  /* 0x000076320b0a3816 */ /* 0x040fe4000000000a */
[----:B-1----:R-:W-:Y:S02]  /*0d10*/  SHF.L.U32 R65, R11, 0x10, RZ ;  /* 0x000000100b417819 */ /* 0x002fe400000006ff */
[----:B------:R-:W-:Y:S01]  /*0d20*/  STL [R1+0x80], R100 ;  /* 0x0000806401007387 */ /* 0x000fe20000100800 */
        /* <DEDUP_REMOVED lines=10> */
[----:B------:R1:W-:Y:S04]  /*0dd0*/  STL [R1+0x7c], R11 ;  /* 0x00007c0b01007387 */ /* 0x0003e80000100800 */
[----:B------:R2:W-:Y:S01]  /*0de0*/  STL [R1+0x6c], R7 ;  /* 0x00006c0701007387 */ /* 0x0005e20000100800 */
[----:B0-----:R-:W-:Y:S01]  /*0df0*/  IMAD.MOV.U32 R65, RZ, RZ, RZ ;  /* 0x000000ffff417224 */ /* 0x001fe200078e00ff */
[----:B-1----:R-:W-:-:S02]  /*0e00*/  SHF.L.U32 R11, R2, 0x10, RZ ;  /* 0x00000010020b7819 */ /* 0x002fc400000006ff */
[----:B------:R-:W-:Y:S01]  /*0e10*/  SHF.L.U32 R2, R3, 0x10, RZ ;  /* 0x0000001003027819 */ /* 0x000fe200000006ff */
[----:B--2---:R-:W-:Y:S02]  /*0e20*/  IMAD.U32 R7, R96, 0x10000, RZ ;  /* 0x0001000060077824 */ /* 0x004fe400078e00ff */
[----:B------:R-:W-:Y:S01]  /*0e30*/  STL [R1+0x150], R11 ;  /* 0x0001500b01007387 */ /* 0x000fe20000100800 */
[----:B------:R-:W-:-:S03]  /*0e40*/  SHF.L.U32 R3, R28, 0x10, RZ ;  /* 0x000000101c037819 */ /* 0x000fc600000006ff */
[----:B------:R0:W-:Y:S04]  /*0e50*/  STL [R1+0x14c], R2 ;  /* 0x00014c0201007387 */ /* 0x0001e80000100800 */
        /* <DEDUP_REMOVED lines=48> */
[----:B------:R-:W-:Y:S01]  /*1160*/  STL [R1+0x88], R7 ;  /* 0x0000880701007387 */ /* 0x000fe20000100800 */
[----:B------:R-:W-:-:S03]  /*1170*/  IMAD.U32 R4, R5, 0x10000, RZ ;  /* 0x0001000005047824 */ /* 0x000fc600078e00ff */
        /* <DEDUP_REMOVED lines=8> */
.L_x_1197:
[----:B-12---:R-:W2:Y:S01]  /*1200*/  LDL R2, [R1+0x164] ;  /* 0x0001640001027983 */ /* 0x006ea20000100800 */
[----:B------:R-:W0:Y:S01]  /*1210*/  LDC.64 R196, c[0x0][0x250] ;  /* 0x00009400ffc47b82 */ /* 0x000e220000000a00 */
[----:B------:R-:W1:Y:S01]  /*1220*/  S2R R198, SR_TID.X ;  /* 0x0000000000c67919 */ /* 0x000e620000002100 */
[----:B------:R-:W-:-:S05]  /*1230*/  IMAD.U32 R199, RZ, RZ, UR26 ;  /* 0x0000001affc77e24 */ /* 0x000fca000f8e00ff */
[----:B------:R3:W-:Y:S01]  /*1240*/  STL [R1+0x5c], R199 ;  /* 0x00005cc701007387 */ /* 0x0007e20000100800 */
[----:B0-----:R-:W-:-:S05]  /*1250*/  IMAD.WIDE R196, R0, 0x4, R196 ;  /* 0x0000000400c47825 */ /* 0x001fca00078e02c4 */
[----:B------:R-:W5:Y:S01]  /*1260*/  LDG.E R238, desc[UR4][R196.64] ;  /* 0x00000004c4ee7981 */ /* 0x000f62000c1e1900 */
[----:B-1----:R-:W-:Y:S01]  /*1270*/  LOP3.LUT R198, R198, 0x1f, RZ, 0xc0, !PT ;  /* 0x0000001fc6c67812 */ /* 0x002fe200078ec0ff */
[----:B------:R-:W-:Y:S01]  /*1280*/  BSSY B1, `(.L_x_1180) ;  /* 0x00000aa000017945 */ /* 0x000fe20003800000 */
[----:B------:R-:W-:Y:S01]  /*1290*/  HFMA2.MMA R220, -RZ, RZ, 0, 0 ;  /* 0x00000000ffdc7435 */ /* 0x000fe200000001ff */
[----:B------:R-:W-:Y:S02]  /*12a0*/  MOV R219, RZ ;  /* 0x000000ff00db7202 */ /* 0x000fe40000000f00 */
[----:B--2---:R-:W-:Y:S02]  /*12b0*/  ISETP.NE.AND P5, PT, R2, RZ, PT ;  /* 0x000000ff0200720c */ /* 0x004fe40003fa5270 */
[----:B------:R-:W0:Y:S02]  /*12c0*/  LDC.64 R2, c[0x0][0x258] ;  /* 0x00009600ff027b82 */ /* 0x000e240000000a00 */
[----:B0-----:R-:W-:-:S06]  /*12d0*/  IMAD.WIDE R2, R0, 0x4, R2 ;  /* 0x0000000400027825 */ /* 0x001fcc00078e0202 */
[----:B------:R0:W5:Y:S02]  /*12e0*/  LDG.E R2, desc[UR4][R2.64] ;  /* 0x0000000402027981 */ /* 0x000164000c1e1900 */
[----:B0-----:R-:W-:-:S05]  /*12f0*/  IMAD R3, R0, R199, RZ ;  /* 0x000000c700037224 */ /* 0x001fca00078e02ff */
[----:B------:R-:W-:-:S04]  /*1300*/  SHF.R.S32.HI R196, RZ, 0x1f, R3 ;  /* 0x0000001fffc47819 */ /* 0x000fc80000011403 */
[----:B------:R-:W-:-:S04]  /*1310*/  LEA.HI R3, R196, R3, RZ, 0x3 ;  /* 0x00000003c4037211 */ /* 0x000fc800078f18ff */
[----:B------:R-:W-:-:S05]  /*1320*/  LEA.HI.SX32 R3, R3, R198, 0x1d ;  /* 0x000000c603037211 */ /* 0x000fca00078feaff */
[----:B------:R-:W-:Y:S01]  /*1330*/  IMAD.MOV.U32 R218, RZ, RZ, R3 ;  /* 0x000000ffffda7224 */ /* 0x000fe200078e0003 */
[----:B---3--:R-:W-:Y:S06]  /*1340*/  @!P5 BRA `(.L_x_1181) ;  /* 0x000000080074d947 */ /* 0x008fec0003800000 */
[C---:B------:R-:W-:Y:S01]  /*1350*/  LEA R208, P2, R3.reuse, UR10, 0x5 ;  /* 0x0000000a03d07c11 */ /* 0x040fe2000f8428ff */
[----:B------:R-:W0:Y:S01]  /*1360*/  LDC.64 R196, c[0x0][0x2c0] ;  /* 0x0000b000ffc47b82 */ /* 0x000e220000000a00 */
[----:B------:R-:W-:Y:S01]  /*1370*/  ISETP.NE.U32.AND P3, PT, RZ, UR12, PT ;  /* 0x0000000cff007c0c */ /* 0x000fe2000bf65070 */
[----:B------:R-:W2:Y:S01]  /*1380*/  LDL R235, [R1+0x15c] ;  /* 0x00015c0001eb7983 */ /* 0x000ea20000100800 */
[----:B------:R-:W-:-:S03]  /*1390*/  LEA.HI.X R209, R3, UR11, RZ, 0x5, P2 ;  /* 0x0000000b03d17c11 */ /* 0x000fc600090f2cff */
[----:B------:R-:W3:Y:S02]  /*13a0*/  LDL R228, [R1+0x160] ;  /* 0x0001600001e47983 */ /* 0x000ee40000100800 */
[----:B------:R-:W1:Y:S02]  /*13b0*/  LDC.64 R200, c[0x0][0x2b8] ;  /* 0x0000ae00ffc87b82 */ /* 0x000e640000000a00 */
[----:B------:R-:W4:Y:S01]  /*13c0*/  LDG.E.128 R204, desc[UR4][R208.64] ;  /* 0x00000004d0cc7981 */ /* 0x000f22000c1e1d00 */
[----:B------:R-:W-:Y:S02]  /*13d0*/  ISETP.NE.AND.EX P3, PT, RZ, UR13, PT, P3 ;  /* 0x0000000dff007c0c */ /* 0x000fe4000bf65330 */
[----:B------:R-:W-:Y:S01]  /*13e0*/  ISETP.NE.U32.AND P2, PT, RZ, UR8, PT ;  /* 0x00000008ff007c0c */ /* 0x000fe2000bf45070 */
[----:B------:R-:W3:Y:S01]  /*13f0*/  LDL R237, [R1+0x14c] ;  /* 0x00014c0001ed7983 */ /* 0x000ee20000100800 */
[C---:B------:R-:W-:Y:S01]  /*1400*/  SHF.L.U32 R215, R3.reuse, 0x3, RZ ;  /* 0x0000000303d77819 */ /* 0x040fe200000006ff */
[----:B------:R-:W1:Y:S01]  /*1410*/  LDC.U8 R241, c[0x0][0x2a0] ;  /* 0x0000a800fff17b82 */ /* 0x000e620000000000 */
[C---:B------:R-:W-:Y:S01]  /*1420*/  SHF.L.U64.HI R4, R3.reuse, 0x3, RZ ;  /* 0x0000000303047819 */ /* 0x040fe200000102ff */
[----:B------:R-:W3:Y:S04]  /*1430*/  LDL R218, [R1+0x150] ;  /* 0x0001500001da7983 */ /* 0x000ee80000100800 */
[----:B------:R-:W2:Y:S02]  /*1440*/  LDG.E.128 R208, desc[UR4][R208.64+0x10] ;  /* 0x00001004d0d07981 */ /* 0x000ea4000c1e1d00 */
[----:B------:R-:W1:Y:S01]  /*1450*/  @P3 LDC.64 R16, c[0x0][0x248] ;  /* 0x00009200ff103b82 */ /* 0x000e620000000a00 */
[----:B------:R-:W-:Y:S01]  /*1460*/  ISETP.NE.AND.EX P2, PT, RZ, UR9, PT, P2 ;  /* 0x00000009ff007c0c */ /* 0x000fe2000bf45320 */
[C---:B0-----:R-:W-:Y:S01]  /*1470*/  IMAD.WIDE.U32 R196, R3.reuse, 0x10, R196 ;  /* 0x0000001003c47825 */ /* 0x041fe200078e00c4 */
[----:B------:R-:W3:Y:S04]  /*1480*/  LDL R220, [R1+0x154] ;  /* 0x0001540001dc7983 */ /* 0x000ee80000100800 */
[----:B------:R-:W3:Y:S01]  /*1490*/  LDL R219, [R1+0x144] ;  /* 0x0001440001db7983 */ /* 0x000ee20000100800 */
[----:B-1----:R-:W-:-:S03]  /*14a0*/  IMAD.WIDE.U32 R200, R3, 0x10, R200 ;  /* 0x0000001003c87825 */ /* 0x002fc600078e00c8 */
[----:B------:R-:W3:Y:S04]  /*14b0*/  LDG.E.128 R196, desc[UR4][R196.64] ;  /* 0x00000004c4c47981 */ /* 0x000ee8000c1e1d00 */
[----:B------:R-:W3:Y:S01]  /*14c0*/  LDG.E.128 R200, desc[UR4][R200.64] ;  /* 0x00000004c8c87981 */ /* 0x000ee2000c1e1d00 */
[----:B------:R-:W-:-:S04]  /*14d0*/  @P3 IADD3 R16, P4, R215, R16, RZ ;  /* 0x00000010d7103210 */ /* 0x000fc80007f9e0ff */
[----:B------:R-:W-:-:S05]  /*14e0*/  @P3 IADD3.X R17, R4, R17, RZ, P4, !PT ;  /* 0x0000001104113210 */ /* 0x000fca00027fe4ff */
[----:B------:R0:W5:Y:S02]  /*14f0*/  @P3 LDG.E.64 R14, desc[UR4][R16.64] ;  /* 0x00000004100e3981 */ /* 0x000164000c1e1b00 */
[----:B0-----:R-:W-:-:S04]  /*1500*/  @P2 LEA R16, P3, R3, UR8, 0x5 ;  /* 0x0000000803102c11 */ /* 0x001fc8000f8628ff */
[----:B------:R-:W-:-:S05]  /*1510*/  @P2 LEA.HI.X R17, R3, UR9, RZ, 0x5, P3 ;  /* 0x0000000903112c11 */ /* 0x000fca00098f2cff */
[----:B------:R-:W5:Y:S04]  /*1520*/  @P2 LDG.E.128 R28, desc[UR4][R16.64] ;  /* 0x00000004101c2981 */ /* 0x000f68000c1e1d00 */
[----:B------:R0:W5:Y:S02]  /*1530*/  @P2 LDG.E.128 R24, desc[UR4][R16.64+0x10] ;  /* 0x0000100410182981 */ /* 0x000164000c1e1d00 */
[----:B0-----:R-:W-:-:S04]  /*1540*/  IADD3 R16, P2, R215, UR6, RZ ;  /* 0x00000006d7107c10 */ /* 0x001fc8000ff5e0ff */
[----:B------:R-:W-:Y:S02]  /*1550*/  IADD3.X R17, R4, UR7, RZ, P2, !PT ;  /* 0x0000000704117c10 */ /* 0x000fe400097fe4ff */
[----:B------:R-:W-:-:S04]  /*1560*/  ISETP.NE.AND P2, PT, R241, RZ, PT ;  /* 0x000000fff100720c */ /* 0x000fc80003f45270 */
[----:B-----5:R-:W-:Y:S01]  /*1570*/  FSEL R4, R238, RZ, !P2 ;  /* 0x000000ffee047208 */ /* 0x020fe20005000000 */
[----:B------:R-:W5:Y:S04]  /*1580*/  LDG.E.64 R16, desc[UR4][R16.64] ;  /* 0x0000000410107981 */ /* 0x000f68000c1e1b00 */
[----:B----4-:R-:W-:-:S04]  /*1590*/  FADD.FTZ R204, R204, -R4 ;  /* 0x80000004cccc7221 */ /* 0x010fc80000010000 */
[----:B------:R-:W-:Y:S02]  /*15a0*/  FMUL.FTZ R229, R2, R204 ;  /* 0x000000cc02e57220 */ /* 0x000fe40000410000 */
[----:B------:R-:W4:Y:S01]  /*15b0*/  LDL R204, [R1+0x158] ;  /* 0x0001580001cc7983 */ /* 0x000f220000100800 */
[----:B------:R-:W-:-:S04]  /*15c0*/  FADD.FTZ R205, R205, -R4 ;  /* 0x80000004cdcd7221 */ /* 0x000fc80000010000 */
[----:B------:R-:W-:Y:S02]  /*15d0*/  FMUL.FTZ R242, R2, R205 ;  /* 0x000000cd02f27220 */ /* 0x000fe40000410000 */
[----:B------:R-:W4:Y:S01]  /*15e0*/  LDL R205, [R1+0x148] ;  /* 0x0001480001cd7983 */ /* 0x000f220000100800 */
[--C-:B------:R-:W-:Y:S01]  /*15f0*/  FADD.FTZ R206, R206, -R4.reuse ;  /* 0x80000004cece7221 */ /* 0x100fe20000010000 */
[--C-:B------:R-:W-:Y:S01]  /*1600*/  FADD.FTZ R207, R207, -R4.reuse ;  /* 0x80000004cfcf7221 */ /* 0x100fe20000010000 */
[--C-:B--2---:R-:W-:Y:S01]  /*1610*/  FADD.FTZ R208, R208, -R4.reuse ;  /* 0x80000004d0d07221 */ /* 0x104fe20000010000 */
[--C-:B------:R-:W-:Y:S01]  /*1620*/  FADD.FTZ R209, R209, -R4.reuse ;  /* 0x80000004d1d17221 */ /* 0x100fe20000010000 */
[--C-:B------:R-:W-:Y:S01]  /*1630*/  FADD.FTZ R210, R210, -R4.reuse ;  /* 0x80000004d2d27221 */ /* 0x100fe20000010000 */
[----:B------:R-:W-:Y:S01]  /*1640*/  FADD.FTZ R211, R211, -R4 ;  /* 0x80000004d3d37221 */ /* 0x000fe20000010000 */
[----:B---3--:R-:W-:Y:S01]  /*1650*/  IMAD.U32 R215, R196, 0x10000, RZ ;  /* 0x00010000c4d77824 */ /* 0x008fe200078e00ff */
        /* <DEDUP_REMOVED lines=10> */
[-C--:B------:R-:W-:Y:S01]  /*1700*/  FMUL.FTZ R200, R237, R4.reuse ;  /* 0x00000004edc87220 */ /* 0x080fe20000410000 */
[----:B------:R-:W-:Y:S01]  /*1710*/  FADD.FTZ R161, R161, R4 ;  /* 0x00000004a1a17221 */ /* 0x000fe20000010000 */
[C---:B------:R-:W-:Y:S01]  /*1720*/  FFMA.FTZ R129, R242.reuse, R4, R129 ;  /* 0x00000004f2817223 */ /* 0x040fe20000010081 */
[----:B------:R-:W-:Y:S01]  /*1730*/  SHF.L.U32 R4, R197, 0x10, RZ ;  /* 0x00000010c5047819 */ /* 0x000fe200000006ff */
[----:B------:R-:W-:Y:S01]  /*1740*/  FADD.FTZ R33, R33, R196 ;  /* 0x000000c421217221 */ /* 0x000fe20000010000 */
[-C--:B------:R-:W-:Y:S01]  /*1750*/  FFMA.FTZ R65, R242, R196.reuse, R65 ;  /* 0x000000c4f2417223 */ /* 0x080fe20000010041 */
[----:B------:R-:W-:Y:S01]  /*1760*/  FFMA.FTZ R218, R218, R196, R200 ;  /* 0x000000c4dada7223 */ /* 0x000fe200000100c8 */
[----:B------:R-:W-:Y:S01]  /*1770*/  SHF.L.U32 R196, R201, 0x10, RZ ;  /* 0x00000010c9c47819 */ /* 0x000fe200000006ff */
[-C--:B------:R-:W-:Y:S01]  /*1780*/  FMUL.FTZ R200, R220, R4.reuse ;  /* 0x00000004dcc87220 */ /* 0x080fe20000410000 */
[----:B------:R-:W-:Y:S01]  /*1790*/  FADD.FTZ R162, R162, R4 ;  /* 0x00000004a2a27221 */ /* 0x000fe20000010000 */
[----:B------:R-:W-:Y:S01]  /*17a0*/  FFMA.FTZ R130, R241, R4, R130 ;  /* 0x00000004f1827223 */ /* 0x000fe20000010082 */
[----:B------:R-:W-:Y:S01]  /*17b0*/  PRMT R4, R197, 0x7632, R4 ;  /* 0x00007632c5047816 */ /* 0x000fe20000000004 */
[----:B------:R-:W-:Y:S01]  /*17c0*/  FADD.FTZ R34, R34, R196 ;  /* 0x000000c422227221 */ /* 0x000fe20000010000 */
[----:B------:R-:W-:-:S03]  /*17d0*/  FFMA.FTZ R66, R241, R196, R66 ;  /* 0x000000c4f1427223 */ /* 0x000fc60000010042 */
[----:B------:R-:W-:Y:S02]  /*17e0*/  IMAD.U32 R4, R4, 0x10000, RZ ;  /* 0x0001000004047824 */ /* 0x000fe400078e00ff */
[----:B------:R-:W-:Y:S01]  /*17f0*/  FADD.FTZ R160, R160, R215 ;  /* 0x000000d7a0a07221 */ /* 0x000fe20000010000 */
[----:B------:R-:W-:Y:S01]  /*1800*/  FFMA.FTZ R128, R229, R215, R128 ;  /* 0x000000d7e5807223 */ /* 0x000fe20000010080 */
[----:B------:R0:W-:Y:S01]  /*1810*/  STL [R1+0x4c], R218 ;  /* 0x00004cda01007387 */ /* 0x0001e20000100800 */
[----:B------:R-:W-:-:S03]  /*1820*/  FMUL.FTZ R197, R219, R4 ;  /* 0x00000004dbc57220 */ /* 0x000fc60000410000 */
[----:B------:R-:W2:Y:S01]  /*1830*/  LDL R215, [R1+0x13c] ;  /* 0x00013c0001d77983 */ /* 0x000ea20000100800 */
[C---:B------:R-:W-:Y:S01]  /*1840*/  FMUL.FTZ R228, R2.reuse, R208 ;  /* 0x000000d002e47220 */ /* 0x040fe20000410000 */
[----:B------:R-:W-:Y:S01]  /*1850*/  FMUL.FTZ R235, R2, R207 ;  /* 0x000000cf02eb7220 */ /* 0x000fe20000410000 */
[----:B----4-:R-:W-:Y:S01]  /*1860*/  FFMA.FTZ R206, R204, R196, R200 ;  /* 0x000000c4ccce7223 */ /* 0x010fe200000100c8 */
[----:B------:R-:W-:Y:S01]  /*1870*/  PRMT R196, R201, 0x7632, R196 ;  /* 0x00007632c9c47816 */ /* 0x000fe200000000c4 */
[----:B------:R-:W3:Y:S03]  /*1880*/  LDL R204, [R1+0x140] ;  /* 0x0001400001cc7983 */ /* 0x000ee60000100800 */
[----:B------:R-:W-:Y:S01]  /*1890*/  SHF.L.U32 R196, R196, 0x10, RZ ;  /* 0x00000010c4c47819 */ /* 0x000fe200000006ff */
[----:B------:R1:W-:Y:S04]  /*18a0*/  STL [R1+0x3c], R206 ;  /* 0x00003cce01007387 */ /* 0x0003e80000100800 */
[----:B------:R-:W-:-:S05]  /*18b0*/  FFMA.FTZ R205, R205, R196, R197 ;  /* 0x000000c4cdcd7223 */ /* 0x000fca00000100c5 */
[----:B------:R1:W-:Y:S04]  /*18c0*/  STL [R1+0x2c], R205 ;  /* 0x00002ccd01007387 */ /* 0x0003e80000100800 */
[----:B------:R-:W4:Y:S04]  /*18d0*/  LDL R220, [R1+0x134] ;  /* 0x0001340001dc7983 */ /* 0x000f280000100800 */
[----:B------:R-:W4:Y:S04]  /*18e0*/  LDL R201, [R1+0x138] ;  /* 0x0001380001c97983 */ /* 0x000f280000100800 */
[----:B------:R-:W4:Y:S04]  /*18f0*/  LDL R219, [R1+0x12c] ;  /* 0x00012c0001db7983 */ /* 0x000f280000100800 */
[----:B------:R-:W4:Y:S04]  /*1900*/  LDL R200, [R1+0x130] ;  /* 0x0001300001c87983 */ /* 0x000f280000100800 */
[----:B------:R-:W4:Y:S04]  /*1910*/  LDL R208, [R1+0x124] ;  /* 0x0001240001d07983 */ /* 0x000f280000100800 */
[----:B------:R-:W4:Y:S01]  /*1920*/  LDL R207, [R1+0x128] ;  /* 0x0001280001cf7983 */ /* 0x000f220000100800 */
[----:B------:R-:W-:Y:S01]  /*1930*/  FADD.FTZ R163, R163, R4 ;  /* 0x00000004a3a37221 */ /* 0x000fe20000010000 */
[----:B------:R-:W-:Y:S01]  /*1940*/  FFMA.FTZ R131, R235, R4, R131 ;  /* 0x00000004eb837223 */ /* 0x000fe20000010083 */
[----:B------:R-:W-:Y:S01]  /*1950*/  SHF.L.U32 R4, R198, 0x10, RZ ;  /* 0x00000010c6047819 */ /* 0x000fe200000006ff */
[----:B------:R-:W-:Y:S01]  /*1960*/  FADD.FTZ R35, R35, R196 ;  /* 0x000000c423237221 */ /* 0x000fe20000010000 */
[----:B------:R-:W-:Y:S01]  /*1970*/  FFMA.FTZ R67, R235, R196, R67 ;  /* 0x000000c4eb437223 */ /* 0x000fe20000010043 */
[----:B------:R-:W-:-:S02]  /*1980*/  IMAD.U32 R196, R202, 0x10000, RZ ;  /* 0x00010000cac47824 */ /* 0x000fc400078e00ff */
[----:B------:R-:W-:Y:S01]  /*1990*/  FADD.FTZ R164, R164, R4 ;  /* 0x00000004a4a47221 */ /* 0x000fe20000010000 */
[----:B------:R-:W-:Y:S01]  /*19a0*/  FFMA.FTZ R132, R228, R4, R132 ;  /* 0x00000004e4847223 */ /* 0x000fe20000010084 */
[----:B------:R-:W-:Y:S01]  /*19b0*/  FADD.FTZ R36, R36, R196 ;  /* 0x000000c424247221 */ /* 0x000fe20000010000 */
[----:B------:R-:W-:Y:S01]  /*19c0*/  FFMA.FTZ R68, R228, R196, R68 ;  /* 0x000000c4e4447223 */ /* 0x000fe20000010044 */
[----:B--2---:R-:W-:Y:S01]  /*19d0*/  FMUL.FTZ R197, R215, R4 ;  /* 0x00000004d7c57220 */ /* 0x004fe20000410000 */
[----:B------:R-:W-:-:S04]  /*19e0*/  PRMT R4, R198, 0x7632, R4 ;  /* 0x00007632c6047816 */ /* 0x000fc80000000004 */
[----:B------:R-:W-:Y:S01]  /*19f0*/  SHF.L.U32 R4, R4, 0x10, RZ ;  /* 0x0000001004047819 */ /* 0x000fe200000006ff */
[----:B------:R-:W-:-:S04]  /*1a00*/  FMUL.FTZ R215, R2, R209 ;  /* 0x000000d102d77220 */ /* 0x000fc80000410000 */
[----:B------:R-:W-:Y:S01]  /*1a10*/  FADD.FTZ R165, R165, R4 ;  /* 0x00000004a5a57221 */ /* 0x000fe20000010000 */
[----:B------:R-:W-:Y:S01]  /*1a20*/  FFMA.FTZ R133, R215, R4, R133 ;  /* 0x00000004d7857223 */ /* 0x000fe20000010085 */
[----:B------:R-:W-:Y:S01]  /*1a30*/  PRMT R248, R203, 0x7632, R248 ;  /* 0x00007632cbf87816 */ /* 0x000fe200000000f8 */
[----:B------:R-:W-:-:S04]  /*1a40*/  FMUL.FTZ R237, R2, R211 ;  /* 0x000000d302ed7220 */ /* 0x000fc80000410000 */
[----:B------:R-:W-:-:S04]  /*1a50*/  IMAD.U32 R248, R248, 0x10000, RZ ;  /* 0x00010000f8f87824 */ /* 0x000fc800078e00ff */
[----:B------:R-:W-:Y:S01]  /*1a60*/  FADD.FTZ R39, R39, R248 ;  /* 0x000000f827277221 */ /* 0x000fe20000010000 */
[----:B------:R-:W-:Y:S01]  /*1a70*/  FFMA.FTZ R71, R237, R248, R71 ;  /* 0x000000f8ed477223 */ /* 0x000fe20000010047 */
[----:B---3--:R-:W-:Y:S01]  /*1a80*/  FFMA.FTZ R204, R204, R196, R197 ;  /* 0x000000c4cccc7223 */ /* 0x008fe200000100c5 */
[----:B------:R-:W-:-:S04]  /*1a90*/  PRMT R196, R202, 0x7632, R196 ;  /* 0x00007632cac47816 */ /* 0x000fc800000000c4 */
[----:B------:R-:W-:-:S05]  /*1aa0*/  SHF.L.U32 R196, R196, 0x10, RZ ;  /* 0x00000010c4c47819 */ /* 0x000fca00000006ff */
[----:B------:R-:W-:Y:S01]  /*1ab0*/  FADD.FTZ R37, R37, R196 ;  /* 0x000000c425257221 */ /* 0x000fe20000010000 */
[----:B------:R-:W-:Y:S01]  /*1ac0*/  FFMA.FTZ R69, R215, R196, R69 ;  /* 0x000000c4d7457223 */ /* 0x000fe20000010045 */
[----:B----4-:R-:W-:-:S04]  /*1ad0*/  FMUL.FTZ R197, R220, R4 ;  /* 0x00000004dcc57220 */ /* 0x010fc80000410000 */
[----:B------:R-:W-:Y:S01]  /*1ae0*/  FFMA.FTZ R201, R201, R196, R197 ;  /* 0x000000c4c9c97223 */ /* 0x000fe200000100c5 */
[----:B------:R-:W-:Y:S01]  /*1af0*/  IMAD.U32 R196, R199, 0x10000, RZ ;  /* 0x00010000c7c47824 */ /* 0x000fe200078e00ff */
[----:B------:R-:W-:Y:S01]  /*1b00*/  SHF.L.U32 R197, R203, 0x10, RZ ;  /* 0x00000010cbc57819 */ /* 0x000fe200000006ff */
[----:B------:R-:W-:Y:S02]  /*1b10*/  FADD.FTZ R220, RZ, R244 ;  /* 0x000000f4ffdc7221 */ /* 0x000fe40000010000 */
[----:B------:R-:W-:Y:S01]  /*1b20*/  FMUL.FTZ R198, R219, R196 ;  /* 0x000000c4dbc67220 */ /* 0x000fe20000410000 */
[----:B------:R-:W-:Y:S01]  /*1b30*/  FFMA.FTZ R219, R229, R244, RZ ;  /* 0x000000f4e5db7223 */ /* 0x000fe200000100ff */
[----:B------:R-:W-:Y:S02]  /*1b40*/  FADD.FTZ R220, R220, R218 ;  /* 0x000000dadcdc7221 */ /* 0x000fe40000010000 */
[----:B------:R-:W-:Y:S01]  /*1b50*/  FFMA.FTZ R200, R200, R197, R198 ;  /* 0x000000c5c8c87223 */ /* 0x000fe200000100c6 */
[----:B------:R-:W-:Y:S01]  /*1b60*/  FFMA.FTZ R219, R242, R218, R219 ;  /* 0x000000daf2db7223 */ /* 0x000fe200000100db */
[----:B------:R1:W-:Y:S01]  /*1b70*/  STL [R1+0x28], R204 ;  /* 0x000028cc01007387 */ /* 0x0003e20000100800 */
[----:B------:R-:W-:Y:S01]  /*1b80*/  FMUL.FTZ R4, R2, R210 ;  /* 0x000000d202047220 */ /* 0x000fe20000410000 */
[----:B------:R-:W-:Y:S01]  /*1b90*/  FADD.FTZ R220, R220, R206 ;  /* 0x000000cedcdc7221 */ /* 0x000fe20000010000 */
[----:B------:R-:W-:Y:S01]  /*1ba0*/  FFMA.FTZ R219, R241, R206, R219 ;  /* 0x000000cef1db7223 */ /* 0x000fe200000100db */
[----:B------:R1:W-:Y:S01]  /*1bb0*/  STL [R1+0x20], R201 ;  /* 0x000020c901007387 */ /* 0x0003e20000100800 */
[----:B------:R-:W-:Y:S01]  /*1bc0*/  FADD.FTZ R166, R166, R196 ;  /* 0x000000c4a6a67221 */ /* 0x000fe20000010000 */
[----:B------:R-:W-:-:S02]  /*1bd0*/  FFMA.FTZ R134, R4, R196, R134 ;  /* 0x000000c404867223 */ /* 0x000fc40000010086 */
[----:B------:R1:W-:Y:S01]  /*1be0*/  STL [R1+0x1c], R200 ;  /* 0x00001cc801007387 */ /* 0x0003e20000100800 */
[----:B------:R-:W-:Y:S01]  /*1bf0*/  PRMT R196, R199, 0x7632, R196 ;  /* 0x00007632c7c47816 */ /* 0x000fe200000000c4 */
[----:B------:R-:W-:Y:S01]  /*1c00*/  FADD.FTZ R220, R220, R205 ;  /* 0x000000cddcdc7221 */ /* 0x000fe20000010000 */
[----:B------:R-:W-:Y:S02]  /*1c10*/  FFMA.FTZ R219, R235, R205, R219 ;  /* 0x000000cdebdb7223 */ /* 0x000fe400000100db */
[----:B------:R-:W-:Y:S01]  /*1c20*/  SHF.L.U32 R196, R196, 0x10, RZ ;  /* 0x00000010c4c47819 */ /* 0x000fe200000006ff */
[----:B------:R-:W-:Y:S01]  /*1c30*/  FADD.FTZ R220, R220, R204 ;  /* 0x000000ccdcdc7221 */ /* 0x000fe20000010000 */
[----:B------:R-:W-:Y:S01]  /*1c40*/  FFMA.FTZ R219, R228, R204, R219 ;  /* 0x000000cce4db7223 */ /* 0x000fe200000100db */
[----:B------:R-:W-:Y:S01]  /*1c50*/  FADD.FTZ R38, R38, R197 ;  /* 0x000000c526267221 */ /* 0x000fe20000010000 */
[----:B------:R-:W-:Y:S01]  /*1c60*/  FFMA.FTZ R70, R4, R197, R70 ;  /* 0x000000c504467223 */ /* 0x000fe20000010046 */
[----:B------:R-:W-:Y:S01]  /*1c70*/  FMUL.FTZ R197, R208, R196 ;  /* 0x000000c4d0c57220 */ /* 0x000fe20000410000 */
[----:B------:R-:W-:Y:S01]  /*1c80*/  FADD.FTZ R220, R220, R201 ;  /* 0x000000c9dcdc7221 */ /* 0x000fe20000010000 */
[----:B------:R-:W-:-:S02]  /*1c90*/  FFMA.FTZ R219, R215, R201, R219 ;  /* 0x000000c9d7db7223 */ /* 0x000fc400000100db */
[----:B------:R-:W-:Y:S01]  /*1ca0*/  FFMA.FTZ R248, R207, R248, R197 ;  /* 0x000000f8cff87223 */ /* 0x000fe200000100c5 */
[----:B------:R-:W-:Y:S01]  /*1cb0*/  FADD.FTZ R220, R220, R200 ;  /* 0x000000c8dcdc7221 */ /* 0x000fe20000010000 */
[----:B------:R-:W-:Y:S01]  /*1cc0*/  FFMA.FTZ R219, R4, R200, R219 ;  /* 0x000000c804db7223 */ /* 0x000fe200000100db */
[----:B------:R-:W-:Y:S01]  /*1cd0*/  FADD.FTZ R167, R167, R196 ;  /* 0x000000c4a7a77221 */ /* 0x000fe20000010000 */
[C---:B------:R-:W-:Y:S01]  /*1ce0*/  FFMA.FTZ R135, R237.reuse, R196, R135 ;  /* 0x000000c4ed877223 */ /* 0x040fe20000010087 */
[----:B------:R-:W-:Y:S01]  /*1cf0*/  FADD.FTZ R220, R220, R248 ;  /* 0x000000f8dcdc7221 */ /* 0x000fe20000010000 */
[----:B------:R-:W-:Y:S01]  /*1d00*/  FFMA.FTZ R219, R237, R248, R219 ;  /* 0x000000f8eddb7223 */ /* 0x000fe200000100db */
[----:B01----:R-:W-:-:S07]  /*1d10*/  IADD3 R218, R3, 0x20, RZ ;  /* 0x0000002003da7810 */ /* 0x003fce0007ffe0ff */
.L_x_1181:
[----:B------:R-:W-:Y:S05]  /*1d20*/  BSYNC B1 ;  /* 0x0000000000017941 */ /* 0x000fea0003800000 */
.L_x_1180:
        /* <DEDUP_REMOVED lines=8> */
[----:B------:R3:W-:Y:S01]  /*1db0*/  STL [R1+0x168], R0 ;  /* 0x0001680001007387 */ /* 0x0007e20000100800 */
[----:B------:R-:W-:-:S02]  /*1dc0*/  LEA.HI.X R209, R218, UR11, RZ, 0x5, P2 ;  /* 0x0000000bdad17c11 */ /* 0x000fc400090f2cff */
[C---:B------:R-:W-:Y:S01]  /*1dd0*/  SHF.L.U32 R6, R218.reuse, 0x3, RZ ;  /* 0x00000003da067819 */ /* 0x040fe200000006ff */
[----:B------:R-:W4:Y:S01]  /*1de0*/  LDL R232, [R1+0x114] ;  /* 0x0001140001e87983 */ /* 0x000f220000100800 */
[C---:B------:R-:W-:Y:S01]  /*1df0*/  SHF.L.U64.HI R5, R218.reuse, 0x3, RZ ;  /* 0x00000003da057819 */ /* 0x040fe200000102ff */
[----:B------:R-:W1:Y:S02]  /*1e00*/  LDC.U8 R221, c[0x0][0x2a0] ;  /* 0x0000a800ffdd7b82 */ /* 0x000e640000000000 */
[----:B------:R-:W2:Y:S01]  /*1e10*/  LDG.E.128 R204, desc[UR4][R208.64] ;  /* 0x00000004d0cc7981 */ /* 0x000ea2000c1e1d00 */
[----:B0-----:R-:W-:-:S03]  /*1e20*/  IMAD.WIDE.U32 R196, R218, 0x10, R196 ;  /* 0x00000010dac47825 */ /* 0x001fc600078e00c4 */
[----:B------:R-:W3:Y:S04]  /*1e30*/  LDG.E.128 R208, desc[UR4][R208.64+0x10] ;  /* 0x00001004d0d07981 */ /* 0x000ee8000c1e1d00 */
[----:B------:R-:W4:Y:S01]  /*1e40*/  LDG.E.128 R196, desc[UR4][R196.64] ;  /* 0x00000004c4c47981 */ /* 0x000f22000c1e1d00 */
[----:B-1----:R-:W-:-:S06]  /*1e50*/  IMAD.WIDE.U32 R200, R218, 0x10, R200 ;  /* 0x00000010dac87825 */ /* 0x002fcc00078e00c8 */
[----:B------:R-:W4:Y:S01]  /*1e60*/  LDG.E.128 R200, desc[UR4][R200.64] ;  /* 0x00000004c8c87981 */ /* 0x000f22000c1e1d00 */
[----:B------:R-:W-:-:S13]  /*1e70*/  ISETP.NE.AND.EX P3, PT, RZ, UR13, PT, P3 ;  /* 0x0000000dff007c0c */ /* 0x000fda000bf65330 */
[----:B------:R-:W0:Y:S01]  /*1e80*/  @P3 LDC.64 R20, c[0x0][0x248] ;  /* 0x00009200ff143b82 */ /* 0x000e220000000a00 */
[----:B------:R-:W-:-:S04]  /*1e90*/  ISETP.NE.U32.AND P2, PT, RZ, UR8, PT ;  /* 0x00000008ff007c0c */ /* 0x000fc8000bf45070 */
[----:B------:R-:W-:Y:S02]  /*1ea0*/  ISETP.NE.AND.EX P2, PT, RZ, UR9, PT, P2 ;  /* 0x00000009ff007c0c */ /* 0x000fe4000bf45320 */
[----:B0-----:R-:W-:-:S05]  /*1eb0*/  @P3 IADD3 R20, P4, R6, R20, RZ ;  /* 0x0000001406143210 */ /* 0x001fca0007f9e0ff */
[----:B------:R-:W-:-:S05]  /*1ec0*/  @P3 IMAD.X R21, R5, 0x1, R21, P4 ;  /* 0x0000000105153824 */ /* 0x000fca00020e0615 */
        /* <DEDUP_REMOVED lines=10> */
[C---:B--2---:R-:W-:Y:S01]  /*1f70*/  FADD.FTZ R204, -R5.reuse, R204 ;  /* 0x000000cc05cc7221 */ /* 0x044fe20000010100 */
[C---:B------:R-:W-:Y:S01]  /*1f80*/  FADD.FTZ R205, -R5.reuse, R205 ;  /* 0x000000cd05cd7221 */ /* 0x040fe20000010100 */
[C---:B------:R-:W-:Y:S01]  /*1f90*/  FADD.FTZ R206, -R5.reuse, R206 ;  /* 0x000000ce05ce7221 */ /* 0x040fe20000010100 */
[C---:B------:R-:W-:Y:S01]  /*1fa0*/  FADD.FTZ R207, -R5.reuse, R207 ;  /* 0x000000cf05cf7221 */ /* 0x040fe20000010100 */
[C---:B---3--:R-:W-:Y:S01]  /*1fb0*/  FADD.FTZ R208, -R5.reuse, R208 ;  /* 0x000000d005d07221 */ /* 0x048fe20000010100 */
[----:B----4-:R-:W-:Y:S01]  /*1fc0*/  SHF.L.U32 R6, R196, 0x10, RZ ;  /* 0x00000010c4067819 */ /* 0x010fe200000006ff */
[C---:B------:R-:W-:Y:S01]  /*1fd0*/  FADD.FTZ R221, -R5.reuse, R209 ;  /* 0x000000d105dd7221 */ /* 0x040fe20000010100 */
[C---:B------:R-:W-:Y:S01]  /*1fe0*/  FADD.FTZ R210, -R5.reuse, R210 ;  /* 0x000000d205d27221 */ /* 0x040fe20000010100 */
[----:B------:R-:W-:-:S02]  /*1ff0*/  FADD.FTZ R211, -R5, R211 ;  /* 0x000000d305d37221 */ /* 0x000fc40000010100 */
[----:B------:R-:W-:Y:S02]  /*2000*/  FMUL.FTZ R5, R226, R6 ;  /* 0x00000006e2057220 */ /* 0x000fe40000410000 */
[----:B------:R-:W2:Y:S01]  /*2010*/  LDL R226, [R1+0x118] ;  /* 0x0001180001e27983 */ /* 0x000ea20000100800 */
[----:B------:R-:W-:Y:S01]  /*2020*/  SHF.L.U32 R209, R200, 0x10, RZ ;  /* 0x00000010c8d17819 */ /* 0x000fe200000006ff */
[----:B------:R-:W-:Y:S02]  /*2030*/  FMUL.FTZ R243, R2, R204 ;  /* 0x000000cc02f37220 */ /* 0x000fe40000410000 */
[----:B------:R-:W3:Y:S02]  /*2040*/  LDL R204, [R1+0x110] ;  /* 0x0001100001cc7983 */ /* 0x000ee40000100800 */
[--C-:B------:R-:W-:Y:S02]  /*2050*/  FFMA.FTZ R0, R227, R209, R5.reuse ;  /* 0x000000d1e3007223 */ /* 0x100fe40000010005 */
[----:B------:R-:W4:Y:S01]  /*2060*/  LDL R227, [R1+0x10c] ;  /* 0x00010c0001e37983 */ /* 0x000f220000100800 */
[----:B------:R-:W-:Y:S01]  /*2070*/  PRMT R5, R196, 0x7632, R5 ;  /* 0x00007632c4057816 */ /* 0x000fe20000000005 */
[----:B------:R-:W-:Y:S01]  /*2080*/  FADD.FTZ R136, R136, R6 ;  /* 0x0000000688887221 */ /* 0x000fe20000010000 */
[----:B------:R-:W-:Y:S01]  /*2090*/  FFMA.FTZ R104, R243, R6, R104 ;  /* 0x00000006f3687223 */ /* 0x000fe20000010068 */
[----:B------:R-:W-:-:S02]  /*20a0*/  PRMT R6, R200, 0x7632, R6 ;  /* 0x00007632c8067816 */ /* 0x000fc40000000006 */
[----:B------:R-:W-:Y:S02]  /*20b0*/  IMAD.U32 R5, R5, 0x10000, RZ ;  /* 0x0001000005057824 */ /* 0x000fe400078e00ff */
[----:B------:R-:W-:Y:S02]  /*20c0*/  SHF.L.U32 R6, R6, 0x10, RZ ;  /* 0x0000001006067819 */ /* 0x000fe400000006ff */
[----:B------:R-:W-:Y:S01]  /*20d0*/  FMUL.FTZ R196, R232, R5 ;  /* 0x00000005e8c47220 */ /* 0x000fe20000410000 */
[----:B------:R-:W-:Y:S01]  /*20e0*/  FMUL.FTZ R236, R2, R205 ;  /* 0x000000cd02ec7220 */ /* 0x000fe20000410000 */
[----:B------:R-:W-:Y:S01]  /*20f0*/  FADD.FTZ R72, R72, R209 ;  /* 0x000000d148487221 */ /* 0x000fe20000010000 */
[----:B------:R-:W-:Y:S01]  /*2100*/  FFMA.FTZ R40, R243, R209, R40 ;  /* 0x000000d1f3287223 */ /* 0x000fe20000010028 */
[----:B------:R0:W-:Y:S01]  /*2110*/  STL [R1+0x58], R0 ;  /* 0x0000580001007387 */ /* 0x0001e20000100800 */
[----:B------:R-:W-:Y:S01]  /*2120*/  FADD.FTZ R137, R137, R5 ;  /* 0x0000000589897221 */ /* 0x000fe20000010000 */
[C---:B------:R-:W-:Y:S01]  /*2130*/  FFMA.FTZ R105, R236.reuse, R5, R105 ;  /* 0x00000005ec697223 */ /* 0x040fe20000010069 */
[----:B------:R-:W-:Y:S01]  /*2140*/  SHF.L.U32 R5, R197, 0x10, RZ ;  /* 0x00000010c5057819 */ /* 0x000fe200000006ff */
[----:B------:R-:W-:Y:S01]  /*2150*/  FADD.FTZ R73, R73, R6 ;  /* 0x0000000649497221 */ /* 0x000fe20000010000 */
[----:B------:R-:W-:Y:S01]  /*2160*/  FFMA.FTZ R41, R236, R6, R41 ;  /* 0x00000006ec297223 */ /* 0x000fe20000010029 */
[----:B------:R-:W-:Y:S01]  /*2170*/  FMUL.FTZ R232, R2, R206 ;  /* 0x000000ce02e87220 */ /* 0x000fe20000410000 */
[----:B--2---:R-:W-:-:S02]  /*2180*/  FFMA.FTZ R209, R226, R6, R196 ;  /* 0x00000006e2d17223 */ /* 0x004fc400000100c4 */
[----:B------:R-:W2:Y:S01]  /*2190*/  LDL R226, [R1+0x104] ;  /* 0x0001040001e27983 */ /* 0x000ea20000100800 */
[----:B------:R-:W-:-:S03]  /*21a0*/  IMAD.U32 R6, R201, 0x10000, RZ ;  /* 0x00010000c9067824 */ /* 0x000fc600078e00ff */
[----:B------:R1:W-:Y:S01]  /*21b0*/  STL [R1+0x48], R209 ;  /* 0x000048d101007387 */ /* 0x0003e20000100800 */
[----:B----4-:R-:W-:-:S03]  /*21c0*/  FMUL.FTZ R196, R227, R5 ;  /* 0x00000005e3c47220 */ /* 0x010fc60000410000 */
[----:B------:R-:W4:Y:S01]  /*21d0*/  LDL R205, [R1+0x108] ;  /* 0x0001080001cd7983 */ /* 0x000f220000100800 */
[----:B---3--:R-:W-:-:S03]  /*21e0*/  FFMA.FTZ R206, R204, R6, R196 ;  /* 0x00000006ccce7223 */ /* 0x008fc600000100c4 */
[----:B------:R-:W3:Y:S04]  /*21f0*/  LDL R204, [R1+0xfc] ;  /* 0x0000fc0001cc7983 */ /* 0x000ee80000100800 */
[----:B------:R-:W3:Y:S01]  /*2200*/  LDL R200, [R1+0x100] ;  /* 0x0001000001c87983 */ /* 0x000ee20000100800 */
[--C-:B------:R-:W-:Y:S01]  /*2210*/  FADD.FTZ R138, R138, R5.reuse ;  /* 0x000000058a8a7221 */ /* 0x100fe20000010000 */
[----:B------:R-:W-:Y:S01]  /*2220*/  FFMA.FTZ R106, R232, R5, R106 ;  /* 0x00000005e86a7223 */ /* 0x000fe2000001006a */
[----:B------:R-:W-:Y:S01]  /*2230*/  PRMT R5, R197, 0x7632, R5 ;  /* 0x00007632c5057816 */ /* 0x000fe20000000005 */
[----:B------:R-:W-:Y:S01]  /*2240*/  FADD.FTZ R74, R74, R6 ;  /* 0x000000064a4a7221 */ /* 0x000fe20000010000 */
[----:B------:R-:W-:Y:S01]  /*2250*/  FFMA.FTZ R42, R232, R6, R42 ;  /* 0x00000006e82a7223 */ /* 0x000fe2000001002a */
[----:B------:R-:W-:-:S02]  /*2260*/  PRMT R6, R201, 0x7632, R6 ;  /* 0x00007632c9067816 */ /* 0x000fc40000000006 */
[----:B------:R-:W-:Y:S02]  /*2270*/  SHF.L.U32 R5, R5, 0x10, RZ ;  /* 0x0000001005057819 */ /* 0x000fe400000006ff */
[----:B------:R-:W-:Y:S01]  /*2280*/  SHF.L.U32 R6, R6, 0x10, RZ ;  /* 0x0000001006067819 */ /* 0x000fe200000006ff */
[----:B------:R-:W-:Y:S01]  /*2290*/  FMUL.FTZ R227, R2, R207 ;  /* 0x000000cf02e37220 */ /* 0x000fe20000410000 */
[----:B------:R1:W-:Y:S01]  /*22a0*/  STL [R1+0x34], R206 ;  /* 0x000034ce01007387 */ /* 0x0003e20000100800 */
[----:B------:R-:W-:Y:S02]  /*22b0*/  FADD.FTZ R139, R139, R5 ;  /* 0x000000058b8b7221 */ /* 0x000fe40000010000 */
[-C--:B------:R-:W-:Y:S01]  /*22c0*/  FFMA.FTZ R107, R227, R5.reuse, R107 ;  /* 0x00000005e36b7223 */ /* 0x080fe2000001006b */
[----:B------:R-:W3:Y:S01]  /*22d0*/  LDL R197, [R1+0xf4] ;  /* 0x0000f40001c57983 */ /* 0x000ee20000100800 */
[----:B------:R-:W-:Y:S01]  /*22e0*/  FADD.FTZ R75, R75, R6 ;  /* 0x000000064b4b7221 */ /* 0x000fe20000010000 */
[----:B------:R-:W-:Y:S01]  /*22f0*/  FFMA.FTZ R43, R227, R6, R43 ;  /* 0x00000006e32b7223 */ /* 0x000fe2000001002b */
[----:B--2---:R-:W-:Y:S01]  /*2300*/  FMUL.FTZ R196, R226, R5 ;  /* 0x00000005e2c47220 */ /* 0x004fe20000410000 */
[----:B------:R-:W-:-:S03]  /*2310*/  IMAD.U32 R5, R198, 0x10000, RZ ;  /* 0x00010000c6057824 */ /* 0x000fc600078e00ff */
[----:B----4-:R-:W-:Y:S01]  /*2320*/  FFMA.FTZ R205, R205, R6, R196 ;  /* 0x00000006cdcd7223 */ /* 0x010fe200000100c4 */
[----:B------:R-:W-:Y:S01]  /*2330*/  SHF.L.U32 R6, R202, 0x10, RZ ;  /* 0x00000010ca067819 */ /* 0x000fe200000006ff */
[----:B------:R-:W-:-:S03]  /*2340*/  FMUL.FTZ R226, R2, R208 ;  /* 0x000000d002e27220 */ /* 0x000fc60000410000 */
[----:B------:R1:W-:Y:S01]  /*2350*/  STL [R1+0x24], R205 ;  /* 0x000024cd01007387 */ /* 0x0003e20000100800 */
[----:B---3--:R-:W-:-:S03]  /*2360*/  FMUL.FTZ R196, R204, R5 ;  /* 0x00000005ccc47220 */ /* 0x008fc60000410000 */
[----:B------:R-:W2:Y:S01]  /*2370*/  LDL R201, [R1+0xf8] ;  /* 0x0000f80001c97983 */ /* 0x000ea20000100800 */
[----:B------:R-:W-:-:S03]  /*2380*/  FFMA.FTZ R204, R200, R6, R196 ;  /* 0x00000006c8cc7223 */ /* 0x000fc600000100c4 */
[----:B------:R-:W3:Y:S04]  /*2390*/  LDL R208, [R1+0xec] ;  /* 0x0000ec0001d07983 */ /* 0x000ee80000100800 */
[----:B------:R-:W4:Y:S01]  /*23a0*/  LDL R200, [R1+0xf0] ;  /* 0x0000f00001c87983 */ /* 0x000f220000100800 */
[----:B------:R-:W-:Y:S01]  /*23b0*/  FADD.FTZ R76, R76, R6 ;  /* 0x000000064c4c7221 */ /* 0x000fe20000010000 */
[----:B------:R-:W-:Y:S01]  /*23c0*/  FFMA.FTZ R44, R226, R6, R44 ;  /* 0x00000006e22c7223 */ /* 0x000fe2000001002c */
[----:B------:R-:W-:Y:S02]  /*23d0*/  PRMT R6, R198, 0x7632, R6 ;  /* 0x00007632c6067816 */ /* 0x000fe40000000006 */
[----:B------:R-:W-:Y:S02]  /*23e0*/  PRMT R196, R202, 0x7632, R196 ;  /* 0x00007632cac47816 */ /* 0x000fe400000000c4 */
[----:B------:R-:W-:Y:S01]  /*23f0*/  SHF.L.U32 R6, R6, 0x10, RZ ;  /* 0x0000001006067819 */ /* 0x000fe200000006ff */
[----:B------:R-:W-:Y:S01]  /*2400*/  FADD.FTZ R140, R140, R5 ;  /* 0x000000058c8c7221 */ /* 0x000fe20000010000 */
[----:B------:R-:W-:Y:S01]  /*2410*/  FFMA.FTZ R108, R226, R5, R108 ;  /* 0x00000005e26c7223 */ /* 0x000fe2000001006c */
[----:B------:R-:W-:-:S02]  /*2420*/  IMAD.U32 R196, R196, 0x10000, RZ ;  /* 0x00010000c4c47824 */ /* 0x000fc400078e00ff */
[----:B------:R-:W-:Y:S01]  /*2430*/  FMUL.FTZ R5, R2, R221 ;  /* 0x000000dd02057220 */ /* 0x000fe20000410000 */
[----:B------:R-:W-:Y:S01]  /*2440*/  FMUL.FTZ R197, R197, R6 ;  /* 0x00000006c5c57220 */ /* 0x000fe20000410000 */
[----:B------:R-:W-:Y:S01]  /*2450*/  SHF.L.U32 R198, R199, 0x10, RZ ;  /* 0x00000010c7c67819 */ /* 0x000fe200000006ff */
[----:B------:R1:W-:Y:S01]  /*2460*/  STL [R1+0x14], R204 ;  /* 0x000014cc01007387 */ /* 0x0003e20000100800 */
[----:B------:R-:W-:Y:S01]  /*2470*/  FADD.FTZ R77, R77, R196 ;  /* 0x000000c44d4d7221 */ /* 0x000fe20000010000 */
[----:B------:R-:W-:Y:S02]  /*2480*/  FFMA.FTZ R45, R5, R196, R45 ;  /* 0x000000c4052d7223 */ /* 0x000fe4000001002d */
[----:B------:R-:W4:Y:S04]  /*2490*/  LDL R207, [R1+0xe4] ;  /* 0x0000e40001cf7983 */ /* 0x000f280000100800 */
[----:B------:R-:W4:Y:S01]  /*24a0*/  LDL R202, [R1+0xe8] ;  /* 0x0000e80001ca7983 */ /* 0x000f220000100800 */
[----:B------:R-:W-:Y:S01]  /*24b0*/  FADD.FTZ R220, R220, R0 ;  /* 0x00000000dcdc7221 */ /* 0x000fe20000010000 */
[----:B------:R-:W-:Y:S01]  /*24c0*/  FFMA.FTZ R219, R243, R0, R219 ;  /* 0x00000000f3db7223 */ /* 0x000fe200000100db */
[----:B--2---:R-:W-:Y:S01]  /*24d0*/  FFMA.FTZ R201, R201, R196, R197 ;  /* 0x000000c4c9c97223 */ /* 0x004fe200000100c5 */
[----:B------:R-:W-:Y:S01]  /*24e0*/  SHF.L.U32 R197, R203, 0x10, RZ ;  /* 0x00000010cbc57819 */ /* 0x000fe200000006ff */
[----:B---3--:R-:W-:-:S04]  /*24f0*/  FMUL.FTZ R196, R208, R198 ;  /* 0x000000c6d0c47220 */ /* 0x008fc80000410000 */
[----:B----4-:R-:W-:Y:S01]  /*2500*/  FFMA.FTZ R200, R200, R197, R196 ;  /* 0x000000c5c8c87223 */ /* 0x010fe200000100c4 */
[----:B------:R1:W-:Y:S04]  /*2510*/  STL [R1+0x4], R201 ;  /* 0x000004c901007387 */ /* 0x0003e80000100800 */
[----:B------:R1:W-:Y:S04]  /*2520*/  STL [R1], R200 ;  /* 0x000000c801007387 */ /* 0x0003e80000100800 */
[----:B0-----:R1:W5:Y:S01]  /*2530*/  LDL.LU R0, [R1+0x168] ;  /* 0x0001680001007983 */ /* 0x0013620000300800 */
[----:B------:R-:W-:Y:S01]  /*2540*/  FADD.FTZ R220, R220, R209 ;  /* 0x000000d1dcdc7221 */ /* 0x000fe20000010000 */
[----:B------:R-:W-:-:S03]  /*2550*/  FFMA.FTZ R219, R236, R209, R219 ;  /* 0x000000d1ecdb7223 */ /* 0x000fc600000100db */
[----:B------:R-:W-:Y:S01]  /*2560*/  FADD.FTZ R220, R220, R206 ;  /* 0x000000cedcdc7221 */ /* 0x000fe20000010000 */
[----:B------:R-:W-:Y:S01]  /*2570*/  FFMA.FTZ R219, R232, R206, R219 ;  /* 0x000000cee8db7223 */ /* 0x000fe200000100db */
[----:B------:R-:W-:Y:S02]  /*2580*/  PRMT R196, R199, 0x7632, R196 ;  /* 0x00007632c7c47816 */ /* 0x000fe400000000c4 */
[----:B------:R-:W-:Y:S01]  /*2590*/  FADD.FTZ R220, R220, R205 ;  /* 0x000000cddcdc7221 */ /* 0x000fe20000010000 */
[----:B------:R-:W-:Y:S01]  /*25a0*/  FFMA.FTZ R219, R227, R205, R219 ;  /* 0x000000cde3db7223 */ /* 0x000fe200000100db */
[----:B------:R-:W-:Y:S01]  /*25b0*/  FADD.FTZ R141, R141, R6 ;  /* 0x000000068d8d7221 */ /* 0x000fe20000010000 */
[----:B------:R-:W-:Y:S01]  /*25c0*/  FFMA.FTZ R109, R5, R6, R109 ;  /* 0x00000006056d7223 */ /* 0x000fe2000001006d */
[----:B------:R-:W-:Y:S01]  /*25d0*/  PRMT R247, R203, 0x7632, R247 ;  /* 0x00007632cbf77816 */ /* 0x000fe200000000f7 */
[----:B------:R-:W-:Y:S01]  /*25e0*/  FMUL.FTZ R6, R2, R210 ;  /* 0x000000d202067220 */ /* 0x000fe20000410000 */
[----:B------:R-:W-:-:S02]  /*25f0*/  IMAD.U32 R196, R196, 0x10000, RZ ;  /* 0x00010000c4c47824 */ /* 0x000fc400078e00ff */
        /* <DEDUP_REMOVED lines=15> */
[----:B------:R-:W-:Y:S01]  /*26f0*/  FFMA.FTZ R110, R6, R198, R110 ;  /* 0x000000c6066e7223 */ /* 0x000fe2000001006e */
[----:B------:R-:W-:Y:S01]  /*2700*/  FADD.FTZ R143, R143, R196 ;  /* 0x000000c48f8f7221 */ /* 0x000fe20000010000 */
[C---:B------:R-:W-:Y:S01]  /*2710*/  FFMA.FTZ R111, R221.reuse, R196, R111 ;  /* 0x000000c4dd6f7223 */ /* 0x040fe2000001006f */
[----:B------:R-:W-:Y:S01]  /*2720*/  IADD3 R218, R218, 0x20, RZ ;  /* 0x00000020dada7810 */ /* 0x000fe20007ffe0ff */
[----:B------:R-:W-:Y:S01]  /*2730*/  FADD.FTZ R220, R220, R247 ;  /* 0x000000f7dcdc7221 */ /* 0x000fe20000010000 */
[----:B-1----:R-:W-:-:S07]  /*2740*/  FFMA.FTZ R219, R221, R247, R219 ;  /* 0x000000f7dddb7223 */ /* 0x002fce00000100db */
.L_x_1183:
[----:B------:R-:W-:Y:S05]  /*2750*/  BSYNC B1 ;  /* 0x0000000000017941 */ /* 0x000fea0003800000 */
.L_x_1182:
[----:B------:R-:W-:Y:S04]  /*2760*/  BSSY B1, `(.L_x_1184) ;  /* 0x000009e000017945 */ /* 0x000fe80003800000 */
[----:B------:R-:W-:Y:S05]  /*2770*/  @!P1 BRA `(.L_x_1185) ;  /* 0x0000000800709947 */ /* 0x000fea0003800000 */
[----:B------:R-:W0:Y:S01]  /*2780*/  LDC.64 R196, c[0x0][0x2c0] ;  /* 0x0000b000ffc47b82 */ /* 0x000e220000000a00 */
[C---:B------:R-:W-:Y:S01]  /*2790*/  LEA R208, P2, R218.reuse, UR10, 0x5 ;  /* 0x0000000adad07c11 */ /* 0x040fe2000f8428ff */
[----:B------:R-:W2:Y:S03]  /*27a0*/  LDL R224, [R1+0xdc] ;  /* 0x0000dc0001e07983 */ /* 0x000ea60000100800 */
[C---:B------:R-:W-:Y:S01]  /*27b0*/  LEA.HI.X R209, R218.reuse, UR11, RZ, 0x5, P2 ;  /* 0x0000000bdad17c11 */ /* 0x040fe200090f2cff */
[----:B------:R-:W3:Y:S01]  /*27c0*/  LDL R251, [R1+0xe0] ;  /* 0x0000e00001fb7983 */ /* 0x000ee20000100800 */
[----:B------:R-:W-:Y:S01]  /*27d0*/  ISETP.NE.U32.AND P3, PT, RZ, UR12, PT ;  /* 0x0000000cff007c0c */ /* 0x000fe2000bf65070 */
[----:B------:R-:W1:Y:S02]  /*27e0*/  LDC.64 R200, c[0x0][0x2b8] ;  /* 0x0000ae00ffc87b82 */ /* 0x000e640000000a00 */
[----:B------:R-:W4:Y:S01]  /*27f0*/  LDG.E.128 R204, desc[UR4][R208.64] ;  /* 0x00000004d0cc7981 */ /* 0x000f22000c1e1d00 */
[C---:B------:R-:W-:Y:S01]  /*2800*/  IMAD.SHL.U32 R8, R218.reuse, 0x8, RZ ;  /* 0x00000008da087824 */ /* 0x040fe200078e00ff */
[----:B------:R-:W-:-:S02]  /*2810*/  SHF.L.U64.HI R7, R218, 0x3, RZ ;  /* 0x00000003da077819 */ /* 0x000fc400000102ff */
[----:B------:R-:W3:Y:S02]  /*2820*/  LDL R231, [R1+0xd4] ;  /* 0x0000d40001e77983 */ /* 0x000ee40000100800 */
[----:B------:R-:W1:Y:S02]  /*2830*/  LDC.U8 R217, c[0x0][0x2a0] ;  /* 0x0000a800ffd97b82 */ /* 0x000e640000000000 */
[----:B------:R-:W3:Y:S04]  /*2840*/  LDL R225, [R1+0xd8] ;  /* 0x0000d80001e17983 */ /* 0x000ee80000100800 */
[----:B------:R-:W2:Y:S01]  /*2850*/  LDG.E.128 R208, desc[UR4][R208.64+0x10] ;  /* 0x00001004d0d07981 */ /* 0x000ea2000c1e1d00 */
[----:B0-----:R-:W-:-:S06]  /*2860*/  IMAD.WIDE.U32 R196, R218, 0x10, R196 ;  /* 0x00000010dac47825 */ /* 0x001fcc00078e00c4 */
[----:B------:R-:W3:Y:S01]  /*2870*/  LDG.E.128 R196, desc[UR4][R196.64] ;  /* 0x00000004c4c47981 */ /* 0x000ee2000c1e1d00 */
[----:B------:R-:W-:Y:S01]  /*2880*/  ISETP.NE.AND.EX P3, PT, RZ, UR13, PT, P3 ;  /* 0x0000000dff007c0c */ /* 0x000fe2000bf65330 */
[----:B-1----:R-:W-:Y:S01]  /*2890*/  IMAD.WIDE.U32 R200, R218, 0x10, R200 ;  /* 0x00000010dac87825 */ /* 0x002fe200078e00c8 */
[----:B------:R-:W-:-:S11]  /*28a0*/  ISETP.NE.U32.AND P2, PT, RZ, UR8, PT ;  /* 0x00000008ff007c0c */ /* 0x000fd6000bf45070 */
[----:B------:R-:W0:Y:S01]  /*28b0*/  @P3 LDC.64 R10, c[0x0][0x248] ;  /* 0x00009200ff0a3b82 */ /* 0x000e220000000a00 */
[----:B------:R-:W-:Y:S01]  /*28c0*/  ISETP.NE.AND.EX P2, PT, RZ, UR9, PT, P2 ;  /* 0x00000009ff007c0c */ /* 0x000fe2000bf45320 */
[----:B------:R-:W3:Y:S01]  /*28d0*/  LDG.E.128 R200, desc[UR4][R200.64] ;  /* 0x00000004c8c87981 */ /* 0x000ee2000c1e1d00 */
[----:B0-----:R-:W-:-:S04]  /*28e0*/  @P3 IADD3 R10, P4, R8, R10, RZ ;  /* 0x0000000a080a3210 */ /* 0x001fc80007f9e0ff */
        /* <DEDUP_REMOVED lines=11> */
[C---:B----4-:R-:W-:Y:S01]  /*29a0*/  FADD.FTZ R204, -R7.reuse, R204 ;  /* 0x000000cc07cc7221 */ /* 0x050fe20000010100 */
[C---:B------:R-:W-:Y:S01]  /*29b0*/  FADD.FTZ R205, -R7.reuse, R205 ;  /* 0x000000cd07cd7221 */ /* 0x040fe20000010100 */
[C---:B------:R-:W-:Y:S01]  /*29c0*/  FADD.FTZ R206, -R7.reuse, R206 ;  /* 0x000000ce07ce7221 */ /* 0x040fe20000010100 */
[C---:B------:R-:W-:Y:S01]  /*29d0*/  FADD.FTZ R207, -R7.reuse, R207 ;  /* 0x000000cf07cf7221 */ /* 0x040fe20000010100 */
[C---:B--2---:R-:W-:Y:S01]  /*29e0*/  FADD.FTZ R208, -R7.reuse, R208 ;  /* 0x000000d007d07221 */ /* 0x044fe20000010100 */
[C---:B------:R-:W-:Y:S01]  /*29f0*/  FADD.FTZ R217, -R7.reuse, R209 ;  /* 0x000000d107d97221 */ /* 0x040fe20000010100 */
[C---:B------:R-:W-:Y:S01]  /*2a00*/  FADD.FTZ R210, -R7.reuse, R210 ;  /* 0x000000d207d27221 */ /* 0x040fe20000010100 */
[----:B------:R-:W-:Y:S01]  /*2a10*/  FADD.FTZ R211, -R7, R211 ;  /* 0x000000d307d37221 */ /* 0x000fe20000010100 */
[----:B---3--:R-:W-:-:S05]  /*2a20*/  SHF.L.U32 R8, R196, 0x10, RZ ;  /* 0x00000010c4087819 */ /* 0x008fca00000006ff */
[----:B------:R-:W-:Y:S02]  /*2a30*/  FMUL.FTZ R7, R224, R8 ;  /* 0x00000008e0077220 */ /* 0x000fe40000410000 */
[----:B------:R-:W2:Y:S01]  /*2a40*/  LDL R224, [R1+0xcc] ;  /* 0x0000cc0001e07983 */ /* 0x000ea20000100800 */
[----:B------:R-:W-:Y:S01]  /*2a50*/  FMUL.FTZ R240, R2, R204 ;  /* 0x000000cc02f07220 */ /* 0x000fe20000410000 */
[----:B------:R-:W-:Y:S01]  /*2a60*/  SHF.L.U32 R209, R200, 0x10, RZ ;  /* 0x00000010c8d17819 */ /* 0x000fe200000006ff */
[----:B------:R-:W-:Y:S01]  /*2a70*/  FADD.FTZ R144, R144, R8 ;  /* 0x0000000890907221 */ /* 0x000fe20000010000 */
[----:B------:R-:W-:Y:S01]  /*2a80*/  FMUL.FTZ R234, R2, R205 ;  /* 0x000000cd02ea7220 */ /* 0x000fe20000410000 */
[----:B------:R-:W3:Y:S02]  /*2a90*/  LDL R204, [R1+0xd0] ;  /* 0x0000d00001cc7983 */ /* 0x000ee40000100800 */
[----:B------:R-:W-:Y:S01]  /*2aa0*/  FADD.FTZ R80, R80, R209 ;  /* 0x000000d150507221 */ /* 0x000fe20000010000 */
[-C--:B------:R-:W-:Y:S01]  /*2ab0*/  FFMA.FTZ R48, R240, R209.reuse, R48 ;  /* 0x000000d1f0307223 */ /* 0x080fe20000010030 */
[--C-:B------:R-:W-:Y:S01]  /*2ac0*/  FFMA.FTZ R209, R251, R209, R7.reuse ;  /* 0x000000d1fbd17223 */ /* 0x100fe20000010007 */
[----:B------:R-:W-:Y:S01]  /*2ad0*/  PRMT R7, R196, 0x7632, R7 ;  /* 0x00007632c4077816 */ /* 0x000fe20000000007 */
[----:B------:R-:W-:Y:S01]  /*2ae0*/  FFMA.FTZ R112, R240, R8, R112 ;  /* 0x00000008f0707223 */ /* 0x000fe20000010070 */
[----:B------:R-:W-:-:S03]  /*2af0*/  PRMT R8, R200, 0x7632, R8 ;  /* 0x00007632c8087816 */ /* 0x000fc60000000008 */
[----:B------:R-:W-:Y:S01]  /*2b00*/  IMAD.U32 R7, R7, 0x10000, RZ ;  /* 0x0001000007077824 */ /* 0x000fe200078e00ff */
[----:B------:R-:W-:-:S03]  /*2b10*/  SHF.L.U32 R8, R8, 0x10, RZ ;  /* 0x0000001008087819 */ /* 0x000fc600000006ff */
[-C--:B------:R-:W-:Y:S01]  /*2b20*/  FMUL.FTZ R196, R231, R7.reuse ;  /* 0x00000007e7c47220 */ /* 0x080fe20000410000 */
[----:B------:R-:W-:Y:S01]  /*2b30*/  FADD.FTZ R145, R145, R7 ;  /* 0x0000000791917221 */ /* 0x000fe20000010000 */
[----:B------:R-:W-:Y:S01]  /*2b40*/  FFMA.FTZ R113, R234, R7, R113 ;  /* 0x00000007ea717223 */ /* 0x000fe20000010071 */
[----:B------:R-:W-:Y:S01]  /*2b50*/  SHF.L.U32 R7, R197, 0x10, RZ ;  /* 0x00000010c5077819 */ /* 0x000fe200000006ff */
[----:B------:R-:W-:Y:S01]  /*2b60*/  FFMA.FTZ R205, R225, R8, R196 ;  /* 0x00000008e1cd7223 */ /* 0x000fe200000100c4 */
[----:B------:R0:W-:Y:S04]  /*2b70*/  STL [R1+0x54], R209 ;  /* 0x000054d101007387 */ /* 0x0001e80000100800 */
[----:B------:R-:W4:Y:S04]  /*2b80*/  LDL R251, [R1+0xc4] ;  /* 0x0000c40001fb7983 */ /* 0x000f280000100800 */
[----:B------:R0:W-:Y:S01]  /*2b90*/  STL [R1+0x44], R205 ;  /* 0x000044cd01007387 */ /* 0x0001e20000100800 */
[----:B------:R-:W-:-:S03]  /*2ba0*/  FMUL.FTZ R231, R2, R206 ;  /* 0x000000ce02e77220 */ /* 0x000fc60000410000 */
[----:B------:R-:W4:Y:S04]  /*2bb0*/  LDL R206, [R1+0xbc] ;  /* 0x0000bc0001ce7983 */ /* 0x000f280000100800 */
[----:B------:R-:W4:Y:S01]  /*2bc0*/  LDL R200, [R1+0xc0] ;  /* 0x0000c00001c87983 */ /* 0x000f220000100800 */
[----:B--2---:R-:W-:-:S03]  /*2bd0*/  FMUL.FTZ R196, R224, R7 ;  /* 0x00000007e0c47220 */ /* 0x004fc60000410000 */
[----:B------:R-:W2:Y:S01]  /*2be0*/  LDL R224, [R1+0xc8] ;  /* 0x0000c80001e07983 */ /* 0x000ea20000100800 */
[----:B------:R-:W-:Y:S01]  /*2bf0*/  FADD.FTZ R81, R81, R8 ;  /* 0x0000000851517221 */ /* 0x000fe20000010000 */
[----:B------:R-:W-:Y:S01]  /*2c00*/  FFMA.FTZ R49, R234, R8, R49 ;  /* 0x00000008ea317223 */ /* 0x000fe20000010031 */
[----:B------:R-:W-:Y:S01]  /*2c10*/  SHF.L.U32 R8, R201, 0x10, RZ ;  /* 0x00000010c9087819 */ /* 0x000fe200000006ff */
[--C-:B------:R-:W-:Y:S01]  /*2c20*/  FADD.FTZ R146, R146, R7.reuse ;  /* 0x0000000792927221 */ /* 0x100fe20000010000 */
[----:B------:R-:W-:Y:S01]  /*2c30*/  FFMA.FTZ R114, R231, R7, R114 ;  /* 0x00000007e7727223 */ /* 0x000fe20000010072 */
[----:B------:R-:W-:Y:S02]  /*2c40*/  PRMT R7, R197, 0x7632, R7 ;  /* 0x00007632c5077816 */ /* 0x000fe40000000007 */
[----:B------:R-:W-:Y:S01]  /*2c50*/  FADD.FTZ R82, R82, R8 ;  /* 0x0000000852527221 */ /* 0x000fe20000010000 */
[-C--:B------:R-:W-:Y:S01]  /*2c60*/  FFMA.FTZ R50, R231, R8.reuse, R50 ;  /* 0x00000008e7327223 */ /* 0x080fe20000010032 */
[----:B---3--:R-:W-:Y:S01]  /*2c70*/  FFMA.FTZ R204, R204, R8, R196 ;  /* 0x00000008cccc7223 */ /* 0x008fe200000100c4 */
[----:B------:R-:W-:Y:S01]  /*2c80*/  PRMT R8, R201, 0x7632, R8 ;  /* 0x00007632c9087816 */ /* 0x000fe20000000008 */
[----:B------:R-:W-:-:S03]  /*2c90*/  IMAD.U32 R7, R7, 0x10000, RZ ;  /* 0x0001000007077824 */ /* 0x000fc600078e00ff */
[----:B------:R-:W-:Y:S01]  /*2ca0*/  SHF.L.U32 R8, R8, 0x10, RZ ;  /* 0x0000001008087819 */ /* 0x000fe200000006ff */
[----:B------:R0:W-:Y:S01]  /*2cb0*/  STL [R1+0x30], R204 ;  /* 0x000030cc01007387 */ /* 0x0001e20000100800 */
[----:B------:R-:W-:Y:S01]  /*2cc0*/  FMUL.FTZ R225, R2, R207 ;  /* 0x000000cf02e17220 */ /* 0x000fe20000410000 */
[----:B------:R-:W-:Y:S01]  /*2cd0*/  FADD.FTZ R147, R147, R7 ;  /* 0x0000000793937221 */ /* 0x000fe20000010000 */
[-C--:B----4-:R-:W-:Y:S02]  /*2ce0*/  FMUL.FTZ R196, R251, R7.reuse ;  /* 0x00000007fbc47220 */ /* 0x090fe40000410000 */
[----:B------:R-:W3:Y:S01]  /*2cf0*/  LDL R251, [R1+0xb4] ;  /* 0x0000b40001fb7983 */ /* 0x000ee20000100800 */
[----:B------:R-:W-:Y:S01]  /*2d00*/  FFMA.FTZ R115, R225, R7, R115 ;  /* 0x00000007e1737223 */ /* 0x000fe20000010073 */
[----:B------:R-:W-:Y:S01]  /*2d10*/  SHF.L.U32 R7, R198, 0x10, RZ ;  /* 0x00000010c6077819 */ /* 0x000fe200000006ff */
[----:B------:R-:W-:Y:S01]  /*2d20*/  FADD.FTZ R83, R83, R8 ;  /* 0x0000000853537221 */ /* 0x000fe20000010000 */
[-C--:B------:R-:W-:Y:S01]  /*2d30*/  FFMA.FTZ R51, R225, R8.reuse, R51 ;  /* 0x00000008e1337223 */ /* 0x080fe20000010033 */
[----:B------:R-:W-:Y:S01]  /*2d40*/  PRMT R252, R202, 0x7632, R252 ;  /* 0x00007632cafc7816 */ /* 0x000fe200000000fc */
[----:B--2---:R-:W-:-:S05]  /*2d50*/  FFMA.FTZ R201, R224, R8, R196 ;  /* 0x00000008e0c97223 */ /* 0x004fca00000100c4 */
[----:B------:R0:W-:Y:S04]  /*2d60*/  STL [R1+0x18], R201 ;  /* 0x000018c901007387 */ /* 0x0001e80000100800 */
[----:B------:R-:W2:Y:S01]  /*2d70*/  LDL R197, [R1+0xb8] ;  /* 0x0000b80001c57983 */ /* 0x000ea20000100800 */
[----:B------:R-:W-:-:S03]  /*2d80*/  SHF.L.U32 R8, R202, 0x10, RZ ;  /* 0x00000010ca087819 */ /* 0x000fc600000006ff */
[----:B------:R-:W4:Y:S01]  /*2d90*/  LDL R207, [R1+0xac] ;  /* 0x0000ac0001cf7983 */ /* 0x000f220000100800 */
[----:B------:R-:W-:-:S03]  /*2da0*/  FMUL.FTZ R196, R206, R7 ;  /* 0x00000007cec47220 */ /* 0x000fc60000410000 */
[----:B------:R-:W4:Y:S01]  /*2db0*/  LDL R206, [R1+0xb0] ;  /* 0x0000b00001ce7983 */ /* 0x000f220000100800 */
[----:B------:R-:W-:Y:S01]  /*2dc0*/  FFMA.FTZ R200, R200, R8, R196 ;  /* 0x00000008c8c87223 */ /* 0x000fe200000100c4 */
[----:B------:R-:W-:Y:S01]  /*2dd0*/  FMUL.FTZ R224, R2, R208 ;  /* 0x000000d002e07220 */ /* 0x000fe20000410000 */
[----:B------:R-:W-:-:S03]  /*2de0*/  FADD.FTZ R84, R84, R8 ;  /* 0x0000000854547221 */ /* 0x000fc60000010000 */
[----:B------:R0:W-:Y:S01]  /*2df0*/  STL [R1+0x10], R200 ;  /* 0x000010c801007387 */ /* 0x0001e20000100800 */
[----:B------:R-:W-:-:S03]  /*2e00*/  FFMA.FTZ R52, R224, R8, R52 ;  /* 0x00000008e0347223 */ /* 0x000fc60000010034 */
[----:B------:R-:W4:Y:S01]  /*2e10*/  LDL R202, [R1+0xa4] ;  /* 0x0000a40001ca7983 */ /* 0x000f220000100800 */
[----:B------:R-:W-:-:S03]  /*2e20*/  PRMT R8, R198, 0x7632, R8 ;  /* 0x00007632c6087816 */ /* 0x000fc60000000008 */
[----:B------:R-:W4:Y:S02]  /*2e30*/  LDL R198, [R1+0xa8] ;  /* 0x0000a80001c67983 */ /* 0x000f240000100800 */
[----:B------:R-:W-:Y:S02]  /*2e40*/  IMAD.U32 R8, R8, 0x10000, RZ ;  /* 0x0001000008087824 */ /* 0x000fe400078e00ff */
[----:B------:R-:W-:Y:S01]  /*2e50*/  FADD.FTZ R148, R148, R7 ;  /* 0x0000000794947221 */ /* 0x000fe20000010000 */
[----:B------:R-:W-:Y:S01]  /*2e60*/  FFMA.FTZ R116, R224, R7, R116 ;  /* 0x00000007e0747223 */ /* 0x000fe20000010074 */
[----:B------:R-:W-:Y:S01]  /*2e70*/  SHF.L.U32 R252, R252, 0x10, RZ ;  /* 0x00000010fcfc7819 */ /* 0x000fe200000006ff */
[----:B------:R-:W-:Y:S01]  /*2e80*/  FMUL.FTZ R7, R2, R217 ;  /* 0x000000d902077220 */ /* 0x000fe20000410000 */
[----:B---3--:R-:W-:Y:S01]  /*2e90*/  FMUL.FTZ R196, R251, R8 ;  /* 0x00000008fbc47220 */ /* 0x008fe20000410000 */
        /* <DEDUP_REMOVED lines=8> */
[----:B------:R-:W-:Y:S01]  /*2f20*/  FMUL.FTZ R8, R2, R210 ;  /* 0x000000d202087220 */ /* 0x000fe20000410000 */
[----:B------:R-:W-:Y:S01]  /*2f30*/  FADD.FTZ R220, R220, R204 ;  /* 0x000000ccdcdc7221 */ /* 0x000fe20000010000 */
[----:B------:R-:W-:Y:S01]  /*2f40*/  FFMA.FTZ R219, R231, R204, R219 ;  /* 0x000000cce7db7223 */ /* 0x000fe200000100db */
[----:B------:R-:W-:-:S02]  /*2f50*/  PRMT R246, R203, 0x7632, R246 ;  /* 0x00007632cbf67816 */ /* 0x000fc400000000f6 */
        /* <DEDUP_REMOVED lines=8> */
[----:B------:R-:W-:Y:S01]  /*2fe0*/  IADD3 R218, R218, 0x20, RZ ;  /* 0x00000020dada7810 */ /* 0x000fe20007ffe0ff */
[----:B--2---:R-:W-:Y:S01]  /*2ff0*/  FFMA.FTZ R252, R197, R252, R196 ;  /* 0x000000fcc5fc7223 */ /* 0x004fe200000100c4 */
[----:B------:R-:W-:Y:S02]  /*3000*/  SHF.L.U32 R197, R199, 0x10, RZ ;  /* 0x00000010c7c57819 */ /* 0x000fe400000006ff */
[----:B------:R-:W-:-:S03]  /*3010*/  SHF.L.U32 R196, R203, 0x10, RZ ;  /* 0x00000010cbc47819 */ /* 0x000fc600000006ff */
[-C--:B----4-:R-:W-:Y:S02]  /*3020*/  FMUL.FTZ R251, R207, R197.reuse ;  /* 0x000000c5cffb7220 */ /* 0x090fe40000410000 */
[----:B------:R-:W-:Y:S01]  /*3030*/  FADD.FTZ R86, R86, R196 ;  /* 0x000000c456567221 */ /* 0x000fe20000010000 */
[-C--:B------:R-:W-:Y:S01]  /*3040*/  FFMA.FTZ R54, R8, R196.reuse, R54 ;  /* 0x000000c408367223 */ /* 0x080fe20000010036 */
[----:B------:R-:W-:Y:S01]  /*3050*/  FFMA.FTZ R251, R206, R196, R251 ;  /* 0x000000c4cefb7223 */ /* 0x000fe200000100fb */
[----:B------:R-:W-:Y:S01]  /*3060*/  PRMT R196, R199, 0x7632, R196 ;  /* 0x00007632c7c47816 */ /* 0x000fe200000000c4 */
[----:B------:R-:W-:Y:S01]  /*3070*/  FADD.FTZ R150, R150, R197 ;  /* 0x000000c596967221 */ /* 0x000fe20000010000 */
[----:B------:R-:W-:-:S03]  /*3080*/  FFMA.FTZ R118, R8, R197, R118 ;  /* 0x000000c508767223 */ /* 0x000fc60000010076 */
[----:B------:R-:W-:Y:S02]  /*3090*/  IMAD.U32 R196, R196, 0x10000, RZ ;  /* 0x00010000c4c47824 */ /* 0x000fe400078e00ff */
[----:B------:R-:W-:Y:S01]  /*30a0*/  FADD.FTZ R220, R220, R252 ;  /* 0x000000fcdcdc7221 */ /* 0x000fe20000010000 */
[----:B------:R-:W-:Y:S01]  /*30b0*/  FFMA.FTZ R219, R7, R252, R219 ;  /* 0x000000fc07db7223 */ /* 0x000fe200000100db */
[----:B------:R-:W-:Y:S02]  /*30c0*/  FMUL.FTZ R197, R202, R196 ;  /* 0x000000c4cac57220 */ /* 0x000fe40000410000 */
[----:B------:R-:W-:Y:S01]  /*30d0*/  FADD.FTZ R220, R220, R251 ;  /* 0x000000fbdcdc7221 */ /* 0x000fe20000010000 */
[----:B------:R-:W-:Y:S01]  /*30e0*/  FFMA.FTZ R219, R8, R251, R219 ;  /* 0x000000fb08db7223 */ /* 0x000fe200000100db */
[----:B------:R-:W-:Y:S01]  /*30f0*/  FFMA.FTZ R246, R198, R246, R197 ;  /* 0x000000f6c6f67223 */ /* 0x000fe200000100c5 */
[----:B------:R-:W-:Y:S01]  /*3100*/  FADD.FTZ R151, R151, R196 ;  /* 0x000000c497977221 */ /* 0x000fe20000010000 */
[----:B------:R-:W-:-:S02]  /*3110*/  FFMA.FTZ R119, R217, R196, R119 ;  /* 0x000000c4d9777223 */ /* 0x000fc40000010077 */
[----:B------:R-:W-:Y:S01]  /*3120*/  FADD.FTZ R220, R220, R246 ;  /* 0x000000f6dcdc7221 */ /* 0x000fe20000010000 */
[----:B0-----:R-:W-:-:S07]  /*3130*/  FFMA.FTZ R219, R217, R246, R219 ;  /* 0x000000f6d9db7223 */ /* 0x001fce00000100db */
.L_x_1185:
[----:B------:R-:W-:Y:S05]  /*3140*/  BSYNC B1 ;  /* 0x0000000000017941 */ /* 0x000fea0003800000 */
.L_x_1184:
[----:B------:R-:W2:Y:S01]  /*3150*/  LDL R196, [R1+0x60] ;  /* 0x0000600001c47983 */ /* 0x000ea20000100800 */
[----:B------:R-:W-:Y:S01]  /*3160*/  BSSY B1, `(.L_x_1186) ;  /* 0x000009e000017945 */ /* 0x000fe20003800000 */
[----:B--2---:R-:W-:-:S13]  /*3170*/  ISETP.NE.AND P2, PT, R196, RZ, PT ;  /* 0x000000ffc400720c */ /* 0x004fda0003f45270 */
[----:B------:R-:W-:Y:S05]  /*3180*/  @!P2 BRA `(.L_x_1187) ;  /* 0x00000008006ca947 */ /* 0x000fea0003800000 */
[----:B------:R-:W-:Y:S01]  /*3190*/  ISETP.NE.U32.AND P3, PT, RZ, UR12, PT ;  /* 0x0000000cff007c0c */ /* 0x000fe2000bf65070 */
[----:B------:R-:W0:Y:S01]  /*31a0*/  LDC.64 R196, c[0x0][0x2c0] ;  /* 0x0000b000ffc47b82 */ /* 0x000e220000000a00 */
[----:B------:R-:W2:Y:S02]  /*31b0*/  LDL R223, [R1+0x9c] ;  /* 0x00009c0001df7983 */ /* 0x000ea40000100800 */
[----:B------:R-:W-:Y:S02]  /*31c0*/  ISETP.NE.AND.EX P3, PT, RZ, UR13, PT, P3 ;  /* 0x0000000dff007c0c */ /* 0x000fe4000bf65330 */
[----:B------:R-:W3:Y:S01]  /*31d0*/  LDL R249, [R1+0xa0] ;  /* 0x0000a00001f97983 */ /* 0x000ee20000100800 */
[C---:B------:R-:W-:Y:S02]  /*31e0*/  LEA R208, P2, R218.reuse, UR10, 0x5 ;  /* 0x0000000adad07c11 */ /* 0x040fe4000f8428ff */
[----:B------:R-:W1:Y:S01]  /*31f0*/  LDC.64 R200, c[0x0][0x2b8] ;  /* 0x0000ae00ffc87b82 */ /* 0x000e620000000a00 */
[C---:B------:R-:W-:Y:S01]  /*3200*/  SHF.L.U32 R214, R218.reuse, 0x3, RZ ;  /* 0x00000003dad67819 */ /* 0x040fe200000006ff */
[----:B------:R-:W4:Y:S01]  /*3210*/  LDL R222, [R1+0x94] ;  /* 0x0000940001de7983 */ /* 0x000f220000100800 */
[----:B------:R-:W-:-:S05]  /*3220*/  LEA.HI.X R209, R218, UR11, RZ, 0x5, P2 ;  /* 0x0000000bdad17c11 */ /* 0x000fca00090f2cff */
[----:B------:R-:W1:Y:S01]  /*3230*/  @P3 LDC.64 R212, c[0x0][0x248] ;  /* 0x00009200ffd43b82 */ /* 0x000e620000000a00 */
[----:B------:R-:W-:Y:S01]  /*3240*/  ISETP.NE.U32.AND P2, PT, RZ, UR8, PT ;  /* 0x00000008ff007c0c */ /* 0x000fe2000bf45070 */
[----:B------:R-:W2:Y:S01]  /*3250*/  LDG.E.128 R204, desc[UR4][R208.64] ;  /* 0x00000004d0cc7981 */ /* 0x000ea2000c1e1d00 */
[----:B------:R-:W-:Y:S02]  /*3260*/  SHF.R.U32.HI R9, RZ, 0x1d, R218 ;  /* 0x0000001dff097819 */ /* 0x000fe400000116da */
[----:B------:R-:W-:Y:S01]  /*3270*/  ISETP.NE.AND.EX P2, PT, RZ, UR9, PT, P2 ;  /* 0x00000009ff007c0c */ /* 0x000fe2000bf45320 */
[C---:B0-----:R-:W-:Y:S02]  /*3280*/  IMAD.WIDE.U32 R196, R218.reuse, 0x10, R196 ;  /* 0x00000010dac47825 */ /* 0x041fe400078e00c4 */
[----:B------:R-:W0:Y:S01]  /*3290*/  LDC.U8 R216, c[0x0][0x2a0] ;  /* 0x0000a800ffd87b82 */ /* 0x000e220000000000 */
[----:B------:R-:W3:Y:S01]  /*32a0*/  LDG.E.128 R208, desc[UR4][R208.64+0x10] ;  /* 0x00001004d0d07981 */ /* 0x000ee2000c1e1d00 */
[----:B-1----:R-:W-:-:S03]  /*32b0*/  IMAD.WIDE.U32 R200, R218, 0x10, R200 ;  /* 0x00000010dac87825 */ /* 0x002fc600078e00c8 */
[----:B------:R-:W4:Y:S04]  /*32c0*/  LDG.E.128 R196, desc[UR4][R196.64] ;  /* 0x00000004c4c47981 */ /* 0x000f28000c1e1d00 */
[----:B------:R-:W4:Y:S01]  /*32d0*/  LDG.E.128 R200, desc[UR4][R200.64] ;  /* 0x00000004c8c87981 */ /* 0x000f22000c1e1d00 */
[----:B------:R-:W-:-:S05]  /*32e0*/  @P3 IADD3 R212, P4, R214, R212, RZ ;  /* 0x000000d4d6d43210 */ /* 0x000fca0007f9e0ff */
[----:B------:R-:W-:-:S05]  /*32f0*/  @P3 IMAD.X R213, R9, 0x1, R213, P4 ;  /* 0x0000000109d53824 */ /* 0x000fca00020e06d5 */
[----:B------:R1:W5:Y:S02]  /*3300*/  @P3 LDG.E.64 R22, desc[UR4][R212.64] ;  /* 0x00000004d4163981 */ /* 0x000364000c1e1b00 */
[----:B-1----:R-:W-:-:S04]  /*3310*/  @P2 LEA R212, P3, R218, UR8, 0x5 ;  /* 0x00000008dad42c11 */ /* 0x002fc8000f8628ff */
[----:B------:R-:W-:-:S05]  /*3320*/  @P2 LEA.HI.X R213, R218, UR9, RZ, 0x5, P3 ;  /* 0x00000009dad52c11 */ /* 0x000fca00098f2cff */
[----:B------:R-:W5:Y:S04]  /*3330*/  @P2 LDG.E.128 R184, desc[UR4][R212.64] ;  /* 0x00000004d4b82981 */ /* 0x000f68000c1e1d00 */
[----:B------:R1:W5:Y:S02]  /*3340*/  @P2 LDG.E.128 R188, desc[UR4][R212.64+0x10] ;  /* 0x00001004d4bc2981 */ /* 0x000364000c1e1d00 */
[----:B-1----:R-:W-:Y:S02]  /*3350*/  IADD3 R212, P2, R214, UR6, RZ ;  /* 0x00000006d6d47c10 */ /* 0x002fe4000ff5e0ff */
[----:B------:R-:W4:Y:S02]  /*3360*/  LDL R214, [R1+0x98] ;  /* 0x0000980001d67983 */ /* 0x000f240000100800 */
[----:B------:R-:W-:-:S02]  /*3370*/  IADD3.X R213, R9, UR7, RZ, P2, !PT ;  /* 0x0000000709d57c10 */ /* 0x000fc400097fe4ff */
[----:B0-----:R-:W-:-:S04]  /*3380*/  ISETP.NE.AND P2, PT, R216, RZ, PT ;  /* 0x000000ffd800720c */ /* 0x001fc80003f45270 */
[----:B-----5:R-:W-:Y:S01]  /*3390*/  FSEL R238, R238, RZ, !P2 ;  /* 0x000000ffeeee7208 */ /* 0x020fe20005000000 */
[----:B------:R-:W5:Y:S04]  /*33a0*/  LDG.E.64 R212, desc[UR4][R212.64] ;  /* 0x00000004d4d47981 */ /* 0x000f68000c1e1b00 */
[C---:B--2---:R-:W-:Y:S01]  /*33b0*/  FADD.FTZ R204, -R238.reuse, R204 ;  /* 0x000000cceecc7221 */ /* 0x044fe20000010100 */
[C---:B------:R-:W-:Y:S01]  /*33c0*/  FADD.FTZ R205, -R238.reuse, R205 ;  /* 0x000000cdeecd7221 */ /* 0x040fe20000010100 */
[C---:B------:R-:W-:Y:S01]  /*33d0*/  FADD.FTZ R206, -R238.reuse, R206 ;  /* 0x000000ceeece7221 */ /* 0x040fe20000010100 */
[----:B------:R-:W-:Y:S01]  /*33e0*/  FADD.FTZ R207, -R238, R207 ;  /* 0x000000cfeecf7221 */ /* 0x000fe20000010100 */
[----:B------:R-:W-:Y:S01]  /*33f0*/  FMUL.FTZ R239, R2, R204 ;  /* 0x000000cc02ef7220 */ /* 0x000fe20000410000 */
[C---:B---3--:R-:W-:Y:S01]  /*3400*/  FADD.FTZ R9, -R238.reuse, R209 ;  /* 0x000000d1ee097221 */ /* 0x048fe20000010100 */
[----:B------:R-:W-:Y:S01]  /*3410*/  FADD.FTZ R216, -R238, R211 ;  /* 0x000000d3eed87221 */ /* 0x000fe20000010100 */
[----:B----4-:R-:W-:Y:S01]  /*3420*/  SHF.L.U32 R209, R196, 0x10, RZ ;  /* 0x00000010c4d17819 */ /* 0x010fe200000006ff */
[C---:B------:R-:W-:Y:S01]  /*3430*/  FADD.FTZ R208, -R238.reuse, R208 ;  /* 0x000000d0eed07221 */ /* 0x040fe20000010100 */
[----:B------:R-:W-:Y:S01]  /*3440*/  FADD.FTZ R210, -R238, R210 ;  /* 0x000000d2eed27221 */ /* 0x000fe20000010100 */
[----:B------:R-:W-:Y:S01]  /*3450*/  PRMT R196, R196, 0x7632, R196 ;  /* 0x00007632c4c47816 */ /* 0x000fe200000000c4 */
[----:B------:R-:W2:Y:S01]  /*3460*/  LDL R238, [R1+0x8c] ;  /* 0x00008c0001ee7983 */ /* 0x000ea20000100800 */
[C---:B------:R-:W-:Y:S01]  /*3470*/  SHF.L.U32 R211, R200.reuse, 0x10, RZ ;  /* 0x00000010c8d37819 */ /* 0x040fe200000006ff */
[----:B------:R-:W-:Y:S01]  /*3480*/  FMUL.FTZ R204, R223, R209 ;  /* 0x000000d1dfcc7220 */ /* 0x000fe20000410000 */
[----:B------:R-:W-:Y:S01]  /*3490*/  PRMT R200, R200, 0x7632, R200 ;  /* 0x00007632c8c87816 */ /* 0x000fe200000000c8 */
[----:B------:R-:W3:Y:S01]  /*34a0*/  LDL R223, [R1+0x90] ;  /* 0x0000900001df7983 */ /* 0x000ee20000100800 */
[----:B------:R-:W-:Y:S01]  /*34b0*/  SHF.L.U32 R196, R196, 0x10, RZ ;  /* 0x00000010c4c47819 */ /* 0x000fe200000006ff */
[----:B------:R-:W-:-:S02]  /*34c0*/  FFMA.FTZ R218, R249, R211, R204 ;  /* 0x000000d3f9da7223 */ /* 0x000fc400000100cc */
[----:B------:R-:W-:Y:S02]  /*34d0*/  IMAD.U32 R200, R200, 0x10000, RZ ;  /* 0x00010000c8c87824 */ /* 0x000fe400078e00ff */
[----:B------:R-:W-:Y:S01]  /*34e0*/  FMUL.FTZ R204, R222, R196 ;  /* 0x000000c4decc7220 */ /* 0x000fe20000410000 */
[----:B------:R0:W-:Y:S01]  /*34f0*/  STL [R1+0x50], R218 ;  /* 0x000050da01007387 */ /* 0x0001e20000100800 */
[----:B------:R-:W-:Y:S01]  /*3500*/  FADD.FTZ R152, R152, R209 ;  /* 0x000000d198987221 */ /* 0x000fe20000010000 */
[C---:B------:R-:W-:Y:S02]  /*3510*/  FFMA.FTZ R120, R239.reuse, R209, R120 ;  /* 0x000000d1ef787223 */ /* 0x040fe40000010078 */
[----:B------:R-:W4:Y:S01]  /*3520*/  LDL R222, [R1+0x84] ;  /* 0x0000840001de7983 */ /* 0x000f220000100800 */
[----:B------:R-:W-:Y:S01]  /*3530*/  FADD.FTZ R88, R88, R211 ;  /* 0x000000d358587221 */ /* 0x000fe20000010000 */
[----:B------:R-:W-:Y:S01]  /*3540*/  FFMA.FTZ R56, R239, R211, R56 ;  /* 0x000000d3ef387223 */ /* 0x000fe20000010038 */
[----:B------:R-:W-:Y:S01]  /*3550*/  FMUL.FTZ R230, R2, R206 ;  /* 0x000000ce02e67220 */ /* 0x000fe20000410000 */
[----:B------:R-:W-:-:S02]  /*3560*/  FFMA.FTZ R209, R214, R200, R204 ;  /* 0x000000c8d6d17223 */ /* 0x000fc400000100cc */
[----:B------:R-:W4:Y:S04]  /*3570*/  LDL R214, [R1+0x88] ;  /* 0x0000880001d67983 */ /* 0x000f280000100800 */
[----:B------:R0:W-:Y:S04]  /*3580*/  STL [R1+0x40], R209 ;  /* 0x000040d101007387 */ /* 0x0001e80000100800 */
[----:B------:R-:W4:Y:S04]  /*3590*/  LDL R211, [R1+0x7c] ;  /* 0x00007c0001d37983 */ /* 0x000f280000100800 */
[----:B------:R-:W4:Y:S01]  /*35a0*/  LDL R206, [R1+0x80] ;  /* 0x0000800001ce7983 */ /* 0x000f220000100800 */
[----:B------:R-:W-:Y:S01]  /*35b0*/  FMUL.FTZ R233, R2, R205 ;  /* 0x000000cd02e97220 */ /* 0x000fe20000410000 */
[----:B------:R-:W-:-:S03]  /*35c0*/  FADD.FTZ R153, R153, R196 ;  /* 0x000000c499997221 */ /* 0x000fc60000010000 */
[----:B------:R-:W-:Y:S01]  /*35d0*/  FFMA.FTZ R121, R233, R196, R121 ;  /* 0x000000c4e9797223 */ /* 0x000fe20000010079 */
[----:B------:R-:W-:Y:S01]  /*35e0*/  SHF.L.U32 R196, R197, 0x10, RZ ;  /* 0x00000010c5c47819 */ /* 0x000fe200000006ff */
[----:B------:R-:W-:Y:S01]  /*35f0*/  FADD.FTZ R89, R89, R200 ;  /* 0x000000c859597221 */ /* 0x000fe20000010000 */
[----:B------:R-:W-:-:S03]  /*3600*/  FFMA.FTZ R57, R233, R200, R57 ;  /* 0x000000c8e9397223 */ /* 0x000fc60000010039 */
[----:B------:R-:W-:Y:S01]  /*3610*/  FADD.FTZ R154, R154, R196 ;  /* 0x000000c49a9a7221 */ /* 0x000fe20000010000 */
[----:B------:R-:W-:Y:S01]  /*3620*/  FFMA.FTZ R122, R230, R196, R122 ;  /* 0x000000c4e67a7223 */ /* 0x000fe2000001007a */
[----:B------:R-:W-:-:S05]  /*3630*/  SHF.L.U32 R200, R201, 0x10, RZ ;  /* 0x00000010c9c87819 */ /* 0x000fca00000006ff */
[----:B------:R-:W-:Y:S01]  /*3640*/  FADD.FTZ R90, R90, R200 ;  /* 0x000000c85a5a7221 */ /* 0x000fe20000010000 */
[----:B------:R-:W-:Y:S01]  /*3650*/  FFMA.FTZ R58, R230, R200, R58 ;  /* 0x000000c8e63a7223 */ /* 0x000fe2000001003a */
[----:B--2---:R-:W-:Y:S01]  /*3660*/  FMUL.FTZ R204, R238, R196 ;  /* 0x000000c4eecc7220 */ /* 0x004fe20000410000 */
[----:B------:R-:W-:Y:S02]  /*3670*/  PRMT R196, R197, 0x7632, R196 ;  /* 0x00007632c5c47816 */ /* 0x000fe400000000c4 */
[----:B------:R-:W-:Y:S02]  /*3680*/  PRMT R197, R201, 0x7632, R197 ;  /* 0x00007632c9c57816 */ /* 0x000fe400000000c5 */
[----:B------:R-:W-:Y:S01]  /*3690*/  SHF.L.U32 R196, R196, 0x10, RZ ;  /* 0x00000010c4c47819 */ /* 0x000fe200000006ff */
[----:B---3--:R-:W-:Y:S02]  /*36a0*/  FFMA.FTZ R205, R223, R200, R204 ;  /* 0x000000c8dfcd7223 */ /* 0x008fe400000100cc */
[----:B------:R-:W-:-:S02]  /*36b0*/  IMAD.U32 R197, R197, 0x10000, RZ ;  /* 0x00010000c5c57824 */ /* 0x000fc400078e00ff */
[----:B----4-:R-:W-:Y:S01]  /*36c0*/  FMUL.FTZ R200, R222, R196 ;  /* 0x000000c4dec87220 */ /* 0x010fe20000410000 */
[----:B------:R0:W-:Y:S01]  /*36d0*/  STL [R1+0x38], R205 ;  /* 0x000038cd01007387 */ /* 0x0001e20000100800 */
[----:B------:R-:W-:Y:S01]  /*36e0*/  FMUL.FTZ R223, R2, R207 ;  /* 0x000000cf02df7220 */ /* 0x000fe20000410000 */
[----:B------:R-:W-:-:S03]  /*36f0*/  FADD.FTZ R155, R155, R196 ;  /* 0x000000c49b9b7221 */ /* 0x000fc60000010000 */
[----:B------:R-:W-:Y:S01]  /*3700*/  FFMA.FTZ R123, R223, R196, R123 ;  /* 0x000000c4df7b7223 */ /* 0x000fe2000001007b */
[----:B------:R-:W-:Y:S01]  /*3710*/  SHF.L.U32 R196, R198, 0x10, RZ ;  /* 0x00000010c6c47819 */ /* 0x000fe200000006ff */
[----:B------:R-:W-:Y:S01]  /*3720*/  FADD.FTZ R91, R91, R197 ;  /* 0x000000c55b5b7221 */ /* 0x000fe20000010000 */
[-C--:B------:R-:W-:Y:S01]  /*3730*/  FFMA.FTZ R59, R223, R197.reuse, R59 ;  /* 0x000000c5df3b7223 */ /* 0x080fe2000001003b */
[----:B------:R-:W-:Y:S01]  /*3740*/  FMUL.FTZ R222, R2, R208 ;  /* 0x000000d002de7220 */ /* 0x000fe20000410000 */
[----:B------:R-:W-:-:S05]  /*3750*/  FFMA.FTZ R204, R214, R197, R200 ;  /* 0x000000c5d6cc7223 */ /* 0x000fca00000100c8 */
[----:B------:R0:W-:Y:S04]  /*3760*/  STL [R1+0xc], R204 ;  /* 0x00000ccc01007387 */ /* 0x0001e80000100800 */
[----:B------:R-:W2:Y:S04]  /*3770*/  LDL R238, [R1+0x74] ;  /* 0x0000740001ee7983 */ /* 0x000ea80000100800 */
[----:B------:R-:W3:Y:S01]  /*3780*/  LDL R214, [R1+0x78] ;  /* 0x0000780001d67983 */ /* 0x000ee20000100800 */
[----:B------:R-:W-:-:S03]  /*3790*/  FMUL.FTZ R200, R211, R196 ;  /* 0x000000c4d3c87220 */ /* 0x000fc60000410000 */
[----:B------:R-:W4:Y:S01]  /*37a0*/  LDL R211, [R1+0x6c] ;  /* 0x00006c0001d37983 */ /* 0x000f220000100800 */
[----:B------:R-:W-:-:S03]  /*37b0*/  SHF.L.U32 R197, R202, 0x10, RZ ;  /* 0x00000010cac57819 */ /* 0x000fc600000006ff */
[----:B------:R-:W4:Y:S04]  /*37c0*/  LDL R208, [R1+0x70] ;  /* 0x0000700001d07983 */ /* 0x000f280000100800 */
[----:B------:R-:W4:Y:S01]  /*37d0*/  LDL R207, [R1+0x64] ;  /* 0x0000640001cf7983 */ /* 0x000f220000100800 */
[----:B------:R-:W-:-:S03]  /*37e0*/  FFMA.FTZ R201, R206, R197, R200 ;  /* 0x000000c5cec97223 */ /* 0x000fc600000100c8 */
        /* <DEDUP_REMOVED lines=18> */
[----:B------:R0:W-:Y:S02]  /*3910*/  STL [R1+0x8], R201 ;  /* 0x000008c901007387 */ /* 0x0001e40000100800 */
        /* <DEDUP_REMOVED lines=9> */
[----:B------:R-:W-:Y:S02]  /*39b0*/  IMAD.U32 R245, R245, 0x10000, RZ ;  /* 0x00010000f5f57824 */ /* 0x000fe400078e00ff */
[----:B------:R-:W-:Y:S02]  /*39c0*/  FMUL.FTZ R216, R2, R216 ;  /* 0x000000d802d87220 */ /* 0x000fe40000410000 */
[----:B------:R-:W-:-:S02]  /*39d0*/  FADD.FTZ R95, R95, R245 ;  /* 0x000000f55f5f7221 */ /* 0x000fc40000010000 */
[----:B------:R-:W-:Y:S01]  /*39e0*/  FFMA.FTZ R63, R216, R245, R63 ;  /* 0x000000f5d83f7223 */ /* 0x000fe2000001003f */
[----:B--2---:R-:W-:Y:S01]  /*39f0*/  FMUL.FTZ R197, R238, R196 ;  /* 0x000000c4eec57220 */ /* 0x004fe20000410000 */
[----:B------:R-:W-:-:S03]  /*3a00*/  SHF.L.U32 R196, R199, 0x10, RZ ;  /* 0x00000010c7c47819 */ /* 0x000fc600000006ff */
[----:B---3--:R-:W-:Y:S01]  /*3a10*/  FFMA.FTZ R250, R214, R250, R197 ;  /* 0x000000fad6fa7223 */ /* 0x008fe200000100c5 */
[----:B------:R-:W-:Y:S01]  /*3a20*/  FMUL.FTZ R214, R2, R210 ;  /* 0x000000d202d67220 */ /* 0x000fe20000410000 */
[----:B------:R-:W-:Y:S01]  /*3a30*/  FADD.FTZ R158, R158, R196 ;  /* 0x000000c49e9e7221 */ /* 0x000fe20000010000 */
[-C--:B----4-:R-:W-:Y:S02]  /*3a40*/  FMUL.FTZ R197, R211, R196.reuse ;  /* 0x000000c4d3c57220 */ /* 0x090fe40000410000 */
[C---:B------:R-:W-:Y:S01]  /*3a50*/  FFMA.FTZ R126, R214.reuse, R196, R126 ;  /* 0x000000c4d67e7223 */ /* 0x040fe2000001007e */
[----:B------:R-:W-:Y:S01]  /*3a60*/  PRMT R196, R199, 0x7632, R196 ;  /* 0x00007632c7c47816 */ /* 0x000fe200000000c4 */
[----:B------:R-:W-:-:S03]  /*3a70*/  FFMA.FTZ R62, R214, R249, R62 ;  /* 0x000000f9d63e7223 */ /* 0x000fc6000001003e */
        /* <DEDUP_REMOVED lines=12> */
.L_x_1187:
[----:B------:R-:W-:Y:S05]  /*3b40*/  BSYNC B1 ;  /* 0x0000000000017941 */ /* 0x000fea0003800000 */
.L_x_1186:
        /* <DEDUP_REMOVED lines=20> */
.L_x_1223:
[----:B------:R-:W2:Y:S01]  /*3c90*/  LDC.U8 R208, c[0x0][0x2a0] ;  /* 0x0000a800ffd07b82 */ /* 0x000ea20000000000 */
[----:B------:R-:W-:Y:S01]  /*3ca0*/  FADD.FTZ R201, R220, R201 ;  /* 0x000000c9dcc97221 */ /* 0x000fe20000010000 */
[----:B0-----:R-:W-:Y:S01]  /*3cb0*/  FADD.FTZ R196, R219, R196 ;  /* 0x000000c4dbc47221 */ /* 0x001fe20000010000 */
[----:B------:R-:W-:Y:S02]  /*3cc0*/  BSSY B1, `(.L_x_1189) ;  /* 0x0000083000017945 */ /* 0x000fe40003800000 */
[----:B------:R-:W-:Y:S01]  /*3cd0*/  FMUL.FTZ R202, R201, UR14 ;  /* 0x0000000ec9ca7c20 */ /* 0x000fe20008410000 */
[----:B------:R-:W-:Y:S01]  /*3ce0*/  FMUL.FTZ R203, R196, UR14 ;  /* 0x0000000ec4cb7c20 */ /* 0x000fe20008410000 */
[----:B------:R-:W-:Y:S06]  /*3cf0*/  @!P5 BRA `(.L_x_1190) ;  /* 0x0000000400fcd947 */ /* 0x000fec0003800000 */
[----:B------:R-:W3:Y:S04]  /*3d00*/  LDL R197, [R1+0x4c] ;  /* 0x00004c0001c57983 */ /* 0x000ee80000100800 */
[----:B------:R-:W4:Y:S04]  /*3d10*/  LDL R207, [R1+0x3c] ;  /* 0x00003c0001cf7983 */ /* 0x000f280000100800 */
[----:B------:R-:W4:Y:S01]  /*3d20*/  LDL R205, [R1+0x2c] ;  /* 0x00002c0001cd7983 */ /* 0x000f220000100800 */
[----:B------:R-:W-:Y:S02]  /*3d30*/  ISETP.NE.U32.AND P2, PT, RZ, UR12, PT ;  /* 0x0000000cff007c0c */ /* 0x000fe4000bf45070 */
[----:B--2---:R-:W-:Y:S01]  /*3d40*/  ISETP.NE.AND P4, PT, R208, RZ, PT ;  /* 0x000000ffd000720c */ /* 0x004fe20003f85270 */
[----:B------:R-:W2:Y:S01]  /*3d50*/  LDL R210, [R1+0x28] ;  /* 0x0000280001d27983 */ /* 0x000ea20000100800 */
[----:B------:R-:W-:-:S02]  /*3d60*/  ISETP.NE.AND.EX P2, PT, RZ, UR13, PT, P2 ;  /* 0x0000000dff007c0c */ /* 0x000fc4000bf45320 */
[----:B------:R-:W-:Y:S01]  /*3d70*/  FSEL R204, R202, RZ, !P4 ;  /* 0x000000ffcacc7208 */ /* 0x000fe20006000000 */
[----:B------:R-:W2:Y:S01]  /*3d80*/  LDL R209, [R1+0x20] ;  /* 0x0000200001d17983 */ /* 0x000ea20000100800 */
[----:B------:R-:W-:-:S03]  /*3d90*/  ISETP.NE.U32.AND P3, PT, RZ, UR8, PT ;  /* 0x00000008ff007c0c */ /* 0x000fc6000bf65070 */
[-CC-:B------:R-:W-:Y:S01]  /*3da0*/  FFMA.FTZ R196, R242, R203.reuse, R204.reuse ;  /* 0x000000cbf2c47223 */ /* 0x180fe200000100cc */
[----:B------:R-:W-:Y:S01]  /*3db0*/  ISETP.NE.AND.EX P3, PT, RZ, UR9, PT, P3 ;  /* 0x00000009ff007c0c */ /* 0x000fe2000bf65330 */
[----:B------:R-:W-:-:S04]  /*3dc0*/  FFMA.FTZ R201, R229, R203, R204 ;  /* 0x000000cbe5c97223 */ /* 0x000fc800000100cc */
[----:B------:R-:W-:-:S04]  /*3dd0*/  FADD.FTZ R201, R244, -R201 ;  /* 0x800000c9f4c97221 */ /* 0x000fc80000010000 */
[----:B-----5:R-:W-:-:S04]  /*3de0*/  FMUL.FTZ R201, R2, R201 ;  /* 0x000000c902c97220 */ /* 0x020fc80000410000 */
[----:B------:R-:W-:-:S04]  /*3df0*/  @P3 FADD.FTZ R201, R28, R201 ;  /* 0x000000c91cc93221 */ /* 0x000fc80000010000 */
[----:B------:R-:W-:Y:S01]  /*3e00*/  FMUL.FTZ R200, R201, UR15 ;  /* 0x0000000fc9c87c20 */ /* 0x000fe20008410000 */
[----:B------:R-:W-:Y:S01]  /*3e10*/  @P2 LOP3.LUT P5, RZ, R14, 0xff0000, RZ, 0xc0, !PT ;  /* 0x00ff00000eff2812 */ /* 0x000fe200078ac0ff */
[----:B---3--:R-:W-:Y:S01]  /*3e20*/  FADD.FTZ R196, R197, -R196 ;  /* 0x800000c4c5c47221 */ /* 0x008fe20000010000 */
[----:B------:R-:W-:-:S04]  /*3e30*/  @P2 MOV R197, R14 ;  /* 0x0000000e00c52202 */ /* 0x000fc80000000f00 */
[----:B------:R-:W-:Y:S01]  /*3e40*/  @P2 LOP3.LUT P4, RZ, R197, 0xff, RZ, 0xc0, !PT ;  /* 0x000000ffc5ff2812 */ /* 0x000fe2000788c0ff */
[----:B------:R-:W-:-:S04]  /*3e50*/  FFMA.FTZ R197, R241, R203, R204 ;  /* 0x000000cbf1c57223 */ /* 0x000fc800000100cc */
[----:B----4-:R-:W-:Y:S02]  /*3e60*/  FADD.FTZ R197, R207, -R197 ;  /* 0x800000c5cfc57221 */ /* 0x010fe40000010000 */
[----:B------:R-:W3:Y:S01]  /*3e70*/  LDL R207, [R1+0x1c] ;  /* 0x00001c0001cf7983 */ /* 0x000ee20000100800 */
[----:B------:R-:W-:-:S04]  /*3e80*/  FMUL.FTZ R196, R2, R196 ;  /* 0x000000c402c47220 */ /* 0x000fc80000410000 */
[----:B------:R-:W-:Y:S01]  /*3e90*/  @P3 FADD.FTZ R196, R29, R196 ;  /* 0x000000c41dc43221 */ /* 0x000fe20000010000 */
[----:B------:R-:W-:Y:S02]  /*3ea0*/  @P2 FSEL R198, R200, RZ, P4 ;  /* 0x000000ffc8c62208 */ /* 0x000fe40002000000 */
[----:B------:R-:W-:Y:S01]  /*3eb0*/  @P2 LOP3.LUT P4, RZ, R14, 0xff00, RZ, 0xc0, !PT ;  /* 0x0000ff000eff2812 */ /* 0x000fe2000788c0ff */
[----:B------:R-:W-:Y:S01]  /*3ec0*/  FMUL.FTZ R199, R196, UR15 ;  /* 0x0000000fc4c77c20 */ /* 0x000fe20008410000 */
[----:B------:R-:W-:-:S04]  /*3ed0*/  FMUL.FTZ R197, R2, R197 ;  /* 0x000000c502c57220 */ /* 0x000fc80000410000 */
[----:B------:R-:W-:Y:S02]  /*3ee0*/  @P2 FSEL R206, R199, RZ, P4 ;  /* 0x000000ffc7ce2208 */ /* 0x000fe40002000000 */
[----:B------:R-:W-:Y:S01]  /*3ef0*/  ISETP.NE.U32.AND P4, PT, RZ, UR16, PT ;  /* 0x00000010ff007c0c */ /* 0x000fe2000bf85070 */
[----:B------:R-:W-:-:S03]  /*3f00*/  @P3 FADD.FTZ R197, R30, R197 ;  /* 0x000000c51ec53221 */ /* 0x000fc60000010000 */
[----:B------:R-:W-:Y:S02]  /*3f10*/  ISETP.NE.AND.EX P4, PT, RZ, UR17, PT, P4 ;  /* 0x00000011ff007c0c */ /* 0x000fe4000bf85340 */
[----:B------:R-:W-:Y:S02]  /*3f20*/  @P2 F2FP.BF16.F32.PACK_AB R198, RZ, R198 ;  /* 0x000000c6ffc6223e */ /* 0x000fe400000010ff */
[----:B------:R-:W-:Y:S01]  /*3f30*/  SEL R193, R196, R193, P4 ;  /* 0x000000c1c4c17207 */ /* 0x000fe20002000000 */
[C---:B------:R-:W-:Y:S01]  /*3f40*/  FMUL.FTZ R196, R197.reuse, UR15 ;  /* 0x0000000fc5c47c20 */ /* 0x040fe20008410000 */
[----:B------:R-:W-:Y:S01]  /*3f50*/  SEL R194, R197, R194, P4 ;  /* 0x000000c2c5c27207 */ /* 0x000fe20002000000 */
[-C--:B------:R-:W-:Y:S01]  /*3f60*/  FFMA.FTZ R197, R235, R203.reuse, R204 ;  /* 0x000000cbebc57223 */ /* 0x080fe200000100cc */
[----:B------:R-:W-:Y:S01]  /*3f70*/  @P2 PRMT R100, R198, 0x7610, R100 ;  /* 0x00007610c6642816 */ /* 0x000fe20000000064 */
[----:B------:R-:W-:Y:S02]  /*3f80*/  FFMA.FTZ R198, R228, R203, R204 ;  /* 0x000000cbe4c67223 */ /* 0x000fe400000100cc */
[----:B------:R-:W-:-:S02]  /*3f90*/  FADD.FTZ R197, R205, -R197 ;  /* 0x800000c5cdc57221 */ /* 0x000fc40000010000 */
[----:B--2---:R-:W-:Y:S02]  /*3fa0*/  FADD.FTZ R198, R210, -R198 ;  /* 0x800000c6d2c67221 */ /* 0x004fe40000010000 */
[C---:B------:R-:W-:Y:S02]  /*3fb0*/  FMUL.FTZ R197, R2.reuse, R197 ;  /* 0x000000c502c57220 */ /* 0x040fe40000410000 */
[----:B------:R-:W-:Y:S02]  /*3fc0*/  FMUL.FTZ R198, R2, R198 ;  /* 0x000000c602c67220 */ /* 0x000fe40000410000 */
[----:B------:R-:W-:Y:S01]  /*3fd0*/  @P3 FADD.FTZ R197, R31, R197 ;  /* 0x000000c51fc53221 */ /* 0x000fe20000010000 */
[----:B------:R-:W-:Y:S01]  /*3fe0*/  SEL R192, R201, R192, P4 ;  /* 0x000000c0c9c07207 */ /* 0x000fe20002000000 */
[----:B------:R-:W-:Y:S01]  /*3ff0*/  @P3 FADD.FTZ R198, R24, R198 ;  /* 0x000000c618c63221 */ /* 0x000fe20000010000 */
[----:B------:R-:W-:Y:S02]  /*4000*/  @P2 FSEL R201, R196, RZ, P5 ;  /* 0x000000ffc4c92208 */ /* 0x000fe40002800000 */
[C---:B------:R-:W-:Y:S01]  /*4010*/  SEL R195, R197.reuse, R195, P4 ;  /* 0x000000c3c5c37207 */ /* 0x040fe20002000000 */
[----:B------:R-:W-:Y:S01]  /*4020*/  FMUL.FTZ R197, R197, UR15 ;  /* 0x0000000fc5c57c20 */ /* 0x000fe20008410000 */
[----:B------:R-:W-:-:S02]  /*4030*/  @P2 LOP3.LUT P5, RZ, R14, 0xff000000, RZ, 0xc0, !PT ;  /* 0xff0000000eff2812 */ /* 0x000fc400078ac0ff */
[C---:B------:R-:W-:Y:S01]  /*4040*/  SEL R96, R198.reuse, R96, P4 ;  /* 0x00000060c6607207 */ /* 0x040fe20002000000 */
[----:B------:R-:W-:Y:S01]  /*4050*/  FMUL.FTZ R198, R198, UR15 ;  /* 0x0000000fc6c67c20 */ /* 0x000fe20008410000 */
[----:B------:R-:W-:Y:S02]  /*4060*/  @P2 F2FP.BF16.F32.PACK_AB R201, RZ, R201 ;  /* 0x000000c9ffc9223e */ /* 0x000fe400000010ff */
[----:B------:R-:W-:Y:S02]  /*4070*/  @P2 FSEL R205, R197, RZ, P5 ;  /* 0x000000ffc5cd2208 */ /* 0x000fe40002800000 */
[----:B------:R-:W-:Y:S02]  /*4080*/  @P2 LOP3.LUT P5, RZ, R15, 0xff, RZ, 0xc0, !PT ;  /* 0x000000ff0fff2812 */ /* 0x000fe400078ac0ff */
[----:B------:R-:W-:Y:S02]  /*4090*/  @P2 PRMT R101, R201, 0x7610, R101 ;  /* 0x00007610c9652816 */ /* 0x000fe40000000065 */
[----:B------:R-:W-:-:S04]  /*40a0*/  @P2 FSEL R201, R198, RZ, P5 ;  /* 0x000000ffc6c92208 */ /* 0x000fc80002800000 */
[----:B------:R-:W-:-:S04]  /*40b0*/  @P2 F2FP.BF16.F32.PACK_AB R201, RZ, R201 ;  /* 0x000000c9ffc9223e */ /* 0x000fc800000010ff */
[----:B------:R-:W-:Y:S01]  /*40c0*/  @P2 PRMT R102, R201, 0x7610, R102 ;  /* 0x00007610c9662816 */ /* 0x000fe20000000066 */
[----:B------:R-:W-:-:S04]  /*40d0*/  FFMA.FTZ R201, R215, R203, R204 ;  /* 0x000000cbd7c97223 */ /* 0x000fc800000100cc */
[----:B------:R-:W-:Y:S01]  /*40e0*/  FADD.FTZ R201, R209, -R201 ;  /* 0x800000c9d1c97221 */ /* 0x000fe20000010000 */
[----:B------:R-:W-:-:S03]  /*40f0*/  @P2 F2FP.BF16.F32.PACK_AB R205, RZ, R205 ;  /* 0x000000cdffcd223e */ /* 0x000fc600000010ff */
[----:B------:R-:W-:Y:S01]  /*4100*/  FMUL.FTZ R201, R2, R201 ;  /* 0x000000c902c97220 */ /* 0x000fe20000410000 */
[----:B------:R-:W-:-:S03]  /*4110*/  @P2 PRMT R101, R101, 0x5410, R205 ;  /* 0x0000541065652816 */ /* 0x000fc600000000cd */
[----:B------:R-:W-:Y:S01]  /*4120*/  @P3 FADD.FTZ R201, R25, R201 ;  /* 0x000000c919c93221 */ /* 0x000fe20000010000 */
[----:B------:R-:W-:-:S03]  /*4130*/  @P2 LOP3.LUT P5, RZ, R15, 0xff00, RZ, 0xc0, !PT ;  /* 0x0000ff000fff2812 */ /* 0x000fc600078ac0ff */
[C---:B------:R-:W-:Y:S01]  /*4140*/  FMUL.FTZ R205, R201.reuse, UR15 ;  /* 0x0000000fc9cd7c20 */ /* 0x040fe20008410000 */
[----:B------:R-:W-:-:S04]  /*4150*/  SEL R97, R201, R97, P4 ;  /* 0x00000061c9617207 */ /* 0x000fc80002000000 */
[----:B------:R-:W-:-:S04]  /*4160*/  @P2 FSEL R201, R205, RZ, P5 ;  /* 0x000000ffcdc92208 */ /* 0x000fc80002800000 */
[----:B------:R-:W-:-:S04]  /*4170*/  @P2 F2FP.BF16.F32.PACK_AB R201, RZ, R201 ;  /* 0x000000c9ffc9223e */ /* 0x000fc800000010ff */
[----:B------:R-:W-:Y:S02]  /*4180*/  @P2 PRMT R102, R102, 0x5410, R201 ;  /* 0x0000541066662816 */ /* 0x000fe400000000c9 */
[----:B------:R-:W-:-:S04]  /*4190*/  MOV R201, R16 ;  /* 0x0000001000c97202 */ /* 0x000fc80000000f00 */
[----:B------:R-:W-:Y:S01]  /*41a0*/  LOP3.LUT P5, RZ, R201, 0xff, RZ, 0xc0, !PT ;  /* 0x000000ffc9ff7812 */ /* 0x000fe200078ac0ff */
[-CC-:B------:R-:W-:Y:S01]  /*41b0*/  FFMA.FTZ R201, R4, R203.reuse, R204.reuse ;  /* 0x000000cb04c97223 */ /* 0x180fe200000100cc */
[----:B------:R-:W-:-:S04]  /*41c0*/  FFMA.FTZ R204, R237, R203, R204 ;  /* 0x000000cbedcc7223 */ /* 0x000fc800000100cc */
[----:B------:R-:W-:Y:S01]  /*41d0*/  FADD.FTZ R204, R248, -R204 ;  /* 0x800000ccf8cc7221 */ /* 0x000fe20000010000 */
[----:B------:R-:W-:Y:S02]  /*41e0*/  @P2 F2FP.BF16.F32.PACK_AB R206, RZ, R206 ;  /* 0x000000ceffce223e */ /* 0x000fe400000010ff */
[----:B------:R-:W-:Y:S01]  /*41f0*/  @P2 LOP3.LUT P6, RZ, R15, 0xff0000, RZ, 0xc0, !PT ;  /* 0x00ff00000fff2812 */ /* 0x000fe200078cc0ff */
[----:B------:R-:W-:Y:S01]  /*4200*/  FMUL.FTZ R204, R2, R204 ;  /* 0x000000cc02cc7220 */ /* 0x000fe20000410000 */
[----:B------:R-:W-:-:S03]  /*4210*/  @P2 PRMT R100, R100, 0x5410, R206 ;  /* 0x0000541064642816 */ /* 0x000fc600000000ce */
[----:B------:R-:W-:-:S05]  /*4220*/  @P3 FADD.FTZ R204, R27, R204 ;  /* 0x000000cc1bcc3221 */ /* 0x000fca0000010000 */
[C---:B------:R-:W-:Y:S01]  /*4230*/  SEL R99, R204.reuse, R99, P4 ;  /* 0x00000063cc637207 */ /* 0x040fe20002000000 */
[----:B------:R-:W-:Y:S01]  /*4240*/  FMUL.FTZ R204, R204, UR15 ;  /* 0x0000000fcccc7c20 */ /* 0x000fe20008410000 */
[----:B---3--:R-:W-:-:S04]  /*4250*/  FADD.FTZ R201, R207, -R201 ;  /* 0x800000c9cfc97221 */ /* 0x008fc80000010000 */
[----:B------:R-:W-:-:S04]  /*4260*/  FMUL.FTZ R201, R2, R201 ;  /* 0x000000c902c97220 */ /* 0x000fc80000410000 */
[----:B------:R-:W-:-:S05]  /*4270*/  @P3 FADD.FTZ R201, R26, R201 ;  /* 0x000000c91ac93221 */ /* 0x000fca0000010000 */
[C---:B------:R-:W-:Y:S01]  /*4280*/  SEL R98, R201.reuse, R98, P4 ;  /* 0x00000062c9627207 */ /* 0x040fe20002000000 */
[----:B------:R-:W-:Y:S01]  /*4290*/  FMUL.FTZ R201, R201, UR15 ;  /* 0x0000000fc9c97c20 */ /* 0x000fe20008410000 */
[----:B------:R-:W-:-:S04]  /*42a0*/  LOP3.LUT P3, RZ, R16, 0xff0000, RZ, 0xc0, !PT ;  /* 0x00ff000010ff7812 */ /* 0x000fc8000786c0ff */
[----:B------:R-:W-:Y:S02]  /*42b0*/  @P2 FSEL R206, R201, RZ, P6 ;  /* 0x000000ffc9ce2208 */ /* 0x000fe40003000000 */
[----:B------:R-:W-:Y:S02]  /*42c0*/  FSEL R207, R196, RZ, P3 ;  /* 0x000000ffc4cf7208 */ /* 0x000fe40001800000 */
[----:B------:R-:W-:Y:S02]  /*42d0*/  @P2 F2FP.BF16.F32.PACK_AB R206, RZ, R206 ;  /* 0x000000ceffce223e */ /* 0x000fe400000010ff */
[----:B------:R-:W-:Y:S02]  /*42e0*/  LOP3.LUT P3, RZ, R16, 0xff000000, RZ, 0xc0, !PT ;  /* 0xff00000010ff7812 */ /* 0x000fe4000786c0ff */
[----:B------:R-:W-:Y:S02]  /*42f0*/  @P2 PRMT R103, R206, 0x7610, R103 ;  /* 0x00007610ce672816 */ /* 0x000fe40000000067 */
[----:B------:R-:W-:-:S02]  /*4300*/  FSEL R206, R197, RZ, P3 ;  /* 0x000000ffc5ce7208 */ /* 0x000fc40001800000 */
[----:B------:R-:W0:Y:S01]  /*4310*/  @P4 LDC.64 R196, c[0x0][0x308] ;  /* 0x0000c200ffc44b82 */ /* 0x000e220000000a00 */
[----:B------:R-:W-:-:S04]  /*4320*/  LOP3.LUT P3, RZ, R17, 0xff, RZ, 0xc0, !PT ;  /* 0x000000ff11ff7812 */ /* 0x000fc8000786c0ff */
[----:B------:R-:W-:Y:S02]  /*4330*/  FSEL R198, R198, RZ, P3 ;  /* 0x000000ffc6c67208 */ /* 0x000fe40001800000 */
[----:B------:R-:W-:-:S04]  /*4340*/  LOP3.LUT P3, RZ, R17, 0xff00, RZ, 0xc0, !PT ;  /* 0x0000ff0011ff7812 */ /* 0x000fc8000786c0ff */
[----:B------:R-:W-:Y:S01]  /*4350*/  FSEL R205, R205, RZ, P3 ;  /* 0x000000ffcdcd7208 */ /* 0x000fe20001800000 */
[----:B0-----:R-:W-:-:S05]  /*4360*/  @P4 IMAD.WIDE.U32 R196, R3, 0x20, R196 ;  /* 0x0000002003c44825 */ /* 0x001fca00078e00c4 */
[----:B------:R-:W-:Y:S04]  /*4370*/  @P4 STG.E.128 desc[UR4][R196.64], R192 ;  /* 0x000000c0c4004986 */ /* 0x000fe8000c101d04 */
[----:B------:R0:W-:Y:S01]  /*4380*/  @P4 STG.E.128 desc[UR4][R196.64+0x10], R96 ;  /* 0x00001060c4004986 */ /* 0x0001e2000c101d04 */
[----:B------:R-:W-:-:S04]  /*4390*/  LOP3.LUT P3, RZ, R16, 0xff00, RZ, 0xc0, !PT ;  /* 0x0000ff0010ff7812 */ /* 0x000fc8000786c0ff */
[----:B------:R-:W-:Y:S02]  /*43a0*/  FSEL R199, R199, RZ, P3 ;  /* 0x000000ffc7c77208 */ /* 0x000fe40001800000 */
[----:B------:R-:W-:Y:S02]  /*43b0*/  LOP3.LUT P3, RZ, R17, 0xff0000, RZ, 0xc0, !PT ;  /* 0x00ff000011ff7812 */ /* 0x000fe4000786c0ff */
[----:B0-----:R-:W-:Y:S02]  /*43c0*/  F2FP.BF16.F32.PACK_AB R197, R206, R207 ;  /* 0x000000cfcec5723e */ /* 0x001fe400000010ff */
[----:B------:R-:W0:Y:S01]  /*43d0*/  LDC.64 R206, c[0x0][0x2f8] ;  /* 0x0000be00ffce7b82 */ /* 0x000e220000000a00 */
[----:B------:R-:W-:Y:S02]  /*43e0*/  FSEL R196, R200, RZ, P5 ;  /* 0x000000ffc8c47208 */ /* 0x000fe40002800000 */
[----:B------:R-:W-:Y:S02]  /*43f0*/  FSEL R201, R201, RZ, P3 ;  /* 0x000000ffc9c97208 */ /* 0x000fe40001800000 */
[----:B------:R-:W-:-:S02]  /*4400*/  LOP3.LUT P3, RZ, R17, 0xff000000, RZ, 0xc0, !PT ;  /* 0xff00000011ff7812 */ /* 0x000fc4000786c0ff */
[----:B------:R-:W-:Y:S02]  /*4410*/  F2FP.BF16.F32.PACK_AB R196, R199, R196 ;  /* 0x000000c4c7c4723e */ /* 0x000fe400000010ff */
[----:B------:R-:W-:Y:S02]  /*4420*/  FSEL R199, R204, RZ, P3 ;  /* 0x000000ffccc77208 */ /* 0x000fe40001800000 */
[----:B------:R-:W-:Y:S02]  /*4430*/  F2FP.BF16.F32.PACK_AB R198, R205, R198 ;  /* 0x000000c6cdc6723e */ /* 0x000fe400000010ff */
[----:B------:R-:W-:Y:S02]  /*4440*/  F2FP.BF16.F32.PACK_AB R199, R199, R201 ;  /* 0x000000c9c7c7723e */ /* 0x000fe400000010ff */
[----:B------:R-:W-:Y:S01]  /*4450*/  @P2 LOP3.LUT P3, RZ, R15, 0xff000000, RZ, 0xc0, !PT ;  /* 0xff0000000fff2812 */ /* 0x000fe2000786c0ff */
[----:B0-----:R-:W-:-:S05]  /*4460*/  IMAD.WIDE.U32 R200, R3, 0x10, R206 ;  /* 0x0000001003c87825 */ /* 0x001fca00078e00ce */
[----:B------:R0:W-:Y:S02]  /*4470*/  STG.E.128 desc[UR4][R200.64], R196 ;  /* 0x000000c4c8007986 */ /* 0x0001e4000c101d04 */
[----:B0-----:R-:W-:-:S04]  /*4480*/  @P2 FSEL R196, R204, RZ, P3 ;  /* 0x000000ffccc42208 */ /* 0x001fc80001800000 */
[----:B------:R-:W-:-:S04]  /*4490*/  @P2 F2FP.BF16.F32.PACK_AB R196, RZ, R196 ;  /* 0x000000c4ffc4223e */ /* 0x000fc800000010ff */
[----:B------:R-:W-:Y:S02]  /*44a0*/  @P2 PRMT R103, R103, 0x5410, R196 ;  /* 0x0000541067672816 */ /* 0x000fe400000000c4 */
[----:B------:R-:W-:-:S04]  /*44b0*/  @P2 LEA R196, P3, R3, UR12, 0x4 ;  /* 0x0000000c03c42c11 */ /* 0x000fc8000f8620ff */
[----:B------:R-:W-:-:S05]  /*44c0*/  @P2 LEA.HI.X R197, R3, UR13, RZ, 0x4, P3 ;  /* 0x0000000d03c52c11 */ /* 0x000fca00098f24ff */
[----:B------:R0:W-:Y:S01]  /*44d0*/  @P2 STG.E.128 desc[UR4][R196.64], R100 ;  /* 0x00000064c4002986 */ /* 0x0001e2000c101d04 */
[----:B------:R-:W-:-:S07]  /*44e0*/  IADD3 R3, R3, 0x20, RZ ;  /* 0x0000002003037810 */ /* 0x000fce0007ffe0ff */
.L_x_1190:
[----:B------:R-:W-:Y:S05]  /*44f0*/  BSYNC B1 ;  /* 0x0000000000017941 */ /* 0x000fea0003800000 */
.L_x_1189:
[----:B------:R-:W-:Y:S04]  /*4500*/  BSSY B1, `(.L_x_1191) ;  /* 0x0000082000017945 */ /* 0x000fe80003800000 */
[----:B------:R-:W-:Y:S05]  /*4510*/  @!P0 BRA `(.L_x_1192) ;  /* 0x0000000800008947 */ /* 0x000fea0003800000 */
[----:B0-----:R-:W3:Y:S04]  /*4520*/  LDL R196, [R1+0x58] ;  /* 0x0000580001c47983 */ /* 0x001ee80000100800 */
[----:B------:R-:W4:Y:S04]  /*4530*/  LDL R197, [R1+0x48] ;  /* 0x0000480001c57983 */ /* 0x000f280000100800 */
[----:B------:R-:W4:Y:S04]  /*4540*/  LDL R207, [R1+0x34] ;  /* 0x0000340001cf7983 */ /* 0x000f280000100800 */
[----:B------:R-:W4:Y:S01]  /*4550*/  LDL R205, [R1+0x24] ;  /* 0x0000240001cd7983 */ /* 0x000f220000100800 */
[----:B--2---:R-:W-:-:S02]  /*4560*/  ISETP.NE.AND P4, PT, R208, RZ, PT ;  /* 0x000000ffd000720c */ /* 0x004fc40003f85270 */
[----:B------:R-:W-:Y:S01]  /*4570*/  ISETP.NE.U32.AND P2, PT, RZ, UR12, PT ;  /* 0x0000000cff007c0c */ /* 0x000fe2000bf45070 */
[----:B------:R-:W2:Y:S01]  /*4580*/  LDL R210, [R1+0x14] ;  /* 0x0000140001d27983 */ /* 0x000ea20000100800 */
[----:B------:R-:W-:Y:S02]  /*4590*/  FSEL R204, R202, RZ, !P4 ;  /* 0x000000ffcacc7208 */ /* 0x000fe40006000000 */
[----:B------:R-:W-:Y:S01]  /*45a0*/  ISETP.NE.AND.EX P2, PT, RZ, UR13, PT, P2 ;  /* 0x0000000dff007c0c */ /* 0x000fe2000bf45320 */
[----:B------:R-:W2:Y:S01]  /*45b0*/  LDL R209, [R1+0x4] ;  /* 0x0000040001d17983 */ /* 0x000ea20000100800 */
[----:B------:R-:W-:Y:S01]  /*45c0*/  ISETP.NE.U32.AND P3, PT, RZ, UR8, PT ;  /* 0x00000008ff007c0c */ /* 0x000fe2000bf65070 */
[----:B------:R-:W-:-:S03]  /*45d0*/  FFMA.FTZ R201, R243, R203, R204 ;  /* 0x000000cbf3c97223 */ /* 0x000fc600000100cc */
[----:B------:R-:W-:-:S07]  /*45e0*/  ISETP.NE.AND.EX P3, PT, RZ, UR9, PT, P3 ;  /* 0x00000009ff007c0c */ /* 0x000fce000bf65330 */
[----:B------:R-:W-:Y:S01]  /*45f0*/  @P2 LOP3.LUT P5, RZ, R18, 0xff0000, RZ, 0xc0, !PT ;  /* 0x00ff000012ff2812 */ /* 0x000fe200078ac0ff */
[----:B---3--:R-:W-:Y:S01]  /*4600*/  FADD.FTZ R201, R196, -R201 ;  /* 0x800000c9c4c97221 */ /* 0x008fe20000010000 */
[----:B------:R-:W-:-:S03]  /*4610*/  FFMA.FTZ R196, R236, R203, R204 ;  /* 0x000000cbecc47223 */ /* 0x000fc600000100cc */
[----:B-----5:R-:W-:Y:S01]  /*4620*/  FMUL.FTZ R201, R2, R201 ;  /* 0x000000c902c97220 */ /* 0x020fe20000410000 */
[----:B----4-:R-:W-:Y:S01]  /*4630*/  FADD.FTZ R196, R197, -R196 ;  /* 0x800000c4c5c47221 */ /* 0x010fe20000010000 */
[----:B------:R-:W-:-:S05]  /*4640*/  @P2 IMAD.MOV.U32 R197, RZ, RZ, R18 ;  /* 0x000000ffffc52224 */ /* 0x000fca00078e0012 */
[----:B------:R-:W-:Y:S01]  /*4650*/  @P2 LOP3.LUT P4, RZ, R197, 0xff, RZ, 0xc0, !PT ;  /* 0x000000ffc5ff2812 */ /* 0x000fe2000788c0ff */
[----:B------:R-:W-:-:S04]  /*4660*/  FFMA.FTZ R197, R232, R203, R204 ;  /* 0x000000cbe8c57223 */ /* 0x000fc800000100cc */
[----:B------:R-:W-:Y:S02]  /*4670*/  FADD.FTZ R197, R207, -R197 ;  /* 0x800000c5cfc57221 */ /* 0x000fe40000010000 */
[----:B------:R-:W3:Y:S01]  /*4680*/  LDL R207, [R1] ;  /* 0x0000000001cf7983 */ /* 0x000ee20000100800 */
[----:B------:R-:W-:Y:S01]  /*4690*/  @P3 FADD.FTZ R201, R168, R201 ;  /* 0x000000c9a8c93221 */ /* 0x000fe20000010000 */
[----:B------:R-:W-:-:S03]  /*46a0*/  FMUL.FTZ R196, R2, R196 ;  /* 0x000000c402c47220 */ /* 0x000fc60000410000 */
[----:B------:R-:W-:Y:S01]  /*46b0*/  FMUL.FTZ R200, R201, UR15 ;  /* 0x0000000fc9c87c20 */ /* 0x000fe20008410000 */
[----:B------:R-:W-:-:S04]  /*46c0*/  @P3 FADD.FTZ R196, R169, R196 ;  /* 0x000000c4a9c43221 */ /* 0x000fc80000010000 */
[----:B------:R-:W-:Y:S01]  /*46d0*/  @P2 FSEL R198, R200, RZ, P4 ;  /* 0x000000ffc8c62208 */ /* 0x000fe20002000000 */
[----:B------:R-:W-:Y:S01]  /*46e0*/  FMUL.FTZ R199, R196, UR15 ;  /* 0x0000000fc4c77c20 */ /* 0x000fe20008410000 */
[----:B------:R-:W-:Y:S01]  /*46f0*/  @P2 LOP3.LUT P4, RZ, R18, 0xff00, RZ, 0xc0, !PT ;  /* 0x0000ff0012ff2812 */ /* 0x000fe2000788c0ff */
[----:B------:R-:W-:-:S03]  /*4700*/  FMUL.FTZ R197, R2, R197 ;  /* 0x000000c502c57220 */ /* 0x000fc60000410000 */
        /* <DEDUP_REMOVED lines=97> */
.L_x_1192:
[----:B------:R-:W-:Y:S05]  /*4d20*/  BSYNC B1 ;  /* 0x0000000000017941 */ /* 0x000fea0003800000 */
.L_x_1191:
[----:B------:R-:W-:Y:S04]  /*4d30*/  BSSY B1, `(.L_x_1193) ;  /* 0x0000080000017945 */ /* 0x000fe80003800000 */
[----:B------:R-:W-:Y:S05]  /*4d40*/  @!P1 BRA `(.L_x_1194) ;  /* 0x0000000400f89947 */ /* 0x000fea0003800000 */
[----:B0--3--:R-:W3:Y:S04]  /*4d50*/  LDL R196, [R1+0x54] ;  /* 0x0000540001c47983 */ /* 0x009ee80000100800 */
[----:B------:R-:W4:Y:S04]  /*4d60*/  LDL R197, [R1+0x44] ;  /* 0x0000440001c57983 */ /* 0x000f280000100800 */
[----:B------:R-:W4:Y:S04]  /*4d70*/  LDL R209, [R1+0x30] ;  /* 0x0000300001d17983 */ /* 0x000f280000100800 */
[----:B------:R-:W4:Y:S01]  /*4d80*/  LDL R205, [R1+0x18] ;  /* 0x0000180001cd7983 */ /* 0x000f220000100800 */
[----:B--2---:R-:W-:-:S02]  /*4d90*/  ISETP.NE.AND P4, PT, R208, RZ, PT ;  /* 0x000000ffd000720c */ /* 0x004fc40003f85270 */
[----:B------:R-:W-:Y:S01]  /*4da0*/  ISETP.NE.U32.AND P3, PT, RZ, UR8, PT ;  /* 0x00000008ff007c0c */ /* 0x000fe2000bf65070 */
[----:B------:R-:W2:Y:S01]  /*4db0*/  LDL R207, [R1+0x10] ;  /* 0x0000100001cf7983 */ /* 0x000ea20000100800 */
[----:B------:R-:W-:Y:S02]  /*4dc0*/  FSEL R204, R202, RZ, !P4 ;  /* 0x000000ffcacc7208 */ /* 0x000fe40006000000 */
[----:B------:R-:W-:Y:S02]  /*4dd0*/  ISETP.NE.U32.AND P2, PT, RZ, UR12, PT ;  /* 0x0000000cff007c0c */ /* 0x000fe4000bf45070 */
[----:B------:R-:W-:Y:S01]  /*4de0*/  ISETP.NE.AND.EX P3, PT, RZ, UR9, PT, P3 ;  /* 0x00000009ff007c0c */ /* 0x000fe2000bf65330 */
[----:B------:R-:W-:Y:S01]  /*4df0*/  FFMA.FTZ R201, R240, R203, R204 ;  /* 0x000000cbf0c97223 */ /* 0x000fe200000100cc */
[----:B------:R-:W-:-:S13]  /*4e00*/  ISETP.NE.AND.EX P2, PT, RZ, UR13, PT, P2 ;  /* 0x0000000dff007c0c */ /* 0x000fda000bf45320 */
[----:B------:R-:W-:Y:S02]  /*4e10*/  @P2 LOP3.LUT P5, RZ, R12, 0xff0000, RZ, 0xc0, !PT ;  /* 0x00ff00000cff2812 */ /* 0x000fe400078ac0ff */
[----:B------:R-:W-:Y:S01]  /*4e20*/  @P2 LOP3.LUT P6, RZ, R13, 0xff0000, RZ, 0xc0, !PT ;  /* 0x00ff00000dff2812 */ /* 0x000fe200078cc0ff */
[----:B---3--:R-:W-:Y:S01]  /*4e30*/  FADD.FTZ R201, R196, -R201 ;  /* 0x800000c9c4c97221 */ /* 0x008fe20000010000 */
[----:B------:R-:W-:-:S03]  /*4e40*/  FFMA.FTZ R196, R234, R203, R204 ;  /* 0x000000cbeac47223 */ /* 0x000fc600000100cc */
[----:B-----5:R-:W-:Y:S01]  /*4e50*/  FMUL.FTZ R201, R2, R201 ;  /* 0x000000c902c97220 */ /* 0x020fe20000410000 */
[----:B----4-:R-:W-:Y:S01]  /*4e60*/  FADD.FTZ R196, R197, -R196 ;  /* 0x800000c4c5c47221 */ /* 0x010fe20000010000 */
[----:B------:R-:W-:Y:S02]  /*4e70*/  @P2 MOV R197, R12 ;  /* 0x0000000c00c52202 */ /* 0x000fe40000000f00 */
[----:B------:R-:W-:Y:S01]  /*4e80*/  @P3 FADD.FTZ R201, R176, R201 ;  /* 0x000000c9b0c93221 */ /* 0x000fe20000010000 */
[----:B------:R-:W-:Y:S01]  /*4e90*/  FMUL.FTZ R196, R2, R196 ;  /* 0x000000c402c47220 */ /* 0x000fe20000410000 */
[----:B------:R-:W-:Y:S02]  /*4ea0*/  @P2 LOP3.LUT P4, RZ, R197, 0xff, RZ, 0xc0, !PT ;  /* 0x000000ffc5ff2812 */ /* 0x000fe4000788c0ff */
[----:B------:R-:W-:Y:S01]  /*4eb0*/  FMUL.FTZ R200, R201, UR15 ;  /* 0x0000000fc9c87c20 */ /* 0x000fe20008410000 */
[----:B------:R-:W-:Y:S01]  /*4ec0*/  @P3 FADD.FTZ R196, R177, R196 ;  /* 0x000000c4b1c43221 */ /* 0x000fe20000010000 */
[----:B------:R-:W-:-:S03]  /*4ed0*/  FFMA.FTZ R197, R231, R203, R204 ;  /* 0x000000cbe7c57223 */ /* 0x000fc600000100cc */
[----:B------:R-:W-:Y:S01]  /*4ee0*/  @P2 FSEL R198, R200, RZ, P4 ;  /* 0x000000ffc8c62208 */ /* 0x000fe20002000000 */
[----:B------:R-:W-:Y:S01]  /*4ef0*/  FMUL.FTZ R199, R196, UR15 ;  /* 0x0000000fc4c77c20 */ /* 0x000fe20008410000 */
[----:B------:R-:W-:Y:S01]  /*4f00*/  @P2 LOP3.LUT P4, RZ, R12, 0xff00, RZ, 0xc0, !PT ;  /* 0x0000ff000cff2812 */ /* 0x000fe2000788c0ff */
[----:B------:R-:W-:-:S03]  /*4f10*/  FADD.FTZ R197, R209, -R197 ;  /* 0x800000c5d1c57221 */ /* 0x000fc60000010000 */
[----:B------:R-:W-:Y:S01]  /*4f20*/  @P2 FSEL R206, R199, RZ, P4 ;  /* 0x000000ffc7ce2208 */ /* 0x000fe20002000000 */
[----:B------:R-:W-:Y:S01]  /*4f30*/  FMUL.FTZ R197, R2, R197 ;  /* 0x000000c502c57220 */ /* 0x000fe20000410000 */
[----:B------:R-:W-:-:S03]  /*4f40*/  ISETP.NE.U32.AND P4, PT, RZ, UR16, PT ;  /* 0x00000010ff007c0c */ /* 0x000fc6000bf85070 */
[----:B------:R-:W-:Y:S01]  /*4f50*/  @P3 FADD.FTZ R197, R178, R197 ;  /* 0x000000c5b2c53221 */ /* 0x000fe20000010000 */
[----:B------:R-:W-:Y:S02]  /*4f60*/  ISETP.NE.AND.EX P4, PT, RZ, UR17, PT, P4 ;  /* 0x00000011ff007c0c */ /* 0x000fe4000bf85340 */
[----:B------:R-:W-:Y:S02]  /*4f70*/  @P2 F2FP.BF16.F32.PACK_AB R198, RZ, R198 ;  /* 0x000000c6ffc6223e */ /* 0x000fe400000010ff */
[----:B------:R-:W-:Y:S01]  /*4f80*/  SEL R193, R196, R193, P4 ;  /* 0x000000c1c4c17207 */ /* 0x000fe20002000000 */
[C---:B------:R-:W-:Y:S01]  /*4f90*/  FMUL.FTZ R196, R197.reuse, UR15 ;  /* 0x0000000fc5c47c20 */ /* 0x040fe20008410000 */
[----:B------:R-:W-:Y:S01]  /*4fa0*/  SEL R194, R197, R194, P4 ;  /* 0x000000c2c5c27207 */ /* 0x000fe20002000000 */
[-C--:B------:R-:W-:Y:S01]  /*4fb0*/  FFMA.FTZ R197, R225, R203.reuse, R204 ;  /* 0x000000cbe1c57223 */ /* 0x080fe200000100cc */
[----:B------:R-:W-:Y:S01]  /*4fc0*/  @P2 PRMT R100, R198, 0x7610, R100 ;  /* 0x00007610c6642816 */ /* 0x000fe20000000064 */
[----:B------:R-:W-:-:S02]  /*4fd0*/  FFMA.FTZ R198, R224, R203, R204 ;  /* 0x000000cbe0c67223 */ /* 0x000fc400000100cc */
[----:B------:R-:W-:Y:S02]  /*4fe0*/  FADD.FTZ R197, R205, -R197 ;  /* 0x800000c5cdc57221 */ /* 0x000fe40000010000 */
[----:B--2---:R-:W-:Y:S02]  /*4ff0*/  FADD.FTZ R198, R207, -R198 ;  /* 0x800000c6cfc67221 */ /* 0x004fe40000010000 */
[C---:B------:R-:W-:Y:S02]  /*5000*/  FMUL.FTZ R197, R2.reuse, R197 ;  /* 0x000000c502c57220 */ /* 0x040fe40000410000 */
[----:B------:R-:W-:Y:S02]  /*5010*/  FMUL.FTZ R198, R2, R198 ;  /* 0x000000c602c67220 */ /* 0x000fe40000410000 */
[----:B------:R-:W-:Y:S01]  /*5020*/  @P3 FADD.FTZ R197, R179, R197 ;  /* 0x000000c5b3c53221 */ /* 0x000fe20000010000 */
[----:B------:R-:W-:Y:S01]  /*5030*/  SEL R192, R201, R192, P4 ;  /* 0x000000c0c9c07207 */ /* 0x000fe20002000000 */
[----:B------:R-:W-:Y:S01]  /*5040*/  @P3 FADD.FTZ R198, R180, R198 ;  /* 0x000000c6b4c63221 */ /* 0x000fe20000010000 */
[----:B------:R-:W-:-:S02]  /*5050*/  @P2 FSEL R201, R196, RZ, P5 ;  /* 0x000000ffc4c92208 */ /* 0x000fc40002800000 */
[C---:B------:R-:W-:Y:S01]  /*5060*/  SEL R195, R197.reuse, R195, P4 ;  /* 0x000000c3c5c37207 */ /* 0x040fe20002000000 */
[----:B------:R-:W-:Y:S01]  /*5070*/  FMUL.FTZ R197, R197, UR15 ;  /* 0x0000000fc5c57c20 */ /* 0x000fe20008410000 */
[----:B------:R-:W-:Y:S02]  /*5080*/  @P2 LOP3.LUT P5, RZ, R12, 0xff000000, RZ, 0xc0, !PT ;  /* 0xff0000000cff2812 */ /* 0x000fe400078ac0ff */
[C---:B------:R-:W-:Y:S01]  /*5090*/  SEL R96, R198.reuse, R96, P4 ;  /* 0x00000060c6607207 */ /* 0x040fe20002000000 */
[----:B------:R-:W-:Y:S01]  /*50a0*/  FMUL.FTZ R198, R198, UR15 ;  /* 0x0000000fc6c67c20 */ /* 0x000fe20008410000 */
[----:B------:R-:W-:Y:S02]  /*50b0*/  @P2 F2FP.BF16.F32.PACK_AB R201, RZ, R201 ;  /* 0x000000c9ffc9223e */ /* 0x000fe400000010ff */
[----:B------:R-:W-:Y:S02]  /*50c0*/  @P2 FSEL R205, R197, RZ, P5 ;  /* 0x000000ffc5cd2208 */ /* 0x000fe40002800000 */
[----:B------:R-:W-:-:S02]  /*50d0*/  @P2 LOP3.LUT P5, RZ, R13, 0xff, RZ, 0xc0, !PT ;  /* 0x000000ff0dff2812 */ /* 0x000fc400078ac0ff */
        /* <DEDUP_REMOVED lines=15> */
[----:B------:R-:W-:Y:S01]  /*51d0*/  @P2 PRMT R102, R102, 0x5410, R201 ;  /* 0x0000541066662816 */ /* 0x000fe200000000c9 */
[----:B------:R-:W-:-:S05]  /*51e0*/  IMAD.MOV.U32 R201, RZ, RZ, R10 ;  /* 0x000000ffffc97224 */ /* 0x000fca00078e000a */
[----:B------:R-:W-:Y:S01]  /*51f0*/  LOP3.LUT P5, RZ, R201, 0xff, RZ, 0xc0, !PT ;  /* 0x000000ffc9ff7812 */ /* 0x000fe200078ac0ff */
[----:B------:R-:W-:-:S04]  /*5200*/  FFMA.FTZ R201, R8, R203, R204 ;  /* 0x000000cb08c97223 */ /* 0x000fc800000100cc */
[----:B------:R-:W-:Y:S01]  /*5210*/  FADD.FTZ R201, R251, -R201 ;  /* 0x800000c9fbc97221 */ /* 0x000fe20000010000 */
[----:B------:R-:W-:-:S03]  /*5220*/  FFMA.FTZ R204, R217, R203, R204 ;  /* 0x000000cbd9cc7223 */ /* 0x000fc600000100cc */
[----:B------:R-:W-:Y:S01]  /*5230*/  FMUL.FTZ R201, R2, R201 ;  /* 0x000000c902c97220 */ /* 0x000fe20000410000 */
[----:B------:R-:W-:-:S03]  /*5240*/  FADD.FTZ R204, R246, -R204 ;  /* 0x800000ccf6cc7221 */ /* 0x000fc60000010000 */
[----:B------:R-:W-:Y:S01]  /*5250*/  @P3 FADD.FTZ R201, R182, R201 ;  /* 0x000000c9b6c93221 */ /* 0x000fe20000010000 */
[----:B------:R-:W-:Y:S01]  /*5260*/  @P2 F2FP.BF16.F32.PACK_AB R206, RZ, R206 ;  /* 0x000000ceffce223e */ /* 0x000fe200000010ff */
[----:B------:R-:W-:-:S03]  /*5270*/  FMUL.FTZ R204, R2, R204 ;  /* 0x000000cc02cc7220 */ /* 0x000fc60000410000 */
[C---:B------:R-:W-:Y:S01]  /*5280*/  SEL R98, R201.reuse, R98, P4 ;  /* 0x00000062c9627207 */ /* 0x040fe20002000000 */
[----:B------:R-:W-:Y:S01]  /*5290*/  FMUL.FTZ R201, R201, UR15 ;  /* 0x0000000fc9c97c20 */ /* 0x000fe20008410000 */
[----:B------:R-:W-:Y:S01]  /*52a0*/  @P2 PRMT R100, R100, 0x5410, R206 ;  /* 0x0000541064642816 */ /* 0x000fe200000000ce */
[----:B------:R-:W-:Y:S01]  /*52b0*/  @P3 FADD.FTZ R204, R183, R204 ;  /* 0x000000ccb7cc3221 */ /* 0x000fe20000010000 */
[----:B------:R-:W-:Y:S02]  /*52c0*/  LOP3.LUT P3, RZ, R10, 0xff0000, RZ, 0xc0, !PT ;  /* 0x00ff00000aff7812 */ /* 0x000fe4000786c0ff */
[----:B------:R-:W-:Y:S02]  /*52d0*/  @P2 FSEL R206, R201, RZ, P6 ;  /* 0x000000ffc9ce2208 */ /* 0x000fe40003000000 */
[----:B------:R-:W-:Y:S02]  /*52e0*/  FSEL R207, R196, RZ, P3 ;  /* 0x000000ffc4cf7208 */ /* 0x000fe40001800000 */
[----:B------:R-:W-:-:S02]  /*52f0*/  @P2 F2FP.BF16.F32.PACK_AB R206, RZ, R206 ;  /* 0x000000ceffce223e */ /* 0x000fc400000010ff */
[----:B------:R-:W-:Y:S02]  /*5300*/  LOP3.LUT P3, RZ, R10, 0xff000000, RZ, 0xc0, !PT ;  /* 0xff0000000aff7812 */ /* 0x000fe4000786c0ff */
[----:B------:R-:W-:Y:S02]  /*5310*/  @P2 PRMT R103, R206, 0x7610, R103 ;  /* 0x00007610ce672816 */ /* 0x000fe40000000067 */
[----:B------:R-:W-:Y:S02]  /*5320*/  FSEL R206, R197, RZ, P3 ;  /* 0x000000ffc5ce7208 */ /* 0x000fe40001800000 */
[----:B------:R-:W0:Y:S01]  /*5330*/  @P4 LDC.64 R196, c[0x0][0x308] ;  /* 0x0000c200ffc44b82 */ /* 0x000e220000000a00 */
[----:B------:R-:W-:Y:S02]  /*5340*/  SEL R99, R204, R99, P4 ;  /* 0x00000063cc637207 */ /* 0x000fe40002000000 */
        /* <DEDUP_REMOVED lines=12> */
[----:B------:R-:W-:Y:S01]  /*5410*/  FSEL R196, R200, RZ, P5 ;  /* 0x000000ffc8c47208 */ /* 0x000fe20002800000 */
[----:B------:R-:W-:Y:S01]  /*5420*/  FMUL.FTZ R204, R204, UR15 ;  /* 0x0000000fcccc7c20 */ /* 0x000fe20008410000 */
        /* <DEDUP_REMOVED lines=16> */
.L_x_1194:
[----:B------:R-:W-:Y:S05]  /*5530*/  BSYNC B1 ;  /* 0x0000000000017941 */ /* 0x000fea0003800000 */
.L_x_1193:
[----:B0--34-:R-:W3:Y:S01]  /*5540*/  LDL R196, [R1+0x60] ;  /* 0x0000600001c47983 */ /* 0x019ee20000100800 */
[----:B------:R-:W-:Y:S01]  /*5550*/  BSSY B1, `(.L_x_1195) ;  /* 0x0000080000017945 */ /* 0x000fe20003800000 */
[----:B---3--:R-:W-:-:S13]  /*5560*/  ISETP.NE.AND P2, PT, R196, RZ, PT ;  /* 0x000000ffc400720c */ /* 0x008fda0003f45270 */
[----:B------:R-:W-:Y:S05]  /*5570*/  @!P2 BRA `(.L_x_1196) ;  /* 0x0000000400f4a947 */ /* 0x000fea0003800000 */
[----:B------:R-:W3:Y:S04]  /*5580*/  LDL R196, [R1+0x50] ;  /* 0x0000500001c47983 */ /* 0x000ee80000100800 */
[----:B------:R-:W4:Y:S04]  /*5590*/  LDL R198, [R1+0x38] ;  /* 0x0000380001c67983 */ /* 0x000f280000100800 */
[----:B------:R-:W4:Y:S01]  /*55a0*/  LDL R204, [R1+0x40] ;  /* 0x0000400001cc7983 */ /* 0x000f220000100800 */
[----:B--2---:R-:W-:-:S03]  /*55b0*/  ISETP.NE.AND P3, PT, R208, RZ, PT ;  /* 0x000000ffd000720c */ /* 0x004fc60003f65270 */
[----:B------:R-:W2:Y:S01]  /*55c0*/  LDL R206, [R1+0xc] ;  /* 0x00000c0001ce7983 */ /* 0x000ea20000100800 */
[----:B------:R-:W-:Y:S02]  /*55d0*/  ISETP.NE.U32.AND P2, PT, RZ, UR12, PT ;  /* 0x0000000cff007c0c */ /* 0x000fe4000bf45070 */
[----:B------:R-:W-:Y:S01]  /*55e0*/  ISETP.NE.U32.AND P5, PT, RZ, UR8, PT ;  /* 0x00000008ff007c0c */ /* 0x000fe2000bfa5070 */
[----:B------:R-:W2:Y:S01]  /*55f0*/  LDL R205, [R1+0x8] ;  /* 0x0000080001cd7983 */ /* 0x000ea20000100800 */
[----:B------:R-:W-:Y:S02]  /*5600*/  FSEL R197, R202, RZ, !P3 ;  /* 0x000000ffcac57208 */ /* 0x000fe40005800000 */
[----:B------:R-:W-:Y:S02]  /*5610*/  ISETP.NE.AND.EX P2, PT, RZ, UR13, PT, P2 ;  /* 0x0000000dff007c0c */ /* 0x000fe4000bf45320 */
[----:B------:R-:W-:Y:S01]  /*5620*/  ISETP.NE.AND.EX P5, PT, RZ, UR9, PT, P5 ;  /* 0x00000009ff007c0c */ /* 0x000fe2000bfa5350 */
[----:B------:R-:W-:Y:S01]  /*5630*/  FFMA.FTZ R199, R239, R203, R197 ;  /* 0x000000cbefc77223 */ /* 0x000fe200000100c5 */
[----:B------:R-:W-:-:S04]  /*5640*/  ISETP.NE.U32.AND P4, PT, RZ, UR16, PT ;  /* 0x00000010ff007c0c */ /* 0x000fc8000bf85070 */
[----:B------:R-:W-:-:S05]  /*5650*/  ISETP.NE.AND.EX P4, PT, RZ, UR17, PT, P4 ;  /* 0x00000011ff007c0c */ /* 0x000fca000bf85340 */
[----:B------:R-:W-:Y:S01]  /*5660*/  @P2 LOP3.LUT P6, RZ, R23, 0xff00, RZ, 0xc0, !PT ;  /* 0x0000ff0017ff2812 */ /* 0x000fe200078cc0ff */
[----:B---3--:R-:W-:Y:S01]  /*5670*/  FADD.FTZ R199, R196, -R199 ;  /* 0x800000c7c4c77221 */ /* 0x008fe20000010000 */
[----:B------:R-:W-:-:S03]  /*5680*/  FFMA.FTZ R196, R230, R203, R197 ;  /* 0x000000cbe6c47223 */ /* 0x000fc600000100c5 */
[----:B-----5:R-:W-:Y:S01]  /*5690*/  FMUL.FTZ R199, R2, R199 ;  /* 0x000000c702c77220 */ /* 0x020fe20000410000 */
[----:B----4-:R-:W-:Y:S01]  /*56a0*/  FADD.FTZ R196, R198, -R196 ;  /* 0x800000c4c6c47221 */ /* 0x010fe20000010000 */
[----:B------:R-:W-:Y:S02]  /*56b0*/  @P2 MOV R198, R22 ;  /* 0x0000001600c62202 */ /* 0x000fe40000000f00 */
[----:B------:R-:W-:Y:S02]  /*56c0*/  @P5 FADD.FTZ R199, R184, R199 ;  /* 0x000000c7b8c75221 */ /* 0x000fe40000010000 */
[----:B------:R-:W-:Y:S01]  /*56d0*/  @P2 LOP3.LUT P3, RZ, R198, 0xff, RZ, 0xc0, !PT ;  /* 0x000000ffc6ff2812 */ /* 0x000fe2000786c0ff */
[----:B------:R-:W-:Y:S01]  /*56e0*/  FMUL.FTZ R196, R2, R196 ;  /* 0x000000c402c47220 */ /* 0x000fe20000410000 */
[C---:B------:R-:W-:Y:S01]  /*56f0*/  FMUL.FTZ R198, R199.reuse, UR15 ;  /* 0x0000000fc7c67c20 */ /* 0x040fe20008410000 */
[----:B------:R-:W-:Y:S01]  /*5700*/  SEL R192, R199, R192, P4 ;  /* 0x000000c0c7c07207 */ /* 0x000fe20002000000 */
[----:B------:R-:W-:Y:S01]  /*5710*/  FFMA.FTZ R199, R233, R203, R197 ;  /* 0x000000cbe9c77223 */ /* 0x000fe200000100c5 */
[----:B------:R-:W-:-:S03]  /*5720*/  @P5 FADD.FTZ R196, R186, R196 ;  /* 0x000000c4bac45221 */ /* 0x000fc60000010000 */
[----:B------:R-:W-:Y:S01]  /*5730*/  FADD.FTZ R199, R204, -R199 ;  /* 0x800000c7ccc77221 */ /* 0x000fe20000010000 */
[----:B------:R-:W-:Y:S01]  /*5740*/  FFMA.FTZ R204, R223, R203, R197 ;  /* 0x000000cbdfcc7223 */ /* 0x000fe200000100c5 */
[----:B------:R-:W-:Y:S01]  /*5750*/  @P2 FSEL R200, R198, RZ, P3 ;  /* 0x000000ffc6c82208 */ /* 0x000fe20001800000 */
[----:B------:R-:W-:Y:S01]  /*5760*/  FMUL.FTZ R201, R196, UR15 ;  /* 0x0000000fc4c97c20 */ /* 0x000fe20008410000 */
[----:B------:R-:W-:Y:S01]  /*5770*/  @P2 LOP3.LUT P3, RZ, R22, 0xff0000, RZ, 0xc0, !PT ;  /* 0x00ff000016ff2812 */ /* 0x000fe2000786c0ff */
[----:B--2---:R-:W-:-:S03]  /*5780*/  FADD.FTZ R204, R206, -R204 ;  /* 0x800000cccecc7221 */ /* 0x004fc60000010000 */
[----:B------:R-:W-:Y:S01]  /*5790*/  @P2 FSEL R202, R201, RZ, P3 ;  /* 0x000000ffc9ca2208 */ /* 0x000fe20001800000 */
[----:B------:R-:W-:-:S03]  /*57a0*/  FMUL.FTZ R204, R2, R204 ;  /* 0x000000cc02cc7220 */ /* 0x000fc60000410000 */
[----:B------:R-:W-:Y:S01]  /*57b0*/  @P2 F2FP.BF16.F32.PACK_AB R202, RZ, R202 ;  /* 0x000000caffca223e */ /* 0x000fe200000010ff */
[----:B------:R-:W-:Y:S01]  /*57c0*/  @P5 FADD.FTZ R204, R187, R204 ;  /* 0x000000ccbbcc5221 */ /* 0x000fe20000010000 */
[----:B------:R-:W-:Y:S02]  /*57d0*/  FMUL.FTZ R199, R2, R199 ;  /* 0x000000c702c77220 */ /* 0x000fe40000410000 */
[----:B------:R-:W-:Y:S01]  /*57e0*/  @P2 PRMT R101, R202, 0x7610, R101 ;  /* 0x00007610ca652816 */ /* 0x000fe20000000065 */
[C---:B------:R-:W-:Y:S01]  /*57f0*/  FMUL.FTZ R202, R204.reuse, UR15 ;  /* 0x0000000fccca7c20 */ /* 0x040fe20008410000 */
[----:B------:R-:W-:Y:S01]  /*5800*/  SEL R195, R204, R195, P4 ;  /* 0x000000c3ccc37207 */ /* 0x000fe20002000000 */
[----:B------:R-:W-:Y:S01]  /*5810*/  FFMA.FTZ R204, R222, R203, R197 ;  /* 0x000000cbdecc7223 */ /* 0x000fe200000100c5 */
[----:B------:R-:W-:-:S03]  /*5820*/  @P5 FADD.FTZ R199, R185, R199 ;  /* 0x000000c7b9c75221 */ /* 0x000fc60000010000 */
[----:B------:R-:W-:Y:S02]  /*5830*/  FADD.FTZ R204, R205, -R204 ;  /* 0x800000cccdcc7221 */ /* 0x000fe40000010000 */
[C---:B------:R-:W-:Y:S01]  /*5840*/  SEL R193, R199.reuse, R193, P4 ;  /* 0x000000c1c7c17207 */ /* 0x040fe20002000000 */
[----:B------:R-:W-:Y:S01]  /*5850*/  FMUL.FTZ R199, R199, UR15 ;  /* 0x0000000fc7c77c20 */ /* 0x000fe20008410000 */
[----:B------:R-:W-:Y:S01]  /*5860*/  FMUL.FTZ R204, R2, R204 ;  /* 0x000000cc02cc7220 */ /* 0x000fe20000410000 */
[----:B------:R-:W-:Y:S02]  /*5870*/  @P2 LOP3.LUT P3, RZ, R22, 0xff00, RZ, 0xc0, !PT ;  /* 0x0000ff0016ff2812 */ /* 0x000fe4000786c0ff */
[----:B------:R-:W-:Y:S01]  /*5880*/  SEL R194, R196, R194, P4 ;  /* 0x000000c2c4c27207 */ /* 0x000fe20002000000 */
[----:B------:R-:W-:Y:S01]  /*5890*/  @P5 FADD.FTZ R204, R188, R204 ;  /* 0x000000ccbccc5221 */ /* 0x000fe20000010000 */
[----:B------:R-:W-:Y:S02]  /*58a0*/  @P2 FSEL R196, R199, RZ, P3 ;  /* 0x000000ffc7c42208 */ /* 0x000fe40001800000 */
[----:B------:R-:W-:-:S02]  /*58b0*/  @P2 F2FP.BF16.F32.PACK_AB R200, RZ, R200 ;  /* 0x000000c8ffc8223e */ /* 0x000fc400000010ff */
[----:B------:R-:W-:Y:S02]  /*58c0*/  @P2 LOP3.LUT P3, RZ, R22, 0xff000000, RZ, 0xc0, !PT ;  /* 0xff00000016ff2812 */ /* 0x000fe4000786c0ff */
[----:B------:R-:W-:Y:S02]  /*58d0*/  @P2 PRMT R100, R200, 0x7610, R100 ;  /* 0x00007610c8642816 */ /* 0x000fe40000000064 */
[C---:B------:R-:W-:Y:S01]  /*58e0*/  SEL R96, R204.reuse, R96, P4 ;  /* 0x00000060cc607207 */ /* 0x040fe20002000000 */
[----:B------:R-:W-:Y:S01]  /*58f0*/  FMUL.FTZ R204, R204, UR15 ;  /* 0x0000000fcccc7c20 */ /* 0x000fe20008410000 */
[----:B------:R-:W-:Y:S02]  /*5900*/  @P2 FSEL R200, R202, RZ, P3 ;  /* 0x000000ffcac82208 */ /* 0x000fe40001800000 */
[----:B------:R-:W-:Y:S02]  /*5910*/  @P2 F2FP.BF16.F32.PACK_AB R196, RZ, R196 ;  /* 0x000000c4ffc4223e */ /* 0x000fe400000010ff */
[----:B------:R-:W-:-:S02]  /*5920*/  @P2 LOP3.LUT P3, RZ, R23, 0xff, RZ, 0xc0, !PT ;  /* 0x000000ff17ff2812 */ /* 0x000fc4000786c0ff */
[----:B------:R-:W-:Y:S02]  /*5930*/  @P2 PRMT R100, R100, 0x5410, R196 ;  /* 0x0000541064642816 */ /* 0x000fe400000000c4 */
[----:B------:R-:W-:-:S04]  /*5940*/  @P2 FSEL R196, R204, RZ, P3 ;  /* 0x000000ffccc42208 */ /* 0x000fc80001800000 */
[----:B------:R-:W-:-:S04]  /*5950*/  @P2 F2FP.BF16.F32.PACK_AB R196, RZ, R196 ;  /* 0x000000c4ffc4223e */ /* 0x000fc800000010ff */
[----:B------:R-:W-:Y:S02]  /*5960*/  @P2 PRMT R102, R196, 0x7610, R102 ;  /* 0x00007610c4662816 */ /* 0x000fe40000000066 */
[----:B------:R-:W-:-:S04]  /*5970*/  MOV R196, R212 ;  /* 0x000000d400c47202 */ /* 0x000fc80000000f00 */
[----:B------:R-:W-:Y:S01]  /*5980*/  LOP3.LUT P3, RZ, R196, 0xff, RZ, 0xc0, !PT ;  /* 0x000000ffc4ff7812 */ /* 0x000fe2000786c0ff */
[----:B------:R-:W-:-:S04]  /*5990*/  FFMA.FTZ R196, R9, R203, R197 ;  /* 0x000000cb09c47223 */ /* 0x000fc800000100c5 */
[----:B------:R-:W-:-:S04]  /*59a0*/  FADD.FTZ R196, R250, -R196 ;  /* 0x800000c4fac47221 */ /* 0x000fc80000010000 */
[----:B------:R-:W-:-:S04]  /*59b0*/  FMUL.FTZ R196, R2, R196 ;  /* 0x000000c402c47220 */ /* 0x000fc80000410000 */
[----:B------:R-:W-:-:S04]  /*59c0*/  @P5 FADD.FTZ R196, R189, R196 ;  /* 0x000000c4bdc45221 */ /* 0x000fc80000010000 */
[C---:B------:R-:W-:Y:S01]  /*59d0*/  FMUL.FTZ R205, R196.reuse, UR15 ;  /* 0x0000000fc4cd7c20 */ /* 0x040fe20008410000 */
[----:B------:R-:W-:-:S04]  /*59e0*/  SEL R97, R196, R97, P4 ;  /* 0x00000061c4617207 */ /* 0x000fc80002000000 */
        /* <DEDUP_REMOVED lines=11> */
[----:B------:R-:W-:Y:S01]  /*5aa0*/  SEL R98, R196, R98, P4 ;  /* 0x00000062c4627207 */ /* 0x000fe20002000000 */
[----:B------:R-:W-:-:S03]  /*5ab0*/  FFMA.FTZ R197, R216, R203, R197 ;  /* 0x000000cbd8c57223 */ /* 0x000fc600000100c5 */
[----:B------:R-:W-:Y:S01]  /*5ac0*/  @P2 FSEL R196, R200, RZ, P6 ;  /* 0x000000ffc8c42208 */ /* 0x000fe20003000000 */
[----:B------:R-:W-:-:S03]  /*5ad0*/  FADD.FTZ R197, R245, -R197 ;  /* 0x800000c5f5c57221 */ /* 0x000fc60000010000 */
[----:B------:R-:W-:Y:S01]  /*5ae0*/  @P2 F2FP.BF16.F32.PACK_AB R196, RZ, R196 ;  /* 0x000000c4ffc4223e */ /* 0x000fe200000010ff */
[----:B------:R-:W-:-:S03]  /*5af0*/  FMUL.FTZ R2, R2, R197 ;  /* 0x000000c502027220 */ /* 0x000fc60000410000 */
[----:B------:R-:W-:Y:S02]  /*5b00*/  @P2 PRMT R103, R196, 0x7610, R103 ;  /* 0x00007610c4672816 */ /* 0x000fe40000000067 */
[----:B------:R-:W0:Y:S01]  /*5b10*/  @P4 LDC.64 R196, c[0x0][0x308] ;  /* 0x0000c200ffc44b82 */ /* 0x000e220000000a00 */
[----:B------:R-:W-:-:S05]  /*5b20*/  @P5 FADD.FTZ R2, R191, R2 ;  /* 0x00000002bf025221 */ /* 0x000fca0000010000 */
[----:B------:R-:W-:Y:S01]  /*5b30*/  SEL R99, R2, R99, P4 ;  /* 0x0000006302637207 */ /* 0x000fe20002000000 */
[----:B0-----:R-:W-:-:S05]  /*5b40*/  @P4 IMAD.WIDE.U32 R196, R3, 0x20, R196 ;  /* 0x0000002003c44825 */ /* 0x001fca00078e00c4 */
[----:B------:R-:W-:Y:S04]  /*5b50*/  @P4 STG.E.128 desc[UR4][R196.64], R192 ;  /* 0x000000c0c4004986 */ /* 0x000fe8000c101d04 */
[----:B------:R0:W-:Y:S02]  /*5b60*/  @P4 STG.E.128 desc[UR4][R196.64+0x10], R96 ;  /* 0x00001060c4004986 */ /* 0x0001e4000c101d04 */
[----:B0-----:R-:W-:Y:S02]  /*5b70*/  FSEL R196, R198, RZ, P3 ;  /* 0x000000ffc6c47208 */ /* 0x001fe40001800000 */
[----:B------:R-:W-:-:S04]  /*5b80*/  LOP3.LUT P3, RZ, R213, 0xff, RZ, 0xc0, !PT ;  /* 0x000000ffd5ff7812 */ /* 0x000fc8000786c0ff */
[----:B------:R-:W-:Y:S02]  /*5b90*/  FSEL R198, R204, RZ, P3 ;  /* 0x000000ffccc67208 */ /* 0x000fe40001800000 */
[----:B------:R-:W-:-:S04]  /*5ba0*/  LOP3.LUT P3, RZ, R213, 0xff00, RZ, 0xc0, !PT ;  /* 0x0000ff00d5ff7812 */ /* 0x000fc8000786c0ff */
[----:B------:R-:W-:Y:S02]  /*5bb0*/  FSEL R205, R205, RZ, P3 ;  /* 0x000000ffcdcd7208 */ /* 0x000fe40001800000 */
[C---:B------:R-:W-:Y:S02]  /*5bc0*/  LOP3.LUT P3, RZ, R212.reuse, 0xff0000, RZ, 0xc0, !PT ;  /* 0x00ff0000d4ff7812 */ /* 0x040fe4000786c0ff */
[----:B------:R-:W-:Y:S02]  /*5bd0*/  F2FP.BF16.F32.PACK_AB R198, R205, R198 ;  /* 0x000000c6cdc6723e */ /* 0x000fe400000010ff */
[----:B------:R-:W-:Y:S01]  /*5be0*/  FSEL R197, R201, RZ, P3 ;  /* 0x000000ffc9c57208 */ /* 0x000fe20001800000 */
[----:B------:R-:W0:Y:S01]  /*5bf0*/  LDC.64 R204, c[0x0][0x2f8] ;  /* 0x0000be00ffcc7b82 */ /* 0x000e220000000a00 */
[----:B------:R-:W-:-:S04]  /*5c00*/  LOP3.LUT P3, RZ, R212, 0xff000000, RZ, 0xc0, !PT ;  /* 0xff000000d4ff7812 */ /* 0x000fc8000786c0ff */
[----:B------:R-:W-:Y:S02]  /*5c10*/  FSEL R202, R202, RZ, P3 ;  /* 0x000000ffcaca7208 */ /* 0x000fe40001800000 */
[----:B------:R-:W-:-:S04]  /*5c20*/  LOP3.LUT P3, RZ, R212, 0xff00, RZ, 0xc0, !PT ;  /* 0x0000ff00d4ff7812 */ /* 0x000fc8000786c0ff */
[----:B------:R-:W-:Y:S02]  /*5c30*/  FSEL R199, R199, RZ, P3 ;  /* 0x000000ffc7c77208 */ /* 0x000fe40001800000 */
[----:B------:R-:W-:Y:S01]  /*5c40*/  LOP3.LUT P3, RZ, R213, 0xff0000, RZ, 0xc0, !PT ;  /* 0x00ff0000d5ff7812 */ /* 0x000fe2000786c0ff */
[----:B------:R-:W-:-:S03]  /*5c50*/  FMUL.FTZ R2, R2, UR15 ;  /* 0x0000000f02027c20 */ /* 0x000fc60008410000 */
[----:B------:R-:W-:Y:S02]  /*5c60*/  FSEL R200, R200, RZ, P3 ;  /* 0x000000ffc8c87208 */ /* 0x000fe40001800000 */
[----:B------:R-:W-:Y:S02]  /*5c70*/  LOP3.LUT P3, RZ, R213, 0xff000000, RZ, 0xc0, !PT ;  /* 0xff000000d5ff7812 */ /* 0x000fe4000786c0ff */
[----:B------:R-:W-:Y:S02]  /*5c80*/  F2FP.BF16.F32.PACK_AB R196, R199, R196 ;  /* 0x000000c4c7c4723e */ /* 0x000fe400000010ff */
[----:B------:R-:W-:Y:S02]  /*5c90*/  FSEL R199, R2, RZ, P3 ;  /* 0x000000ff02c77208 */ /* 0x000fe40001800000 */
[----:B------:R-:W-:Y:S02]  /*5ca0*/  F2FP.BF16.F32.PACK_AB R197, R202, R197 ;  /* 0x000000c5cac5723e */ /* 0x000fe400000010ff */
[----:B------:R-:W-:Y:S01]  /*5cb0*/  F2FP.BF16.F32.PACK_AB R199, R199, R200 ;  /* 0x000000c8c7c7723e */ /* 0x000fe200000010ff */
[----:B0-----:R-:W-:Y:S01]  /*5cc0*/  IMAD.WIDE.U32 R200, R3, 0x10, R204 ;  /* 0x0000001003c87825 */ /* 0x001fe200078e00cc */
[----:B------:R-:W-:-:S04]  /*5cd0*/  @P2 LOP3.LUT P3, RZ, R23, 0xff000000, RZ, 0xc0, !PT ;  /* 0xff00000017ff2812 */ /* 0x000fc8000786c0ff */
[----:B------:R0:W-:Y:S02]  /*5ce0*/  STG.E.128 desc[UR4][R200.64], R196 ;  /* 0x000000c4c8007986 */ /* 0x0001e4000c101d04 */
[----:B0-----:R-:W-:Y:S02]  /*5cf0*/  @P2 FSEL R196, R2, RZ, P3 ;  /* 0x000000ff02c42208 */ /* 0x001fe40001800000 */
[C---:B------:R-:W-:Y:S02]  /*5d00*/  @P2 LEA R2, P3, R3.reuse, UR12, 0x4 ;  /* 0x0000000c03022c11 */ /* 0x040fe4000f8620ff */
[----:B------:R-:W-:Y:S02]  /*5d10*/  @P2 F2FP.BF16.F32.PACK_AB R196, RZ, R196 ;  /* 0x000000c4ffc4223e */ /* 0x000fe400000010ff */
[----:B------:R-:W-:Y:S02]  /*5d20*/  @P2 LEA.HI.X R3, R3, UR13, RZ, 0x4, P3 ;  /* 0x0000000d03032c11 */ /* 0x000fe400098f24ff */
[----:B------:R-:W-:-:S05]  /*5d30*/  @P2 PRMT R103, R103, 0x5410, R196 ;  /* 0x0000541067672816 */ /* 0x000fca00000000c4 */
[----:B------:R0:W-:Y:S02]  /*5d40*/  @P2 STG.E.128 desc[UR4][R2.64], R100 ;  /* 0x0000006402002986 */ /* 0x0001e4000c101d04 */
.L_x_1196:
[----:B------:R-:W-:Y:S05]  /*5d50*/  BSYNC B1 ;  /* 0x0000000000017941 */ /* 0x000fea0003800000 */
.L_x_1195:
[----:B0----5:R-:W0:Y:S02]  /*5d60*/  LDC.64 R2, c[0x0][0x210] ;  /* 0x00008400ff027b82 */ /* 0x021e240000000a00 */
[----:B0-----:R-:W-:-:S05]  /*5d70*/  IMAD R0, R2, 0x4, R0 ;  /* 0x0000000402007824 */ /* 0x001fca00078e0200 */
[----:B------:R-:W-:-:S13]  /*5d80*/  ISETP.GE.AND P2, PT, R0, R3, PT ;  /* 0x000000030000720c */ /* 0x000fda0003f46270 */
[----:B------:R-:W-:Y:S05]  /*5d90*/  @!P2 BRA `(.L_x_1197) ;  /* 0xffffffb40018a947 */ /* 0x000fea000383ffff */
.L_x_1179:
[----:B------:R-:W-:Y:S05]  /*5da0*/  BSYNC B0 ;  /* 0x0000000000007941 */ /* 0x000fea0003800000 */
.L_x_1178:
[----:B------:R-:W3:Y:S01]  /*5db0*/  LDL.LU R196, [R1+0x5c] ;  /* 0x00005c0001c47983 */ /* 0x000ee20000300800 */
[----:B------:R-:W-:Y:S01]  /*5dc0*/  MOV R0, 0x400 ;  /* 0x0000040000007802 */ /* 0x000fe20000000f00 */
        /* <DEDUP_REMOVED lines=9> */
[----:B-----5:R-:W-:Y:S02]  /*5e60*/  LOP3.LUT R4, R168, 0x1f, RZ, 0xc0, !PT ;  /* 0x0000001fa8047812 */ /* 0x020fe400078ec0ff */
[----:B------:R-:W-:Y:S02]  /*5e70*/  SHF.L.U32 R5, R2, 0x7, RZ ;  /* 0x0000000702057819 */ /* 0x000fe400000006ff */
[----:B----4-:R-:W-:Y:S02]  /*5e80*/  LEA R3, R3, R0, 0x18 ;  /* 0x0000000003037211 */ /* 0x010fe400078ec0ff */
        /* <DEDUP_REMOVED lines=96> */
[----:B-1----:R-:W-:-:S05]  /*6490*/  FADD.FTZ R69, R7, R46 ;  /* 0x0000002e07457221 */ /* 0x002fca0000010000 */
        /* <DEDUP_REMOVED lines=52> */
[----:B---3--:R-:W-:Y:S01]  /*67e0*/  IADD3 R106, R196, 0x7f, -R168 ;  /* 0x0000007fc46a7810 */ /* 0x008fe20007ffe8a8 */
[----:B-1----:R-:W-:-:S02]  /*67f0*/  FADD.FTZ R105, R11, R136 ;  /* 0x000000880b697221 */ /* 0x002fc40000010000 */
[----:B------:R0:W-:Y:S01]  /*6800*/  STS.128 [R4+0xc10], R124 ;  /* 0x000c107c04007388 */ /* 0x0001e20000000c00 */
[----:B------:R-:W-:Y:S01]  /*6810*/  BAR.SYNC.DEFER_BLOCKING 0x0 ;  /* 0x0000000000007b1d */ /* 0x000fe20000010000 */
[C---:B------:R-:W-:Y:S02]  /*6820*/  ISETP.GE.U32.AND P6, PT, R106.reuse, 0x100, PT ;  /* 0x000001006a00780c */ /* 0x040fe40003fc6070 */
[----:B------:R-:W-:Y:S02]  /*6830*/  ISETP.GE.U32.AND P5, PT, R106, 0x180, PT ;  /* 0x000001806a00780c */ /* 0x000fe40003fa6070 */
[----:B0-----:R-:W-:Y:S01]  /*6840*/  IADD3 R4, P0, R43, R168, RZ ;  /* 0x000000a82b047210 */ /* 0x001fe20007f1e0ff */
[----:B------:R-:W-:-:S04]  /*6850*/  FADD.FTZ R43, R5, R14 ;  /* 0x0000000e052b7221 */ /* 0x000fc80000010000 */
        /* <DEDUP_REMOVED lines=35> */
[----:B------:R-:W-:Y:S01]  /*6a90*/  IADD3.X R11, RZ, R11, RZ, P1, !PT ;  /* 0x0000000bff0b7210 */ /* 0x000fe20000ffe4ff */
[----:B0-----:R-:W-:Y:S01]  /*6aa0*/  IMAD.MOV.U32 R44, RZ, RZ, R4 ;  /* 0x000000ffff2c7224 */ /* 0x001fe200078e0004 */
[----:B------:R-:W-:Y:S02]  /*6ab0*/  MOV R45, R5 ;  /* 0x00000005002d7202 */ /* 0x000fe40000000f00 */
[----:B------:R-:W-:-:S03]  /*6ac0*/  IADD3 R4, P3, R4, 0x200, RZ ;  /* 0x0000020004047810 */ /* 0x000fc60007f7e0ff */
[----:B------:R1:W-:Y:S01]  /*6ad0*/  STG.E desc[UR4][R44.64], R105 ;  /* 0x000000692c007986 */ /* 0x0003e2000c101904 */
[----:B------:R-:W-:-:S09]  /*6ae0*/  IADD3.X R5, RZ, R5, RZ, P3, !PT ;  /* 0x00000005ff057210 */ /* 0x000fd20001ffe4ff */
.L_x_1199:
[----:B------:R-:W-:Y:S05]  /*6af0*/  BSYNC B0 ;  /* 0x0000000000007941 */ /* 0x000fea0003800000 */
.L_x_1198:
        /* <DEDUP_REMOVED lines=146> */
[----:B------:R-:W-:Y:S01]  /*7420*/  IADD3 R14, P6, R14, 0x200, RZ ;  /* 0x000002000e0e7810 */ /* 0x000fe20007fde0ff */
[----:B------:R0:W-:Y:S03]  /*7430*/  STG.E desc[UR4][R2.64], R39 ;  /* 0x0000002702007986 */ /* 0x0001e6000c101904 */
[----:B------:R-:W-:Y:S01]  /*7440*/  IADD3.X R15, RZ, R15, RZ, P6, !PT ;  /* 0x0000000fff0f7210 */ /* 0x000fe200037fe4ff */
[----:B------:R2:W-:Y:S01]  /*7450*/  STG.E desc[UR4][R8.64], R31 ;  /* 0x0000001f08007986 */ /* 0x0005e2000c101904 */
[----:B------:R-:W-:-:S04]  /*7460*/  IADD3 R10, P6, R10, 0x200, RZ ;  /* 0x000002000a0a7810 */ /* 0x000fc80007fde0ff */
[----:B------:R-:W-:Y:S02]  /*7470*/  IADD3.X R11, RZ, R11, RZ, P6, !PT ;  /* 0x0000000bff0b7210 */ /* 0x000fe400037fe4ff */
[----:B0-----:R-:W-:Y:S02]  /*7480*/  MOV R2, R6 ;  /* 0x0000000600027202 */ /* 0x001fe40000000f00 */
[----:B------:R-:W-:Y:S01]  /*7490*/  MOV R3, R7 ;  /* 0x0000000700037202 */ /* 0x000fe20000000f00 */
[----:B--2---:R-:W-:Y:S01]  /*74a0*/  IMAD.MOV.U32 R8, RZ, RZ, R4 ;  /* 0x000000ffff087224 */ /* 0x004fe200078e0004 */
[----:B------:R-:W-:-:S03]  /*74b0*/  MOV R9, R5 ;  /* 0x0000000500097202 */ /* 0x000fc60000000f00 */
[----:B------:R0:W-:Y:S01]  /*74c0*/  STG.E desc[UR4][R2.64], R73 ;  /* 0x0000004902007986 */ /* 0x0001e2000c101904 */
[----:B------:R-:W-:-:S03]  /*74d0*/  IADD3 R6, P6, R6, 0x200, RZ ;  /* 0x0000020006067810 */ /* 0x000fc60007fde0ff */
[----:B------:R0:W-:Y:S02]  /*74e0*/  STG.E desc[UR4][R8.64], R101 ;  /* 0x0000006508007986 */ /* 0x0001e4000c101904 */
[----:B------:R-:W-:Y:S01]  /*74f0*/  IMAD.X R7, RZ, RZ, R7, P6 ;  /* 0x000000ffff077224 */ /* 0x000fe200030e0607 */
[----:B------:R-:W-:-:S04]  /*7500*/  IADD3 R4, P6, R4, 0x200, RZ ;  /* 0x0000020004047810 */ /* 0x000fc80007fde0ff */
[----:B------:R-:W-:-:S09]  /*7510*/  IADD3.X R5, RZ, R5, RZ, P6, !PT ;  /* 0x00000005ff057210 */ /* 0x000fd200037fe4ff */
.L_x_1201:
[----:B------:R-:W-:Y:S05]  /*7520*/  BSYNC B0 ;  /* 0x0000000000007941 */ /* 0x000fea0003800000 */
.L_x_1200:
[----:B------:R-:W-:Y:S01]  /*7530*/  BSSY B0, `(.L_x_1202) ;  /* 0x0000017000007945 */ /* 0x000fe20003800000 */
[----:B------:R-:W-:-:S03]  /*7540*/  FADD.FTZ R61, R61, R32 ;  /* 0x000000203d3d7221 */ /* 0x000fc60000010000 */
        /* <DEDUP_REMOVED lines=14> */
[----:B------:R-:W-:Y:S01]  /*7630*/  IADD3.X R11, RZ, R11, RZ, P5, !PT ;  /* 0x0000000bff0b7210 */ /* 0x000fe20002ffe4ff */
[----:B0-----:R-:W-:Y:S01]  /*7640*/  IMAD.MOV.U32 R2, RZ, RZ, R4 ;  /* 0x000000ffff027224 */ /* 0x001fe200078e0004 */
[----:B------:R-:W-:Y:S01]  /*7650*/  MOV R3, R5 ;  /* 0x0000000500037202 */ /* 0x000fe20000000f00 */
[----:B------:R-:W-:Y:S01]  /*7660*/  IMAD.X R7, RZ, RZ, R7, P6 ;  /* 0x000000ffff077224 */ /* 0x000fe200030e0607 */
[----:B------:R-:W-:-:S03]  /*7670*/  IADD3 R4, P5, R4, 0x200, RZ ;  /* 0x0000020004047810 */ /* 0x000fc60007fbe0ff */
[----:B------:R2:W-:Y:S01]  /*7680*/  STG.E desc[UR4][R2.64], R17 ;  /* 0x0000001102007986 */ /* 0x0005e2000c101904 */
[----:B------:R-:W-:-:S09]  /*7690*/  IADD3.X R5, RZ, R5, RZ, P5, !PT ;  /* 0x00000005ff057210 */ /* 0x000fd20002ffe4ff */
.L_x_1203:
[----:B------:R-:W-:Y:S05]  /*76a0*/  BSYNC B0 ;  /* 0x0000000000007941 */ /* 0x000fea0003800000 */
.L_x_1202:
[----:B------:R-:W-:Y:S01]  /*76b0*/  BSSY B0, `(.L_x_1204) ;  /* 0x0000017000007945 */ /* 0x000fe20003800000 */
[----:B-1----:R-:W-:-:S03]  /*76c0*/  FADD.FTZ R75, R20, R75 ;  /* 0x0000004b144b7221 */ /* 0x002fc60000010000 */
        /* <DEDUP_REMOVED lines=14> */
[----:B------:R-:W-:Y:S02]  /*77b0*/  IMAD.X R7, RZ, RZ, R7, P0 ;  /* 0x000000ffff077224 */ /* 0x000fe400000e0607 */
[----:B0-----:R-:W-:Y:S01]  /*77c0*/  IMAD.MOV.U32 R2, RZ, RZ, R4 ;  /* 0x000000ffff027224 */ /* 0x001fe200078e0004 */
[----:B------:R-:W-:Y:S02]  /*77d0*/  MOV R3, R5 ;  /* 0x0000000500037202 */ /* 0x000fe40000000f00 */
[----:B------:R-:W-:Y:S02]  /*77e0*/  IADD3 R4, P6, R4, 0x200, RZ ;  /* 0x0000020004047810 */ /* 0x000fe40007fde0ff */
[----:B------:R-:W-:Y:S01]  /*77f0*/  IADD3.X R11, RZ, R11, RZ, P5, !PT ;  /* 0x0000000bff0b7210 */ /* 0x000fe20002ffe4ff */
[----:B------:R1:W-:Y:S01]  /*7800*/  STG.E desc[UR4][R2.64], R25 ;  /* 0x0000001902007986 */ /* 0x0003e2000c101904 */
[----:B------:R-:W-:-:S09]  /*7810*/  IADD3.X R5, RZ, R5, RZ, P6, !PT ;  /* 0x00000005ff057210 */ /* 0x000fd200037fe4ff */
.L_x_1205:
[----:B------:R-:W-:Y:S05]  /*7820*/  BSYNC B0 ;  /* 0x0000000000007941 */ /* 0x000fea0003800000 */
.L_x_1204:
        /* <DEDUP_REMOVED lines=23> */
.L_x_1207:
[----:B------:R-:W-:Y:S05]  /*79a0*/  BSYNC B0 ;  /* 0x0000000000007941 */ /* 0x000fea0003800000 */
.L_x_1206:
        /* <DEDUP_REMOVED lines=23> */
.L_x_1209:
[----:B------:R-:W-:Y:S05]  /*7b20*/  BSYNC B0 ;  /* 0x0000000000007941 */ /* 0x000fea0003800000 */
.L_x_1208:
        /* <DEDUP_REMOVED lines=23> */
.L_x_1211:
[----:B------:R-:W-:Y:S05]  /*7ca0*/  BSYNC B0 ;  /* 0x0000000000007941 */ /* 0x000fea0003800000 */
.L_x_1210:
[----:B------:R-:W-:Y:S05]  /*7cb0*/  @!P4 EXIT ;  /* 0x000000000000c94d */ /* 0x000fea0003800000 */
[----:B------:R-:W-:Y:S04]  /*7cc0*/  STG.E desc[UR4][R14.64], R27 ;  /* 0x0000001b0e007986 */ /* 0x000fe8000c101904 */
[----:B------:R-:W-:Y:S04]  /*7cd0*/  STG.E desc[UR4][R10.64], R81 ;  /* 0x000000510a007986 */ /* 0x000fe8000c101904 */
[----:B------:R-:W-:Y:S04]  /*7ce0*/  STG.E desc[UR4][R6.64], R95 ;  /* 0x0000005f06007986 */ /* 0x000fe8000c101904 */
[----:B------:R-:W-:Y:S01]  /*7cf0*/  STG.E desc[UR4][R4.64], R43 ;  /* 0x0000002b04007986 */ /* 0x000fe2000c101904 */
[----:B------:R-:W-:Y:S05]  /*7d00*/  EXIT ;  /* 0x000000000000794d */ /* 0x000fea0003800000 */
.L_x_1188:
        /* <DEDUP_REMOVED lines=8> */
.L_x_1213:
[----:B------:R-:W-:Y:S05]  /*7d90*/  BSYNC B1 ;  /* 0x0000000000017941 */ /* 0x000fea0003800000 */
.L_x_1212:
        /* <DEDUP_REMOVED lines=8> */
.L_x_1214:
[----:B------:R-:W-:Y:S01]  /*7e20*/  HFMA2.MMA R198, -RZ, RZ, 0, 1.1920928955078125e-07 ;  /* 0x00000002ffc67435 */ /* 0x000fe200000001ff */
[----:B------:R-:W-:Y:S01]  /*7e30*/  MOV R199, R220 ;  /* 0x000000dc00c77202 */ /* 0x000fe20000000f00 */
[----:B------:R-:W-:-:S09]  /*7e40*/  FADD.FTZ R219, R200, R219 ;  /* 0x000000dbc8db7221 */ /* 0x000fd20000010000 */
[----:B------:R-:W-:Y:S05]  /*7e50*/  WARPSYNC.COLLECTIVE R196, `(.L_x_1215) ;  /* 0x00000000c4087348 */ /* 0x000fea0003c00000 */
[----:B------:R0:W1:Y:S02]  /*7e60*/  SHFL.BFLY P2, R200, R199, R198, R197 ;  /* 0x0c0000c6c7c87389 */ /* 0x00006400000400c5 */
[----:B01----:R-:W-:Y:S01]  /*7e70*/  ENDCOLLECTIVE ;  /* 0x000000000000791b */ /* 0x003fe20003800000 */
.L_x_1215:
[----:B------:R-:W-:Y:S02]  /*7e80*/  IMAD.MOV.U32 R199, RZ, RZ, R219 ;  /* 0x000000ffffc77224 */ /* 0x000fe400078e00db */
[----:B------:R-:W-:-:S07]  /*7e90*/  FADD.FTZ R220, R220, R200 ;  /* 0x000000c8dcdc7221 */ /* 0x000fce0000010000 */
[----:B------:R-:W-:Y:S05]  /*7ea0*/  WARPSYNC.COLLECTIVE R196, `(.L_x_1216) ;  /* 0x00000000c4087348 */ /* 0x000fea0003c00000 */
[----:B------:R0:W1:Y:S02]  /*7eb0*/  SHFL.BFLY P2, R200, R199, R198, R197 ;  /* 0x0c0000c6c7c87389 */ /* 0x00006400000400c5 */
[----:B01----:R-:W-:Y:S01]  /*7ec0*/  ENDCOLLECTIVE ;  /* 0x000000000000791b */ /* 0x003fe20003800000 */
.L_x_1216:
[----:B------:R-:W-:Y:S01]  /*7ed0*/  HFMA2.MMA R198, -RZ, RZ, 0, 2.384185791015625e-07 ;  /* 0x00000004ffc67435 */ /* 0x000fe200000001ff */
[----:B------:R-:W-:Y:S01]  /*7ee0*/  MOV R199, R220 ;  /* 0x000000dc00c77202 */ /* 0x000fe20000000f00 */
[----:B------:R-:W-:-:S09]  /*7ef0*/  FADD.FTZ R219, R219, R200 ;  /* 0x000000c8dbdb7221 */ /* 0x000fd20000010000 */
[----:B------:R-:W-:Y:S05]  /*7f00*/  WARPSYNC.COLLECTIVE R196, `(.L_x_1217) ;  /* 0x00000000c4087348 */ /* 0x000fea0003c00000 */
[----:B------:R0:W1:Y:S02]  /*7f10*/  SHFL.BFLY P2, R200, R199, R198, R197 ;  /* 0x0c0000c6c7c87389 */ /* 0x00006400000400c5 */
[----:B01----:R-:W-:Y:S01]  /*7f20*/  ENDCOLLECTIVE ;  /* 0x000000000000791b */ /* 0x003fe20003800000 */
.L_x_1217:
[----:B------:R-:W-:Y:S01]  /*7f30*/  MOV R199, R219 ;  /* 0x000000db00c77202 */ /* 0x000fe20000000f00 */
[----:B------:R-:W-:-:S07]  /*7f40*/  FADD.FTZ R220, R220, R200 ;  /* 0x000000c8dcdc7221 */ /* 0x000fce0000010000 */
[----:B------:R-:W-:Y:S05]  /*7f50*/  WARPSYNC.COLLECTIVE R196, `(.L_x_1218) ;  /* 0x00000000c4087348 */ /* 0x000fea0003c00000 */
[----:B------:R0:W1:Y:S02]  /*7f60*/  SHFL.BFLY P2, R200, R199, R198, R197 ;  /* 0x0c0000c6c7c87389 */ /* 0x00006400000400c5 */
[----:B01----:R-:W-:Y:S01]  /*7f70*/  ENDCOLLECTIVE ;  /* 0x000000000000791b */ /* 0x003fe20003800000 */
.L_x_1218:
[----:B------:R-:W-:Y:S01]  /*7f80*/  HFMA2.MMA R198, -RZ, RZ, 0, 4.76837158203125e-07 ;  /* 0x00000008ffc67435 */ /* 0x000fe200000001ff */
[----:B------:R-:W-:Y:S02]  /*7f90*/  IMAD.MOV.U32 R199, RZ, RZ, R220 ;  /* 0x000000ffffc77224 */ /* 0x000fe400078e00dc */
[----:B------:R-:W-:-:S08]  /*7fa0*/  FADD.FTZ R219, R219, R200 ;  /* 0x000000c8dbdb7221 */ /* 0x000fd00000010000 */
[----:B------:R-:W-:Y:S05]  /*7fb0*/  WARPSYNC.COLLECTIVE R196, `(.L_x_1219) ;  /* 0x00000000c4087348 */ /* 0x000fea0003c00000 */
[----:B------:R0:W1:Y:S02]  /*7fc0*/  SHFL.BFLY P2, R200, R199, R198, R197 ;  /* 0x0c0000c6c7c87389 */ /* 0x00006400000400c5 */
[----:B01----:R-:W-:Y:S01]  /*7fd0*/  ENDCOLLECTIVE ;  /* 0x000000000000791b */ /* 0x003fe20003800000 */
.L_x_1219:
[----:B------:R-:W-:Y:S01]  /*7fe0*/  MOV R199, R219 ;  /* 0x000000db00c77202 */ /* 0x000fe20000000f00 */
[----:B------:R-:W-:-:S07]  /*7ff0*/  FADD.FTZ R220, R220, R200 ;  /* 0x000000c8dcdc7221 */ /* 0x000fce0000010000 */
[----:B------:R-:W-:Y:S05]  /*8000*/  WARPSYNC.COLLECTIVE R196, `(.L_x_1220) ;  /* 0x00000000c4087348 */ /* 0x000fea0003c00000 */
[----:B------:R0:W1:Y:S02]  /*8010*/  SHFL.BFLY P2, R200, R199, R198, R197 ;  /* 0x0c0000c6c7c87389 */ /* 0x00006400000400c5 */
[----:B01----:R-:W-:Y:S01]  /*8020*/  ENDCOLLECTIVE ;  /* 0x000000000000791b */ /* 0x003fe20003800000 */
.L_x_1220:
[----:B------:R-:W-:Y:S01]  /*8030*/  MOV R199, R220 ;  /* 0x000000dc00c77202 */ /* 0x000fe20000000f00 */
[----:B------:R-:W-:Y:S02]  /*8040*/  IMAD.MOV.U32 R198, RZ, RZ, 0x10 ;  /* 0x00000010ffc67424 */ /* 0x000fe400078e00ff */
[----:B------:R-:W-:-:S07]  /*8050*/  FADD.FTZ R219, R219, R200 ;  /* 0x000000c8dbdb7221 */ /* 0x000fce0000010000 */
[----:B------:R-:W-:Y:S05]  /*8060*/  WARPSYNC.COLLECTIVE R196, `(.L_x_1221) ;  /* 0x00000000c4087348 */ /* 0x000fea0003c00000 */
[----:B------:R0:W1:Y:S02]  /*8070*/  SHFL.BFLY P2, R200, R199, R198, R197 ;  /* 0x0c0000c6c7c87389 */ /* 0x00006400000400c5 */
[----:B01----:R-:W-:Y:S01]  /*8080*/  ENDCOLLECTIVE ;  /* 0x000000000000791b */ /* 0x003fe20003800000 */
.L_x_1221:
[----:B------:R-:W-:Y:S02]  /*8090*/  MOV R199, R219 ;  /* 0x000000db00c77202 */ /* 0x000fe40000000f00 */
[----:B------:R-:W-:-:S07]  /*80a0*/  MOV R201, R200 ;  /* 0x000000c800c97202 */ /* 0x000fce0000000f00 */
[----:B------:R-:W-:Y:S05]  /*80b0*/  WARPSYNC.COLLECTIVE R196, `(.L_x_1222) ;  /* 0x00000000c4087348 */ /* 0x000fea0003c00000 */
[----:B------:R0:W1:Y:S02]  /*80c0*/  SHFL.BFLY P2, R200, R199, R198, R197 ;  /* 0x0c0000c6c7c87389 */ /* 0x00006400000400c5 */
[----:B01----:R-:W-:Y:S01]  /*80d0*/  ENDCOLLECTIVE ;  /* 0x000000000000791b */ /* 0x003fe20003800000 */
.L_x_1222:
[----:B------:R-:W-:Y:S01]  /*80e0*/  MOV R196, R200 ;  /* 0x000000c800c47202 */ /* 0x000fe20000000f00 */
[----:B------:R-:W-:Y:S06]  /*80f0*/  BRA `(.L_x_1223) ;  /* 0xffffffb800e47947 */ /* 0x000fec000383ffff */
.L_x_1224:
        /* <DEDUP_REMOVED lines=16> */
.L_x_3758:


//--------------------- .text._ZN10layer_norm31ln_parallel_residual_bwd_kernelINS_13Kernel_traitsI13__nv_bfloat16S2_fS2_fjLj1024ELj1ELj4ELj1ELj16ENS_18Kernel_traits_baseILj1024ES2_S2_fS2_fjLj128EEEEELb1ELb0ELb1EEEvNS_9BwdParamsE --------------------------
	.section	.text._ZN10layer_norm31ln_parallel_residual_bwd_kernelINS_13Kernel_traitsI13__nv_bfloat16S2_fS2_fjLj1024ELj1ELj4ELj1ELj16ENS_18Kernel_traits_baseILj1024ES2_S2_fS2_fjLj128EEEEELb1ELb0ELb1EEEvNS_9BwdParamsE,"ax",@progbits
	.align	128
        .global         _ZN10layer_norm31ln_parallel_residual_bwd_kernelINS_13Kernel_traitsI13__nv_bfloat16S2_fS2_fjLj1024ELj1ELj4ELj1ELj16ENS_18Kernel_traits_baseILj1024ES2_S2_fS2_fjLj128EEEEELb1ELb0ELb1EEEvNS_9BwdParamsE
        .type           _ZN10layer_norm31ln_parallel_residual_bwd_kernelINS_13Kernel_traitsI13__nv_bfloat16S2_fS2_fjLj1024ELj1ELj4ELj1ELj16ENS_18Kernel_traits_baseILj1024ES2_S2_fS2_fjLj128EEEEELb1ELb0ELb1EEEvNS_9BwdParamsE,@function
        .size           _ZN10layer_norm31ln_parallel_residual_bwd_kernelINS_13Kernel_traitsI13__nv_bfloat16S2_fS2_fjLj1024ELj1ELj4ELj1ELj16ENS_18Kernel_traits_baseILj1024ES2_S2_fS2_fjLj128EEEEELb1ELb0ELb1EEEvNS_9BwdParamsE,(.L_x_3759 - _ZN10layer_norm31ln_parallel_residual_bwd_kernelINS_13Kernel_traitsI13__nv_bfloat16S2_fS2_fjLj1024ELj1ELj4ELj1ELj16ENS_18Kernel_traits_baseILj1024ES2_S2_fS2_fjLj128EEEEELb1ELb0ELb1EEEvNS_9BwdParamsE)
        .other          _ZN10layer_norm31ln_parallel_residual_bwd_kernelINS_13Kernel_traitsI13__nv_bfloat16S2_fS2_fjLj1024ELj1ELj4ELj1ELj16ENS_18Kernel_traits_baseILj1024ES2_S2_fS2_fjLj128EEEEELb1ELb0ELb1EEEvNS_9BwdParamsE,@"STO_CUDA_ENTRY STV_DEFAULT"
_ZN10layer_norm31ln_parallel_residual_bwd_kernelINS_13Kernel_traitsI13__nv_bfloat16S2_fS2_fjLj1024ELj1ELj4ELj1ELj16ENS_18Kernel_traits_baseILj1024ES2_S2_fS2_fjLj128EEEEELb1ELb0ELb1EEEvNS_9BwdParamsE:
.text._ZN10layer_norm31ln_parallel_residual_bwd_kernelINS_13Kernel_traitsI13__nv_bfloat16S2_fS2_fjLj1024ELj1ELj4ELj1ELj16ENS_18Kernel_traits_baseILj1024ES2_S2_fS2_fjLj128EEEEELb1ELb0ELb1EEEvNS_9BwdParamsE:
        /* <DEDUP_REMOVED lines=82> */
.L_x_1226:
        /* <DEDUP_REMOVED lines=50> */
[----:B------:R-:W-:Y:S01]  /*0840*/  CS2R R192, SRZ ;  /* 0x0000000000c07805 */ /* 0x000fe2000001ff00 */
[----:B------:R-:W-:Y:S01]  /*0850*/  IMAD.MOV.U32 R190, RZ, RZ, RZ ;  /* 0x000000ffffbe7224 */ /* 0x000fe200078e00ff */
        /* <DEDUP_REMOVED lines=9> */
[----:B0-----:R-:W-:Y:S02]  /*08f0*/  CS2R R12, SRZ ;  /* 0x00000000000c7805 */ /* 0x001fe4000001ff00 */
[----:B------:R-:W-:Y:S02]  /*0900*/  CS2R R14, SRZ ;  /* 0x00000000000e7805 */ /* 0x000fe4000001ff00 */
[----:B------:R-:W-:Y:S02]  /*0910*/  LOP3.LUT R119, R124, 0x1f, RZ, 0xc0, !PT ;  /* 0x0000001f7c777812 */ /* 0x000fe400078ec0ff */
[----:B--2---:R-:W-:Y:S01]  /*0920*/  SHF.L.U32 R3, R16, 0x10, RZ ;  /* 0x0000001010037819 */ /* 0x004fe200000006ff */
[----:B------:R-:W-:-:S04]  /*0930*/  IMAD.U32 R2, R17, 0x10000, RZ ;  /* 0x0001000011027824 */ /* 0x000fc800078e00ff */
        /* <DEDUP_REMOVED lines=14> */
[----:B---3--:R-:W-:Y:S01]  /*0a20*/  IMAD.U32 R3, R24, 0x10000, RZ ;  /* 0x0001000018037824 */ /* 0x008fe200078e00ff */
[----:B0-----:R-:W-:-:S04]  /*0a30*/  SHF.L.U32 R2, R25, 0x10, RZ ;  /* 0x0000001019027819 */ /* 0x001fc800000006ff */
        /* <DEDUP_REMOVED lines=45> */
[----:B------:R-:W-:Y:S04]  /*0d10*/  STL [R1+0x48], R2 ;  /* 0x0000480201007387 */ /* 0x000fe80000100800 */
[----:B------:R-:W-:Y:S04]  /*0d20*/  STL [R1+0x2c], RZ ;  /* 0x00002cff01007387 */ /* 0x000fe80000100800 */
[----:B------:R-:W-:Y:S04]  /*0d30*/  STL [R1+0x3c], RZ ;  /* 0x00003cff01007387 */ /* 0x000fe80000100800 */
[----:B------:R-:W-:Y:S04]  /*0d40*/  STL [R1+0x24], RZ ;  /* 0x000024ff01007387 */ /* 0x000fe80000100800 */
[----:B------:R-:W-:Y:S01]  /*0d50*/  STL [R1+0x20], RZ ;  /* 0x000020ff01007387 */ /* 0x000fe20000100800 */
[----:B------:R-:W-:-:S03]  /*0d60*/  PRMT R40, R16, 0x7632, R40 ;  /* 0x0000763210287816 */ /* 0x000fc60000000028 */
[----:B------:R-:W-:Y:S01]  /*0d70*/  STL [R1+0x8], RZ ;  /* 0x000008ff01007387 */ /* 0x000fe20000100800 */
[----:B------:R-:W-:-:S03]  /*0d80*/  PRMT R42, R17, 0x7632, R42 ;  /* 0x00007632112a7816 */ /* 0x000fc6000000002a */
[----:B------:R-:W-:Y:S04]  /*0d90*/  STL [R1+0x4], RZ ;  /* 0x000004ff01007387 */ /* 0x000fe80000100800 */
[----:B------:R-:W-:Y:S04]  /*0da0*/  STL [R1], RZ ;  /* 0x000000ff01007387 */ /* 0x000fe80000100800 */
[----:B------:R-:W-:Y:S01]  /*0db0*/  STL [R1+0x28], RZ ;  /* 0x000028ff01007387 */ /* 0x000fe20000100800 */
[----:B------:R-:W-:-:S03]  /*0dc0*/  SHF.L.U32 R72, R40, 0x10, RZ ;  /* 0x0000001028487819 */ /* 0x000fc600000006ff */
[----:B------:R-:W-:Y:S01]  /*0dd0*/  STL [R1+0x38], RZ ;  /* 0x000038ff01007387 */ /* 0x000fe20000100800 */
[----:B------:R-:W-:-:S03]  /*0de0*/  PRMT R44, R18, 0x7632, R44 ;  /* 0x00007632122c7816 */ /* 0x000fc6000000002c */
[----:B------:R-:W-:Y:S01]  /*0df0*/  STL [R1+0x1c], RZ ;  /* 0x00001cff01007387 */ /* 0x000fe20000100800 */
[----:B------:R-:W-:-:S03]  /*0e00*/  PRMT R46, R19, 0x7632, R46 ;  /* 0x00007632132e7816 */ /* 0x000fc6000000002e */
[----:B------:R-:W-:Y:S01]  /*0e10*/  STL [R1+0x18], RZ ;  /* 0x000018ff01007387 */ /* 0x000fe20000100800 */
[----:B------:R-:W-:-:S03]  /*0e20*/  SHF.L.U32 R40, R42, 0x10, RZ ;  /* 0x000000102a287819 */ /* 0x000fc600000006ff */
[----:B------:R-:W-:Y:S01]  /*0e30*/  STL [R1+0x14], RZ ;  /* 0x000014ff01007387 */ /* 0x000fe20000100800 */
[----:B------:R-:W-:-:S03]  /*0e40*/  PRMT R41, R20, 0x7632, R41 ;  /* 0x0000763214297816 */ /* 0x000fc60000000029 */
[----:B------:R-:W-:Y:S01]  /*0e50*/  STL [R1+0x34], RZ ;  /* 0x000034ff01007387 */ /* 0x000fe20000100800 */
[----:B------:R-:W-:-:S03]  /*0e60*/  SHF.L.U32 R42, R44, 0x10, RZ ;  /* 0x000000102c2a7819 */ /* 0x000fc600000006ff */
[----:B------:R-:W-:Y:S01]  /*0e70*/  STL [R1+0x10], RZ ;  /* 0x000010ff01007387 */ /* 0x000fe20000100800 */
[----:B------:R-:W-:-:S03]  /*0e80*/  IMAD.U32 R44, R46, 0x10000, RZ ;  /* 0x000100002e2c7824 */ /* 0x000fc600078e00ff */
[----:B------:R-:W-:Y:S01]  /*0e90*/  STL [R1+0xc], RZ ;  /* 0x00000cff01007387 */ /* 0x000fe20000100800 */
[----:B------:R-:W-:-:S03]  /*0ea0*/  PRMT R43, R21, 0x7632, R43 ;  /* 0x00007632152b7816 */ /* 0x000fc6000000002b */
[----:B------:R-:W-:Y:S01]  /*0eb0*/  STL [R1+0x30], RZ ;  /* 0x000030ff01007387 */ /* 0x000fe20000100800 */
[----:B------:R-:W-:-:S03]  /*0ec0*/  PRMT R45, R22, 0x7632, R45 ;  /* 0x00007632162d7816 */ /* 0x000fc6000000002d */
[----:B------:R-:W-:Y:S01]  /*0ed0*/  STL [R1+0x134], R72 ;  /* 0x0001344801007387 */ /* 0x000fe20000100800 */
[----:B------:R-:W-:-:S03]  /*0ee0*/  PRMT R47, R23, 0x7632, R47 ;  /* 0x00007632172f7816 */ /* 0x000fc6000000002f */
[----:B------:R0:W-:Y:S01]  /*0ef0*/  STL [R1+0x124], R40 ;  /* 0x0001242801007387 */ /* 0x0001e20000100800 */
[----:B------:R-:W-:-:S03]  /*0f00*/  PRMT R48, R24, 0x7632, R48 ;  /* 0x0000763218307816 */ /* 0x000fc60000000030 */
[----:B------:R1:W-:Y:S01]  /*0f10*/  STL [R1+0x114], R42 ;  /* 0x0001142a01007387 */ /* 0x0003e20000100800 */
[----:B0-----:R-:W-:-:S03]  /*0f20*/  SHF.L.U32 R40, R41, 0x10, RZ ;  /* 0x0000001029287819 */ /* 0x001fc600000006ff */
[----:B------:R-:W-:Y:S01]  /*0f30*/  STL [R1+0x104], R44 ;  /* 0x0001042c01007387 */ /* 0x000fe20000100800 */
[----:B------:R-:W-:Y:S02]  /*0f40*/  SHF.L.U32 R41, R45, 0x10, RZ ;  /* 0x000000102d297819 */ /* 0x000fe400000006ff */
[----:B-1----:R-:W-:Y:S01]  /*0f50*/  SHF.L.U32 R42, R43, 0x10, RZ ;  /* 0x000000102b2a7819 */ /* 0x002fe200000006ff */
[----:B------:R0:W-:Y:S01]  /*0f60*/  STL [R1+0x130], R40 ;  /* 0x0001302801007387 */ /* 0x0001e20000100800 */
[----:B------:R-:W-:Y:S02]  /*0f70*/  PRMT R50, R25, 0x7632, R50 ;  /* 0x0000763219327816 */ /* 0x000fe40000000032 */
[----:B------:R-:W-:Y:S01]  /*0f80*/  PRMT R52, R26, 0x7632, R52 ;  /* 0x000076321a347816 */ /* 0x000fe20000000034 */
[----:B------:R1:W-:Y:S01]  /*0f90*/  STL [R1+0x120], R42 ;  /* 0x0001202a01007387 */ /* 0x0003e20000100800 */
[----:B0-----:R-:W-:-:S03]  /*0fa0*/  SHF.L.U32 R40, R47, 0x10, RZ ;  /* 0x000000102f287819 */ /* 0x001fc600000006ff */
[----:B------:R0:W-:Y:S01]  /*0fb0*/  STL [R1+0x110], R41 ;  /* 0x0001102901007387 */ /* 0x0001e20000100800 */
[----:B------:R-:W-:Y:S02]  /*0fc0*/  PRMT R54, R27, 0x7632, R54 ;  /* 0x000076321b367816 */ /* 0x000fe40000000036 */
[----:B-1----:R-:W-:Y:S01]  /*0fd0*/  SHF.L.U32 R42, R48, 0x10, RZ ;  /* 0x00000010302a7819 */ /* 0x002fe200000006ff */
[----:B------:R1:W-:Y:S01]  /*0fe0*/  STL [R1+0x100], R40 ;  /* 0x0001002801007387 */ /* 0x0003e20000100800 */
[----:B------:R-:W-:Y:S02]  /*0ff0*/  PRMT R49, R28, 0x7632, R49 ;  /* 0x000076321c317816 */ /* 0x000fe40000000031 */
[----:B------:R-:W-:Y:S02]  /*1000*/  PRMT R51, R29, 0x7632, R51 ;  /* 0x000076321d337816 */ /* 0x000fe40000000033 */
[----:B0-----:R-:W-:Y:S01]  /*1010*/  SHF.L.U32 R41, R50, 0x10, RZ ;  /* 0x0000001032297819 */ /* 0x001fe200000006ff */
[----:B------:R0:W-:Y:S01]  /*1020*/  STL [R1+0xf4], R42 ;  /* 0x0000f42a01007387 */ /* 0x0001e20000100800 */
[----:B-1----:R-:W-:-:S03]  /*1030*/  IMAD.U32 R40, R52, 0x10000, RZ ;  /* 0x0001000034287824 */ /* 0x002fc600078e00ff */
        /* <DEDUP_REMOVED lines=24> */
[----:B------:R0:W-:Y:S01]  /*11c0*/  STL [R1+0xa4], R42 ;  /* 0x0000a42a01007387 */ /* 0x0001e20000100800 */
[----:B------:R-:W-:Y:S02]  /*11d0*/  PRMT R61, R38, 0x7632, R61 ;  /* 0x00007632263d7816 */ /* 0x000fe4000000003d */
[----:B--2---:R-:W-:Y:S01]  /*11e0*/  SHF.L.U32 R40, R62, 0x10, RZ ;  /* 0x000000103e287819 */ /* 0x004fe200000006ff */
[----:B------:R1:W-:Y:S01]  /*11f0*/  STL [R1+0x94], R41 ;  /* 0x0000942901007387 */ /* 0x0003e20000100800 */
[----:B------:R-:W-:-:S02]  /*1200*/  PRMT R63, R39, 0x7632, R63 ;  /* 0x00007632273f7816 */ /* 0x000fc4000000003f */
[----:B------:R-:W-:Y:S01]  /*1210*/  PRMT R64, R8, 0x7632, R64 ;  /* 0x0000763208407816 */ /* 0x000fe20000000040 */
[----:B------:R2:W-:Y:S01]  /*1220*/  STL [R1+0x84], R40 ;  /* 0x0000842801007387 */ /* 0x0005e20000100800 */
[----:B0-----:R-:W-:Y:S02]  /*1230*/  SHF.L.U32 R42, R57, 0x10, RZ ;  /* 0x00000010392a7819 */ /* 0x001fe400000006ff */
[----:B-1----:R-:W-:-:S03]  /*1240*/  SHF.L.U32 R41, R59, 0x10, RZ ;  /* 0x000000103b297819 */ /* 0x002fc600000006ff */
[----:B------:R0:W-:Y:S01]  /*1250*/  STL [R1+0xb0], R42 ;  /* 0x0000b02a01007387 */ /* 0x0001e20000100800 */
[----:B------:R-:W-:Y:S02]  /*1260*/  PRMT R66, R9, 0x7632, R66 ;  /* 0x0000763209427816 */ /* 0x000fe40000000042 */
[----:B--2---:R-:W-:Y:S01]  /*1270*/  SHF.L.U32 R40, R61, 0x10, RZ ;  /* 0x000000103d287819 */ /* 0x004fe200000006ff */
[----:B------:R1:W-:Y:S01]  /*1280*/  STL [R1+0xa0], R41 ;  /* 0x0000a02901007387 */ /* 0x0003e20000100800 */
[----:B------:R-:W-:-:S03]  /*1290*/  PRMT R68, R10, 0x7632, R68 ;  /* 0x000076320a447816 */ /* 0x000fc60000000044 */
[----:B------:R2:W-:Y:S01]  /*12a0*/  STL [R1+0x90], R40 ;  /* 0x0000902801007387 */ /* 0x0005e20000100800 */
[----:B0-----:R-:W-:Y:S02]  /*12b0*/  SHF.L.U32 R42, R63, 0x10, RZ ;  /* 0x000000103f2a7819 */ /* 0x001fe400000006ff */
[----:B------:R-:W-:Y:S01]  /*12c0*/  PRMT R70, R11, 0x7632, R70 ;  /* 0x000076320b467816 */ /* 0x000fe20000000046 */
        /* <DEDUP_REMOVED lines=11> */
[----:B--2---:R-:W-:-:S03]  /*1380*/  SHF.L.U32 R40, R65, 0x10, RZ ;  /* 0x0000001041287819 */ /* 0x004fc600000006ff */
[----:B------:R1:W-:Y:S01]  /*1390*/  STL [R1+0x44], R41 ;  /* 0x0000442901007387 */ /* 0x0003e20000100800 */
[----:B------:R-:W-:-:S03]  /*13a0*/  PRMT R69, R6, 0x7632, R69 ;  /* 0x0000763206457816 */ /* 0x000fc60000000045 */
[----:B------:R2:W-:Y:S01]  /*13b0*/  STL [R1+0x70], R40 ;  /* 0x0000702801007387 */ /* 0x0005e20000100800 */
[----:B0-----:R-:W-:Y:S02]  /*13c0*/  SHF.L.U32 R42, R67, 0x10, RZ ;  /* 0x00000010432a7819 */ /* 0x001fe400000006ff */
[----:B-1----:R-:W-:Y:S01]  /*13d0*/  SHF.L.U32 R41, R69, 0x10, RZ ;  /* 0x0000001045297819 */ /* 0x002fe200000006ff */
[----:B--2---:R-:W-:Y:S02]  /*13e0*/  IMAD.U32 R40, R71, 0x10000, RZ ;  /* 0x0001000047287824 */ /* 0x004fe400078e00ff */
[----:B------:R0:W-:Y:S04]  /*13f0*/  STL [R1+0x60], R42 ;  /* 0x0000602a01007387 */ /* 0x0001e80000100800 */
[----:B------:R0:W-:Y:S04]  /*1400*/  STL [R1+0x40], R40 ;  /* 0x0000402801007387 */ /* 0x0001e80000100800 */
[----:B------:R0:W-:Y:S01]  /*1410*/  STL [R1+0x50], R41 ;  /* 0x0000502901007387 */ /* 0x0001e20000100800 */
        /* <DEDUP_REMOVED lines=16> */
[----:B0-----:R-:W-:-:S07]  /*1520*/  CS2R R22, SRZ ;  /* 0x0000000000167805 */ /* 0x001fce000001ff00 */
.L_x_1230:
[----:B0-----:R-:W0:Y:S01]  /*1530*/  LDC.64 R86, c[0x0][0x250] ;  /* 0x00009400ff567b82 */ /* 0x001e220000000a00 */
[----:B------:R-:W-:Y:S01]  /*1540*/  IMAD R186, R0, UR8, RZ ;  /* 0x0000000800ba7c24 */ /* 0x000fe2000f8e02ff */
[----:B------:R-:W2:Y:S04]  /*1550*/  LDL R201, [R1+0x138] ;  /* 0x0001380001c97983 */ /* 0x000ea80000100800 */
[----:B------:R-:W3:Y:S01]  /*1560*/  LDL R191, [R1+0x13c] ;  /* 0x00013c0001bf7983 */ /* 0x000ee20000100800 */
[----:B------:R-:W-:Y:S01]  /*1570*/  SHF.R.S32.HI R84, RZ, 0x1f, R186 ;  /* 0x0000001fff547819 */ /* 0x000fe200000114ba */
[----:B------:R-:W1:Y:S02]  /*1580*/  LDC.64 R138, c[0x0][0x238] ;  /* 0x00008e00ff8a7b82 */ /* 0x000e640000000a00 */
[----:B------:R4:W-:Y:S01]  /*1590*/  STL [R1+0x144], R73 ;  /* 0x0001444901007387 */ /* 0x0009e20000100800 */
[----:B------:R-:W-:-:S03]  /*15a0*/  LEA.HI R186, R84, R186, RZ, 0x3 ;  /* 0x000000ba54ba7211 */ /* 0x000fc600078f18ff */
[----:B------:R1:W-:Y:S01]  /*15b0*/  STL [R1+0x140], R72 ;  /* 0x0001404801007387 */ /* 0x0003e20000100800 */
[----:B------:R-:W-:Y:S01]  /*15c0*/  LEA.HI.SX32 R186, R186, R119, 0x1d ;  /* 0x00000077baba7211 */ /* 0x000fe200078feaff */
[----:B------:R-:W1:Y:S08]  /*15d0*/  LDC.64 R212, c[0x0][0x2c0] ;  /* 0x0000b000ffd47b82 */ /* 0x000e700000000a00 */
[----:B------:R-:W1:Y:S01]  /*15e0*/  LDC.64 R90, c[0x0][0x258] ;  /* 0x00009600ff5a7b82 */ /* 0x000e620000000a00 */
[----:B0-----:R-:W-:Y:S01]  /*15f0*/  IMAD.WIDE R84, R0, 0x4, R86 ;  /* 0x0000000400547825 */ /* 0x001fe200078e0256 */
[----:B----4-:R-:W4:Y:S04]  /*1600*/  LDL R73, [R1+0x128] ;  /* 0x0001280001497983 */ /* 0x010f280000100800 */
[----:B------:R0:W2:Y:S02]  /*1610*/  LDG.E R194, desc[UR4][R84.64] ;  /* 0x0000000454c27981 */ /* 0x0000a4000c1e1900 */
[----:B------:R-:W0:Y:S01]  /*1620*/  LDC.64 R210, c[0x0][0x2b8] ;  /* 0x0000ae00ffd27b82 */ /* 0x000e220000000a00 */
[C---:B-1----:R-:W-:Y:S01]  /*1630*/  IMAD.WIDE.U32 R92, R186.reuse, 0x20, R138 ;  /* 0x00000020ba5c7825 */ /* 0x042fe200078e008a */
[----:B------:R-:W-:Y:S01]  /*1640*/  ISETP.NE.U32.AND P1, PT, RZ, UR10, PT ;  /* 0x0000000aff007c0c */ /* 0x000fe2000bf25070 */
[----:B------:R-:W4:Y:S04]  /*1650*/  LDL R72, [R1+0x12c] ;  /* 0x00012c0001487983 */ /* 0x000f280000100800 */
[----:B------:R-:W3:Y:S01]  /*1660*/  LDG.E.128 R128, desc[UR4][R92.64] ;  /* 0x000000045c807981 */ /* 0x000ee2000c1e1d00 */
[----:B0-----:R-:W-:Y:S01]  /*1670*/  IMAD.WIDE.U32 R84, R186, 0x10, R212 ;  /* 0x00000010ba547825 */ /* 0x001fe200078e00d4 */
[----:B------:R-:W0:Y:S02]  /*1680*/  LDC.U8 R183, c[0x0][0x2a0] ;  /* 0x0000a800ffb77b82 */ /* 0x000e240000000000 */
[----:B------:R-:W4:Y:S04]  /*1690*/  LDL R205, [R1+0x130] ;  /* 0x0001300001cd7983 */ /* 0x000f280000100800 */
[----:B------:R-:W4:Y:S01]  /*16a0*/  LDG.E.128 R84, desc[UR4][R84.64] ;  /* 0x0000000454547981 */ /* 0x000f22000c1e1d00 */
[----:B------:R-:W-:-:S03]  /*16b0*/  IMAD.WIDE R90, R0, 0x4, R90 ;  /* 0x00000004005a7825 */ /* 0x000fc600078e025a */
[----:B------:R-:W4:Y:S04]  /*16c0*/  LDL R214, [R1+0x100] ;  /* 0x0001000001d67983 */ /* 0x000f280000100800 */
[----:B------:R-:W4:Y:S01]  /*16d0*/  LDG.E R184, desc[UR4][R90.64] ;  /* 0x000000045ab87981 */ /* 0x000f22000c1e1900 */
[----:B------:R-:W-:Y:S01]  /*16e0*/  IMAD.WIDE.U32 R88, R186, 0x10, R210 ;  /* 0x00000010ba587825 */ /* 0x000fe200078e00d2 */
[----:B------:R-:W-:Y:S02]  /*16f0*/  ISETP.NE.AND.EX P1, PT, RZ, UR11, PT, P1 ;  /* 0x0000000bff007c0c */ /* 0x000fe4000bf25310 */
[----:B------:R-:W4:Y:S04]  /*1700*/  LDG.E.128 R92, desc[UR4][R92.64+0x10] ;  /* 0x000010045c5c7981 */ /* 0x000f28000c1e1d00 */
[----:B------:R-:W3:Y:S07]  /*1710*/  LDG.E.128 R88, desc[UR4][R88.64] ;  /* 0x0000000458587981 */ /* 0x000eee000c1e1d00 */
[----:B------:R-:W1:Y:S01]  /*1720*/  @P1 LDC.64 R126, c[0x0][0x248] ;  /* 0x00009200ff7e1b82 */ /* 0x000e620000000a00 */
[----:B0-----:R-:W-:-:S07]  /*1730*/  ISETP.NE.AND P2, PT, R183, RZ, PT ;  /* 0x000000ffb700720c */ /* 0x001fce0003f45270 */
[----:B------:R-:W0:Y:S01]  /*1740*/  @P1 LDC.64 R136, c[0x0][0x248] ;  /* 0x00009200ff881b82 */ /* 0x000e220000000a00 */
[----:B------:R-:W-:-:S07]  /*1750*/  IADD3 R183, R186, 0x60, RZ ;  /* 0x00000060bab77810 */ /* 0x000fce0007ffe0ff */
[----:B------:R-:W4:Y:S01]  /*1760*/  @P1 LDC.64 R132, c[0x0][0x248] ;  /* 0x00009200ff841b82 */ /* 0x000f220000000a00 */
[C---:B-1----:R-:W-:Y:S01]  /*1770*/  @P1 IMAD.WIDE.U32 R126, R186.reuse, 0x8, R126 ;  /* 0x00000008ba7e1825 */ /* 0x042fe200078e007e */
[----:B------:R-:W-:-:S06]  /*1780*/  IADD3 R181, R186, 0x40, RZ ;  /* 0x00000040bab57810 */ /* 0x000fcc0007ffe0ff */
[----:B------:R-:W1:Y:S01]  /*1790*/  @P1 LDC.64 R134, c[0x0][0x248] ;  /* 0x00009200ff861b82 */ /* 0x000e620000000a00 */
[----:B------:R0:W5:Y:S02]  /*17a0*/  @P1 LDG.E.64 R148, desc[UR4][R126.64] ;  /* 0x000000047e941981 */ /* 0x000164000c1e1b00 */
[----:B0-----:R-:W-:Y:S02]  /*17b0*/  @P1 IMAD.WIDE.U32 R126, R183, 0x8, R136 ;  /* 0x00000008b77e1825 */ /* 0x001fe400078e0088 */
[----:B------:R-:W4:Y:S04]  /*17c0*/  LDL R137, [R1+0x120] ;  /* 0x0001200001897983 */ /* 0x000f280000100800 */
[----:B------:R-:W4:Y:S01]  /*17d0*/  LDL R136, [R1+0x124] ;  /* 0x0001240001887983 */ /* 0x000f220000100800 */
[----:B--2---:R-:W-:-:S02]  /*17e0*/  FSEL R194, R194, RZ, !P2 ;  /* 0x000000ffc2c27208 */ /* 0x004fc40005000000 */
[----:B---3--:R-:W-:-:S03]  /*17f0*/  SHF.L.U32 R202, R88, 0x10, RZ ;  /* 0x0000001058ca7819 */ /* 0x008fc600000006ff */
[----:B------:R-:W-:Y:S01]  /*1800*/  FADD.FTZ R200, R128, -R194 ;  /* 0x800000c280c87221 */ /* 0x000fe20000010000 */
[----:B----4-:R-:W-:Y:S01]  /*1810*/  SHF.L.U32 R128, R84, 0x10, RZ ;  /* 0x0000001054807819 */ /* 0x010fe200000006ff */
[----:B------:R-:W-:Y:S01]  /*1820*/  IMAD.U32 R203, R89, 0x10000, RZ ;  /* 0x0001000059cb7824 */ /* 0x000fe200078e00ff */
[----:B------:R-:W-:Y:S01]  /*1830*/  SHF.L.U32 R207, R90, 0x10, RZ ;  /* 0x000000105acf7819 */ /* 0x000fe200000006ff */
[----:B------:R-:W-:Y:S01]  /*1840*/  FMUL.FTZ R200, R184, R200 ;  /* 0x000000c8b8c87220 */ /* 0x000fe20000410000 */
[----:B------:R-:W-:-:S04]  /*1850*/  @P1 IMAD.WIDE.U32 R132, R181, 0x8, R132 ;  /* 0x00000008b5841825 */ /* 0x000fc800078e0084 */
[----:B------:R-:W-:Y:S01]  /*1860*/  FADD.FTZ R222, R128, R222 ;  /* 0x000000de80de7221 */ /* 0x000fe20000010000 */
[----:B------:R-:W-:Y:S01]  /*1870*/  IADD3 R182, R186, 0x20, RZ ;  /* 0x00000020bab67810 */ /* 0x000fe20007ffe0ff */
[-C--:B------:R-:W-:Y:S01]  /*1880*/  FFMA.FTZ R185, R200, R128.reuse, R185 ;  /* 0x00000080c8b97223 */ /* 0x080fe200000100b9 */
[----:B------:R-:W-:Y:S01]  /*1890*/  FMUL.FTZ R128, R201, R128 ;  /* 0x00000080c9807220 */ /* 0x000fe20000410000 */
[----:B------:R-:W-:Y:S01]  /*18a0*/  FADD.FTZ R130, R130, -R194 ;  /* 0x800000c282827221 */ /* 0x000fe20000010000 */
[----:B------:R-:W-:Y:S01]  /*18b0*/  FADD.FTZ R142, R202, R142 ;  /* 0x0000008eca8e7221 */ /* 0x000fe20000010000 */
[-C--:B------:R-:W-:Y:S01]  /*18c0*/  FFMA.FTZ R23, R200, R202.reuse, R23 ;  /* 0x000000cac8177223 */ /* 0x080fe20000010017 */
[----:B------:R-:W-:Y:S01]  /*18d0*/  FFMA.FTZ R202, R191, R202, R128 ;  /* 0x000000cabfca7223 */ /* 0x000fe20000010080 */
[----:B------:R-:W-:Y:S01]  /*18e0*/  SHF.L.U32 R128, R85, 0x10, RZ ;  /* 0x0000001055807819 */ /* 0x000fe200000006ff */
[----:B------:R-:W-:Y:S01]  /*18f0*/  FMUL.FTZ R201, R184, R130 ;  /* 0x00000082b8c97220 */ /* 0x000fe20000410000 */
[----:B------:R-:W2:Y:S03]  /*1900*/  LDL R191, [R1+0x134] ;  /* 0x0001340001bf7983 */ /* 0x000ea60000100800 */
[----:B------:R-:W-:Y:S01]  /*1910*/  FADD.FTZ R226, R128, R226 ;  /* 0x000000e280e27221 */ /* 0x000fe20000010000 */
[-C--:B------:R-:W-:Y:S01]  /*1920*/  FFMA.FTZ R188, R201, R128.reuse, R188 ;  /* 0x00000080c9bc7223 */ /* 0x080fe200000100bc */
[----:B------:R-:W-:Y:S01]  /*1930*/  FMUL.FTZ R128, R73, R128 ;  /* 0x0000008049807220 */ /* 0x000fe20000410000 */
[----:B------:R-:W-:Y:S01]  /*1940*/  FADD.FTZ R36, R203, R36 ;  /* 0x00000024cb247221 */ /* 0x000fe20000010000 */
[----:B------:R-:W3:Y:S01]  /*1950*/  LDL R73, [R1+0x118] ;  /* 0x0001180001497983 */ /* 0x000ee20000100800 */
[-C--:B------:R-:W-:Y:S01]  /*1960*/  FFMA.FTZ R22, R201, R203.reuse, R22 ;  /* 0x000000cbc9167223 */ /* 0x080fe20000010016 */
[----:B------:R-:W-:-:S02]  /*1970*/  FFMA.FTZ R203, R72, R203, R128 ;  /* 0x000000cb48cb7223 */ /* 0x000fc40000010080 */
[----:B------:R-:W4:Y:S01]  /*1980*/  LDL R72, [R1+0x11c] ;  /* 0x00011c0001487983 */ /* 0x000f220000100800 */
[----:B------:R-:W-:Y:S01]  /*1990*/  PRMT R84, R84, 0x7632, R84 ;  /* 0x0000763254547816 */ /* 0x000fe20000000054 */
[----:B------:R-:W-:Y:S01]  /*19a0*/  FADD.FTZ R204, R129, -R194 ;  /* 0x800000c281cc7221 */ /* 0x000fe20000010000 */
[----:B------:R-:W-:Y:S01]  /*19b0*/  PRMT R88, R88, 0x7632, R88 ;  /* 0x0000763258587816 */ /* 0x000fe20000000058 */
[----:B------:R-:W-:Y:S01]  /*19c0*/  FADD.FTZ R206, R131, -R194 ;  /* 0x800000c283ce7221 */ /* 0x000fe20000010000 */
[----:B------:R-:W-:Y:S02]  /*19d0*/  SHF.L.U32 R84, R84, 0x10, RZ ;  /* 0x0000001054547819 */ /* 0x000fe400000006ff */
[----:B------:R-:W-:Y:S01]  /*19e0*/  PRMT R218, R90, 0x7632, R218 ;  /* 0x000076325ada7816 */ /* 0x000fe200000000da */
[----:B------:R-:W-:Y:S01]  /*19f0*/  IMAD.WIDE.U32 R116, R181, 0x10, R212 ;  /* 0x00000010b5747825 */ /* 0x000fe200078e00d4 */
[----:B------:R-:W-:-:S03]  /*1a00*/  PRMT R85, R85, 0x7632, R85 ;  /* 0x0000763255557816 */ /* 0x000fc60000000055 */
[----:B------:R-:W-:Y:S01]  /*1a10*/  FMUL.FTZ R204, R184, R204 ;  /* 0x000000ccb8cc7220 */ /* 0x000fe20000410000 */
[----:B------:R-:W-:Y:S01]  /*1a20*/  SHF.L.U32 R88, R88, 0x10, RZ ;  /* 0x0000001058587819 */ /* 0x000fe200000006ff */
[-C--:B------:R-:W-:Y:S01]  /*1a30*/  FMUL.FTZ R205, R205, R84.reuse ;  /* 0x00000054cdcd7220 */ /* 0x080fe20000410000 */
[----:B------:R-:W-:Y:S01]  /*1a40*/  PRMT R89, R89, 0x7632, R89 ;  /* 0x0000763259597816 */ /* 0x000fe20000000059 */
[----:B------:R-:W-:Y:S01]  /*1a50*/  FADD.FTZ R199, R84, R199 ;  /* 0x000000c754c77221 */ /* 0x000fe20000010000 */
[----:B------:R-:W-:Y:S01]  /*1a60*/  SHF.L.U32 R85, R85, 0x10, RZ ;  /* 0x0000001055557819 */ /* 0x000fe200000006ff */
[C---:B------:R-:W-:Y:S01]  /*1a70*/  FFMA.FTZ R140, R204.reuse, R84, R140 ;  /* 0x00000054cc8c7223 */ /* 0x040fe2000001008c */
[----:B------:R-:W-:Y:S01]  /*1a80*/  FFMA.FTZ R2, R204, R88, R2 ;  /* 0x00000058cc027223 */ /* 0x000fe20000010002 */
[----:B------:R-:W-:Y:S01]  /*1a90*/  FADD.FTZ R38, R88, R38 ;  /* 0x0000002658267221 */ /* 0x000fe20000010000 */
[----:B------:R-:W-:Y:S01]  /*1aa0*/  SHF.L.U32 R89, R89, 0x10, RZ ;  /* 0x0000001059597819 */ /* 0x000fe200000006ff */
[----:B------:R-:W-:Y:S01]  /*1ab0*/  FMUL.FTZ R206, R184, R206 ;  /* 0x000000ceb8ce7220 */ /* 0x000fe20000410000 */
[-C--:B------:R-:W-:Y:S01]  /*1ac0*/  FMUL.FTZ R209, R137, R85.reuse ;  /* 0x0000005589d17220 */ /* 0x080fe20000410000 */
[----:B------:R-:W-:Y:S01]  /*1ad0*/  SHF.L.U32 R84, R86, 0x10, RZ ;  /* 0x0000001056547819 */ /* 0x000fe200000006ff */
[----:B------:R-:W-:Y:S01]  /*1ae0*/  FADD.FTZ R225, R85, R225 ;  /* 0x000000e155e17221 */ /* 0x000fe20000010000 */
[C---:B------:R-:W-:Y:S01]  /*1af0*/  FFMA.FTZ R187, R206.reuse, R85, R187 ;  /* 0x00000055cebb7223 */ /* 0x040fe200000100bb */
[-C--:B------:R-:W-:Y:S01]  /*1b00*/  FFMA.FTZ R141, R206, R89.reuse, R141 ;  /* 0x00000059ce8d7223 */ /* 0x080fe2000001008d */
[----:B------:R-:W-:Y:S01]  /*1b10*/  FADD.FTZ R37, R89, R37 ;  /* 0x0000002559257221 */ /* 0x000fe20000010000 */
[----:B------:R-:W-:Y:S01]  /*1b20*/  FFMA.FTZ R209, R136, R89, R209 ;  /* 0x0000005988d17223 */ /* 0x000fe200000100d1 */
[----:B------:R-:W-:Y:S01]  /*1b30*/  FADD.FTZ R92, R92, -R194 ;  /* 0x800000c25c5c7221 */ /* 0x000fe20000010000 */
[----:B------:R-:W4:Y:S01]  /*1b40*/  LDL R89, [R1+0x114] ;  /* 0x0001140001597983 */ /* 0x000f220000100800 */
[----:B------:R-:W-:-:S03]  /*1b50*/  FADD.FTZ R34, R207, R34 ;  /* 0x00000022cf227221 */ /* 0x000fc60000010000 */
[----:B------:R0:W5:Y:S01]  /*1b60*/  @P1 LDG.E.64 R152, desc[UR4][R132.64] ;  /* 0x0000000484981981 */ /* 0x000162000c1e1b00 */
[----:B------:R-:W-:-:S04]  /*1b70*/  IMAD.WIDE.U32 R108, R182, 0x20, R138 ;  /* 0x00000020b66c7825 */ /* 0x000fc800078e008a */
[--C-:B------:R-:W-:Y:S01]  /*1b80*/  FADD.FTZ R90, R93, -R194.reuse ;  /* 0x800000c25d5a7221 */ /* 0x100fe20000010000 */
[----:B------:R-:W-:Y:S01]  /*1b90*/  SHF.L.U32 R219, R91, 0x10, RZ ;  /* 0x000000105bdb7819 */ /* 0x000fe200000006ff */
[----:B------:R-:W-:Y:S01]  /*1ba0*/  FADD.FTZ R94, R94, -R194 ;  /* 0x800000c25e5e7221 */ /* 0x000fe20000010000 */
[----:B------:R-:W-:Y:S01]  /*1bb0*/  IMAD.WIDE.U32 R100, R182, 0x10, R212 ;  /* 0x00000010b6647825 */ /* 0x000fe200078e00d4 */
[----:B------:R-:W-:-:S03]  /*1bc0*/  SHF.L.U32 R218, R218, 0x10, RZ ;  /* 0x00000010dada7819 */ /* 0x000fc600000006ff */
[----:B------:R-:W-:Y:S01]  /*1bd0*/  FADD.FTZ R95, R95, -R194 ;  /* 0x800000c25f5f7221 */ /* 0x000fe20000010000 */
[----:B------:R-:W4:Y:S01]  /*1be0*/  LDG.E.128 R116, desc[UR4][R116.64] ;  /* 0x0000000474747981 */ /* 0x000f22000c1e1d00 */
[--C-:B------:R-:W-:Y:S01]  /*1bf0*/  IMAD.WIDE.U32 R104, R182, 0x10, R210.reuse ;  /* 0x00000010b6687825 */ /* 0x100fe200078e00d2 */
[----:B------:R-:W1:Y:S02]  /*1c00*/  @P0 LDC.64 R128, c[0x0][0x2c8] ;  /* 0x0000b200ff800b82 */ /* 0x000e640000000a00 */
[----:B------:R-:W5:Y:S01]  /*1c10*/  @P1 LDG.E.64 R154, desc[UR4][R126.64] ;  /* 0x000000047e9a1981 */ /* 0x000f62000c1e1b00 */
[----:B------:R-:W-:-:S04]  /*1c20*/  IMAD.WIDE.U32 R120, R181, 0x10, R210 ;  /* 0x00000010b5787825 */ /* 0x000fc800078e00d2 */
[----:B------:R-:W-:Y:S01]  /*1c30*/  IMAD.WIDE.U32 R124, R181, 0x20, R138 ;  /* 0x00000020b57c7825 */ /* 0x000fe200078e008a */
[----:B------:R-:W1:Y:S03]  /*1c40*/  @P0 LDC.64 R130, c[0x0][0x2c8] ;  /* 0x0000b200ff820b82 */ /* 0x000e660000000a00 */
[----:B--2---:R-:W-:Y:S01]  /*1c50*/  FFMA.FTZ R205, R191, R88, R205 ;  /* 0x00000058bfcd7223 */ /* 0x004fe200000100cd */
[----:B---3--:R-:W-:Y:S01]  /*1c60*/  FMUL.FTZ R85, R73, R84 ;  /* 0x0000005449557220 */ /* 0x008fe20000410000 */
[----:B------:R-:W2:Y:S01]  /*1c70*/  LDL R88, [R1+0x110] ;  /* 0x0001100001587983 */ /* 0x000ea20000100800 */
[----:B------:R-:W-:Y:S02]  /*1c80*/  FMUL.FTZ R208, R184, R92 ;  /* 0x0000005cb8d07220 */ /* 0x000fe40000410000 */
[----:B0-----:R-:W0:Y:S01]  /*1c90*/  @P0 LDC.64 R132, c[0x0][0x2c8] ;  /* 0x0000b200ff840b82 */ /* 0x001e220000000a00 */
[----:B------:R-:W3:Y:S01]  /*1ca0*/  LDL R73, [R1+0x108] ;  /* 0x0001080001497983 */ /* 0x000ee20000100800 */
[-C--:B------:R-:W-:Y:S01]  /*1cb0*/  FFMA.FTZ R20, R208, R207.reuse, R20 ;  /* 0x000000cfd0147223 */ /* 0x080fe20000010014 */
[----:B----4-:R-:W-:-:S02]  /*1cc0*/  FFMA.FTZ R207, R72, R207, R85 ;  /* 0x000000cf48cf7223 */ /* 0x010fc40000010055 */
[----:B------:R-:W4:Y:S01]  /*1cd0*/  LDL R72, [R1+0x10c] ;  /* 0x00010c0001487983 */ /* 0x000f220000100800 */
[----:B------:R-:W-:-:S03]  /*1ce0*/  PRMT R86, R86, 0x7632, R86 ;  /* 0x0000763256567816 */ /* 0x000fc60000000056 */
[----:B------:R-:W4:Y:S01]  /*1cf0*/  LDL R92, [R1+0x104] ;  /* 0x00010400015c7983 */ /* 0x000f220000100800 */
[----:B------:R-:W-:Y:S01]  /*1d00*/  SHF.L.U32 R86, R86, 0x10, RZ ;  /* 0x0000001056567819 */ /* 0x000fe200000006ff */
[----:B------:R-:W-:Y:S02]  /*1d10*/  FMUL.FTZ R90, R184, R90 ;  /* 0x0000005ab85a7220 */ /* 0x000fe40000410000 */
[----:B------:R-:W4:Y:S01]  /*1d20*/  LDG.E.128 R96, desc[UR4][R108.64] ;  /* 0x000000046c607981 */ /* 0x000f22000c1e1d00 */
[----:B------:R-:W-:-:S03]  /*1d30*/  VIADD R191, R186, 0x60 ;  /* 0x00000060babf7836 */ /* 0x000fc60000000000 */
[----:B------:R-:W4:Y:S01]  /*1d40*/  LDG.E.128 R100, desc[UR4][R100.64] ;  /* 0x0000000464647981 */ /* 0x000f22000c1e1d00 */
[----:B------:R-:W-:Y:S01]  /*1d50*/  FADD.FTZ R227, R86, R227 ;  /* 0x000000e356e37221 */ /* 0x000fe20000010000 */
[----:B------:R-:W-:Y:S02]  /*1d60*/  FFMA.FTZ R189, R90, R86, R189 ;  /* 0x000000565abd7223 */ /* 0x000fe400000100bd */
[----:B------:R-:W4:Y:S01]  /*1d70*/  LDG.E.128 R104, desc[UR4][R104.64] ;  /* 0x0000000468687981 */ /* 0x000f22000c1e1d00 */
[----:B0-----:R-:W-:-:S04]  /*1d80*/  @P0 IMAD.WIDE.U32 R132, R186, 0x20, R132 ;  /* 0x00000020ba840825 */ /* 0x001fc800078e0084 */
[----:B------:R-:W-:Y:S01]  /*1d90*/  FADD.FTZ R35, R218, R35 ;  /* 0x00000023da237221 */ /* 0x000fe20000010000 */
[----:B------:R-:W-:Y:S01]  /*1da0*/  FFMA.FTZ R21, R90, R218, R21 ;  /* 0x000000da5a157223 */ /* 0x000fe20000010015 */
[C---:B------:R-:W-:Y:S01]  /*1db0*/  FMUL.FTZ R220, R184.reuse, R94 ;  /* 0x0000005eb8dc7220 */ /* 0x040fe20000410000 */
[----:B------:R-:W-:Y:S01]  /*1dc0*/  FADD.FTZ R32, R219, R32 ;  /* 0x00000020db207221 */ /* 0x000fe20000010000 */
[----:B------:R-:W5:Y:S04]  /*1dd0*/  @P0 LDG.E.128 R40, desc[UR4][R132.64] ;  /* 0x0000000484280981 */ /* 0x000f68000c1e1d00 */
[----:B------:R0:W5:Y:S01]  /*1de0*/  @P0 LDG.E.128 R44, desc[UR4][R132.64+0x10] ;  /* 0x00001004842c0981 */ /* 0x000162000c1e1d00 */
[----:B------:R-:W-:Y:S01]  /*1df0*/  PRMT R91, R91, 0x7632, R91 ;  /* 0x000076325b5b7816 */ /* 0x000fe2000000005b */
[----:B------:R-:W-:-:S02]  /*1e00*/  FMUL.FTZ R221, R184, R95 ;  /* 0x0000005fb8dd7220 */ /* 0x000fc40000410000 */
[----:B------:R-:W4:Y:S04]  /*1e10*/  LDL R93, [R1+0xf0] ;  /* 0x0000f000015d7983 */ /* 0x000f280000100800 */
[----:B------:R-:W4:Y:S01]  /*1e20*/  LDG.E.128 R112, desc[UR4][R124.64] ;  /* 0x000000047c707981 */ /* 0x000f22000c1e1d00 */
[----:B0-----:R-:W-:-:S03]  /*1e30*/  IMAD.WIDE.U32 R132, R191, 0x10, R212 ;  /* 0x00000010bf847825 */ /* 0x001fc600078e00d4 */
[----:B------:R-:W4:Y:S04]  /*1e40*/  LDL R212, [R1+0xf8] ;  /* 0x0000f80001d47983 */ /* 0x000f280000100800 */
[----:B------:R-:W4:Y:S01]  /*1e50*/  LDG.E.128 R120, desc[UR4][R120.64] ;  /* 0x0000000478787981 */ /* 0x000f22000c1e1d00 */
[----:B--2---:R-:W-:Y:S01]  /*1e60*/  FMUL.FTZ R88, R88, R86 ;  /* 0x0000005658587220 */ /* 0x004fe20000410000 */
[----:B------:R-:W-:Y:S01]  /*1e70*/  SHF.L.U32 R86, R87, 0x10, RZ ;  /* 0x0000001057567819 */ /* 0x000fe200000006ff */
[----:B------:R-:W-:Y:S01]  /*1e80*/  FFMA.FTZ R18, R220, R219, R18 ;  /* 0x000000dbdc127223 */ /* 0x000fe20000010012 */
[----:B------:R-:W-:Y:S01]  /*1e90*/  SHF.L.U32 R91, R91, 0x10, RZ ;  /* 0x000000105b5b7819 */ /* 0x000fe200000006ff */
[----:B------:R-:W-:Y:S01]  /*1ea0*/  FFMA.FTZ R218, R89, R218, R88 ;  /* 0x000000da59da7223 */ /* 0x000fe20000010058 */
[----:B------:R-:W-:-:S04]  /*1eb0*/  IMAD.WIDE.U32 R136, R191, 0x10, R210 ;  /* 0x00000010bf887825 */ /* 0x000fc800078e00d2 */
[----:B---3--:R-:W-:Y:S01]  /*1ec0*/  FMUL.FTZ R88, R73, R86 ;  /* 0x0000005649587220 */ /* 0x008fe20000410000 */
[----:B------:R-:W2:Y:S04]  /*1ed0*/  LDL R89, [R1+0xec] ;  /* 0x0000ec0001597983 */ /* 0x000ea80000100800 */
[----:B------:R-:W3:Y:S01]  /*1ee0*/  LDL R73, [R1+0xfc] ;  /* 0x0000fc0001497983 */ /* 0x000ee20000100800 */
[----:B----4-:R-:W-:-:S03]  /*1ef0*/  FFMA.FTZ R219, R72, R219, R88 ;  /* 0x000000db48db7223 */ /* 0x010fc60000010058 */
[----:B------:R-:W4:Y:S01]  /*1f00*/  LDL R72, [R1+0xe8] ;  /* 0x0000e80001487983 */ /* 0x000f220000100800 */
[----:B------:R-:W-:Y:S01]  /*1f10*/  FADD.FTZ R230, R86, R230 ;  /* 0x000000e656e67221 */ /* 0x000fe20000010000 */
[----:B------:R-:W-:Y:S01]  /*1f20*/  FFMA.FTZ R193, R220, R86, R193 ;  /* 0x00000056dcc17223 */ /* 0x000fe200000100c1 */
[----:B------:R-:W-:Y:S01]  /*1f30*/  PRMT R86, R87, 0x7632, R86 ;  /* 0x0000763257567816 */ /* 0x000fe20000000056 */
[C---:B------:R-:W-:Y:S01]  /*1f40*/  FADD.FTZ R96, -R194.reuse, R96 ;  /* 0x00000060c2607221 */ /* 0x040fe20000010100 */
[----:B------:R-:W-:Y:S01]  /*1f50*/  FADD.FTZ R98, -R194, R98 ;  /* 0x00000062c2627221 */ /* 0x000fe20000010100 */
[----:B------:R-:W2:Y:S01]  /*1f60*/  LDG.E.128 R108, desc[UR4][R108.64+0x10] ;  /* 0x000010046c6c7981 */ /* 0x000ea2000c1e1d00 */
[----:B------:R-:W-:Y:S01]  /*1f70*/  SHF.L.U32 R86, R86, 0x10, RZ ;  /* 0x0000001056567819 */ /* 0x000fe200000006ff */
[----:B------:R-:W-:Y:S01]  /*1f80*/  FADD.FTZ R33, R91, R33 ;  /* 0x000000215b217221 */ /* 0x000fe20000010000 */
[----:B------:R-:W-:Y:S01]  /*1f90*/  FFMA.FTZ R19, R221, R91, R19 ;  /* 0x0000005bdd137223 */ /* 0x000fe20000010013 */
[----:B------:R-:W-:Y:S01]  /*1fa0*/  FADD.FTZ R97, -R194, R97 ;  /* 0x00000061c2617221 */ /* 0x000fe20000010100 */
[----:B------:R-:W2:Y:S01]  /*1fb0*/  LDL R94, [R1+0xdc] ;  /* 0x0000dc00015e7983 */ /* 0x000ea20000100800 */
[----:B------:R-:W-:Y:S01]  /*1fc0*/  FMUL.FTZ R87, R214, R86 ;  /* 0x00000056d6577220 */ /* 0x000fe20000410000 */
[----:B------:R-:W-:-:S02]  /*1fd0*/  FADD.FTZ R99, -R194, R99 ;  /* 0x00000063c2637221 */ /* 0x000fc40000010100 */
[----:B------:R-:W2:Y:S01]  /*1fe0*/  LDG.E.128 R124, desc[UR4][R124.64+0x10] ;  /* 0x000010047c7c7981 */ /* 0x000ea2000c1e1d00 */
[----:B------:R-:W-:-:S03]  /*1ff0*/  FFMA.FTZ R91, R92, R91, R87 ;  /* 0x0000005b5c5b7223 */ /* 0x000fc60000010057 */
[----:B------:R-:W2:Y:S01]  /*2000*/  LDL R92, [R1+0xf4] ;  /* 0x0000f400015c7983 */ /* 0x000ea20000100800 */
[----:B------:R-:W-:Y:S01]  /*2010*/  FADD.FTZ R229, R86, R229 ;  /* 0x000000e556e57221 */ /* 0x000fe20000010000 */
[----:B------:R-:W-:Y:S01]  /*2020*/  FFMA.FTZ R192, R221, R86, R192 ;  /* 0x00000056ddc07223 */ /* 0x000fe200000100c0 */
[----:B------:R-:W-:Y:S01]  /*2030*/  SHF.L.U32 R86, R100, 0x10, RZ ;  /* 0x0000001064567819 */ /* 0x000fe200000006ff */
[----:B------:R-:W-:Y:S01]  /*2040*/  FMUL.FTZ R211, R184, R96 ;  /* 0x00000060b8d37220 */ /* 0x000fe20000410000 */
[----:B------:R-:W-:Y:S01]  /*2050*/  IMAD.U32 R210, R104, 0x10000, RZ ;  /* 0x0001000068d27824 */ /* 0x000fe200078e00ff */
[----:B------:R-:W-:Y:S01]  /*2060*/  SHF.L.U32 R88, R101, 0x10, RZ ;  /* 0x0000001065587819 */ /* 0x000fe200000006ff */
[----:B------:R-:W-:Y:S01]  /*2070*/  FMUL.FTZ R213, R184, R98 ;  /* 0x00000062b8d57220 */ /* 0x000fe20000410000 */
[----:B------:R-:W-:Y:S01]  /*2080*/  FADD.FTZ R232, R86, R232 ;  /* 0x000000e856e87221 */ /* 0x000fe20000010000 */
[CC--:B------:R-:W-:Y:S01]  /*2090*/  FFMA.FTZ R196, R211.reuse, R86.reuse, R196 ;  /* 0x00000056d3c47223 */ /* 0x0c0fe200000100c4 */
[----:B------:R-:W-:Y:S01]  /*20a0*/  FADD.FTZ R30, R210, R30 ;  /* 0x0000001ed21e7221 */ /* 0x000fe20000010000 */
[C---:B------:R-:W-:Y:S01]  /*20b0*/  FMUL.FTZ R214, R184.reuse, R97 ;  /* 0x00000061b8d67220 */ /* 0x040fe20000410000 */
[----:B------:R-:W-:Y:S01]  /*20c0*/  FMUL.FTZ R216, R184, R99 ;  /* 0x00000063b8d87220 */ /* 0x000fe20000410000 */
[----:B------:R-:W-:Y:S01]  /*20d0*/  FMUL.FTZ R86, R212, R86 ;  /* 0x00000056d4567220 */ /* 0x000fe20000410000 */
[----:B------:R-:W-:Y:S01]  /*20e0*/  FFMA.FTZ R16, R211, R210, R16 ;  /* 0x000000d2d3107223 */ /* 0x000fe20000010010 */
[----:B------:R-:W-:Y:S01]  /*20f0*/  SHF.L.U32 R212, R105, 0x10, RZ ;  /* 0x0000001069d47819 */ /* 0x000fe200000006ff */
[----:B------:R-:W-:Y:S01]  /*2100*/  FADD.FTZ R234, R88, R234 ;  /* 0x000000ea58ea7221 */ /* 0x000fe20000010000 */
[----:B------:R-:W-:Y:S01]  /*2110*/  FFMA.FTZ R198, R213, R88, R198 ;  /* 0x00000058d5c67223 */ /* 0x000fe200000100c6 */
[----:B------:R-:W-:Y:S01]  /*2120*/  PRMT R104, R104, 0x7632, R104 ;  /* 0x0000763268687816 */ /* 0x000fe20000000068 */
[----:B------:R-:W2:Y:S04]  /*2130*/  LDL R97, [R1+0xc0] ;  /* 0x0000c00001617983 */ /* 0x000ea80000100800 */
[----:B------:R-:W2:Y:S01]  /*2140*/  LDL R96, [R1+0xc4] ;  /* 0x0000c40001607983 */ /* 0x000ea20000100800 */
[----:B---3--:R-:W-:-:S03]  /*2150*/  FFMA.FTZ R210, R73, R210, R86 ;  /* 0x000000d249d27223 */ /* 0x008fc60000010056 */
[----:B------:R-:W3:Y:S01]  /*2160*/  LDL R73, [R1+0xe0] ;  /* 0x0000e00001497983 */ /* 0x000ee20000100800 */
[----:B----4-:R-:W-:Y:S01]  /*2170*/  FMUL.FTZ R88, R72, R88 ;  /* 0x0000005848587220 */ /* 0x010fe20000410000 */
[----:B------:R-:W-:Y:S01]  /*2180*/  FADD.FTZ R28, R212, R28 ;  /* 0x0000001cd41c7221 */ /* 0x000fe20000010000 */
[-C--:B------:R-:W-:Y:S01]  /*2190*/  FFMA.FTZ R14, R213, R212.reuse, R14 ;  /* 0x000000d4d50e7223 */ /* 0x080fe2000001000e */
[----:B------:R-:W-:Y:S01]  /*21a0*/  SHF.L.U32 R104, R104, 0x10, RZ ;  /* 0x0000001068687819 */ /* 0x000fe200000006ff */
[--C-:B--2---:R-:W-:Y:S01]  /*21b0*/  FFMA.FTZ R212, R89, R212, R88.reuse ;  /* 0x000000d459d47223 */ /* 0x104fe20000010058 */
[----:B------:R-:W-:Y:S01]  /*21c0*/  PRMT R88, R100, 0x7632, R88 ;  /* 0x0000763264587816 */ /* 0x000fe20000000058 */
[----:B------:R-:W2:Y:S03]  /*21d0*/  LDL R89, [R1+0xd8] ;  /* 0x0000d80001597983 */ /* 0x000ea60000100800 */
[----:B------:R-:W-:Y:S01]  /*21e0*/  SHF.L.U32 R88, R88, 0x10, RZ ;  /* 0x0000001058587819 */ /* 0x000fe200000006ff */
[----:B------:R-:W4:Y:S04]  /*21f0*/  LDL R72, [R1+0xe4] ;  /* 0x0000e40001487983 */ /* 0x000f280000100800 */
[-C--:B------:R-:W-:Y:S01]  /*2200*/  FFMA.FTZ R195, R214, R88.reuse, R195 ;  /* 0x00000058d6c37223 */ /* 0x080fe200000100c3 */
[----:B------:R-:W-:Y:S01]  /*2210*/  FADD.FTZ R231, R88, R231 ;  /* 0x000000e758e77221 */ /* 0x000fe20000010000 */
[----:B------:R-:W-:-:S02]  /*2220*/  FMUL.FTZ R88, R93, R88 ;  /* 0x000000585d587220 */ /* 0x000fc40000410000 */
[----:B------:R-:W4:Y:S01]  /*2230*/  LDL R93, [R1+0xd0] ;  /* 0x0000d000015d7983 */ /* 0x000f220000100800 */
[-C--:B------:R-:W-:Y:S01]  /*2240*/  FFMA.FTZ R17, R214, R104.reuse, R17 ;  /* 0x00000068d6117223 */ /* 0x080fe20000010011 */
[----:B------:R-:W-:Y:S01]  /*2250*/  FADD.FTZ R31, R104, R31 ;  /* 0x0000001f681f7221 */ /* 0x000fe20000010000 */
[----:B------:R-:W-:Y:S02]  /*2260*/  FFMA.FTZ R104, R92, R104, R88 ;  /* 0x000000685c687223 */ /* 0x000fe40000010058 */
[----:B------:R-:W4:Y:S01]  /*2270*/  LDL R92, [R1+0xd4] ;  /* 0x0000d400015c7983 */ /* 0x000f220000100800 */
[----:B------:R-:W-:-:S04]  /*2280*/  PRMT R101, R101, 0x7632, R101 ;  /* 0x0000763265657816 */ /* 0x000fc80000000065 */
[----:B------:R-:W-:Y:S01]  /*2290*/  SHF.L.U32 R101, R101, 0x10, RZ ;  /* 0x0000001065657819 */ /* 0x000fe200000006ff */
[----:B------:R-:W-:Y:S01]  /*22a0*/  FADD.FTZ R100, -R194, R108 ;  /* 0x0000006cc2647221 */ /* 0x000fe20000010100 */
[----:B------:R-:W-:-:S03]  /*22b0*/  SHF.L.U32 R88, R102, 0x10, RZ ;  /* 0x0000001066587819 */ /* 0x000fc600000006ff */
[----:B------:R-:W-:Y:S01]  /*22c0*/  FMUL.FTZ R100, R184, R100 ;  /* 0x00000064b8647220 */ /* 0x000fe20000410000 */
[-C--:B---3--:R-:W-:Y:S02]  /*22d0*/  FMUL.FTZ R215, R73, R101.reuse ;  /* 0x0000006549d77220 */ /* 0x088fe40000410000 */
[----:B------:R-:W3:Y:S01]  /*22e0*/  LDL R73, [R1+0xc8] ;  /* 0x0000c80001497983 */ /* 0x000ee20000100800 */
[----:B------:R-:W-:Y:S01]  /*22f0*/  PRMT R105, R105, 0x7632, R105 ;  /* 0x0000763269697816 */ /* 0x000fe20000000069 */
[----:B------:R-:W-:Y:S01]  /*2300*/  FADD.FTZ R244, R88, R244 ;  /* 0x000000f458f47221 */ /* 0x000fe20000010000 */
[-C--:B------:R-:W-:Y:S01]  /*2310*/  FFMA.FTZ R240, R100, R88.reuse, R240 ;  /* 0x0000005864f07223 */ /* 0x080fe200000100f0 */
[----:B--2---:R-:W-:Y:S01]  /*2320*/  FMUL.FTZ R89, R89, R88 ;  /* 0x0000005859597220 */ /* 0x004fe20000410000 */
[----:B------:R-:W-:Y:S01]  /*2330*/  PRMT R88, R102, 0x7632, R88 ;  /* 0x0000763266587816 */ /* 0x000fe20000000058 */
[----:B------:R-:W-:Y:S01]  /*2340*/  FFMA.FTZ R197, R216, R101, R197 ;  /* 0x00000065d8c57223 */ /* 0x000fe200000100c5 */
[----:B------:R-:W-:Y:S01]  /*2350*/  SHF.L.U32 R105, R105, 0x10, RZ ;  /* 0x0000001069697819 */ /* 0x000fe200000006ff */
[----:B------:R-:W-:Y:S01]  /*2360*/  FADD.FTZ R233, R101, R233 ;  /* 0x000000e965e97221 */ /* 0x000fe20000010000 */
[C---:B------:R-:W-:Y:S01]  /*2370*/  IMAD.U32 R101, R106.reuse, 0x10000, RZ ;  /* 0x000100006a657824 */ /* 0x040fe200078e00ff */
[----:B------:R-:W-:-:S02]  /*2380*/  PRMT R106, R106, 0x7632, R106 ;  /* 0x000076326a6a7816 */ /* 0x000fc4000000006a */
[----:B------:R-:W-:Y:S01]  /*2390*/  SHF.L.U32 R88, R88, 0x10, RZ ;  /* 0x0000001058587819 */ /* 0x000fe200000006ff */
[----:B----4-:R-:W-:Y:S01]  /*23a0*/  FFMA.FTZ R215, R72, R105, R215 ;  /* 0x0000006948d77223 */ /* 0x010fe200000100d7 */
[----:B------:R-:W-:Y:S01]  /*23b0*/  SHF.L.U32 R106, R106, 0x10, RZ ;  /* 0x000000106a6a7819 */ /* 0x000fe200000006ff */
[----:B------:R-:W2:Y:S02]  /*23c0*/  LDL R72, [R1+0xcc] ;  /* 0x0000cc0001487983 */ /* 0x000ea40000100800 */
[----:B------:R-:W-:Y:S02]  /*23d0*/  FMUL.FTZ R102, R93, R88 ;  /* 0x000000585d667220 */ /* 0x000fe40000410000 */
[----:B------:R-:W4:Y:S04]  /*23e0*/  LDL.LU R95, [R1] ;  /* 0x00000000015f7983 */ /* 0x000f280000300800 */
[----:B------:R-:W2:Y:S01]  /*23f0*/  LDL R93, [R1+0xb8] ;  /* 0x0000b800015d7983 */ /* 0x000ea20000100800 */
[----:B------:R-:W-:-:S03]  /*2400*/  FFMA.FTZ R102, R92, R106, R102 ;  /* 0x0000006a5c667223 */ /* 0x000fc60000010066 */
[----:B------:R-:W2:Y:S01]  /*2410*/  LDL R92, [R1+0xbc] ;  /* 0x0000bc00015c7983 */ /* 0x000ea20000100800 */
[----:B------:R-:W-:Y:S01]  /*2420*/  FFMA.FTZ R15, R216, R105, R15 ;  /* 0x00000069d80f7223 */ /* 0x000fe2000001000f */
[----:B------:R-:W-:Y:S01]  /*2430*/  FADD.FTZ R29, R105, R29 ;  /* 0x0000001d691d7221 */ /* 0x000fe20000010000 */
[----:B------:R-:W-:Y:S01]  /*2440*/  FADD.FTZ R26, R101, R26 ;  /* 0x0000001a651a7221 */ /* 0x000fe20000010000 */
[-C--:B------:R-:W-:Y:S01]  /*2450*/  FFMA.FTZ R12, R100, R101.reuse, R12 ;  /* 0x00000065640c7223 */ /* 0x080fe2000001000c */
[----:B------:R-:W-:Y:S01]  /*2460*/  FADD.FTZ R105, -R194, R109 ;  /* 0x0000006dc2697221 */ /* 0x000fe20000010100 */
[----:B------:R-:W-:Y:S02]  /*2470*/  FFMA.FTZ R101, R94, R101, R89 ;  /* 0x000000655e657223 */ /* 0x000fe40000010059 */
[----:B------:R-:W2:Y:S01]  /*2480*/  LDL.LU R94, [R1+0x8] ;  /* 0x00000800015e7983 */ /* 0x000ea20000300800 */
[----:B------:R-:W-:Y:S01]  /*2490*/  FMUL.FTZ R105, R184, R105 ;  /* 0x00000069b8697220 */ /* 0x000fe20000410000 */
[----:B------:R-:W-:-:S03]  /*24a0*/  FADD.FTZ R243, R88, R243 ;  /* 0x000000f358f37221 */ /* 0x000fc60000010000 */
[----:B------:R-:W-:Y:S01]  /*24b0*/  FFMA.FTZ R239, R105, R88, R239 ;  /* 0x0000005869ef7223 */ /* 0x000fe200000100ef */
[----:B------:R-:W-:Y:S01]  /*24c0*/  SHF.L.U32 R88, R103, 0x10, RZ ;  /* 0x0000001067587819 */ /* 0x000fe200000006ff */
[----:B------:R-:W-:-:S04]  /*24d0*/  FADD.FTZ R108, -R194, R110 ;  /* 0x0000006ec26c7221 */ /* 0x000fc80000010100 */
[----:B---3--:R-:W-:Y:S02]  /*24e0*/  FMUL.FTZ R89, R73, R88 ;  /* 0x0000005849597220 */ /* 0x008fe40000410000 */
[----:B------:R-:W3:Y:S01]  /*24f0*/  LDL R73, [R1+0xa8] ;  /* 0x0000a80001497983 */ /* 0x000ee20000100800 */
[----:B------:R-:W-:Y:S01]  /*2500*/  FMUL.FTZ R108, R184, R108 ;  /* 0x0000006cb86c7220 */ /* 0x000fe20000410000 */
[----:B------:R-:W-:Y:S01]  /*2510*/  FADD.FTZ R246, R88, R246 ;  /* 0x000000f658f67221 */ /* 0x000fe20000010000 */
[----:B------:R-:W-:Y:S02]  /*2520*/  FADD.FTZ R111, -R194, R111 ;  /* 0x0000006fc26f7221 */ /* 0x000fe40000010100 */
[----:B------:R-:W-:Y:S01]  /*2530*/  FFMA.FTZ R242, R108, R88, R242 ;  /* 0x000000586cf27223 */ /* 0x000fe200000100f2 */
[----:B------:R-:W-:Y:S01]  /*2540*/  PRMT R88, R103, 0x7632, R88 ;  /* 0x0000763267587816 */ /* 0x000fe20000000058 */
[----:B------:R-:W-:Y:S01]  /*2550*/  FADD.FTZ R27, R106, R27 ;  /* 0x0000001b6a1b7221 */ /* 0x000fe20000010000 */
[----:B------:R-:W-:Y:S01]  /*2560*/  FFMA.FTZ R13, R105, R106, R13 ;  /* 0x0000006a690d7223 */ /* 0x000fe2000001000d */
[----:B------:R-:W-:Y:S01]  /*2570*/  SHF.L.U32 R106, R107, 0x10, RZ ;  /* 0x000000106b6a7819 */ /* 0x000fe200000006ff */
[----:B------:R-:W-:Y:S01]  /*2580*/  FMUL.FTZ R217, R184, R111 ;  /* 0x0000006fb8d97220 */ /* 0x000fe20000410000 */
[----:B------:R-:W-:-:S02]  /*2590*/  SHF.L.U32 R88, R88, 0x10, RZ ;  /* 0x0000001058587819 */ /* 0x000fc400000006ff */
[----:B------:R-:W-:Y:S01]  /*25a0*/  PRMT R107, R107, 0x7632, R107 ;  /* 0x000076326b6b7816 */ /* 0x000fe2000000006b */
[----:B------:R-:W-:Y:S02]  /*25b0*/  FADD.FTZ R103, -R194, R112 ;  /* 0x00000070c2677221 */ /* 0x000fe40000010100 */
[-C--:B------:R-:W-:Y:S01]  /*25c0*/  FMUL.FTZ R111, R97, R88.reuse ;  /* 0x00000058616f7220 */ /* 0x080fe20000410000 */
[----:B------:R-:W-:Y:S01]  /*25d0*/  SHF.L.U32 R107, R107, 0x10, RZ ;  /* 0x000000106b6b7819 */ /* 0x000fe200000006ff */
[----:B------:R-:W-:Y:S01]  /*25e0*/  FADD.FTZ R245, R88, R245 ;  /* 0x000000f558f57221 */ /* 0x000fe20000010000 */
[----:B------:R-:W-:Y:S01]  /*25f0*/  FFMA.FTZ R241, R217, R88, R241 ;  /* 0x00000058d9f17223 */ /* 0x000fe200000100f1 */
[----:B------:R-:W-:Y:S01]  /*2600*/  SHF.L.U32 R88, R116, 0x10, RZ ;  /* 0x0000001074587819 */ /* 0x000fe200000006ff */
[----:B------:R-:W-:Y:S01]  /*2610*/  FMUL.FTZ R103, R184, R103 ;  /* 0x00000067b8677220 */ /* 0x000fe20000410000 */
[----:B------:R-:W-:Y:S01]  /*2620*/  FADD.FTZ R25, R107, R25 ;  /* 0x000000196b197221 */ /* 0x000fe20000010000 */
[-C--:B------:R-:W-:Y:S01]  /*2630*/  FFMA.FTZ R11, R217, R107.reuse, R11 ;  /* 0x0000006bd90b7223 */ /* 0x080fe2000001000b */
[----:B------:R-:W-:Y:S01]  /*2640*/  FFMA.FTZ R111, R96, R107, R111 ;  /* 0x0000006b606f7223 */ /* 0x000fe2000001006f */
[----:B----4-:R-:W-:Y:S01]  /*2650*/  FADD.FTZ R95, R88, R95 ;  /* 0x0000005f585f7221 */ /* 0x010fe20000010000 */
[----:B------:R-:W-:-:S02]  /*2660*/  IMAD.U32 R107, R120, 0x10000, RZ ;  /* 0x00010000786b7824 */ /* 0x000fc400078e00ff */
[-C--:B------:R-:W-:Y:S01]  /*2670*/  FFMA.FTZ R249, R103, R88.reuse, R249 ;  /* 0x0000005867f97223 */ /* 0x080fe200000100f9 */
[----:B--2---:R-:W-:Y:S01]  /*2680*/  FMUL.FTZ R88, R93, R88 ;  /* 0x000000585d587220 */ /* 0x004fe20000410000 */
[----:B------:R-:W-:Y:S01]  /*2690*/  FADD.FTZ R235, R106, R235 ;  /* 0x000000eb6aeb7221 */ /* 0x000fe20000010000 */
[-C--:B------:R-:W-:Y:S01]  /*26a0*/  FFMA.FTZ R10, R108, R106.reuse, R10 ;  /* 0x0000006a6c0a7223 */ /* 0x080fe2000001000a */
[----:B------:R-:W-:Y:S01]  /*26b0*/  FFMA.FTZ R106, R72, R106, R89 ;  /* 0x0000006a486a7223 */ /* 0x000fe20000010059 */
[----:B------:R-:W-:Y:S01]  /*26c0*/  FADD.FTZ R237, R107, R237 ;  /* 0x000000ed6bed7221 */ /* 0x000fe20000010000 */
[----:B------:R-:W2:Y:S01]  /*26d0*/  LDL R72, [R1+0xac] ;  /* 0x0000ac0001487983 */ /* 0x000ea20000100800 */
[-C--:B------:R-:W-:Y:S01]  /*26e0*/  FFMA.FTZ R8, R103, R107.reuse, R8 ;  /* 0x0000006b67087223 */ /* 0x080fe20000010008 */
[----:B------:R-:W-:Y:S01]  /*26f0*/  FFMA.FTZ R107, R92, R107, R88 ;  /* 0x0000006b5c6b7223 */ /* 0x000fe20000010058 */
[----:B------:R-:W-:Y:S01]  /*2700*/  SHF.L.U32 R88, R117, 0x10, RZ ;  /* 0x0000001075587819 */ /* 0x000fe200000006ff */
[----:B------:R0:W-:Y:S04]  /*2710*/  STL [R1], R95 ;  /* 0x0000005f01007387 */ /* 0x0001e80000100800 */
[----:B------:R-:W-:Y:S01]  /*2720*/  FADD.FTZ R94, R88, R94 ;  /* 0x0000005e585e7221 */ /* 0x000fe20000010000 */
[----:B------:R-:W4:Y:S01]  /*2730*/  LDL R93, [R1+0xb0] ;  /* 0x0000b000015d7983 */ /* 0x000f220000100800 */
[----:B------:R-:W-:-:S03]  /*2740*/  FADD.FTZ R109, -R194, R114 ;  /* 0x00000072c26d7221 */ /* 0x000fc60000010100 */
[----:B------:R-:W4:Y:S01]  /*2750*/  LDL R92, [R1+0xb4] ;  /* 0x0000b400015c7983 */ /* 0x000f220000100800 */
[----:B------:R-:W-:-:S03]  /*2760*/  FMUL.FTZ R109, R184, R109 ;  /* 0x0000006db86d7220 */ /* 0x000fc60000410000 */
[----:B------:R1:W-:Y:S04]  /*2770*/  STL [R1+0x8], R94 ;  /* 0x0000085e01007387 */ /* 0x0003e80000100800 */
[----:B------:R-:W4:Y:S04]  /*2780*/  LDL.LU R99, [R1+0x4] ;  /* 0x0000040001637983 */ /* 0x000f280000300800 */
[----:B------:R-:W4:Y:S01]  /*2790*/  LDL R97, [R1+0xa0] ;  /* 0x0000a00001617983 */ /* 0x000f220000100800 */
[----:B------:R-:W-:-:S03]  /*27a0*/  FFMA.FTZ R251, R109, R88, R251 ;  /* 0x000000586dfb7223 */ /* 0x000fc600000100fb */
[----:B------:R-:W4:Y:S04]  /*27b0*/  LDL R96, [R1+0xa4] ;  /* 0x0000a40001607983 */ /* 0x000f280000100800 */
[----:B------:R-:W4:Y:S04]  /*27c0*/  LDL R89, [R1+0x98] ;  /* 0x0000980001597983 */ /* 0x000f280000100800 */
[----:B0-----:R-:W4:Y:S04]  /*27d0*/  LDL.LU R95, [R1+0x10] ;  /* 0x00001000015f7983 */ /* 0x001f280000300800 */
[----:B-1----:R-:W4:Y:S01]  /*27e0*/  LDL R94, [R1+0x9c] ;  /* 0x00009c00015e7983 */ /* 0x002f220000100800 */
[----:B---3--:R-:W-:-:S03]  /*27f0*/  FMUL.FTZ R88, R73, R88 ;  /* 0x0000005849587220 */ /* 0x008fc60000410000 */
[----:B------:R-:W3:Y:S01]  /*2800*/  LDL.LU R73, [R1+0x24] ;  /* 0x0000240001497983 */ /* 0x000ee20000300800 */
[----:B------:R-:W-:Y:S01]  /*2810*/  SHF.L.U32 R110, R121, 0x10, RZ ;  /* 0x00000010796e7819 */ /* 0x000fe200000006ff */
[----:B------:R-:W-:-:S04]  /*2820*/  FADD.FTZ R113, -R194, R113 ;  /* 0x00000071c2717221 */ /* 0x000fc80000010100 */
[----:B------:R-:W-:Y:S01]  /*2830*/  FADD.FTZ R247, R110, R247 ;  /* 0x000000f76ef77221 */ /* 0x000fe20000010000 */
[----:B------:R-:W-:Y:S01]  /*2840*/  FFMA.FTZ R6, R109, R110, R6 ;  /* 0x0000006e6d067223 */ /* 0x000fe20000010006 */
[----:B------:R-:W-:Y:S01]  /*2850*/  PRMT R112, R120, 0x7632, R112 ;  /* 0x0000763278707816 */ /* 0x000fe20000000070 */
[----:B------:R-:W-:Y:S01]  /*2860*/  FMUL.FTZ R113, R184, R113 ;  /* 0x00000071b8717220 */ /* 0x000fe20000410000 */
[----:B------:R-:W-:Y:S01]  /*2870*/  PRMT R117, R117, 0x7632, R117 ;  /* 0x0000763275757816 */ /* 0x000fe20000000075 */
[----:B------:R-:W-:Y:S01]  /*2880*/  FADD.FTZ R115, -R194, R115 ;  /* 0x00000073c2737221 */ /* 0x000fe20000010100 */
[----:B------:R-:W-:Y:S02]  /*2890*/  SHF.L.U32 R112, R112, 0x10, RZ ;  /* 0x0000001070707819 */ /* 0x000fe400000006ff */
[----:B------:R-:W-:Y:S01]  /*28a0*/  SHF.L.U32 R117, R117, 0x10, RZ ;  /* 0x0000001075757819 */ /* 0x000fe200000006ff */
[----:B------:R-:W-:Y:S02]  /*28b0*/  FMUL.FTZ R115, R184, R115 ;  /* 0x00000073b8737220 */ /* 0x000fe40000410000 */
[----:B------:R-:W-:Y:S01]  /*28c0*/  FFMA.FTZ R9, R113, R112, R9 ;  /* 0x0000007071097223 */ /* 0x000fe20000010009 */
[--C-:B--2---:R-:W-:Y:S01]  /*28d0*/  FFMA.FTZ R110, R72, R110, R88.reuse ;  /* 0x0000006e486e7223 */ /* 0x104fe20000010058 */
[----:B------:R-:W-:Y:S01]  /*28e0*/  PRMT R88, R116, 0x7632, R88 ;  /* 0x0000763274587816 */ /* 0x000fe20000000058 */
[----:B------:R-:W2:Y:S03]  /*28f0*/  LDL.LU R72, [R1+0x1c] ;  /* 0x00001c0001487983 */ /* 0x000ea60000300800 */
[----:B------:R-:W-:Y:S01]  /*2900*/  SHF.L.U32 R88, R88, 0x10, RZ ;  /* 0x0000001058587819 */ /* 0x000fe200000006ff */
[----:B------:R-:W-:-:S04]  /*2910*/  FADD.FTZ R236, R112, R236 ;  /* 0x000000ec70ec7221 */ /* 0x000fc80000010000 */
[-C--:B------:R-:W-:Y:S01]  /*2920*/  FFMA.FTZ R248, R113, R88.reuse, R248 ;  /* 0x0000005871f87223 */ /* 0x080fe200000100f8 */
[----:B------:R-:W-:Y:S01]  /*2930*/  FADD.FTZ R252, R88, R252 ;  /* 0x000000fc58fc7221 */ /* 0x000fe20000010000 */
[----:B----4-:R-:W-:Y:S01]  /*2940*/  FMUL.FTZ R88, R93, R88 ;  /* 0x000000585d587220 */ /* 0x010fe20000410000 */
[----:B------:R-:W-:-:S03]  /*2950*/  FFMA.FTZ R250, R115, R117, R250 ;  /* 0x0000007573fa7223 */ /* 0x000fc600000100fa */
[----:B------:R-:W-:Y:S01]  /*2960*/  FFMA.FTZ R112, R92, R112, R88 ;  /* 0x000000705c707223 */ /* 0x000fe20000010058 */
[----:B------:R-:W-:Y:S01]  /*2970*/  SHF.L.U32 R88, R118, 0x10, RZ ;  /* 0x0000001076587819 */ /* 0x000fe200000006ff */
[----:B------:R-:W-:Y:S01]  /*2980*/  FADD.FTZ R99, R117, R99 ;  /* 0x0000006375637221 */ /* 0x000fe20000010000 */
[----:B------:R-:W-:Y:S01]  /*2990*/  FMUL.FTZ R114, R97, R117 ;  /* 0x0000007561727220 */ /* 0x000fe20000410000 */
[----:B------:R-:W-:-:S03]  /*29a0*/  IMAD.U32 R117, R122, 0x10000, RZ ;  /* 0x000100007a757824 */ /* 0x000fc600078e00ff */
[----:B------:R-:W-:Y:S01]  /*29b0*/  STL [R1+0x4], R99 ;  /* 0x0000046301007387 */ /* 0x000fe20000100800 */
[----:B------:R-:W-:Y:S01]  /*29c0*/  FADD.FTZ R116, -R194, R124 ;  /* 0x0000007cc2747221 */ /* 0x000fe20000010100 */
[----:B------:R-:W-:Y:S02]  /*29d0*/  PRMT R121, R121, 0x7632, R121 ;  /* 0x0000763279797816 */ /* 0x000fe40000000079 */
[----:B------:R-:W-:Y:S01]  /*29e0*/  PRMT R98, R118, 0x7632, R98 ;  /* 0x0000763276627816 */ /* 0x000fe20000000062 */
[----:B------:R-:W-:Y:S01]  /*29f0*/  FADD.FTZ R120, -R194, R125 ;  /* 0x0000007dc2787221 */ /* 0x000fe20000010100 */
[----:B------:R-:W-:-:S04]  /*2a00*/  @P1 IMAD.WIDE.U32 R134, R182, 0x8, R134 ;  /* 0x00000008b6861825 */ /* 0x000fc800078e0086 */
[----:B------:R-:W-:Y:S01]  /*2a10*/  FADD.FTZ R228, R84, R228 ;  /* 0x000000e454e47221 */ /* 0x000fe20000010000 */
[----:B------:R-:W-:Y:S01]  /*2a20*/  FFMA.FTZ R190, R208, R84, R190 ;  /* 0x00000054d0be7223 */ /* 0x000fe200000100be */
[----:B------:R-:W0:Y:S01]  /*2a30*/  LDC.64 R92, c[0x0][0x240] ;  /* 0x00009000ff5c7b82 */ /* 0x000e220000000a00 */
[----:B------:R-:W-:Y:S01]  /*2a40*/  FADD.FTZ R95, R117, R95 ;  /* 0x0000005f755f7221 */ /* 0x000fe20000010000 */
[----:B---3--:R-:W-:-:S04]  /*2a50*/  FADD.FTZ R73, R88, R73 ;  /* 0x0000004958497221 */ /* 0x008fc80000010000 */
[----:B------:R-:W-:Y:S04]  /*2a60*/  STL [R1+0x10], R95 ;  /* 0x0000105f01007387 */ /* 0x000fe80000100800 */
[----:B------:R-:W3:Y:S04]  /*2a70*/  LDL R224, [R1+0x90] ;  /* 0x0000900001e07983 */ /* 0x000ee80000100800 */
[----:B------:R1:W-:Y:S01]  /*2a80*/  STL [R1+0x24], R73 ;  /* 0x0000244901007387 */ /* 0x0003e20000100800 */
[----:B------:R-:W-:Y:S01]  /*2a90*/  FMUL.FTZ R116, R184, R116 ;  /* 0x00000074b8747220 */ /* 0x000fe20000410000 */
[----:B------:R-:W-:-:S02]  /*2aa0*/  SHF.L.U32 R121, R121, 0x10, RZ ;  /* 0x0000001079797819 */ /* 0x000fc400000006ff */
[----:B------:R-:W-:Y:S02]  /*2ab0*/  PRMT R122, R122, 0x7632, R122 ;  /* 0x000076327a7a7816 */ /* 0x000fe4000000007a */
[----:B------:R-:W-:Y:S01]  /*2ac0*/  SHF.L.U32 R98, R98, 0x10, RZ ;  /* 0x0000001062627819 */ /* 0x000fe200000006ff */
[----:B------:R-:W-:Y:S01]  /*2ad0*/  FMUL.FTZ R120, R184, R120 ;  /* 0x00000078b8787220 */ /* 0x000fe20000410000 */
[----:B------:R4:W5:Y:S04]  /*2ae0*/  @P1 LDG.E.64 R150, desc[UR4][R134.64] ;  /* 0x0000000486961981 */ /* 0x000968000c1e1b00 */
[----:B-1----:R-:W3:Y:S04]  /*2af0*/  LDL.LU R73, [R1+0xc] ;  /* 0x00000c0001497983 */ /* 0x002ee80000300800 */
[----:B------:R-:W3:Y:S01]  /*2b00*/  LDL R124, [R1+0x94] ;  /* 0x00009400017c7983 */ /* 0x000ee20000100800 */
[-C--:B------:R-:W-:Y:S01]  /*2b10*/  FFMA.FTZ R7, R115, R121.reuse, R7 ;  /* 0x0000007973077223 */ /* 0x080fe20000010007 */
[----:B------:R-:W-:Y:S01]  /*2b20*/  FADD.FTZ R238, R121, R238 ;  /* 0x000000ee79ee7221 */ /* 0x000fe20000010000 */
[----:B--2---:R-:W-:Y:S01]  /*2b30*/  FFMA.FTZ R72, R116, R88, R72 ;  /* 0x0000005874487223 */ /* 0x004fe20000010048 */
[----:B------:R-:W-:Y:S01]  /*2b40*/  FFMA.FTZ R114, R96, R121, R114 ;  /* 0x0000007960727223 */ /* 0x000fe20000010072 */
[----:B------:R-:W-:Y:S01]  /*2b50*/  SHF.L.U32 R122, R122, 0x10, RZ ;  /* 0x000000107a7a7819 */ /* 0x000fe200000006ff */
[----:B----4-:R-:W1:Y:S02]  /*2b60*/  @P0 LDC.64 R134, c[0x0][0x2c8] ;  /* 0x0000b200ff860b82 */ /* 0x010e640000000a00 */
[----:B------:R2:W-:Y:S04]  /*2b70*/  STL [R1+0x1c], R72 ;  /* 0x00001c4801007387 */ /* 0x0005e80000100800 */
[----:B------:R-:W4:Y:S04]  /*2b80*/  LDL.LU R223, [R1+0x20] ;  /* 0x0000200001df7983 */ /* 0x000f280000300800 */
[----:B------:R-:W4:Y:S04]  /*2b90*/  LDL.LU R121, [R1+0x18] ;  /* 0x0000180001797983 */ /* 0x000f280000300800 */
[----:B------:R-:W4:Y:S04]  /*2ba0*/  LDL R99, [R1+0x88] ;  /* 0x0000880001637983 */ /* 0x000f280000100800 */
[----:B--2---:R-:W2:Y:S01]  /*2bb0*/  LDL.LU R72, [R1+0x14] ;  /* 0x0000140001487983 */ /* 0x004ea20000300800 */
[----:B---3--:R-:W-:Y:S01]  /*2bc0*/  FMUL.FTZ R118, R224, R98 ;  /* 0x00000062e0767220 */ /* 0x008fe20000410000 */
[----:B------:R-:W-:-:S05]  /*2bd0*/  FADD.FTZ R73, R122, R73 ;  /* 0x000000497a497221 */ /* 0x000fca0000010000 */
[----:B------:R3:W-:Y:S01]  /*2be0*/  STL [R1+0xc], R73 ;  /* 0x00000c4901007387 */ /* 0x0007e20000100800 */
[----:B------:R-:W-:-:S03]  /*2bf0*/  FFMA.FTZ R118, R124, R122, R118 ;  /* 0x0000007a7c767223 */ /* 0x000fc60000010076 */
[----:B---3--:R-:W3:Y:S04]  /*2c00*/  LDL R73, [R1+0x8c] ;  /* 0x00008c0001497983 */ /* 0x008ee80000100800 */
[----:B------:R-:W3:Y:S04]  /*2c10*/  LDL.LU R224, [R1+0x2c] ;  /* 0x00002c0001e07983 */ /* 0x000ee80000300800 */
[----:B------:R-:W3:Y:S01]  /*2c20*/  LDL.LU R124, [R1+0x28] ;  /* 0x00002800017c7983 */ /* 0x000ee20000300800 */
[----:B----4-:R-:W-:Y:S01]  /*2c30*/  FADD.FTZ R223, R98, R223 ;  /* 0x000000df62df7221 */ /* 0x010fe20000010000 */
[----:B------:R-:W-:-:S04]  /*2c40*/  FFMA.FTZ R121, R120, R98, R121 ;  /* 0x0000006278797223 */ /* 0x000fc80000010079 */
[----:B------:R-:W-:Y:S04]  /*2c50*/  STL [R1+0x20], R223 ;  /* 0x000020df01007387 */ /* 0x000fe80000100800 */
[----:B------:R4:W-:Y:S01]  /*2c60*/  STL [R1+0x18], R121 ;  /* 0x0000187901007387 */ /* 0x0009e20000100800 */
[----:B------:R-:W-:Y:S01]  /*2c70*/  FFMA.FTZ R5, R120, R122, R5 ;  /* 0x0000007a78057223 */ /* 0x000fe20000010005 */
[----:B------:R-:W-:Y:S01]  /*2c80*/  FADD.FTZ R122, -R194, R126 ;  /* 0x0000007ec27a7221 */ /* 0x000fe20000010100 */
[----:B------:R-:W-:Y:S02]  /*2c90*/  SHF.L.U32 R98, R119, 0x10, RZ ;  /* 0x0000001077627819 */ /* 0x000fe400000006ff */
[----:B----4-:R-:W-:Y:S01]  /*2ca0*/  SHF.L.U32 R121, R123, 0x10, RZ ;  /* 0x000000107b797819 */ /* 0x010fe200000006ff */
[----:B------:R-:W-:-:S04]  /*2cb0*/  FMUL.FTZ R122, R184, R122 ;  /* 0x0000007ab87a7220 */ /* 0x000fc80000410000 */
[----:B--2---:R-:W-:Y:S01]  /*2cc0*/  FADD.FTZ R72, R121, R72 ;  /* 0x0000004879487221 */ /* 0x004fe20000010000 */
[----:B------:R-:W-:Y:S01]  /*2cd0*/  FMUL.FTZ R99, R99, R98 ;  /* 0x0000006263637220 */ /* 0x000fe20000410000 */
[----:B------:R-:W-:-:S03]  /*2ce0*/  FFMA.FTZ R3, R122, R121, R3 ;  /* 0x000000797a037223 */ /* 0x000fc60000010003 */
[----:B------:R2:W-:Y:S04]  /*2cf0*/  STL [R1+0x14], R72 ;  /* 0x0000144801007387 */ /* 0x0005e80000100800 */
[----:B--2---:R-:W2:Y:S04]  /*2d00*/  LDL.LU R72, [R1+0x34] ;  /* 0x0000340001487983 */ /* 0x004ea80000300800 */
[----:B------:R-:W4:Y:S04]  /*2d10*/  LDL R223, [R1+0x84] ;  /* 0x0000840001df7983 */ /* 0x000f280000100800 */
[----:B------:R-:W4:Y:S04]  /*2d20*/  LDL.LU R126, [R1+0x3c] ;  /* 0x00003c00017e7983 */ /* 0x000f280000300800 */
[----:B------:R-:W4:Y:S01]  /*2d30*/  LDL.LU R125, [R1+0x38] ;  /* 0x00003800017d7983 */ /* 0x000f220000300800 */
[----:B---3--:R-:W-:-:S03]  /*2d40*/  FFMA.FTZ R121, R73, R121, R99 ;  /* 0x0000007949797223 */ /* 0x008fc60000010063 */
[----:B------:R-:W5:Y:S01]  /*2d50*/  LDL.LU R73, [R1+0x144] ;  /* 0x0001440001497983 */ /* 0x000f620000300800 */
[----:B------:R-:W-:-:S03]  /*2d60*/  FADD.FTZ R224, R98, R224 ;  /* 0x000000e062e07221 */ /* 0x000fc60000010000 */
[----:B------:R-:W3:Y:S01]  /*2d70*/  LDL R99, [R1+0x80] ;  /* 0x0000800001637983 */ /* 0x000ee20000100800 */
[----:B------:R-:W-:Y:S01]  /*2d80*/  FFMA.FTZ R124, R122, R98, R124 ;  /* 0x000000627a7c7223 */ /* 0x000fe2000001007c */
[----:B------:R-:W-:Y:S02]  /*2d90*/  PRMT R98, R119, 0x7632, R98 ;  /* 0x0000763277627816 */ /* 0x000fe40000000062 */
[----:B------:R0:W-:Y:S04]  /*2da0*/  STL [R1+0x2c], R224 ;  /* 0x00002ce001007387 */ /* 0x0001e80000100800 */
[----:B0-----:R-:W3:Y:S04]  /*2db0*/  LDL R224, [R1+0x78] ;  /* 0x0000780001e07983 */ /* 0x001ee80000100800 */
[----:B------:R-:W3:Y:S01]  /*2dc0*/  LDL.LU R119, [R1+0x30] ;  /* 0x0000300001777983 */ /* 0x000ee20000300800 */
[----:B------:R-:W-:-:S04]  /*2dd0*/  @P0 IMAD.WIDE.U32 R128, R181, 0x20, R128 ;  /* 0x00000020b5800825 */ /* 0x000fc800078e0080 */
[----:B------:R-:W-:Y:S01]  /*2de0*/  @P0 IMAD.WIDE.U32 R130, R191, 0x20, R130 ;  /* 0x00000020bf820825 */ /* 0x000fe200078e0082 */
[----:B------:R-:W5:Y:S03]  /*2df0*/  @P0 LDG.E.128 R56, desc[UR4][R128.64] ;  /* 0x0000000480380981 */ /* 0x000f66000c1e1d00 */
[----:B------:R-:W-:Y:S01]  /*2e00*/  IMAD.WIDE.U32 R84, R183, 0x20, R138 ;  /* 0x00000020b7547825 */ /* 0x000fe200078e008a */
[----:B------:R0:W5:Y:S03]  /*2e10*/  @P0 LDG.E.128 R60, desc[UR4][R128.64+0x10] ;  /* 0x00001004803c0981 */ /* 0x000166000c1e1d00 */
[----:B-1----:R-:W-:Y:S01]  /*2e20*/  @P0 IMAD.WIDE.U32 R134, R182, 0x20, R134 ;  /* 0x00000020b6860825 */ /* 0x002fe200078e0086 */
[----:B------:R-:W5:Y:S04]  /*2e30*/  @P0 LDG.E.128 R64, desc[UR4][R130.64] ;  /* 0x0000000482400981 */ /* 0x000f68000c1e1d00 */
[----:B------:R1:W5:Y:S04]  /*2e40*/  @P0 LDG.E.128 R68, desc[UR4][R130.64+0x10] ;  /* 0x0000100482440981 */ /* 0x000368000c1e1d00 */
[----:B------:R-:W5:Y:S04]  /*2e50*/  @P0 LDG.E.128 R48, desc[UR4][R134.64] ;  /* 0x0000000486300981 */ /* 0x000f68000c1e1d00 */
[----:B------:R1:W5:Y:S04]  /*2e60*/  @P0 LDG.E.128 R52, desc[UR4][R134.64+0x10] ;  /* 0x0000100486340981 */ /* 0x000368000c1e1d00 */
[----:B------:R-:W3:Y:S01]  /*2e70*/  LDG.E.128 R128, desc[UR4][R84.64] ;  /* 0x0000000454807981 */ /* 0x000ee2000c1e1d00 */
[----:B------:R-:W-:-:S03]  /*2e80*/  PRMT R123, R123, 0x7632, R123 ;  /* 0x000076327b7b7816 */ /* 0x000fc6000000007b */
[----:B------:R-:W3:Y:S04]  /*2e90*/  LDG.E.128 R136, desc[UR4][R136.64] ;  /* 0x0000000488887981 */ /* 0x000ee8000c1e1d00 */
[----:B------:R-:W3:Y:S01]  /*2ea0*/  LDG.E.128 R132, desc[UR4][R132.64] ;  /* 0x0000000484847981 */ /* 0x000ee2000c1e1d00 */
[----:B------:R-:W-:-:S03]  /*2eb0*/  SHF.L.U32 R123, R123, 0x10, RZ ;  /* 0x000000107b7b7819 */ /* 0x000fc600000006ff */
[----:B------:R0:W-:Y:S02]  /*2ec0*/  STL [R1+0x28], R124 ;  /* 0x0000287c01007387 */ /* 0x0001e40000100800 */
[----:B--2---:R-:W-:Y:S01]  /*2ed0*/  FADD.FTZ R72, R123, R72 ;  /* 0x000000487b487221 */ /* 0x004fe20000010000 */
[----:B------:R-:W-:Y:S01]  /*2ee0*/  SHF.L.U32 R98, R98, 0x10, RZ ;  /* 0x0000001062627819 */ /* 0x000fe200000006ff */
[----:B------:R-:W2:Y:S01]  /*2ef0*/  LDG.E.128 R84, desc[UR4][R84.64+0x10] ;  /* 0x0000100454547981 */ /* 0x000ea2000c1e1d00 */
[----:B0-----:R-:W-:-:S03]  /*2f00*/  FADD.FTZ R124, -R194, R127 ;  /* 0x0000007fc27c7221 */ /* 0x001fc60000010100 */
[----:B------:R-:W2:Y:S01]  /*2f10*/  LDL R127, [R1+0x7c] ;  /* 0x00007c00017f7983 */ /* 0x000ea20000100800 */
[----:B------:R-:W-:-:S03]  /*2f20*/  FMUL.FTZ R124, R184, R124 ;  /* 0x0000007cb87c7220 */ /* 0x000fc60000410000 */
[----:B------:R0:W-:Y:S04]  /*2f30*/  STL [R1+0x34], R72 ;  /* 0x0000344801007387 */ /* 0x0001e80000100800 */
[----:B0-----:R0:W5:Y:S01]  /*2f40*/  LDL.LU R72, [R1+0x140] ;  /* 0x0001400001487983 */ /* 0x0011620000300800 */
[----:B----4-:R-:W-:Y:S01]  /*2f50*/  FADD.FTZ R126, R98, R126 ;  /* 0x0000007e627e7221 */ /* 0x010fe20000010000 */
[CC--:B------:R-:W-:Y:S01]  /*2f60*/  FFMA.FTZ R125, R124.reuse, R98.reuse, R125 ;  /* 0x000000627c7d7223 */ /* 0x0c0fe2000001007d */
[----:B---3--:R-:W-:Y:S01]  /*2f70*/  FMUL.FTZ R99, R99, R98 ;  /* 0x0000006263637220 */ /* 0x008fe20000410000 */
[----:B------:R-:W-:-:S03]  /*2f80*/  FFMA.FTZ R119, R124, R123, R119 ;  /* 0x0000007b7c777223 */ /* 0x000fc60000010077 */
[----:B------:R-:W-:Y:S02]  /*2f90*/  FFMA.FTZ R123, R223, R123, R99 ;  /* 0x0000007bdf7b7223 */ /* 0x000fe40000010063 */
[----:B------:R3:W-:Y:S04]  /*2fa0*/  STL [R1+0x30], R119 ;  /* 0x0000307701007387 */ /* 0x0007e80000100800 */
[----:B------:R-:W4:Y:S04]  /*2fb0*/  LDL R223, [R1+0x6c] ;  /* 0x00006c0001df7983 */ /* 0x000f280000100800 */
[----:B---3--:R-:W3:Y:S04]  /*2fc0*/  LDL R119, [R1+0x68] ;  /* 0x0000680001777983 */ /* 0x008ee80000100800 */
[----:B------:R1:W-:Y:S04]  /*2fd0*/  STL [R1+0x3c], R126 ;  /* 0x00003c7e01007387 */ /* 0x0003e80000100800 */
[----:B------:R0:W-:Y:S04]  /*2fe0*/  STL [R1+0x38], R125 ;  /* 0x0000387d01007387 */ /* 0x0001e80000100800 */
[----:B------:R-:W4:Y:S01]  /*2ff0*/  LDL R99, [R1+0x70] ;  /* 0x0000700001637983 */ /* 0x000f220000100800 */
[----:B-1----:R-:W-:-:S04]  /*3000*/  FADD.FTZ R126, -R194, R128 ;  /* 0x00000080c27e7221 */ /* 0x002fc80000010100 */
[----:B------:R-:W-:Y:S01]  /*3010*/  FMUL.FTZ R126, R184, R126 ;  /* 0x0000007eb87e7220 */ /* 0x000fe20000410000 */
[----:B------:R-:W-:Y:S01]  /*3020*/  SHF.L.U32 R98, R132, 0x10, RZ ;  /* 0x0000001084627819 */ /* 0x000fe200000006ff */
[----:B0-----:R-:W-:-:S04]  /*3030*/  IMAD.U32 R125, R136, 0x10000, RZ ;  /* 0x00010000887d7824 */ /* 0x001fc800078e00ff */
[----:B------:R-:W-:Y:S01]  /*3040*/  FADD.FTZ R143, R98, R143 ;  /* 0x0000008f628f7221 */ /* 0x000fe20000010000 */
[-C--:B------:R-:W-:Y:S01]  /*3050*/  FFMA.FTZ R144, R126, R98.reuse, R144 ;  /* 0x000000627e907223 */ /* 0x080fe20000010090 */
[----:B------:R-:W-:Y:S01]  /*3060*/  FMUL.FTZ R98, R224, R98 ;  /* 0x00000062e0627220 */ /* 0x000fe20000410000 */
[----:B------:R-:W-:Y:S01]  /*3070*/  FADD.FTZ R147, R125, R147 ;  /* 0x000000937d937221 */ /* 0x000fe20000010000 */
[-C--:B------:R-:W-:Y:S01]  /*3080*/  FFMA.FTZ R146, R126, R125.reuse, R146 ;  /* 0x0000007d7e927223 */ /* 0x080fe20000010092 */
[----:B------:R-:W-:Y:S01]  /*3090*/  SHF.L.U32 R128, R137, 0x10, RZ ;  /* 0x0000001089807819 */ /* 0x000fe200000006ff */
[C---:B------:R-:W-:Y:S01]  /*30a0*/  FADD.FTZ R129, -R194.reuse, R129 ;  /* 0x00000081c2817221 */ /* 0x040fe20000010100 */
[----:B------:R-:W4:Y:S01]  /*30b0*/  LDL R224, [R1+0x60] ;  /* 0x0000600001e07983 */ /* 0x000f220000100800 */
[----:B--2---:R-:W-:Y:S01]  /*30c0*/  FFMA.FTZ R125, R127, R125, R98 ;  /* 0x0000007d7f7d7223 */ /* 0x004fe20000010062 */
[----:B------:R-:W-:Y:S01]  /*30d0*/  FADD.FTZ R127, -R194, R130 ;  /* 0x00000082c27f7221 */ /* 0x000fe20000010100 */
[----:B------:R-:W-:-:S03]  /*30e0*/  SHF.L.U32 R98, R133, 0x10, RZ ;  /* 0x0000001085627819 */ /* 0x000fc600000006ff */
[----:B------:R-:W-:Y:S02]  /*30f0*/  FMUL.FTZ R127, R184, R127 ;  /* 0x0000007fb87f7220 */ /* 0x000fe40000410000 */
[----:B------:R-:W-:Y:S02]  /*3100*/  FADD.FTZ R157, R98, R157 ;  /* 0x0000009d629d7221 */ /* 0x000fe40000010000 */
[C---:B------:R-:W-:Y:S01]  /*3110*/  FFMA.FTZ R158, R127.reuse, R98, R158 ;  /* 0x000000627f9e7223 */ /* 0x040fe2000001009e */
[----:B------:R-:W-:Y:S01]  /*3120*/  FADD.FTZ R161, R128, R161 ;  /* 0x000000a180a17221 */ /* 0x000fe20000010000 */
[----:B------:R-:W-:Y:S01]  /*3130*/  FFMA.FTZ R160, R127, R128, R160 ;  /* 0x000000807fa07223 */ /* 0x000fe200000100a0 */
[----:B------:R-:W-:Y:S01]  /*3140*/  FMUL.FTZ R130, R184, R129 ;  /* 0x00000081b8827220 */ /* 0x000fe20000410000 */
[----:B---3--:R-:W-:Y:S02]  /*3150*/  FMUL.FTZ R98, R119, R98 ;  /* 0x0000006277627220 */ /* 0x008fe40000410000 */
[----:B------:R-:W2:Y:S02]  /*3160*/  LDL R119, [R1+0x74] ;  /* 0x0000740001777983 */ /* 0x000ea40000100800 */
[--C-:B----4-:R-:W-:Y:S01]  /*3170*/  FFMA.FTZ R128, R223, R128, R98.reuse ;  /* 0x00000080df807223 */ /* 0x110fe20000010062 */
[----:B------:R-:W-:Y:S01]  /*3180*/  PRMT R98, R132, 0x7632, R98 ;  /* 0x0000763284627816 */ /* 0x000fe20000000062 */
[----:B------:R-:W-:Y:S01]  /*3190*/  FADD.FTZ R131, -R194, R131 ;  /* 0x00000083c2837221 */ /* 0x000fe20000010100 */
[----:B------:R-:W-:Y:S01]  /*31a0*/  PRMT R136, R136, 0x7632, R136 ;  /* 0x0000763288887816 */ /* 0x000fe20000000088 */
[----:B------:R-:W3:Y:S01]  /*31b0*/  LDL R223, [R1+0x58] ;  /* 0x0000580001df7983 */ /* 0x000ee20000100800 */
[----:B------:R-:W-:-:S05]  /*31c0*/  SHF.L.U32 R98, R98, 0x10, RZ ;  /* 0x0000001062627819 */ /* 0x000fca00000006ff */
[-C--:B------:R-:W-:Y:S01]  /*31d0*/  FFMA.FTZ R159, R130, R98.reuse, R159 ;  /* 0x00000062829f7223 */ /* 0x080fe2000001009f */
[----:B------:R-:W-:Y:S01]  /*31e0*/  FADD.FTZ R163, R98, R163 ;  /* 0x000000a362a37221 */ /* 0x000fe20000010000 */
[----:B------:R-:W-:Y:S02]  /*31f0*/  FMUL.FTZ R98, R99, R98 ;  /* 0x0000006263627220 */ /* 0x000fe40000410000 */
[----:B------:R-:W4:Y:S01]  /*3200*/  LDL R99, [R1+0x64] ;  /* 0x0000640001637983 */ /* 0x000f220000100800 */
[----:B------:R-:W-:-:S05]  /*3210*/  SHF.L.U32 R129, R136, 0x10, RZ ;  /* 0x0000001088817819 */ /* 0x000fca00000006ff */
[----:B------:R-:W-:Y:S01]  /*3220*/  FFMA.FTZ R165, R130, R129, R165 ;  /* 0x0000008182a57223 */ /* 0x000fe200000100a5 */
[----:B------:R-:W-:Y:S01]  /*3230*/  FADD.FTZ R164, R129, R164 ;  /* 0x000000a481a47221 */ /* 0x000fe20000010000 */
[----:B------:R-:W-:Y:S01]  /*3240*/  PRMT R137, R137, 0x7632, R137 ;  /* 0x0000763289897816 */ /* 0x000fe20000000089 */
[----:B------:R-:W-:-:S03]  /*3250*/  FMUL.FTZ R132, R184, R131 ;  /* 0x00000083b8847220 */ /* 0x000fc60000410000 */
[----:B------:R-:W-:-:S05]  /*3260*/  SHF.L.U32 R131, R137, 0x10, RZ ;  /* 0x0000001089837819 */ /* 0x000fca00000006ff */
[----:B------:R-:W-:Y:S01]  /*3270*/  FFMA.FTZ R170, R132, R131, R170 ;  /* 0x0000008384aa7223 */ /* 0x000fe200000100aa */
[----:B------:R-:W-:Y:S01]  /*3280*/  FADD.FTZ R169, R131, R169 ;  /* 0x000000a983a97221 */ /* 0x000fe20000010000 */
[--C-:B--2---:R-:W-:Y:S01]  /*3290*/  FFMA.FTZ R129, R119, R129, R98.reuse ;  /* 0x0000008177817223 */ /* 0x104fe20000010062 */
[----:B------:R-:W-:Y:S01]  /*32a0*/  PRMT R98, R133, 0x7632, R98 ;  /* 0x0000763285627816 */ /* 0x000fe20000000062 */
[----:B------:R-:W2:Y:S03]  /*32b0*/  LDL R119, [R1+0x5c] ;  /* 0x00005c0001777983 */ /* 0x000ea60000100800 */
[----:B------:R-:W-:-:S05]  /*32c0*/  SHF.L.U32 R98, R98, 0x10, RZ ;  /* 0x0000001062627819 */ /* 0x000fca00000006ff */
[-C--:B------:R-:W-:Y:S01]  /*32d0*/  FFMA.FTZ R145, R132, R98.reuse, R145 ;  /* 0x0000006284917223 */ /* 0x080fe20000010091 */
[----:B------:R-:W-:Y:S01]  /*32e0*/  FADD.FTZ R167, R98, R167 ;  /* 0x000000a762a77221 */ /* 0x000fe20000010000 */
[----:B------:R-:W-:-:S04]  /*32f0*/  FMUL.FTZ R98, R224, R98 ;  /* 0x00000062e0627220 */ /* 0x000fc80000410000 */
[----:B----4-:R-:W-:Y:S02]  /*3300*/  FFMA.FTZ R131, R99, R131, R98 ;  /* 0x0000008363837223 */ /* 0x010fe40000010062 */
[----:B------:R-:W4:Y:S01]  /*3310*/  LDL R99, [R1+0x50] ;  /* 0x0000500001637983 */ /* 0x000f220000100800 */
[----:B------:R-:W-:Y:S01]  /*3320*/  FADD.FTZ R136, -R194, R84 ;  /* 0x00000054c2887221 */ /* 0x000fe20000010100 */
[----:B------:R-:W-:-:S03]  /*3330*/  SHF.L.U32 R84, R134, 0x10, RZ ;  /* 0x0000001086547819 */ /* 0x000fc600000006ff */
[----:B------:R-:W-:Y:S01]  /*3340*/  FMUL.FTZ R136, R184, R136 ;  /* 0x00000088b8887220 */ /* 0x000fe20000410000 */
[C---:B------:R-:W-:Y:S01]  /*3350*/  FADD.FTZ R85, -R194.reuse, R85 ;  /* 0x00000055c2557221 */ /* 0x040fe20000010100 */
[C---:B------:R-:W-:Y:S01]  /*3360*/  FADD.FTZ R86, -R194.reuse, R86 ;  /* 0x00000056c2567221 */ /* 0x040fe20000010100 */
[----:B------:R-:W-:Y:S01]  /*3370*/  FADD.FTZ R87, -R194, R87 ;  /* 0x00000057c2577221 */ /* 0x000fe20000010100 */
[-C--:B---3--:R-:W-:Y:S01]  /*3380*/  FMUL.FTZ R98, R223, R84.reuse ;  /* 0x00000054df627220 */ /* 0x088fe20000410000 */
[----:B------:R-:W3:Y:S01]  /*3390*/  LDL R194, [R1+0x54] ;  /* 0x0000540001c27983 */ /* 0x000ee20000100800 */
[----:B------:R-:W-:Y:S01]  /*33a0*/  FADD.FTZ R173, R84, R173 ;  /* 0x000000ad54ad7221 */ /* 0x000fe20000010000 */
[----:B------:R-:W-:Y:S01]  /*33b0*/  FFMA.FTZ R174, R136, R84, R174 ;  /* 0x0000005488ae7223 */ /* 0x000fe200000100ae */
[----:B------:R-:W-:Y:S01]  /*33c0*/  PRMT R84, R134, 0x7632, R84 ;  /* 0x0000763286547816 */ /* 0x000fe20000000054 */
[----:B------:R-:W3:Y:S01]  /*33d0*/  LDL R223, [R1+0x48] ;  /* 0x0000480001df7983 */ /* 0x000ee20000100800 */
[----:B------:R-:W-:-:S02]  /*33e0*/  IMAD.U32 R133, R138, 0x10000, RZ ;  /* 0x000100008a857824 */ /* 0x000fc400078e00ff */
[----:B------:R-:W-:Y:S02]  /*33f0*/  SHF.L.U32 R84, R84, 0x10, RZ ;  /* 0x0000001054547819 */ /* 0x000fe400000006ff */
[----:B------:R-:W-:Y:S01]  /*3400*/  FADD.FTZ R172, R133, R172 ;  /* 0x000000ac85ac7221 */ /* 0x000fe20000010000 */
[----:B------:R-:W-:Y:S01]  /*3410*/  FFMA.FTZ R171, R136, R133, R171 ;  /* 0x0000008588ab7223 */ /* 0x000fe200000100ab */
[----:B------:R-:W-:Y:S01]  /*3420*/  PRMT R137, R138, 0x7632, R137 ;  /* 0x000076328a897816 */ /* 0x000fe20000000089 */
[----:B------:R-:W-:Y:S01]  /*3430*/  FMUL.FTZ R138, R184, R85 ;  /* 0x00000055b88a7220 */ /* 0x000fe20000410000 */
[----:B------:R-:W-:Y:S01]  /*3440*/  FMUL.FTZ R89, R89, R88 ;  /* 0x0000005859597220 */ /* 0x000fe20000410000 */
[----:B------:R-:W-:Y:S01]  /*3450*/  FFMA.FTZ R4, R116, R117, R4 ;  /* 0x0000007574047223 */ /* 0x000fe20000010004 */
        /* <DEDUP_REMOVED lines=9> */
[----:B--2---:R-:W-:-:S03]  /*34f0*/  FFMA.FTZ R133, R119, R133, R98 ;  /* 0x0000008577857223 */ /* 0x004fc60000010062 */
[----:B------:R-:W2:Y:S04]  /*3500*/  LDL R119, [R1+0x4c] ;  /* 0x00004c0001777983 */ /* 0x000ea80000100800 */
[----:B------:R-:W2:Y:S01]  /*3510*/  LDL R98, [R1+0x44] ;  /* 0x0000440001627983 */ /* 0x000ea20000100800 */
[----:B----4-:R-:W-:-:S03]  /*3520*/  FMUL.FTZ R85, R99, R84 ;  /* 0x0000005463557220 */ /* 0x010fc60000410000 */
[----:B------:R-:W4:Y:S01]  /*3530*/  LDL R99, [R1+0x40] ;  /* 0x0000400001637983 */ /* 0x000f220000100800 */
[----:B------:R-:W-:Y:S01]  /*3540*/  SHF.L.U32 R137, R137, 0x10, RZ ;  /* 0x0000001089897819 */ /* 0x000fe200000006ff */
[----:B------:R-:W-:Y:S01]  /*3550*/  FADD.FTZ R177, R84, R177 ;  /* 0x000000b154b17221 */ /* 0x000fe20000010000 */
[----:B------:R-:W-:Y:S01]  /*3560*/  FFMA.FTZ R178, R138, R84, R178 ;  /* 0x000000548ab27223 */ /* 0x000fe200000100b2 */
[----:B------:R-:W-:Y:S01]  /*3570*/  SHF.L.U32 R84, R135, 0x10, RZ ;  /* 0x0000001087547819 */ /* 0x000fe200000006ff */
[----:B------:R-:W-:Y:S01]  /*3580*/  FMUL.FTZ R134, R184, R86 ;  /* 0x00000056b8867220 */ /* 0x000fe20000410000 */
[----:B------:R-:W-:Y:S01]  /*3590*/  FADD.FTZ R176, R137, R176 ;  /* 0x000000b089b07221 */ /* 0x000fe20000010000 */
[-C--:B------:R-:W-:Y:S01]  /*35a0*/  FFMA.FTZ R175, R138, R137.reuse, R175 ;  /* 0x000000898aaf7223 */ /* 0x080fe200000100af */
[----:B---3--:R-:W-:Y:S01]  /*35b0*/  FFMA.FTZ R137, R194, R137, R85 ;  /* 0x00000089c2897223 */ /* 0x008fe20000010055 */
[----:B------:R-:W-:Y:S01]  /*35c0*/  FADD.FTZ R24, R84, R24 ;  /* 0x0000001854187221 */ /* 0x000fe20000010000 */
[-C--:B------:R-:W-:Y:S01]  /*35d0*/  FFMA.FTZ R39, R134, R84.reuse, R39 ;  /* 0x0000005486277223 */ /* 0x080fe20000010027 */
[----:B------:R-:W-:Y:S01]  /*35e0*/  FMUL.FTZ R85, R223, R84 ;  /* 0x00000054df557220 */ /* 0x000fe20000410000 */
[----:B------:R-:W-:-:S02]  /*35f0*/  PRMT R84, R135, 0x7632, R84 ;  /* 0x0000763287547816 */ /* 0x000fc40000000054 */
[C---:B------:R-:W-:Y:S02]  /*3600*/  SHF.L.U32 R194, R139.reuse, 0x10, RZ ;  /* 0x000000108bc27819 */ /* 0x040fe400000006ff */
[----:B------:R-:W-:Y:S02]  /*3610*/  PRMT R139, R139, 0x7632, R139 ;  /* 0x000076328b8b7816 */ /* 0x000fe4000000008b */
[----:B------:R-:W-:Y:S01]  /*3620*/  SHF.L.U32 R84, R84, 0x10, RZ ;  /* 0x0000001054547819 */ /* 0x000fe200000006ff */
[----:B------:R-:W-:Y:S01]  /*3630*/  FADD.FTZ R180, R194, R180 ;  /* 0x000000b4c2b47221 */ /* 0x000fe20000010000 */
[----:B------:R-:W-:Y:S01]  /*3640*/  FFMA.FTZ R179, R134, R194, R179 ;  /* 0x000000c286b37223 */ /* 0x000fe200000100b3 */
[----:B------:R-:W-:Y:S01]  /*3650*/  SHF.L.U32 R139, R139, 0x10, RZ ;  /* 0x000000108b8b7819 */ /* 0x000fe200000006ff */
[----:B------:R-:W-:Y:S01]  /*3660*/  FMUL.FTZ R135, R184, R87 ;  /* 0x00000057b8877220 */ /* 0x000fe20000410000 */
[----:B------:R-:W-:-:S03]  /*3670*/  FADD.FTZ R156, R84, R156 ;  /* 0x0000009c549c7221 */ /* 0x000fc60000010000 */
[----:B------:R-:W-:Y:S01]  /*3680*/  FADD.FTZ R166, R139, R166 ;  /* 0x000000a68ba67221 */ /* 0x000fe20000010000 */
[C---:B------:R-:W-:Y:S01]  /*3690*/  FFMA.FTZ R168, R135.reuse, R139, R168 ;  /* 0x0000008b87a87223 */ /* 0x040fe200000100a8 */
[----:B------:R-:W-:Y:S01]  /*36a0*/  FFMA.FTZ R162, R135, R84, R162 ;  /* 0x0000005487a27223 */ /* 0x000fe200000100a2 */
[----:B------:R-:W0:Y:S01]  /*36b0*/  S2R R86, SR_TID.X ;  /* 0x0000000000567919 */ /* 0x000e220000002100 */
[----:B------:R-:W-:Y:S01]  /*36c0*/  UMOV UR6, 0xffffffff ;  /* 0xffffffff00067882 */ /* 0x000fe20000000000 */
[----:B--2---:R-:W-:Y:S01]  /*36d0*/  FFMA.FTZ R194, R119, R194, R85 ;  /* 0x000000c277c27223 */ /* 0x004fe20000010055 */
[----:B----4-:R-:W-:Y:S01]  /*36e0*/  FMUL.FTZ R85, R99, R84 ;  /* 0x0000005463557220 */ /* 0x010fe20000410000 */
[----:B------:R-:W-:-:S03]  /*36f0*/  FADD.FTZ R84, RZ, R202 ;  /* 0x000000caff547221 */ /* 0x000fc60000010000 */
[----:B------:R-:W-:Y:S01]  /*3700*/  FFMA.FTZ R139, R98, R139, R85 ;  /* 0x0000008b628b7223 */ /* 0x000fe20000010055 */
[----:B------:R-:W-:Y:S01]  /*3710*/  FFMA.FTZ R85, R200, R202, RZ ;  /* 0x000000cac8557223 */ /* 0x000fe200000100ff */
        /* <DEDUP_REMOVED lines=61> */
[----:B0-----:R-:W-:Y:S02]  /*3af0*/  LOP3.LUT R119, R86, 0x1f, RZ, 0xc0, !PT ;  /* 0x0000001f56777812 */ /* 0x001fe400078ec0ff */
[----:B------:R-:W-:Y:S01]  /*3b00*/  FFMA.FTZ R85, R135, R139, R85 ;  /* 0x0000008b87557223 */ /* 0x000fe20000010055 */
        /* <DEDUP_REMOVED lines=19> */
.L_x_1242:
[----:B------:R-:W-:Y:S01]  /*3c40*/  FADD.FTZ R223, R84, R223 ;  /* 0x000000df54df7221 */ /* 0x000fe20000010000 */
[----:B0-----:R-:W-:Y:S01]  /*3c50*/  FADD.FTZ R86, R85, R86 ;  /* 0x0000005655567221 */ /* 0x001fe20000010000 */
[----:B------:R-:W-:Y:S02]  /*3c60*/  ISETP.NE.U32.AND P3, PT, RZ, UR18, PT ;  /* 0x00000012ff007c0c */ /* 0x000fe4000bf65070 */
[----:B------:R-:W-:Y:S01]  /*3c70*/  FMUL.FTZ R223, R223, UR9 ;  /* 0x00000009dfdf7c20 */ /* 0x000fe20008410000 */
[----:B------:R-:W-:Y:S01]  /*3c80*/  FMUL.FTZ R224, R86, UR9 ;  /* 0x0000000956e07c20 */ /* 0x000fe20008410000 */
[----:B------:R-:W-:Y:S02]  /*3c90*/  ISETP.NE.AND.EX P3, PT, RZ, UR19, PT, P3 ;  /* 0x00000013ff007c0c */ /* 0x000fe4000bf65330 */
[----:B-----5:R-:W-:Y:S02]  /*3ca0*/  @P1 MOV R87, R148 ;  /* 0x0000009400571202 */ /* 0x020fe40000000f00 */
[----:B------:R-:W-:-:S02]  /*3cb0*/  FSEL R223, R223, RZ, !P2 ;  /* 0x000000ffdfdf7208 */ /* 0x000fc40005000000 */
[----:B------:R-:W-:Y:S01]  /*3cc0*/  @P1 LOP3.LUT P2, RZ, R87, 0xff, RZ, 0xc0, !PT ;  /* 0x000000ff57ff1812 */ /* 0x000fe2000784c0ff */
[----:B------:R-:W-:Y:S01]  /*3cd0*/  IMAD.MOV.U32 R87, RZ, RZ, R88 ;  /* 0x000000ffff577224 */ /* 0x000fe200078e0058 */
[----:B------:R-:W-:Y:S01]  /*3ce0*/  LOP3.LUT P5, RZ, R88, 0xff0000, RZ, 0xc0, !PT ;  /* 0x00ff000058ff7812 */ /* 0x000fe200078ac0ff */
[-CC-:B-1----:R-:W-:Y:S01]  /*3cf0*/  FFMA.FTZ R84, R200, R224.reuse, R223.reuse ;  /* 0x000000e0c8547223 */ /* 0x182fe200000100df */
[-CC-:B------:R-:W-:Y:S01]  /*3d00*/  FFMA.FTZ R85, R204, R224.reuse, R223.reuse ;  /* 0x000000e0cc557223 */ /* 0x180fe200000100df */
[-C--:B------:R-:W-:Y:S01]  /*3d10*/  FFMA.FTZ R86, R201, R224.reuse, R223 ;  /* 0x000000e0c9567223 */ /* 0x080fe200000100df */
[----:B------:R-:W-:Y:S01]  /*3d20*/  LOP3.LUT P4, RZ, R87, 0xff, RZ, 0xc0, !PT ;  /* 0x000000ff57ff7812 */ /* 0x000fe2000788c0ff */
[----:B------:R-:W-:Y:S01]  /*3d30*/  FADD.FTZ R84, R202, -R84 ;  /* 0x80000054ca547221 */ /* 0x000fe20000010000 */
[----:B------:R-:W-:Y:S01]  /*3d40*/  FADD.FTZ R85, R205, -R85 ;  /* 0x80000055cd557221 */ /* 0x000fe20000010000 */
[----:B------:R-:W-:Y:S01]  /*3d50*/  FADD.FTZ R86, R203, -R86 ;  /* 0x80000056cb567221 */ /* 0x000fe20000010000 */
[----:B------:R-:W-:Y:S01]  /*3d60*/  FFMA.FTZ R206, R206, R224, R223 ;  /* 0x000000e0cece7223 */ /* 0x000fe200000100df */
[C---:B------:R-:W-:Y:S01]  /*3d70*/  FMUL.FTZ R84, R184.reuse, R84 ;  /* 0x00000054b8547220 */ /* 0x040fe20000410000 */
[C---:B------:R-:W-:Y:S01]  /*3d80*/  FMUL.FTZ R85, R184.reuse, R85 ;  /* 0x00000055b8557220 */ /* 0x040fe20000410000 */
[----:B------:R-:W-:Y:S01]  /*3d90*/  FMUL.FTZ R86, R184, R86 ;  /* 0x00000056b8567220 */ /* 0x000fe20000410000 */
[----:B------:R-:W-:Y:S01]  /*3da0*/  FADD.FTZ R206, R209, -R206 ;  /* 0x800000ced1ce7221 */ /* 0x000fe20000010000 */
[----:B------:R-:W-:Y:S01]  /*3db0*/  @P3 FADD.FTZ R84, R40, R84 ;  /* 0x0000005428543221 */ /* 0x000fe20000010000 */
[----:B------:R-:W-:Y:S01]  /*3dc0*/  @P3 FADD.FTZ R85, R41, R85 ;  /* 0x0000005529553221 */ /* 0x000fe20000010000 */
[----:B------:R-:W-:Y:S01]  /*3dd0*/  @P3 FADD.FTZ R86, R42, R86 ;  /* 0x000000562a563221 */ /* 0x000fe20000010000 */
[-CC-:B------:R-:W-:Y:S01]  /*3de0*/  FFMA.FTZ R208, R208, R224.reuse, R223.reuse ;  /* 0x000000e0d0d07223 */ /* 0x180fe200000100df */
[----:B------:R-:W-:Y:S01]  /*3df0*/  FMUL.FTZ R202, R84, UR14 ;  /* 0x0000000e54ca7c20 */ /* 0x000fe20008410000 */
[----:B------:R-:W-:Y:S01]  /*3e00*/  FMUL.FTZ R200, R85, UR14 ;  /* 0x0000000e55c87c20 */ /* 0x000fe20008410000 */
[----:B------:R-:W-:Y:S01]  /*3e10*/  FMUL.FTZ R203, R86, UR14 ;  /* 0x0000000e56cb7c20 */ /* 0x000fe20008410000 */
[----:B------:R-:W-:Y:S01]  /*3e20*/  FADD.FTZ R208, R207, -R208 ;  /* 0x800000d0cfd07221 */ /* 0x000fe20000010000 */
[-CC-:B------:R-:W-:Y:S01]  /*3e30*/  FFMA.FTZ R90, R90, R224.reuse, R223.reuse ;  /* 0x000000e05a5a7223 */ /* 0x180fe200000100df */
[----:B------:R-:W-:Y:S01]  /*3e40*/  @P1 FSEL R87, R202, RZ, P2 ;  /* 0x000000ffca571208 */ /* 0x000fe20001000000 */
[--C-:B------:R-:W-:Y:S01]  /*3e50*/  FFMA.FTZ R220, R220, R224, R223.reuse ;  /* 0x000000e0dcdc7223 */ /* 0x100fe200000100df */
[----:B------:R-:W-:Y:S01]  /*3e60*/  @P1 LOP3.LUT P2, RZ, R148, 0xff00, RZ, 0xc0, !PT ;  /* 0x0000ff0094ff1812 */ /* 0x000fe2000784c0ff */
[----:B------:R-:W-:Y:S01]  /*3e70*/  FMUL.FTZ R204, R184, R208 ;  /* 0x000000d0b8cc7220 */ /* 0x000fe20000410000 */
[----:B------:R-:W-:Y:S01]  /*3e80*/  @P1 F2FP.BF16.F32.PACK_AB R87, RZ, R87 ;  /* 0x00000057ff57123e */ /* 0x000fe200000010ff */
[----:B------:R-:W-:Y:S01]  /*3e90*/  FADD.FTZ R90, R218, -R90 ;  /* 0x8000005ada5a7221 */ /* 0x000fe20000010000 */
[----:B------:R-:W-:Y:S01]  /*3ea0*/  FADD.FTZ R220, R219, -R220 ;  /* 0x800000dcdbdc7221 */ /* 0x000fe20000010000 */
[----:B------:R-:W-:Y:S01]  /*3eb0*/  @P3 FADD.FTZ R204, R44, R204 ;  /* 0x000000cc2ccc3221 */ /* 0x000fe20000010000 */
[----:B------:R-:W-:Y:S01]  /*3ec0*/  @P1 PRMT R72, R87, 0x7610, R72 ;  /* 0x0000761057481816 */ /* 0x000fe20000000048 */
[----:B------:R-:W-:Y:S01]  /*3ed0*/  FMUL.FTZ R205, R184, R90 ;  /* 0x0000005ab8cd7220 */ /* 0x000fe20000410000 */
[----:B------:R-:W-:Y:S01]  /*3ee0*/  @P1 FSEL R87, R200, RZ, P2 ;  /* 0x000000ffc8571208 */ /* 0x000fe20001000000 */
[-C--:B------:R-:W-:Y:S01]  /*3ef0*/  FFMA.FTZ R221, R221, R224.reuse, R223 ;  /* 0x000000e0dddd7223 */ /* 0x080fe200000100df */
[----:B------:R-:W-:Y:S01]  /*3f00*/  @P1 LOP3.LUT P2, RZ, R148, 0xff0000, RZ, 0xc0, !PT ;  /* 0x00ff000094ff1812 */ /* 0x000fe2000784c0ff */
[----:B------:R-:W-:Y:S01]  /*3f10*/  @P3 FADD.FTZ R205, R45, R205 ;  /* 0x000000cd2dcd3221 */ /* 0x000fe20000010000 */
[----:B------:R-:W-:Y:S01]  /*3f20*/  @P1 F2FP.BF16.F32.PACK_AB R87, RZ, R87 ;  /* 0x00000057ff57123e */ /* 0x000fe200000010ff */
[----:B------:R-:W-:Y:S01]  /*3f30*/  FADD.FTZ R91, R91, -R221 ;  /* 0x800000dd5b5b7221 */ /* 0x000fe20000010000 */
[----:B------:R-:W-:Y:S01]  /*3f40*/  FSEL R202, R202, RZ, P4 ;  /* 0x000000ffcaca7208 */ /* 0x000fe20002000000 */
[-C--:B------:R-:W-:Y:S01]  /*3f50*/  FFMA.FTZ R211, R211, R224.reuse, R223 ;  /* 0x000000e0d3d37223 */ /* 0x080fe200000100df */
[----:B------:R-:W-:Y:S01]  /*3f60*/  @P1 PRMT R72, R72, 0x5410, R87 ;  /* 0x0000541048481816 */ /* 0x000fe20000000057 */
[----:B------:R-:W-:Y:S01]  /*3f70*/  FMUL.FTZ R207, R184, R91 ;  /* 0x0000005bb8cf7220 */ /* 0x000fe20000410000 */
[----:B------:R-:W-:Y:S01]  /*3f80*/  @P1 FSEL R87, R203, RZ, P2 ;  /* 0x000000ffcb571208 */ /* 0x000fe20001000000 */
[-C--:B------:R-:W-:Y:S01]  /*3f90*/  FFMA.FTZ R214, R214, R224.reuse, R223 ;  /* 0x000000e0d6d67223 */ /* 0x080fe200000100df */
[----:B------:R-:W-:Y:S01]  /*3fa0*/  @P1 LOP3.LUT P2, RZ, R148, 0xff000000, RZ, 0xc0, !PT ;  /* 0xff00000094ff1812 */ /* 0x000fe2000784c0ff */
[----:B------:R-:W-:Y:S01]  /*3fb0*/  @P3 FADD.FTZ R207, R47, R207 ;  /* 0x000000cf2fcf3221 */ /* 0x000fe20000010000 */
[----:B------:R-:W-:Y:S01]  /*3fc0*/  @P1 F2FP.BF16.F32.PACK_AB R87, RZ, R87 ;  /* 0x00000057ff57123e */ /* 0x000fe200000010ff */
[----:B------:R-:W-:Y:S01]  /*3fd0*/  FFMA.FTZ R216, R216, R224, R223 ;  /* 0x000000e0d8d87223 */ /* 0x000fe200000100df */
[----:B------:R-:W-:Y:S01]  /*3fe0*/  LOP3.LUT P4, RZ, R89, 0xff00, RZ, 0xc0, !PT ;  /* 0x0000ff0059ff7812 */ /* 0x000fe2000788c0ff */
[----:B------:R-:W-:Y:S01]  /*3ff0*/  FADD.FTZ R211, R210, -R211 ;  /* 0x800000d3d2d37221 */ /* 0x000fe20000010000 */
[----:B------:R-:W-:Y:S01]  /*4000*/  @P1 PRMT R73, R87, 0x7610, R73 ;  /* 0x0000761057491816 */ /* 0x000fe20000000049 */
[C---:B------:R-:W-:Y:S01]  /*4010*/  FMUL.FTZ R87, R184.reuse, R206 ;  /* 0x000000ceb8577220 */ /* 0x040fe20000410000 */
[----:B------:R-:W-:Y:S01]  /*4020*/  FMUL.FTZ R206, R184, R220 ;  /* 0x000000dcb8ce7220 */ /* 0x000fe20000410000 */
[----:B------:R-:W-:Y:S01]  /*4030*/  FSEL R203, R203, RZ, P5 ;  /* 0x000000ffcbcb7208 */ /* 0x000fe20002800000 */
[----:B------:R-:W-:Y:S01]  /*4040*/  FADD.FTZ R214, R104, -R214 ;  /* 0x800000d668d67221 */ /* 0x000fe20000010000 */
[----:B------:R-:W-:Y:S01]  /*4050*/  @P3 FADD.FTZ R87, R43, R87 ;  /* 0x000000572b573221 */ /* 0x000fe20000010000 */
[----:B------:R-:W-:Y:S01]  /*4060*/  @P3 FADD.FTZ R206, R46, R206 ;  /* 0x000000ce2ece3221 */ /* 0x000fe20000010000 */
[----:B------:R-:W-:Y:S01]  /*4070*/  LOP3.LUT P6, RZ, R88, 0xff00, RZ, 0xc0, !PT ;  /* 0x0000ff0058ff7812 */ /* 0x000fe200078cc0ff */
[----:B------:R-:W-:Y:S01]  /*4080*/  FADD.FTZ R216, R215, -R216 ;  /* 0x800000d8d7d87221 */ /* 0x000fe20000010000 */
[----:B------:R-:W-:Y:S01]  /*4090*/  FMUL.FTZ R201, R87, UR14 ;  /* 0x0000000e57c97c20 */ /* 0x000fe20008410000 */
[----:B------:R-:W-:Y:S01]  /*40a0*/  FMUL.FTZ R208, R206, UR14 ;  /* 0x0000000eced07c20 */ /* 0x000fe20008410000 */
[----:B------:R-:W-:Y:S01]  /*40b0*/  LOP3.LUT P5, RZ, R88, 0xff000000, RZ, 0xc0, !PT ;  /* 0xff00000058ff7812 */ /* 0x000fe200078ac0ff */
[-CC-:B------:R-:W-:Y:S01]  /*40c0*/  FFMA.FTZ R100, R100, R224.reuse, R223.reuse ;  /* 0x000000e064647223 */ /* 0x180fe200000100df */
[-CC-:B------:R-:W-:Y:S01]  /*40d0*/  FFMA.FTZ R105, R105, R224.reuse, R223.reuse ;  /* 0x000000e069697223 */ /* 0x180fe200000100df */
[----:B------:R-:W-:Y:S01]  /*40e0*/  @P1 FSEL R98, R201, RZ, P2 ;  /* 0x000000ffc9621208 */ /* 0x000fe20001000000 */
[-CC-:B------:R-:W-:Y:S01]  /*40f0*/  FFMA.FTZ R108, R108, R224.reuse, R223.reuse ;  /* 0x000000e06c6c7223 */ /* 0x180fe200000100df */
[----:B------:R-:W-:Y:S01]  /*4100*/  @P1 LOP3.LUT P2, RZ, R149, 0xff, RZ, 0xc0, !PT ;  /* 0x000000ff95ff1812 */ /* 0x000fe2000784c0ff */
[----:B------:R-:W-:Y:S01]  /*4110*/  FFMA.FTZ R217, R217, R224, R223 ;  /* 0x000000e0d9d97223 */ /* 0x000fe200000100df */
[----:B------:R-:W-:Y:S01]  /*4120*/  @P1 F2FP.BF16.F32.PACK_AB R98, RZ, R98 ;  /* 0x00000062ff62123e */ /* 0x000fe200000010ff */
[----:B------:R-:W-:Y:S01]  /*4130*/  FADD.FTZ R100, R101, -R100 ;  /* 0x8000006465647221 */ /* 0x000fe20000010000 */
[----:B------:R-:W-:Y:S01]  /*4140*/  FADD.FTZ R105, R102, -R105 ;  /* 0x8000006966697221 */ /* 0x000fe20000010000 */
[----:B------:R-:W-:Y:S01]  /*4150*/  FADD.FTZ R106, R106, -R108 ;  /* 0x8000006c6a6a7221 */ /* 0x000fe20000010000 */
[----:B------:R-:W-:Y:S01]  /*4160*/  @P1 PRMT R73, R73, 0x5410, R98 ;  /* 0x0000541049491816 */ /* 0x000fe20000000062 */
[----:B------:R-:W-:Y:S01]  /*4170*/  FMUL.FTZ R98, R204, UR14 ;  /* 0x0000000ecc627c20 */ /* 0x000fe20008410000 */
[----:B------:R-:W-:Y:S01]  /*4180*/  FADD.FTZ R217, R111, -R217 ;  /* 0x800000d96fd97221 */ /* 0x000fe20000010000 */
[C---:B------:R-:W-:Y:S01]  /*4190*/  FMUL.FTZ R101, R184.reuse, R100 ;  /* 0x00000064b8657220 */ /* 0x040fe20000410000 */
[----:B------:R-:W-:Y:S01]  /*41a0*/  FMUL.FTZ R104, R184, R105 ;  /* 0x00000069b8687220 */ /* 0x000fe20000410000 */
[-C--:B------:R-:W-:Y:S01]  /*41b0*/  FFMA.FTZ R122, R122, R224.reuse, R223 ;  /* 0x000000e07a7a7223 */ /* 0x080fe200000100df */
[----:B------:R-:W-:Y:S01]  /*41c0*/  @P1 FSEL R99, R98, RZ, P2 ;  /* 0x000000ff62631208 */ /* 0x000fe20001000000 */
[----:B------:R-:W-:Y:S01]  /*41d0*/  FMUL.FTZ R102, R184, R217 ;  /* 0x000000d9b8667220 */ /* 0x000fe20000410000 */
[----:B------:R-:W-:Y:S01]  /*41e0*/  @P1 LOP3.LUT P2, RZ, R149, 0xff00, RZ, 0xc0, !PT ;  /* 0x0000ff0095ff1812 */ /* 0x000fe2000784c0ff */
[----:B------:R-:W-:Y:S01]  /*41f0*/  @P3 FADD.FTZ R101, R52, R101 ;  /* 0x0000006534653221 */ /* 0x000fe20000010000 */
[----:B------:R-:W-:Y:S01]  /*4200*/  @P1 F2FP.BF16.F32.PACK_AB R99, RZ, R99 ;  /* 0x00000063ff63123e */ /* 0x000fe200000010ff */
[----:B------:R-:W-:Y:S01]  /*4210*/  @P3 FADD.FTZ R104, R53, R104 ;  /* 0x0000006835683221 */ /* 0x000fe20000010000 */
[----:B------:R-:W-:Y:S01]  /*4220*/  @P3 FADD.FTZ R102, R55, R102 ;  /* 0x0000006637663221 */ /* 0x000fe20000010000 */
[----:B------:R-:W-:Y:S01]  /*4230*/  FMUL.FTZ R111, R101, UR14 ;  /* 0x0000000e656f7c20 */ /* 0x000fe20008410000 */
[----:B------:R-:W-:Y:S01]  /*4240*/  @P1 PRMT R74, R99, 0x7610, R74 ;  /* 0x00007610634a1816 */ /* 0x000fe2000000004a */
[----:B------:R-:W-:Y:S01]  /*4250*/  FMUL.FTZ R99, R205, UR14 ;  /* 0x0000000ecd637c20 */ /* 0x000fe20008410000 */
[----:B------:R-:W-:Y:S01]  /*4260*/  FADD.FTZ R122, R121, -R122 ;  /* 0x8000007a797a7221 */ /* 0x000fe20000010000 */
[-CC-:B------:R-:W-:Y:S01]  /*4270*/  FFMA.FTZ R124, R124, R224.reuse, R223.reuse ;  /* 0x000000e07c7c7223 */ /* 0x180fe200000100df */
[-CC-:B------:R-:W-:Y:S01]  /*4280*/  FFMA.FTZ R126, R126, R224.reuse, R223.reuse ;  /* 0x000000e07e7e7223 */ /* 0x180fe200000100df */
[-CC-:B------:R-:W-:Y:S01]  /*4290*/  FFMA.FTZ R138, R138, R224.reuse, R223.reuse ;  /* 0x000000e08a8a7223 */ /* 0x180fe200000100df */
[----:B------:R-:W-:Y:S01]  /*42a0*/  @P1 FSEL R90, R99, RZ, P2 ;  /* 0x000000ff635a1208 */ /* 0x000fe20001000000 */
[----:B------:R-:W-:Y:S01]  /*42b0*/  FADD.FTZ R124, R123, -R124 ;  /* 0x8000007c7b7c7221 */ /* 0x000fe20000010000 */
[----:B------:R-:W-:Y:S01]  /*42c0*/  @P1 LOP3.LUT P2, RZ, R149, 0xff0000, RZ, 0xc0, !PT ;  /* 0x00ff000095ff1812 */ /* 0x000fe2000784c0ff */
[--C-:B------:R-:W-:Y:S01]  /*42d0*/  FFMA.FTZ R130, R130, R224, R223.reuse ;  /* 0x000000e082827223 */ /* 0x100fe200000100df */
[----:B------:R-:W-:Y:S01]  /*42e0*/  @P1 F2FP.BF16.F32.PACK_AB R90, RZ, R90 ;  /* 0x0000005aff5a123e */ /* 0x000fe200000010ff */
[----:B------:R-:W-:Y:S01]  /*42f0*/  FADD.FTZ R126, R125, -R126 ;  /* 0x8000007e7d7e7221 */ /* 0x000fe20000010000 */
[----:B------:R-:W-:Y:S01]  /*4300*/  FSEL R88, R99, RZ, P4 ;  /* 0x000000ff63587208 */ /* 0x000fe20002000000 */
[-CC-:B------:R-:W-:Y:S01]  /*4310*/  FFMA.FTZ R127, R127, R224.reuse, R223.reuse ;  /* 0x000000e07f7f7223 */ /* 0x180fe200000100df */
[----:B------:R-:W-:Y:S01]  /*4320*/  @P1 PRMT R74, R74, 0x5410, R90 ;  /* 0x000054104a4a1816 */ /* 0x000fe2000000005a */
[-CC-:B------:R-:W-:Y:S01]  /*4330*/  FFMA.FTZ R132, R132, R224.reuse, R223.reuse ;  /* 0x000000e084847223 */ /* 0x180fe200000100df */
[----:B------:R-:W-:Y:S01]  /*4340*/  @P1 FSEL R90, R208, RZ, P2 ;  /* 0x000000ffd05a1208 */ /* 0x000fe20001000000 */
[----:B------:R-:W-:Y:S01]  /*4350*/  FFMA.FTZ R136, R136, R224, R223 ;  /* 0x000000e088887223 */ /* 0x000fe200000100df */
[----:B------:R-:W-:Y:S01]  /*4360*/  LOP3.LUT P2, RZ, R89, 0xff, RZ, 0xc0, !PT ;  /* 0x000000ff59ff7812 */ /* 0x000fe2000784c0ff */
[----:B------:R-:W-:Y:S01]  /*4370*/  FADD.FTZ R138, R137, -R138 ;  /* 0x8000008a898a7221 */ /* 0x000fe20000010000 */
[----:B------:R-:W-:Y:S01]  /*4380*/  @P1 F2FP.BF16.F32.PACK_AB R90, RZ, R90 ;  /* 0x0000005aff5a123e */ /* 0x000fe200000010ff */
[----:B------:R-:W-:Y:S01]  /*4390*/  FADD.FTZ R130, R129, -R130 ;  /* 0x8000008281827221 */ /* 0x000fe20000010000 */
[----:B------:R-:W-:Y:S01]  /*43a0*/  LOP3.LUT P4, RZ, R89, 0xff000000, RZ, 0xc0, !PT ;  /* 0xff00000059ff7812 */ /* 0x000fe2000788c0ff */
[----:B------:R-:W-:Y:S01]  /*43b0*/  FMUL.FTZ R126, R184, R126 ;  /* 0x0000007eb87e7220 */ /* 0x000fe20000410000 */
[----:B------:R-:W-:Y:S01]  /*43c0*/  @P1 PRMT R75, R90, 0x7610, R75 ;  /* 0x000076105a4b1816 */ /* 0x000fe2000000004b */
[----:B------:R-:W-:Y:S01]  /*43d0*/  FADD.FTZ R127, R128, -R127 ;  /* 0x8000007f807f7221 */ /* 0x000fe20000010000 */
[----:B------:R-:W-:Y:S01]  /*43e0*/  FSEL R90, R98, RZ, P2 ;  /* 0x000000ff625a7208 */ /* 0x000fe20001000000 */
[----:B------:R-:W-:Y:S01]  /*43f0*/  FADD.FTZ R132, R131, -R132 ;  /* 0x8000008483847221 */ /* 0x000fe20000010000 */
[----:B------:R-:W-:Y:S01]  /*4400*/  LOP3.LUT P2, RZ, R89, 0xff0000, RZ, 0xc0, !PT ;  /* 0x00ff000059ff7812 */ /* 0x000fe2000784c0ff */
[----:B------:R-:W-:Y:S01]  /*4410*/  FMUL.FTZ R89, R207, UR14 ;  /* 0x0000000ecf597c20 */ /* 0x000fe20008410000 */
[----:B------:R-:W-:Y:S01]  /*4420*/  F2FP.BF16.F32.PACK_AB R90, R88, R90 ;  /* 0x0000005a585a723e */ /* 0x000fe200000010ff */
[----:B------:R-:W-:Y:S01]  /*4430*/  @P3 FADD.FTZ R126, R64, R126 ;  /* 0x0000007e407e3221 */ /* 0x000fe20000010000 */
[----:B------:R-:W-:Y:S01]  /*4440*/  FSEL R91, R208, RZ, P2 ;  /* 0x000000ffd05b7208 */ /* 0x000fe20001000000 */
[C---:B------:R-:W-:Y:S01]  /*4450*/  FMUL.FTZ R127, R184.reuse, R127 ;  /* 0x0000007fb87f7220 */ /* 0x040fe20000410000 */
[----:B------:R-:W-:Y:S01]  /*4460*/  @P1 LOP3.LUT P2, RZ, R149, 0xff000000, RZ, 0xc0, !PT ;  /* 0xff00000095ff1812 */ /* 0x000fe2000784c0ff */
[----:B------:R-:W-:Y:S01]  /*4470*/  FMUL.FTZ R123, R184, R132 ;  /* 0x00000084b87b7220 */ /* 0x000fe20000410000 */
[----:B------:R-:W-:Y:S01]  /*4480*/  FSEL R88, R200, RZ, P6 ;  /* 0x000000ffc8587208 */ /* 0x000fe20003000000 */
[----:B------:R-:W-:Y:S01]  /*4490*/  FMUL.FTZ R132, R126, UR14 ;  /* 0x0000000e7e847c20 */ /* 0x000fe20008410000 */
[----:B------:R-:W-:Y:S01]  /*44a0*/  @P1 FSEL R98, R89, RZ, P2 ;  /* 0x000000ff59621208 */ /* 0x000fe20001000000 */
[----:B------:R-:W-:Y:S01]  /*44b0*/  @P3 FADD.FTZ R127, R66, R127 ;  /* 0x0000007f427f3221 */ /* 0x000fe20000010000 */
[----:B------:R-:W-:Y:S01]  /*44c0*/  ISETP.NE.U32.AND P2, PT, RZ, UR12, PT ;  /* 0x0000000cff007c0c */ /* 0x000fe2000bf45070 */
[----:B------:R-:W-:Y:S01]  /*44d0*/  @P3 FADD.FTZ R123, R67, R123 ;  /* 0x0000007b437b3221 */ /* 0x000fe20000010000 */
[----:B------:R-:W-:Y:S01]  /*44e0*/  @P1 F2FP.BF16.F32.PACK_AB R98, RZ, R98 ;  /* 0x00000062ff62123e */ /* 0x000fe200000010ff */
[----:B------:R-:W-:Y:S01]  /*44f0*/  FMUL.FTZ R125, R184, R138 ;  /* 0x0000008ab87d7220 */ /* 0x000fe20000410000 */
[----:B------:R-:W-:-:S02]  /*4500*/  ISETP.NE.AND.EX P2, PT, RZ, UR13, PT, P2 ;  /* 0x0000000dff007c0c */ /* 0x000fc4000bf45320 */
[----:B------:R-:W-:Y:S01]  /*4510*/  @P1 PRMT R75, R75, 0x5410, R98 ;  /* 0x000054104b4b1816 */ /* 0x000fe20000000062 */
[----:B------:R-:W-:Y:S01]  /*4520*/  @P3 FADD.FTZ R125, R69, R125 ;  /* 0x0000007d457d3221 */ /* 0x000fe20000010000 */
[----:B------:R-:W-:Y:S02]  /*4530*/  FSEL R89, R89, RZ, P4 ;  /* 0x000000ff59597208 */ /* 0x000fe40002000000 */
[----:B------:R-:W-:Y:S02]  /*4540*/  ISETP.NE.U32.AND P4, PT, RZ, UR12, PT ;  /* 0x0000000cff007c0c */ /* 0x000fe4000bf85070 */
[----:B------:R-:W-:Y:S02]  /*4550*/  F2FP.BF16.F32.PACK_AB R91, R89, R91 ;  /* 0x0000005b595b723e */ /* 0x000fe400000010ff */
[----:B------:R-:W-:Y:S02]  /*4560*/  ISETP.NE.AND.EX P4, PT, RZ, UR13, PT, P4 ;  /* 0x0000000dff007c0c */ /* 0x000fe4000bf85340 */
[----:B------:R-:W-:Y:S01]  /*4570*/  FSEL R89, R201, RZ, P5 ;  /* 0x000000ffc9597208 */ /* 0x000fe20002800000 */
[----:B------:R-:W0:Y:S01]  /*4580*/  @P2 LDC.64 R98, c[0x0][0x308] ;  /* 0x0000c200ff622b82 */ /* 0x000e220000000a00 */
[----:B------:R-:W-:Y:S01]  /*4590*/  SEL R85, R85, R77, P4 ;  /* 0x0000004d55557207 */ /* 0x000fe20002000000 */
[----:B------:R-:W-:Y:S01]  /*45a0*/  FMUL.FTZ R201, R184, R106 ;  /* 0x0000006ab8c97220 */ /* 0x000fe20000410000 */
[----:B------:R-:W-:Y:S01]  /*45b0*/  SEL R86, R86, R78, P4 ;  /* 0x0000004e56567207 */ /* 0x000fe20002000000 */
[----:B------:R-:W-:Y:S01]  /*45c0*/  FMUL.FTZ R106, R104, UR14 ;  /* 0x0000000e686a7c20 */ /* 0x000fe20008410000 */
[----:B------:R-:W-:Y:S01]  /*45d0*/  SEL R87, R87, R79, P4 ;  /* 0x0000004f57577207 */ /* 0x000fe20002000000 */
[----:B------:R-:W-:Y:S01]  /*45e0*/  @P3 FADD.FTZ R201, R54, R201 ;  /* 0x000000c936c93221 */ /* 0x000fe20000010000 */
[----:B------:R-:W-:-:S02]  /*45f0*/  @P2 SEL R84, R84, R76, P4 ;  /* 0x0000004c54542207 */ /* 0x000fc40002000000 */
[----:B------:R-:W-:Y:S02]  /*4600*/  F2FP.BF16.F32.PACK_AB R89, R89, R203 ;  /* 0x000000cb5959723e */ /* 0x000fe400000010ff */
[----:B------:R-:W-:Y:S01]  /*4610*/  F2FP.BF16.F32.PACK_AB R88, R88, R202 ;  /* 0x000000ca5858723e */ /* 0x000fe200000010ff */
[----:B0-----:R-:W-:-:S05]  /*4620*/  @P2 IMAD.WIDE.U32 R98, R186, 0x20, R98 ;  /* 0x00000020ba622825 */ /* 0x001fca00078e0062 */
[----:B------:R0:W-:Y:S02]  /*4630*/  @P2 STG.E.128 desc[UR4][R98.64], R84 ;  /* 0x0000005462002986 */ /* 0x0001e4000c101d04 */
[----:B0-----:R-:W-:Y:S02]  /*4640*/  SEL R84, R204, R80, P4 ;  /* 0x00000050cc547207 */ /* 0x001fe40002000000 */
[----:B------:R-:W-:Y:S02]  /*4650*/  SEL R85, R205, R81, P4 ;  /* 0x00000051cd557207 */ /* 0x000fe40002000000 */
[----:B------:R-:W-:Y:S01]  /*4660*/  SEL R86, R206, R82, P4 ;  /* 0x00000052ce567207 */ /* 0x000fe20002000000 */
[----:B------:R-:W0:Y:S01]  /*4670*/  LDC.64 R204, c[0x0][0x2f8] ;  /* 0x0000be00ffcc7b82 */ /* 0x000e220000000a00 */
[----:B------:R-:W-:-:S05]  /*4680*/  SEL R87, R207, R83, P4 ;  /* 0x00000053cf577207 */ /* 0x000fca0002000000 */
[----:B------:R1:W-:Y:S02]  /*4690*/  @P2 STG.E.128 desc[UR4][R98.64+0x10], R84 ;  /* 0x0000105462002986 */ /* 0x0003e4000c101d04 */
[----:B-1----:R-:W1:Y:S01]  /*46a0*/  @P1 LDC.64 R84, c[0x0][0x300] ;  /* 0x0000c000ff541b82 */ /* 0x002e620000000a00 */
[----:B0-----:R-:W-:-:S04]  /*46b0*/  IMAD.WIDE.U32 R86, R186, 0x10, R204 ;  /* 0x00000010ba567825 */ /* 0x001fc800078e00cc */
[C---:B------:R-:W-:Y:S01]  /*46c0*/  FMUL.FTZ R98, R184.reuse, R211 ;  /* 0x000000d3b8627220 */ /* 0x040fe20000410000 */
[----:B------:R-:W-:Y:S01]  /*46d0*/  FMUL.FTZ R99, R184, R214 ;  /* 0x000000d6b8637220 */ /* 0x000fe20000410000 */
[----:B------:R0:W-:Y:S02]  /*46e0*/  STG.E.128 desc[UR4][R86.64], R88 ;  /* 0x0000005856007986 */ /* 0x0001e4000c101d04 */
[----:B------:R-:W-:Y:S01]  /*46f0*/  @P3 FADD.FTZ R98, R48, R98 ;  /* 0x0000006230623221 */ /* 0x000fe20000010000 */
[----:B------:R-:W-:-:S04]  /*4700*/  @P3 FADD.FTZ R99, R49, R99 ;  /* 0x0000006331633221 */ /* 0x000fc80000010000 */
[----:B------:R-:W-:Y:S01]  /*4710*/  FMUL.FTZ R200, R99, UR14 ;  /* 0x0000000e63c87c20 */ /* 0x000fe20008410000 */
[----:B-1----:R-:W-:-:S04]  /*4720*/  @P1 IMAD.WIDE.U32 R84, R186, 0x10, R84 ;  /* 0x00000010ba541825 */ /* 0x002fc800078e0054 */
[----:B0-----:R-:W-:Y:S01]  /*4730*/  FFMA.FTZ R91, R213, R224, R223 ;  /* 0x000000e0d55b7223 */ /* 0x001fe200000100df */
[----:B------:R-:W-:Y:S01]  /*4740*/  FMUL.FTZ R90, R184, R216 ;  /* 0x000000d8b85a7220 */ /* 0x000fe20000410000 */
[----:B------:R-:W-:Y:S01]  /*4750*/  FMUL.FTZ R186, R98, UR14 ;  /* 0x0000000e62ba7c20 */ /* 0x000fe20008410000 */
[----:B------:R0:W-:Y:S01]  /*4760*/  @P1 STG.E.128 desc[UR4][R84.64], R72 ;  /* 0x0000004854001986 */ /* 0x0001e2000c101d04 */
[----:B------:R-:W-:Y:S01]  /*4770*/  FADD.FTZ R91, R212, -R91 ;  /* 0x8000005bd45b7221 */ /* 0x000fe20000010000 */
[----:B------:R-:W-:-:S03]  /*4780*/  @P3 FADD.FTZ R90, R51, R90 ;  /* 0x0000005a335a3221 */ /* 0x000fc60000010000 */
[----:B------:R-:W-:Y:S02]  /*4790*/  FMUL.FTZ R91, R184, R91 ;  /* 0x0000005bb85b7220 */ /* 0x000fe40000410000 */
[C---:B------:R-:W-:Y:S01]  /*47a0*/  SEL R87, R90.reuse, R79, P4 ;  /* 0x0000004f5a577207 */ /* 0x040fe20002000000 */
[----:B------:R-:W-:Y:S01]  /*47b0*/  FMUL.FTZ R90, R90, UR14 ;  /* 0x0000000e5a5a7c20 */ /* 0x000fe20008410000 */
[----:B------:R-:W-:-:S05]  /*47c0*/  @P3 FADD.FTZ R91, R50, R91 ;  /* 0x0000005b325b3221 */ /* 0x000fca0000010000 */
[C---:B------:R-:W-:Y:S01]  /*47d0*/  SEL R86, R91.reuse, R78, P4 ;  /* 0x0000004e5b567207 */ /* 0x040fe20002000000 */
[----:B------:R-:W-:Y:S01]  /*47e0*/  FMUL.FTZ R91, R91, UR14 ;  /* 0x0000000e5b5b7c20 */ /* 0x000fe20008410000 */
[----:B0-----:R-:W0:Y:S02]  /*47f0*/  @P2 LDC.64 R84, c[0x0][0x308] ;  /* 0x0000c200ff542b82 */ /* 0x001e240000000a00 */
[----:B0-----:R-:W-:Y:S01]  /*4800*/  @P2 IMAD.WIDE.U32 R88, R182, 0x20, R84 ;  /* 0x00000020b6582825 */ /* 0x001fe200078e0054 */
[----:B------:R-:W-:Y:S02]  /*4810*/  SEL R84, R98, R76, P4 ;  /* 0x0000004c62547207 */ /* 0x000fe40002000000 */
[----:B------:R-:W-:-:S05]  /*4820*/  SEL R85, R99, R77, P4 ;  /* 0x0000004d63557207 */ /* 0x000fca0002000000 */
[----:B------:R0:W-:Y:S02]  /*4830*/  @P2 STG.E.128 desc[UR4][R88.64], R84 ;  /* 0x0000005458002986 */ /* 0x0001e4000c101d04 */
[----:B0-----:R-:W-:Y:S02]  /*4840*/  SEL R84, R101, R80, P4 ;  /* 0x0000005065547207 */ /* 0x001fe40002000000 */
[----:B------:R-:W-:Y:S02]  /*4850*/  SEL R85, R104, R81, P4 ;  /* 0x0000005168557207 */ /* 0x000fe40002000000 */
[C---:B------:R-:W-:Y:S01]  /*4860*/  SEL R86, R201.reuse, R82, P4 ;  /* 0x00000052c9567207 */ /* 0x040fe20002000000 */
[----:B------:R-:W-:Y:S01]  /*4870*/  FMUL.FTZ R201, R201, UR14 ;  /* 0x0000000ec9c97c20 */ /* 0x000fe20008410000 */
[C---:B------:R-:W-:Y:S01]  /*4880*/  SEL R87, R102.reuse, R83, P4 ;  /* 0x0000005366577207 */ /* 0x040fe20002000000 */
[----:B------:R-:W-:-:S04]  /*4890*/  FMUL.FTZ R102, R102, UR14 ;  /* 0x0000000e66667c20 */ /* 0x000fc80008410000 */
[----:B------:R0:W-:Y:S02]  /*48a0*/  @P2 STG.E.128 desc[UR4][R88.64+0x10], R84 ;  /* 0x0000105458002986 */ /* 0x0001e4000c101d04 */
[----:B0-----:R-:W-:Y:S01]  /*48b0*/  MOV R84, R94 ;  /* 0x0000005e00547202 */ /* 0x001fe20000000f00 */
[--C-:B------:R-:W-:Y:S01]  /*48c0*/  FFMA.FTZ R88, R103, R224, R223.reuse ;  /* 0x000000e067587223 */ /* 0x100fe200000100df */
[----:B------:R-:W-:Y:S01]  /*48d0*/  @P1 MOV R85, R150 ;  /* 0x0000009600551202 */ /* 0x000fe20000000f00 */
[----:B------:R-:W-:Y:S01]  /*48e0*/  FFMA.FTZ R89, R113, R224, R223 ;  /* 0x000000e071597223 */ /* 0x000fe200000100df */
[----:B------:R-:W-:Y:S01]  /*48f0*/  LOP3.LUT P5, RZ, R84, 0xff, RZ, 0xc0, !PT ;  /* 0x000000ff54ff7812 */ /* 0x000fe200078ac0ff */
[----:B------:R-:W-:Y:S01]  /*4900*/  FADD.FTZ R88, R107, -R88 ;  /* 0x800000586b587221 */ /* 0x000fe20000010000 */
[----:B------:R-:W-:Y:S01]  /*4910*/  @P1 LOP3.LUT P6, RZ, R85, 0xff, RZ, 0xc0, !PT ;  /* 0x000000ff55ff1812 */ /* 0x000fe200078cc0ff */
[----:B------:R-:W-:Y:S01]  /*4920*/  FADD.FTZ R89, R112, -R89 ;  /* 0x8000005970597221 */ /* 0x000fe20000010000 */
[----:B------:R-:W-:Y:S01]  /*4930*/  FSEL R98, R186, RZ, P5 ;  /* 0x000000ffba627208 */ /* 0x000fe20002800000 */
[----:B------:R-:W-:Y:S01]  /*4940*/  FMUL.FTZ R88, R184, R88 ;  /* 0x00000058b8587220 */ /* 0x000fe20000410000 */
[----:B------:R-:W-:Y:S01]  /*4950*/  LOP3.LUT P5, RZ, R94, 0xff00, RZ, 0xc0, !PT ;  /* 0x0000ff005eff7812 */ /* 0x000fe200078ac0ff */
[----:B------:R-:W-:Y:S01]  /*4960*/  FMUL.FTZ R89, R184, R89 ;  /* 0x00000059b8597220 */ /* 0x000fe20000410000 */
[----:B------:R-:W-:Y:S01]  /*4970*/  @P1 FSEL R186, R186, RZ, P6 ;  /* 0x000000ffbaba1208 */ /* 0x000fe20003000000 */
[----:B------:R-:W-:Y:S01]  /*4980*/  @P3 FADD.FTZ R88, R56, R88 ;  /* 0x0000005838583221 */ /* 0x000fe20000010000 */
[----:B------:R-:W-:Y:S01]  /*4990*/  @P1 LOP3.LUT P6, RZ, R150, 0xff00, RZ, 0xc0, !PT ;  /* 0x0000ff0096ff1812 */ /* 0x000fe200078cc0ff */
[----:B------:R-:W-:Y:S01]  /*49a0*/  @P3 FADD.FTZ R89, R57, R89 ;  /* 0x0000005939593221 */ /* 0x000fe20000010000 */
[----:B------:R-:W-:Y:S01]  /*49b0*/  FSEL R99, R200, RZ, P5 ;  /* 0x000000ffc8637208 */ /* 0x000fe20002800000 */
[----:B------:R-:W-:Y:S01]  /*49c0*/  FFMA.FTZ R85, R120, R224, R223 ;  /* 0x000000e078557223 */ /* 0x000fe200000100df */
[----:B------:R-:W-:Y:S01]  /*49d0*/  LOP3.LUT P5, RZ, R94, 0xff0000, RZ, 0xc0, !PT ;  /* 0x00ff00005eff7812 */ /* 0x000fe200078ac0ff */
[----:B------:R-:W-:Y:S01]  /*49e0*/  FMUL.FTZ R113, R89, UR14 ;  /* 0x0000000e59717c20 */ /* 0x000fe20008410000 */
[----:B------:R-:W-:Y:S01]  /*49f0*/  @P1 FSEL R200, R200, RZ, P6 ;  /* 0x000000ffc8c81208 */ /* 0x000fe20003000000 */
[----:B------:R-:W-:Y:S01]  /*4a00*/  FADD.FTZ R85, R118, -R85 ;  /* 0x8000005576557221 */ /* 0x000fe20000010000 */
[----:B------:R-:W-:Y:S01]  /*4a10*/  @P1 LOP3.LUT P6, RZ, R150, 0xff0000, RZ, 0xc0, !PT ;  /* 0x00ff000096ff1812 */ /* 0x000fe200078cc0ff */
[C---:B------:R-:W-:Y:S01]  /*4a20*/  FMUL.FTZ R86, R184.reuse, R122 ;  /* 0x0000007ab8567220 */ /* 0x040fe20000410000 */
[C---:B------:R-:W-:Y:S01]  /*4a30*/  FSEL R100, R91.reuse, RZ, P5 ;  /* 0x000000ff5b647208 */ /* 0x040fe20002800000 */
[----:B------:R-:W-:Y:S01]  /*4a40*/  FMUL.FTZ R85, R184, R85 ;  /* 0x00000055b8557220 */ /* 0x000fe20000410000 */
[----:B------:R-:W-:Y:S01]  /*4a50*/  LOP3.LUT P5, RZ, R94, 0xff000000, RZ, 0xc0, !PT ;  /* 0xff0000005eff7812 */ /* 0x000fe200078ac0ff */
[----:B------:R-:W-:Y:S01]  /*4a60*/  @P3 FADD.FTZ R86, R62, R86 ;  /* 0x000000563e563221 */ /* 0x000fe20000010000 */
[----:B------:R-:W-:Y:S01]  /*4a70*/  @P1 FSEL R108, R91, RZ, P6 ;  /* 0x000000ff5b6c1208 */ /* 0x000fe20003000000 */
[-C--:B------:R-:W-:Y:S01]  /*4a80*/  FFMA.FTZ R91, R115, R224.reuse, R223 ;  /* 0x000000e0735b7223 */ /* 0x080fe200000100df */
[----:B------:R-:W-:Y:S01]  /*4a90*/  @P1 LOP3.LUT P6, RZ, R150, 0xff000000, RZ, 0xc0, !PT ;  /* 0xff00000096ff1812 */ /* 0x000fe200078cc0ff */
[----:B------:R-:W-:Y:S01]  /*4aa0*/  @P3 FADD.FTZ R85, R61, R85 ;  /* 0x000000553d553221 */ /* 0x000fe20000010000 */
[----:B------:R-:W-:Y:S01]  /*4ab0*/  FSEL R101, R90, RZ, P5 ;  /* 0x000000ff5a657208 */ /* 0x000fe20002800000 */
[----:B------:R-:W-:Y:S01]  /*4ac0*/  FADD.FTZ R91, R114, -R91 ;  /* 0x8000005b725b7221 */ /* 0x000fe20000010000 */
[----:B------:R-:W-:Y:S01]  /*4ad0*/  LOP3.LUT P5, RZ, R95, 0xff, RZ, 0xc0, !PT ;  /* 0x000000ff5fff7812 */ /* 0x000fe200078ac0ff */
[----:B------:R-:W-:Y:S01]  /*4ae0*/  FMUL.FTZ R114, R88, UR14 ;  /* 0x0000000e58727c20 */ /* 0x000fe20008410000 */
[----:B------:R-:W-:Y:S01]  /*4af0*/  @P1 FSEL R105, R90, RZ, P6 ;  /* 0x000000ff5a691208 */ /* 0x000fe20003000000 */
[----:B------:R-:W-:Y:S01]  /*4b00*/  FFMA.FTZ R90, R109, R224, R223 ;  /* 0x000000e06d5a7223 */ /* 0x000fe200000100df */
[----:B------:R-:W-:Y:S01]  /*4b10*/  @P1 LOP3.LUT P6, RZ, R151, 0xff, RZ, 0xc0, !PT ;  /* 0x000000ff97ff1812 */ /* 0x000fe200078cc0ff */
[----:B------:R-:W-:Y:S01]  /*4b20*/  FMUL.FTZ R91, R184, R91 ;  /* 0x0000005bb85b7220 */ /* 0x000fe20000410000 */
[----:B------:R-:W-:Y:S01]  /*4b30*/  FSEL R94, R111, RZ, P5 ;  /* 0x000000ff6f5e7208 */ /* 0x000fe20002800000 */
[----:B------:R-:W-:Y:S01]  /*4b40*/  FADD.FTZ R90, R110, -R90 ;  /* 0x8000005a6e5a7221 */ /* 0x000fe20000010000 */
[----:B------:R-:W-:Y:S01]  /*4b50*/  LOP3.LUT P5, RZ, R95, 0xff00, RZ, 0xc0, !PT ;  /* 0x0000ff005fff7812 */ /* 0x000fe200078ac0ff */
[----:B------:R-:W-:Y:S01]  /*4b60*/  @P3 FADD.FTZ R91, R59, R91 ;  /* 0x0000005b3b5b3221 */ /* 0x000fe20000010000 */
[----:B------:R-:W-:Y:S01]  /*4b70*/  @P1 FSEL R111, R111, RZ, P6 ;  /* 0x000000ff6f6f1208 */ /* 0x000fe20003000000 */
[----:B------:R-:W-:Y:S01]  /*4b80*/  FMUL.FTZ R90, R184, R90 ;  /* 0x0000005ab85a7220 */ /* 0x000fe20000410000 */
[----:B------:R-:W-:Y:S01]  /*4b90*/  @P1 LOP3.LUT P6, RZ, R151, 0xff00, RZ, 0xc0, !PT ;  /* 0x0000ff0097ff1812 */ /* 0x000fe200078cc0ff */
[----:B------:R-:W-:Y:S01]  /*4ba0*/  FMUL.FTZ R118, R91, UR14 ;  /* 0x0000000e5b767c20 */ /* 0x000fe20008410000 */
[----:B------:R-:W-:Y:S01]  /*4bb0*/  FSEL R104, R106, RZ, P5 ;  /* 0x000000ff6a687208 */ /* 0x000fe20002800000 */
[----:B------:R-:W-:Y:S01]  /*4bc0*/  @P3 FADD.FTZ R90, R58, R90 ;  /* 0x0000005a3a5a3221 */ /* 0x000fe20000010000 */
[C---:B------:R-:W-:Y:S01]  /*4bd0*/  LOP3.LUT P5, RZ, R95.reuse, 0xff0000, RZ, 0xc0, !PT ;  /* 0x00ff00005fff7812 */ /* 0x040fe200078ac0ff */
[----:B------:R-:W-:Y:S01]  /*4be0*/  FMUL.FTZ R87, R184, R124 ;  /* 0x0000007cb8577220 */ /* 0x000fe20000410000 */
[----:B------:R-:W-:Y:S01]  /*4bf0*/  @P1 FSEL R106, R106, RZ, P6 ;  /* 0x000000ff6a6a1208 */ /* 0x000fe20003000000 */
[----:B------:R-:W-:Y:S01]  /*4c00*/  FMUL.FTZ R124, R184, R130 ;  /* 0x00000082b87c7220 */ /* 0x000fe20000410000 */
[----:B------:R-:W-:Y:S01]  /*4c10*/  LOP3.LUT P6, RZ, R95, 0xff000000, RZ, 0xc0, !PT ;  /* 0xff0000005fff7812 */ /* 0x000fe200078cc0ff */
[----:B------:R-:W-:Y:S01]  /*4c20*/  @P3 FADD.FTZ R87, R63, R87 ;  /* 0x000000573f573221 */ /* 0x000fe20000010000 */
[----:B------:R-:W-:Y:S01]  /*4c30*/  FSEL R95, R201, RZ, P5 ;  /* 0x000000ffc95f7208 */ /* 0x000fe20002800000 */
[----:B------:R-:W-:Y:S01]  /*4c40*/  @P3 FADD.FTZ R124, R65, R124 ;  /* 0x0000007c417c3221 */ /* 0x000fe20000010000 */
[----:B------:R-:W-:Y:S01]  /*4c50*/  @P1 LOP3.LUT P5, RZ, R151, 0xff0000, RZ, 0xc0, !PT ;  /* 0x00ff000097ff1812 */ /* 0x000fe200078ac0ff */
[----:B------:R-:W-:Y:S01]  /*4c60*/  FMUL.FTZ R137, R87, UR14 ;  /* 0x0000000e57897c20 */ /* 0x000fe20008410000 */
[----:B------:R-:W-:-:S02]  /*4c70*/  MOV R84, R96 ;  /* 0x0000006000547202 */ /* 0x000fc40000000f00 */
[----:B------:R-:W-:Y:S02]  /*4c80*/  @P1 FSEL R201, R201, RZ, P5 ;  /* 0x000000ffc9c91208 */ /* 0x000fe40002800000 */
[----:B------:R-:W-:Y:S02]  /*4c90*/  FSEL R202, R102, RZ, P6 ;  /* 0x000000ff66ca7208 */ /* 0x000fe40003000000 */
[----:B------:R-:W-:Y:S02]  /*4ca0*/  LOP3.LUT P5, RZ, R84, 0xff, RZ, 0xc0, !PT ;  /* 0x000000ff54ff7812 */ /* 0x000fe400078ac0ff */
[----:B------:R-:W-:Y:S02]  /*4cb0*/  @P1 LOP3.LUT P6, RZ, R151, 0xff000000, RZ, 0xc0, !PT ;  /* 0xff00000097ff1812 */ /* 0x000fe400078cc0ff */
[----:B------:R-:W-:Y:S02]  /*4cc0*/  @P1 MOV R84, R152 ;  /* 0x0000009800541202 */ /* 0x000fe40000000f00 */
[----:B------:R-:W-:-:S02]  /*4cd0*/  @P1 FSEL R203, R102, RZ, P6 ;  /* 0x000000ff66cb1208 */ /* 0x000fc40003000000 */
[----:B------:R-:W-:Y:S01]  /*4ce0*/  @P1 LOP3.LUT P6, RZ, R84, 0xff, RZ, 0xc0, !PT ;  /* 0x000000ff54ff1812 */ /* 0x000fe200078cc0ff */
[----:B------:R-:W-:Y:S01]  /*4cf0*/  FFMA.FTZ R84, R116, R224, R223 ;  /* 0x000000e074547223 */ /* 0x000fe200000100df */
[----:B------:R-:W-:Y:S01]  /*4d00*/  FSEL R103, R114, RZ, P5 ;  /* 0x000000ff72677208 */ /* 0x000fe20002800000 */
[----:B------:R-:W-:Y:S01]  /*4d10*/  FMUL.FTZ R116, R90, UR14 ;  /* 0x0000000e5a747c20 */ /* 0x000fe20008410000 */
[----:B------:R-:W-:Y:S01]  /*4d20*/  LOP3.LUT P5, RZ, R96, 0xff00, RZ, 0xc0, !PT ;  /* 0x0000ff0060ff7812 */ /* 0x000fe200078ac0ff */
[----:B------:R-:W-:Y:S01]  /*4d30*/  FADD.FTZ R84, R117, -R84 ;  /* 0x8000005475547221 */ /* 0x000fe20000010000 */
[----:B------:R-:W-:Y:S01]  /*4d40*/  @P1 FSEL R114, R114, RZ, P6 ;  /* 0x000000ff72721208 */ /* 0x000fe20003000000 */
[----:B------:R-:W-:Y:S01]  /*4d50*/  FMUL.FTZ R117, R85, UR14 ;  /* 0x0000000e55757c20 */ /* 0x000fe20008410000 */
[----:B------:R-:W-:Y:S01]  /*4d60*/  FSEL R102, R113, RZ, P5 ;  /* 0x000000ff71667208 */ /* 0x000fe20002800000 */
[----:B------:R-:W-:Y:S01]  /*4d70*/  FMUL.FTZ R84, R184, R84 ;  /* 0x00000054b8547220 */ /* 0x000fe20000410000 */
[----:B------:R-:W-:-:S02]  /*4d80*/  @P1 LOP3.LUT P6, RZ, R152, 0xff00, RZ, 0xc0, !PT ;  /* 0x0000ff0098ff1812 */ /* 0x000fc400078cc0ff */
[----:B------:R-:W-:Y:S01]  /*4d90*/  LOP3.LUT P5, RZ, R96, 0xff0000, RZ, 0xc0, !PT ;  /* 0x00ff000060ff7812 */ /* 0x000fe200078ac0ff */
[----:B------:R-:W-:Y:S01]  /*4da0*/  @P3 FADD.FTZ R84, R60, R84 ;  /* 0x000000543c543221 */ /* 0x000fe20000010000 */
[----:B------:R-:W-:Y:S02]  /*4db0*/  @P1 FSEL R113, R113, RZ, P6 ;  /* 0x000000ff71711208 */ /* 0x000fe40003000000 */
[----:B------:R-:W-:Y:S01]  /*4dc0*/  FSEL R107, R116, RZ, P5 ;  /* 0x000000ff746b7208 */ /* 0x000fe20002800000 */
[----:B------:R-:W-:Y:S01]  /*4dd0*/  FMUL.FTZ R115, R84, UR14 ;  /* 0x0000000e54737c20 */ /* 0x000fe20008410000 */
[----:B------:R-:W-:Y:S02]  /*4de0*/  @P1 LOP3.LUT P6, RZ, R152, 0xff0000, RZ, 0xc0, !PT ;  /* 0x00ff000098ff1812 */ /* 0x000fe400078cc0ff */
[----:B------:R-:W-:Y:S01]  /*4df0*/  LOP3.LUT P5, RZ, R96, 0xff000000, RZ, 0xc0, !PT ;  /* 0xff00000060ff7812 */ /* 0x000fe200078ac0ff */
[-CC-:B------:R-:W-:Y:S01]  /*4e00*/  FFMA.FTZ R96, R134, R224.reuse, R223.reuse ;  /* 0x000000e086607223 */ /* 0x180fe200000100df */
[----:B------:R-:W-:Y:S01]  /*4e10*/  @P1 FSEL R116, R116, RZ, P6 ;  /* 0x000000ff74741208 */ /* 0x000fe20003000000 */
[----:B------:R-:W-:Y:S01]  /*4e20*/  FMUL.FTZ R134, R86, UR14 ;  /* 0x0000000e56867c20 */ /* 0x000fe20008410000 */
[----:B------:R-:W-:Y:S01]  /*4e30*/  FSEL R109, R118, RZ, P5 ;  /* 0x000000ff766d7208 */ /* 0x000fe20002800000 */
[----:B------:R-:W-:Y:S01]  /*4e40*/  FFMA.FTZ R223, R135, R224, R223 ;  /* 0x000000e087df7223 */ /* 0x000fe200000100df */
[----:B------:R-:W-:Y:S01]  /*4e50*/  @P1 LOP3.LUT P6, RZ, R152, 0xff000000, RZ, 0xc0, !PT ;  /* 0xff00000098ff1812 */ /* 0x000fe200078cc0ff */
[----:B------:R-:W-:Y:S01]  /*4e60*/  FADD.FTZ R96, R194, -R96 ;  /* 0x80000060c2607221 */ /* 0x000fe20000010000 */
[----:B------:R-:W-:Y:S01]  /*4e70*/  LOP3.LUT P5, RZ, R97, 0xff, RZ, 0xc0, !PT ;  /* 0x000000ff61ff7812 */ /* 0x000fe200078ac0ff */
[----:B------:R-:W-:Y:S01]  /*4e80*/  FADD.FTZ R223, R139, -R223 ;  /* 0x800000df8bdf7221 */ /* 0x000fe20000010000 */
[----:B------:R-:W-:Y:S01]  /*4e90*/  @P1 FSEL R118, R118, RZ, P6 ;  /* 0x000000ff76761208 */ /* 0x000fe20003000000 */
[----:B------:R-:W-:Y:S01]  /*4ea0*/  FMUL.FTZ R96, R184, R96 ;  /* 0x00000060b8607220 */ /* 0x000fe20000410000 */
[----:B------:R-:W-:-:S02]  /*4eb0*/  FSEL R110, R115, RZ, P5 ;  /* 0x000000ff736e7208 */ /* 0x000fc40002800000 */
[----:B------:R-:W-:Y:S01]  /*4ec0*/  @P1 LOP3.LUT P6, RZ, R153, 0xff, RZ, 0xc0, !PT ;  /* 0x000000ff99ff1812 */ /* 0x000fe200078cc0ff */
[----:B------:R-:W-:Y:S01]  /*4ed0*/  @P3 FADD.FTZ R96, R70, R96 ;  /* 0x0000006046603221 */ /* 0x000fe20000010000 */
[----:B------:R-:W-:Y:S02]  /*4ee0*/  LOP3.LUT P5, RZ, R97, 0xff00, RZ, 0xc0, !PT ;  /* 0x0000ff0061ff7812 */ /* 0x000fe400078ac0ff */
[----:B------:R-:W-:Y:S02]  /*4ef0*/  @P1 FSEL R115, R115, RZ, P6 ;  /* 0x000000ff73731208 */ /* 0x000fe40003000000 */
[----:B------:R-:W-:Y:S02]  /*4f00*/  FSEL R112, R117, RZ, P5 ;  /* 0x000000ff75707208 */ /* 0x000fe40002800000 */
[----:B------:R-:W-:Y:S02]  /*4f10*/  @P1 LOP3.LUT P6, RZ, R153, 0xff00, RZ, 0xc0, !PT ;  /* 0x0000ff0099ff1812 */ /* 0x000fe400078cc0ff */
[----:B------:R-:W-:-:S02]  /*4f20*/  LOP3.LUT P5, RZ, R97, 0xff0000, RZ, 0xc0, !PT ;  /* 0x00ff000061ff7812 */ /* 0x000fc400078ac0ff */
[----:B------:R-:W-:Y:S02]  /*4f30*/  @P1 FSEL R117, R117, RZ, P6 ;  /* 0x000000ff75751208 */ /* 0x000fe40003000000 */
[----:B------:R-:W-:Y:S02]  /*4f40*/  FSEL R135, R134, RZ, P5 ;  /* 0x000000ff86877208 */ /* 0x000fe40002800000 */
[----:B------:R-:W-:Y:S01]  /*4f50*/  LOP3.LUT P6, RZ, R97, 0xff000000, RZ, 0xc0, !PT ;  /* 0xff00000061ff7812 */ /* 0x000fe200078cc0ff */
[----:B------:R-:W-:Y:S01]  /*4f60*/  FADD.FTZ R97, R133, -R136 ;  /* 0x8000008885617221 */ /* 0x000fe20000010000 */
[----:B------:R-:W-:Y:S02]  /*4f70*/  @P1 LOP3.LUT P5, RZ, R153, 0xff0000, RZ, 0xc0, !PT ;  /* 0x00ff000099ff1812 */ /* 0x000fe400078ac0ff */
[----:B------:R-:W-:Y:S01]  /*4f80*/  MOV R120, R92 ;  /* 0x0000005c00787202 */ /* 0x000fe20000000f00 */
[----:B------:R-:W-:Y:S01]  /*4f90*/  FMUL.FTZ R97, R184, R97 ;  /* 0x00000061b8617220 */ /* 0x000fe20000410000 */
[----:B------:R-:W-:Y:S01]  /*4fa0*/  @P1 FSEL R134, R134, RZ, P5 ;  /* 0x000000ff86861208 */ /* 0x000fe20002800000 */
[----:B------:R-:W-:Y:S01]  /*4fb0*/  FMUL.FTZ R184, R184, R223 ;  /* 0x000000dfb8b87220 */ /* 0x000fe20000410000 */
[----:B------:R-:W-:Y:S01]  /*4fc0*/  FSEL R136, R137, RZ, P6 ;  /* 0x000000ff89887208 */ /* 0x000fe20003000000 */
[----:B------:R-:W-:Y:S01]  /*4fd0*/  @P3 FADD.FTZ R97, R68, R97 ;  /* 0x0000006144613221 */ /* 0x000fe20000010000 */
[----:B------:R-:W-:Y:S01]  /*4fe0*/  LOP3.LUT P5, RZ, R120, 0xff, RZ, 0xc0, !PT ;  /* 0x000000ff78ff7812 */ /* 0x000fe200078ac0ff */
[----:B------:R-:W-:Y:S01]  /*4ff0*/  @P3 FADD.FTZ R184, R71, R184 ;  /* 0x000000b847b83221 */ /* 0x000fe20000010000 */
[----:B------:R-:W-:-:S02]  /*5000*/  @P1 LOP3.LUT P6, RZ, R153, 0xff000000, RZ, 0xc0, !PT ;  /* 0xff00000099ff1812 */ /* 0x000fc400078cc0ff */
[----:B------:R-:W-:Y:S02]  /*5010*/  @P1 MOV R120, R154 ;  /* 0x0000009a00781202 */ /* 0x000fe40000000f00 */
[----:B------:R-:W-:Y:S02]  /*5020*/  @P1 FSEL R137, R137, RZ, P6 ;  /* 0x000000ff89891208 */ /* 0x000fe40003000000 */
[----:B------:R-:W-:Y:S02]  /*5030*/  @P1 LOP3.LUT P6, RZ, R120, 0xff, RZ, 0xc0, !PT ;  /* 0x000000ff78ff1812 */ /* 0x000fe400078cc0ff */
[-C--:B------:R-:W-:Y:S02]  /*5040*/  SEL R88, R88, R76.reuse, P4 ;  /* 0x0000004c58587207 */ /* 0x080fe40002000000 */
[----:B------:R-:W-:Y:S02]  /*5050*/  SEL R89, R89, R77, P4 ;  /* 0x0000004d59597207 */ /* 0x000fe40002000000 */
[----:B------:R-:W-:Y:S01]  /*5060*/  SEL R76, R126, R76, P4 ;  /* 0x0000004c7e4c7207 */ /* 0x000fe20002000000 */
[----:B------:R-:W-:Y:S01]  /*5070*/  FMUL.FTZ R126, R127, UR14 ;  /* 0x0000000e7f7e7c20 */ /* 0x000fe20008410000 */
[----:B------:R-:W-:-:S02]  /*5080*/  FSEL R120, R132, RZ, P5 ;  /* 0x000000ff84787208 */ /* 0x000fc40002800000 */
[C---:B------:R-:W-:Y:S01]  /*5090*/  SEL R77, R124.reuse, R77, P4 ;  /* 0x0000004d7c4d7207 */ /* 0x040fe20002000000 */
[----:B------:R-:W-:Y:S01]  /*50a0*/  FMUL.FTZ R124, R124, UR14 ;  /* 0x0000000e7c7c7c20 */ /* 0x000fe20008410000 */
[----:B------:R-:W-:Y:S02]  /*50b0*/  @P1 FSEL R132, R132, RZ, P6 ;  /* 0x000000ff84841208 */ /* 0x000fe40003000000 */
[----:B------:R-:W-:Y:S02]  /*50c0*/  @P1 LOP3.LUT P5, RZ, R154, 0xff00, RZ, 0xc0, !PT ;  /* 0x0000ff009aff1812 */ /* 0x000fe400078ac0ff */
[----:B------:R-:W-:Y:S02]  /*50d0*/  LOP3.LUT P6, RZ, R92, 0xff0000, RZ, 0xc0, !PT ;  /* 0x00ff00005cff7812 */ /* 0x000fe400078cc0ff */
[-C--:B------:R-:W-:Y:S02]  /*50e0*/  SEL R91, R91, R79.reuse, P4 ;  /* 0x0000004f5b5b7207 */ /* 0x080fe40002000000 */
[C---:B------:R-:W-:Y:S01]  /*50f0*/  SEL R79, R123.reuse, R79, P4 ;  /* 0x0000004f7b4f7207 */ /* 0x040fe20002000000 */
[----:B------:R-:W-:Y:S01]  /*5100*/  FMUL.FTZ R123, R123, UR14 ;  /* 0x0000000e7b7b7c20 */ /* 0x000fe20008410000 */
[----:B------:R-:W-:-:S02]  /*5110*/  @P1 FSEL R133, R124, RZ, P5 ;  /* 0x000000ff7c851208 */ /* 0x000fc40002800000 */
[----:B------:R-:W-:Y:S02]  /*5120*/  FSEL R121, R126, RZ, P6 ;  /* 0x000000ff7e797208 */ /* 0x000fe40003000000 */
[C---:B------:R-:W-:Y:S02]  /*5130*/  @P1 LOP3.LUT P5, RZ, R154.reuse, 0xff0000, RZ, 0xc0, !PT ;  /* 0x00ff00009aff1812 */ /* 0x040fe400078ac0ff */
[----:B------:R-:W-:Y:S02]  /*5140*/  @P1 LOP3.LUT P6, RZ, R154, 0xff000000, RZ, 0xc0, !PT ;  /* 0xff0000009aff1812 */ /* 0x000fe400078cc0ff */
[----:B------:R-:W-:Y:S02]  /*5150*/  SEL R90, R90, R78, P4 ;  /* 0x0000004e5a5a7207 */ /* 0x000fe40002000000 */
[----:B------:R-:W-:Y:S02]  /*5160*/  SEL R84, R84, R80, P4 ;  /* 0x0000005054547207 */ /* 0x000fe40002000000 */
[----:B------:R-:W-:-:S02]  /*5170*/  SEL R78, R127, R78, P4 ;  /* 0x0000004e7f4e7207 */ /* 0x000fc40002000000 */
[C---:B------:R-:W-:Y:S01]  /*5180*/  SEL R80, R97.reuse, R80, P4 ;  /* 0x0000005061507207 */ /* 0x040fe20002000000 */
[----:B------:R-:W-:Y:S01]  /*5190*/  FMUL.FTZ R97, R97, UR14 ;  /* 0x0000000e61617c20 */ /* 0x000fe20008410000 */
[----:B------:R-:W-:Y:S02]  /*51a0*/  @P1 FSEL R126, R126, RZ, P5 ;  /* 0x000000ff7e7e1208 */ /* 0x000fe40002800000 */
[----:B------:R-:W-:Y:S02]  /*51b0*/  @P1 FSEL R127, R123, RZ, P6 ;  /* 0x000000ff7b7f1208 */ /* 0x000fe40003000000 */
[----:B------:R-:W-:Y:S02]  /*51c0*/  LOP3.LUT P5, RZ, R93, 0xff, RZ, 0xc0, !PT ;  /* 0x000000ff5dff7812 */ /* 0x000fe400078ac0ff */
[----:B------:R-:W-:Y:S02]  /*51d0*/  @P1 LOP3.LUT P6, RZ, R155, 0xff, RZ, 0xc0, !PT ;  /* 0x000000ff9bff1812 */ /* 0x000fe400078cc0ff */
[----:B------:R-:W-:-:S02]  /*51e0*/  SEL R86, R86, R82, P4 ;  /* 0x0000005256567207 */ /* 0x000fc40002000000 */
[C---:B------:R-:W-:Y:S01]  /*51f0*/  SEL R82, R96.reuse, R82, P4 ;  /* 0x0000005260527207 */ /* 0x040fe20002000000 */
[----:B------:R-:W-:Y:S01]  /*5200*/  FMUL.FTZ R96, R96, UR14 ;  /* 0x0000000e60607c20 */ /* 0x000fe20008410000 */
[C---:B------:R-:W-:Y:S02]  /*5210*/  FSEL R122, R97.reuse, RZ, P5 ;  /* 0x000000ff617a7208 */ /* 0x040fe40002800000 */
[----:B------:R-:W-:Y:S02]  /*5220*/  @P1 FSEL R128, R97, RZ, P6 ;  /* 0x000000ff61801208 */ /* 0x000fe40003000000 */
[----:B------:R-:W-:Y:S02]  /*5230*/  LOP3.LUT P5, RZ, R93, 0xff0000, RZ, 0xc0, !PT ;  /* 0x00ff00005dff7812 */ /* 0x000fe400078ac0ff */
[----:B------:R-:W-:Y:S02]  /*5240*/  @P1 LOP3.LUT P6, RZ, R155, 0xff0000, RZ, 0xc0, !PT ;  /* 0x00ff00009bff1812 */ /* 0x000fe400078cc0ff */
[----:B------:R-:W-:-:S02]  /*5250*/  FSEL R129, R96, RZ, P5 ;  /* 0x000000ff60817208 */ /* 0x000fc40002800000 */
[----:B------:R-:W-:Y:S02]  /*5260*/  @P1 FSEL R130, R96, RZ, P6 ;  /* 0x000000ff60821208 */ /* 0x000fe40003000000 */
[----:B------:R-:W0:Y:S01]  /*5270*/  @P1 LDC.64 R96, c[0x0][0x300] ;  /* 0x0000c000ff601b82 */ /* 0x000e220000000a00 */
[-C--:B------:R-:W-:Y:S02]  /*5280*/  SEL R85, R85, R81.reuse, P4 ;  /* 0x0000005155557207 */ /* 0x080fe40002000000 */
[C---:B------:R-:W-:Y:S01]  /*5290*/  SEL R81, R125.reuse, R81, P4 ;  /* 0x000000517d517207 */ /* 0x040fe20002000000 */
[----:B------:R-:W-:Y:S01]  /*52a0*/  FMUL.FTZ R125, R125, UR14 ;  /* 0x0000000e7d7d7c20 */ /* 0x000fe20008410000 */
[----:B------:R-:W-:Y:S02]  /*52b0*/  @P1 LOP3.LUT P5, RZ, R155, 0xff00, RZ, 0xc0, !PT ;  /* 0x0000ff009bff1812 */ /* 0x000fe400078ac0ff */
[----:B------:R-:W-:Y:S02]  /*52c0*/  SEL R87, R87, R83, P4 ;  /* 0x0000005357577207 */ /* 0x000fe40002000000 */
[----:B------:R-:W-:-:S02]  /*52d0*/  @P1 FSEL R131, R125, RZ, P5 ;  /* 0x000000ff7d831208 */ /* 0x000fc40002800000 */
[C---:B------:R-:W-:Y:S01]  /*52e0*/  SEL R83, R184.reuse, R83, P4 ;  /* 0x00000053b8537207 */ /* 0x040fe20002000000 */
[----:B------:R-:W-:Y:S01]  /*52f0*/  FMUL.FTZ R184, R184, UR14 ;  /* 0x0000000eb8b87c20 */ /* 0x000fe20008410000 */
[C---:B------:R-:W-:Y:S02]  /*5300*/  LOP3.LUT P5, RZ, R93.reuse, 0xff00, RZ, 0xc0, !PT ;  /* 0x0000ff005dff7812 */ /* 0x040fe400078ac0ff */
[----:B------:R-:W-:Y:S02]  /*5310*/  LOP3.LUT P4, RZ, R93, 0xff000000, RZ, 0xc0, !PT ;  /* 0xff0000005dff7812 */ /* 0x000fe4000788c0ff */
[----:B------:R-:W-:Y:S02]  /*5320*/  F2FP.BF16.F32.PACK_AB R93, R101, R100 ;  /* 0x00000064655d723e */ /* 0x000fe400000010ff */
[----:B------:R-:W-:Y:S02]  /*5330*/  @P1 F2FP.BF16.F32.PACK_AB R186, RZ, R186 ;  /* 0x000000baffba123e */ /* 0x000fe400000010ff */
[----:B------:R-:W-:-:S02]  /*5340*/  @P1 F2FP.BF16.F32.PACK_AB R108, RZ, R108 ;  /* 0x0000006cff6c123e */ /* 0x000fc400000010ff */
[----:B------:R-:W-:Y:S01]  /*5350*/  @P1 F2FP.BF16.F32.PACK_AB R111, RZ, R111 ;  /* 0x0000006fff6f123e */ /* 0x000fe200000010ff */
[----:B0-----:R-:W-:Y:S01]  /*5360*/  @P1 IMAD.WIDE.U32 R100, R182, 0x10, R96 ;  /* 0x00000010b6641825 */ /* 0x001fe200078e0060 */
[----:B------:R-:W-:Y:S01]  /*5370*/  @P1 F2FP.BF16.F32.PACK_AB R201, RZ, R201 ;  /* 0x000000c9ffc9123e */ /* 0x000fe200000010ff */
[----:B------:R-:W0:Y:S01]  /*5380*/  @P2 LDC.64 R96, c[0x0][0x308] ;  /* 0x0000c200ff602b82 */ /* 0x000e220000000a00 */
[----:B------:R-:W-:Y:S02]  /*5390*/  @P1 F2FP.BF16.F32.PACK_AB R200, RZ, R200 ;  /* 0x000000c8ffc8123e */ /* 0x000fe400000010ff */
[----:B------:R-:W-:Y:S02]  /*53a0*/  @P1 F2FP.BF16.F32.PACK_AB R105, RZ, R105 ;  /* 0x00000069ff69123e */ /* 0x000fe400000010ff */
[----:B------:R-:W-:Y:S02]  /*53b0*/  @P1 F2FP.BF16.F32.PACK_AB R106, RZ, R106 ;  /* 0x0000006aff6a123e */ /* 0x000fe400000010ff */
[----:B------:R-:W-:-:S02]  /*53c0*/  @P1 F2FP.BF16.F32.PACK_AB R203, RZ, R203 ;  /* 0x000000cbffcb123e */ /* 0x000fc400000010ff */
[----:B------:R-:W-:Y:S02]  /*53d0*/  @P1 PRMT R72, R186, 0x7610, R72 ;  /* 0x00007610ba481816 */ /* 0x000fe40000000048 */
[----:B------:R-:W-:Y:S02]  /*53e0*/  @P1 PRMT R73, R108, 0x7610, R73 ;  /* 0x000076106c491816 */ /* 0x000fe40000000049 */
[----:B------:R-:W-:Y:S02]  /*53f0*/  @P1 PRMT R74, R111, 0x7610, R74 ;  /* 0x000076106f4a1816 */ /* 0x000fe4000000004a */
[----:B------:R-:W-:Y:S02]  /*5400*/  @P1 PRMT R75, R201, 0x7610, R75 ;  /* 0x00007610c94b1816 */ /* 0x000fe4000000004b */
[C---:B------:R-:W-:Y:S02]  /*5410*/  LOP3.LUT P6, RZ, R92.reuse, 0xff00, RZ, 0xc0, !PT ;  /* 0x0000ff005cff7812 */ /* 0x040fe400078cc0ff */
[----:B------:R-:W-:-:S02]  /*5420*/  LOP3.LUT P3, RZ, R92, 0xff000000, RZ, 0xc0, !PT ;  /* 0xff0000005cff7812 */ /* 0x000fc4000786c0ff */
[----:B------:R-:W-:Y:S01]  /*5430*/  F2FP.BF16.F32.PACK_AB R92, R99, R98 ;  /* 0x00000062635c723e */ /* 0x000fe200000010ff */
[----:B------:R-:W-:Y:S01]  /*5440*/  IMAD.WIDE.U32 R98, R182, 0x10, R204 ;  /* 0x00000010b6627825 */ /* 0x000fe200078e00cc */
[----:B------:R-:W-:Y:S02]  /*5450*/  F2FP.BF16.F32.PACK_AB R95, R202, R95 ;  /* 0x0000005fca5f723e */ /* 0x000fe400000010ff */
[----:B------:R-:W-:Y:S02]  /*5460*/  F2FP.BF16.F32.PACK_AB R94, R104, R94 ;  /* 0x0000005e685e723e */ /* 0x000fe400000010ff */
[----:B------:R-:W-:Y:S02]  /*5470*/  @P1 PRMT R72, R72, 0x5410, R200 ;  /* 0x0000541048481816 */ /* 0x000fe400000000c8 */
[----:B------:R-:W-:Y:S01]  /*5480*/  @P1 PRMT R73, R73, 0x5410, R105 ;  /* 0x0000541049491816 */ /* 0x000fe20000000069 */
[----:B------:R1:W-:Y:S01]  /*5490*/  STG.E.128 desc[UR4][R98.64], R92 ;  /* 0x0000005c62007986 */ /* 0x0003e2000c101d04 */
[----:B------:R-:W-:-:S02]  /*54a0*/  @P1 PRMT R74, R74, 0x5410, R106 ;  /* 0x000054104a4a1816 */ /* 0x000fc4000000006a */
[----:B------:R-:W-:Y:S02]  /*54b0*/  @P1 PRMT R75, R75, 0x5410, R203 ;  /* 0x000054104b4b1816 */ /* 0x000fe400000000cb */
[----:B------:R-:W-:Y:S02]  /*54c0*/  @P1 F2FP.BF16.F32.PACK_AB R114, RZ, R114 ;  /* 0x00000072ff72123e */ /* 0x000fe400000010ff */
[----:B------:R-:W-:Y:S01]  /*54d0*/  @P1 F2FP.BF16.F32.PACK_AB R116, RZ, R116 ;  /* 0x00000074ff74123e */ /* 0x000fe200000010ff */
[----:B------:R0:W-:Y:S01]  /*54e0*/  @P1 STG.E.128 desc[UR4][R100.64], R72 ;  /* 0x0000004864001986 */ /* 0x0001e2000c101d04 */
[----:B------:R-:W-:Y:S02]  /*54f0*/  @P1 F2FP.BF16.F32.PACK_AB R115, RZ, R115 ;  /* 0x00000073ff73123e */ /* 0x000fe400000010ff */
[----:B------:R-:W-:Y:S02]  /*5500*/  @P1 F2FP.BF16.F32.PACK_AB R134, RZ, R134 ;  /* 0x00000086ff86123e */ /* 0x000fe400000010ff */
[----:B------:R-:W-:-:S02]  /*5510*/  @P1 F2FP.BF16.F32.PACK_AB R113, RZ, R113 ;  /* 0x00000071ff71123e */ /* 0x000fc400000010ff */
[----:B------:R-:W-:Y:S02]  /*5520*/  @P1 F2FP.BF16.F32.PACK_AB R118, RZ, R118 ;  /* 0x00000076ff76123e */ /* 0x000fe400000010ff */
[----:B------:R-:W-:Y:S01]  /*5530*/  @P1 F2FP.BF16.F32.PACK_AB R117, RZ, R117 ;  /* 0x00000075ff75123e */ /* 0x000fe200000010ff */
[----:B-1----:R-:W1:Y:S01]  /*5540*/  @P1 LDC.64 R98, c[0x0][0x300] ;  /* 0x0000c000ff621b82 */ /* 0x002e620000000a00 */
[----:B------:R-:W-:Y:S01]  /*5550*/  F2FP.BF16.F32.PACK_AB R92, R102, R103 ;  /* 0x00000067665c723e */ /* 0x000fe200000010ff */
[----:B------:R-:W-:Y:S01]  /*5560*/  IMAD.WIDE.U32 R102, R181, 0x10, R204 ;  /* 0x00000010b5667825 */ /* 0x000fe200078e00cc */
[----:B------:R-:W-:Y:S02]  /*5570*/  F2FP.BF16.F32.PACK_AB R95, R136, R135 ;  /* 0x00000087885f723e */ /* 0x000fe400000010ff */
[----:B------:R-:W-:Y:S02]  /*5580*/  F2FP.BF16.F32.PACK_AB R94, R112, R110 ;  /* 0x0000006e705e723e */ /* 0x000fe400000010ff */
[----:B------:R-:W-:Y:S01]  /*5590*/  F2FP.BF16.F32.PACK_AB R93, R109, R107 ;  /* 0x0000006b6d5d723e */ /* 0x000fe200000010ff */
[----:B0-----:R-:W-:Y:S01]  /*55a0*/  @P2 IMAD.WIDE.U32 R100, R181, 0x20, R96 ;  /* 0x00000020b5642825 */ /* 0x001fe200078e0060 */
[----:B------:R-:W-:-:S02]  /*55b0*/  @P1 F2FP.BF16.F32.PACK_AB R137, RZ, R137 ;  /* 0x00000089ff89123e */ /* 0x000fc400000010ff */
[----:B------:R-:W-:Y:S01]  /*55c0*/  @P1 PRMT R72, R114, 0x7610, R72 ;  /* 0x0000761072481816 */ /* 0x000fe20000000048 */
[----:B------:R-:W-:Y:S01]  /*55d0*/  IMAD.WIDE.U32 R96, R183, 0x10, R204 ;  /* 0x00000010b7607825 */ /* 0x000fe200078e00cc */
[----:B------:R0:W-:Y:S01]  /*55e0*/  @P2 STG.E.128 desc[UR4][R100.64], R88 ;  /* 0x0000005864002986 */ /* 0x0001e2000c101d04 */
[----:B------:R-:W-:Y:S02]  /*55f0*/  @P1 PRMT R73, R116, 0x7610, R73 ;  /* 0x0000761074491816 */ /* 0x000fe40000000049 */
[----:B------:R-:W-:Y:S01]  /*5600*/  @P1 PRMT R74, R115, 0x7610, R74 ;  /* 0x00007610734a1816 */ /* 0x000fe2000000004a */
[----:B------:R2:W-:Y:S01]  /*5610*/  @P2 STG.E.128 desc[UR4][R100.64+0x10], R84 ;  /* 0x0000105464002986 */ /* 0x0005e2000c101d04 */
[----:B------:R-:W-:Y:S02]  /*5620*/  @P1 PRMT R75, R134, 0x7610, R75 ;  /* 0x00007610864b1816 */ /* 0x000fe4000000004b */
[----:B------:R-:W-:Y:S01]  /*5630*/  @P1 PRMT R72, R72, 0x5410, R113 ;  /* 0x0000541048481816 */ /* 0x000fe20000000071 */
[----:B------:R3:W-:Y:S01]  /*5640*/  STG.E.128 desc[UR4][R102.64], R92 ;  /* 0x0000005c66007986 */ /* 0x0007e2000c101d04 */
[----:B------:R-:W-:-:S02]  /*5650*/  @P1 PRMT R73, R73, 0x5410, R118 ;  /* 0x0000541049491816 */ /* 0x000fc40000000076 */
[----:B------:R-:W-:Y:S01]  /*5660*/  @P1 PRMT R74, R74, 0x5410, R117 ;  /* 0x000054104a4a1816 */ /* 0x000fe20000000075 */
[----:B-1----:R-:W-:Y:S01]  /*5670*/  @P1 IMAD.WIDE.U32 R98, R181, 0x10, R98 ;  /* 0x00000010b5621825 */ /* 0x002fe200078e0062 */
[----:B------:R-:W-:Y:S02]  /*5680*/  @P1 PRMT R75, R75, 0x5410, R137 ;  /* 0x000054104b4b1816 */ /* 0x000fe40000000089 */
[----:B------:R-:W-:Y:S02]  /*5690*/  @P1 F2FP.BF16.F32.PACK_AB R132, RZ, R132 ;  /* 0x00000084ff84123e */ /* 0x000fe400000010ff */
[----:B------:R-:W-:Y:S01]  /*56a0*/  @P1 F2FP.BF16.F32.PACK_AB R126, RZ, R126 ;  /* 0x0000007eff7e123e */ /* 0x000fe200000010ff */
[----:B0-----:R-:W0:Y:S01]  /*56b0*/  @P1 LDC.64 R90, c[0x0][0x300] ;  /* 0x0000c000ff5a1b82 */ /* 0x001e220000000a00 */
[----:B------:R-:W-:Y:S01]  /*56c0*/  @P1 F2FP.BF16.F32.PACK_AB R128, RZ, R128 ;  /* 0x00000080ff80123e */ /* 0x000fe200000010ff */
[----:B------:R1:W-:Y:S01]  /*56d0*/  @P1 STG.E.128 desc[UR4][R98.64], R72 ;  /* 0x0000004862001986 */ /* 0x0003e2000c101d04 */
[----:B------:R-:W-:-:S02]  /*56e0*/  @P1 F2FP.BF16.F32.PACK_AB R130, RZ, R130 ;  /* 0x00000082ff82123e */ /* 0x000fc400000010ff */
[C---:B--2---:R-:W-:Y:S02]  /*56f0*/  FSEL R87, R184.reuse, RZ, P4 ;  /* 0x000000ffb8577208 */ /* 0x044fe40002000000 */
[----:B------:R-:W-:Y:S01]  /*5700*/  @P1 LOP3.LUT P4, RZ, R155, 0xff000000, RZ, 0xc0, !PT ;  /* 0xff0000009bff1812 */ /* 0x000fe2000788c0ff */
[----:B---3--:R-:W2:Y:S01]  /*5710*/  @P2 LDC.64 R92, c[0x0][0x308] ;  /* 0x0000c200ff5c2b82 */ /* 0x008ea20000000a00 */
[----:B------:R-:W-:Y:S02]  /*5720*/  FSEL R86, R125, RZ, P5 ;  /* 0x000000ff7d567208 */ /* 0x000fe40002800000 */
[----:B------:R-:W-:Y:S02]  /*5730*/  @P1 FSEL R94, R184, RZ, P4 ;  /* 0x000000ffb85e1208 */ /* 0x000fe40002000000 */
[----:B------:R-:W-:Y:S02]  /*5740*/  FSEL R85, R123, RZ, P3 ;  /* 0x000000ff7b557208 */ /* 0x000fe40001800000 */
[----:B------:R-:W-:Y:S01]  /*5750*/  FSEL R84, R124, RZ, P6 ;  /* 0x000000ff7c547208 */ /* 0x000fe20003000000 */
[----:B------:R-:W3:Y:S01]  /*5760*/  LDC.64 R88, c[0x0][0x210] ;  /* 0x00008400ff587b82 */ /* 0x000ee20000000a00 */
[----:B------:R-:W-:-:S02]  /*5770*/  @P1 F2FP.BF16.F32.PACK_AB R133, RZ, R133 ;  /* 0x00000085ff85123e */ /* 0x000fc400000010ff */
[----:B------:R-:W-:Y:S02]  /*5780*/  @P1 F2FP.BF16.F32.PACK_AB R127, RZ, R127 ;  /* 0x0000007fff7f123e */ /* 0x000fe400000010ff */
[----:B------:R-:W-:Y:S02]  /*5790*/  @P1 F2FP.BF16.F32.PACK_AB R131, RZ, R131 ;  /* 0x00000083ff83123e */ /* 0x000fe400000010ff */
[----:B------:R-:W-:Y:S01]  /*57a0*/  @P1 F2FP.BF16.F32.PACK_AB R94, RZ, R94 ;  /* 0x0000005eff5e123e */ /* 0x000fe200000010ff */
[----:B0-----:R-:W-:Y:S01]  /*57b0*/  @P1 IMAD.WIDE.U32 R90, R191, 0x10, R90 ;  /* 0x00000010bf5a1825 */ /* 0x001fe200078e005a */
[----:B-1----:R-:W-:Y:S02]  /*57c0*/  @P1 PRMT R72, R132, 0x7610, R72 ;  /* 0x0000761084481816 */ /* 0x002fe40000000048 */
[----:B------:R-:W-:Y:S02]  /*57d0*/  @P1 PRMT R73, R126, 0x7610, R73 ;  /* 0x000076107e491816 */ /* 0x000fe40000000049 */
[----:B------:R-:W-:-:S02]  /*57e0*/  @P1 PRMT R74, R128, 0x7610, R74 ;  /* 0x00007610804a1816 */ /* 0x000fc4000000004a */
[----:B------:R-:W-:Y:S01]  /*57f0*/  @P1 PRMT R75, R130, 0x7610, R75 ;  /* 0x00007610824b1816 */ /* 0x000fe2000000004b */
[----:B--2---:R-:W-:Y:S01]  /*5800*/  @P2 IMAD.WIDE.U32 R92, R191, 0x20, R92 ;  /* 0x00000020bf5c2825 */ /* 0x004fe200078e005c */
[----:B------:R-:W-:Y:S02]  /*5810*/  F2FP.BF16.F32.PACK_AB R87, R87, R129 ;  /* 0x000000815757723e */ /* 0x000fe400000010ff */
[----:B------:R-:W-:Y:S02]  /*5820*/  F2FP.BF16.F32.PACK_AB R86, R86, R122 ;  /* 0x0000007a5656723e */ /* 0x000fe400000010ff */
[----:B------:R-:W-:Y:S01]  /*5830*/  F2FP.BF16.F32.PACK_AB R85, R85, R121 ;  /* 0x000000795555723e */ /* 0x000fe200000010ff */
[----:B------:R0:W-:Y:S01]  /*5840*/  @P2 STG.E.128 desc[UR4][R92.64], R76 ;  /* 0x0000004c5c002986 */ /* 0x0001e2000c101d04 */
[----:B------:R-:W-:Y:S02]  /*5850*/  F2FP.BF16.F32.PACK_AB R84, R84, R120 ;  /* 0x000000785454723e */ /* 0x000fe400000010ff */
[----:B------:R-:W-:Y:S01]  /*5860*/  @P1 PRMT R72, R72, 0x5410, R133 ;  /* 0x0000541048481816 */ /* 0x000fe20000000085 */
[----:B------:R0:W-:Y:S01]  /*5870*/  @P2 STG.E.128 desc[UR4][R92.64+0x10], R80 ;  /* 0x000010505c002986 */ /* 0x0001e2000c101d04 */
[----:B------:R-:W-:-:S02]  /*5880*/  @P1 PRMT R73, R73, 0x5410, R127 ;  /* 0x0000541049491816 */ /* 0x000fc4000000007f */
        /* <DEDUP_REMOVED lines=8> */
.L_x_1228:
[----:B------:R1:W5:Y:S01]  /*5910*/  LDL.LU R68, [R1] ;  /* 0x0000000001447983 */ /* 0x0003620000300800 */
[----:B0-----:R-:W-:Y:S01]  /*5920*/  MOV R75, R19 ;  /* 0x00000013004b7202 */ /* 0x001fe20000000f00 */
[----:B------:R-:W-:Y:S01]  /*5930*/  IMAD.MOV.U32 R19, RZ, RZ, R15 ;  /* 0x000000ffff137224 */ /* 0x000fe200078e000f */
[----:B------:R-:W-:Y:S01]  /*5940*/  MOV R15, R11 ;  /* 0x0000000b000f7202 */ /* 0x000fe20000000f00 */
        /* <DEDUP_REMOVED lines=112> */
[----:B-1----:R-:W-:-:S07]  /*6050*/  MOV R119, R156 ;  /* 0x0000009c00777202 */ /* 0x002fce0000000f00 */
.L_x_1227:
[----:B------:R-:W-:Y:S05]  /*6060*/  BSYNC B0 ;  /* 0x0000000000007941 */ /* 0x000fea0003800000 */
.L_x_1225:
        /* <DEDUP_REMOVED lines=19> */
[----:B-----5:R-:W-:Y:S04]  /*61a0*/  STS.128 [R0+0x810], R88 ;  /* 0x0008105800007388 */ /* 0x020fe80000000c00 */
        /* <DEDUP_REMOVED lines=47> */
[----:B------:R-:W4:Y:S04]  /*64a0*/  LDS R31, [R2+0x3200] ;  /* 0x00320000021f7984 */ /* 0x000f280000000800 */
[----:B------:R-:W-:Y:S01]  /*64b0*/  LDS R28, [R2+0x3400] ;  /* 0x00340000021c7984 */ /* 0x000fe20000000800 */
[----:B------:R-:W-:-:S03]  /*64c0*/  FADD.FTZ R24, R24, R61 ;  /* 0x0000003d18187221 */ /* 0x000fc60000010000 */
[----:B------:R-:W4:Y:S01]  /*64d0*/  LDS R57, [R2+0x3600] ;  /* 0x0036000002397984 */ /* 0x000f220000000800 */
[----:B------:R-:W-:-:S03]  /*64e0*/  FADD.FTZ R20, R20, R63 ;  /* 0x0000003f14147221 */ /* 0x000fc60000010000 */
[----:B------:R-:W-:Y:S01]  /*64f0*/  LDS R30, [R2+0x3800] ;  /* 0x00380000021e7984 */ /* 0x000fe20000000800 */
[----:B------:R-:W-:-:S03]  /*6500*/  FADD.FTZ R21, R21, R60 ;  /* 0x0000003c15157221 */ /* 0x000fc60000010000 */
[----:B------:R-:W-:Y:S01]  /*6510*/  LDS R56, [R2+0x3a00] ;  /* 0x003a000002387984 */ /* 0x000fe20000000800 */
[----:B------:R-:W-:-:S03]  /*6520*/  FADD.FTZ R22, R22, R81 ;  /* 0x0000005116167221 */ /* 0x000fc60000010000 */
[----:B------:R-:W-:Y:S01]  /*6530*/  LDS R59, [R2+0x3c00] ;  /* 0x003c0000023b7984 */ /* 0x000fe20000000800 */
        /* <DEDUP_REMOVED lines=10> */
[----:B------:R-:W-:Y:S04]  /*65e0*/  STS.128 [R0+0x410], R12 ;  /* 0x0004100c00007388 */ /* 0x000fe80000000c00 */
[----:B------:R4:W-:Y:S04]  /*65f0*/  STS.128 [R0+0x800], R8 ;  /* 0x0008000800007388 */ /* 0x0009e80000000c00 */
[----:B------:R0:W-:Y:S04]  /*6600*/  STS.128 [R0+0x810], R4 ;  /* 0x0008100400007388 */ /* 0x0001e80000000c00 */
[----:B------:R-:W-:Y:S04]  /*6610*/  STS.128 [R0+0xc00], R100 ;  /* 0x000c006400007388 */ /* 0x000fe80000000c00 */
[----:B------:R-:W-:Y:S01]  /*6620*/  STS.128 [R0+0xc10], R120 ;  /* 0x000c107800007388 */ /* 0x000fe20000000c00 */
[----:B------:R-:W-:Y:S01]  /*6630*/  BAR.SYNC.DEFER_BLOCKING 0x0 ;  /* 0x0000000000007b1d */ /* 0x000fe20000010000 */
[----:B----4-:R-:W-:Y:S01]  /*6640*/  FADD.FTZ R10, R20, R31 ;  /* 0x0000001f140a7221 */ /* 0x010fe20000010000 */
[----:B------:R-:W-:Y:S01]  /*6650*/  FADD.FTZ R8, R22, R57 ;  /* 0x0000003916087221 */ /* 0x000fe20000010000 */
[----:B------:R-:W-:Y:S01]  /*6660*/  FADD.FTZ R9, R27, R58 ;  /* 0x0000003a1b097221 */ /* 0x000fe20000010000 */
[----:B0-----:R-:W-:Y:S01]  /*6670*/  FADD.FTZ R4, R25, R56 ;  /* 0x0000003819047221 */ /* 0x001fe20000010000 */
[----:B------:R-:W-:Y:S01]  /*6680*/  FADD.FTZ R5, R21, R28 ;  /* 0x0000001c15057221 */ /* 0x000fe20000010000 */
[----:B------:R-:W-:Y:S01]  /*6690*/  FADD.FTZ R7, R23, R30 ;  /* 0x0000001e17077221 */ /* 0x000fe20000010000 */
[----:B------:R-:W-:Y:S01]  /*66a0*/  FADD.FTZ R6, R26, R59 ;  /* 0x0000003b1a067221 */ /* 0x000fe20000010000 */
[----:B------:R-:W0:Y:S04]  /*66b0*/  LDS R61, [R2+0x200] ;  /* 0x00020000023d7984 */ /* 0x000e280000000800 */
[----:B------:R-:W1:Y:S04]  /*66c0*/  LDS R62, [R2+0x400] ;  /* 0x00040000023e7984 */ /* 0x000e680000000800 */
[----:B------:R-:W2:Y:S04]  /*66d0*/  LDS R63, [R2+0x600] ;  /* 0x00060000023f7984 */ /* 0x000ea80000000800 */
[----:B------:R-:W3:Y:S04]  /*66e0*/  LDS R12, [R2+0xa00] ;  /* 0x000a0000020c7984 */ /* 0x000ee80000000800 */
[----:B------:R-:W4:Y:S04]  /*66f0*/  LDS R13, [R2+0xc00] ;  /* 0x000c0000020d7984 */ /* 0x000f280000000800 */
[----:B------:R-:W4:Y:S04]  /*6700*/  LDS R14, [R2+0xe00] ;  /* 0x000e0000020e7984 */ /* 0x000f280000000800 */
[----:B------:R-:W4:Y:S04]  /*6710*/  LDS R60, [R2] ;  /* 0x00000000023c7984 */ /* 0x000f280000000800 */
        /* <DEDUP_REMOVED lines=93> */
[----:B------:R-:W-:Y:S02]  /*6cf0*/  SHF.L.U32 R24, R3, 0x2, RZ ;  /* 0x0000000203187819 */ /* 0x000fe400000006ff */
        /* <DEDUP_REMOVED lines=11> */
[----:B--2---:R-:W-:Y:S01]  /*6db0*/  FADD.FTZ R19, R19, R26 ;  /* 0x0000001a13137221 */ /* 0x004fe20000010000 */
[----:B------:R-:W-:Y:S02]  /*6dc0*/  IMAD.X R26, RZ, RZ, RZ, P0 ;  /* 0x000000ffff1a7224 */ /* 0x000fe400000e06ff */
[----:B------:R-:W2:Y:S01]  /*6dd0*/  LDS R61, [R2+0x3000] ;  /* 0x00300000023d7984 */ /* 0x000ea20000000800 */
[----:B---3--:R-:W-:Y:S02]  /*6de0*/  FADD.FTZ R20, RZ, R20 ;  /* 0x00000014ff147221 */ /* 0x008fe40000010000 */
[----:B------:R-:W-:Y:S01]  /*6df0*/  SHF.L.U64.HI R26, R3, 0x2, R26 ;  /* 0x00000002031a7819 */ /* 0x000fe2000001021a */
        /* <DEDUP_REMOVED lines=19> */
[----:B---3--:R-:W-:-:S03]  /*6f30*/  FADD.FTZ R27, R13, R42 ;  /* 0x0000002a0d1b7221 */ /* 0x008fc60000010000 */
[----:B------:R-:W-:Y:S01]  /*6f40*/  IADD3.X R13, R26, UR7, RZ, P0, !PT ;  /* 0x000000071a0d7c10 */ /* 0x000fe200087fe4ff */
[----:B------:R-:W-:Y:S01]  /*6f50*/  ULDC.64 UR6, c[0x0][0x2d0] ;  /* 0x0000b40000067ab9 */ /* 0x000fe20000000a00 */
[----:B----4-:R-:W-:Y:S01]  /*6f60*/  FADD.FTZ R63, R14, R63 ;  /* 0x0000003f0e3f7221 */ /* 0x010fe20000010000 */
[----:B------:R-:W-:Y:S01]  /*6f70*/  IADD3 R14, P0, R24, UR6, RZ ;  /* 0x00000006180e7c10 */ /* 0x000fe2000ff1e0ff */
[----:B------:R-:W-:-:S03]  /*6f80*/  FADD.FTZ R3, R15, R48 ;  /* 0x000000300f037221 */ /* 0x000fc60000010000 */
[----:B------:R-:W-:Y:S01]  /*6f90*/  IADD3.X R15, R26, UR7, RZ, P0, !PT ;  /* 0x000000071a0f7c10 */ /* 0x000fe200087fe4ff */
[----:B------:R-:W-:Y:S01]  /*6fa0*/  ULDC.64 UR6, c[0x0][0x2e8] ;  /* 0x0000ba0000067ab9 */ /* 0x000fe20000000a00 */
[----:B------:R-:W-:Y:S01]  /*6fb0*/  STS.128 [R0], R184 ;  /* 0x000000b800007388 */ /* 0x000fe20000000c00 */
[----:B------:R-:W-:Y:S01]  /*6fc0*/  FADD.FTZ R69, R16, R69 ;  /* 0x0000004510457221 */ /* 0x000fe20000010000 */
[----:B------:R-:W-:Y:S02]  /*6fd0*/  IADD3 R16, P0, R24, UR6, RZ ;  /* 0x0000000618107c10 */ /* 0x000fe4000ff1e0ff */
[----:B------:R-:W-:Y:S01]  /*6fe0*/  STS.128 [R0+0x10], R188 ;  /* 0x000010bc00007388 */ /* 0x000fe20000000c00 */
[----:B------:R-:W-:Y:S01]  /*6ff0*/  FADD.FTZ R71, R18, R71 ;  /* 0x0000004712477221 */ /* 0x000fe20000010000 */
[----:B------:R-:W-:Y:S02]  /*7000*/  IADD3 R18, P1, R24, UR16, RZ ;  /* 0x0000001018127c10 */ /* 0x000fe4000ff3e0ff */
[----:B------:R-:W-:Y:S01]  /*7010*/  STS.128 [R0+0x400], R32 ;  /* 0x0004002000007388 */ /* 0x000fe20000000c00 */
[----:B------:R-:W-:Y:S01]  /*7020*/  FADD.FTZ R31, R19, R50 ;  /* 0x00000032131f7221 */ /* 0x000fe20000010000 */
[----:B------:R-:W-:-:S02]  /*7030*/  IADD3.X R19, R26, UR17, RZ, P1, !PT ;  /* 0x000000111a137c10 */ /* 0x000fc40008ffe4ff */
        /* <DEDUP_REMOVED lines=15> */
[----:B------:R-:W-:Y:S04]  /*7130*/  LDS R43, [R2+0x2400] ;  /* 0x00240000022b7984 */ /* 0x000fe80000000800 */
[----:B------:R-:W4:Y:S01]  /*7140*/  LDS R53, [R2+0x3200] ;  /* 0x0032000002357984 */ /* 0x000f220000000800 */
[----:B0-----:R-:W-:-:S03]  /*7150*/  FADD.FTZ R52, RZ, R52 ;  /* 0x00000034ff347221 */ /* 0x001fc60000010000 */
[----:B------:R-:W0:Y:S01]  /*7160*/  LDS R24, [R2+0x800] ;  /* 0x0008000002187984 */ /* 0x000e220000000800 */
[----:B-1----:R-:W-:-:S03]  /*7170*/  FADD.FTZ R33, R52, R33 ;  /* 0x0000002134217221 */ /* 0x002fc60000010000 */
[----:B------:R1:W-:Y:S01]  /*7180*/  STG.E desc[UR4][R12.64], R17 ;  /* 0x000000110c007986 */ /* 0x0003e2000c101904 */
[----:B--2---:R-:W-:-:S03]  /*7190*/  FADD.FTZ R22, R33, R22 ;  /* 0x0000001621167221 */ /* 0x004fc60000010000 */
[----:B------:R-:W-:Y:S01]  /*71a0*/  LDS R55, [R2+0x3400] ;  /* 0x0034000002377984 */ /* 0x000fe20000000800 */
[----:B---3--:R-:W-:-:S03]  /*71b0*/  FADD.FTZ R51, R22, R37 ;  /* 0x0000002516337221 */ /* 0x008fc60000010000 */
[----:B------:R-:W2:Y:S01]  /*71c0*/  LDS R33, [R2+0x1400] ;  /* 0x0014000002217984 */ /* 0x000ea20000000800 */
[----:B----4-:R-:W-:-:S03]  /*71d0*/  FADD.FTZ R0, RZ, R0 ;  /* 0x00000000ff007221 */ /* 0x010fc60000010000 */
[----:B------:R-:W3:Y:S01]  /*71e0*/  LDS R22, [R2+0x600] ;  /* 0x0006000002167984 */ /* 0x000ee20000000800 */
[----:B-1----:R-:W-:Y:S01]  /*71f0*/  IADD3.X R17, R26, UR7, RZ, P0, !PT ;  /* 0x000000071a117c10 */ /* 0x002fe200087fe4ff */
[----:B------:R-:W-:Y:S02]  /*7200*/  FADD.FTZ R35, R0, R35 ;  /* 0x0000002300237221 */ /* 0x000fe40000010000 */
[----:B------:R-:W1:Y:S02]  /*7210*/  LDS R37, [R2+0x1600] ;  /* 0x0016000002257984 */ /* 0x000e640000000800 */
[----:B------:R-:W-:Y:S02]  /*7220*/  FADD.FTZ R30, R35, R28 ;  /* 0x0000001c231e7221 */ /* 0x000fe40000010000 */
[----:B------:R-:W4:Y:S01]  /*7230*/  LDS R45, [R2+0x2600] ;  /* 0x00260000022d7984 */ /* 0x000f220000000800 */
[----:B------:R-:W-:-:S03]  /*7240*/  FADD.FTZ R20, RZ, R20 ;  /* 0x00000014ff147221 */ /* 0x000fc60000010000 */
[----:B------:R-:W4:Y:S04]  /*7250*/  LDS R39, [R2+0x1800] ;  /* 0x0018000002277984 */ /* 0x000f280000000800 */
[----:B------:R-:W4:Y:S01]  /*7260*/  LDS R26, [R2+0xa00] ;  /* 0x000a0000021a7984 */ /* 0x000f220000000800 */
[----:B------:R-:W-:-:S03]  /*7270*/  FADD.FTZ R53, R30, R53 ;  /* 0x000000351e357221 */ /* 0x000fc60000010000 */
[----:B------:R-:W4:Y:S04]  /*7280*/  LDS R57, [R2+0x3600] ;  /* 0x0036000002397984 */ /* 0x000f280000000800 */
[----:B------:R-:W4:Y:S01]  /*7290*/  LDS R47, [R2+0x2800] ;  /* 0x00280000022f7984 */ /* 0x000f220000000800 */
[----:B0-----:R-:W-:-:S03]  /*72a0*/  FADD.FTZ R24, RZ, R24 ;  /* 0x00000018ff187221 */ /* 0x001fc60000010000 */
[----:B------:R-:W0:Y:S04]  /*72b0*/  LDS R41, [R2+0x1a00] ;  /* 0x001a000002297984 */ /* 0x000e280000000800 */
[----:B------:R-:W0:Y:S04]  /*72c0*/  LDS R0, [R2+0xc00] ;  /* 0x000c000002007984 */ /* 0x000e280000000800 */
[----:B------:R-:W-:Y:S01]  /*72d0*/  STG.E desc[UR4][R14.64], R29 ;  /* 0x0000001d0e007986 */ /* 0x000fe2000c101904 */
[----:B--2---:R-:W-:-:S03]  /*72e0*/  FADD.FTZ R20, R20, R33 ;  /* 0x0000002114147221 */ /* 0x004fc60000010000 */
[----:B------:R-:W2:Y:S01]  /*72f0*/  LDS R59, [R2+0x3800] ;  /* 0x00380000023b7984 */ /* 0x000ea20000000800 */
[----:B------:R-:W-:Y:S01]  /*7300*/  FADD.FTZ R20, R20, R43 ;  /* 0x0000002b14147221 */ /* 0x000fe20000010000 */
[----:B---3--:R-:W-:Y:S02]  /*7310*/  FADD.FTZ R22, RZ, R22 ;  /* 0x00000016ff167221 */ /* 0x008fe40000010000 */
[----:B------:R-:W3:Y:S01]  /*7320*/  LDS R49, [R2+0x2a00] ;  /* 0x002a000002317984 */ /* 0x000ee20000000800 */
[----:B------:R-:W-:Y:S01]  /*7330*/  FADD.FTZ R55, R20, R55 ;  /* 0x0000003714377221 */ /* 0x000fe20000010000 */
[----:B-1----:R-:W-:Y:S02]  /*7340*/  FADD.FTZ R22, R22, R37 ;  /* 0x0000002516167221 */ /* 0x002fe40000010000 */
[----:B------:R-:W1:Y:S02]  /*7350*/  LDS R29, [R2+0x1c00] ;  /* 0x001c0000021d7984 */ /* 0x000e640000000800 */
[----:B----4-:R-:W-:-:S02]  /*7360*/  FADD.FTZ R22, R22, R45 ;  /* 0x0000002d16167221 */ /* 0x010fc40000010000 */
        /* <DEDUP_REMOVED lines=9> */
[----:B0-----:R-:W-:-:S03]  /*7400*/  FADD.FTZ R26, R26, R41 ;  /* 0x000000291a1a7221 */ /* 0x001fc60000010000 */
[----:B------:R-:W-:Y:S01]  /*7410*/  STG.E desc[UR4][R18.64], R61 ;  /* 0x0000003d12007986 */ /* 0x000fe2000c101904 */
[----:B------:R-:W-:-:S03]  /*7420*/  FADD.FTZ R0, RZ, R0 ;  /* 0x00000000ff007221 */ /* 0x000fc60000010000 */
[----:B------:R-:W0:Y:S04]  /*7430*/  LDS R61, [R2+0x3c00] ;  /* 0x003c0000023d7984 */ /* 0x000e280000000800 */
[----:B------:R-:W0:Y:S01]  /*7440*/  LDS R33, [R2+0x2e00] ;  /* 0x002e000002217984 */ /* 0x000e220000000800 */
[----:B--2---:R-:W-:-:S03]  /*7450*/  FADD.FTZ R59, R24, R59 ;  /* 0x0000003b183b7221 */ /* 0x004fc60000010000 */
[----:B------:R-:W2:Y:S01]  /*7460*/  LDS R43, [R2+0x3e00] ;  /* 0x003e0000022b7984 */ /* 0x000ea20000000800 */
[----:B---3--:R-:W-:-:S03]  /*7470*/  FADD.FTZ R26, R26, R49 ;  /* 0x000000311a1a7221 */ /* 0x008fc60000010000 */
[----:B------:R-:W-:Y:S01]  /*7480*/  STG.E desc[UR4][R12.64+0x200], R87 ;  /* 0x000200570c007986 */ /* 0x000fe2000c101904 */
[----:B-1----:R-:W-:-:S03]  /*7490*/  FADD.FTZ R0, R0, R29 ;  /* 0x0000001d00007221 */ /* 0x002fc60000010000 */
        /* <DEDUP_REMOVED lines=35> */
.L_x_1229:
        /* <DEDUP_REMOVED lines=8> */
.L_x_1232:
[----:B------:R-:W-:Y:S05]  /*7750*/  BSYNC B2 ;  /* 0x0000000000027941 */ /* 0x000fea0003800000 */
.L_x_1231:
        /* <DEDUP_REMOVED lines=8> */
.L_x_1233:
[----:B------:R-:W-:Y:S01]  /*77e0*/  HFMA2.MMA R87, -RZ, RZ, 0, 1.1920928955078125e-07 ;  /* 0x00000002ff577435 */ /* 0x000fe200000001ff */
[----:B------:R-:W-:Y:S01]  /*77f0*/  MOV R86, R84 ;  /* 0x0000005400567202 */ /* 0x000fe20000000f00 */
[----:B------:R-:W-:-:S09]  /*7800*/  FADD.FTZ R85, R85, R224 ;  /* 0x000000e055557221 */ /* 0x000fd20000010000 */
[----:B------:R-:W-:Y:S05]  /*7810*/  WARPSYNC.COLLECTIVE R99, `(.L_x_1234) ;  /* 0x0000000063087348 */ /* 0x000fea0003c00000 */
[----:B------:R0:W1:Y:S02]  /*7820*/  SHFL.BFLY P3, R224, R86, R87, R98 ;  /* 0x0c00005756e07389 */ /* 0x0000640000060062 */
[----:B01----:R-:W-:Y:S01]  /*7830*/  ENDCOLLECTIVE ;  /* 0x000000000000791b */ /* 0x003fe20003800000 */
.L_x_1234:
[----:B------:R-:W-:Y:S01]  /*7840*/  MOV R86, R85 ;  /* 0x0000005500567202 */ /* 0x000fe20000000f00 */
[----:B------:R-:W-:-:S07]  /*7850*/  FADD.FTZ R84, R84, R224 ;  /* 0x000000e054547221 */ /* 0x000fce0000010000 */
[----:B------:R-:W-:Y:S05]  /*7860*/  WARPSYNC.COLLECTIVE R99, `(.L_x_1235) ;  /* 0x0000000063087348 */ /* 0x000fea0003c00000 */
[----:B------:R0:W1:Y:S02]  /*7870*/  SHFL.BFLY P3, R224, R86, R87, R98 ;  /* 0x0c00005756e07389 */ /* 0x0000640000060062 */
[----:B01----:R-:W-:Y:S01]  /*7880*/  ENDCOLLECTIVE ;  /* 0x000000000000791b */ /* 0x003fe20003800000 */
.L_x_1235:
[----:B------:R-:W-:Y:S01]  /*7890*/  HFMA2.MMA R87, -RZ, RZ, 0, 2.384185791015625e-07 ;  /* 0x00000004ff577435 */ /* 0x000fe200000001ff */
[----:B------:R-:W-:Y:S01]  /*78a0*/  MOV R86, R84 ;  /* 0x0000005400567202 */ /* 0x000fe20000000f00 */
[----:B------:R-:W-:-:S09]  /*78b0*/  FADD.FTZ R85, R85, R224 ;  /* 0x000000e055557221 */ /* 0x000fd20000010000 */
[----:B------:R-:W-:Y:S05]  /*78c0*/  WARPSYNC.COLLECTIVE R99, `(.L_x_1236) ;  /* 0x0000000063087348 */ /* 0x000fea0003c00000 */
[----:B------:R0:W1:Y:S02]  /*78d0*/  SHFL.BFLY P3, R224, R86, R87, R98 ;  /* 0x0c00005756e07389 */ /* 0x0000640000060062 */
[----:B01----:R-:W-:Y:S01]  /*78e0*/  ENDCOLLECTIVE ;  /* 0x000000000000791b */ /* 0x003fe20003800000 */
.L_x_1236:
[----:B------:R-:W-:Y:S01]  /*78f0*/  MOV R86, R85 ;  /* 0x0000005500567202 */ /* 0x000fe20000000f00 */
[----:B------:R-:W-:-:S07]  /*7900*/  FADD.FTZ R84, R84, R224 ;  /* 0x000000e054547221 */ /* 0x000fce0000010000 */
[----:B------:R-:W-:Y:S05]  /*7910*/  WARPSYNC.COLLECTIVE R99, `(.L_x_1237) ;  /* 0x0000000063087348 */ /* 0x000fea0003c00000 */
[----:B------:R0:W1:Y:S02]  /*7920*/  SHFL.BFLY P3, R224, R86, R87, R98 ;  /* 0x0c00005756e07389 */ /* 0x0000640000060062 */
[----:B01----:R-:W-:Y:S01]  /*7930*/  ENDCOLLECTIVE ;  /* 0x000000000000791b */ /* 0x003fe20003800000 */
.L_x_1237:
[----:B------:R-:W-:Y:S01]  /*7940*/  HFMA2.MMA R87, -RZ, RZ, 0, 4.76837158203125e-07 ;  /* 0x00000008ff577435 */ /* 0x000fe200000001ff */
[----:B------:R-:W-:Y:S02]  /*7950*/  IMAD.MOV.U32 R86, RZ, RZ, R84 ;  /* 0x000000ffff567224 */ /* 0x000fe400078e0054 */
[----:B------:R-:W-:-:S08]  /*7960*/  FADD.FTZ R85, R85, R224 ;  /* 0x000000e055557221 */ /* 0x000fd00000010000 */
[----:B------:R-:W-:Y:S05]  /*7970*/  WARPSYNC.COLLECTIVE R99, `(.L_x_1238) ;  /* 0x0000000063087348 */ /* 0x000fea0003c00000 */
[----:B------:R0:W1:Y:S02]  /*7980*/  SHFL.BFLY P3, R224, R86, R87, R98 ;  /* 0x0c00005756e07389 */ /* 0x0000640000060062 */
[----:B01----:R-:W-:Y:S01]  /*7990*/  ENDCOLLECTIVE ;  /* 0x000000000000791b */ /* 0x003fe20003800000 */
.L_x_1238:
[----:B------:R-:W-:Y:S01]  /*79a0*/  MOV R86, R85 ;  /* 0x0000005500567202 */ /* 0x000fe20000000f00 */
[----:B------:R-:W-:-:S07]  /*79b0*/  FADD.FTZ R84, R84, R224 ;  /* 0x000000e054547221 */ /* 0x000fce0000010000 */
[----:B------:R-:W-:Y:S05]  /*79c0*/  WARPSYNC.COLLECTIVE R99, `(.L_x_1239) ;  /* 0x0000000063087348 */ /* 0x000fea0003c00000 */
[----:B------:R0:W1:Y:S02]  /*79d0*/  SHFL.BFLY P3, R224, R86, R87, R98 ;  /* 0x0c00005756e07389 */ /* 0x0000640000060062 */
[----:B01----:R-:W-:Y:S01]  /*79e0*/  ENDCOLLECTIVE ;  /* 0x000000000000791b */ /* 0x003fe20003800000 */
.L_x_1239:
[----:B------:R-:W-:Y:S01]  /*79f0*/  HFMA2.MMA R87, -RZ, RZ, 0, 9.5367431640625e-07 ;  /* 0x00000010ff577435 */ /* 0x000fe200000001ff */
[----:B------:R-:W-:Y:S01]  /*7a00*/  MOV R86, R84 ;  /* 0x0000005400567202 */ /* 0x000fe20000000f00 */
[----:B------:R-:W-:-:S09]  /*7a10*/  FADD.FTZ R85, R85, R224 ;  /* 0x000000e055557221 */ /* 0x000fd20000010000 */
[----:B------:R-:W-:Y:S05]  /*7a20*/  WARPSYNC.COLLECTIVE R99, `(.L_x_1240) ;  /* 0x0000000063087348 */ /* 0x000fea0003c00000 */
[----:B------:R0:W1:Y:S02]  /*7a30*/  SHFL.BFLY P3, R224, R86, R87, R98 ;  /* 0x0c00005756e07389 */ /* 0x0000640000060062 */
[----:B01----:R-:W-:Y:S01]  /*7a40*/  ENDCOLLECTIVE ;  /* 0x000000000000791b */ /* 0x003fe20003800000 */
.L_x_1240:
[----:B------:R-:W-:Y:S02]  /*7a50*/  MOV R86, R85 ;  /* 0x0000005500567202 */ /* 0x000fe40000000f00 */
[----:B------:R-:W-:-:S07]  /*7a60*/  MOV R223, R224 ;  /* 0x000000e000df7202 */ /* 0x000fce0000000f00 */
[----:B------:R-:W-:Y:S05]  /*7a70*/  WARPSYNC.COLLECTIVE R99, `(.L_x_1241) ;  /* 0x0000000063087348 */ /* 0x000fea0003c00000 */
[----:B------:R0:W1:Y:S02]  /*7a80*/  SHFL.BFLY P3, R224, R86, R87, R98 ;  /* 0x0c00005756e07389 */ /* 0x0000640000060062 */
[----:B01----:R-:W-:Y:S01]  /*7a90*/  ENDCOLLECTIVE ;  /* 0x000000000000791b */ /* 0x003fe20003800000 */
.L_x_1241:
[----:B------:R-:W-:Y:S01]  /*7aa0*/  MOV R86, R224 ;  /* 0x000000e000567202 */ /* 0x000fe20000000f00 */
[----:B------:R-:W-:Y:S06]  /*7ab0*/  BRA `(.L_x_1242) ;  /* 0xffffffc000607947 */ /* 0x000fec000383ffff */
.L_x_1243:
        /* <DEDUP_REMOVED lines=12> */
.L_x_3759:


//--------------------- .text._ZN10layer_norm22ln_bwd_finalize_kernelINS_22Kernel_traits_finalizeILj1024E13__nv_bfloat16S2_fS2_fjLb0ELj1024ELj4ENS_18Kernel_traits_baseILj1024ES2_S2_fS2_fjLj1024EEEEELb0ELb0EEEvNS_9BwdParamsE --------------------------
	.section	.text._ZN10layer_norm22ln_bwd_finalize_kernelINS_22Kernel_traits_finalizeILj1024E13__nv_bfloat16S2_fS2_fjLb0ELj1024ELj4ENS_18Kernel_traits_baseILj1024ES2_S2_fS2_fjLj1024EEEEELb0ELb0EEEvNS_9BwdParamsE,"ax",@progbits
	.align	128
        .global         _ZN10layer_norm22ln_bwd_finalize_kernelINS_22Kernel_traits_finalizeILj1024E13__nv_bfloat16S2_fS2_fjLb0ELj1024ELj4ENS_18Kernel_traits_baseILj1024ES2_S2_fS2_fjLj1024EEEEELb0ELb0EEEvNS_9BwdParamsE
        .type           _ZN10layer_norm22ln_bwd_finalize_kernelINS_22Kernel_traits_finalizeILj1024E13__nv_bfloat16S2_fS2_fjLb0ELj1024ELj4ENS_18Kernel_traits_baseILj1024ES2_S2_fS2_fjLj1024EEEEELb0ELb0EEEvNS_9BwdParamsE,@function
        .size           _ZN10layer_norm22ln_bwd_finalize_kernelINS_22Kernel_traits_finalizeILj1024E13__nv_bfloat16S2_fS2_fjLb0ELj1024ELj4ENS_18Kernel_traits_baseILj1024ES2_S2_fS2_fjLj1024EEEEELb0ELb0EEEvNS_9BwdParamsE,(.L_x_3760 - _ZN10layer_norm22ln_bwd_finalize_kernelINS_22Kernel_traits_finalizeILj1024E13__nv_bfloat16S2_fS2_fjLb0ELj1024ELj4ENS_18Kernel_traits_baseILj1024ES2_S2_fS2_fjLj1024EEEEELb0ELb0EEEvNS_9BwdParamsE)
        .other          _ZN10layer_norm22ln_bwd_finalize_kernelINS_22Kernel_traits_finalizeILj1024E13__nv_bfloat16S2_fS2_fjLb0ELj1024ELj4ENS_18Kernel_traits_baseILj1024ES2_S2_fS2_fjLj1024EEEEELb0ELb0EEEvNS_9BwdParamsE,@"STO_CUDA_ENTRY STV_DEFAULT"
_ZN10layer_norm22ln_bwd_finalize_kernelINS_22Kernel_traits_finalizeILj1024E13__nv_bfloat16S2_fS2_fjLb0ELj1024ELj4ENS_18Kernel_traits_baseILj1024ES2_S2_fS2_fjLj1024EEEEELb0ELb0EEEvNS_9BwdParamsE:
.text._ZN10layer_norm22ln_bwd_finalize_kernelINS_22Kernel_traits_finalizeILj1024E13__nv_bfloat16S2_fS2_fjLb0ELj1024ELj4ENS_18Kernel_traits_baseILj1024ES2_S2_fS2_fjLj1024EEEEELb0ELb0EEEvNS_9BwdParamsE:
        /* <DEDUP_REMOVED lines=25> */
.L_x_1256:
        /* <DEDUP_REMOVED lines=30> */
.L_x_1248:
        /* <DEDUP_REMOVED lines=36> */
.L_x_1247:
[----:B------:R-:W-:Y:S05]  /*05b0*/  BSYNC B1 ;  /* 0x0000000000017941 */ /* 0x000fea0003800000 */
.L_x_1246:
        /* <DEDUP_REMOVED lines=24> */
.L_x_1250:
[----:B------:R-:W-:Y:S05]  /*0740*/  BSYNC B1 ;  /* 0x0000000000017941 */ /* 0x000fea0003800000 */
.L_x_1249:
        /* <DEDUP_REMOVED lines=12> */
.L_x_1251:
[----:B------:R-:W-:Y:S05]  /*0810*/  BSYNC B1 ;  /* 0x0000000000017941 */ /* 0x000fea0003800000 */
.L_x_1245:
[----:B------:R-:W-:Y:S05]  /*0820*/  BSYNC B0 ;  /* 0x0000000000007941 */ /* 0x000fea0003800000 */
.L_x_1244:
        /* <DEDUP_REMOVED lines=29> */
.L_x_1267:
[----:B---3--:R-:W-:Y:S01]  /*0a00*/  FADD.FTZ R9, R18, R9 ;  /* 0x0000000912097221 */ /* 0x008fe20000010000 */
[----:B--2---:R-:W-:-:S04]  /*0a10*/  FADD.FTZ R11, R10, R11 ;  /* 0x0000000b0a0b7221 */ /* 0x004fc80000010000 */
[----:B------:R2:W-:Y:S04]  /*0a20*/  @!P1 STS [R6+0x2000], R9 ;  /* 0x0020000906009388 */ /* 0x0005e80000000800 */
[----:B------:R2:W-:Y:S02]  /*0a30*/  @!P1 STS [R6+0x2080], R11 ;  /* 0x0020800b06009388 */ /* 0x0005e40000000800 */
.L_x_1252:
        /* <DEDUP_REMOVED lines=18> */
.L_x_1255:
[----:B------:R-:W-:Y:S05]  /*0b60*/  BSYNC B0 ;  /* 0x0000000000007941 */ /* 0x000fea0003800000 */
.L_x_1254:
[C---:B------:R-:W-:Y:S01]  /*0b70*/  ISETP.GT.U32.AND P1, PT, R3.reuse, -0x401, PT ;  /* 0xfffffbff0300780c */ /* 0x040fe20003f24070 */
[----:B------:R-:W-:Y:S01]  /*0b80*/  VIADD R4, R4, 0x200 ;  /* 0x0000020004047836 */ /* 0x000fe20000000000 */
[----:B------:R-:W-:-:S11]  /*0b90*/  IADD3 R3, R3, 0x400, RZ ;  /* 0x0000040003037810 */ /* 0x000fd60007ffe0ff */
[----:B------:R-:W-:Y:S05]  /*0ba0*/  @P1 BRA `(.L_x_1256) ;  /* 0xfffffff400781947 */ /* 0x000fea000383ffff */
[----:B------:R-:W-:Y:S05]  /*0bb0*/  EXIT ;  /* 0x000000000000794d */ /* 0x000fea0003800000 */
.L_x_1253:
[----:B------:R-:W-:Y:S01]  /*0bc0*/  HFMA2.MMA R21, -RZ, RZ, 0, 5.9604644775390625e-08 ;  /* 0x00000001ff157435 */ /* 0x000fe200000001ff */
[----:B0--3--:R-:W-:Y:S01]  /*0bd0*/  MOV R22, R10 ;  /* 0x0000000a00167202 */ /* 0x009fe20000000f00 */
[----:B------:R-:W-:Y:S01]  /*0be0*/  IMAD.MOV.U32 R19, RZ, RZ, -0x1 ;  /* 0xffffffffff137424 */ /* 0x000fe200078e00ff */
[----:B------:R-:W-:-:S08]  /*0bf0*/  MOV R24, 0x1f ;  /* 0x0000001f00187802 */ /* 0x000fd00000000f00 */
[----:B-12---:R-:W-:Y:S05]  /*0c00*/  WARPSYNC.COLLECTIVE R19, `(.L_x_1257) ;  /* 0x0000000013087348 */ /* 0x006fea0003c00000 */
[----:B------:R0:W3:Y:S02]  /*0c10*/  SHFL.BFLY P2, R20, R22, R21, R24 ;  /* 0x0c00001516147389 */ /* 0x0000e40000040018 */
[----:B0123--:R-:W-:Y:S01]  /*0c20*/  ENDCOLLECTIVE ;  /* 0x000000000000791b */ /* 0x00ffe20003800000 */
.L_x_1257:
[----:B------:R-:W-:Y:S01]  /*0c30*/  HFMA2.MMA R21, -RZ, RZ, 0, 1.1920928955078125e-07 ;  /* 0x00000002ff157435 */ /* 0x000fe200000001ff */
[----:B------:R-:W-:-:S05]  /*0c40*/  MOV R11, R20 ;  /* 0x00000014000b7202 */ /* 0x000fca0000000f00 */
[----:B------:R-:W-:-:S05]  /*0c50*/  FADD.FTZ R11, R10, R11 ;  /* 0x0000000b0a0b7221 */ /* 0x000fca0000010000 */
[----:B------:R-:W-:-:S07]  /*0c60*/  MOV R22, R11 ;  /* 0x0000000b00167202 */ /* 0x000fce0000000f00 */
[----:B------:R-:W-:Y:S05]  /*0c70*/  WARPSYNC.COLLECTIVE R19, `(.L_x_1258) ;  /* 0x0000000013087348 */ /* 0x000fea0003c00000 */
[----:B------:R0:W1:Y:S02]  /*0c80*/  SHFL.BFLY P2, R20, R22, R21, R24 ;  /* 0x0c00001516147389 */ /* 0x0000640000040018 */
[----:B01----:R-:W-:Y:S01]  /*0c90*/  ENDCOLLECTIVE ;  /* 0x000000000000791b */ /* 0x003fe20003800000 */
.L_x_1258:
[----:B------:R-:W-:Y:S01]  /*0ca0*/  HFMA2.MMA R21, -RZ, RZ, 0, 2.384185791015625e-07 ;  /* 0x00000004ff157435 */ /* 0x000fe200000001ff */
[----:B------:R-:W-:-:S04]  /*0cb0*/  IMAD.MOV.U32 R14, RZ, RZ, R20 ;  /* 0x000000ffff0e7224 */ /* 0x000fc800078e0014 */
[----:B------:R-:W-:-:S05]  /*0cc0*/  FADD.FTZ R14, R11, R14 ;  /* 0x0000000e0b0e7221 */ /* 0x000fca0000010000 */
[----:B------:R-:W-:-:S07]  /*0cd0*/  MOV R22, R14 ;  /* 0x0000000e00167202 */ /* 0x000fce0000000f00 */
[----:B------:R-:W-:Y:S05]  /*0ce0*/  WARPSYNC.COLLECTIVE R19, `(.L_x_1259) ;  /* 0x0000000013087348 */ /* 0x000fea0003c00000 */
[----:B------:R0:W1:Y:S02]  /*0cf0*/  SHFL.BFLY P2, R20, R22, R21, R24 ;  /* 0x0c00001516147389 */ /* 0x0000640000040018 */
[----:B01----:R-:W-:Y:S01]  /*0d00*/  ENDCOLLECTIVE ;  /* 0x000000000000791b */ /* 0x003fe20003800000 */
.L_x_1259:
[----:B------:R-:W-:Y:S01]  /*0d10*/  HFMA2.MMA R21, -RZ, RZ, 0, 4.76837158203125e-07 ;  /* 0x00000008ff157435 */ /* 0x000fe200000001ff */
[----:B------:R-:W-:-:S05]  /*0d20*/  MOV R13, R20 ;  /* 0x00000014000d7202 */ /* 0x000fca0000000f00 */
[----:B------:R-:W-:-:S04]  /*0d30*/  FADD.FTZ R13, R14, R13 ;  /* 0x0000000d0e0d7221 */ /* 0x000fc80000010000 */
[----:B------:R-:W-:-:S07]  /*0d40*/  IMAD.MOV.U32 R22, RZ, RZ, R13 ;  /* 0x000000ffff167224 */ /* 0x000fce00078e000d */
[----:B------:R-:W-:Y:S05]  /*0d50*/  WARPSYNC.COLLECTIVE R19, `(.L_x_1260) ;  /* 0x0000000013087348 */ /* 0x000fea0003c00000 */
[----:B------:R0:W1:Y:S02]  /*0d60*/  SHFL.BFLY P2, R20, R22, R21, R24 ;  /* 0x0c00001516147389 */ /* 0x0000640000040018 */
[----:B01----:R-:W-:Y:S01]  /*0d70*/  ENDCOLLECTIVE ;  /* 0x000000000000791b */ /* 0x003fe20003800000 */
.L_x_1260:
[----:B------:R-:W-:Y:S01]  /*0d80*/  IMAD.MOV.U32 R21, RZ, RZ, 0x10 ;  /* 0x00000010ff157424 */ /* 0x000fe200078e00ff */
[----:B------:R-:W-:-:S05]  /*0d90*/  MOV R10, R20 ;  /* 0x00000014000a7202 */ /* 0x000fca0000000f00 */
[----:B------:R-:W-:-:S05]  /*0da0*/  FADD.FTZ R10, R13, R10 ;  /* 0x0000000a0d0a7221 */ /* 0x000fca0000010000 */
[----:B------:R-:W-:-:S07]  /*0db0*/  MOV R22, R10 ;  /* 0x0000000a00167202 */ /* 0x000fce0000000f00 */
[----:B------:R-:W-:Y:S05]  /*0dc0*/  WARPSYNC.COLLECTIVE R19, `(.L_x_1261) ;  /* 0x0000000013087348 */ /* 0x000fea0003c00000 */
[----:B------:R0:W1:Y:S02]  /*0dd0*/  SHFL.BFLY P2, R20, R22, R21, R24 ;  /* 0x0c00001516147389 */ /* 0x0000640000040018 */
[----:B01----:R-:W-:Y:S01]  /*0de0*/  ENDCOLLECTIVE ;  /* 0x000000000000791b */ /* 0x003fe20003800000 */
.L_x_1261:
[----:B------:R-:W-:Y:S01]  /*0df0*/  HFMA2.MMA R21, -RZ, RZ, 0, 5.9604644775390625e-08 ;  /* 0x00000001ff157435 */ /* 0x000fe200000001ff */
[----:B------:R-:W-:Y:S02]  /*0e00*/  MOV R22, R9 ;  /* 0x0000000900167202 */ /* 0x000fe40000000f00 */
[----:B------:R-:W-:-:S08]  /*0e10*/  MOV R11, R20 ;  /* 0x00000014000b7202 */ /* 0x000fd00000000f00 */
[----:B------:R-:W-:Y:S05]  /*0e20*/  WARPSYNC.COLLECTIVE R19, `(.L_x_1262) ;  /* 0x0000000013087348 */ /* 0x000fea0003c00000 */
[----:B------:R0:W1:Y:S02]  /*0e30*/  SHFL.BFLY P2, R20, R22, R21, R24 ;  /* 0x0c00001516147389 */ /* 0x0000640000040018 */
[----:B01----:R-:W-:Y:S01]  /*0e40*/  ENDCOLLECTIVE ;  /* 0x000000000000791b */ /* 0x003fe20003800000 */
.L_x_1262:
[----:B------:R-:W-:Y:S01]  /*0e50*/  HFMA2.MMA R21, -RZ, RZ, 0, 1.1920928955078125e-07 ;  /* 0x00000002ff157435 */ /* 0x000fe200000001ff */
[----:B------:R-:W-:-:S04]  /*0e60*/  IMAD.MOV.U32 R14, RZ, RZ, R20 ;  /* 0x000000ffff0e7224 */ /* 0x000fc800078e0014 */
[----:B------:R-:W-:-:S05]  /*0e70*/  FADD.FTZ R15, R9, R14 ;  /* 0x0000000e090f7221 */ /* 0x000fca0000010000 */
[----:B------:R-:W-:-:S07]  /*0e80*/  MOV R22, R15 ;  /* 0x0000000f00167202 */ /* 0x000fce0000000f00 */
[----:B------:R-:W-:Y:S05]  /*0e90*/  WARPSYNC.COLLECTIVE R19, `(.L_x_1263) ;  /* 0x0000000013087348 */ /* 0x000fea0003c00000 */
[----:B------:R0:W1:Y:S02]  /*0ea0*/  SHFL.BFLY P2, R20, R22, R21, R24 ;  /* 0x0c00001516147389 */ /* 0x0000640000040018 */
[----:B01----:R-:W-:Y:S01]  /*0eb0*/  ENDCOLLECTIVE ;  /* 0x000000000000791b */ /* 0x003fe20003800000 */
.L_x_1263:
[----:B------:R-:W-:Y:S01]  /*0ec0*/  HFMA2.MMA R21, -RZ, RZ, 0, 2.384185791015625e-07 ;  /* 0x00000004ff157435 */ /* 0x000fe200000001ff */
[----:B------:R-:W-:-:S05]  /*0ed0*/  MOV R16, R20 ;  /* 0x0000001400107202 */ /* 0x000fca0000000f00 */
[----:B------:R-:W-:-:S04]  /*0ee0*/  FADD.FTZ R16, R15, R16 ;  /* 0x000000100f107221 */ /* 0x000fc80000010000 */
[----:B------:R-:W-:-:S07]  /*0ef0*/  IMAD.MOV.U32 R22, RZ, RZ, R16 ;  /* 0x000000ffff167224 */ /* 0x000fce00078e0010 */
[----:B------:R-:W-:Y:S05]  /*0f00*/  WARPSYNC.COLLECTIVE R19, `(.L_x_1264) ;  /* 0x0000000013087348 */ /* 0x000fea0003c00000 */
[----:B------:R0:W1:Y:S02]  /*0f10*/  SHFL.BFLY P2, R20, R22, R21, R24 ;  /* 0x0c00001516147389 */ /* 0x0000640000040018 */
[----:B01----:R-:W-:Y:S01]  /*0f20*/  ENDCOLLECTIVE ;  /* 0x000000000000791b */ /* 0x003fe20003800000 */
.L_x_1264:
[----:B------:R-:W-:Y:S01]  /*0f30*/  IMAD.MOV.U32 R21, RZ, RZ, 0x8 ;  /* 0x00000008ff157424 */ /* 0x000fe200078e00ff */
[----:B------:R-:W-:-:S05]  /*0f40*/  MOV R17, R20 ;  /* 0x0000001400117202 */ /* 0x000fca0000000f00 */
[----:B------:R-:W-:-:S05]  /*0f50*/  FADD.FTZ R17, R16, R17 ;  /* 0x0000001110117221 */ /* 0x000fca0000010000 */
[----:B------:R-:W-:-:S07]  /*0f60*/  MOV R22, R17 ;  /* 0x0000001100167202 */ /* 0x000fce0000000f00 */
[----:B------:R-:W-:Y:S05]  /*0f70*/  WARPSYNC.COLLECTIVE R19, `(.L_x_1265) ;  /* 0x0000000013087348 */ /* 0x000fea0003c00000 */
[----:B------:R0:W1:Y:S02]  /*0f80*/  SHFL.BFLY P2, R20, R22, R21, R24 ;  /* 0x0c00001516147389 */ /* 0x0000640000040018 */
[----:B01----:R-:W-:Y:S01]  /*0f90*/  ENDCOLLECTIVE ;  /* 0x000000000000791b */ /* 0x003fe20003800000 */
.L_x_1265:
[----:B------:R-:W-:Y:S01]  /*0fa0*/  HFMA2.MMA R21, -RZ, RZ, 0, 9.5367431640625e-07 ;  /* 0x00000010ff157435 */ /* 0x000fe200000001ff */
[----:B------:R-:W-:-:S05]  /*0fb0*/  MOV R18, R20 ;  /* 0x0000001400127202 */ /* 0x000fca0000000f00 */
[----:B------:R-:W-:-:S05]  /*0fc0*/  FADD.FTZ R18, R17, R18 ;  /* 0x0000001211127221 */ /* 0x000fca0000010000 */
[----:B------:R-:W-:-:S07]  /*0fd0*/  MOV R22, R18 ;  /* 0x0000001200167202 */ /* 0x000fce0000000f00 */
[----:B------:R-:W-:Y:S05]  /*0fe0*/  WARPSYNC.COLLECTIVE R19, `(.L_x_1266) ;  /* 0x0000000013087348 */ /* 0x000fea0003c00000 */
[----:B------:R0:W1:Y:S02]  /*0ff0*/  SHFL.BFLY P2, R20, R22, R21, R24 ;  /* 0x0c00001516147389 */ /* 0x0000640000040018 */
[----:B01----:R-:W-:Y:S01]  /*1000*/  ENDCOLLECTIVE ;  /* 0x000000000000791b */ /* 0x003fe20003800000 */
.L_x_1266:
[----:B------:R-:W-:Y:S01]  /*1010*/  MOV R9, R20 ;  /* 0x0000001400097202 */ /* 0x000fe20000000f00 */
[----:B------:R-:W-:Y:S06]  /*1020*/  BRA `(.L_x_1267) ;  /* 0xfffffff800747947 */ /* 0x000fec000383ffff */
.L_x_1268:
        /* <DEDUP_REMOVED lines=13> */
.L_x_3760:


//--------------------- .text._ZN10layer_norm40ln_parallel_residual_bwd_finalize_kernelINS_22Kernel_traits_finalizeILj1024E13__nv_bfloat16S2_fS2_fjLb0ELj1024ELj4ENS_18Kernel_traits_baseILj1024ES2_S2_fS2_fjLj1024EEEEELb0EEEvNS_9BwdParamsE --------------------------
	.section	.text._ZN10layer_norm40ln_parallel_residual_bwd_finalize_kernelINS_22Kernel_traits_finalizeILj1024E13__nv_bfloat16S2_fS2_fjLb0ELj1024ELj4ENS_18Kernel_traits_baseILj1024ES2_S2_fS2_fjLj1024EEEEELb0EEEvNS_9BwdParamsE,"ax",@progbits
	.align	128
        .global         _ZN10layer_norm40ln_parallel_residual_bwd_finalize_kernelINS_22Kernel_traits_finalizeILj1024E13__nv_bfloat16S2_fS2_fjLb0ELj1024ELj4ENS_18Kernel_traits_baseILj1024ES2_S2_fS2_fjLj1024EEEEELb0EEEvNS_9BwdParamsE
        .type           _ZN10layer_norm40ln_parallel_residual_bwd_finalize_kernelINS_22Kernel_traits_finalizeILj1024E13__nv_bfloat16S2_fS2_fjLb0ELj1024ELj4ENS_18Kernel_traits_baseILj1024ES2_S2_fS2_fjLj1024EEEEELb0EEEvNS_9BwdParamsE,@function
        .size           _ZN10layer_norm40ln_parallel_residual_bwd_finalize_kernelINS_22Kernel_traits_finalizeILj1024E13__nv_bfloat16S2_fS2_fjLb0ELj1024ELj4ENS_18Kernel_traits_baseILj1024ES2_S2_fS2_fjLj1024EEEEELb0EEEvNS_9BwdParamsE,(.L_x_3761 - _ZN10layer_norm40ln_parallel_residual_bwd_finalize_kernelINS_22Kernel_traits_finalizeILj1024E13__nv_bfloat16S2_fS2_fjLb0ELj1024ELj4ENS_18Kernel_traits_baseILj1024ES2_S2_fS2_fjLj1024EEEEELb0EEEvNS_9BwdParamsE)
        .other          _ZN10layer_norm40ln_parallel_residual_bwd_finalize_kernelINS_22Kernel_traits_finalizeILj1024E13__nv_bfloat16S2_fS2_fjLb0ELj1024ELj4ENS_18Kernel_traits_baseILj1024ES2_S2_fS2_fjLj1024EEEEELb0EEEvNS_9BwdParamsE,@"STO_CUDA_ENTRY STV_DEFAULT"
_ZN10layer_norm40ln_parallel_residual_bwd_finalize_kernelINS_22Kernel_traits_finalizeILj1024E13__nv_bfloat16S2_fS2_fjLb0ELj1024ELj4ENS_18Kernel_traits_baseILj1024ES2_S2_fS2_fjLj1024EEEEELb0EEEvNS_9BwdParamsE:
.text._ZN10layer_norm40ln_parallel_residual_bwd_finalize_kernelINS_22Kernel_traits_finalizeILj1024E13__nv_bfloat16S2_fS2_fjLb0ELj1024ELj4ENS_18Kernel_traits_baseILj1024ES2_S2_fS2_fjLj1024EEEEELb0EEEvNS_9BwdParamsE:
        /* <DEDUP_REMOVED lines=22> */
.L_x_1281:
        /* <DEDUP_REMOVED lines=42> */
.L_x_1273:
        /* <DEDUP_REMOVED lines=62> */
.L_x_1272:
[----:B------:R-:W-:Y:S05]  /*07e0*/  BSYNC B1 ;  /* 0x0000000000017941 */ /* 0x000fea0003800000 */
.L_x_1271:
        /* <DEDUP_REMOVED lines=38> */
.L_x_1275:
[----:B------:R-:W-:Y:S05]  /*0a50*/  BSYNC B1 ;  /* 0x0000000000017941 */ /* 0x000fea0003800000 */
.L_x_1274:
        /* <DEDUP_REMOVED lines=20> */
.L_x_1276:
[----:B------:R-:W-:Y:S05]  /*0ba0*/  BSYNC B1 ;  /* 0x0000000000017941 */ /* 0x000fea0003800000 */
.L_x_1270:
[----:B------:R-:W-:Y:S05]  /*0bb0*/  BSYNC B0 ;  /* 0x0000000000007941 */ /* 0x000fea0003800000 */
.L_x_1269:
        /* <DEDUP_REMOVED lines=54> */
.L_x_1302:
        /* <DEDUP_REMOVED lines=10> */
.L_x_1277:
        /* <DEDUP_REMOVED lines=28> */
.L_x_1280:
[----:B------:R-:W-:Y:S05]  /*1180*/  BSYNC B0 ;  /* 0x0000000000007941 */ /* 0x000fea0003800000 */
.L_x_1279:
[C---:B------:R-:W-:Y:S02]  /*1190*/  ISETP.GT.U32.AND P1, PT, R4.reuse, -0x401, PT ;  /* 0xfffffbff0400780c */ /* 0x040fe40003f24070 */
[----:B------:R-:W-:Y:S02]  /*11a0*/  IADD3 R4, R4, 0x400, RZ ;  /* 0x0000040004047810 */ /* 0x000fe40007ffe0ff */
[----:B------:R-:W-:-:S09]  /*11b0*/  IADD3 R5, R5, 0x200, RZ ;  /* 0x0000020005057810 */ /* 0x000fd20007ffe0ff */
[----:B------:R-:W-:Y:S05]  /*11c0*/  @P1 BRA `(.L_x_1281) ;  /* 0xffffffec00e41947 */ /* 0x000fea000383ffff */
[----:B------:R-:W-:Y:S05]  /*11d0*/  EXIT ;  /* 0x000000000000794d */ /* 0x000fea0003800000 */
.L_x_1278:
[----:B------:R-:W-:Y:S01]  /*11e0*/  HFMA2.MMA R14, -RZ, RZ, 0, 5.9604644775390625e-08 ;  /* 0x00000001ff0e7435 */ /* 0x000fe200000001ff */
[----:B----4-:R-:W-:Y:S02]  /*11f0*/  MOV R27, R10 ;  /* 0x0000000a001b7202 */ /* 0x010fe40000000f00 */
[----:B------:R-:W-:Y:S02]  /*1200*/  MOV R13, 0x1f ;  /* 0x0000001f000d7802 */ /* 0x000fe40000000f00 */
[----:B------:R-:W-:-:S07]  /*1210*/  MOV R12, 0xffffffff ;  /* 0xffffffff000c7802 */ /* 0x000fce0000000f00 */
[----:B0123--:R-:W-:Y:S05]  /*1220*/  WARPSYNC.COLLECTIVE R12, `(.L_x_1282) ;  /* 0x000000000c087348 */ /* 0x00ffea0003c00000 */
[----:B------:R4:W0:Y:S02]  /*1230*/  SHFL.BFLY P2, R17, R27, R14, R13 ;  /* 0x0c00000e1b117389 */ /* 0x000824000004000d */
[----:B01234-:R-:W-:Y:S01]  /*1240*/  ENDCOLLECTIVE ;  /* 0x000000000000791b */ /* 0x01ffe20003800000 */
.L_x_1282:
[----:B------:R-:W-:Y:S01]  /*1250*/  HFMA2.MMA R14, -RZ, RZ, 0, 1.1920928955078125e-07 ;  /* 0x00000002ff0e7435 */ /* 0x000fe200000001ff */
[----:B------:R-:W-:-:S05]  /*1260*/  FADD.FTZ R11, R10, R17 ;  /* 0x000000110a0b7221 */ /* 0x000fca0000010000 */
[----:B------:R-:W-:-:S07]  /*1270*/  MOV R27, R11 ;  /* 0x0000000b001b7202 */ /* 0x000fce0000000f00 */
[----:B------:R-:W-:Y:S05]  /*1280*/  WARPSYNC.COLLECTIVE R12, `(.L_x_1283) ;  /* 0x000000000c087348 */ /* 0x000fea0003c00000 */
[----:B------:R0:W1:Y:S02]  /*1290*/  SHFL.BFLY P2, R17, R27, R14, R13 ;  /* 0x0c00000e1b117389 */ /* 0x000064000004000d */
[----:B01----:R-:W-:Y:S01]  /*12a0*/  ENDCOLLECTIVE ;  /* 0x000000000000791b */ /* 0x003fe20003800000 */
.L_x_1283:
[----:B------:R-:W-:Y:S01]  /*12b0*/  HFMA2.MMA R14, -RZ, RZ, 0, 2.384185791015625e-07 ;  /* 0x00000004ff0e7435 */ /* 0x000fe200000001ff */
[----:B------:R-:W-:-:S05]  /*12c0*/  FADD.FTZ R10, R11, R17 ;  /* 0x000000110b0a7221 */ /* 0x000fca0000010000 */
[----:B------:R-:W-:-:S07]  /*12d0*/  MOV R27, R10 ;  /* 0x0000000a001b7202 */ /* 0x000fce0000000f00 */
[----:B------:R-:W-:Y:S05]  /*12e0*/  WARPSYNC.COLLECTIVE R12, `(.L_x_1284) ;  /* 0x000000000c087348 */ /* 0x000fea0003c00000 */
[----:B------:R0:W1:Y:S02]  /*12f0*/  SHFL.BFLY P2, R17, R27, R14, R13 ;  /* 0x0c00000e1b117389 */ /* 0x000064000004000d */
[----:B01----:R-:W-:Y:S01]  /*1300*/  ENDCOLLECTIVE ;  /* 0x000000000000791b */ /* 0x003fe20003800000 */
.L_x_1284:
[----:B------:R-:W-:Y:S01]  /*1310*/  MOV R14, 0x8 ;  /* 0x00000008000e7802 */ /* 0x000fe20000000f00 */
[----:B------:R-:W-:-:S04]  /*1320*/  FADD.FTZ R19, R10, R17 ;  /* 0x000000110a137221 */ /* 0x000fc80000010000 */
[----:B------:R-:W-:-:S07]  /*1330*/  IMAD.MOV.U32 R27, RZ, RZ, R19 ;  /* 0x000000ffff1b7224 */ /* 0x000fce00078e0013 */
[----:B------:R-:W-:Y:S05]  /*1340*/  WARPSYNC.COLLECTIVE R12, `(.L_x_1285) ;  /* 0x000000000c087348 */ /* 0x000fea0003c00000 */
[----:B------:R0:W1:Y:S02]  /*1350*/  SHFL.BFLY P2, R17, R27, R14, R13 ;  /* 0x0c00000e1b117389 */ /* 0x000064000004000d */
[----:B01----:R-:W-:Y:S01]  /*1360*/  ENDCOLLECTIVE ;  /* 0x000000000000791b */ /* 0x003fe20003800000 */
.L_x_1285:
[----:B------:R-:W-:Y:S01]  /*1370*/  HFMA2.MMA R14, -RZ, RZ, 0, 9.5367431640625e-07 ;  /* 0x00000010ff0e7435 */ /* 0x000fe200000001ff */
[----:B------:R-:W-:-:S05]  /*1380*/  FADD.FTZ R11, R19, R17 ;  /* 0x00000011130b7221 */ /* 0x000fca0000010000 */
[----:B------:R-:W-:-:S07]  /*1390*/  MOV R27, R11 ;  /* 0x0000000b001b7202 */ /* 0x000fce0000000f00 */
[----:B------:R-:W-:Y:S05]  /*13a0*/  WARPSYNC.COLLECTIVE R12, `(.L_x_1286) ;  /* 0x000000000c087348 */ /* 0x000fea0003c00000 */
[----:B------:R0:W1:Y:S02]  /*13b0*/  SHFL.BFLY P2, R17, R27, R14, R13 ;  /* 0x0c00000e1b117389 */ /* 0x000064000004000d */
[----:B01----:R-:W-:Y:S01]  /*13c0*/  ENDCOLLECTIVE ;  /* 0x000000000000791b */ /* 0x003fe20003800000 */
.L_x_1286:
[----:B------:R-:W-:Y:S01]  /*13d0*/  HFMA2.MMA R14, -RZ, RZ, 0, 5.9604644775390625e-08 ;  /* 0x00000001ff0e7435 */ /* 0x000fe200000001ff */
[----:B------:R-:W-:Y:S02]  /*13e0*/  MOV R27, R15 ;  /* 0x0000000f001b7202 */ /* 0x000fe40000000f00 */
[----:B------:R-:W-:-:S08]  /*13f0*/  MOV R10, R17 ;  /* 0x00000011000a7202 */ /* 0x000fd00000000f00 */
[----:B------:R-:W-:Y:S05]  /*1400*/  WARPSYNC.COLLECTIVE R12, `(.L_x_1287) ;  /* 0x000000000c087348 */ /* 0x000fea0003c00000 */
[----:B------:R0:W1:Y:S02]  /*1410*/  SHFL.BFLY P2, R17, R27, R14, R13 ;  /* 0x0c00000e1b117389 */ /* 0x000064000004000d */
[----:B01----:R-:W-:Y:S01]  /*1420*/  ENDCOLLECTIVE ;  /* 0x000000000000791b */ /* 0x003fe20003800000 */
.L_x_1287:
[----:B------:R-:W-:Y:S01]  /*1430*/  HFMA2.MMA R14, -RZ, RZ, 0, 1.1920928955078125e-07 ;  /* 0x00000002ff0e7435 */ /* 0x000fe200000001ff */
[----:B------:R-:W-:-:S05]  /*1440*/  MOV R16, R17 ;  /* 0x0000001100107202 */ /* 0x000fca0000000f00 */
[----:B------:R-:W-:-:S05]  /*1450*/  FADD.FTZ R16, R15, R16 ;  /* 0x000000100f107221 */ /* 0x000fca0000010000 */
[----:B------:R-:W-:-:S07]  /*1460*/  MOV R27, R16 ;  /* 0x00000010001b7202 */ /* 0x000fce0000000f00 */
[----:B------:R-:W-:Y:S05]  /*1470*/  WARPSYNC.COLLECTIVE R12, `(.L_x_1288) ;  /* 0x000000000c087348 */ /* 0x000fea0003c00000 */
[----:B------:R0:W1:Y:S02]  /*1480*/  SHFL.BFLY P2, R17, R27, R14, R13 ;  /* 0x0c00000e1b117389 */ /* 0x000064000004000d */
[----:B01----:R-:W-:Y:S01]  /*1490*/  ENDCOLLECTIVE ;  /* 0x000000000000791b */ /* 0x003fe20003800000 */
.L_x_1288:
[----:B------:R-:W-:Y:S01]  /*14a0*/  HFMA2.MMA R14, -RZ, RZ, 0, 2.384185791015625e-07 ;  /* 0x00000004ff0e7435 */ /* 0x000fe200000001ff */
[----:B------:R-:W-:-:S05]  /*14b0*/  MOV R19, R17 ;  /* 0x0000001100137202 */ /* 0x000fca0000000f00 */
[----:B------:R-:W-:-:S05]  /*14c0*/  FADD.FTZ R15, R16, R19 ;  /* 0x00000013100f7221 */ /* 0x000fca0000010000 */
[----:B------:R-:W-:-:S07]  /*14d0*/  MOV R27, R15 ;  /* 0x0000000f001b7202 */ /* 0x000fce0000000f00 */
[----:B------:R-:W-:Y:S05]  /*14e0*/  WARPSYNC.COLLECTIVE R12, `(.L_x_1289) ;  /* 0x000000000c087348 */ /* 0x000fea0003c00000 */
[----:B------:R0:W1:Y:S02]  /*14f0*/  SHFL.BFLY P2, R17, R27, R14, R13 ;  /* 0x0c00000e1b117389 */ /* 0x000064000004000d */
[----:B01----:R-:W-:Y:S01]  /*1500*/  ENDCOLLECTIVE ;  /* 0x000000000000791b */ /* 0x003fe20003800000 */
.L_x_1289:
[----:B------:R-:W-:Y:S01]  /*1510*/  HFMA2.MMA R14, -RZ, RZ, 0, 4.76837158203125e-07 ;  /* 0x00000008ff0e7435 */ /* 0x000fe200000001ff */
[----:B------:R-:W-:-:S05]  /*1520*/  MOV R18, R17 ;  /* 0x0000001100127202 */ /* 0x000fca0000000f00 */
[----:B------:R-:W-:-:S05]  /*1530*/  FADD.FTZ R20, R15, R18 ;  /* 0x000000120f147221 */ /* 0x000fca0000010000 */
[----:B------:R-:W-:-:S07]  /*1540*/  MOV R27, R20 ;  /* 0x00000014001b7202 */ /* 0x000fce0000000f00 */
[----:B------:R-:W-:Y:S05]  /*1550*/  WARPSYNC.COLLECTIVE R12, `(.L_x_1290) ;  /* 0x000000000c087348 */ /* 0x000fea0003c00000 */
[----:B------:R0:W1:Y:S02]  /*1560*/  SHFL.BFLY P2, R17, R27, R14, R13 ;  /* 0x0c00000e1b117389 */ /* 0x000064000004000d */
[----:B01----:R-:W-:Y:S01]  /*1570*/  ENDCOLLECTIVE ;  /* 0x000000000000791b */ /* 0x003fe20003800000 */
.L_x_1290:
[----:B------:R-:W-:Y:S01]  /*1580*/  HFMA2.MMA R14, -RZ, RZ, 0, 9.5367431640625e-07 ;  /* 0x00000010ff0e7435 */ /* 0x000fe200000001ff */
[----:B------:R-:W-:-:S04]  /*1590*/  IMAD.MOV.U32 R21, RZ, RZ, R17 ;  /* 0x000000ffff157224 */ /* 0x000fc800078e0011 */
[----:B------:R-:W-:-:S05]  /*15a0*/  FADD.FTZ R16, R20, R21 ;  /* 0x0000001514107221 */ /* 0x000fca0000010000 */
[----:B------:R-:W-:-:S07]  /*15b0*/  MOV R27, R16 ;  /* 0x00000010001b7202 */ /* 0x000fce0000000f00 */
[----:B------:R-:W-:Y:S05]  /*15c0*/  WARPSYNC.COLLECTIVE R12, `(.L_x_1291) ;  /* 0x000000000c087348 */ /* 0x000fea0003c00000 */
[----:B------:R0:W1:Y:S02]  /*15d0*/  SHFL.BFLY P2, R17, R27, R14, R13 ;  /* 0x0c00000e1b117389 */ /* 0x000064000004000d */
[----:B01----:R-:W-:Y:S01]  /*15e0*/  ENDCOLLECTIVE ;  /* 0x000000000000791b */ /* 0x003fe20003800000 */
.L_x_1291:
[----:B------:R-:W-:Y:S01]  /*15f0*/  HFMA2.MMA R14, -RZ, RZ, 0, 5.9604644775390625e-08 ;  /* 0x00000001ff0e7435 */ /* 0x000fe200000001ff */
[----:B------:R-:W-:Y:S02]  /*1600*/  MOV R27, R9 ;  /* 0x00000009001b7202 */ /* 0x000fe40000000f00 */
[----:B------:R-:W-:-:S08]  /*1610*/  MOV R15, R17 ;  /* 0x00000011000f7202 */ /* 0x000fd00000000f00 */
[----:B------:R-:W-:Y:S05]  /*1620*/  WARPSYNC.COLLECTIVE R12, `(.L_x_1292) ;  /* 0x000000000c087348 */ /* 0x000fea0003c00000 */
[----:B------:R0:W1:Y:S02]  /*1630*/  SHFL.BFLY P2, R17, R27, R14, R13 ;  /* 0x0c00000e1b117389 */ /* 0x000064000004000d */
[----:B01----:R-:W-:Y:S01]  /*1640*/  ENDCOLLECTIVE ;  /* 0x000000000000791b */ /* 0x003fe20003800000 */
.L_x_1292:
[----:B------:R-:W-:Y:S01]  /*1650*/  HFMA2.MMA R14, -RZ, RZ, 0, 1.1920928955078125e-07 ;  /* 0x00000002ff0e7435 */ /* 0x000fe200000001ff */
[----:B------:R-:W-:-:S05]  /*1660*/  MOV R18, R17 ;  /* 0x0000001100127202 */ /* 0x000fca0000000f00 */
[----:B------:R-:W-:-:S05]  /*1670*/  FADD.FTZ R20, R9, R18 ;  /* 0x0000001209147221 */ /* 0x000fca0000010000 */
[----:B------:R-:W-:-:S07]  /*1680*/  MOV R27, R20 ;  /* 0x00000014001b7202 */ /* 0x000fce0000000f00 */
[----:B------:R-:W-:Y:S05]  /*1690*/  WARPSYNC.COLLECTIVE R12, `(.L_x_1293) ;  /* 0x000000000c087348 */ /* 0x000fea0003c00000 */
[----:B------:R0:W1:Y:S02]  /*16a0*/  SHFL.BFLY P2, R17, R27, R14, R13 ;  /* 0x0c00000e1b117389 */ /* 0x000064000004000d */
[----:B01----:R-:W-:Y:S01]  /*16b0*/  ENDCOLLECTIVE ;  /* 0x000000000000791b */ /* 0x003fe20003800000 */
.L_x_1293:
[----:B------:R-:W-:Y:S01]  /*16c0*/  HFMA2.MMA R14, -RZ, RZ, 0, 2.384185791015625e-07 ;  /* 0x00000004ff0e7435 */ /* 0x000fe200000001ff */
[----:B------:R-:W-:-:S05]  /*16d0*/  MOV R21, R17 ;  /* 0x0000001100157202 */ /* 0x000fca0000000f00 */
[----:B------:R-:W-:-:S05]  /*16e0*/  FADD.FTZ R9, R20, R21 ;  /* 0x0000001514097221 */ /* 0x000fca0000010000 */
[----:B------:R-:W-:-:S07]  /*16f0*/  MOV R27, R9 ;  /* 0x00000009001b7202 */ /* 0x000fce0000000f00 */
[----:B------:R-:W-:Y:S05]  /*1700*/  WARPSYNC.COLLECTIVE R12, `(.L_x_1294) ;  /* 0x000000000c087348 */ /* 0x000fea0003c00000 */
[----:B------:R0:W1:Y:S02]  /*1710*/  SHFL.BFLY P2, R17, R27, R14, R13 ;  /* 0x0c00000e1b117389 */ /* 0x000064000004000d */
[----:B01----:R-:W-:Y:S01]  /*1720*/  ENDCOLLECTIVE ;  /* 0x000000000000791b */ /* 0x003fe20003800000 */
.L_x_1294:
[----:B------:R-:W-:Y:S01]  /*1730*/  HFMA2.MMA R14, -RZ, RZ, 0, 4.76837158203125e-07 ;  /* 0x00000008ff0e7435 */ /* 0x000fe200000001ff */
[----:B------:R-:W-:-:S05]  /*1740*/  MOV R22, R17 ;  /* 0x0000001100167202 */ /* 0x000fca0000000f00 */
[----:B------:R-:W-:-:S05]  /*1750*/  FADD.FTZ R22, R9, R22 ;  /* 0x0000001609167221 */ /* 0x000fca0000010000 */
[----:B------:R-:W-:-:S07]  /*1760*/  MOV R27, R22 ;  /* 0x00000016001b7202 */ /* 0x000fce0000000f00 */
[----:B------:R-:W-:Y:S05]  /*1770*/  WARPSYNC.COLLECTIVE R12, `(.L_x_1295) ;  /* 0x000000000c087348 */ /* 0x000fea0003c00000 */
[----:B------:R0:W1:Y:S02]  /*1780*/  SHFL.BFLY P2, R17, R27, R14, R13 ;  /* 0x0c00000e1b117389 */ /* 0x000064000004000d */
[----:B01----:R-:W-:Y:S01]  /*1790*/  ENDCOLLECTIVE ;  /* 0x000000000000791b */ /* 0x003fe20003800000 */
.L_x_1295:
[----:B------:R-:W-:Y:S01]  /*17a0*/  HFMA2.MMA R14, -RZ, RZ, 0, 9.5367431640625e-07 ;  /* 0x00000010ff0e7435 */ /* 0x000fe200000001ff */
[----:B------:R-:W-:-:S05]  /*17b0*/  MOV R23, R17 ;  /* 0x0000001100177202 */ /* 0x000fca0000000f00 */
[----:B------:R-:W-:-:S04]  /*17c0*/  FADD.FTZ R18, R22, R23 ;  /* 0x0000001716127221 */ /* 0x000fc80000010000 */
[----:B------:R-:W-:-:S07]  /*17d0*/  IMAD.MOV.U32 R27, RZ, RZ, R18 ;  /* 0x000000ffff1b7224 */ /* 0x000fce00078e0012 */
[----:B------:R-:W-:Y:S05]  /*17e0*/  WARPSYNC.COLLECTIVE R12, `(.L_x_1296) ;  /* 0x000000000c087348 */ /* 0x000fea0003c00000 */
[----:B------:R0:W1:Y:S02]  /*17f0*/  SHFL.BFLY P2, R17, R27, R14, R13 ;  /* 0x0c00000e1b117389 */ /* 0x000064000004000d */
[----:B01----:R-:W-:Y:S01]  /*1800*/  ENDCOLLECTIVE ;  /* 0x000000000000791b */ /* 0x003fe20003800000 */
.L_x_1296:
[----:B------:R-:W-:Y:S01]  /*1810*/  HFMA2.MMA R14, -RZ, RZ, 0, 5.9604644775390625e-08 ;  /* 0x00000001ff0e7435 */ /* 0x000fe200000001ff */
[----:B------:R-:W-:Y:S02]  /*1820*/  MOV R27, R8 ;  /* 0x00000008001b7202 */ /* 0x000fe40000000f00 */
[----:B------:R-:W-:-:S08]  /*1830*/  MOV R9, R17 ;  /* 0x0000001100097202 */ /* 0x000fd00000000f00 */
[----:B------:R-:W-:Y:S05]  /*1840*/  WARPSYNC.COLLECTIVE R12, `(.L_x_1297) ;  /* 0x000000000c087348 */ /* 0x000fea0003c00000 */
[----:B------:R0:W1:Y:S02]  /*1850*/  SHFL.BFLY P2, R17, R27, R14, R13 ;  /* 0x0c00000e1b117389 */ /* 0x000064000004000d */
[----:B01----:R-:W-:Y:S01]  /*1860*/  ENDCOLLECTIVE ;  /* 0x000000000000791b */ /* 0x003fe20003800000 */
.L_x_1297:
[----:B------:R-:W-:Y:S01]  /*1870*/  HFMA2.MMA R14, -RZ, RZ, 0, 1.1920928955078125e-07 ;  /* 0x00000002ff0e7435 */ /* 0x000fe200000001ff */
[----:B------:R-:W-:-:S05]  /*1880*/  MOV R19, R17 ;  /* 0x0000001100137202 */ /* 0x000fca0000000f00 */
[----:B------:R-:W-:-:S05]  /*1890*/  FADD.FTZ R23, R8, R19 ;  /* 0x0000001308177221 */ /* 0x000fca0000010000 */
[----:B------:R-:W-:-:S07]  /*18a0*/  MOV R27, R23 ;  /* 0x00000017001b7202 */ /* 0x000fce0000000f00 */
[----:B------:R-:W-:Y:S05]  /*18b0*/  WARPSYNC.COLLECTIVE R12, `(.L_x_1298) ;  /* 0x000000000c087348 */ /* 0x000fea0003c00000 */
[----:B------:R0:W1:Y:S02]  /*18c0*/  SHFL.BFLY P2, R17, R27, R14, R13 ;  /* 0x0c00000e1b117389 */ /* 0x000064000004000d */
[----:B01----:R-:W-:Y:S01]  /*18d0*/  ENDCOLLECTIVE ;  /* 0x000000000000791b */ /* 0x003fe20003800000 */
.L_x_1298:
[----:B------:R-:W-:Y:S01]  /*18e0*/  HFMA2.MMA R14, -RZ, RZ, 0, 2.384185791015625e-07 ;  /* 0x00000004ff0e7435 */ /* 0x000fe200000001ff */
[----:B------:R-:W-:-:S05]  /*18f0*/  MOV R22, R17 ;  /* 0x0000001100167202 */ /* 0x000fca0000000f00 */
[----:B------:R-:W-:-:S05]  /*1900*/  FADD.FTZ R8, R23, R22 ;  /* 0x0000001617087221 */ /* 0x000fca0000010000 */
[----:B------:R-:W-:-:S07]  /*1910*/  MOV R27, R8 ;  /* 0x00000008001b7202 */ /* 0x000fce0000000f00 */
[----:B------:R-:W-:Y:S05]  /*1920*/  WARPSYNC.COLLECTIVE R12, `(.L_x_1299) ;  /* 0x000000000c087348 */ /* 0x000fea0003c00000 */
[----:B------:R0:W1:Y:S02]  /*1930*/  SHFL.BFLY P2, R17, R27, R14, R13 ;  /* 0x0c00000e1b117389 */ /* 0x000064000004000d */
[----:B01----:R-:W-:Y:S01]  /*1940*/  ENDCOLLECTIVE ;  /* 0x000000000000791b */ /* 0x003fe20003800000 */
.L_x_1299:
[----:B------:R-:W-:Y:S01]  /*1950*/  HFMA2.MMA R14, -RZ, RZ, 0, 4.76837158203125e-07 ;  /* 0x00000008ff0e7435 */ /* 0x000fe200000001ff */
[----:B------:R-:W-:-:S05]  /*1960*/  MOV R21, R17 ;  /* 0x0000001100157202 */ /* 0x000fca0000000f00 */
[----:B------:R-:W-:-:S05]  /*1970*/  FADD.FTZ R24, R8, R21 ;  /* 0x0000001508187221 */ /* 0x000fca0000010000 */
[----:B------:R-:W-:-:S07]  /*1980*/  MOV R27, R24 ;  /* 0x00000018001b7202 */ /* 0x000fce0000000f00 */
[----:B------:R-:W-:Y:S05]  /*1990*/  WARPSYNC.COLLECTIVE R12, `(.L_x_1300) ;  /* 0x000000000c087348 */ /* 0x000fea0003c00000 */
[----:B------:R0:W1:Y:S02]  /*19a0*/  SHFL.BFLY P2, R17, R27, R14, R13 ;  /* 0x0c00000e1b117389 */ /* 0x000064000004000d */
[----:B01----:R-:W-:Y:S01]  /*19b0*/  ENDCOLLECTIVE ;  /* 0x000000000000791b */ /* 0x003fe20003800000 */
.L_x_1300:
[----:B------:R-:W-:Y:S01]  /*19c0*/  HFMA2.MMA R14, -RZ, RZ, 0, 9.5367431640625e-07 ;  /* 0x00000010ff0e7435 */ /* 0x000fe200000001ff */
[----:B------:R-:W-:-:S05]  /*19d0*/  MOV R25, R17 ;  /* 0x0000001100197202 */ /* 0x000fca0000000f00 */
[----:B------:R-:W-:-:S05]  /*19e0*/  FADD.FTZ R25, R24, R25 ;  /* 0x0000001918197221 */ /* 0x000fca0000010000 */
[----:B------:R-:W-:-:S07]  /*19f0*/  MOV R27, R25 ;  /* 0x00000019001b7202 */ /* 0x000fce0000000f00 */
[----:B------:R-:W-:Y:S05]  /*1a00*/  WARPSYNC.COLLECTIVE R12, `(.L_x_1301) ;  /* 0x000000000c087348 */ /* 0x000fea0003c00000 */
[----:B------:R0:W1:Y:S02]  /*1a10*/  SHFL.BFLY P2, R17, R27, R14, R13 ;  /* 0x0c00000e1b117389 */ /* 0x000064000004000d */
[----:B01----:R-:W-:Y:S01]  /*1a20*/  ENDCOLLECTIVE ;  /* 0x000000000000791b */ /* 0x003fe20003800000 */
.L_x_1301:
[----:B------:R-:W-:Y:S05]  /*1a30*/  BRA `(.L_x_1302) ;  /* 0xfffffff400387947 */ /* 0x000fea000383ffff */
.L_x_1303:
        /* <DEDUP_REMOVED lines=12> */
.L_x_3761:


//--------------------- .text._ZN10layer_norm31ln_parallel_residual_bwd_kernelINS_13Kernel_traitsI13__nv_bfloat16S2_fS2_fjLj1024ELj1ELj4ELj1ELj16ENS_18Kernel_traits_baseILj1024ES2_S2_fS2_fjLj128EEEEELb1ELb1ELb0EEEvNS_9BwdParamsE --------------------------
	.section	.text._ZN10layer_norm31ln_parallel_residual_bwd_kernelINS_13Kernel_traitsI13__nv_bfloat16S2_fS2_fjLj1024ELj1ELj4ELj1ELj16ENS_18Kernel_traits_baseILj1024ES2_S2_fS2_fjLj128EEEEELb1ELb1ELb0EEEvNS_9BwdParamsE,"ax",@progbits
	.align	128
        .global         _ZN10layer_norm31ln_parallel_residual_bwd_kernelINS_13Kernel_traitsI13__nv_bfloat16S2_fS2_fjLj1024ELj1ELj4ELj1ELj16ENS_18Kernel_traits_baseILj1024ES2_S2_fS2_fjLj128EEEEELb1ELb1ELb0EEEvNS_9BwdParamsE
        .type           _ZN10layer_norm31ln_parallel_residual_bwd_kernelINS_13Kernel_traitsI13__nv_bfloat16S2_fS2_fjLj1024ELj1ELj4ELj1ELj16ENS_18Kernel_traits_baseILj1024ES2_S2_fS2_fjLj128EEEEELb1ELb1ELb0EEEvNS_9BwdParamsE,@function
        .size           _ZN10layer_norm31ln_parallel_residual_bwd_kernelINS_13Kernel_traitsI13__nv_bfloat16S2_fS2_fjLj1024ELj1ELj4ELj1ELj16ENS_18Kernel_traits_baseILj1024ES2_S2_fS2_fjLj128EEEEELb1ELb1ELb0EEEvNS_9BwdParamsE,(.L_x_3762 - _ZN10layer_norm31ln_parallel_residual_bwd_kernelINS_13Kernel_traitsI13__nv_bfloat16S2_fS2_fjLj1024ELj1ELj4ELj1ELj16ENS_18Kernel_traits_baseILj1024ES2_S2_fS2_fjLj128EEEEELb1ELb1ELb0EEEvNS_9BwdParamsE)
        .other          _ZN10layer_norm31ln_parallel_residual_bwd_kernelINS_13Kernel_traitsI13__nv_bfloat16S2_fS2_fjLj1024ELj1ELj4ELj1ELj16ENS_18Kernel_traits_baseILj1024ES2_S2_fS2_fjLj128EEEEELb1ELb1ELb0EEEvNS_9BwdParamsE,@"STO_CUDA_ENTRY STV_DEFAULT"
_ZN10layer_norm31ln_parallel_residual_bwd_kernelINS_13Kernel_traitsI13__nv_bfloat16S2_fS2_fjLj1024ELj1ELj4ELj1ELj16ENS_18Kernel_traits_baseILj1024ES2_S2_fS2_fjLj128EEEEELb1ELb1ELb0EEEvNS_9BwdParamsE:
.text._ZN10layer_norm31ln_parallel_residual_bwd_kernelINS_13Kernel_traitsI13__nv_bfloat16S2_fS2_fjLj1024ELj1ELj4ELj1ELj16ENS_18Kernel_traits_baseILj1024ES2_S2_fS2_fjLj128EEEEELb1ELb1ELb0EEEvNS_9BwdParamsE:
        /* <DEDUP_REMOVED lines=10> */
[----:B------:R-:W-:Y:S01]  /*00a0*/  ULDC UR7, c[0x0][0x290] ;  /* 0x0000a40000077ab9 */ /* 0x000fe20000000800 */
[----:B------:R-:W-:Y:S01]  /*00b0*/  ULDC.64 UR8, c[0x0][0x2c8] ;  /* 0x0000b20000087ab9 */ /* 0x000fe20000000a00 */
[----:B------:R-:W-:Y:S01]  /*00c0*/  LEA.HI R3, R3, R158, RZ, 0x3 ;  /* 0x0000009e03037211 */ /* 0x000fe200078f18ff */
[----:B------:R-:W-:Y:S01]  /*00d0*/  ULDC.64 UR14, c[0x0][0x300] ;  /* 0x0000c000000e7ab9 */ /* 0x000fe20000000a00 */
        /* <DEDUP_REMOVED lines=67> */
[C---:B------:R-:W-:Y:S01]  /*0510*/  @P2 PRMT R15, R23.reuse, 0x7632, R15 ;  /* 0x00007632170f2816 */ /* 0x040fe2000000000f */
        /* <DEDUP_REMOVED lines=21> */
[----:B------:R-:W-:-:S02]  /*0670*/  @P2 PRMT R16, R22, 0x7632, R16 ;  /* 0x0000763216102816 */ /* 0x000fc40000000010 */
[----:B------:R-:W-:Y:S02]  /*0680*/  @P3 PRMT R14, R24, 0x7632, R14 ;  /* 0x00007632180e3816 */ /* 0x000fe4000000000e */
[----:B------:R-:W-:Y:S02]  /*0690*/  @P3 PRMT R12, R26, 0x7632, R12 ;  /* 0x000076321a0c3816 */ /* 0x000fe4000000000c */
[----:B------:R-:W-:Y:S02]  /*06a0*/  @P4 PRMT R8, R38, 0x7632, R8 ;  /* 0x0000763226084816 */ /* 0x000fe40000000008 */
[C---:B------:R-:W-:Y:S02]  /*06b0*/  @P5 PRMT R4, R6.reuse, 0x7632, R4 ;  /* 0x0000763206045816 */ /* 0x040fe40000000004 */
[----:B------:R-:W-:Y:S02]  /*06c0*/  ISETP.NE.AND P0, PT, RZ, UR6, PT ;  /* 0x00000006ff007c0c */ /* 0x000fe4000bf05270 */
        /* <DEDUP_REMOVED lines=18> */
[----:B------:R-:W-:Y:S02]  /*07f0*/  P2R R0, PR, RZ, 0x1 ;  /* 0x00000001ff007803 */ /* 0x000fe40000000000 */
[----:B------:R-:W-:-:S07]  /*0800*/  SHF.L.U32 R4, R4, 0x10, RZ ;  /* 0x0000001004047819 */ /* 0x000fce00000006ff */
.L_x_1323:
[----:B------:R-:W0:Y:S01]  /*0810*/  LDC.64 R144, c[0x0][0x250] ;  /* 0x00009400ff907b82 */ /* 0x000e220000000a00 */
[----:B------:R-:W-:Y:S01]  /*0820*/  ISETP.NE.AND P0, PT, R0, RZ, PT ;  /* 0x000000ff0000720c */ /* 0x000fe20003f05270 */
[----:B0-----:R-:W-:-:S06]  /*0830*/  IMAD.WIDE R146, R19, 0x4, R144 ;  /* 0x0000000413927825 */ /* 0x001fcc00078e0290 */
[----:B------:R-:W0:Y:S01]  /*0840*/  LDC.64 R144, c[0x0][0x258] ;  /* 0x00009600ff907b82 */ /* 0x000e220000000a00 */
[----:B------:R-:W2:Y:S01]  /*0850*/  LDG.E R146, desc[UR4][R146.64] ;  /* 0x0000000492927981 */ /* 0x000ea2000c1e1900 */
[----:B0-----:R-:W-:-:S05]  /*0860*/  IMAD.WIDE R144, R19, 0x4, R144 ;  /* 0x0000000413907825 */ /* 0x001fca00078e0290 */
[----:B-----5:R0:W5:Y:S01]  /*0870*/  LDG.E R160, desc[UR4][R144.64] ;  /* 0x0000000490a07981 */ /* 0x020162000c1e1900 */
[----:B------:R-:W-:Y:S01]  /*0880*/  MOV R158, UR19 ;  /* 0x00000013009e7c02 */ /* 0x000fe20008000f00 */
[----:B------:R-:W-:Y:S01]  /*0890*/  BSSY B1, `(.L_x_1306) ;  /* 0x0000067000017945 */ /* 0x000fe20003800000 */
[----:B------:R-:W-:Y:S01]  /*08a0*/  HFMA2.MMA R228, -RZ, RZ, 0, 0 ;  /* 0x00000000ffe47435 */ /* 0x000fe200000001ff */
[----:B------:R-:W-:Y:S02]  /*08b0*/  IMAD.MOV.U32 R227, RZ, RZ, RZ ;  /* 0x000000ffffe37224 */ /* 0x000fe400078e00ff */
[----:B------:R-:W-:-:S05]  /*08c0*/  IMAD R148, R19, R158, RZ ;  /* 0x0000009e13947224 */ /* 0x000fca00078e02ff */
[----:B------:R-:W-:-:S04]  /*08d0*/  SHF.R.S32.HI R149, RZ, 0x1f, R148 ;  /* 0x0000001fff957819 */ /* 0x000fc80000011494 */
[----:B------:R-:W-:-:S04]  /*08e0*/  LEA.HI R149, R149, R148, RZ, 0x3 ;  /* 0x0000009495957211 */ /* 0x000fc800078f18ff */
[----:B------:R-:W-:-:S05]  /*08f0*/  LEA.HI.SX32 R159, R149, R156, 0x1d ;  /* 0x0000009c959f7211 */ /* 0x000fca00078feaff */
[----:B------:R-:W-:Y:S01]  /*0900*/  IMAD.MOV.U32 R229, RZ, RZ, R159 ;  /* 0x000000ffffe57224 */ /* 0x000fe200078e009f */
[----:B--2---:R-:W-:Y:S01]  /*0910*/  FSEL R225, R146, RZ, !P0 ;  /* 0x000000ff92e17208 */ /* 0x004fe20004000000 */
[----:B0-----:R-:W-:Y:S06]  /*0920*/  @!P2 BRA `(.L_x_1307) ;  /* 0x000000040074a947 */ /* 0x001fec0003800000 */
[----:B------:R-:W0:Y:S01]  /*0930*/  LDC.64 R152, c[0x0][0x2b8] ;  /* 0x0000ae00ff987b82 */ /* 0x000e220000000a00 */
[----:B------:R-:W-:-:S04]  /*0940*/  LEA R214, P0, R159, UR10, 0x5 ;  /* 0x0000000a9fd67c11 */ /* 0x000fc8000f8028ff */
[C---:B------:R-:W-:Y:S02]  /*0950*/  LEA.HI.X R215, R159.reuse, UR11, RZ, 0x5, P0 ;  /* 0x0000000b9fd77c11 */ /* 0x040fe400080f2cff */
[C---:B------:R-:W-:Y:S02]  /*0960*/  SHF.L.U32 R3, R159.reuse, 0x3, RZ ;  /* 0x000000039f037819 */ /* 0x040fe400000006ff */
[----:B------:R-:W-:Y:S01]  /*0970*/  SHF.L.U64.HI R216, R159, 0x3, RZ ;  /* 0x000000039fd87819 */ /* 0x000fe200000102ff */
[----:B------:R-:W2:Y:S01]  /*0980*/  LDG.E.128 R148, desc[UR4][R214.64] ;  /* 0x00000004d6947981 */ /* 0x000ea2000c1e1d00 */
[----:B------:R-:W-:-:S03]  /*0990*/  ISETP.NE.U32.AND P0, PT, RZ, UR14, PT ;  /* 0x0000000eff007c0c */ /* 0x000fc6000bf05070 */
[----:B------:R1:W3:Y:S01]  /*09a0*/  LDG.E.128 R144, desc[UR4][R214.64+0x10] ;  /* 0x00001004d6907981 */ /* 0x0002e2000c1e1d00 */
[----:B0-----:R-:W-:-:S06]  /*09b0*/  IMAD.WIDE.U32 R152, R159, 0x10, R152 ;  /* 0x000000109f987825 */ /* 0x001fcc00078e0098 */
[----:B------:R-:W4:Y:S01]  /*09c0*/  LDG.E.128 R152, desc[UR4][R152.64] ;  /* 0x0000000498987981 */ /* 0x000f22000c1e1d00 */
[----:B------:R-:W-:-:S04]  /*09d0*/  IADD3 R244, P1, R3, UR12, RZ ;  /* 0x0000000c03f47c10 */ /* 0x000fc8000ff3e0ff */
[----:B------:R-:W-:-:S06]  /*09e0*/  IADD3.X R245, R216, UR13, RZ, P1, !PT ;  /* 0x0000000dd8f57c10 */ /* 0x000fcc0008ffe4ff */
[----:B------:R-:W5:Y:S01]  /*09f0*/  LDG.E.64 R244, desc[UR4][R244.64] ;  /* 0x00000004f4f47981 */ /* 0x000f62000c1e1b00 */
[----:B------:R-:W-:-:S13]  /*0a00*/  ISETP.NE.AND.EX P0, PT, RZ, UR15, PT, P0 ;  /* 0x0000000fff007c0c */ /* 0x000fda000bf05300 */
[----:B------:R-:W0:Y:S02]  /*0a10*/  @P0 LDC.64 R186, c[0x0][0x248] ;  /* 0x00009200ffba0b82 */ /* 0x000e240000000a00 */
[----:B0-----:R-:W-:-:S05]  /*0a20*/  @P0 IADD3 R186, P1, R3, R186, RZ ;  /* 0x000000ba03ba0210 */ /* 0x001fca0007f3e0ff */
[----:B------:R-:W-:Y:S01]  /*0a30*/  @P0 IMAD.X R187, R216, 0x1, R187, P1 ;  /* 0x00000001d8bb0824 */ /* 0x000fe200008e06bb */
[----:B------:R-:W-:-:S04]  /*0a40*/  ISETP.NE.U32.AND P1, PT, RZ, UR8, PT ;  /* 0x00000008ff007c0c */ /* 0x000fc8000bf25070 */
[----:B------:R-:W-:Y:S01]  /*0a50*/  ISETP.NE.AND.EX P1, PT, RZ, UR9, PT, P1 ;  /* 0x00000009ff007c0c */ /* 0x000fe2000bf25310 */
[----:B------:R3:W5:-:S12]  /*0a60*/  @P0 LDG.E.64 R236, desc[UR4][R186.64] ;  /* 0x00000004baec0981 */ /* 0x000758000c1e1b00 */
[----:B-1----:R-:W-:-:S04]  /*0a70*/  @P1 LEA R214, P0, R159, UR8, 0x5 ;  /* 0x000000089fd61c11 */ /* 0x002fc8000f8028ff */
[----:B------:R-:W-:-:S05]  /*0a80*/  @P1 LEA.HI.X R215, R159, UR9, RZ, 0x5, P0 ;  /* 0x000000099fd71c11 */ /* 0x000fca00080f2cff */
[----:B------:R-:W5:Y:S04]  /*0a90*/  @P1 LDG.E.128 R112, desc[UR4][R214.64] ;  /* 0x00000004d6701981 */ /* 0x000f68000c1e1d00 */
[----:B------:R0:W5:Y:S01]  /*0aa0*/  @P1 LDG.E.128 R116, desc[UR4][R214.64+0x10] ;  /* 0x00001004d6741981 */ /* 0x000162000c1e1d00 */
[----:B------:R-:W-:Y:S01]  /*0ab0*/  IADD3 R229, R159, 0x20, RZ ;  /* 0x000000209fe57810 */ /* 0x000fe20007ffe0ff */
        /* <DEDUP_REMOVED lines=8> */
[----:B------:R-:W-:-:S03]  /*0b40*/  SHF.L.U32 R152, R152, 0x10, RZ ;  /* 0x0000001098987819 */ /* 0x000fc600000006ff */
[----:B------:R-:W-:Y:S02]  /*0b50*/  IMAD.U32 R148, R148, 0x10000, RZ ;  /* 0x0001000094947824 */ /* 0x000fe400078e00ff */
[----:B------:R-:W-:Y:S01]  /*0b60*/  FMUL.FTZ R226, R35, R152 ;  /* 0x0000009823e27220 */ /* 0x000fe20000410000 */
[C---:B------:R-:W-:Y:S01]  /*0b70*/  PRMT R150, R153.reuse, 0x7632, R150 ;  /* 0x0000763299967816 */ /* 0x040fe20000000096 */
[----:B------:R-:W-:Y:S02]  /*0b80*/  IMAD.U32 R153, R153, 0x10000, RZ ;  /* 0x0001000099997824 */ /* 0x000fe400078e00ff */
[----:B------:R-:W-:Y:S01]  /*0b90*/  FMUL.FTZ R222, R18, R148 ;  /* 0x0000009412de7220 */ /* 0x000fe20000410000 */
[----:B------:R-:W-:Y:S01]  /*0ba0*/  FADD.FTZ R145, RZ, R226 ;  /* 0x000000e2ff917221 */ /* 0x000fe20000010000 */
[----:B------:R-:W-:Y:S01]  /*0bb0*/  FFMA.FTZ R149, R3, R226, RZ ;  /* 0x000000e203957223 */ /* 0x000fe200000100ff */
[C---:B------:R-:W-:Y:S01]  /*0bc0*/  FADD.FTZ R213, -R225.reuse, R146 ;  /* 0x00000092e1d57221 */ /* 0x040fe20000010100 */
[----:B------:R-:W-:Y:S01]  /*0bd0*/  SHF.L.U32 R150, R150, 0x10, RZ ;  /* 0x0000001096967819 */ /* 0x000fe200000006ff */
[----:B------:R-:W-:Y:S01]  /*0be0*/  FADD.FTZ R151, -R225, R151 ;  /* 0x00000097e1977221 */ /* 0x000fe20000010100 */
[----:B------:R-:W-:Y:S01]  /*0bf0*/  FMUL.FTZ R223, R160, R223 ;  /* 0x000000dfa0df7220 */ /* 0x000fe20000410000 */
[----:B------:R-:W-:Y:S01]  /*0c00*/  FMUL.FTZ R221, R34, R153 ;  /* 0x0000009922dd7220 */ /* 0x000fe20000410000 */
[----:B------:R-:W-:Y:S01]  /*0c10*/  FADD.FTZ R144, R145, R222 ;  /* 0x000000de91907221 */ /* 0x000fe20000010000 */
[----:B------:R-:W-:Y:S01]  /*0c20*/  FFMA.FTZ R146, R224, R222, R149 ;  /* 0x000000dee0927223 */ /* 0x000fe20000010095 */
[----:B------:R-:W-:Y:S01]  /*0c30*/  PRMT R186, R154, 0x7632, R186 ;  /* 0x000076329aba7816 */ /* 0x000fe200000000ba */
[----:B------:R-:W-:Y:S01]  /*0c40*/  FMUL.FTZ R220, R160, R151 ;  /* 0x00000097a0dc7220 */ /* 0x000fe20000410000 */
[----:B------:R-:W-:Y:S01]  /*0c50*/  SHF.L.U32 R154, R154, 0x10, RZ ;  /* 0x000000109a9a7819 */ /* 0x000fe200000006ff */
[----:B------:R-:W-:Y:S01]  /*0c60*/  FMUL.FTZ R218, R17, R150 ;  /* 0x0000009611da7220 */ /* 0x000fe20000410000 */
[----:B------:R-:W-:Y:S01]  /*0c70*/  FADD.FTZ R145, R144, R221 ;  /* 0x000000dd90917221 */ /* 0x000fe20000010000 */
[----:B------:R-:W-:Y:S01]  /*0c80*/  FFMA.FTZ R149, R223, R221, R146 ;  /* 0x000000dddf957223 */ /* 0x000fe20000010092 */
[----:B------:R-:W-:Y:S01]  /*0c90*/  SHF.L.U32 R186, R186, 0x10, RZ ;  /* 0x00000010baba7819 */ /* 0x000fe200000006ff */
[----:B------:R-:W-:Y:S01]  /*0ca0*/  FMUL.FTZ R219, R160, R219 ;  /* 0x000000dba0db7220 */ /* 0x000fe20000410000 */
[----:B------:R-:W-:Y:S01]  /*0cb0*/  FMUL.FTZ R217, R33, R154 ;  /* 0x0000009a21d97220 */ /* 0x000fe20000410000 */
[----:B------:R-:W-:Y:S01]  /*0cc0*/  FADD.FTZ R144, R145, R218 ;  /* 0x000000da91907221 */ /* 0x000fe20000010000 */
[----:B------:R-:W-:Y:S01]  /*0cd0*/  FFMA.FTZ R146, R220, R218, R149 ;  /* 0x000000dadc927223 */ /* 0x000fe20000010095 */
[C---:B------:R-:W-:Y:S01]  /*0ce0*/  PRMT R209, R155.reuse, 0x7632, R209 ;  /* 0x000076329bd17816 */ /* 0x040fe200000000d1 */
[----:B------:R-:W-:Y:S01]  /*0cf0*/  FMUL.FTZ R216, R160, R187 ;  /* 0x000000bba0d87220 */ /* 0x000fe20000410000 */
[----:B------:R-:W-:Y:S01]  /*0d00*/  SHF.L.U32 R155, R155, 0x10, RZ ;  /* 0x000000109b9b7819 */ /* 0x000fe200000006ff */
[----:B0-----:R-:W-:Y:S01]  /*0d10*/  FMUL.FTZ R215, R16, R186 ;  /* 0x000000ba10d77220 */ /* 0x001fe20000410000 */
[----:B------:R-:W-:Y:S01]  /*0d20*/  FADD.FTZ R144, R144, R217 ;  /* 0x000000d990907221 */ /* 0x000fe20000010000 */
[----:B------:R-:W-:Y:S01]  /*0d30*/  FFMA.FTZ R145, R219, R217, R146 ;  /* 0x000000d9db917223 */ /* 0x000fe20000010092 */
[----:B------:R-:W-:Y:S01]  /*0d40*/  FADD.FTZ R80, R80, R152 ;  /* 0x0000009850507221 */ /* 0x000fe20000010000 */
[----:B------:R-:W-:Y:S01]  /*0d50*/  FFMA.FTZ R44, R3, R152, R44 ;  /* 0x00000098032c7223 */ /* 0x000fe2000001002c */
[----:B------:R-:W-:Y:S01]  /*0d60*/  FADD.FTZ R147, -R225, R147 ;  /* 0x00000093e1937221 */ /* 0x000fe20000010100 */
        /* <DEDUP_REMOVED lines=25> */
.L_x_1307:
[----:B------:R-:W-:Y:S05]  /*0f00*/  BSYNC B1 ;  /* 0x0000000000017941 */ /* 0x000fea0003800000 */
.L_x_1306:
[----:B------:R-:W-:Y:S04]  /*0f10*/  BSSY B1, `(.L_x_1308) ;  /* 0x000005f000017945 */ /* 0x000fe80003800000 */
[----:B------:R-:W-:Y:S05]  /*0f20*/  @!P3 BRA `(.L_x_1309) ;  /* 0x000000040074b947 */ /* 0x000fea0003800000 */
        /* <DEDUP_REMOVED lines=24> */
[----:B------:R-:W-:Y:S02]  /*10b0*/  VIADD R229, R229, 0x20 ;  /* 0x00000020e5e57836 */ /* 0x000fe40000000000 */
[C---:B--2---:R-:W-:Y:S01]  /*10c0*/  FADD.FTZ R163, -R225.reuse, R144 ;  /* 0x00000090e1a37221 */ /* 0x044fe20000010100 */
[C---:B------:R-:W-:Y:S01]  /*10d0*/  FADD.FTZ R145, -R225.reuse, R145 ;  /* 0x00000091e1917221 */ /* 0x040fe20000010100 */
[C---:B------:R-:W-:Y:S02]  /*10e0*/  FADD.FTZ R185, -R225.reuse, R146 ;  /* 0x00000092e1b97221 */ /* 0x040fe40000010100 */
[C---:B-----5:R-:W-:Y:S01]  /*10f0*/  FMUL.FTZ R163, R160.reuse, R163 ;  /* 0x000000a3a0a37220 */ /* 0x060fe20000410000 */
[----:B------:R-:W-:Y:S01]  /*1100*/  FMUL.FTZ R210, R160, R145 ;  /* 0x00000091a0d27220 */ /* 0x000fe20000410000 */
[----:B------:R-:W-:Y:S01]  /*1110*/  FADD.FTZ R147, -R225, R147 ;  /* 0x00000093e1937221 */ /* 0x000fe20000010100 */
[----:B----4-:R-:W-:-:S02]  /*1120*/  PRMT R144, R148, 0x7632, R144 ;  /* 0x0000763294907816 */ /* 0x010fc40000000090 */
[----:B------:R-:W-:Y:S02]  /*1130*/  SHF.L.U32 R148, R148, 0x10, RZ ;  /* 0x0000001094947819 */ /* 0x000fe400000006ff */
[----:B------:R-:W-:Y:S02]  /*1140*/  PRMT R146, R149, 0x7632, R146 ;  /* 0x0000763295927816 */ /* 0x000fe40000000092 */
[----:B------:R-:W-:Y:S01]  /*1150*/  SHF.L.U32 R183, R144, 0x10, RZ ;  /* 0x0000001090b77819 */ /* 0x000fe200000006ff */
[-C--:B------:R-:W-:Y:S01]  /*1160*/  FMUL.FTZ R212, R31, R148.reuse ;  /* 0x000000941fd47220 */ /* 0x080fe20000410000 */
[----:B------:R-:W-:Y:S01]  /*1170*/  PRMT R182, R150, 0x7632, R182 ;  /* 0x0000763296b67816 */ /* 0x000fe200000000b6 */
[----:B------:R-:W-:Y:S01]  /*1180*/  FADD.FTZ R88, R88, R148 ;  /* 0x0000009458587221 */ /* 0x000fe20000010000 */
[----:B------:R-:W-:Y:S01]  /*1190*/  FFMA.FTZ R52, R163, R148, R52 ;  /* 0x00000094a3347223 */ /* 0x000fe20000010034 */
[----:B------:R-:W-:Y:S02]  /*11a0*/  IMAD.U32 R148, R146, 0x10000, RZ ;  /* 0x0001000092947824 */ /* 0x000fe400078e00ff */
[----:B------:R-:W-:Y:S01]  /*11b0*/  FADD.FTZ R89, R89, R183 ;  /* 0x000000b759597221 */ /* 0x000fe20000010000 */
[-C--:B------:R-:W-:Y:S01]  /*11c0*/  FFMA.FTZ R53, R210, R183.reuse, R53 ;  /* 0x000000b7d2357223 */ /* 0x080fe20000010035 */
[----:B------:R-:W-:Y:S01]  /*11d0*/  SHF.L.U32 R149, R149, 0x10, RZ ;  /* 0x0000001095957819 */ /* 0x000fe200000006ff */
[----:B------:R-:W-:Y:S01]  /*11e0*/  FADD.FTZ R146, R227, R212 ;  /* 0x000000d4e3927221 */ /* 0x000fe20000010000 */
[----:B------:R-:W-:Y:S01]  /*11f0*/  FMUL.FTZ R183, R14, R183 ;  /* 0x000000b70eb77220 */ /* 0x000fe20000410000 */
[----:B------:R-:W-:Y:S01]  /*1200*/  FFMA.FTZ R145, R163, R212, R228 ;  /* 0x000000d4a3917223 */ /* 0x000fe200000100e4 */
[----:B------:R-:W-:Y:S01]  /*1210*/  SHF.L.U32 R191, R182, 0x10, RZ ;  /* 0x00000010b6bf7819 */ /* 0x000fe200000006ff */
[----:B------:R-:W-:Y:S01]  /*1220*/  FMUL.FTZ R182, R160, R147 ;  /* 0x00000093a0b67220 */ /* 0x000fe20000410000 */
[----:B------:R-:W-:Y:S01]  /*1230*/  FADD.FTZ R147, R146, R183 ;  /* 0x000000b792937221 */ /* 0x000fe20000010000 */
[----:B0-----:R-:W-:Y:S01]  /*1240*/  FMUL.FTZ R179, R160, R185 ;  /* 0x000000b9a0b37220 */ /* 0x001fe20000410000 */
[----:B------:R-:W-:Y:S01]  /*1250*/  FMUL.FTZ R178, R30, R149 ;  /* 0x000000951eb27220 */ /* 0x000fe20000410000 */
[----:B------:R-:W-:Y:S01]  /*1260*/  FFMA.FTZ R146, R210, R183, R145 ;  /* 0x000000b7d2927223 */ /* 0x000fe20000010091 */
[----:B------:R-:W-:Y:S01]  /*1270*/  PRMT R184, R151, 0x7632, R184 ;  /* 0x0000763297b87816 */ /* 0x000fe200000000b8 */
[----:B---3--:R-:W-:Y:S01]  /*1280*/  FADD.FTZ R153, -R225, R153 ;  /* 0x00000099e1997221 */ /* 0x008fe20000010100 */
[----:B------:R-:W-:Y:S01]  /*1290*/  FADD.FTZ R91, R91, R148 ;  /* 0x000000945b5b7221 */ /* 0x000fe20000010000 */
[-C--:B------:R-:W-:Y:S01]  /*12a0*/  FFMA.FTZ R55, R182, R148.reuse, R55 ;  /* 0x00000094b6377223 */ /* 0x080fe20000010037 */
[----:B------:R-:W-:Y:S01]  /*12b0*/  FMUL.FTZ R185, R13, R148 ;  /* 0x000000940db97220 */ /* 0x000fe20000410000 */
[----:B------:R-:W-:-:S02]  /*12c0*/  IMAD.U32 R150, R150, 0x10000, RZ ;  /* 0x0001000096967824 */ /* 0x000fc400078e00ff */
[----:B-1----:R-:W-:Y:S01]  /*12d0*/  FADD.FTZ R181, -R225, R152 ;  /* 0x00000098e1b57221 */ /* 0x002fe20000010100 */
[----:B------:R-:W-:Y:S01]  /*12e0*/  FADD.FTZ R148, R147, R178 ;  /* 0x000000b293947221 */ /* 0x000fe20000010000 */
[----:B------:R-:W-:Y:S01]  /*12f0*/  FFMA.FTZ R145, R179, R178, R146 ;  /* 0x000000b2b3917223 */ /* 0x000fe20000010092 */
[----:B------:R-:W-:Y:S01]  /*1300*/  SHF.L.U32 R144, R184, 0x10, RZ ;  /* 0x00000010b8907819 */ /* 0x000fe200000006ff */
        /* <DEDUP_REMOVED lines=31> */
.L_x_1309:
[----:B------:R-:W-:Y:S05]  /*1500*/  BSYNC B1 ;  /* 0x0000000000017941 */ /* 0x000fea0003800000 */
.L_x_1308:
        /* <DEDUP_REMOVED lines=17> */
[----:B0-----:R-:W-:-:S04]  /*1620*/  @P0 IADD3 R186, P1, R193, R186, RZ ;  /* 0x000000bac1ba0210 */ /* 0x001fc80007f3e0ff */
[----:B------:R-:W-:Y:S02]  /*1630*/  @P0 IADD3.X R187, R196, R187, RZ, P1, !PT ;  /* 0x000000bbc4bb0210 */ /* 0x000fe40000ffe4ff */
[----:B------:R-:W-:-:S03]  /*1640*/  ISETP.NE.U32.AND P1, PT, RZ, UR8, PT ;  /* 0x00000008ff007c0c */ /* 0x000fc6000bf25070 */
[----:B------:R-:W5:Y:S01]  /*1650*/  @P0 LDG.E.64 R232, desc[UR4][R186.64] ;  /* 0x00000004bae80981 */ /* 0x000f62000c1e1b00 */
[----:B------:R-:W-:-:S13]  /*1660*/  ISETP.NE.AND.EX P1, PT, RZ, UR9, PT, P1 ;  /* 0x00000009ff007c0c */ /* 0x000fda000bf25310 */
        /* <DEDUP_REMOVED lines=8> */
[----:B-----5:R-:W-:Y:S01]  /*16f0*/  FMUL.FTZ R193, R160, R193 ;  /* 0x000000c1a0c17220 */ /* 0x020fe20000410000 */
[----:B------:R-:W-:Y:S01]  /*1700*/  FADD.FTZ R147, -R225, R147 ;  /* 0x00000093e1937221 */ /* 0x000fe20000010100 */
[----:B----4-:R-:W-:-:S02]  /*1710*/  PRMT R144, R148, 0x7632, R144 ;  /* 0x0000763294907816 */ /* 0x010fc40000000090 */
[----:B------:R-:W-:Y:S01]  /*1720*/  PRMT R200, R151, 0x7632, R200 ;  /* 0x0000763297c87816 */ /* 0x000fe200000000c8 */
[----:B------:R-:W-:Y:S01]  /*1730*/  IMAD.U32 R148, R148, 0x10000, RZ ;  /* 0x0001000094947824 */ /* 0x000fe200078e00ff */
[----:B------:R-:W-:Y:S02]  /*1740*/  SHF.L.U32 R199, R144, 0x10, RZ ;  /* 0x0000001090c77819 */ /* 0x000fe400000006ff */
[----:B------:R-:W-:Y:S01]  /*1750*/  SHF.L.U32 R144, R200, 0x10, RZ ;  /* 0x00000010c8907819 */ /* 0x000fe200000006ff */
[----:B------:R-:W-:Y:S01]  /*1760*/  FMUL.FTZ R200, R160, R145 ;  /* 0x00000091a0c87220 */ /* 0x000fe20000410000 */
[----:B------:R-:W-:Y:S01]  /*1770*/  PRMT R146, R149, 0x7632, R146 ;  /* 0x0000763295927816 */ /* 0x000fe20000000092 */
[-C--:B0-----:R-:W-:Y:S01]  /*1780*/  FMUL.FTZ R194, R27, R148.reuse ;  /* 0x000000941bc27220 */ /* 0x081fe20000410000 */
[----:B------:R-:W-:Y:S01]  /*1790*/  FADD.FTZ R60, R60, R148 ;  /* 0x000000943c3c7221 */ /* 0x000fe20000010000 */
[----:B------:R-:W-:Y:S01]  /*17a0*/  FFMA.FTZ R96, R193, R148, R96 ;  /* 0x00000094c1607223 */ /* 0x000fe20000010060 */
[----:B------:R-:W-:Y:S01]  /*17b0*/  SHF.L.U32 R148, R146, 0x10, RZ ;  /* 0x0000001092947819 */ /* 0x000fe200000006ff */
[----:B------:R-:W-:Y:S01]  /*17c0*/  FADD.FTZ R61, R61, R199 ;  /* 0x000000c73d3d7221 */ /* 0x000fe20000010000 */
[-C--:B------:R-:W-:Y:S01]  /*17d0*/  FFMA.FTZ R97, R200, R199.reuse, R97 ;  /* 0x000000c7c8617223 */ /* 0x080fe20000010061 */
[----:B------:R-:W-:Y:S01]  /*17e0*/  SHF.L.U32 R149, R149, 0x10, RZ ;  /* 0x0000001095957819 */ /* 0x000fe200000006ff */
[----:B------:R-:W-:Y:S01]  /*17f0*/  FADD.FTZ R146, R227, R194 ;  /* 0x000000c2e3927221 */ /* 0x000fe20000010000 */
[----:B------:R-:W-:Y:S01]  /*1800*/  FMUL.FTZ R199, R10, R199 ;  /* 0x000000c70ac77220 */ /* 0x000fe20000410000 */
[----:B------:R-:W-:Y:S01]  /*1810*/  FFMA.FTZ R145, R193, R194, R228 ;  /* 0x000000c2c1917223 */ /* 0x000fe200000100e4 */
[C---:B------:R-:W-:Y:S01]  /*1820*/  FMUL.FTZ R202, R160.reuse, R147 ;  /* 0x00000093a0ca7220 */ /* 0x040fe20000410000 */
[----:B------:R-:W-:Y:S01]  /*1830*/  FMUL.FTZ R195, R160, R197 ;  /* 0x000000c5a0c37220 */ /* 0x000fe20000410000 */
[----:B------:R-:W-:Y:S01]  /*1840*/  FADD.FTZ R147, R146, R199 ;  /* 0x000000c792937221 */ /* 0x000fe20000010000 */
[----:B------:R-:W-:Y:S01]  /*1850*/  FMUL.FTZ R196, R26, R149 ;  /* 0x000000951ac47220 */ /* 0x000fe20000410000 */
[----:B------:R-:W-:Y:S01]  /*1860*/  FFMA.FTZ R146, R200, R199, R145 ;  /* 0x000000c7c8927223 */ /* 0x000fe20000010091 */
[C---:B------:R-:W-:Y:S01]  /*1870*/  PRMT R186, R150.reuse, 0x7632, R186 ;  /* 0x0000763296ba7816 */ /* 0x040fe200000000ba */
[----:B------:R-:W-:Y:S01]  /*1880*/  FADD.FTZ R63, R63, R148 ;  /* 0x000000943f3f7221 */ /* 0x000fe20000010000 */
[----:B------:R-:W-:Y:S01]  /*1890*/  SHF.L.U32 R150, R150, 0x10, RZ ;  /* 0x0000001096967819 */ /* 0x000fe200000006ff */
[-C--:B------:R-:W-:Y:S01]  /*18a0*/  FFMA.FTZ R99, R202, R148.reuse, R99 ;  /* 0x00000094ca637223 */ /* 0x080fe20000010063 */
[----:B------:R-:W-:Y:S01]  /*18b0*/  FMUL.FTZ R201, R9, R148 ;  /* 0x0000009409c97220 */ /* 0x000fe20000410000 */
[----:B---3--:R-:W-:Y:S01]  /*18c0*/  FADD.FTZ R187, -R225, R152 ;  /* 0x00000098e1bb7221 */ /* 0x008fe20000010100 */
[----:B------:R-:W-:Y:S01]  /*18d0*/  FADD.FTZ R148, R147, R196 ;  /* 0x000000c493947221 */ /* 0x000fe20000010000 */
[----:B------:R-:W-:Y:S01]  /*18e0*/  FFMA.FTZ R145, R195, R196, R146 ;  /* 0x000000c4c3917223 */ /* 0x000fe20000010092 */
[----:B------:R-:W-:Y:S01]  /*18f0*/  FADD.FTZ R153, -R225, R153 ;  /* 0x00000099e1997221 */ /* 0x000fe20000010100 */
[----:B------:R-:W-:Y:S01]  /*1900*/  FMUL.FTZ R197, R160, R187 ;  /* 0x000000bba0c57220 */ /* 0x000fe20000410000 */
[----:B------:R-:W-:-:S02]  /*1910*/  IMAD.U32 R186, R186, 0x10000, RZ ;  /* 0x00010000baba7824 */ /* 0x000fc400078e00ff */
[----:B------:R-:W-:Y:S01]  /*1920*/  FMUL.FTZ R198, R25, R150 ;  /* 0x0000009619c67220 */ /* 0x000fe20000410000 */
[----:B------:R-:W-:Y:S01]  /*1930*/  FADD.FTZ R147, R148, R201 ;  /* 0x000000c994937221 */ /* 0x000fe20000010000 */
[----:B------:R-:W-:Y:S01]  /*1940*/  FFMA.FTZ R146, R202, R201, R145 ;  /* 0x000000c9ca927223 */ /* 0x000fe20000010091 */
[----:B------:R-:W-:Y:S02]  /*1950*/  IMAD.U32 R151, R151, 0x10000, RZ ;  /* 0x0001000097977824 */ /* 0x000fe400078e00ff */
[----:B------:R-:W-:Y:S01]  /*1960*/  FADD.FTZ R203, -R225, R154 ;  /* 0x0000009ae1cb7221 */ /* 0x000fe20000010100 */
[----:B------:R-:W-:Y:S01]  /*1970*/  FMUL.FTZ R204, R160, R153 ;  /* 0x00000099a0cc7220 */ /* 0x000fe20000410000 */
        /* <DEDUP_REMOVED lines=24> */
.L_x_1311:
[----:B------:R-:W-:Y:S05]  /*1b00*/  BSYNC B1 ;  /* 0x0000000000017941 */ /* 0x000fea0003800000 */
.L_x_1310:
[----:B------:R-:W-:Y:S04]  /*1b10*/  BSSY B1, `(.L_x_1312) ;  /* 0x000005e000017945 */ /* 0x000fe80003800000 */
[----:B------:R-:W-:Y:S05]  /*1b20*/  @!P5 BRA `(.L_x_1313) ;  /* 0x000000040070d947 */ /* 0x000fea0003800000 */
[----:B------:R-:W-:Y:S01]  /*1b30*/  ISETP.NE.U32.AND P0, PT, RZ, UR14, PT ;  /* 0x0000000eff007c0c */ /* 0x000fe2000bf05070 */
[----:B------:R-:W0:Y:S01]  /*1b40*/  LDC.64 R152, c[0x0][0x2b8] ;  /* 0x0000ae00ff987b82 */ /* 0x000e220000000a00 */
[C---:B------:R-:W-:Y:S01]  /*1b50*/  LEA R168, P1, R229.reuse, UR10, 0x5 ;  /* 0x0000000ae5a87c11 */ /* 0x040fe2000f8228ff */
[C---:B------:R-:W-:Y:S01]  /*1b60*/  IMAD.SHL.U32 R165, R229.reuse, 0x8, RZ ;  /* 0x00000008e5a57824 */ /* 0x040fe200078e00ff */
[----:B------:R-:W-:Y:S02]  /*1b70*/  ISETP.NE.AND.EX P0, PT, RZ, UR15, PT, P0 ;  /* 0x0000000fff007c0c */ /* 0x000fe4000bf05300 */
[----:B------:R-:W-:Y:S02]  /*1b80*/  LEA.HI.X R169, R229, UR11, RZ, 0x5, P1 ;  /* 0x0000000be5a97c11 */ /* 0x000fe400088f2cff */
[----:B------:R-:W-:Y:S02]  /*1b90*/  SHF.R.U32.HI R146, RZ, 0x1d, R229 ;  /* 0x0000001dff927819 */ /* 0x000fe400000116e5 */
[----:B------:R-:W-:Y:S01]  /*1ba0*/  IADD3 R238, P1, R165, UR12, RZ ;  /* 0x0000000ca5ee7c10 */ /* 0x000fe2000ff3e0ff */
[----:B------:R-:W2:Y:S03]  /*1bb0*/  LDG.E.128 R148, desc[UR4][R168.64+0x10] ;  /* 0x00001004a8947981 */ /* 0x000ea6000c1e1d00 */
[----:B------:R-:W-:-:S03]  /*1bc0*/  IADD3.X R239, R146, UR13, RZ, P1, !PT ;  /* 0x0000000d92ef7c10 */ /* 0x000fc60008ffe4ff */
[----:B------:R-:W1:Y:S03]  /*1bd0*/  @P0 LDC.64 R144, c[0x0][0x248] ;  /* 0x00009200ff900b82 */ /* 0x000e660000000a00 */
[----:B------:R-:W5:Y:S01]  /*1be0*/  LDG.E.64 R238, desc[UR4][R238.64] ;  /* 0x00000004eeee7981 */ /* 0x000f62000c1e1b00 */
[----:B0-----:R-:W-:-:S06]  /*1bf0*/  IMAD.WIDE.U32 R152, R229, 0x10, R152 ;  /* 0x00000010e5987825 */ /* 0x001fcc00078e0098 */
[----:B------:R-:W3:Y:S01]  /*1c00*/  LDG.E.128 R152, desc[UR4][R152.64] ;  /* 0x0000000498987981 */ /* 0x000ee2000c1e1d00 */
[----:B-1----:R-:W-:-:S04]  /*1c10*/  @P0 IADD3 R164, P1, R165, R144, RZ ;  /* 0x00000090a5a40210 */ /* 0x002fc80007f3e0ff */
[----:B------:R-:W-:Y:S02]  /*1c20*/  @P0 IADD3.X R165, R146, R145, RZ, P1, !PT ;  /* 0x0000009192a50210 */ /* 0x000fe40000ffe4ff */
[----:B------:R-:W4:Y:S01]  /*1c30*/  LDG.E.128 R144, desc[UR4][R168.64] ;  /* 0x00000004a8907981 */ /* 0x000f22000c1e1d00 */
[----:B------:R-:W-:-:S03]  /*1c40*/  ISETP.NE.U32.AND P1, PT, RZ, UR8, PT ;  /* 0x00000008ff007c0c */ /* 0x000fc6000bf25070 */
[----:B------:R-:W5:Y:S01]  /*1c50*/  @P0 LDG.E.64 R230, desc[UR4][R164.64] ;  /* 0x00000004a4e60981 */ /* 0x000f62000c1e1b00 */
        /* <DEDUP_REMOVED lines=8> */
[C---:B0----5:R-:W-:Y:S01]  /*1ce0*/  FMUL.FTZ R167, R160.reuse, R175 ;  /* 0x000000afa0a77220 */ /* 0x061fe20000410000 */
[----:B------:R-:W-:Y:S01]  /*1cf0*/  FMUL.FTZ R172, R160, R177 ;  /* 0x000000b1a0ac7220 */ /* 0x000fe20000410000 */
[C-C-:B----4-:R-:W-:Y:S01]  /*1d00*/  FADD.FTZ R161, -R225.reuse, R144.reuse ;  /* 0x00000090e1a17221 */ /* 0x150fe20000010100 */
[C---:B---3--:R-:W-:Y:S01]  /*1d10*/  PRMT R144, R152.reuse, 0x7632, R144 ;  /* 0x0000763298907816 */ /* 0x048fe20000000090 */
[C---:B------:R-:W-:Y:S01]  /*1d20*/  FADD.FTZ R145, -R225.reuse, R145 ;  /* 0x00000091e1917221 */ /* 0x040fe20000010100 */
[----:B------:R-:W-:Y:S01]  /*1d30*/  SHF.L.U32 R152, R152, 0x10, RZ ;  /* 0x0000001098987819 */ /* 0x000fe200000006ff */
[--C-:B------:R-:W-:Y:S01]  /*1d40*/  FADD.FTZ R171, -R225, R146.reuse ;  /* 0x00000092e1ab7221 */ /* 0x100fe20000010100 */
[----:B------:R-:W-:Y:S01]  /*1d50*/  PRMT R146, R153, 0x7632, R146 ;  /* 0x0000763299927816 */ /* 0x000fe20000000092 */
[----:B------:R-:W-:-:S02]  /*1d60*/  IMAD.U32 R169, R144, 0x10000, RZ ;  /* 0x0001000090a97824 */ /* 0x000fc400078e00ff */
[C---:B------:R-:W-:Y:S01]  /*1d70*/  FMUL.FTZ R168, R160.reuse, R145 ;  /* 0x00000091a0a87220 */ /* 0x040fe20000410000 */
[----:B------:R-:W-:Y:S01]  /*1d80*/  FMUL.FTZ R162, R23, R152 ;  /* 0x0000009817a27220 */ /* 0x000fe20000410000 */
[----:B------:R-:W-:Y:S01]  /*1d90*/  FMUL.FTZ R161, R160, R161 ;  /* 0x000000a1a0a17220 */ /* 0x000fe20000410000 */
[----:B------:R-:W-:Y:S01]  /*1da0*/  FADD.FTZ R147, -R225, R147 ;  /* 0x00000093e1937221 */ /* 0x000fe20000010100 */
[----:B------:R-:W-:Y:S01]  /*1db0*/  SHF.L.U32 R148, R146, 0x10, RZ ;  /* 0x0000001092947819 */ /* 0x000fe200000006ff */
[----:B------:R-:W-:Y:S01]  /*1dc0*/  FADD.FTZ R105, R105, R169 ;  /* 0x000000a969697221 */ /* 0x000fe20000010000 */
[-C--:B------:R-:W-:Y:S01]  /*1dd0*/  FFMA.FTZ R73, R168, R169.reuse, R73 ;  /* 0x000000a9a8497223 */ /* 0x080fe20000010049 */
[----:B------:R-:W-:Y:S01]  /*1de0*/  FADD.FTZ R146, R227, R162 ;  /* 0x000000a2e3927221 */ /* 0x000fe20000010000 */
[----:B------:R-:W-:Y:S01]  /*1df0*/  FMUL.FTZ R169, R6, R169 ;  /* 0x000000a906a97220 */ /* 0x000fe20000410000 */
[----:B------:R-:W-:Y:S02]  /*1e00*/  IMAD.U32 R153, R153, 0x10000, RZ ;  /* 0x0001000099997824 */ /* 0x000fe400078e00ff */
[----:B------:R-:W-:Y:S01]  /*1e10*/  FFMA.FTZ R145, R161, R162, R228 ;  /* 0x000000a2a1917223 */ /* 0x000fe200000100e4 */
        /* <DEDUP_REMOVED lines=45> */
.L_x_1313:
[----:B------:R-:W-:Y:S05]  /*20f0*/  BSYNC B1 ;  /* 0x0000000000017941 */ /* 0x000fea0003800000 */
.L_x_1312:
        /* <DEDUP_REMOVED lines=20> */
.L_x_1335:
[----:B-1----:R-:W-:Y:S01]  /*2240*/  FADD.FTZ R144, R151, R144 ;  /* 0x0000009097907221 */ /* 0x002fe20000010000 */
[----:B--2---:R-:W-:Y:S01]  /*2250*/  FADD.FTZ R145, R150, R145 ;  /* 0x0000009196917221 */ /* 0x004fe20000010000 */
[----:B------:R-:W-:Y:S01]  /*2260*/  BSSY B1, `(.L_x_1315) ;  /* 0x000007d000017945 */ /* 0x000fe20003800000 */
[----:B------:R-:W-:Y:S01]  /*2270*/  ISETP.NE.AND P6, PT, R0, RZ, PT ;  /* 0x000000ff0000720c */ /* 0x000fe20003fc5270 */
[----:B0-----:R-:W-:Y:S01]  /*2280*/  FMUL.FTZ R150, R144, UR7 ;  /* 0x0000000790967c20 */ /* 0x001fe20008410000 */
[----:B------:R-:W-:Y:S01]  /*2290*/  FMUL.FTZ R151, R145, UR7 ;  /* 0x0000000791977c20 */ /* 0x000fe20008410000 */
[----:B------:R-:W-:Y:S10]  /*22a0*/  @!P2 BRA `(.L_x_1316) ;  /* 0x0000000400e0a947 */ /* 0x000ff40003800000 */
[----:B------:R-:W-:Y:S02]  /*22b0*/  ISETP.NE.U32.AND P0, PT, RZ, UR16, PT ;  /* 0x00000010ff007c0c */ /* 0x000fe4000bf05070 */
[----:B------:R-:W-:Y:S02]  /*22c0*/  FSEL R186, R150, RZ, !P6 ;  /* 0x000000ff96ba7208 */ /* 0x000fe40007000000 */
[----:B------:R-:W-:Y:S02]  /*22d0*/  ISETP.NE.AND.EX P0, PT, RZ, UR17, PT, P0 ;  /* 0x00000011ff007c0c */ /* 0x000fe4000bf05300 */
[----:B------:R-:W-:Y:S01]  /*22e0*/  ISETP.NE.U32.AND P1, PT, RZ, UR8, PT ;  /* 0x00000008ff007c0c */ /* 0x000fe2000bf25070 */
[-CC-:B------:R-:W-:Y:S01]  /*22f0*/  FFMA.FTZ R149, R224, R151.reuse, R186.reuse ;  /* 0x00000097e0957223 */ /* 0x180fe200000100ba */
        /* <DEDUP_REMOVED lines=8> */
[----:B------:R-:W-:Y:S01]  /*2380*/  FADD.FTZ R149, R222, -R149 ;  /* 0x80000095de957221 */ /* 0x000fe20000010000 */
[----:B------:R-:W0:Y:S01]  /*2390*/  @P0 LDC.64 R144, c[0x0][0x308] ;  /* 0x0000c200ff900b82 */ /* 0x000e220000000a00 */
[----:B------:R-:W-:Y:S01]  /*23a0*/  FADD.FTZ R187, R217, -R148 ;  /* 0x80000094d9bb7221 */ /* 0x000fe20000010000 */
[----:B------:R-:W-:Y:S01]  /*23b0*/  FADD.FTZ R147, R226, -R147 ;  /* 0x80000093e2937221 */ /* 0x000fe20000010000 */
[----:B------:R-:W-:Y:S01]  /*23c0*/  FADD.FTZ R153, R221, -R146 ;  /* 0x80000092dd997221 */ /* 0x000fe20000010000 */
[----:B------:R-:W-:Y:S01]  /*23d0*/  FADD.FTZ R155, R218, -R155 ;  /* 0x8000009bda9b7221 */ /* 0x000fe20000010000 */
[----:B------:R-:W-:Y:S01]  /*23e0*/  FADD.FTZ R225, R215, -R152 ;  /* 0x80000098d7e17221 */ /* 0x000fe20000010000 */
        /* <DEDUP_REMOVED lines=18> */
[----:B0-----:R-:W-:Y:S01]  /*2510*/  @P0 IMAD.WIDE.U32 R144, R159, 0x20, R144 ;  /* 0x000000209f900825 */ /* 0x001fe200078e0090 */
[----:B------:R-:W-:-:S03]  /*2520*/  SEL R128, R147, R128, P0 ;  /* 0x0000008093807207 */ /* 0x000fc60000000000 */
[----:B------:R-:W-:Y:S01]  /*2530*/  FMUL.FTZ R155, R147, UR18 ;  /* 0x00000012939b7c20 */ /* 0x000fe20008410000 */
[C---:B------:R-:W-:Y:S01]  /*2540*/  SEL R129, R154.reuse, R129, P0 ;  /* 0x000000819a817207 */ /* 0x040fe20000000000 */
[----:B------:R-:W-:Y:S01]  /*2550*/  FMUL.FTZ R154, R154, UR18 ;  /* 0x000000129a9a7c20 */ /* 0x000fe20008410000 */
[C---:B------:R-:W-:Y:S01]  /*2560*/  SEL R130, R153.reuse, R130, P0 ;  /* 0x0000008299827207 */ /* 0x040fe20000000000 */
[----:B------:R-:W-:Y:S01]  /*2570*/  FMUL.FTZ R153, R153, UR18 ;  /* 0x0000001299997c20 */ /* 0x000fe20008410000 */
[----:B------:R-:W-:Y:S01]  /*2580*/  SEL R131, R186, R131, P0 ;  /* 0x00000083ba837207 */ /* 0x000fe20000000000 */
[C---:B------:R-:W-:Y:S01]  /*2590*/  FMUL.FTZ R152, R149.reuse, UR18 ;  /* 0x0000001295987c20 */ /* 0x040fe20008410000 */
[----:B------:R-:W-:Y:S01]  /*25a0*/  SEL R68, R149, R68, P0 ;  /* 0x0000004495447207 */ /* 0x000fe20000000000 */
[C---:B------:R-:W-:Y:S01]  /*25b0*/  FMUL.FTZ R225, R146.reuse, UR18 ;  /* 0x0000001292e17c20 */ /* 0x040fe20008410000 */
[----:B------:R-:W-:Y:S01]  /*25c0*/  SEL R69, R146, R69, P0 ;  /* 0x0000004592457207 */ /* 0x000fe20000000000 */
[----:B------:R-:W-:Y:S01]  /*25d0*/  @P0 STG.E.128 desc[UR4][R144.64], R128 ;  /* 0x0000008090000986 */ /* 0x000fe2000c101d04 */
[C---:B------:R-:W-:Y:S01]  /*25e0*/  SEL R70, R187.reuse, R70, P0 ;  /* 0x00000046bb467207 */ /* 0x040fe20000000000 */
[----:B------:R-:W-:Y:S01]  /*25f0*/  FMUL.FTZ R186, R186, UR18 ;  /* 0x00000012baba7c20 */ /* 0x000fe20008410000 */
[C---:B------:R-:W-:Y:S01]  /*2600*/  SEL R71, R228.reuse, R71, P0 ;  /* 0x00000047e4477207 */ /* 0x040fe20000000000 */
[----:B------:R-:W-:Y:S01]  /*2610*/  FMUL.FTZ R187, R187, UR18 ;  /* 0x00000012bbbb7c20 */ /* 0x000fe20008410000 */
[----:B------:R-:W-:Y:S01]  /*2620*/  MOV R148, R244 ;  /* 0x000000f400947202 */ /* 0x000fe20000000f00 */
[----:B------:R-:W-:-:S02]  /*2630*/  FMUL.FTZ R228, R228, UR18 ;  /* 0x00000012e4e47c20 */ /* 0x000fc40008410000 */
[----:B------:R0:W-:Y:S01]  /*2640*/  @P0 STG.E.128 desc[UR4][R144.64+0x10], R68 ;  /* 0x0000104490000986 */ /* 0x0001e2000c101d04 */
[----:B------:R-:W-:Y:S02]  /*2650*/  LOP3.LUT P0, RZ, R148, 0xff, RZ, 0xc0, !PT ;  /* 0x000000ff94ff7812 */ /* 0x000fe4000780c0ff */
[----:B------:R-:W1:Y:S02]  /*2660*/  LDC.64 R148, c[0x0][0x2f8] ;  /* 0x0000be00ff947b82 */ /* 0x000e640000000a00 */
[----:B------:R-:W-:Y:S02]  /*2670*/  FSEL R147, R155, RZ, P0 ;  /* 0x000000ff9b937208 */ /* 0x000fe40000000000 */
[----:B------:R-:W-:-:S04]  /*2680*/  LOP3.LUT P0, RZ, R244, 0xff00, RZ, 0xc0, !PT ;  /* 0x0000ff00f4ff7812 */ /* 0x000fc8000780c0ff */
[----:B------:R-:W-:Y:S02]  /*2690*/  FSEL R246, R154, RZ, P0 ;  /* 0x000000ff9af67208 */ /* 0x000fe40000000000 */
[----:B------:R-:W-:-:S04]  /*26a0*/  LOP3.LUT P0, RZ, R244, 0xff0000, RZ, 0xc0, !PT ;  /* 0x00ff0000f4ff7812 */ /* 0x000fc8000780c0ff */
[----:B0-----:R-:W-:Y:S02]  /*26b0*/  FSEL R145, R153, RZ, P0 ;  /* 0x000000ff99917208 */ /* 0x001fe40000000000 */
[----:B------:R-:W-:-:S04]  /*26c0*/  LOP3.LUT P0, RZ, R245, 0xff, RZ, 0xc0, !PT ;  /* 0x000000fff5ff7812 */ /* 0x000fc8000780c0ff */
[----:B------:R-:W-:Y:S02]  /*26d0*/  FSEL R227, R152, RZ, P0 ;  /* 0x000000ff98e37208 */ /* 0x000fe40000000000 */
[----:B------:R-:W-:Y:S01]  /*26e0*/  LOP3.LUT P0, RZ, R245, 0xff00, RZ, 0xc0, !PT ;  /* 0x0000ff00f5ff7812 */ /* 0x000fe2000780c0ff */
[----:B-1----:R-:W-:-:S03]  /*26f0*/  IMAD.WIDE.U32 R148, R159, 0x10, R148 ;  /* 0x000000109f947825 */ /* 0x002fc600078e0094 */
[----:B------:R-:W-:Y:S02]  /*2700*/  FSEL R146, R225, RZ, P0 ;  /* 0x000000ffe1927208 */ /* 0x000fe40000000000 */
[----:B------:R-:W-:Y:S02]  /*2710*/  LOP3.LUT P0, RZ, R244, 0xff000000, RZ, 0xc0, !PT ;  /* 0xff000000f4ff7812 */ /* 0x000fe4000780c0ff */
[----:B------:R-:W-:Y:S02]  /*2720*/  F2FP.BF16.F32.PACK_AB R146, R146, R227 ;  /* 0x000000e39292723e */ /* 0x000fe400000010ff */
[----:B------:R-:W-:Y:S02]  /*2730*/  FSEL R144, R186, RZ, P0 ;  /* 0x000000ffba907208 */ /* 0x000fe40000000000 */
[----:B------:R-:W-:Y:S02]  /*2740*/  LOP3.LUT P0, RZ, R245, 0xff0000, RZ, 0xc0, !PT ;  /* 0x00ff0000f5ff7812 */ /* 0x000fe4000780c0ff */
[----:B------:R-:W-:-:S02]  /*2750*/  F2FP.BF16.F32.PACK_AB R145, R144, R145 ;  /* 0x000000919091723e */ /* 0x000fc400000010ff */
[----:B------:R-:W-:Y:S02]  /*2760*/  FSEL R227, R187, RZ, P0 ;  /* 0x000000ffbbe37208 */ /* 0x000fe40000000000 */
[----:B------:R-:W-:Y:S02]  /*2770*/  LOP3.LUT P0, RZ, R245, 0xff000000, RZ, 0xc0, !PT ;  /* 0xff000000f5ff7812 */ /* 0x000fe4000780c0ff */
[----:B------:R-:W-:Y:S02]  /*2780*/  F2FP.BF16.F32.PACK_AB R144, R246, R147 ;  /* 0x00000093f690723e */ /* 0x000fe400000010ff */
[----:B------:R-:W-:Y:S02]  /*2790*/  FSEL R246, R228, RZ, P0 ;  /* 0x000000ffe4f67208 */ /* 0x000fe40000000000 */
[----:B------:R-:W-:Y:S02]  /*27a0*/  ISETP.NE.U32.AND P0, PT, RZ, UR14, PT ;  /* 0x0000000eff007c0c */ /* 0x000fe4000bf05070 */
[----:B------:R-:W-:-:S02]  /*27b0*/  F2FP.BF16.F32.PACK_AB R147, R246, R227 ;  /* 0x000000e3f693723e */ /* 0x000fc400000010ff */
[----:B------:R-:W-:-:S03]  /*27c0*/  ISETP.NE.AND.EX P0, PT, RZ, UR15, PT, P0 ;  /* 0x0000000fff007c0c */ /* 0x000fc6000bf05300 */
[----:B------:R0:W-:Y:S10]  /*27d0*/  STG.E.128 desc[UR4][R148.64], R144 ;  /* 0x0000009094007986 */ /* 0x0001f4000c101d04 */
[----:B------:R-:W-:-:S04]  /*27e0*/  @P0 MOV R227, R236 ;  /* 0x000000ec00e30202 */ /* 0x000fc80000000f00 */
[----:B------:R-:W-:-:S04]  /*27f0*/  @P0 LOP3.LUT P1, RZ, R227, 0xff, RZ, 0xc0, !PT ;  /* 0x000000ffe3ff0812 */ /* 0x000fc8000782c0ff */
[----:B------:R-:W-:Y:S02]  /*2800*/  @P0 FSEL R155, R155, RZ, P1 ;  /* 0x000000ff9b9b0208 */ /* 0x000fe40000800000 */
[----:B------:R-:W-:Y:S02]  /*2810*/  @P0 LOP3.LUT P1, RZ, R236, 0xff00, RZ, 0xc0, !PT ;  /* 0x0000ff00ecff0812 */ /* 0x000fe4000782c0ff */
[----:B------:R-:W-:Y:S02]  /*2820*/  @P0 F2FP.BF16.F32.PACK_AB R155, RZ, R155 ;  /* 0x0000009bff9b023e */ /* 0x000fe400000010ff */
[----:B------:R-:W-:Y:S02]  /*2830*/  @P0 FSEL R154, R154, RZ, P1 ;  /* 0x000000ff9a9a0208 */ /* 0x000fe40000800000 */
[----:B------:R-:W-:Y:S02]  /*2840*/  @P0 LOP3.LUT P1, RZ, R236, 0xff0000, RZ, 0xc0, !PT ;  /* 0x00ff0000ecff0812 */ /* 0x000fe4000782c0ff */
[----:B------:R-:W-:-:S02]  /*2850*/  @P0 F2FP.BF16.F32.PACK_AB R154, RZ, R154 ;  /* 0x0000009aff9a023e */ /* 0x000fc400000010ff */
        /* <DEDUP_REMOVED lines=16> */
[----:B------:R-:W-:Y:S02]  /*2960*/  @P0 PRMT R64, R155, 0x7610, R64 ;  /* 0x000076109b400816 */ /* 0x000fe40000000040 */
[----:B------:R-:W-:-:S02]  /*2970*/  @P0 F2FP.BF16.F32.PACK_AB R228, RZ, R228 ;  /* 0x000000e4ffe4023e */ /* 0x000fc400000010ff */
[----:B0-----:R-:W-:Y:S02]  /*2980*/  @P0 LEA R144, P1, R159, UR14, 0x4 ;  /* 0x0000000e9f900c11 */ /* 0x001fe4000f8220ff */
[----:B------:R-:W-:Y:S02]  /*2990*/  @P0 PRMT R65, R153, 0x7610, R65 ;  /* 0x0000761099410816 */ /* 0x000fe40000000041 */
[----:B------:R-:W-:Y:S02]  /*29a0*/  @P0 PRMT R66, R152, 0x7610, R66 ;  /* 0x0000761098420816 */ /* 0x000fe40000000042 */
[----:B------:R-:W-:Y:S02]  /*29b0*/  @P0 PRMT R67, R187, 0x7610, R67 ;  /* 0x00007610bb430816 */ /* 0x000fe40000000043 */
[C---:B------:R-:W-:Y:S01]  /*29c0*/  @P0 LEA.HI.X R145, R159.reuse, UR15, RZ, 0x4, P1 ;  /* 0x0000000f9f910c11 */ /* 0x040fe200088f24ff */
[----:B------:R-:W-:Y:S01]  /*29d0*/  VIADD R159, R159, 0x20 ;  /* 0x000000209f9f7836 */ /* 0x000fe20000000000 */
[----:B------:R-:W-:-:S02]  /*29e0*/  @P0 PRMT R64, R64, 0x5410, R154 ;  /* 0x0000541040400816 */ /* 0x000fc4000000009a */
[----:B------:R-:W-:Y:S02]  /*29f0*/  @P0 PRMT R65, R65, 0x5410, R186 ;  /* 0x0000541041410816 */ /* 0x000fe400000000ba */
[----:B------:R-:W-:Y:S02]  /*2a00*/  @P0 PRMT R66, R66, 0x5410, R225 ;  /* 0x0000541042420816 */ /* 0x000fe400000000e1 */
[----:B------:R-:W-:-:S05]  /*2a10*/  @P0 PRMT R67, R67, 0x5410, R228 ;  /* 0x0000541043430816 */ /* 0x000fca00000000e4 */
[----:B------:R0:W-:Y:S02]  /*2a20*/  @P0 STG.E.128 desc[UR4][R144.64], R64 ;  /* 0x0000004090000986 */ /* 0x0001e4000c101d04 */
.L_x_1316:
[----:B------:R-:W-:Y:S05]  /*2a30*/  BSYNC B1 ;  /* 0x0000000000017941 */ /* 0x000fea0003800000 */
.L_x_1315:
[----:B------:R-:W-:Y:S04]  /*2a40*/  BSSY B1, `(.L_x_1317) ;  /* 0x000007a000017945 */ /* 0x000fe80003800000 */
[----:B------:R-:W-:Y:S05]  /*2a50*/  @!P3 BRA `(.L_x_1318) ;  /* 0x0000000400e0b947 */ /* 0x000fea0003800000 */
        /* <DEDUP_REMOVED lines=14> */
[----:B0-----:R-:W0:Y:S01]  /*2b40*/  @P0 LDC.64 R144, c[0x0][0x308] ;  /* 0x0000c200ff900b82 */ /* 0x001e220000000a00 */
        /* <DEDUP_REMOVED lines=105> */
.L_x_1318:
[----:B------:R-:W-:Y:S05]  /*31e0*/  BSYNC B1 ;  /* 0x0000000000017941 */ /* 0x000fea0003800000 */
.L_x_1317:
        /* <DEDUP_REMOVED lines=16> */
[----:B01----:R-:W0:Y:S01]  /*32f0*/  @P0 LDC.64 R144, c[0x0][0x308] ;  /* 0x0000c200ff900b82 */ /* 0x003e220000000a00 */
        /* <DEDUP_REMOVED lines=105> */
.L_x_1320:
[----:B------:R-:W-:Y:S05]  /*3990*/  BSYNC B1 ;  /* 0x0000000000017941 */ /* 0x000fea0003800000 */
.L_x_1319:
[----:B------:R-:W-:Y:S04]  /*39a0*/  BSSY B1, `(.L_x_1321) ;  /* 0x0000079000017945 */ /* 0x000fe80003800000 */
[----:B------:R-:W-:Y:S05]  /*39b0*/  @!P5 BRA `(.L_x_1322) ;  /* 0x0000000400dcd947 */ /* 0x000fea0003800000 */
[----:B012---:R-:W-:Y:S02]  /*39c0*/  FSEL R144, R150, RZ, !P6 ;  /* 0x000000ff96907208 */ /* 0x007fe40007000000 */
[----:B------:R-:W-:-:S03]  /*39d0*/  ISETP.NE.U32.AND P1, PT, RZ, UR8, PT ;  /* 0x00000008ff007c0c */ /* 0x000fc6000bf25070 */
[-CC-:B------:R-:W-:Y:S01]  /*39e0*/  FFMA.FTZ R145, R161, R151.reuse, R144.reuse ;  /* 0x00000097a1917223 */ /* 0x180fe20000010090 */
[----:B------:R-:W-:Y:S01]  /*39f0*/  ISETP.NE.AND.EX P1, PT, RZ, UR9, PT, P1 ;  /* 0x00000009ff007c0c */ /* 0x000fe2000bf25310 */
[-CC-:B------:R-:W-:Y:S01]  /*3a00*/  FFMA.FTZ R146, R168, R151.reuse, R144.reuse ;  /* 0x00000097a8927223 */ /* 0x180fe20000010090 */
[----:B------:R-:W-:Y:S01]  /*3a10*/  FFMA.FTZ R152, R172, R151, R144 ;  /* 0x00000097ac987223 */ /* 0x000fe20000010090 */
[----:B------:R-:W-:-:S04]  /*3a20*/  FADD.FTZ R145, R162, -R145 ;  /* 0x80000091a2917221 */ /* 0x000fc80000010000 */
[----:B-----5:R-:W-:Y:S01]  /*3a30*/  FMUL.FTZ R149, R160, R145 ;  /* 0x00000091a0957220 */ /* 0x020fe20000410000 */
[----:B------:R-:W-:-:S04]  /*3a40*/  MOV R145, R238 ;  /* 0x000000ee00917202 */ /* 0x000fc80000000f00 */
[----:B------:R-:W-:Y:S01]  /*3a50*/  LOP3.LUT P0, RZ, R145, 0xff, RZ, 0xc0, !PT ;  /* 0x000000ff91ff7812 */ /* 0x000fe2000780c0ff */
[----:B------:R-:W-:-:S04]  /*3a60*/  @P1 FADD.FTZ R149, R136, R149 ;  /* 0x0000009588951221 */ /* 0x000fc80000010000 */
[----:B------:R-:W-:-:S05]  /*3a70*/  FMUL.FTZ R228, R149, UR18 ;  /* 0x0000001295e47c20 */ /* 0x000fca0008410000 */
[----:B------:R-:W-:Y:S02]  /*3a80*/  FSEL R150, R228, RZ, P0 ;  /* 0x000000ffe4967208 */ /* 0x000fe40000000000 */
[----:B------:R-:W-:-:S04]  /*3a90*/  ISETP.NE.U32.AND P0, PT, RZ, UR14, PT ;  /* 0x0000000eff007c0c */ /* 0x000fc8000bf05070 */
[----:B------:R-:W-:-:S13]  /*3aa0*/  ISETP.NE.AND.EX P0, PT, RZ, UR15, PT, P0 ;  /* 0x0000000fff007c0c */ /* 0x000fda000bf05300 */
[----:B------:R-:W-:-:S04]  /*3ab0*/  @P0 MOV R145, R230 ;  /* 0x000000e600910202 */ /* 0x000fc80000000f00 */
[----:B------:R-:W-:Y:S01]  /*3ac0*/  @P0 LOP3.LUT P6, RZ, R145, 0xff, RZ, 0xc0, !PT ;  /* 0x000000ff91ff0812 */ /* 0x000fe200078cc0ff */
[----:B------:R-:W-:Y:S01]  /*3ad0*/  FADD.FTZ R145, R169, -R146 ;  /* 0x80000092a9917221 */ /* 0x000fe20000010000 */
[--C-:B------:R-:W-:Y:S02]  /*3ae0*/  FFMA.FTZ R146, R170, R151, R144.reuse ;  /* 0x00000097aa927223 */ /* 0x100fe40000010090 */
[----:B------:R-:W-:Y:S01]  /*3af0*/  @P0 FSEL R228, R228, RZ, P6 ;  /* 0x000000ffe4e40208 */ /* 0x000fe20003000000 */
[----:B------:R-:W-:Y:S01]  /*3b00*/  FMUL.FTZ R148, R160, R145 ;  /* 0x00000091a0947220 */ /* 0x000fe20000410000 */
[----:B------:R-:W-:Y:S01]  /*3b10*/  FFMA.FTZ R145, R165, R151, R144 ;  /* 0x00000097a5917223 */ /* 0x000fe20000010090 */
[----:B------:R-:W-:Y:S02]  /*3b20*/  LOP3.LUT P6, RZ, R238, 0xff00, RZ, 0xc0, !PT ;  /* 0x0000ff00eeff7812 */ /* 0x000fe400078cc0ff */
[----:B------:R-:W-:Y:S01]  /*3b30*/  @P1 FADD.FTZ R148, R137, R148 ;  /* 0x0000009489941221 */ /* 0x000fe20000010000 */
[----:B------:R-:W-:Y:S01]  /*3b40*/  FADD.FTZ R145, R164, -R145 ;  /* 0x80000091a4917221 */ /* 0x000fe20000010000 */
[----:B------:R-:W-:-:S02]  /*3b50*/  @P0 F2FP.BF16.F32.PACK_AB R228, RZ, R228 ;  /* 0x000000e4ffe4023e */ /* 0x000fc400000010ff */
[----:B------:R-:W-:Y:S01]  /*3b60*/  FMUL.FTZ R186, R148, UR18 ;  /* 0x0000001294ba7c20 */ /* 0x000fe20008410000 */
[----:B------:R-:W-:Y:S01]  /*3b70*/  FMUL.FTZ R247, R160, R145 ;  /* 0x00000091a0f77220 */ /* 0x000fe20000410000 */
[----:B------:R-:W-:Y:S01]  /*3b80*/  FADD.FTZ R145, R171, -R146 ;  /* 0x80000092ab917221 */ /* 0x000fe20000010000 */
[----:B------:R-:W-:Y:S02]  /*3b90*/  @P0 PRMT R64, R228, 0x7610, R64 ;  /* 0x00007610e4400816 */ /* 0x000fe40000000040 */
[----:B------:R-:W-:Y:S01]  /*3ba0*/  @P1 FADD.FTZ R247, R138, R247 ;  /* 0x000000f78af71221 */ /* 0x000fe20000010000 */
[----:B------:R-:W-:Y:S01]  /*3bb0*/  FMUL.FTZ R248, R160, R145 ;  /* 0x00000091a0f87220 */ /* 0x000fe20000410000 */
[----:B------:R-:W-:Y:S01]  /*3bc0*/  FFMA.FTZ R145, R167, R151, R144 ;  /* 0x00000097a7917223 */ /* 0x000fe20000010090 */
[----:B------:R-:W-:Y:S01]  /*3bd0*/  FSEL R153, R186, RZ, P6 ;  /* 0x000000ffba997208 */ /* 0x000fe20003000000 */
[----:B------:R-:W-:Y:S01]  /*3be0*/  FMUL.FTZ R187, R247, UR18 ;  /* 0x00000012f7bb7c20 */ /* 0x000fe20008410000 */
[----:B------:R-:W-:Y:S01]  /*3bf0*/  @P1 FADD.FTZ R248, R139, R248 ;  /* 0x000000f88bf81221 */ /* 0x000fe20000010000 */
[----:B------:R-:W-:Y:S01]  /*3c00*/  FADD.FTZ R145, R166, -R145 ;  /* 0x80000091a6917221 */ /* 0x000fe20000010000 */
[----:B------:R-:W-:-:S02]  /*3c10*/  @P0 LOP3.LUT P6, RZ, R230, 0xff00, RZ, 0xc0, !PT ;  /* 0x0000ff00e6ff0812 */ /* 0x000fc400078cc0ff */
[----:B------:R-:W-:Y:S01]  /*3c20*/  FMUL.FTZ R225, R248, UR18 ;  /* 0x00000012f8e17c20 */ /* 0x000fe20008410000 */
[----:B------:R-:W-:Y:S01]  /*3c30*/  FMUL.FTZ R249, R160, R145 ;  /* 0x00000091a0f97220 */ /* 0x000fe20000410000 */
[----:B------:R-:W-:Y:S01]  /*3c40*/  FADD.FTZ R145, R175, -R152 ;  /* 0x80000098af917221 */ /* 0x000fe20000010000 */
[----:B------:R-:W-:Y:S02]  /*3c50*/  @P0 FSEL R186, R186, RZ, P6 ;  /* 0x000000ffbaba0208 */ /* 0x000fe40003000000 */
[----:B------:R-:W-:Y:S01]  /*3c60*/  @P1 FADD.FTZ R249, R140, R249 ;  /* 0x000000f98cf91221 */ /* 0x000fe20000010000 */
[----:B------:R-:W-:Y:S01]  /*3c70*/  FMUL.FTZ R250, R160, R145 ;  /* 0x00000091a0fa7220 */ /* 0x000fe20000410000 */
[-CC-:B------:R-:W-:Y:S01]  /*3c80*/  FFMA.FTZ R145, R173, R151.reuse, R144.reuse ;  /* 0x00000097ad917223 */ /* 0x180fe20000010090 */
[----:B------:R-:W-:Y:S01]  /*3c90*/  FFMA.FTZ R144, R176, R151, R144 ;  /* 0x00000097b0907223 */ /* 0x000fe20000010090 */
[----:B------:R-:W-:Y:S01]  /*3ca0*/  LOP3.LUT P6, RZ, R238, 0xff0000, RZ, 0xc0, !PT ;  /* 0x00ff0000eeff7812 */ /* 0x000fe200078cc0ff */
[----:B------:R-:W-:Y:S01]  /*3cb0*/  @P1 FADD.FTZ R250, R141, R250 ;  /* 0x000000fa8dfa1221 */ /* 0x000fe20000010000 */
[----:B------:R-:W-:Y:S01]  /*3cc0*/  FADD.FTZ R145, R174, -R145 ;  /* 0x80000091ae917221 */ /* 0x000fe20000010000 */
[----:B------:R-:W-:Y:S01]  /*3cd0*/  FMUL.FTZ R146, R249, UR18 ;  /* 0x00000012f9927c20 */ /* 0x000fe20008410000 */
[----:B------:R-:W-:Y:S01]  /*3ce0*/  FSEL R155, R187, RZ, P6 ;  /* 0x000000ffbb9b7208 */ /* 0x000fe20003000000 */
[----:B------:R-:W-:Y:S01]  /*3cf0*/  FMUL.FTZ R229, R250, UR18 ;  /* 0x00000012fae57c20 */ /* 0x000fe20008410000 */
[----:B------:R-:W-:Y:S01]  /*3d00*/  FMUL.FTZ R251, R160, R145 ;  /* 0x00000091a0fb7220 */ /* 0x000fe20000410000 */
[----:B------:R-:W-:Y:S01]  /*3d10*/  FADD.FTZ R145, R177, -R144 ;  /* 0x80000090b1917221 */ /* 0x000fe20000010000 */
[----:B------:R-:W-:-:S02]  /*3d20*/  @P0 LOP3.LUT P6, RZ, R230, 0xff0000, RZ, 0xc0, !PT ;  /* 0x00ff0000e6ff0812 */ /* 0x000fc400078cc0ff */
[----:B------:R-:W-:Y:S01]  /*3d30*/  @P1 FADD.FTZ R251, R142, R251 ;  /* 0x000000fb8efb1221 */ /* 0x000fe20000010000 */
[----:B------:R-:W-:Y:S01]  /*3d40*/  FMUL.FTZ R160, R160, R145 ;  /* 0x00000091a0a07220 */ /* 0x000fe20000410000 */
[----:B------:R-:W-:Y:S02]  /*3d50*/  @P0 FSEL R187, R187, RZ, P6 ;  /* 0x000000ffbbbb0208 */ /* 0x000fe40003000000 */
[----:B------:R-:W-:Y:S01]  /*3d60*/  LOP3.LUT P6, RZ, R238, 0xff000000, RZ, 0xc0, !PT ;  /* 0xff000000eeff7812 */ /* 0x000fe200078cc0ff */
[----:B------:R-:W-:Y:S01]  /*3d70*/  @P1 FADD.FTZ R160, R143, R160 ;  /* 0x000000a08fa01221 */ /* 0x000fe20000010000 */
[----:B------:R-:W-:Y:S01]  /*3d80*/  ISETP.NE.U32.AND P1, PT, RZ, UR16, PT ;  /* 0x00000010ff007c0c */ /* 0x000fe2000bf25070 */
[----:B------:R-:W-:Y:S01]  /*3d90*/  FMUL.FTZ R152, R251, UR18 ;  /* 0x00000012fb987c20 */ /* 0x000fe20008410000 */
[----:B------:R-:W-:Y:S02]  /*3da0*/  FSEL R154, R225, RZ, P6 ;  /* 0x000000ffe19a7208 */ /* 0x000fe40003000000 */
[----:B------:R-:W-:-:S02]  /*3db0*/  ISETP.NE.AND.EX P1, PT, RZ, UR17, PT, P1 ;  /* 0x00000011ff007c0c */ /* 0x000fc4000bf25310 */
[----:B------:R-:W-:Y:S02]  /*3dc0*/  @P0 LOP3.LUT P6, RZ, R230, 0xff000000, RZ, 0xc0, !PT ;  /* 0xff000000e6ff0812 */ /* 0x000fe400078cc0ff */
[----:B------:R-:W-:Y:S02]  /*3dd0*/  SEL R128, R149, R128, P1 ;  /* 0x0000008095807207 */ /* 0x000fe40000800000 */
[----:B------:R-:W-:Y:S02]  /*3de0*/  @P0 FSEL R225, R225, RZ, P6 ;  /* 0x000000ffe1e10208 */ /* 0x000fe40003000000 */
[----:B------:R-:W-:Y:S02]  /*3df0*/  LOP3.LUT P6, RZ, R239, 0xff, RZ, 0xc0, !PT ;  /* 0x000000ffefff7812 */ /* 0x000fe400078cc0ff */
[----:B------:R-:W-:Y:S02]  /*3e00*/  SEL R129, R148, R129, P1 ;  /* 0x0000008194817207 */ /* 0x000fe40000800000 */
[----:B------:R-:W-:Y:S01]  /*3e10*/  FSEL R227, R146, RZ, P6 ;  /* 0x000000ff92e37208 */ /* 0x000fe20003000000 */
[----:B------:R-:W0:Y:S01]  /*3e20*/  @P1 LDC.64 R144, c[0x0][0x308] ;  /* 0x0000c200ff901b82 */ /* 0x000e220000000a00 */
[----:B------:R-:W-:-:S02]  /*3e30*/  @P0 LOP3.LUT P6, RZ, R231, 0xff, RZ, 0xc0, !PT ;  /* 0x000000ffe7ff0812 */ /* 0x000fc400078cc0ff */
[----:B------:R-:W-:Y:S02]  /*3e40*/  SEL R130, R247, R130, P1 ;  /* 0x00000082f7827207 */ /* 0x000fe40000800000 */
[----:B------:R-:W-:Y:S02]  /*3e50*/  @P0 FSEL R146, R146, RZ, P6 ;  /* 0x000000ff92920208 */ /* 0x000fe40003000000 */
[----:B------:R-:W-:Y:S02]  /*3e60*/  LOP3.LUT P6, RZ, R239, 0xff00, RZ, 0xc0, !PT ;  /* 0x0000ff00efff7812 */ /* 0x000fe400078cc0ff */
[----:B------:R-:W-:Y:S02]  /*3e70*/  SEL R131, R248, R131, P1 ;  /* 0x00000083f8837207 */ /* 0x000fe40000800000 */
[----:B------:R-:W-:Y:S02]  /*3e80*/  SEL R68, R249, R68, P1 ;  /* 0x00000044f9447207 */ /* 0x000fe40000800000 */
[----:B------:R-:W-:-:S02]  /*3e90*/  SEL R69, R250, R69, P1 ;  /* 0x00000045fa457207 */ /* 0x000fc40000800000 */
[----:B------:R-:W-:Y:S02]  /*3ea0*/  SEL R70, R251, R70, P1 ;  /* 0x00000046fb467207 */ /* 0x000fe40000800000 */
[C---:B------:R-:W-:Y:S01]  /*3eb0*/  SEL R71, R160.reuse, R71, P1 ;  /* 0x00000047a0477207 */ /* 0x040fe20000800000 */
[----:B------:R-:W-:Y:S01]  /*3ec0*/  FMUL.FTZ R160, R160, UR18 ;  /* 0x00000012a0a07c20 */ /* 0x000fe20008410000 */
[----:B------:R-:W-:Y:S02]  /*3ed0*/  FSEL R246, R229, RZ, P6 ;  /* 0x000000ffe5f67208 */ /* 0x000fe40003000000 */
[----:B------:R-:W-:Y:S02]  /*3ee0*/  @P0 LOP3.LUT P6, RZ, R231, 0xff00, RZ, 0xc0, !PT ;  /* 0x0000ff00e7ff0812 */ /* 0x000fe400078cc0ff */
[----:B------:R-:W-:Y:S01]  /*3ef0*/  @P0 F2FP.BF16.F32.PACK_AB R187, RZ, R187 ;  /* 0x000000bbffbb023e */ /* 0x000fe200000010ff */
[----:B0-----:R-:W-:Y:S01]  /*3f00*/  @P1 IMAD.WIDE.U32 R148, R159, 0x20, R144 ;  /* 0x000000209f941825 */ /* 0x001fe200078e0090 */
[----:B------:R-:W-:-:S02]  /*3f10*/  @P0 FSEL R229, R229, RZ, P6 ;  /* 0x000000ffe5e50208 */ /* 0x000fc40003000000 */
[----:B------:R-:W-:Y:S02]  /*3f20*/  LOP3.LUT P6, RZ, R239, 0xff0000, RZ, 0xc0, !PT ;  /* 0x00ff0000efff7812 */ /* 0x000fe400078cc0ff */
[----:B------:R-:W-:Y:S01]  /*3f30*/  @P1 STG.E.128 desc[UR4][R148.64], R128 ;  /* 0x0000008094001986 */ /* 0x000fe2000c101d04 */
[----:B------:R-:W-:Y:S02]  /*3f40*/  @P0 F2FP.BF16.F32.PACK_AB R151, RZ, R146 ;  /* 0x00000092ff97023e */ /* 0x000fe400000010ff */
[C---:B------:R-:W-:Y:S01]  /*3f50*/  FSEL R147, R152.reuse, RZ, P6 ;  /* 0x000000ff98937208 */ /* 0x040fe20003000000 */
[----:B------:R0:W-:Y:S01]  /*3f60*/  @P1 STG.E.128 desc[UR4][R148.64+0x10], R68 ;  /* 0x0000104494001986 */ /* 0x0001e2000c101d04 */
[C---:B------:R-:W-:Y:S02]  /*3f70*/  @P0 LOP3.LUT P6, RZ, R231.reuse, 0xff0000, RZ, 0xc0, !PT ;  /* 0x00ff0000e7ff0812 */ /* 0x040fe400078cc0ff */
[----:B------:R-:W-:Y:S02]  /*3f80*/  @P0 LOP3.LUT P1, RZ, R231, 0xff000000, RZ, 0xc0, !PT ;  /* 0xff000000e7ff0812 */ /* 0x000fe4000782c0ff */
[----:B------:R-:W-:-:S02]  /*3f90*/  @P0 FSEL R152, R152, RZ, P6 ;  /* 0x000000ff98980208 */ /* 0x000fc40003000000 */
[----:B------:R-:W-:Y:S02]  /*3fa0*/  @P0 FSEL R144, R160, RZ, P1 ;  /* 0x000000ffa0900208 */ /* 0x000fe40000800000 */
[----:B------:R-:W-:Y:S02]  /*3fb0*/  LOP3.LUT P1, RZ, R239, 0xff000000, RZ, 0xc0, !PT ;  /* 0xff000000efff7812 */ /* 0x000fe4000782c0ff */
[----:B------:R-:W-:Y:S02]  /*3fc0*/  @P0 F2FP.BF16.F32.PACK_AB R152, RZ, R152 ;  /* 0x00000098ff98023e */ /* 0x000fe400000010ff */
[----:B------:R-:W-:Y:S02]  /*3fd0*/  F2FP.BF16.F32.PACK_AB R145, R154, R155 ;  /* 0x0000009b9a91723e */ /* 0x000fe400000010ff */
[----:B------:R-:W-:Y:S02]  /*3fe0*/  @P0 F2FP.BF16.F32.PACK_AB R154, RZ, R144 ;  /* 0x00000090ff9a023e */ /* 0x000fe400000010ff */
[----:B------:R-:W-:Y:S01]  /*3ff0*/  FSEL R160, R160, RZ, P1 ;  /* 0x000000ffa0a07208 */ /* 0x000fe20000800000 */
[----:B0-----:R-:W0:Y:S01]  /*4000*/  LDC.64 R148, c[0x0][0x2f8] ;  /* 0x0000be00ff947b82 */ /* 0x001e220000000a00 */
[----:B------:R-:W-:-:S02]  /*4010*/  F2FP.BF16.F32.PACK_AB R144, R153, R150 ;  /* 0x000000969990723e */ /* 0x000fc400000010ff */
[----:B------:R-:W-:Y:S02]  /*4020*/  @P0 F2FP.BF16.F32.PACK_AB R186, RZ, R186 ;  /* 0x000000baffba023e */ /* 0x000fe400000010ff */
[----:B------:R-:W-:Y:S02]  /*4030*/  @P0 F2FP.BF16.F32.PACK_AB R225, RZ, R225 ;  /* 0x000000e1ffe1023e */ /* 0x000fe400000010ff */
[----:B------:R-:W-:Y:S02]  /*4040*/  @P0 F2FP.BF16.F32.PACK_AB R229, RZ, R229 ;  /* 0x000000e5ffe5023e */ /* 0x000fe400000010ff */
[----:B------:R-:W-:Y:S02]  /*4050*/  @P0 PRMT R65, R187, 0x7610, R65 ;  /* 0x00007610bb410816 */ /* 0x000fe40000000041 */
[----:B------:R-:W-:Y:S02]  /*4060*/  @P0 PRMT R66, R151, 0x7610, R66 ;  /* 0x0000761097420816 */ /* 0x000fe40000000042 */
[----:B------:R-:W-:-:S02]  /*4070*/  @P0 PRMT R67, R152, 0x7610, R67 ;  /* 0x0000761098430816 */ /* 0x000fc40000000043 */
[----:B------:R-:W-:Y:S02]  /*4080*/  @P0 LEA R150, P1, R159, UR14, 0x4 ;  /* 0x0000000e9f960c11 */ /* 0x000fe4000f8220ff */
[----:B------:R-:W-:Y:S02]  /*4090*/  F2FP.BF16.F32.PACK_AB R146, R246, R227 ;  /* 0x000000e3f692723e */ /* 0x000fe400000010ff */
[----:B------:R-:W-:Y:S02]  /*40a0*/  F2FP.BF16.F32.PACK_AB R147, R160, R147 ;  /* 0x00000093a093723e */ /* 0x000fe400000010ff */
[----:B------:R-:W-:Y:S02]  /*40b0*/  @P0 PRMT R64, R64, 0x5410, R186 ;  /* 0x0000541040400816 */ /* 0x000fe400000000ba */
[----:B------:R-:W-:Y:S01]  /*40c0*/  @P0 PRMT R65, R65, 0x5410, R225 ;  /* 0x0000541041410816 */ /* 0x000fe200000000e1 */
[C---:B0-----:R-:W-:Y:S01]  /*40d0*/  IMAD.WIDE.U32 R148, R159.reuse, 0x10, R148 ;  /* 0x000000109f947825 */ /* 0x041fe200078e0094 */
[----:B------:R-:W-:-:S02]  /*40e0*/  @P0 LEA.HI.X R151, R159, UR15, RZ, 0x4, P1 ;  /* 0x0000000f9f970c11 */ /* 0x000fc400088f24ff */
[----:B------:R-:W-:Y:S02]  /*40f0*/  @P0 PRMT R66, R66, 0x5410, R229 ;  /* 0x0000541042420816 */ /* 0x000fe400000000e5 */
[----:B------:R-:W-:Y:S01]  /*4100*/  @P0 PRMT R67, R67, 0x5410, R154 ;  /* 0x0000541043430816 */ /* 0x000fe2000000009a */
[----:B------:R3:W-:Y:S04]  /*4110*/  STG.E.128 desc[UR4][R148.64], R144 ;  /* 0x0000009094007986 */ /* 0x0007e8000c101d04 */
[----:B------:R3:W-:Y:S02]  /*4120*/  @P0 STG.E.128 desc[UR4][R150.64], R64 ;  /* 0x0000004096000986 */ /* 0x0007e4000c101d04 */
.L_x_1322:
[----:B------:R-:W-:Y:S05]  /*4130*/  BSYNC B1 ;  /* 0x0000000000017941 */ /* 0x000fea0003800000 */
.L_x_1321:
[----:B0123--:R-:W0:Y:S02]  /*4140*/  LDC.64 R144, c[0x0][0x210] ;  /* 0x00008400ff907b82 */ /* 0x00fe240000000a00 */
[----:B0-----:R-:W-:-:S05]  /*4150*/  IMAD R19, R144, 0x4, R19 ;  /* 0x0000000490137824 */ /* 0x001fca00078e0213 */
[----:B------:R-:W-:-:S13]  /*4160*/  ISETP.GE.AND P0, PT, R19, R145, PT ;  /* 0x000000911300720c */ /* 0x000fda0003f06270 */
[----:B------:R-:W-:Y:S05]  /*4170*/  @!P0 BRA `(.L_x_1323) ;  /* 0xffffffc400a48947 */ /* 0x000fea000383ffff */
.L_x_1305:
[----:B------:R-:W-:Y:S05]  /*4180*/  BSYNC B0 ;  /* 0x0000000000007941 */ /* 0x000fea0003800000 */
.L_x_1304:
[----:B------:R-:W0:Y:S01]  /*4190*/  S2R R3, SR_CgaCtaId ;  /* 0x0000000000037919 */ /* 0x000e220000008800 */
[----:B------:R-:W-:Y:S01]  /*41a0*/  SHF.R.U32.HI R2, RZ, 0x5, R157 ;  /* 0x00000005ff027819 */ /* 0x000fe2000001169d */
[----:B------:R-:W-:Y:S05]  /*41b0*/  WARPSYNC.ALL ;  /* 0x0000000000007948 */ /* 0x000fea0003800000 */
[----:B------:R-:W-:Y:S01]  /*41c0*/  MOV R0, 0x400 ;  /* 0x0000040000007802 */ /* 0x000fe20000000f00 */
[----:B------:R-:W1:Y:S01]  /*41d0*/  S2R R41, SR_CTAID.X ;  /* 0x0000000000297919 */ /* 0x000e620000002500 */
[----:B-----5:R-:W-:Y:S01]  /*41e0*/  LOP3.LUT R4, R157, 0x1f, RZ, 0xc0, !PT ;  /* 0x0000001f9d047812 */ /* 0x020fe200078ec0ff */
[----:B------:R-:W-:Y:S01]  /*41f0*/  ULDC.64 UR20, c[0x0][0x2d8] ;  /* 0x0000b60000147ab9 */ /* 0x000fe20000000a00 */
[----:B------:R-:W-:Y:S01]  /*4200*/  SHF.L.U32 R5, R2, 0x7, RZ ;  /* 0x0000000702057819 */ /* 0x000fe200000006ff */
[----:B------:R-:W-:Y:S01]  /*4210*/  ULDC.64 UR22, c[0x0][0x2d0] ;  /* 0x0000b40000167ab9 */ /* 0x000fe20000000a00 */
[----:B0-----:R-:W-:-:S02]  /*4220*/  LEA R2, R3, R0, 0x18 ;  /* 0x0000000003027211 */ /* 0x001fc400078ec0ff */
[----:B------:R-:W-:-:S03]  /*4230*/  LOP3.LUT R0, R5, 0xffffff80, R4, 0xe2, !PT ;  /* 0xffffff8005007812 */ /* 0x000fc600078ee204 */
[----:B------:R-:W-:Y:S01]  /*4240*/  IMAD R6, R157, 0x4, R2 ;  /* 0x000000049d067824 */ /* 0x000fe200078e0202 */
[----:B------:R-:W-:Y:S01]  /*4250*/  LEA R0, R0, R2, 0x5 ;  /* 0x0000000200007211 */ /* 0x000fe200078e28ff */
[----:B-1----:R-:W-:-:S04]  /*4260*/  IMAD R38, R41, R158, RZ ;  /* 0x0000009e29267224 */ /* 0x002fc800078e02ff */
[----:B------:R-:W-:Y:S01]  /*4270*/  STS.128 [R0], R80 ;  /* 0x0000005000007388 */ /* 0x000fe20000000c00 */
[----:B------:R-:W-:-:S03]  /*4280*/  IADD3 R43, P0, R38, R157, RZ ;  /* 0x0000009d262b7210 */ /* 0x000fc60007f1e0ff */
[----:B------:R-:W-:Y:S01]  /*4290*/  STS.128 [R0+0x10], R84 ;  /* 0x0000105400007388 */ /* 0x000fe20000000c00 */
[----:B------:R-:W-:-:S03]  /*42a0*/  IADD3 R157, R158, 0x7f, -R157 ;  /* 0x0000007f9e9d7810 */ /* 0x000fc60007ffe89d */
[----:B------:R-:W-:Y:S01]  /*42b0*/  STS.128 [R0+0x400], R88 ;  /* 0x0004005800007388 */ /* 0x000fe20000000c00 */
        /* <DEDUP_REMOVED lines=120> */
[----:B----4-:R-:W-:Y:S01]  /*4a40*/  @P5 MOV R2, R43 ;  /* 0x0000002b00025202 */ /* 0x010fe20000000f00 */
[----:B------:R-:W-:Y:S02]  /*4a50*/  @P5 IMAD.MOV.U32 R3, RZ, RZ, R44 ;  /* 0x000000ffff035224 */ /* 0x000fe400078e002c */
[----:B------:R-:W4:Y:S01]  /*4a60*/  LDS R16, [R6+0x1800] ;  /* 0x0018000006107984 */ /* 0x000f220000000800 */
[----:B------:R-:W-:Y:S01]  /*4a70*/  @P5 IADD3 R43, P6, R43, 0x200, RZ ;  /* 0x000002002b2b5810 */ /* 0x000fe20007fde0ff */
[----:B------:R-:W-:Y:S02]  /*4a80*/  FADD.FTZ R14, R14, R17 ;  /* 0x000000110e0e7221 */ /* 0x000fe40000010000 */
[----:B------:R2:W-:Y:S01]  /*4a90*/  @P5 STG.E desc[UR4][R2.64], R27 ;  /* 0x0000001b02005986 */ /* 0x0005e2000c101904 */
[----:B------:R-:W-:Y:S02]  /*4aa0*/  @P5 IADD3.X R44, RZ, R44, RZ, P6, !PT ;  /* 0x0000002cff2c5210 */ /* 0x000fe400037fe4ff */
[----:B------:R-:W-:Y:S01]  /*4ab0*/  @P0 MOV R4, R43 ;  /* 0x0000002b00040202 */ /* 0x000fe20000000f00 */
[----:B------:R-:W4:Y:S01]  /*4ac0*/  LDS R27, [R6+0x400] ;  /* 0x00040000061b7984 */ /* 0x000f220000000800 */
[----:B------:R-:W-:Y:S01]  /*4ad0*/  ISETP.GE.U32.AND P5, PT, R157, 0x380, PT ;  /* 0x000003809d00780c */ /* 0x000fe20003fa6070 */
[----:B------:R-:W-:-:S02]  /*4ae0*/  @P0 IMAD.MOV.U32 R5, RZ, RZ, R44 ;  /* 0x000000ffff050224 */ /* 0x000fc400078e002c */
[----:B0-----:R-:W-:Y:S01]  /*4af0*/  FADD.FTZ R14, R14, R21 ;  /* 0x000000150e0e7221 */ /* 0x001fe20000010000 */
[----:B------:R-:W0:Y:S03]  /*4b00*/  LDS R18, [R6+0x2800] ;  /* 0x0028000006127984 */ /* 0x000e260000000800 */
[----:B-1----:R-:W-:Y:S01]  /*4b10*/  FADD.FTZ R41, R14, R41 ;  /* 0x000000290e297221 */ /* 0x002fe20000010000 */
[----:B------:R-:W1:Y:S01]  /*4b20*/  LDS R20, [R6+0x3800] ;  /* 0x0038000006147984 */ /* 0x000e620000000800 */
[----:B--2---:R-:W-:Y:S02]  /*4b30*/  @P0 IMAD.MOV.U32 R2, RZ, RZ, R45 ;  /* 0x000000ffff020224 */ /* 0x004fe400078e002d */
[----:B------:R-:W-:Y:S01]  /*4b40*/  FADD.FTZ R0, R0, R35 ;  /* 0x0000002300007221 */ /* 0x000fe20000010000 */
[----:B------:R-:W-:Y:S01]  /*4b50*/  @P0 IADD3 R45, P6, R45, 0x200, RZ ;  /* 0x000002002d2d0810 */ /* 0x000fe20007fde0ff */
[----:B------:R-:W-:Y:S01]  /*4b60*/  LDS R19, [R6+0x1a00] ;  /* 0x001a000006137984 */ /* 0x000fe20000000800 */
[-C--:B------:R-:W-:Y:S01]  /*4b70*/  @P0 MOV R3, R46.reuse ;  /* 0x0000002e00030202 */ /* 0x080fe20000000f00 */
[----:B---3--:R-:W-:Y:S01]  /*4b80*/  FADD.FTZ R0, R0, R37 ;  /* 0x0000002500007221 */ /* 0x008fe20000010000 */
[----:B------:R-:W-:Y:S01]  /*4b90*/  @P0 IADD3.X R46, RZ, R46, RZ, P6, !PT ;  /* 0x0000002eff2e0210 */ /* 0x000fe200037fe4ff */
[----:B------:R-:W2:Y:S01]  /*4ba0*/  LDS R8, [R6+0xc00] ;  /* 0x000c000006087984 */ /* 0x000ea20000000800 */
[----:B------:R-:W-:-:S03]  /*4bb0*/  @P0 IADD3 R43, P6, R43, 0x200, RZ ;  /* 0x000002002b2b0810 */ /* 0x000fc60007fde0ff */
[----:B------:R-:W-:Y:S01]  /*4bc0*/  LDS R23, [R6+0x2a00] ;  /* 0x002a000006177984 */ /* 0x000fe20000000800 */
[----:B------:R-:W-:Y:S01]  /*4bd0*/  @P0 IADD3.X R44, RZ, R44, RZ, P6, !PT ;  /* 0x0000002cff2c0210 */ /* 0x000fe200037fe4ff */
[----:B------:R-:W-:Y:S01]  /*4be0*/  FADD.FTZ R39, R0, R39 ;  /* 0x0000002700277221 */ /* 0x000fe20000010000 */
[----:B------:R-:W-:Y:S01]  /*4bf0*/  ISETP.GE.U32.AND P6, PT, R157, 0x400, PT ;  /* 0x000004009d00780c */ /* 0x000fe20003fc6070 */
[----:B------:R-:W3:Y:S01]  /*4c00*/  LDS R0, [R6+0xa00] ;  /* 0x000a000006007984 */ /* 0x000ee20000000800 */
[----:B------:R-:W-:-:S03]  /*4c10*/  FADD.FTZ R15, RZ, R15 ;  /* 0x0000000fff0f7221 */ /* 0x000fc60000010000 */
[----:B------:R-:W3:Y:S04]  /*4c20*/  LDS R17, [R6+0x1c00] ;  /* 0x001c000006117984 */ /* 0x000ee80000000800 */
[----:B------:R0:W-:Y:S01]  /*4c30*/  @P0 STG.E desc[UR4][R2.64], R39 ;  /* 0x0000002702000986 */ /* 0x0001e2000c101904 */
[----:B----4-:R-:W-:-:S03]  /*4c40*/  FADD.FTZ R15, R15, R16 ;  /* 0x000000100f0f7221 */ /* 0x010fc60000010000 */
[----:B------:R-:W4:Y:S01]  /*4c50*/  LDS R35, [R6+0x3a00] ;  /* 0x003a000006237984 */ /* 0x000f220000000800 */
[----:B------:R-:W-:-:S03]  /*4c60*/  FADD.FTZ R27, RZ, R27 ;  /* 0x0000001bff1b7221 */ /* 0x000fc60000010000 */
[----:B------:R-:W-:Y:S01]  /*4c70*/  @P0 STG.E desc[UR4][R4.64], R7 ;  /* 0x0000000704000986 */ /* 0x000fe2000c101904 */
[----:B------:R-:W-:Y:S01]  /*4c80*/  FADD.FTZ R27, R27, R38 ;  /* 0x000000261b1b7221 */ /* 0x000fe20000010000 */
[----:B0-----:R-:W-:Y:S01]  /*4c90*/  @P4 IMAD.MOV.U32 R2, RZ, RZ, R45 ;  /* 0x000000ffff024224 */ /* 0x001fe200078e002d */
[-C--:B------:R-:W-:Y:S01]  /*4ca0*/  @P4 MOV R3, R46.reuse ;  /* 0x0000002e00034202 */ /* 0x080fe20000000f00 */
[----:B------:R-:W0:Y:S01]  /*4cb0*/  LDS R21, [R6+0x2c00] ;  /* 0x002c000006157984 */ /* 0x000e220000000800 */
[----:B------:R-:W-:Y:S01]  /*4cc0*/  FADD.FTZ R27, R27, R40 ;  /* 0x000000281b1b7221 */ /* 0x000fe20000010000 */
[----:B------:R-:W-:Y:S01]  /*4cd0*/  @P4 IADD3 R45, P0, R45, 0x200, RZ ;  /* 0x000002002d2d4810 */ /* 0x000fe20007f1e0ff */
[----:B------:R-:W-:Y:S01]  /*4ce0*/  FADD.FTZ R15, R15, R18 ;  /* 0x000000120f0f7221 */ /* 0x000fe20000010000 */
[----:B------:R-:W0:Y:S01]  /*4cf0*/  LDS R7, [R6+0xe00] ;  /* 0x000e000006077984 */ /* 0x000e220000000800 */
[----:B------:R-:W-:Y:S01]  /*4d00*/  FADD.FTZ R27, R27, R42 ;  /* 0x0000002a1b1b7221 */ /* 0x000fe20000010000 */
[----:B------:R-:W-:Y:S01]  /*4d10*/  @P4 IADD3.X R46, RZ, R46, RZ, P0, !PT ;  /* 0x0000002eff2e4210 */ /* 0x000fe200007fe4ff */
[----:B-1----:R-:W-:Y:S01]  /*4d20*/  FADD.FTZ R15, R15, R20 ;  /* 0x000000140f0f7221 */ /* 0x002fe20000010000 */
[----:B------:R-:W1:Y:S01]  /*4d30*/  LDS R10, [R6+0x1e00] ;  /* 0x001e0000060a7984 */ /* 0x000e620000000800 */
[----:B--2---:R-:W-:-:S03]  /*4d40*/  FADD.FTZ R8, RZ, R8 ;  /* 0x00000008ff087221 */ /* 0x004fc60000010000 */
[----:B------:R2:W-:Y:S04]  /*4d50*/  @P4 STG.E desc[UR4][R2.64], R27 ;  /* 0x0000001b02004986 */ /* 0x0005e8000c101904 */
[----:B------:R-:W1:Y:S01]  /*4d60*/  LDS R27, [R6+0x3c00] ;  /* 0x003c0000061b7984 */ /* 0x000e620000000800 */
[----:B---3--:R-:W-:-:S03]  /*4d70*/  FADD.FTZ R0, RZ, R0 ;  /* 0x00000000ff007221 */ /* 0x008fc60000010000 */
[----:B------:R-:W3:Y:S01]  /*4d80*/  LDS R25, [R6+0x2e00] ;  /* 0x002e000006197984 */ /* 0x000ee20000000800 */
[----:B------:R-:W-:Y:S01]  /*4d90*/  FADD.FTZ R0, R0, R19 ;  /* 0x0000001300007221 */ /* 0x000fe20000010000 */
[----:B------:R-:W-:Y:S01]  /*4da0*/  FADD.FTZ R8, R8, R17 ;  /* 0x0000001108087221 */ /* 0x000fe20000010000 */
[----:B--2---:R-:W-:Y:S01]  /*4db0*/  @P4 MOV R2, R43 ;  /* 0x0000002b00024202 */ /* 0x004fe20000000f00 */
[----:B------:R-:W-:Y:S01]  /*4dc0*/  @P4 IMAD.MOV.U32 R3, RZ, RZ, R44 ;  /* 0x000000ffff034224 */ /* 0x000fe200078e002c */
[----:B------:R-:W-:Y:S01]  /*4dd0*/  @P4 IADD3 R43, P0, R43, 0x200, RZ ;  /* 0x000002002b2b4810 */ /* 0x000fe20007f1e0ff */
[----:B------:R-:W-:-:S03]  /*4de0*/  FADD.FTZ R0, R0, R23 ;  /* 0x0000001700007221 */ /* 0x000fc60000010000 */
[----:B------:R2:W-:Y:S01]  /*4df0*/  @P4 STG.E desc[UR4][R2.64], R29 ;  /* 0x0000001d02004986 */ /* 0x0005e2000c101904 */
[----:B------:R-:W-:Y:S01]  /*4e00*/  @P4 IADD3.X R44, RZ, R44, RZ, P0, !PT ;  /* 0x0000002cff2c4210 */ /* 0x000fe200007fe4ff */
[----:B----4-:R-:W-:Y:S02]  /*4e10*/  FADD.FTZ R35, R0, R35 ;  /* 0x0000002300237221 */ /* 0x010fe40000010000 */
[----:B------:R-:W4:Y:S01]  /*4e20*/  LDS R29, [R6+0x3e00] ;  /* 0x003e0000061d7984 */ /* 0x000f220000000800 */
[----:B0-----:R-:W-:Y:S01]  /*4e30*/  FADD.FTZ R8, R8, R21 ;  /* 0x0000001508087221 */ /* 0x001fe20000010000 */
[----:B--2---:R-:W-:Y:S01]  /*4e40*/  @P3 MOV R2, R45 ;  /* 0x0000002d00023202 */ /* 0x004fe20000000f00 */
[----:B------:R-:W-:Y:S01]  /*4e50*/  @P3 IMAD.MOV.U32 R3, RZ, RZ, R46 ;  /* 0x000000ffff033224 */ /* 0x000fe200078e002e */
[----:B------:R-:W-:Y:S01]  /*4e60*/  @P3 IADD3 R45, P0, R45, 0x200, RZ ;  /* 0x000002002d2d3810 */ /* 0x000fe20007f1e0ff */
[----:B------:R-:W-:-:S03]  /*4e70*/  FADD.FTZ R7, RZ, R7 ;  /* 0x00000007ff077221 */ /* 0x000fc60000010000 */
[----:B------:R0:W-:Y:S01]  /*4e80*/  @P3 STG.E desc[UR4][R2.64], R41 ;  /* 0x0000002902003986 */ /* 0x0001e2000c101904 */
[----:B------:R-:W-:Y:S01]  /*4e90*/  @P3 IADD3.X R46, RZ, R46, RZ, P0, !PT ;  /* 0x0000002eff2e3210 */ /* 0x000fe200007fe4ff */
[----:B-1----:R-:W-:Y:S01]  /*4ea0*/  FADD.FTZ R10, R7, R10 ;  /* 0x0000000a070a7221 */ /* 0x002fe20000010000 */
[----:B------:R-:W-:Y:S01]  /*4eb0*/  FADD.FTZ R27, R8, R27 ;  /* 0x0000001b081b7221 */ /* 0x000fe20000010000 */
[----:B0-----:R-:W-:Y:S01]  /*4ec0*/  @P3 MOV R2, R43 ;  /* 0x0000002b00023202 */ /* 0x001fe20000000f00 */
[----:B------:R-:W-:Y:S01]  /*4ed0*/  @P3 IMAD.MOV.U32 R3, RZ, RZ, R44 ;  /* 0x000000ffff033224 */ /* 0x000fe200078e002c */
[----:B------:R-:W-:Y:S01]  /*4ee0*/  @P3 IADD3 R43, P4, R43, 0x200, RZ ;  /* 0x000002002b2b3810 */ /* 0x000fe20007f9e0ff */
[----:B---3--:R-:W-:-:S03]  /*4ef0*/  FADD.FTZ R10, R10, R25 ;  /* 0x000000190a0a7221 */ /* 0x008fc60000010000 */
[----:B------:R0:W-:Y:S01]  /*4f00*/  @P3 STG.E desc[UR4][R2.64], R9 ;  /* 0x0000000902003986 */ /* 0x0001e2000c101904 */
[----:B------:R-:W-:Y:S01]  /*4f10*/  @P3 IADD3.X R44, RZ, R44, RZ, P4, !PT ;  /* 0x0000002cff2c3210 */ /* 0x000fe200027fe4ff */
[----:B----4-:R-:W-:Y:S01]  /*4f20*/  FADD.FTZ R29, R10, R29 ;  /* 0x0000001d0a1d7221 */ /* 0x010fe20000010000 */
[----:B0-----:R-:W-:Y:S01]  /*4f30*/  @P2 IMAD.MOV.U32 R2, RZ, RZ, R45 ;  /* 0x000000ffff022224 */ /* 0x001fe200078e002d */
[----:B------:R-:W-:Y:S02]  /*4f40*/  @P2 MOV R3, R46 ;  /* 0x0000002e00032202 */ /* 0x000fe40000000f00 */
[----:B------:R-:W-:-:S03]  /*4f50*/  @P2 IADD3 R45, P0, R45, 0x200, RZ ;  /* 0x000002002d2d2810 */ /* 0x000fc60007f1e0ff */
[----:B------:R0:W-:Y:S01]  /*4f60*/  @P2 STG.E desc[UR4][R2.64], R15 ;  /* 0x0000000f02002986 */ /* 0x0001e2000c101904 */
[----:B------:R-:W-:Y:S02]  /*4f70*/  @P2 IADD3.X R46, RZ, R46, RZ, P0, !PT ;  /* 0x0000002eff2e2210 */ /* 0x000fe400007fe4ff */
[----:B0-----:R-:W-:Y:S01]  /*4f80*/  @P2 MOV R2, R43 ;  /* 0x0000002b00022202 */ /* 0x001fe20000000f00 */
[----:B------:R-:W-:Y:S01]  /*4f90*/  @P2 IMAD.MOV.U32 R3, RZ, RZ, R44 ;  /* 0x000000ffff032224 */ /* 0x000fe200078e002c */
[----:B------:R-:W-:-:S04]  /*4fa0*/  @P2 IADD3 R43, P3, R43, 0x200, RZ ;  /* 0x000002002b2b2810 */ /* 0x000fc80007f7e0ff */
[----:B------:R-:W-:Y:S01]  /*4fb0*/  @P2 IADD3.X R44, RZ, R44, RZ, P3, !PT ;  /* 0x0000002cff2c2210 */ /* 0x000fe20001ffe4ff */
[----:B------:R0:W-:Y:S01]  /*4fc0*/  @P2 STG.E desc[UR4][R2.64], R31 ;  /* 0x0000001f02002986 */ /* 0x0001e2000c101904 */
[----:B------:R-:W-:Y:S02]  /*4fd0*/  @P1 MOV R4, R43 ;  /* 0x0000002b00041202 */ /* 0x000fe40000000f00 */
[----:B------:R-:W-:Y:S01]  /*4fe0*/  @P1 IADD3 R43, P2, R43, 0x200, RZ ;  /* 0x000002002b2b1810 */ /* 0x000fe20007f5e0ff */
[----:B------:R-:W-:-:S03]  /*4ff0*/  @P1 IMAD.MOV.U32 R5, RZ, RZ, R44 ;  /* 0x000000ffff051224 */ /* 0x000fc600078e002c */
[----:B------:R-:W-:Y:S02]  /*5000*/  @P1 IADD3.X R44, RZ, R44, RZ, P2, !PT ;  /* 0x0000002cff2c1210 */ /* 0x000fe400017fe4ff */
[----:B------:R-:W-:Y:S02]  /*5010*/  @P5 MOV R6, R43 ;  /* 0x0000002b00065202 */ /* 0x000fe40000000f00 */
[----:B------:R-:W-:Y:S01]  /*5020*/  @P5 IADD3 R43, P2, R43, 0x200, RZ ;  /* 0x000002002b2b5810 */ /* 0x000fe20007f5e0ff */
[----:B0-----:R-:W-:Y:S01]  /*5030*/  @P1 IMAD.MOV.U32 R2, RZ, RZ, R45 ;  /* 0x000000ffff021224 */ /* 0x001fe200078e002d */
[----:B------:R-:W-:Y:S01]  /*5040*/  @P1 IADD3 R45, P0, R45, 0x200, RZ ;  /* 0x000002002d2d1810 */ /* 0x000fe20007f1e0ff */
[----:B------:R-:W-:Y:S01]  /*5050*/  @P5 IMAD.MOV.U32 R7, RZ, RZ, R44 ;  /* 0x000000ffff075224 */ /* 0x000fe200078e002c */
[-C--:B------:R-:W-:Y:S02]  /*5060*/  @P1 MOV R3, R46.reuse ;  /* 0x0000002e00031202 */ /* 0x080fe40000000f00 */
[----:B------:R-:W-:-:S02]  /*5070*/  @P1 IADD3.X R46, RZ, R46, RZ, P0, !PT ;  /* 0x0000002eff2e1210 */ /* 0x000fc400007fe4ff */
[----:B------:R-:W-:Y:S01]  /*5080*/  @P5 IADD3.X R44, RZ, R44, RZ, P2, !PT ;  /* 0x0000002cff2c5210 */ /* 0x000fe200017fe4ff */
[----:B------:R0:W-:Y:S04]  /*5090*/  @P1 STG.E desc[UR4][R2.64], R35 ;  /* 0x0000002302001986 */ /* 0x0001e8000c101904 */
[----:B------:R1:W-:Y:S01]  /*50a0*/  @P1 STG.E desc[UR4][R4.64], R11 ;  /* 0x0000000b04001986 */ /* 0x0003e2000c101904 */
[----:B0-----:R-:W-:Y:S01]  /*50b0*/  @P5 IMAD.MOV.U32 R2, RZ, RZ, R45 ;  /* 0x000000ffff025224 */ /* 0x001fe200078e002d */
[-C--:B------:R-:W-:Y:S02]  /*50c0*/  @P5 MOV R3, R46.reuse ;  /* 0x0000002e00035202 */ /* 0x080fe40000000f00 */
[----:B------:R-:W-:Y:S01]  /*50d0*/  @P5 IADD3 R45, P0, R45, 0x200, RZ ;  /* 0x000002002d2d5810 */ /* 0x000fe20007f1e0ff */
[----:B-1----:R-:W-:Y:S01]  /*50e0*/  IMAD.MOV.U32 R5, RZ, RZ, R44 ;  /* 0x000000ffff057224 */ /* 0x002fe200078e002c */
[----:B------:R-:W-:Y:S01]  /*50f0*/  MOV R4, R43 ;  /* 0x0000002b00047202 */ /* 0x000fe20000000f00 */
[----:B------:R0:W-:Y:S01]  /*5100*/  @P5 STG.E desc[UR4][R2.64], R27 ;  /* 0x0000001b02005986 */ /* 0x0001e2000c101904 */
[----:B------:R-:W-:-:S03]  /*5110*/  @P5 IADD3.X R46, RZ, R46, RZ, P0, !PT ;  /* 0x0000002eff2e5210 */ /* 0x000fc600007fe4ff */
[----:B------:R1:W-:Y:S01]  /*5120*/  @P5 STG.E desc[UR4][R6.64], R33 ;  /* 0x0000002106005986 */ /* 0x0003e2000c101904 */
[----:B0-----:R-:W-:Y:S01]  /*5130*/  IMAD.MOV.U32 R2, RZ, RZ, R45 ;  /* 0x000000ffff027224 */ /* 0x001fe200078e002d */
[----:B------:R-:W-:Y:S01]  /*5140*/  MOV R3, R46 ;  /* 0x0000002e00037202 */ /* 0x000fe20000000f00 */
[----:B------:R-:W-:Y:S06]  /*5150*/  @!P6 EXIT ;  /* 0x000000000000e94d */ /* 0x000fec0003800000 */
[----:B------:R-:W-:Y:S04]  /*5160*/  STG.E desc[UR4][R2.64], R29 ;  /* 0x0000001d02007986 */ /* 0x000fe8000c101904 */
[----:B------:R-:W-:Y:S01]  /*5170*/  STG.E desc[UR4][R4.64], R13 ;  /* 0x0000000d04007986 */ /* 0x000fe2000c101904 */
[----:B------:R-:W-:Y:S05]  /*5180*/  EXIT ;  /* 0x000000000000794d */ /* 0x000fea0003800000 */
.L_x_1314:
[----:B------:R-:W-:Y:S01]  /*5190*/  HFMA2.MMA R154, -RZ, RZ, 0, 5.9604644775390625e-08 ;  /* 0x00000001ff9a7435 */ /* 0x000fe200000001ff */
[----:B------:R-:W-:Y:S01]  /*51a0*/  BSSY B1, `(.L_x_1324) ;  /* 0x0000006000017945 */ /* 0x000fe20003800000 */
[----:B------:R-:W-:Y:S01]  /*51b0*/  MOV R155, 0x1f ;  /* 0x0000001f009b7802 */ /* 0x000fe20000000f00 */
[----:B------:R-:W-:-:S08]  /*51c0*/  IMAD.MOV.U32 R152, RZ, RZ, -0x1 ;  /* 0xffffffffff987424 */ /* 0x000fd000078e00ff */
[----:B-----5:R-:W-:Y:S05]  /*51d0*/  WARPSYNC.COLLECTIVE R152, `(.L_x_1325) ;  /* 0x0000000098087348 */ /* 0x020fea0003c00000 */
[----:B------:R0:W1:Y:S02]  /*51e0*/  SHFL.BFLY P0, R153, R227, R154, R155 ;  /* 0x0c00009ae3997389 */ /* 0x000064000000009b */
[----:B01---5:R-:W-:Y:S01]  /*51f0*/  ENDCOLLECTIVE ;  /* 0x000000000000791b */ /* 0x023fe20003800000 */
.L_x_1325:
[----:B------:R-:W-:Y:S05]  /*5200*/  BSYNC B1 ;  /* 0x0000000000017941 */ /* 0x000fea0003800000 */
.L_x_1324:
[----:B------:R-:W-:Y:S01]  /*5210*/  MOV R144, R153 ;  /* 0x0000009900907202 */ /* 0x000fe20000000f00 */
[----:B------:R-:W-:Y:S01]  /*5220*/  HFMA2.MMA R155, -RZ, RZ, 0, 1.847743988037109375e-06 ;  /* 0x0000001fff9b7435 */ /* 0x000fe200000001ff */
[----:B------:R-:W-:Y:S01]  /*5230*/  IMAD.MOV.U32 R154, RZ, RZ, 0x1 ;  /* 0x00000001ff9a7424 */ /* 0x000fe200078e00ff */
[----:B------:R-:W-:Y:S02]  /*5240*/  MOV R152, 0xffffffff ;  /* 0xffffffff00987802 */ /* 0x000fe40000000f00 */
[----:B------:R-:W-:Y:S01]  /*5250*/  FADD.FTZ R144, R144, R227 ;  /* 0x000000e390907221 */ /* 0x000fe20000010000 */
[----:B------:R-:W-:-:S07]  /*5260*/  MOV R227, R228 ;  /* 0x000000e400e37202 */ /* 0x000fce0000000f00 */
[----:B------:R-:W-:Y:S05]  /*5270*/  WARPSYNC.COLLECTIVE R152, `(.L_x_1326) ;  /* 0x0000000098087348 */ /* 0x000fea0003c00000 */
[----:B------:R0:W1:Y:S02]  /*5280*/  SHFL.BFLY P0, R153, R227, R154, R155 ;  /* 0x0c00009ae3997389 */ /* 0x000064000000009b */
[----:B01----:R-:W-:Y:S01]  /*5290*/  ENDCOLLECTIVE ;  /* 0x000000000000791b */ /* 0x003fe20003800000 */
.L_x_1326:
[----:B------:R-:W-:Y:S01]  /*52a0*/  HFMA2.MMA R154, -RZ, RZ, 0, 1.1920928955078125e-07 ;  /* 0x00000002ff9a7435 */ /* 0x000fe200000001ff */
[----:B------:R-:W-:Y:S01]  /*52b0*/  MOV R227, R144 ;  /* 0x0000009000e37202 */ /* 0x000fe20000000f00 */
[----:B------:R-:W-:-:S09]  /*52c0*/  IMAD.MOV.U32 R145, RZ, RZ, R153 ;  /* 0x000000ffff917224 */ /* 0x000fd200078e0099 */
[----:B------:R-:W-:Y:S05]  /*52d0*/  WARPSYNC.COLLECTIVE R152, `(.L_x_1327) ;  /* 0x0000000098087348 */ /* 0x000fea0003c00000 */
[----:B------:R0:W1:Y:S02]  /*52e0*/  SHFL.BFLY P0, R153, R227, R154, R155 ;  /* 0x0c00009ae3997389 */ /* 0x000064000000009b */
[----:B01----:R-:W-:Y:S01]  /*52f0*/  ENDCOLLECTIVE ;  /* 0x000000000000791b */ /* 0x003fe20003800000 */
.L_x_1327:
[----:B------:R-:W-:-:S05]  /*5300*/  FADD.FTZ R145, R145, R228 ;  /* 0x000000e491917221 */ /* 0x000fca0000010000 */
[----:B------:R-:W-:Y:S01]  /*5310*/  MOV R227, R145 ;  /* 0x0000009100e37202 */ /* 0x000fe20000000f00 */
[----:B------:R-:W-:-:S07]  /*5320*/  IMAD.MOV.U32 R147, RZ, RZ, R153 ;  /* 0x000000ffff937224 */ /* 0x000fce00078e0099 */
[----:B------:R-:W-:Y:S05]  /*5330*/  WARPSYNC.COLLECTIVE R152, `(.L_x_1328) ;  /* 0x0000000098087348 */ /* 0x000fea0003c00000 */
[----:B------:R0:W1:Y:S02]  /*5340*/  SHFL.BFLY P0, R153, R227, R154, R155 ;  /* 0x0c00009ae3997389 */ /* 0x000064000000009b */
[----:B01----:R-:W-:Y:S01]  /*5350*/  ENDCOLLECTIVE ;  /* 0x000000000000791b */ /* 0x003fe20003800000 */
.L_x_1328:
[----:B------:R-:W-:Y:S01]  /*5360*/  FADD.FTZ R147, R144, R147 ;  /* 0x0000009390937221 */ /* 0x000fe20000010000 */
[----:B------:R-:W-:-:S03]  /*5370*/  HFMA2.MMA R154, -RZ, RZ, 0, 2.384185791015625e-07 ;  /* 0x00000004ff9a7435 */ /* 0x000fc600000001ff */
[----:B------:R-:W-:Y:S01]  /*5380*/  IMAD.MOV.U32 R227, RZ, RZ, R147 ;  /* 0x000000ffffe37224 */ /* 0x000fe200078e0093 */
[----:B------:R-:W-:-:S07]  /*5390*/  MOV R146, R153 ;  /* 0x0000009900927202 */ /* 0x000fce0000000f00 */
[----:B------:R-:W-:Y:S05]  /*53a0*/  WARPSYNC.COLLECTIVE R152, `(.L_x_1329) ;  /* 0x0000000098087348 */ /* 0x000fea0003c00000 */
[----:B------:R0:W1:Y:S02]  /*53b0*/  SHFL.BFLY P0, R153, R227, R154, R155 ;  /* 0x0c00009ae3997389 */ /* 0x000064000000009b */
[----:B01----:R-:W-:Y:S01]  /*53c0*/  ENDCOLLECTIVE ;  /* 0x000000000000791b */ /* 0x003fe20003800000 */
.L_x_1329:
[----:B------:R-:W-:-:S04]  /*53d0*/  FADD.FTZ R146, R145, R146 ;  /* 0x0000009291927221 */ /* 0x000fc80000010000 */
[----:B------:R-:W-:Y:S01]  /*53e0*/  IMAD.MOV.U32 R227, RZ, RZ, R146 ;  /* 0x000000ffffe37224 */ /* 0x000fe200078e0092 */
[----:B------:R-:W-:-:S07]  /*53f0*/  MOV R148, R153 ;  /* 0x0000009900947202 */ /* 0x000fce0000000f00 */
[----:B------:R-:W-:Y:S05]  /*5400*/  WARPSYNC.COLLECTIVE R152, `(.L_x_1330) ;  /* 0x0000000098087348 */ /* 0x000fea0003c00000 */
[----:B------:R0:W1:Y:S02]  /*5410*/  SHFL.BFLY P0, R153, R227, R154, R155 ;  /* 0x0c00009ae3997389 */ /* 0x000064000000009b */
[----:B01----:R-:W-:Y:S01]  /*5420*/  ENDCOLLECTIVE ;  /* 0x000000000000791b */ /* 0x003fe20003800000 */
.L_x_1330:
[----:B------:R-:W-:-:S05]  /*5430*/  FADD.FTZ R148, R147, R148 ;  /* 0x0000009493947221 */ /* 0x000fca0000010000 */
[----:B------:R-:W-:Y:S01]  /*5440*/  MOV R227, R148 ;  /* 0x0000009400e37202 */ /* 0x000fe20000000f00 */
[----:B------:R-:W-:Y:S01]  /*5450*/  IMAD.MOV.U32 R154, RZ, RZ, 0x8 ;  /* 0x00000008ff9a7424 */ /* 0x000fe200078e00ff */
[----:B------:R-:W-:-:S07]  /*5460*/  MOV R149, R153 ;  /* 0x0000009900957202 */ /* 0x000fce0000000f00 */
[----:B------:R-:W-:Y:S05]  /*5470*/  WARPSYNC.COLLECTIVE R152, `(.L_x_1331) ;  /* 0x0000000098087348 */ /* 0x000fea0003c00000 */
[----:B------:R0:W1:Y:S02]  /*5480*/  SHFL.BFLY P0, R153, R227, R154, R155 ;  /* 0x0c00009ae3997389 */ /* 0x000064000000009b */
[----:B01----:R-:W-:Y:S01]  /*5490*/  ENDCOLLECTIVE ;  /* 0x000000000000791b */ /* 0x003fe20003800000 */
.L_x_1331:
[----:B------:R-:W-:-:S05]  /*54a0*/  FADD.FTZ R149, R146, R149 ;  /* 0x0000009592957221 */ /* 0x000fca0000010000 */
[----:B------:R-:W-:Y:S02]  /*54b0*/  MOV R227, R149 ;  /* 0x0000009500e37202 */ /* 0x000fe40000000f00 */
[----:B------:R-:W-:-:S07]  /*54c0*/  MOV R151, R153 ;  /* 0x0000009900977202 */ /* 0x000fce0000000f00 */
[----:B------:R-:W-:Y:S05]  /*54d0*/  WARPSYNC.COLLECTIVE R152, `(.L_x_1332) ;  /* 0x0000000098087348 */ /* 0x000fea0003c00000 */
[----:B------:R0:W1:Y:S02]  /*54e0*/  SHFL.BFLY P0, R153, R227, R154, R155 ;  /* 0x0c00009ae3997389 */ /* 0x000064000000009b */
[----:B01----:R-:W-:Y:S01]  /*54f0*/  ENDCOLLECTIVE ;  /* 0x000000000000791b */ /* 0x003fe20003800000 */
.L_x_1332:
[----:B------:R-:W-:Y:S01]  /*5500*/  FADD.FTZ R151, R148, R151 ;  /* 0x0000009794977221 */ /* 0x000fe20000010000 */
[----:B------:R-:W-:-:S04]  /*5510*/  HFMA2.MMA R154, -RZ, RZ, 0, 9.5367431640625e-07 ;  /* 0x00000010ff9a7435 */ /* 0x000fc800000001ff */
[----:B------:R-:W-:Y:S01]  /*5520*/  MOV R227, R151 ;  /* 0x0000009700e37202 */ /* 0x000fe20000000f00 */
[----:B------:R-:W-:-:S07]  /*5530*/  IMAD.MOV.U32 R150, RZ, RZ, R153 ;  /* 0x000000ffff967224 */ /* 0x000fce00078e0099 */
[----:B------:R-:W-:Y:S05]  /*5540*/  WARPSYNC.COLLECTIVE R152, `(.L_x_1333) ;  /* 0x0000000098087348 */ /* 0x000fea0003c00000 */
[----:B------:R0:W1:Y:S02]  /*5550*/  SHFL.BFLY P0, R153, R227, R154, R155 ;  /* 0x0c00009ae3997389 */ /* 0x000064000000009b */
[----:B01----:R-:W-:Y:S01]  /*5560*/  ENDCOLLECTIVE ;  /* 0x000000000000791b */ /* 0x003fe20003800000 */
.L_x_1333:
[----:B------:R-:W-:-:S05]  /*5570*/  FADD.FTZ R150, R149, R150 ;  /* 0x0000009695967221 */ /* 0x000fca0000010000 */
[----:B------:R-:W-:Y:S01]  /*5580*/  MOV R227, R150 ;  /* 0x0000009600e37202 */ /* 0x000fe20000000f00 */
[----:B------:R-:W-:-:S07]  /*5590*/  IMAD.MOV.U32 R144, RZ, RZ, R153 ;  /* 0x000000ffff907224 */ /* 0x000fce00078e0099 */
[----:B------:R-:W-:Y:S05]  /*55a0*/  WARPSYNC.COLLECTIVE R152, `(.L_x_1334) ;  /* 0x0000000098087348 */ /* 0x000fea0003c00000 */
[----:B------:R0:W1:Y:S02]  /*55b0*/  SHFL.BFLY P0, R153, R227, R154, R155 ;  /* 0x0c00009ae3997389 */ /* 0x000064000000009b */
[----:B01----:R-:W-:Y:S01]  /*55c0*/  ENDCOLLECTIVE ;  /* 0x000000000000791b */ /* 0x003fe20003800000 */
.L_x_1334:
[----:B------:R-:W-:Y:S01]  /*55d0*/  MOV R145, R153 ;  /* 0x0000009900917202 */ /* 0x000fe20000000f00 */
[----:B------:R-:W-:Y:S06]  /*55e0*/  BRA `(.L_x_1335) ;  /* 0xffffffcc00147947 */ /* 0x000fec000383ffff */
.L_x_1336:
        /* <DEDUP_REMOVED lines=9> */
.L_x_3762:


//--------------------- .text._ZN10layer_norm22ln_bwd_finalize_kernelINS_22Kernel_traits_finalizeILj1024E13__nv_bfloat16S2_fS2_fjLb0ELj1024ELj4ENS_18Kernel_traits_baseILj1024ES2_S2_fS2_fjLj1024EEEEELb0ELb1EEEvNS_9BwdParamsE --------------------------
	.section	.text._ZN10layer_norm22ln_bwd_finalize_kernelINS_22Kernel_traits_finalizeILj1024E13__nv_bfloat16S2_fS2_fjLb0ELj1024ELj4ENS_18Kernel_traits_baseILj1024ES2_S2_fS2_fjLj1024EEEEELb0ELb1EEEvNS_9BwdParamsE,"ax",@progbits
	.align	128
        .global         _ZN10layer_norm22ln_bwd_finalize_kernelINS_22Kernel_traits_finalizeILj1024E13__nv_bfloat16S2_fS2_fjLb0ELj1024ELj4ENS_18Kernel_traits_baseILj1024ES2_S2_fS2_fjLj1024EEEEELb0ELb1EEEvNS_9BwdParamsE
        .type           _ZN10layer_norm22ln_bwd_finalize_kernelINS_22Kernel_traits_finalizeILj1024E13__nv_bfloat16S2_fS2_fjLb0ELj1024ELj4ENS_18Kernel_traits_baseILj1024ES2_S2_fS2_fjLj1024EEEEELb0ELb1EEEvNS_9BwdParamsE,@function
        .size           _ZN10layer_norm22ln_bwd_finalize_kernelINS_22Kernel_traits_finalizeILj1024E13__nv_bfloat16S2_fS2_fjLb0ELj1024ELj4ENS_18Kernel_traits_baseILj1024ES2_S2_fS2_fjLj1024EEEEELb0ELb1EEEvNS_9BwdParamsE,(.L_x_3763 - _ZN10layer_norm22ln_bwd_finalize_kernelINS_22Kernel_traits_finalizeILj1024E13__nv_bfloat16S2_fS2_fjLb0ELj1024ELj4ENS_18Kernel_traits_baseILj1024ES2_S2_fS2_fjLj1024EEEEELb0ELb1EEEvNS_9BwdParamsE)
        .other          _ZN10layer_norm22ln_bwd_finalize_kernelINS_22Kernel_traits_finalizeILj1024E13__nv_bfloat16S2_fS2_fjLb0ELj1024ELj4ENS_18Kernel_traits_baseILj1024ES2_S2_fS2_fjLj1024EEEEELb0ELb1EEEvNS_9BwdParamsE,@"STO_CUDA_ENTRY STV_DEFAULT"
_ZN10layer_norm22ln_bwd_finalize_kernelINS_22Kernel_traits_finalizeILj1024E13__nv_bfloat16S2_fS2_fjLb0ELj1024ELj4ENS_18Kernel_traits_baseILj1024ES2_S2_fS2_fjLj1024EEEEELb0ELb1EEEvNS_9BwdParamsE:
.text._ZN10layer_norm22ln_bwd_finalize_kernelINS_22Kernel_traits_finalizeILj1024E13__nv_bfloat16S2_fS2_fjLb0ELj1024ELj4ENS_18Kernel_traits_baseILj1024ES2_S2_fS2_fjLj1024EEEEELb0ELb1EEEvNS_9BwdParamsE:
        /* <DEDUP_REMOVED lines=26> */
.L_x_1348:
        /* <DEDUP_REMOVED lines=31> */
.L_x_1341:
        /* <DEDUP_REMOVED lines=34> */
.L_x_1340:
[----:B------:R-:W-:Y:S05]  /*05b0*/  BSYNC B1 ;  /* 0x0000000000017941 */ /* 0x000fea0003800000 */
.L_x_1339:
        /* <DEDUP_REMOVED lines=25> */
.L_x_1343:
[----:B------:R-:W-:Y:S05]  /*0750*/  BSYNC B1 ;  /* 0x0000000000017941 */ /* 0x000fea0003800000 */
.L_x_1342:
        /* <DEDUP_REMOVED lines=12> */
.L_x_1338:
[----:B------:R-:W-:Y:S05]  /*0820*/  BSYNC B0 ;  /* 0x0000000000007941 */ /* 0x000fea0003800000 */
.L_x_1337:
        /* <DEDUP_REMOVED lines=29> */
.L_x_1359:
[----:B------:R-:W-:Y:S01]  /*0a00*/  @!P1 SHF.R.U32.HI R12, RZ, 0x3, R0 ;  /* 0x00000003ff0c9819 */ /* 0x000fe20000011600 */
[----:B----4-:R-:W-:Y:S01]  /*0a10*/  FADD.FTZ R14, R9, R14 ;  /* 0x0000000e090e7221 */ /* 0x010fe20000010000 */
[----:B---3--:R-:W-:Y:S02]  /*0a20*/  FADD.FTZ R11, R10, R11 ;  /* 0x0000000b0a0b7221 */ /* 0x008fe40000010000 */
[----:B------:R-:W-:-:S05]  /*0a30*/  @!P1 LOP3.LUT R12, R12, 0x1ffffffc, RZ, 0xc0, !PT ;  /* 0x1ffffffc0c0c9812 */ /* 0x000fca00078ec0ff */
[----:B------:R3:W-:Y:S04]  /*0a40*/  @!P1 STS [R12+UR4+0x2000], R14 ;  /* 0x0020000e0c009988 */ /* 0x0007e80008000804 */
[----:B------:R3:W-:Y:S02]  /*0a50*/  @!P1 STS [R12+UR4+0x2080], R11 ;  /* 0x0020800b0c009988 */ /* 0x0007e40008000804 */
.L_x_1344:
        /* <DEDUP_REMOVED lines=14> */
.L_x_1347:
[----:B------:R-:W-:Y:S05]  /*0b40*/  BSYNC B0 ;  /* 0x0000000000007941 */ /* 0x000fea0003800000 */
.L_x_1346:
[C---:B------:R-:W-:Y:S02]  /*0b50*/  ISETP.GT.U32.AND P1, PT, R3.reuse, -0x401, PT ;  /* 0xfffffbff0300780c */ /* 0x040fe40003f24070 */
[----:B------:R-:W-:Y:S02]  /*0b60*/  IADD3 R3, R3, 0x400, RZ ;  /* 0x0000040003037810 */ /* 0x000fe40007ffe0ff */
[----:B------:R-:W-:-:S09]  /*0b70*/  IADD3 R4, R4, 0x200, RZ ;  /* 0x0000020004047810 */ /* 0x000fd20007ffe0ff */
[----:B------:R-:W-:Y:S05]  /*0b80*/  @P1 BRA `(.L_x_1348) ;  /* 0xfffffff400841947 */ /* 0x000fea000383ffff */
[----:B------:R-:W-:Y:S05]  /*0b90*/  EXIT ;  /* 0x000000000000794d */ /* 0x000fea0003800000 */
.L_x_1345:
[----:B------:R-:W-:Y:S01]  /*0ba0*/  HFMA2.MMA R22, -RZ, RZ, 0, 1.847743988037109375e-06 ;  /* 0x0000001fff167435 */ /* 0x000fe200000001ff */
[----:B0--3--:R-:W-:Y:S01]  /*0bb0*/  MOV R20, R10 ;  /* 0x0000000a00147202 */ /* 0x009fe20000000f00 */
[----:B------:R-:W-:Y:S01]  /*0bc0*/  IMAD.MOV.U32 R19, RZ, RZ, 0x1 ;  /* 0x00000001ff137424 */ /* 0x000fe200078e00ff */
[----:B------:R-:W-:-:S08]  /*0bd0*/  MOV R17, 0xffffffff ;  /* 0xffffffff00117802 */ /* 0x000fd00000000f00 */
[----:B-12---:R-:W-:Y:S05]  /*0be0*/  WARPSYNC.COLLECTIVE R17, `(.L_x_1349) ;  /* 0x0000000011087348 */ /* 0x006fea0003c00000 */
[----:B------:R0:W3:Y:S02]  /*0bf0*/  SHFL.BFLY P2, R18, R20, R19, R22 ;  /* 0x0c00001314127389 */ /* 0x0000e40000040016 */
[----:B0123--:R-:W-:Y:S01]  /*0c00*/  ENDCOLLECTIVE ;  /* 0x000000000000791b */ /* 0x00ffe20003800000 */
.L_x_1349:
[----:B------:R-:W-:Y:S01]  /*0c10*/  HFMA2.MMA R19, -RZ, RZ, 0, 1.1920928955078125e-07 ;  /* 0x00000002ff137435 */ /* 0x000fe200000001ff */
[----:B------:R-:W-:-:S05]  /*0c20*/  MOV R11, R18 ;  /* 0x00000012000b7202 */ /* 0x000fca0000000f00 */
[----:B------:R-:W-:-:S04]  /*0c30*/  FADD.FTZ R11, R10, R11 ;  /* 0x0000000b0a0b7221 */ /* 0x000fc80000010000 */
[----:B------:R-:W-:-:S07]  /*0c40*/  IMAD.MOV.U32 R20, RZ, RZ, R11 ;  /* 0x000000ffff147224 */ /* 0x000fce00078e000b */
[----:B------:R-:W-:Y:S05]  /*0c50*/  WARPSYNC.COLLECTIVE R17, `(.L_x_1350) ;  /* 0x0000000011087348 */ /* 0x000fea0003c00000 */
[----:B------:R0:W1:Y:S02]  /*0c60*/  SHFL.BFLY P2, R18, R20, R19, R22 ;  /* 0x0c00001314127389 */ /* 0x0000640000040016 */
[----:B01----:R-:W-:Y:S01]  /*0c70*/  ENDCOLLECTIVE ;  /* 0x000000000000791b */ /* 0x003fe20003800000 */
.L_x_1350:
[----:B------:R-:W-:Y:S01]  /*0c80*/  IMAD.MOV.U32 R19, RZ, RZ, 0x4 ;  /* 0x00000004ff137424 */ /* 0x000fe200078e00ff */
[----:B------:R-:W-:-:S05]  /*0c90*/  MOV R12, R18 ;  /* 0x00000012000c7202 */ /* 0x000fca0000000f00 */
[----:B------:R-:W-:-:S05]  /*0ca0*/  FADD.FTZ R12, R11, R12 ;  /* 0x0000000c0b0c7221 */ /* 0x000fca0000010000 */
[----:B------:R-:W-:-:S07]  /*0cb0*/  MOV R20, R12 ;  /* 0x0000000c00147202 */ /* 0x000fce0000000f00 */
[----:B------:R-:W-:Y:S05]  /*0cc0*/  WARPSYNC.COLLECTIVE R17, `(.L_x_1351) ;  /* 0x0000000011087348 */ /* 0x000fea0003c00000 */
[----:B------:R0:W1:Y:S02]  /*0cd0*/  SHFL.BFLY P2, R18, R20, R19, R22 ;  /* 0x0c00001314127389 */ /* 0x0000640000040016 */
[----:B01----:R-:W-:Y:S01]  /*0ce0*/  ENDCOLLECTIVE ;  /* 0x000000000000791b */ /* 0x003fe20003800000 */
.L_x_1351:
[----:B------:R-:W-:Y:S01]  /*0cf0*/  HFMA2.MMA R19, -RZ, RZ, 0, 4.76837158203125e-07 ;  /* 0x00000008ff137435 */ /* 0x000fe200000001ff */
[----:B------:R-:W-:-:S05]  /*0d00*/  MOV R13, R18 ;  /* 0x00000012000d7202 */ /* 0x000fca0000000f00 */
[----:B------:R-:W-:-:S05]  /*0d10*/  FADD.FTZ R13, R12, R13 ;  /* 0x0000000d0c0d7221 */ /* 0x000fca0000010000 */
[----:B------:R-:W-:-:S07]  /*0d20*/  MOV R20, R13 ;  /* 0x0000000d00147202 */ /* 0x000fce0000000f00 */
[----:B------:R-:W-:Y:S05]  /*0d30*/  WARPSYNC.COLLECTIVE R17, `(.L_x_1352) ;  /* 0x0000000011087348 */ /* 0x000fea0003c00000 */
[----:B------:R0:W1:Y:S02]  /*0d40*/  SHFL.BFLY P2, R18, R20, R19, R22 ;  /* 0x0c00001314127389 */ /* 0x0000640000040016 */
[----:B01----:R-:W-:Y:S01]  /*0d50*/  ENDCOLLECTIVE ;  /* 0x000000000000791b */ /* 0x003fe20003800000 */
.L_x_1352:
[----:B------:R-:W-:Y:S01]  /*0d60*/  HFMA2.MMA R19, -RZ, RZ, 0, 9.5367431640625e-07 ;  /* 0x00000010ff137435 */ /* 0x000fe200000001ff */
[----:B------:R-:W-:-:S04]  /*0d70*/  IMAD.MOV.U32 R10, RZ, RZ, R18 ;  /* 0x000000ffff0a7224 */ /* 0x000fc800078e0012 */
[----:B------:R-:W-:-:S05]  /*0d80*/  FADD.FTZ R10, R13, R10 ;  /* 0x0000000a0d0a7221 */ /* 0x000fca0000010000 */
[----:B------:R-:W-:-:S07]  /*0d90*/  MOV R20, R10 ;  /* 0x0000000a00147202 */ /* 0x000fce0000000f00 */
[----:B------:R-:W-:Y:S05]  /*0da0*/  WARPSYNC.COLLECTIVE R17, `(.L_x_1353) ;  /* 0x0000000011087348 */ /* 0x000fea0003c00000 */
[----:B------:R0:W1:Y:S02]  /*0db0*/  SHFL.BFLY P2, R18, R20, R19, R22 ;  /* 0x0c00001314127389 */ /* 0x0000640000040016 */
[----:B01----:R-:W-:Y:S01]  /*0dc0*/  ENDCOLLECTIVE ;  /* 0x000000000000791b */ /* 0x003fe20003800000 */
.L_x_1353:
[----:B------:R-:W-:Y:S01]  /*0dd0*/  HFMA2.MMA R19, -RZ, RZ, 0, 5.9604644775390625e-08 ;  /* 0x00000001ff137435 */ /* 0x000fe200000001ff */
[----:B------:R-:W-:Y:S01]  /*0de0*/  IMAD.MOV.U32 R20, RZ, RZ, R9 ;  /* 0x000000ffff147224 */ /* 0x000fe200078e0009 */
[----:B------:R-:W-:-:S09]  /*0df0*/  MOV R11, R18 ;  /* 0x00000012000b7202 */ /* 0x000fd20000000f00 */
[----:B------:R-:W-:Y:S05]  /*0e00*/  WARPSYNC.COLLECTIVE R17, `(.L_x_1354) ;  /* 0x0000000011087348 */ /* 0x000fea0003c00000 */
[----:B------:R0:W1:Y:S02]  /*0e10*/  SHFL.BFLY P2, R18, R20, R19, R22 ;  /* 0x0c00001314127389 */ /* 0x0000640000040016 */
[----:B01----:R-:W-:Y:S01]  /*0e20*/  ENDCOLLECTIVE ;  /* 0x000000000000791b */ /* 0x003fe20003800000 */
.L_x_1354:
[----:B------:R-:W-:Y:S01]  /*0e30*/  HFMA2.MMA R19, -RZ, RZ, 0, 1.1920928955078125e-07 ;  /* 0x00000002ff137435 */ /* 0x000fe200000001ff */
[----:B------:R-:W-:-:S05]  /*0e40*/  MOV R12, R18 ;  /* 0x00000012000c7202 */ /* 0x000fca0000000f00 */
[----:B------:R-:W-:-:S05]  /*0e50*/  FADD.FTZ R14, R9, R12 ;  /* 0x0000000c090e7221 */ /* 0x000fca0000010000 */
[----:B------:R-:W-:-:S07]  /*0e60*/  MOV R20, R14 ;  /* 0x0000000e00147202 */ /* 0x000fce0000000f00 */
[----:B------:R-:W-:Y:S05]  /*0e70*/  WARPSYNC.COLLECTIVE R17, `(.L_x_1355) ;  /* 0x0000000011087348 */ /* 0x000fea0003c00000 */
[----:B------:R0:W1:Y:S02]  /*0e80*/  SHFL.BFLY P2, R18, R20, R19, R22 ;  /* 0x0c00001314127389 */ /* 0x0000640000040016 */
[----:B01----:R-:W-:Y:S01]  /*0e90*/  ENDCOLLECTIVE ;  /* 0x000000000000791b */ /* 0x003fe20003800000 */
.L_x_1355:
[----:B------:R-:W-:Y:S01]  /*0ea0*/  HFMA2.MMA R19, -RZ, RZ, 0, 2.384185791015625e-07 ;  /* 0x00000004ff137435 */ /* 0x000fe200000001ff */
[----:B------:R-:W-:-:S04]  /*0eb0*/  IMAD.MOV.U32 R13, RZ, RZ, R18 ;  /* 0x000000ffff0d7224 */ /* 0x000fc800078e0012 */
[----:B------:R-:W-:-:S05]  /*0ec0*/  FADD.FTZ R15, R14, R13 ;  /* 0x0000000d0e0f7221 */ /* 0x000fca0000010000 */
[----:B------:R-:W-:-:S07]  /*0ed0*/  MOV R20, R15 ;  /* 0x0000000f00147202 */ /* 0x000fce0000000f00 */
[----:B------:R-:W-:Y:S05]  /*0ee0*/  WARPSYNC.COLLECTIVE R17, `(.L_x_1356) ;  /* 0x0000000011087348 */ /* 0x000fea0003c00000 */
[----:B------:R0:W1:Y:S02]  /*0ef0*/  SHFL.BFLY P2, R18, R20, R19, R22 ;  /* 0x0c00001314127389 */ /* 0x0000640000040016 */
[----:B01----:R-:W-:Y:S01]  /*0f00*/  ENDCOLLECTIVE ;  /* 0x000000000000791b */ /* 0x003fe20003800000 */
.L_x_1356:
[----:B------:R-:W-:Y:S01]  /*0f10*/  IMAD.MOV.U32 R19, RZ, RZ, 0x8 ;  /* 0x00000008ff137424 */ /* 0x000fe200078e00ff */
[----:B------:R-:W-:-:S05]  /*0f20*/  MOV R16, R18 ;  /* 0x0000001200107202 */ /* 0x000fca0000000f00 */
[----:B------:R-:W-:-:S05]  /*0f30*/  FADD.FTZ R16, R15, R16 ;  /* 0x000000100f107221 */ /* 0x000fca0000010000 */
[----:B------:R-:W-:-:S07]  /*0f40*/  MOV R20, R16 ;  /* 0x0000001000147202 */ /* 0x000fce0000000f00 */
[----:B------:R-:W-:Y:S05]  /*0f50*/  WARPSYNC.COLLECTIVE R17, `(.L_x_1357) ;  /* 0x0000000011087348 */ /* 0x000fea0003c00000 */
[----:B------:R0:W1:Y:S02]  /*0f60*/  SHFL.BFLY P2, R18, R20, R19, R22 ;  /* 0x0c00001314127389 */ /* 0x0000640000040016 */
[----:B01----:R-:W-:Y:S01]  /*0f70*/  ENDCOLLECTIVE ;  /* 0x000000000000791b */ /* 0x003fe20003800000 */
.L_x_1357:
[----:B------:R-:W-:Y:S01]  /*0f80*/  HFMA2.MMA R19, -RZ, RZ, 0, 9.5367431640625e-07 ;  /* 0x00000010ff137435 */ /* 0x000fe200000001ff */
[----:B------:R-:W-:-:S05]  /*0f90*/  MOV R9, R18 ;  /* 0x0000001200097202 */ /* 0x000fca0000000f00 */
[----:B------:R-:W-:-:S05]  /*0fa0*/  FADD.FTZ R9, R16, R9 ;  /* 0x0000000910097221 */ /* 0x000fca0000010000 */
[----:B------:R-:W-:-:S07]  /*0fb0*/  MOV R20, R9 ;  /* 0x0000000900147202 */ /* 0x000fce0000000f00 */
[----:B------:R-:W-:Y:S05]  /*0fc0*/  WARPSYNC.COLLECTIVE R17, `(.L_x_1358) ;  /* 0x0000000011087348 */ /* 0x000fea0003c00000 */
[----:B------:R0:W1:Y:S02]  /*0fd0*/  SHFL.BFLY P2, R18, R20, R19, R22 ;  /* 0x0c00001314127389 */ /* 0x0000640000040016 */
[----:B01----:R-:W-:Y:S01]  /*0fe0*/  ENDCOLLECTIVE ;  /* 0x000000000000791b */ /* 0x003fe20003800000 */
.L_x_1358:
[----:B------:R-:W-:Y:S01]  /*0ff0*/  MOV R14, R18 ;  /* 0x00000012000e7202 */ /* 0x000fe20000000f00 */
[----:B------:R-:W-:Y:S06]  /*1000*/  BRA `(.L_x_1359) ;  /* 0xfffffff8007c7947 */ /* 0x000fec000383ffff */
.L_x_1360:
        /* <DEDUP_REMOVED lines=15> */
.L_x_3763:


//--------------------- .text._ZN10layer_norm40ln_parallel_residual_bwd_finalize_kernelINS_22Kernel_traits_finalizeILj1024E13__nv_bfloat16S2_fS2_fjLb0ELj1024ELj4ENS_18Kernel_traits_baseILj1024ES2_S2_fS2_fjLj1024EEEEELb1EEEvNS_9BwdParamsE --------------------------
	.section	.text._ZN10layer_norm40ln_parallel_residual_bwd_finalize_kernelINS_22Kernel_traits_finalizeILj1024E13__nv_bfloat16S2_fS2_fjLb0ELj1024ELj4ENS_18Kernel_traits_baseILj1024ES2_S2_fS2_fjLj1024EEEEELb1EEEvNS_9BwdParamsE,"ax",@progbits
	.align	128
        .global         _ZN10layer_norm40ln_parallel_residual_bwd_finalize_kernelINS_22Kernel_traits_finalizeILj1024E13__nv_bfloat16S2_fS2_fjLb0ELj1024ELj4ENS_18Kernel_traits_baseILj1024ES2_S2_fS2_fjLj1024EEEEELb1EEEvNS_9BwdParamsE
        .type           _ZN10layer_norm40ln_parallel_residual_bwd_finalize_kernelINS_22Kernel_traits_finalizeILj1024E13__nv_bfloat16S2_fS2_fjLb0ELj1024ELj4ENS_18Kernel_traits_baseILj1024ES2_S2_fS2_fjLj1024EEEEELb1EEEvNS_9BwdParamsE,@function
        .size           _ZN10layer_norm40ln_parallel_residual_bwd_finalize_kernelINS_22Kernel_traits_finalizeILj1024E13__nv_bfloat16S2_fS2_fjLb0ELj1024ELj4ENS_18Kernel_traits_baseILj1024ES2_S2_fS2_fjLj1024EEEEELb1EEEvNS_9BwdParamsE,(.L_x_3764 - _ZN10layer_norm40ln_parallel_residual_bwd_finalize_kernelINS_22Kernel_traits_finalizeILj1024E13__nv_bfloat16S2_fS2_fjLb0ELj1024ELj4ENS_18Kernel_traits_baseILj1024ES2_S2_fS2_fjLj1024EEEEELb1EEEvNS_9BwdParamsE)
        .other          _ZN10layer_norm40ln_parallel_residual_bwd_finalize_kernelINS_22Kernel_traits_finalizeILj1024E13__nv_bfloat16S2_fS2_fjLb0ELj1024ELj4ENS_18Kernel_traits_baseILj1024ES2_S2_fS2_fjLj1024EEEEELb1EEEvNS_9BwdParamsE,@"STO_CUDA_ENTRY STV_DEFAULT"
_ZN10layer_norm40ln_parallel_residual_bwd_finalize_kernelINS_22Kernel_traits_finalizeILj1024E13__nv_bfloat16S2_fS2_fjLb0ELj1024ELj4ENS_18Kernel_traits_baseILj1024ES2_S2_fS2_fjLj1024EEEEELb1EEEvNS_9BwdParamsE:
.text._ZN10layer_norm40ln_parallel_residual_bwd_finalize_kernelINS_22Kernel_traits_finalizeILj1024E13__nv_bfloat16S2_fS2_fjLb0ELj1024ELj4ENS_18Kernel_traits_baseILj1024ES2_S2_fS2_fjLj1024EEEEELb1EEEvNS_9BwdParamsE:
        /* <DEDUP_REMOVED lines=23> */
.L_x_1372:
        /* <DEDUP_REMOVED lines=41> */
.L_x_1365:
        /* <DEDUP_REMOVED lines=62> */
.L_x_1364:
[----:B------:R-:W-:Y:S05]  /*07e0*/  BSYNC B1 ;  /* 0x0000000000017941 */ /* 0x000fea0003800000 */
.L_x_1363:
        /* <DEDUP_REMOVED lines=39> */
.L_x_1367:
[----:B------:R-:W-:Y:S05]  /*0a60*/  BSYNC B1 ;  /* 0x0000000000017941 */ /* 0x000fea0003800000 */
.L_x_1366:
        /* <DEDUP_REMOVED lines=20> */
.L_x_1362:
[----:B------:R-:W-:Y:S05]  /*0bb0*/  BSYNC B0 ;  /* 0x0000000000007941 */ /* 0x000fea0003800000 */
.L_x_1361:
        /* <DEDUP_REMOVED lines=54> */
.L_x_1393:
        /* <DEDUP_REMOVED lines=10> */
.L_x_1368:
        /* <DEDUP_REMOVED lines=26> */
.L_x_1371:
[----:B------:R-:W-:Y:S05]  /*1160*/  BSYNC B0 ;  /* 0x0000000000007941 */ /* 0x000fea0003800000 */
.L_x_1370:
[C---:B------:R-:W-:Y:S02]  /*1170*/  ISETP.GT.U32.AND P1, PT, R4.reuse, -0x401, PT ;  /* 0xfffffbff0400780c */ /* 0x040fe40003f24070 */
[----:B------:R-:W-:Y:S02]  /*1180*/  IADD3 R4, R4, 0x400, RZ ;  /* 0x0000040004047810 */ /* 0x000fe40007ffe0ff */
[----:B------:R-:W-:-:S09]  /*1190*/  IADD3 R5, R5, 0x200, RZ ;  /* 0x0000020005057810 */ /* 0x000fd20007ffe0ff */
[----:B------:R-:W-:Y:S05]  /*11a0*/  @P1 BRA `(.L_x_1372) ;  /* 0xffffffec00f01947 */ /* 0x000fea000383ffff */
[----:B------:R-:W-:Y:S05]  /*11b0*/  EXIT ;  /* 0x000000000000794d */ /* 0x000fea0003800000 */
.L_x_1369:
[----:B------:R-:W-:Y:S01]  /*11c0*/  HFMA2.MMA R13, -RZ, RZ, 0, 5.9604644775390625e-08 ;  /* 0x00000001ff0d7435 */ /* 0x000fe200000001ff */
[----:B0-----:R-:W-:Y:S02]  /*11d0*/  MOV R26, R9 ;  /* 0x00000009001a7202 */ /* 0x001fe40000000f00 */
[----:B------:R-:W-:Y:S02]  /*11e0*/  MOV R12, 0x1f ;  /* 0x0000001f000c7802 */ /* 0x000fe40000000f00 */
[----:B------:R-:W-:-:S07]  /*11f0*/  MOV R11, 0xffffffff ;  /* 0xffffffff000b7802 */ /* 0x000fce0000000f00 */
[----:B-1234-:R-:W-:Y:S05]  /*1200*/  WARPSYNC.COLLECTIVE R11, `(.L_x_1373) ;  /* 0x000000000b087348 */ /* 0x01efea0003c00000 */
[----:B------:R0:W0:Y:S02]  /*1210*/  SHFL.BFLY P2, R16, R26, R13, R12 ;  /* 0x0c00000d1a107389 */ /* 0x000024000004000c */
[----:B01234-:R-:W-:Y:S01]  /*1220*/  ENDCOLLECTIVE ;  /* 0x000000000000791b */ /* 0x01ffe20003800000 */
.L_x_1373:
[----:B------:R-:W-:Y:S01]  /*1230*/  HFMA2.MMA R13, -RZ, RZ, 0, 1.1920928955078125e-07 ;  /* 0x00000002ff0d7435 */ /* 0x000fe200000001ff */
[----:B------:R-:W-:-:S05]  /*1240*/  FADD.FTZ R10, R9, R16 ;  /* 0x00000010090a7221 */ /* 0x000fca0000010000 */
[----:B------:R-:W-:-:S07]  /*1250*/  MOV R26, R10 ;  /* 0x0000000a001a7202 */ /* 0x000fce0000000f00 */
[----:B------:R-:W-:Y:S05]  /*1260*/  WARPSYNC.COLLECTIVE R11, `(.L_x_1374) ;  /* 0x000000000b087348 */ /* 0x000fea0003c00000 */
[----:B------:R0:W1:Y:S02]  /*1270*/  SHFL.BFLY P2, R16, R26, R13, R12 ;  /* 0x0c00000d1a107389 */ /* 0x000064000004000c */
[----:B01----:R-:W-:Y:S01]  /*1280*/  ENDCOLLECTIVE ;  /* 0x000000000000791b */ /* 0x003fe20003800000 */
.L_x_1374:
[----:B------:R-:W-:Y:S01]  /*1290*/  HFMA2.MMA R13, -RZ, RZ, 0, 2.384185791015625e-07 ;  /* 0x00000004ff0d7435 */ /* 0x000fe200000001ff */
[----:B------:R-:W-:-:S05]  /*12a0*/  FADD.FTZ R9, R10, R16 ;  /* 0x000000100a097221 */ /* 0x000fca0000010000 */
[----:B------:R-:W-:-:S07]  /*12b0*/  MOV R26, R9 ;  /* 0x00000009001a7202 */ /* 0x000fce0000000f00 */
[----:B------:R-:W-:Y:S05]  /*12c0*/  WARPSYNC.COLLECTIVE R11, `(.L_x_1375) ;  /* 0x000000000b087348 */ /* 0x000fea0003c00000 */
[----:B------:R0:W1:Y:S02]  /*12d0*/  SHFL.BFLY P2, R16, R26, R13, R12 ;  /* 0x0c00000d1a107389 */ /* 0x000064000004000c */
[----:B01----:R-:W-:Y:S01]  /*12e0*/  ENDCOLLECTIVE ;  /* 0x000000000000791b */ /* 0x003fe20003800000 */
.L_x_1375:
[----:B------:R-:W-:Y:S01]  /*12f0*/  HFMA2.MMA R13, -RZ, RZ, 0, 4.76837158203125e-07 ;  /* 0x00000008ff0d7435 */ /* 0x000fe200000001ff */
[----:B------:R-:W-:-:S05]  /*1300*/  FADD.FTZ R18, R9, R16 ;  /* 0x0000001009127221 */ /* 0x000fca0000010000 */
[----:B------:R-:W-:-:S07]  /*1310*/  MOV R26, R18 ;  /* 0x00000012001a7202 */ /* 0x000fce0000000f00 */
[----:B------:R-:W-:Y:S05]  /*1320*/  WARPSYNC.COLLECTIVE R11, `(.L_x_1376) ;  /* 0x000000000b087348 */ /* 0x000fea0003c00000 */
[----:B------:R0:W1:Y:S02]  /*1330*/  SHFL.BFLY P2, R16, R26, R13, R12 ;  /* 0x0c00000d1a107389 */ /* 0x000064000004000c */
[----:B01----:R-:W-:Y:S01]  /*1340*/  ENDCOLLECTIVE ;  /* 0x000000000000791b */ /* 0x003fe20003800000 */
.L_x_1376:
[----:B------:R-:W-:Y:S01]  /*1350*/  HFMA2.MMA R13, -RZ, RZ, 0, 9.5367431640625e-07 ;  /* 0x00000010ff0d7435 */ /* 0x000fe200000001ff */
[----:B------:R-:W-:-:S05]  /*1360*/  FADD.FTZ R10, R18, R16 ;  /* 0x00000010120a7221 */ /* 0x000fca0000010000 */
[----:B------:R-:W-:-:S07]  /*1370*/  MOV R26, R10 ;  /* 0x0000000a001a7202 */ /* 0x000fce0000000f00 */
[----:B------:R-:W-:Y:S05]  /*1380*/  WARPSYNC.COLLECTIVE R11, `(.L_x_1377) ;  /* 0x000000000b087348 */ /* 0x000fea0003c00000 */
[----:B------:R0:W1:Y:S02]  /*1390*/  SHFL.BFLY P2, R16, R26, R13, R12 ;  /* 0x0c00000d1a107389 */ /* 0x000064000004000c */
[----:B01----:R-:W-:Y:S01]  /*13a0*/  ENDCOLLECTIVE ;  /* 0x000000000000791b */ /* 0x003fe20003800000 */
.L_x_1377:
[----:B------:R-:W-:Y:S01]  /*13b0*/  MOV R26, R14 ;  /* 0x0000000e001a7202 */ /* 0x000fe20000000f00 */
[----:B------:R-:W-:Y:S01]  /*13c0*/  IMAD.MOV.U32 R13, RZ, RZ, 0x1 ;  /* 0x00000001ff0d7424 */ /* 0x000fe200078e00ff */
[----:B------:R-:W-:-:S07]  /*13d0*/  MOV R9, R16 ;  /* 0x0000001000097202 */ /* 0x000fce0000000f00 */
[----:B------:R-:W-:Y:S05]  /*13e0*/  WARPSYNC.COLLECTIVE R11, `(.L_x_1378) ;  /* 0x000000000b087348 */ /* 0x000fea0003c00000 */
[----:B------:R0:W1:Y:S02]  /*13f0*/  SHFL.BFLY P2, R16, R26, R13, R12 ;  /* 0x0c00000d1a107389 */ /* 0x000064000004000c */
[----:B01----:R-:W-:Y:S01]  /*1400*/  ENDCOLLECTIVE ;  /* 0x000000000000791b */ /* 0x003fe20003800000 */
.L_x_1378:
[----:B------:R-:W-:Y:S01]  /*1410*/  HFMA2.MMA R13, -RZ, RZ, 0, 1.1920928955078125e-07 ;  /* 0x00000002ff0d7435 */ /* 0x000fe200000001ff */
[----:B------:R-:W-:-:S05]  /*1420*/  MOV R15, R16 ;  /* 0x00000010000f7202 */ /* 0x000fca0000000f00 */
[----:B------:R-:W-:-:S05]  /*1430*/  FADD.FTZ R15, R14, R15 ;  /* 0x0000000f0e0f7221 */ /* 0x000fca0000010000 */
[----:B------:R-:W-:-:S07]  /*1440*/  MOV R26, R15 ;  /* 0x0000000f001a7202 */ /* 0x000fce0000000f00 */
[----:B------:R-:W-:Y:S05]  /*1450*/  WARPSYNC.COLLECTIVE R11, `(.L_x_1379) ;  /* 0x000000000b087348 */ /* 0x000fea0003c00000 */
[----:B------:R0:W1:Y:S02]  /*1460*/  SHFL.BFLY P2, R16, R26, R13, R12 ;  /* 0x0c00000d1a107389 */ /* 0x000064000004000c */
[----:B01----:R-:W-:Y:S01]  /*1470*/  ENDCOLLECTIVE ;  /* 0x000000000000791b */ /* 0x003fe20003800000 */
.L_x_1379:
[----:B------:R-:W-:Y:S01]  /*1480*/  HFMA2.MMA R13, -RZ, RZ, 0, 2.384185791015625e-07 ;  /* 0x00000004ff0d7435 */ /* 0x000fe200000001ff */
[----:B------:R-:W-:-:S05]  /*1490*/  MOV R18, R16 ;  /* 0x0000001000127202 */ /* 0x000fca0000000f00 */
[----:B------:R-:W-:-:S05]  /*14a0*/  FADD.FTZ R14, R15, R18 ;  /* 0x000000120f0e7221 */ /* 0x000fca0000010000 */
[----:B------:R-:W-:-:S07]  /*14b0*/  MOV R26, R14 ;  /* 0x0000000e001a7202 */ /* 0x000fce0000000f00 */
[----:B------:R-:W-:Y:S05]  /*14c0*/  WARPSYNC.COLLECTIVE R11, `(.L_x_1380) ;  /* 0x000000000b087348 */ /* 0x000fea0003c00000 */
[----:B------:R0:W1:Y:S02]  /*14d0*/  SHFL.BFLY P2, R16, R26, R13, R12 ;  /* 0x0c00000d1a107389 */ /* 0x000064000004000c */
[----:B01----:R-:W-:Y:S01]  /*14e0*/  ENDCOLLECTIVE ;  /* 0x000000000000791b */ /* 0x003fe20003800000 */
.L_x_1380:
[----:B------:R-:W-:Y:S01]  /*14f0*/  HFMA2.MMA R13, -RZ, RZ, 0, 4.76837158203125e-07 ;  /* 0x00000008ff0d7435 */ /* 0x000fe200000001ff */
[----:B------:R-:W-:-:S05]  /*1500*/  MOV R17, R16 ;  /* 0x0000001000117202 */ /* 0x000fca0000000f00 */
[----:B------:R-:W-:-:S05]  /*1510*/  FADD.FTZ R19, R14, R17 ;  /* 0x000000110e137221 */ /* 0x000fca0000010000 */
[----:B------:R-:W-:-:S07]  /*1520*/  MOV R26, R19 ;  /* 0x00000013001a7202 */ /* 0x000fce0000000f00 */
[----:B------:R-:W-:Y:S05]  /*1530*/  WARPSYNC.COLLECTIVE R11, `(.L_x_1381) ;  /* 0x000000000b087348 */ /* 0x000fea0003c00000 */
[----:B------:R0:W1:Y:S02]  /*1540*/  SHFL.BFLY P2, R16, R26, R13, R12 ;  /* 0x0c00000d1a107389 */ /* 0x000064000004000c */
[----:B01----:R-:W-:Y:S01]  /*1550*/  ENDCOLLECTIVE ;  /* 0x000000000000791b */ /* 0x003fe20003800000 */
.L_x_1381:
[----:B------:R-:W-:Y:S01]  /*1560*/  HFMA2.MMA R13, -RZ, RZ, 0, 9.5367431640625e-07 ;  /* 0x00000010ff0d7435 */ /* 0x000fe200000001ff */
[----:B------:R-:W-:-:S05]  /*1570*/  MOV R20, R16 ;  /* 0x0000001000147202 */ /* 0x000fca0000000f00 */
[----:B------:R-:W-:-:S05]  /*1580*/  FADD.FTZ R15, R19, R20 ;  /* 0x00000014130f7221 */ /* 0x000fca0000010000 */
[----:B------:R-:W-:-:S07]  /*1590*/  MOV R26, R15 ;  /* 0x0000000f001a7202 */ /* 0x000fce0000000f00 */
[----:B------:R-:W-:Y:S05]  /*15a0*/  WARPSYNC.COLLECTIVE R11, `(.L_x_1382) ;  /* 0x000000000b087348 */ /* 0x000fea0003c00000 */
[----:B------:R0:W1:Y:S02]  /*15b0*/  SHFL.BFLY P2, R16, R26, R13, R12 ;  /* 0x0c00000d1a107389 */ /* 0x000064000004000c */
[----:B01----:R-:W-:Y:S01]  /*15c0*/  ENDCOLLECTIVE ;  /* 0x000000000000791b */ /* 0x003fe20003800000 */
.L_x_1382:
[----:B------:R-:W-:Y:S01]  /*15d0*/  HFMA2.MMA R13, -RZ, RZ, 0, 5.9604644775390625e-08 ;  /* 0x00000001ff0d7435 */ /* 0x000fe200000001ff */
[----:B------:R-:W-:Y:S02]  /*15e0*/  MOV R26, R8 ;  /* 0x00000008001a7202 */ /* 0x000fe40000000f00 */
[----:B------:R-:W-:-:S08]  /*15f0*/  MOV R14, R16 ;  /* 0x00000010000e7202 */ /* 0x000fd00000000f00 */
[----:B------:R-:W-:Y:S05]  /*1600*/  WARPSYNC.COLLECTIVE R11, `(.L_x_1383) ;  /* 0x000000000b087348 */ /* 0x000fea0003c00000 */
[----:B------:R0:W1:Y:S02]  /*1610*/  SHFL.BFLY P2, R16, R26, R13, R12 ;  /* 0x0c00000d1a107389 */ /* 0x000064000004000c */
[----:B01----:R-:W-:Y:S01]  /*1620*/  ENDCOLLECTIVE ;  /* 0x000000000000791b */ /* 0x003fe20003800000 */
.L_x_1383:
[----:B------:R-:W-:Y:S01]  /*1630*/  HFMA2.MMA R13, -RZ, RZ, 0, 1.1920928955078125e-07 ;  /* 0x00000002ff0d7435 */ /* 0x000fe200000001ff */
[----:B------:R-:W-:-:S05]  /*1640*/  MOV R17, R16 ;  /* 0x0000001000117202 */ /* 0x000fca0000000f00 */
[----:B------:R-:W-:-:S05]  /*1650*/  FADD.FTZ R19, R8, R17 ;  /* 0x0000001108137221 */ /* 0x000fca0000010000 */
[----:B------:R-:W-:-:S07]  /*1660*/  MOV R26, R19 ;  /* 0x00000013001a7202 */ /* 0x000fce0000000f00 */
[----:B------:R-:W-:Y:S05]  /*1670*/  WARPSYNC.COLLECTIVE R11, `(.L_x_1384) ;  /* 0x000000000b087348 */ /* 0x000fea0003c00000 */
[----:B------:R0:W1:Y:S02]  /*1680*/  SHFL.BFLY P2, R16, R26, R13, R12 ;  /* 0x0c00000d1a107389 */ /* 0x000064000004000c */
[----:B01----:R-:W-:Y:S01]  /*1690*/  ENDCOLLECTIVE ;  /* 0x000000000000791b */ /* 0x003fe20003800000 */
.L_x_1384:
[----:B------:R-:W-:Y:S01]  /*16a0*/  IMAD.MOV.U32 R13, RZ, RZ, 0x4 ;  /* 0x00000004ff0d7424 */ /* 0x000fe200078e00ff */
[----:B------:R-:W-:-:S05]  /*16b0*/  MOV R20, R16 ;  /* 0x0000001000147202 */ /* 0x000fca0000000f00 */
[----:B------:R-:W-:-:S05]  /*16c0*/  FADD.FTZ R8, R19, R20 ;  /* 0x0000001413087221 */ /* 0x000fca0000010000 */
[----:B------:R-:W-:-:S07]  /*16d0*/  MOV R26, R8 ;  /* 0x00000008001a7202 */ /* 0x000fce0000000f00 */
[----:B------:R-:W-:Y:S05]  /*16e0*/  WARPSYNC.COLLECTIVE R11, `(.L_x_1385) ;  /* 0x000000000b087348 */ /* 0x000fea0003c00000 */
[----:B------:R0:W1:Y:S02]  /*16f0*/  SHFL.BFLY P2, R16, R26, R13, R12 ;  /* 0x0c00000d1a107389 */ /* 0x000064000004000c */
[----:B01----:R-:W-:Y:S01]  /*1700*/  ENDCOLLECTIVE ;  /* 0x000000000000791b */ /* 0x003fe20003800000 */
.L_x_1385:
[----:B------:R-:W-:Y:S01]  /*1710*/  HFMA2.MMA R13, -RZ, RZ, 0, 4.76837158203125e-07 ;  /* 0x00000008ff0d7435 */ /* 0x000fe200000001ff */
[----:B------:R-:W-:-:S05]  /*1720*/  MOV R21, R16 ;  /* 0x0000001000157202 */ /* 0x000fca0000000f00 */
[----:B------:R-:W-:-:S05]  /*1730*/  FADD.FTZ R21, R8, R21 ;  /* 0x0000001508157221 */ /* 0x000fca0000010000 */
[----:B------:R-:W-:-:S07]  /*1740*/  MOV R26, R21 ;  /* 0x00000015001a7202 */ /* 0x000fce0000000f00 */
[----:B------:R-:W-:Y:S05]  /*1750*/  WARPSYNC.COLLECTIVE R11, `(.L_x_1386) ;  /* 0x000000000b087348 */ /* 0x000fea0003c00000 */
[----:B------:R0:W1:Y:S02]  /*1760*/  SHFL.BFLY P2, R16, R26, R13, R12 ;  /* 0x0c00000d1a107389 */ /* 0x000064000004000c */
[----:B01----:R-:W-:Y:S01]  /*1770*/  ENDCOLLECTIVE ;  /* 0x000000000000791b */ /* 0x003fe20003800000 */
.L_x_1386:
[----:B------:R-:W-:Y:S01]  /*1780*/  HFMA2.MMA R13, -RZ, RZ, 0, 9.5367431640625e-07 ;  /* 0x00000010ff0d7435 */ /* 0x000fe200000001ff */
[----:B------:R-:W-:-:S05]  /*1790*/  MOV R22, R16 ;  /* 0x0000001000167202 */ /* 0x000fca0000000f00 */
[----:B------:R-:W-:-:S05]  /*17a0*/  FADD.FTZ R17, R21, R22 ;  /* 0x0000001615117221 */ /* 0x000fca0000010000 */
[----:B------:R-:W-:-:S07]  /*17b0*/  MOV R26, R17 ;  /* 0x00000011001a7202 */ /* 0x000fce0000000f00 */
[----:B------:R-:W-:Y:S05]  /*17c0*/  WARPSYNC.COLLECTIVE R11, `(.L_x_1387) ;  /* 0x000000000b087348 */ /* 0x000fea0003c00000 */
[----:B------:R0:W1:Y:S02]  /*17d0*/  SHFL.BFLY P2, R16, R26, R13, R12 ;  /* 0x0c00000d1a107389 */ /* 0x000064000004000c */
[----:B01----:R-:W-:Y:S01]  /*17e0*/  ENDCOLLECTIVE ;  /* 0x000000000000791b */ /* 0x003fe20003800000 */
.L_x_1387:
[----:B------:R-:W-:Y:S01]  /*17f0*/  HFMA2.MMA R13, -RZ, RZ, 0, 5.9604644775390625e-08 ;  /* 0x00000001ff0d7435 */ /* 0x000fe200000001ff */
[----:B------:R-:W-:Y:S02]  /*1800*/  MOV R26, R7 ;  /* 0x00000007001a7202 */ /* 0x000fe40000000f00 */
[----:B------:R-:W-:-:S08]  /*1810*/  MOV R8, R16 ;  /* 0x0000001000087202 */ /* 0x000fd00000000f00 */
[----:B------:R-:W-:Y:S05]  /*1820*/  WARPSYNC.COLLECTIVE R11, `(.L_x_1388) ;  /* 0x000000000b087348 */ /* 0x000fea0003c00000 */
[----:B------:R0:W1:Y:S02]  /*1830*/  SHFL.BFLY P2, R16, R26, R13, R12 ;  /* 0x0c00000d1a107389 */ /* 0x000064000004000c */
[----:B01----:R-:W-:Y:S01]  /*1840*/  ENDCOLLECTIVE ;  /* 0x000000000000791b */ /* 0x003fe20003800000 */
.L_x_1388:
[----:B------:R-:W-:Y:S01]  /*1850*/  HFMA2.MMA R13, -RZ, RZ, 0, 1.1920928955078125e-07 ;  /* 0x00000002ff0d7435 */ /* 0x000fe200000001ff */
[----:B------:R-:W-:-:S05]  /*1860*/  MOV R18, R16 ;  /* 0x0000001000127202 */ /* 0x000fca0000000f00 */
[----:B------:R-:W-:-:S05]  /*1870*/  FADD.FTZ R22, R7, R18 ;  /* 0x0000001207167221 */ /* 0x000fca0000010000 */
[----:B------:R-:W-:-:S07]  /*1880*/  MOV R26, R22 ;  /* 0x00000016001a7202 */ /* 0x000fce0000000f00 */
[----:B------:R-:W-:Y:S05]  /*1890*/  WARPSYNC.COLLECTIVE R11, `(.L_x_1389) ;  /* 0x000000000b087348 */ /* 0x000fea0003c00000 */
[----:B------:R0:W1:Y:S02]  /*18a0*/  SHFL.BFLY P2, R16, R26, R13, R12 ;  /* 0x0c00000d1a107389 */ /* 0x000064000004000c */
[----:B01----:R-:W-:Y:S01]  /*18b0*/  ENDCOLLECTIVE ;  /* 0x000000000000791b */ /* 0x003fe20003800000 */
.L_x_1389:
[----:B------:R-:W-:Y:S01]  /*18c0*/  HFMA2.MMA R13, -RZ, RZ, 0, 2.384185791015625e-07 ;  /* 0x00000004ff0d7435 */ /* 0x000fe200000001ff */
[----:B------:R-:W-:-:S05]  /*18d0*/  MOV R21, R16 ;  /* 0x0000001000157202 */ /* 0x000fca0000000f00 */
[----:B------:R-:W-:-:S05]  /*18e0*/  FADD.FTZ R7, R22, R21 ;  /* 0x0000001516077221 */ /* 0x000fca0000010000 */
[----:B------:R-:W-:-:S07]  /*18f0*/  MOV R26, R7 ;  /* 0x00000007001a7202 */ /* 0x000fce0000000f00 */
[----:B------:R-:W-:Y:S05]  /*1900*/  WARPSYNC.COLLECTIVE R11, `(.L_x_1390) ;  /* 0x000000000b087348 */ /* 0x000fea0003c00000 */
[----:B------:R0:W1:Y:S02]  /*1910*/  SHFL.BFLY P2, R16, R26, R13, R12 ;  /* 0x0c00000d1a107389 */ /* 0x000064000004000c */
[----:B01----:R-:W-:Y:S01]  /*1920*/  ENDCOLLECTIVE ;  /* 0x000000000000791b */ /* 0x003fe20003800000 */
.L_x_1390:
[----:B------:R-:W-:Y:S01]  /*1930*/  HFMA2.MMA R13, -RZ, RZ, 0, 4.76837158203125e-07 ;  /* 0x00000008ff0d7435 */ /* 0x000fe200000001ff */
[----:B------:R-:W-:-:S05]  /*1940*/  MOV R20, R16 ;  /* 0x0000001000147202 */ /* 0x000fca0000000f00 */
[----:B------:R-:W-:-:S05]  /*1950*/  FADD.FTZ R23, R7, R20 ;  /* 0x0000001407177221 */ /* 0x000fca0000010000 */
[----:B------:R-:W-:-:S07]  /*1960*/  MOV R26, R23 ;  /* 0x00000017001a7202 */ /* 0x000fce0000000f00 */
[----:B------:R-:W-:Y:S05]  /*1970*/  WARPSYNC.COLLECTIVE R11, `(.L_x_1391) ;  /* 0x000000000b087348 */ /* 0x000fea0003c00000 */
[----:B------:R0:W1:Y:S02]  /*1980*/  SHFL.BFLY P2, R16, R26, R13, R12 ;  /* 0x0c00000d1a107389 */ /* 0x000064000004000c */
[----:B01----:R-:W-:Y:S01]  /*1990*/  ENDCOLLECTIVE ;  /* 0x000000000000791b */ /* 0x003fe20003800000 */
.L_x_1391:
[----:B------:R-:W-:Y:S01]  /*19a0*/  HFMA2.MMA R13, -RZ, RZ, 0, 9.5367431640625e-07 ;  /* 0x00000010ff0d7435 */ /* 0x000fe200000001ff */
[----:B------:R-:W-:-:S05]  /*19b0*/  MOV R24, R16 ;  /* 0x0000001000187202 */ /* 0x000fca0000000f00 */
[----:B------:R-:W-:-:S05]  /*19c0*/  FADD.FTZ R24, R23, R24 ;  /* 0x0000001817187221 */ /* 0x000fca0000010000 */
[----:B------:R-:W-:-:S07]  /*19d0*/  MOV R26, R24 ;  /* 0x00000018001a7202 */ /* 0x000fce0000000f00 */
[----:B------:R-:W-:Y:S05]  /*19e0*/  WARPSYNC.COLLECTIVE R11, `(.L_x_1392) ;  /* 0x000000000b087348 */ /* 0x000fea0003c00000 */
[----:B------:R0:W1:Y:S02]  /*19f0*/  SHFL.BFLY P2, R16, R26, R13, R12 ;  /* 0x0c00000d1a107389 */ /* 0x000064000004000c */
[----:B01----:R-:W-:Y:S01]  /*1a00*/  ENDCOLLECTIVE ;  /* 0x000000000000791b */ /* 0x003fe20003800000 */
.L_x_1392:
[----:B------:R-:W-:Y:S05]  /*1a10*/  BRA `(.L_x_1393) ;  /* 0xfffffff400407947 */ /* 0x000fea000383ffff */
.L_x_1394:
        /* <DEDUP_REMOVED lines=14> */
.L_x_3764:


//--------------------- .text._ZN10layer_norm31ln_parallel_residual_bwd_kernelINS_13Kernel_traitsI13__nv_bfloat16S2_fS2_fjLj1024ELj1ELj4ELj1ELj16ENS_18Kernel_traits_baseILj1024ES2_S2_fS2_fjLj128EEEEELb1ELb1ELb1EEEvNS_9BwdParamsE --------------------------
	.section	.text._ZN10layer_norm31ln_parallel_residual_bwd_kernelINS_13Kernel_traitsI13__nv_bfloat16S2_fS2_fjLj1024ELj1ELj4ELj1ELj16ENS_18Kernel_traits_baseILj1024ES2_S2_fS2_fjLj128EEEEELb1ELb1ELb1EEEvNS_9BwdParamsE,"ax",@progbits
	.align	128
        .global         _ZN10layer_norm31ln_parallel_residual_bwd_kernelINS_13Kernel_traitsI13__nv_bfloat16S2_fS2_fjLj1024ELj1ELj4ELj1ELj16ENS_18Kernel_traits_baseILj1024ES2_S2_fS2_fjLj128EEEEELb1ELb1ELb1EEEvNS_9BwdParamsE
        .type           _ZN10layer_norm31ln_parallel_residual_bwd_kernelINS_13Kernel_traitsI13__nv_bfloat16S2_fS2_fjLj1024ELj1ELj4ELj1ELj16ENS_18Kernel_traits_baseILj1024ES2_S2_fS2_fjLj128EEEEELb1ELb1ELb1EEEvNS_9BwdParamsE,@function
        .size           _ZN10layer_norm31ln_parallel_residual_bwd_kernelINS_13Kernel_traitsI13__nv_bfloat16S2_fS2_fjLj1024ELj1ELj4ELj1ELj16ENS_18Kernel_traits_baseILj1024ES2_S2_fS2_fjLj128EEEEELb1ELb1ELb1EEEvNS_9BwdParamsE,(.L_x_3765 - _ZN10layer_norm31ln_parallel_residual_bwd_kernelINS_13Kernel_traitsI13__nv_bfloat16S2_fS2_fjLj1024ELj1ELj4ELj1ELj16ENS_18Kernel_traits_baseILj1024ES2_S2_fS2_fjLj128EEEEELb1ELb1ELb1EEEvNS_9BwdParamsE)
        .other          _ZN10layer_norm31ln_parallel_residual_bwd_kernelINS_13Kernel_traitsI13__nv_bfloat16S2_fS2_fjLj1024ELj1ELj4ELj1ELj16ENS_18Kernel_traits_baseILj1024ES2_S2_fS2_fjLj128EEEEELb1ELb1ELb1EEEvNS_9BwdParamsE,@"STO_CUDA_ENTRY STV_DEFAULT"
_ZN10layer_norm31ln_parallel_residual_bwd_kernelINS_13Kernel_traitsI13__nv_bfloat16S2_fS2_fjLj1024ELj1ELj4ELj1ELj16ENS_18Kernel_traits_baseILj1024ES2_S2_fS2_fjLj128EEEEELb1ELb1ELb1EEEvNS_9BwdParamsE:
.text._ZN10layer_norm31ln_parallel_residual_bwd_kernelINS_13Kernel_traitsI13__nv_bfloat16S2_fS2_fjLj1024ELj1ELj4ELj1ELj16ENS_18Kernel_traits_baseILj1024ES2_S2_fS2_fjLj128EEEEELb1ELb1ELb1EEEvNS_9BwdParamsE:
        /* <DEDUP_REMOVED lines=48> */
.L_x_1396:
        /* <DEDUP_REMOVED lines=9> */
[----:B------:R-:W5:Y:S01]  /*0390*/  LDG.E.128 R16, desc[UR4][R2.64+0x600] ;  /* 0x0006000402107981 */ /* 0x000f62000c1e1d00 */
[----:B------:R-:W-:Y:S01]  /*03a0*/  HFMA2.MMA R174, -RZ, RZ, 0, 0 ;  /* 0x00000000ffae7435 */ /* 0x000fe200000001ff */
        /* <DEDUP_REMOVED lines=33> */
[----:B--2---:R-:W-:Y:S02]  /*05c0*/  PRMT R191, R4, 0x7632, R191 ;  /* 0x0000763204bf7816 */ /* 0x004fe400000000bf */
[----:B------:R-:W-:Y:S02]  /*05d0*/  PRMT R190, R5, 0x7632, R190 ;  /* 0x0000763205be7816 */ /* 0x000fe400000000be */
[----:B---3--:R-:W-:Y:S02]  /*05e0*/  PRMT R183, R12, 0x7632, R183 ;  /* 0x000076320cb77816 */ /* 0x008fe400000000b7 */
[----:B------:R-:W-:Y:S02]  /*05f0*/  PRMT R189, R6, 0x7632, R189 ;  /* 0x0000763206bd7816 */ /* 0x000fe400000000bd */
[----:B------:R-:W-:-:S02]  /*0600*/  PRMT R188, R7, 0x7632, R188 ;  /* 0x0000763207bc7816 */ /* 0x000fc400000000bc */
[----:B----4-:R-:W-:Y:S02]  /*0610*/  PRMT R187, R8, 0x7632, R187 ;  /* 0x0000763208bb7816 */ /* 0x010fe400000000bb */
[----:B------:R-:W-:Y:S02]  /*0620*/  PRMT R186, R9, 0x7632, R186 ;  /* 0x0000763209ba7816 */ /* 0x000fe400000000ba */
[----:B------:R-:W-:Y:S02]  /*0630*/  PRMT R185, R10, 0x7632, R185 ;  /* 0x000076320ab97816 */ /* 0x000fe400000000b9 */
[----:B------:R-:W-:Y:S02]  /*0640*/  PRMT R184, R11, 0x7632, R184 ;  /* 0x000076320bb87816 */ /* 0x000fe400000000b8 */
[----:B------:R-:W-:Y:S02]  /*0650*/  PRMT R182, R13, 0x7632, R182 ;  /* 0x000076320db67816 */ /* 0x000fe400000000b6 */
[----:B------:R-:W-:-:S02]  /*0660*/  PRMT R181, R14, 0x7632, R181 ;  /* 0x000076320eb57816 */ /* 0x000fc400000000b5 */
[----:B------:R-:W-:Y:S02]  /*0670*/  PRMT R180, R15, 0x7632, R180 ;  /* 0x000076320fb47816 */ /* 0x000fe400000000b4 */
[----:B-----5:R-:W-:Y:S02]  /*0680*/  PRMT R179, R16, 0x7632, R179 ;  /* 0x0000763210b37816 */ /* 0x020fe400000000b3 */
[----:B------:R-:W-:Y:S02]  /*0690*/  PRMT R178, R17, 0x7632, R178 ;  /* 0x0000763211b27816 */ /* 0x000fe400000000b2 */
[----:B------:R-:W-:Y:S02]  /*06a0*/  PRMT R177, R18, 0x7632, R177 ;  /* 0x0000763212b17816 */ /* 0x000fe400000000b1 */
        /* <DEDUP_REMOVED lines=32> */
[----:B0-----:R-:W-:-:S07]  /*08b0*/  SHF.L.U32 R176, R176, 0x10, RZ ;  /* 0x00000010b0b07819 */ /* 0x001fce00000006ff */
.L_x_1400:
[----:B------:R-:W0:Y:S01]  /*08c0*/  LDC.64 R226, c[0x0][0x250] ;  /* 0x00009400ffe27b82 */ /* 0x000e220000000a00 */
[----:B---3--:R-:W-:Y:S01]  /*08d0*/  IMAD R48, R210, UR8, RZ ;  /* 0x00000008d2307c24 */ /* 0x008fe2000f8e02ff */
[----:B------:R-:W-:-:S04]  /*08e0*/  LOP3.LUT R214, R0, 0x1f, RZ, 0xc0, !PT ;  /* 0x0000001f00d67812 */ /* 0x000fc800078ec0ff */
[----:B------:R-:W-:Y:S02]  /*08f0*/  SHF.R.S32.HI R49, RZ, 0x1f, R48 ;  /* 0x0000001fff317819 */ /* 0x000fe40000011430 */
[----:B------:R-:W1:Y:S02]  /*0900*/  LDC.64 R106, c[0x0][0x238] ;  /* 0x00008e00ff6a7b82 */ /* 0x000e640000000a00 */
[----:B------:R-:W-:-:S04]  /*0910*/  LEA.HI R49, R49, R48, RZ, 0x3 ;  /* 0x0000003031317211 */ /* 0x000fc800078f18ff */
[----:B------:R-:W-:Y:S02]  /*0920*/  LEA.HI.SX32 R214, R49, R214, 0x1d ;  /* 0x000000d631d67211 */ /* 0x000fe400078feaff */
[----:B------:R-:W2:Y:S08]  /*0930*/  LDC.64 R92, c[0x0][0x2b8] ;  /* 0x0000ae00ff5c7b82 */ /* 0x000eb00000000a00 */
[----:B------:R-:W3:Y:S01]  /*0940*/  LDC.64 R102, c[0x0][0x258] ;  /* 0x00009600ff667b82 */ /* 0x000ee20000000a00 */
[----:B0-----:R-:W-:Y:S01]  /*0950*/  IMAD.WIDE R226, R210, 0x4, R226 ;  /* 0x00000004d2e27825 */ /* 0x001fe200078e02e2 */
[----:B------:R-:W-:-:S05]  /*0960*/  IADD3 R211, R214, 0x40, RZ ;  /* 0x00000040d6d37810 */ /* 0x000fca0007ffe0ff */
[----:B------:R-:W4:Y:S01]  /*0970*/  LDG.E R226, desc[UR4][R226.64] ;  /* 0x00000004e2e27981 */ /* 0x000f22000c1e1900 */
[C---:B-1----:R-:W-:Y:S01]  /*0980*/  IMAD.WIDE.U32 R80, R214.reuse, 0x20, R106 ;  /* 0x00000020d6507825 */ /* 0x042fe200078e006a */
[C---:B------:R-:W-:Y:S01]  /*0990*/  IADD3 R175, R214.reuse, 0x60, RZ ;  /* 0x00000060d6af7810 */ /* 0x040fe20007ffe0ff */
[----:B------:R-:W0:Y:S03]  /*09a0*/  LDC.64 R108, c[0x0][0x2c8] ;  /* 0x0000b200ff6c7b82 */ /* 0x000e260000000a00 */
[----:B------:R-:W4:Y:S01]  /*09b0*/  LDG.E.128 R48, desc[UR4][R80.64] ;  /* 0x0000000450307981 */ /* 0x000f22000c1e1d00 */
[----:B--2---:R-:W-:-:S03]  /*09c0*/  IMAD.WIDE.U32 R52, R214, 0x10, R92 ;  /* 0x00000010d6347825 */ /* 0x004fc600078e005c */
[----:B------:R-:W2:Y:S01]  /*09d0*/  LDG.E.128 R56, desc[UR4][R80.64+0x10] ;  /* 0x0000100450387981 */ /* 0x000ea2000c1e1d00 */
[----:B------:R-:W-:Y:S01]  /*09e0*/  ISETP.NE.U32.AND P0, PT, RZ, UR10, PT ;  /* 0x0000000aff007c0c */ /* 0x000fe2000bf05070 */
[----:B------:R-:W1:Y:S01]  /*09f0*/  LDC.64 R222, c[0x0][0x240] ;  /* 0x00009000ffde7b82 */ /* 0x000e620000000a00 */
[----:B------:R-:W-:Y:S01]  /*0a00*/  VIADD R213, R214, 0x20 ;  /* 0x00000020d6d57836 */ /* 0x000fe20000000000 */
[----:B------:R-:W2:Y:S01]  /*0a10*/  LDG.E.128 R52, desc[UR4][R52.64] ;  /* 0x0000000434347981 */ /* 0x000ea2000c1e1d00 */
[----:B---3--:R-:W-:-:S04]  /*0a20*/  IMAD.WIDE R104, R210, 0x4, R102 ;  /* 0x00000004d2687825 */ /* 0x008fc800078e0266 */
[C---:B------:R-:W-:Y:S01]  /*0a30*/  IMAD.WIDE.U32 R110, R211.reuse, 0x20, R106 ;  /* 0x00000020d36e7825 */ /* 0x040fe200078e006a */
[----:B------:R-:W3:Y:S03]  /*0a40*/  LDG.E R215, desc[UR4][R104.64] ;  /* 0x0000000468d77981 */ /* 0x000ee6000c1e1900 */
[--C-:B------:R-:W-:Y:S01]  /*0a50*/  IMAD.WIDE.U32 R76, R211, 0x10, R92.reuse ;  /* 0x00000010d34c7825 */ /* 0x100fe200078e005c */
[----:B------:R-:W3:Y:S03]  /*0a60*/  LDG.E.128 R72, desc[UR4][R110.64] ;  /* 0x000000046e487981 */ /* 0x000ee6000c1e1d00 */
[C---:B------:R-:W-:Y:S01]  /*0a70*/  IMAD.WIDE.U32 R64, R213.reuse, 0x10, R92 ;  /* 0x00000010d5407825 */ /* 0x040fe200078e005c */
[----:B------:R-:W3:Y:S03]  /*0a80*/  LDG.E.128 R80, desc[UR4][R110.64+0x10] ;  /* 0x000010046e507981 */ /* 0x000ee6000c1e1d00 */
[----:B------:R-:W-:Y:S01]  /*0a90*/  IMAD.WIDE.U32 R88, R213, 0x20, R106 ;  /* 0x00000020d5587825 */ /* 0x000fe200078e006a */
[----:B------:R-:W3:Y:S03]  /*0aa0*/  LDG.E.128 R76, desc[UR4][R76.64] ;  /* 0x000000044c4c7981 */ /* 0x000ee6000c1e1d00 */
[----:B------:R-:W-:Y:S01]  /*0ab0*/  IMAD.WIDE.U32 R92, R175, 0x10, R92 ;  /* 0x00000010af5c7825 */ /* 0x000fe200078e005c */
[----:B------:R-:W3:Y:S01]  /*0ac0*/  LDG.E.128 R60, desc[UR4][R88.64] ;  /* 0x00000004583c7981 */ /* 0x000ee2000c1e1d00 */
[----:B------:R-:W-:-:S03]  /*0ad0*/  IADD3 R212, R214, 0x60, RZ ;  /* 0x00000060d6d47810 */ /* 0x000fc60007ffe0ff */
[----:B------:R-:W3:Y:S04]  /*0ae0*/  LDG.E.128 R64, desc[UR4][R64.64] ;  /* 0x0000000440407981 */ /* 0x000ee8000c1e1d00 */
[----:B------:R-:W3:Y:S04]  /*0af0*/  LDG.E.128 R92, desc[UR4][R92.64] ;  /* 0x000000045c5c7981 */ /* 0x000ee8000c1e1d00 */
[----:B------:R-:W3:Y:S01]  /*0b00*/  LDG.E.128 R68, desc[UR4][R88.64+0x10] ;  /* 0x0000100458447981 */ /* 0x000ee2000c1e1d00 */
[----:B------:R-:W-:-:S05]  /*0b10*/  IMAD.WIDE.U32 R106, R212, 0x20, R106 ;  /* 0x00000020d46a7825 */ /* 0x000fca00078e006a */
[----:B------:R-:W3:Y:S04]  /*0b20*/  LDG.E.128 R84, desc[UR4][R106.64] ;  /* 0x000000046a547981 */ /* 0x000ee8000c1e1d00 */
[----:B------:R1:W3:Y:S01]  /*0b30*/  LDG.E.128 R88, desc[UR4][R106.64+0x10] ;  /* 0x000010046a587981 */ /* 0x0002e2000c1e1d00 */
[----:B------:R-:W-:Y:S02]  /*0b40*/  ISETP.NE.AND.EX P0, PT, RZ, UR11, PT, P0 ;  /* 0x0000000bff007c0c */ /* 0x000fe4000bf05300 */
[----:B0-----:R-:W-:-:S04]  /*0b50*/  ISETP.NE.U32.AND P1, PT, R108, RZ, PT ;  /* 0x000000ff6c00720c */ /* 0x001fc80003f25070 */
[----:B------:R-:W-:-:S07]  /*0b60*/  ISETP.NE.AND.EX P1, PT, R109, RZ, PT, P1 ;  /* 0x000000ff6d00720c */ /* 0x000fce0003f25310 */
[----:B-1----:R-:W0:Y:S08]  /*0b70*/  @P0 LDC.64 R106, c[0x0][0x248] ;  /* 0x00009200ff6a0b82 */ /* 0x002e300000000a00 */
[----:B------:R-:W1:Y:S08]  /*0b80*/  @P0 LDC.64 R102, c[0x0][0x248] ;  /* 0x00009200ff660b82 */ /* 0x000e700000000a00 */
[----:B------:R-:W1:Y:S08]  /*0b90*/  @P1 LDC.64 R110, c[0x0][0x2c8] ;  /* 0x0000b200ff6e1b82 */ /* 0x000e700000000a00 */
[----:B------:R-:W1:Y:S01]  /*0ba0*/  @P1 LDC.64 R104, c[0x0][0x2c8] ;  /* 0x0000b200ff681b82 */ /* 0x000e620000000a00 */
[----:B0-----:R-:W-:-:S05]  /*0bb0*/  @P0 IMAD.WIDE.U32 R106, R211, 0x8, R106 ;  /* 0x00000008d36a0825 */ /* 0x001fca00078e006a */
[----:B------:R0:W5:Y:S01]  /*0bc0*/  @P0 LDG.E.64 R98, desc[UR4][R106.64] ;  /* 0x000000046a620981 */ /* 0x000162000c1e1b00 */
[----:B-1----:R-:W-:Y:S01]  /*0bd0*/  @P0 IMAD.WIDE.U32 R102, R212, 0x8, R102 ;  /* 0x00000008d4660825 */ /* 0x002fe200078e0066 */
[----:B------:R-:W1:Y:S04]  /*0be0*/  @P0 LDC.64 R216, c[0x0][0x248] ;  /* 0x00009200ffd80b82 */ /* 0x000e680000000a00 */
[----:B------:R0:W5:Y:S01]  /*0bf0*/  @P0 LDG.E.64 R100, desc[UR4][R102.64] ;  /* 0x0000000466640981 */ /* 0x000162000c1e1b00 */
[----:B------:R-:W-:-:S03]  /*0c00*/  @P1 IMAD.WIDE.U32 R230, R211, 0x20, R110 ;  /* 0x00000020d3e61825 */ /* 0x000fc600078e006e */
[----:B------:R-:W1:Y:S01]  /*0c10*/  @P1 LDC.64 R218, c[0x0][0x2c8] ;  /* 0x0000b200ffda1b82 */ /* 0x000e620000000a00 */
[----:B------:R-:W-:Y:S01]  /*0c20*/  IMAD.WIDE.U32 R110, R214, 0x8, R222 ;  /* 0x00000008d66e7825 */ /* 0x000fe200078e00de */
[----:B------:R-:W-:Y:S01]  /*0c30*/  ISETP.NE.AND P2, PT, R193, RZ, PT ;  /* 0x000000ffc100720c */ /* 0x000fe20003f45270 */
[----:B------:R-:W5:Y:S02]  /*0c40*/  @P1 LDG.E.128 R20, desc[UR4][R230.64] ;  /* 0x00000004e6141981 */ /* 0x000f64000c1e1d00 */
[----:B------:R-:W-:-:S03]  /*0c50*/  @P1 IMAD.WIDE.U32 R228, R175, 0x20, R104 ;  /* 0x00000020afe41825 */ /* 0x000fc600078e0068 */
[----:B------:R-:W1:Y:S01]  /*0c60*/  @P0 LDC.64 R220, c[0x0][0x248] ;  /* 0x00009200ffdc0b82 */ /* 0x000e620000000a00 */
[----:B------:R-:W5:Y:S01]  /*0c70*/  LDG.E.64 R110, desc[UR4][R110.64] ;  /* 0x000000046e6e7981 */ /* 0x000f62000c1e1b00 */
[----:B------:R-:W-:-:S03]  /*0c80*/  IMAD.WIDE.U32 R104, R213, 0x8, R222 ;  /* 0x00000008d5687825 */ /* 0x000fc600078e00de */
[----:B------:R-:W5:Y:S01]  /*0c90*/  @P1 LDG.E.128 R28, desc[UR4][R228.64] ;  /* 0x00000004e41c1981 */ /* 0x000f62000c1e1d00 */
[--C-:B0-----:R-:W-:Y:S02]  /*0ca0*/  IMAD.WIDE.U32 R106, R211, 0x8, R222.reuse ;  /* 0x00000008d36a7825 */ /* 0x101fe400078e00de */
[----:B------:R-:W0:Y:S01]  /*0cb0*/  @P1 LDC.64 R224, c[0x0][0x2c8] ;  /* 0x0000b200ffe01b82 */ /* 0x000e220000000a00 */
[----:B------:R-:W5:Y:S01]  /*0cc0*/  LDG.E.64 R104, desc[UR4][R104.64] ;  /* 0x0000000468687981 */ /* 0x000f62000c1e1b00 */
[----:B------:R-:W-:-:S03]  /*0cd0*/  IMAD.WIDE.U32 R102, R212, 0x8, R222 ;  /* 0x00000008d4667825 */ /* 0x000fc600078e00de */
[----:B------:R-:W5:Y:S04]  /*0ce0*/  LDG.E.64 R106, desc[UR4][R106.64] ;  /* 0x000000046a6a7981 */ /* 0x000f68000c1e1b00 */
[----:B------:R-:W5:Y:S01]  /*0cf0*/  LDG.E.64 R102, desc[UR4][R102.64] ;  /* 0x0000000466667981 */ /* 0x000f62000c1e1b00 */
[----:B-1----:R-:W-:-:S03]  /*0d00*/  @P0 IMAD.WIDE.U32 R216, R213, 0x8, R216 ;  /* 0x00000008d5d80825 */ /* 0x002fc600078e00d8 */
[----:B------:R-:W5:Y:S01]  /*0d10*/  @P1 LDG.E.128 R32, desc[UR4][R228.64+0x10] ;  /* 0x00001004e4201981 */ /* 0x000f62000c1e1d00 */
[----:B------:R-:W-:-:S03]  /*0d20*/  @P1 IMAD.WIDE.U32 R218, R213, 0x20, R218 ;  /* 0x00000020d5da1825 */ /* 0x000fc600078e00da */
[----:B------:R4:W5:Y:S01]  /*0d30*/  @P0 LDG.E.64 R96, desc[UR4][R216.64] ;  /* 0x00000004d8600981 */ /* 0x000962000c1e1b00 */
[----:B------:R-:W-:-:S03]  /*0d40*/  @P0 IMAD.WIDE.U32 R220, R214, 0x8, R220 ;  /* 0x00000008d6dc0825 */ /* 0x000fc600078e00dc */
[----:B------:R-:W5:Y:S01]  /*0d50*/  @P1 LDG.E.128 R12, desc[UR4][R218.64] ;  /* 0x00000004da0c1981 */ /* 0x000f62000c1e1d00 */
[----:B0-----:R-:W-:-:S03]  /*0d60*/  @P1 IMAD.WIDE.U32 R224, R214, 0x20, R224 ;  /* 0x00000020d6e01825 */ /* 0x001fc600078e00e0 */
[----:B------:R0:W5:Y:S04]  /*0d70*/  @P1 LDG.E.128 R16, desc[UR4][R218.64+0x10] ;  /* 0x00001004da101981 */ /* 0x000168000c1e1d00 */
[----:B------:R1:W5:Y:S04]  /*0d80*/  @P0 LDG.E.64 R2, desc[UR4][R220.64] ;  /* 0x00000004dc020981 */ /* 0x000368000c1e1b00 */
[----:B------:R-:W5:Y:S04]  /*0d90*/  @P1 LDG.E.128 R4, desc[UR4][R224.64] ;  /* 0x00000004e0041981 */ /* 0x000f68000c1e1d00 */
[----:B------:R2:W5:Y:S04]  /*0da0*/  @P1 LDG.E.128 R8, desc[UR4][R224.64+0x10] ;  /* 0x00001004e0081981 */ /* 0x000568000c1e1d00 */
[----:B------:R3:W5:Y:S01]  /*0db0*/  @P1 LDG.E.128 R24, desc[UR4][R230.64+0x10] ;  /* 0x00001004e6181981 */ /* 0x000762000c1e1d00 */
[----:B----4-:R-:W-:-:S05]  /*0dc0*/  FSEL R216, R226, RZ, !P2 ;  /* 0x000000ffe2d87208 */ /* 0x010fca0005000000 */
[C---:B0-----:R-:W-:Y:S01]  /*0dd0*/  FADD.FTZ R218, -R216.reuse, R48 ;  /* 0x00000030d8da7221 */ /* 0x041fe20000010100 */
[C---:B-1----:R-:W-:Y:S01]  /*0de0*/  FADD.FTZ R220, -R216.reuse, R51 ;  /* 0x00000033d8dc7221 */ /* 0x042fe20000010100 */
[C---:B------:R-:W-:Y:S01]  /*0df0*/  FADD.FTZ R48, -R216.reuse, R49 ;  /* 0x00000031d8307221 */ /* 0x040fe20000010100 */
[C---:B--2---:R-:W-:Y:S01]  /*0e00*/  FADD.FTZ R58, -R216.reuse, R58 ;  /* 0x0000003ad83a7221 */ /* 0x044fe20000010100 */
[C---:B------:R-:W-:Y:S01]  /*0e10*/  FADD.FTZ R56, -R216.reuse, R56 ;  /* 0x00000038d8387221 */ /* 0x040fe20000010100 */
[----:B------:R-:W-:Y:S01]  /*0e20*/  FADD.FTZ R224, -R216, R59 ;  /* 0x0000003bd8e07221 */ /* 0x000fe20000010100 */
[----:B------:R-:W-:Y:S02]  /*0e30*/  PRMT R217, R53, 0x7632, R217 ;  /* 0x0000763235d97816 */ /* 0x000fe400000000d9 */
[----:B------:R-:W-:Y:S02]  /*0e40*/  PRMT R51, R52, 0x7632, R51 ;  /* 0x0000763234337816 */ /* 0x000fe40000000033 */
[----:B------:R-:W-:-:S02]  /*0e50*/  PRMT R219, R54, 0x7632, R219 ;  /* 0x0000763236db7816 */ /* 0x000fc400000000db */
[----:B------:R-:W-:Y:S01]  /*0e60*/  SHF.L.U32 R221, R54, 0x10, RZ ;  /* 0x0000001036dd7819 */ /* 0x000fe200000006ff */
[----:B---3--:R-:W-:Y:S01]  /*0e70*/  FMUL.FTZ R49, R215, R218 ;  /* 0x000000dad7317220 */ /* 0x008fe20000410000 */
[----:B------:R-:W-:Y:S02]  /*0e80*/  SHF.L.U32 R52, R52, 0x10, RZ ;  /* 0x0000001034347819 */ /* 0x000fe400000006ff */
[----:B------:R-:W-:Y:S02]  /*0e90*/  PRMT R54, R55, 0x7632, R54 ;  /* 0x0000763237367816 */ /* 0x000fe40000000036 */
[----:B------:R-:W-:Y:S01]  /*0ea0*/  SHF.L.U32 R229, R217, 0x10, RZ ;  /* 0x00000010d9e57819 */ /* 0x000fe200000006ff */
[----:B------:R-:W-:Y:S01]  /*0eb0*/  FMUL.FTZ R217, R215, R58 ;  /* 0x0000003ad7d97220 */ /* 0x000fe20000410000 */
[----:B------:R-:W-:Y:S01]  /*0ec0*/  SHF.L.U32 R55, R55, 0x10, RZ ;  /* 0x0000001037377819 */ /* 0x000fe200000006ff */
[----:B------:R-:W-:Y:S01]  /*0ed0*/  FADD.FTZ R50, -R216, R50 ;  /* 0x00000032d8327221 */ /* 0x000fe20000010100 */
[----:B------:R-:W-:Y:S01]  /*0ee0*/  SHF.L.U32 R227, R51, 0x10, RZ ;  /* 0x0000001033e37819 */ /* 0x000fe200000006ff */
[----:B------:R-:W-:Y:S01]  /*0ef0*/  FMUL.FTZ R48, R215, R48 ;  /* 0x00000030d7307220 */ /* 0x000fe20000410000 */
[----:B------:R-:W-:Y:S01]  /*0f00*/  SHF.L.U32 R58, R54, 0x10, RZ ;  /* 0x00000010363a7819 */ /* 0x000fe200000006ff */
[----:B------:R-:W-:Y:S01]  /*0f10*/  FADD.FTZ R174, R52, R174 ;  /* 0x000000ae34ae7221 */ /* 0x000fe20000010000 */
[----:B------:R-:W-:Y:S01]  /*0f20*/  FFMA.FTZ R192, R49, R52, R192 ;  /* 0x0000003431c07223 */ /* 0x000fe200000100c0 */
[C---:B------:R-:W-:Y:S01]  /*0f30*/  FMUL.FTZ R51, R215.reuse, R56 ;  /* 0x00000038d7337220 */ /* 0x040fe20000410000 */
[C---:B------:R-:W-:Y:S01]  /*0f40*/  FMUL.FTZ R224, R215.reuse, R224 ;  /* 0x000000e0d7e07220 */ /* 0x040fe20000410000 */
[----:B------:R-:W-:Y:S01]  /*0f50*/  FMUL.FTZ R220, R215, R220 ;  /* 0x000000dcd7dc7220 */ /* 0x000fe20000410000 */
[----:B------:R-:W-:Y:S01]  /*0f60*/  FMUL.FTZ R52, R209, R52 ;  /* 0x00000034d1347220 */ /* 0x000fe20000410000 */
[C---:B------:R-:W-:Y:S01]  /*0f70*/  FADD.FTZ R234, -R216.reuse, R75 ;  /* 0x0000004bd8ea7221 */ /* 0x040fe20000010100 */
[----:B------:R-:W-:Y:S01]  /*0f80*/  SHF.L.U32 R53, R53, 0x10, RZ ;  /* 0x0000001035357819 */ /* 0x000fe200000006ff */
[----:B------:R-:W-:Y:S01]  /*0f90*/  FADD.FTZ R222, -R216, R57 ;  /* 0x00000039d8de7221 */ /* 0x000fe20000010100 */
[C---:B------:R-:W-:Y:S01]  /*0fa0*/  PRMT R75, R78.reuse, 0x7632, R75 ;  /* 0x000076324e4b7816 */ /* 0x040fe2000000004b */
[----:B------:R-:W-:Y:S01]  /*0fb0*/  FADD.FTZ R136, R55, R136 ;  /* 0x0000008837887221 */ /* 0x000fe20000010000 */
[----:B------:R-:W-:Y:S01]  /*0fc0*/  SHF.L.U32 R225, R78, 0x10, RZ ;  /* 0x000000104ee17819 */ /* 0x000fe200000006ff */
[-C--:B------:R-:W-:Y:S01]  /*0fd0*/  FFMA.FTZ R164, R217, R55.reuse, R164 ;  /* 0x00000037d9a47223 */ /* 0x080fe200000100a4 */
[----:B------:R-:W-:Y:S01]  /*0fe0*/  FMUL.FTZ R54, R206, R55 ;  /* 0x00000037ce367220 */ /* 0x000fe20000410000 */
[C---:B------:R-:W-:Y:S01]  /*0ff0*/  FADD.FTZ R62, -R216.reuse, R62 ;  /* 0x0000003ed83e7221 */ /* 0x040fe20000010100 */
[C---:B------:R-:W-:Y:S01]  /*1000*/  FADD.FTZ R228, -R216.reuse, R63 ;  /* 0x0000003fd8e47221 */ /* 0x040fe20000010100 */
[C---:B------:R-:W-:Y:S01]  /*1010*/  FADD.FTZ R78, -R216.reuse, R81 ;  /* 0x00000051d84e7221 */ /* 0x040fe20000010100 */
[----:B------:R-:W-:Y:S01]  /*1020*/  FADD.FTZ R236, -R216, R83 ;  /* 0x00000053d8ec7221 */ /* 0x000fe20000010100 */
[----:B------:R-:W-:Y:S01]  /*1030*/  FMUL.FTZ R50, R215, R50 ;  /* 0x00000032d7327220 */ /* 0x000fe20000410000 */
[----:B------:R-:W-:Y:S01]  /*1040*/  FADD.FTZ R138, R221, R138 ;  /* 0x0000008add8a7221 */ /* 0x000fe20000010000 */
[-C--:B------:R-:W-:Y:S01]  /*1050*/  FFMA.FTZ R166, R51, R221.reuse, R166 ;  /* 0x000000dd33a67223 */ /* 0x080fe200000100a6 */
[----:B------:R-:W-:Y:S01]  /*1060*/  FMUL.FTZ R56, R207, R221 ;  /* 0x000000ddcf387220 */ /* 0x000fe20000410000 */
[-C--:B------:R-:W-:Y:S01]  /*1070*/  FFMA.FTZ R173, R48, R227.reuse, R173 ;  /* 0x000000e330ad7223 */ /* 0x080fe200000100ad */
[----:B------:R-:W-:Y:S01]  /*1080*/  FADD.FTZ R172, R227, R172 ;  /* 0x000000ace3ac7221 */ /* 0x000fe20000010000 */
[----:B------:R-:W-:Y:S01]  /*1090*/  FADD.FTZ R137, R58, R137 ;  /* 0x000000893a897221 */ /* 0x000fe20000010000 */
[-C--:B------:R-:W-:Y:S01]  /*10a0*/  FFMA.FTZ R165, R224, R58.reuse, R165 ;  /* 0x0000003ae0a57223 */ /* 0x080fe200000100a5 */
[----:B------:R-:W-:Y:S01]  /*10b0*/  FMUL.FTZ R55, R188, R58 ;  /* 0x0000003abc377220 */ /* 0x000fe20000410000 */
[----:B------:R-:W-:Y:S01]  /*10c0*/  FADD.FTZ R226, -R216, R61 ;  /* 0x0000003dd8e27221 */ /* 0x000fe20000010100 */
[----:B------:R-:W-:Y:S01]  /*10d0*/  PRMT R63, R66, 0x7632, R63 ;  /* 0x00007632423f7816 */ /* 0x000fe2000000003f */
[----:B------:R-:W-:Y:S01]  /*10e0*/  IMAD.U32 R83, R92, 0x10000, RZ ;  /* 0x000100005c537824 */ /* 0x000fe200078e00ff */
[----:B------:R-:W-:Y:S01]  /*10f0*/  SHF.L.U32 R223, R66, 0x10, RZ ;  /* 0x0000001042df7819 */ /* 0x000fe200000006ff */
[----:B------:R-:W-:Y:S01]  /*1100*/  FMUL.FTZ R227, R191, R227 ;  /* 0x000000e3bfe37220 */ /* 0x000fe20000410000 */
[----:B------:R-:W-:Y:S01]  /*1110*/  PRMT R81, R92, 0x7632, R81 ;  /* 0x000076325c517816 */ /* 0x000fe20000000051 */
[-C--:B------:R-:W-:Y:S01]  /*1120*/  FFMA.FTZ R169, R220, R229.reuse, R169 ;  /* 0x000000e5dca97223 */ /* 0x080fe200000100a9 */
[----:B------:R-:W-:Y:S01]  /*1130*/  FADD.FTZ R168, R229, R168 ;  /* 0x000000a8e5a87221 */ /* 0x000fe20000010000 */
[----:B------:R-:W-:Y:S01]  /*1140*/  FMUL.FTZ R221, R190, R229 ;  /* 0x000000e5bedd7220 */ /* 0x000fe20000410000 */
[----:B------:R-:W-:Y:S01]  /*1150*/  FADD.FTZ R58, RZ, R52 ;  /* 0x00000034ff3a7221 */ /* 0x000fe20000010000 */
[----:B------:R-:W-:Y:S01]  /*1160*/  PRMT R61, R65, 0x7632, R61 ;  /* 0x00007632413d7816 */ /* 0x000fe2000000003d */
[--C-:B------:R-:W-:Y:S01]  /*1170*/  FADD.FTZ R66, -R216, R69.reuse ;  /* 0x00000045d8427221 */ /* 0x100fe20000010100 */
[----:B------:R-:W-:Y:S01]  /*1180*/  SHF.L.U32 R92, R219, 0x10, RZ ;  /* 0x00000010db5c7819 */ /* 0x000fe200000006ff */
[----:B------:R-:W-:Y:S01]  /*1190*/  FFMA.FTZ R229, R49, R52, RZ ;  /* 0x0000003431e57223 */ /* 0x000fe200000100ff */
[----:B------:R-:W-:Y:S01]  /*11a0*/  SHF.L.U32 R65, R65, 0x10, RZ ;  /* 0x0000001041417819 */ /* 0x000fe200000006ff */
[----:B------:R-:W-:Y:S01]  /*11b0*/  FMUL.FTZ R222, R215, R222 ;  /* 0x000000ded7de7220 */ /* 0x000fe20000410000 */
[----:B------:R-:W-:Y:S01]  /*11c0*/  PRMT R69, R76, 0x7632, R69 ;  /* 0x000076324c457816 */ /* 0x000fe20000000045 */
[C---:B------:R-:W-:Y:S01]  /*11d0*/  FADD.FTZ R230, -R216.reuse, R71 ;  /* 0x00000047d8e67221 */ /* 0x040fe20000010100 */
[----:B------:R-:W-:Y:S01]  /*11e0*/  FADD.FTZ R82, -R216, R82 ;  /* 0x00000052d8527221 */ /* 0x000fe20000010100 */
[----:B------:R-:W-:Y:S01]  /*11f0*/  FADD.FTZ R170, R53, R170 ;  /* 0x000000aa35aa7221 */ /* 0x000fe20000010000 */
[-C--:B------:R-:W-:Y:S01]  /*1200*/  FFMA.FTZ R171, R50, R53.reuse, R171 ;  /* 0x0000003532ab7223 */ /* 0x080fe200000100ab */
[----:B------:R-:W-:Y:S01]  /*1210*/  FMUL.FTZ R233, R215, R62 ;  /* 0x0000003ed7e97220 */ /* 0x000fe20000410000 */
[C---:B------:R-:W-:Y:S01]  /*1220*/  FADD.FTZ R60, -R216.reuse, R60 ;  /* 0x0000003cd83c7221 */ /* 0x040fe20000010100 */
[----:B------:R-:W-:Y:S01]  /*1230*/  FADD.FTZ R70, -R216, R70 ;  /* 0x00000046d8467221 */ /* 0x000fe20000010100 */
[----:B------:R-:W-:Y:S01]  /*1240*/  SHF.L.U32 R71, R76, 0x10, RZ ;  /* 0x000000104c477819 */ /* 0x000fe200000006ff */
[----:B------:R-:W-:Y:S01]  /*1250*/  FMUL.FTZ R53, R208, R53 ;  /* 0x00000035d0357220 */ /* 0x000fe20000410000 */
[----:B------:R-:W-:Y:S01]  /*1260*/  FADD.FTZ R58, R58, R227 ;  /* 0x000000e33a3a7221 */ /* 0x000fe20000010000 */
[C---:B------:R-:W-:Y:S01]  /*1270*/  PRMT R57, R64.reuse, 0x7632, R57 ;  /* 0x0000763240397816 */ /* 0x040fe20000000039 */
[----:B------:R-:W-:Y:S01]  /*1280*/  IMAD.U32 R59, R64, 0x10000, RZ ;  /* 0x00010000403b7824 */ /* 0x000fe200078e00ff */
[----:B------:R-:W-:Y:S01]  /*1290*/  PRMT R76, R79, 0x7632, R76 ;  /* 0x000076324f4c7816 */ /* 0x000fe2000000004c */
[----:B------:R-:W-:Y:S01]  /*12a0*/  FFMA.FTZ R229, R48, R227, R229 ;  /* 0x000000e330e57223 */ /* 0x000fe200000100e5 */
[----:B------:R-:W-:Y:S01]  /*12b0*/  PRMT R64, R67, 0x7632, R64 ;  /* 0x0000763243407816 */ /* 0x000fe20000000040 */
[----:B------:R-:W-:Y:S01]  /*12c0*/  FADD.FTZ R139, R92, R139 ;  /* 0x0000008b5c8b7221 */ /* 0x000fe20000010000 */
[----:B------:R-:W-:Y:S01]  /*12d0*/  SHF.L.U32 R79, R79, 0x10, RZ ;  /* 0x000000104f4f7819 */ /* 0x000fe200000006ff */
[-C--:B------:R-:W-:Y:S01]  /*12e0*/  FFMA.FTZ R167, R222, R92.reuse, R167 ;  /* 0x0000005cdea77223 */ /* 0x080fe200000100a7 */
[----:B------:R-:W-:Y:S01]  /*12f0*/  FMUL.FTZ R219, R189, R92 ;  /* 0x0000005cbddb7220 */ /* 0x000fe20000410000 */
[----:B------:R-:W-:Y:S01]  /*1300*/  SHF.L.U32 R244, R69, 0x10, RZ ;  /* 0x0000001045f47819 */ /* 0x000fe200000006ff */
[----:B------:R-:W-:Y:S01]  /*1310*/  FADD.FTZ R132, R65, R132 ;  /* 0x0000008441847221 */ /* 0x000fe20000010000 */
[----:B------:R-:W-:Y:S01]  /*1320*/  SHF.L.U32 R67, R67, 0x10, RZ ;  /* 0x0000001043437819 */ /* 0x000fe200000006ff */
[-C--:B------:R-:W-:Y:S01]  /*1330*/  FFMA.FTZ R160, R233, R65.reuse, R160 ;  /* 0x00000041e9a07223 */ /* 0x080fe200000100a0 */
[----:B------:R-:W-:Y:S01]  /*1340*/  FMUL.FTZ R92, R204, R65 ;  /* 0x00000041cc5c7220 */ /* 0x000fe20000410000 */
[C---:B------:R-:W-:Y:S01]  /*1350*/  FMUL.FTZ R69, R215.reuse, R82 ;  /* 0x00000052d7457220 */ /* 0x040fe20000410000 */
[----:B------:R-:W-:Y:S01]  /*1360*/  FADD.FTZ R68, -R216, R68 ;  /* 0x00000044d8447221 */ /* 0x000fe20000010100 */
[C---:B------:R-:W-:Y:S01]  /*1370*/  FMUL.FTZ R231, R215.reuse, R60 ;  /* 0x0000003cd7e77220 */ /* 0x040fe20000410000 */
[----:B------:R-:W-:Y:S01]  /*1380*/  FMUL.FTZ R65, R215, R70 ;  /* 0x00000046d7417220 */ /* 0x000fe20000410000 */
[----:B------:R-:W-:Y:S01]  /*1390*/  FADD.FTZ R58, R58, R53 ;  /* 0x000000353a3a7221 */ /* 0x000fe20000010000 */
[C---:B------:R-:W-:Y:S01]  /*13a0*/  FADD.FTZ R72, -R216.reuse, R72 ;  /* 0x00000048d8487221 */ /* 0x040fe20000010100 */
[----:B------:R-:W-:Y:S01]  /*13b0*/  FADD.FTZ R80, -R216, R80 ;  /* 0x00000050d8507221 */ /* 0x000fe20000010100 */
[----:B------:R-:W-:Y:S01]  /*13c0*/  FFMA.FTZ R229, R50, R53, R229 ;  /* 0x0000003532e57223 */ /* 0x000fe200000100e5 */
[C---:B------:R-:W-:Y:S01]  /*13d0*/  FADD.FTZ R240, -R216.reuse, R87 ;  /* 0x00000057d8f07221 */ /* 0x040fe20000010100 */
[----:B------:R-:W-:Y:S01]  /*13e0*/  FADD.FTZ R242, -R216, R89 ;  /* 0x00000059d8f27221 */ /* 0x000fe20000010100 */
[----:B------:R-:W-:Y:S01]  /*13f0*/  SHF.L.U32 R82, R76, 0x10, RZ ;  /* 0x000000104c527819 */ /* 0x000fe200000006ff */
[----:B------:R-:W-:Y:S01]  /*1400*/  FADD.FTZ R86, -R216, R86 ;  /* 0x00000056d8567221 */ /* 0x000fe20000010100 */
[C---:B------:R-:W-:Y:S01]  /*1410*/  PRMT R87, R94.reuse, 0x7632, R87 ;  /* 0x000076325e577816 */ /* 0x040fe20000000057 */
[----:B------:R-:W-:Y:S01]  /*1420*/  IMAD.U32 R60, R57, 0x10000, RZ ;  /* 0x00010000393c7824 */ /* 0x000fe200078e00ff */
[----:B------:R-:W-:Y:S01]  /*1430*/  SHF.L.U32 R89, R94, 0x10, RZ ;  /* 0x000000105e597819 */ /* 0x000fe200000006ff */
[----:B------:R-:W-:Y:S01]  /*1440*/  FADD.FTZ R120, R79, R120 ;  /* 0x000000784f787221 */ /* 0x000fe20000010000 */
[-C--:B------:R-:W-:Y:S01]  /*1450*/  FFMA.FTZ R148, R69, R79.reuse, R148 ;  /* 0x0000004f45947223 */ /* 0x080fe20000010094 */
        /* <DEDUP_REMOVED lines=9> */
[C---:B------:R-:W-:Y:S01]  /*14f0*/  FMUL.FTZ R59, R215.reuse, R72 ;  /* 0x00000048d73b7220 */ /* 0x040fe20000410000 */
[----:B------:R-:W-:Y:S01]  /*1500*/  FMUL.FTZ R67, R215, R80 ;  /* 0x00000050d7437220 */ /* 0x000fe20000410000 */
[----:B------:R-:W-:Y:S01]  /*1510*/  FFMA.FTZ R58, R220, R221, R229 ;  /* 0x000000dddc3a7223 */ /* 0x000fe200000100e5 */
[C---:B------:R-:W-:Y:S01]  /*1520*/  FADD.FTZ R74, -R216.reuse, R74 ;  /* 0x0000004ad84a7221 */ /* 0x040fe20000010100 */
[C---:B------:R-:W-:Y:S01]  /*1530*/  FADD.FTZ R84, -R216.reuse, R84 ;  /* 0x00000054d8547221 */ /* 0x040fe20000010100 */
[----:B------:R-:W-:Y:S01]  /*1540*/  SHF.L.U32 R80, R75, 0x10, RZ ;  /* 0x000000104b507819 */ /* 0x000fe200000006ff */
[C-C-:B------:R-:W-:Y:S01]  /*1550*/  FADD.FTZ R232, -R216.reuse, R73.reuse ;  /* 0x00000049d8e87221 */ /* 0x140fe20000010100 */
[----:B------:R-:W-:Y:S01]  /*1560*/  FMUL.FTZ R75, R215, R86 ;  /* 0x00000056d74b7220 */ /* 0x000fe20000410000 */
[----:B------:R-:W-:Y:S01]  /*1570*/  PRMT R73, R77, 0x7632, R73 ;  /* 0x000076324d497816 */ /* 0x000fe20000000049 */
[----:B------:R-:W-:Y:S01]  /*1580*/  FADD.FTZ R130, R223, R130 ;  /* 0x00000082df827221 */ /* 0x000fe20000010000 */
[-C--:B------:R-:W-:Y:S01]  /*1590*/  FFMA.FTZ R158, R57, R223.reuse, R158 ;  /* 0x000000df399e7223 */ /* 0x080fe2000001009e */
[----:B------:R-:W-:Y:S01]  /*15a0*/  FMUL.FTZ R70, R203, R223 ;  /* 0x000000dfcb467220 */ /* 0x000fe20000410000 */
[----:B------:R-:W-:Y:S01]  /*15b0*/  FMUL.FTZ R218, R215, R66 ;  /* 0x00000042d7da7220 */ /* 0x000fe20000410000 */
[----:B------:R-:W-:Y:S01]  /*15c0*/  FADD.FTZ R86, R79, R56 ;  /* 0x000000384f567221 */ /* 0x000fe20000010000 */
[----:B------:R-:W-:Y:S01]  /*15d0*/  SHF.L.U32 R77, R77, 0x10, RZ ;  /* 0x000000104d4d7819 */ /* 0x000fe200000006ff */
[----:B------:R-:W-:Y:S01]  /*15e0*/  FADD.FTZ R126, R71, R126 ;  /* 0x0000007e477e7221 */ /* 0x000fe20000010000 */
[----:B------:R-:W-:Y:S01]  /*15f0*/  SHF.L.U32 R68, R63, 0x10, RZ ;  /* 0x000000103f447819 */ /* 0x000fe200000006ff */
[-C--:B------:R-:W-:Y:S01]  /*1600*/  FFMA.FTZ R154, R59, R71.reuse, R154 ;  /* 0x000000473b9a7223 */ /* 0x080fe2000001009a */
[----:B------:R-:W-:Y:S01]  /*1610*/  FMUL.FTZ R66, R201, R71 ;  /* 0x00000047c9427220 */ /* 0x000fe20000410000 */
[----:B------:R-:W-:Y:S01]  /*1620*/  FFMA.FTZ R223, R51, R56, R58 ;  /* 0x0000003833df7223 */ /* 0x000fe2000001003a */
[C---:B------:R-:W-:Y:S01]  /*1630*/  FMUL.FTZ R63, R215.reuse, R74 ;  /* 0x0000004ad73f7220 */ /* 0x040fe20000410000 */
[----:B------:R-:W-:Y:S01]  /*1640*/  FMUL.FTZ R71, R215, R84 ;  /* 0x00000054d7477220 */ /* 0x000fe20000410000 */
[----:B------:R-:W-:Y:S01]  /*1650*/  FADD.FTZ R88, -R216, R88 ;  /* 0x00000058d8587221 */ /* 0x000fe20000010100 */
[----:B------:R-:W-:-:S02]  /*1660*/  IMAD.U32 R84, R81, 0x10000, RZ ;  /* 0x0001000051547824 */ /* 0x000fc400078e00ff */
        /* <DEDUP_REMOVED lines=14> */
[-C--:B------:R-:W-:Y:S01]  /*1750*/  FFMA.FTZ R163, R226, R60.reuse, R163 ;  /* 0x0000003ce2a37223 */ /* 0x080fe200000100a3 */
[----:B------:R-:W-:Y:S01]  /*1760*/  FADD.FTZ R135, R60, R135 ;  /* 0x000000873c877221 */ /* 0x000fe20000010000 */
        /* <DEDUP_REMOVED lines=8> */
[-C--:B------:R-:W-:Y:S01]  /*17f0*/  FFMA.FTZ R150, R67, R225.reuse, R150 ;  /* 0x000000e143967223 */ /* 0x080fe20000010096 */
[----:B------:R-:W-:Y:S01]  /*1800*/  FMUL.FTZ R74, R199, R225 ;  /* 0x000000e1c74a7220 */ /* 0x000fe20000410000 */
[-C--:B------:R-:W-:Y:S01]  /*1810*/  FFMA.FTZ R161, R228, R61.reuse, R161 ;  /* 0x0000003de4a17223 */ /* 0x080fe200000100a1 */
[----:B------:R-:W-:Y:S01]  /*1820*/  FADD.FTZ R133, R61, R133 ;  /* 0x000000853d857221 */ /* 0x000fe20000010000 */
[----:B------:R-:W-:Y:S01]  /*1830*/  FMUL.FTZ R225, R186, R61 ;  /* 0x0000003dbae17220 */ /* 0x000fe20000410000 */
[----:B------:R-:W-:Y:S01]  /*1840*/  FADD.FTZ R86, R83, R92 ;  /* 0x0000005c53567221 */ /* 0x000fe20000010000 */
[----:B------:R-:W-:-:S03]  /*1850*/  FFMA.FTZ R61, R233, R92, R60 ;  /* 0x0000005ce93d7223 */ /* 0x000fc6000001003c */
[----:B------:R-:W-:Y:S01]  /*1860*/  FADD.FTZ R81, R86, R225 ;  /* 0x000000e156517221 */ /* 0x000fe20000010000 */
        /* <DEDUP_REMOVED lines=12> */
[----:B------:R-:W-:-:S02]  /*1930*/  FFMA.FTZ R64, R218, R235, R81 ;  /* 0x000000ebda407223 */ /* 0x000fc40000010051 */
[----:B------:R-:W-:Y:S02]  /*1940*/  FADD.FTZ R68, R83, R94 ;  /* 0x0000005e53447221 */ /* 0x000fe40000010000 */
[----:B------:R-:W-:Y:S02]  /*1950*/  FFMA.FTZ R81, R65, R94, R64 ;  /* 0x0000005e41517223 */ /* 0x000fe40000010040 */
[----:B------:R-:W-:Y:S01]  /*1960*/  FADD.FTZ R83, R68, R61 ;  /* 0x0000003d44537221 */ /* 0x000fe20000010000 */
[----:B------:R-:W-:Y:S01]  /*1970*/  FADD.FTZ R238, -R216, R85 ;  /* 0x00000055d8ee7221 */ /* 0x000fe20000010100 */
[----:B------:R-:W-:Y:S01]  /*1980*/  FFMA.FTZ R86, R230, R61, R81 ;  /* 0x0000003de6567223 */ /* 0x000fe20000010051 */
[----:B------:R-:W-:Y:S01]  /*1990*/  PRMT R85, R93, 0x7632, R85 ;  /* 0x000076325d557816 */ /* 0x000fe20000000055 */
[----:B------:R-:W-:Y:S01]  /*19a0*/  FMUL.FTZ R81, R183, R244 ;  /* 0x000000f4b7517220 */ /* 0x000fe20000410000 */
[----:B------:R-:W-:Y:S01]  /*19b0*/  FADD.FTZ R68, R83, R66 ;  /* 0x0000004253447221 */ /* 0x000fe20000010000 */
[----:B------:R-:W-:Y:S01]  /*19c0*/  FMUL.FTZ R232, R215, R232 ;  /* 0x000000e8d7e87220 */ /* 0x000fe20000410000 */
[----:B------:R-:W-:Y:S01]  /*19d0*/  FFMA.FTZ R83, R59, R66, R86 ;  /* 0x000000423b537223 */ /* 0x000fe20000010056 */
[----:B------:R-:W-:Y:S01]  /*19e0*/  SHF.L.U32 R73, R73, 0x10, RZ ;  /* 0x0000001049497819 */ /* 0x000fe200000006ff */
[----:B------:R-:W-:Y:S01]  /*19f0*/  FMUL.FTZ R234, R215, R234 ;  /* 0x000000ead7ea7220 */ /* 0x000fe20000410000 */
[----:B------:R-:W-:Y:S01]  /*1a00*/  SHF.L.U32 R229, R85, 0x10, RZ ;  /* 0x0000001055e57819 */ /* 0x000fe200000006ff */
[----:B------:R-:W-:Y:S01]  /*1a10*/  FADD.FTZ R85, R68, R81 ;  /* 0x0000005144557221 */ /* 0x000fe20000010000 */
[----:B------:R-:W-:Y:S01]  /*1a20*/  FFMA.FTZ R68, R232, R81, R83 ;  /* 0x00000051e8447223 */ /* 0x000fe20000010053 */
[----:B------:R-:W-:Y:S01]  /*1a30*/  SHF.L.U32 R64, R87, 0x10, RZ ;  /* 0x0000001057407819 */ /* 0x000fe200000006ff */
[-C--:B------:R-:W-:Y:S01]  /*1a40*/  FFMA.FTZ R153, R234, R73.reuse, R153 ;  /* 0x00000049ea997223 */ /* 0x080fe20000010099 */
[----:B------:R-:W-:Y:S01]  /*1a50*/  FADD.FTZ R125, R73, R125 ;  /* 0x0000007d497d7221 */ /* 0x000fe20000010000 */
[----:B------:R-:W-:Y:S01]  /*1a60*/  FMUL.FTZ R87, R182, R73 ;  /* 0x00000049b6577220 */ /* 0x000fe20000410000 */
[----:B------:R-:W-:Y:S01]  /*1a70*/  FADD.FTZ R86, R85, R72 ;  /* 0x0000004855567221 */ /* 0x000fe20000010000 */
[----:B------:R-:W-:Y:S01]  /*1a80*/  FFMA.FTZ R73, R63, R72, R68 ;  /* 0x000000483f497223 */ /* 0x000fe20000010044 */
[----:B------:R-:W-:-:S02]  /*1a90*/  FMUL.FTZ R78, R215, R78 ;  /* 0x0000004ed74e7220 */ /* 0x000fc40000410000 */
        /* <DEDUP_REMOVED lines=28> */
[----:B------:R-:W-:-:S02]  /*1c60*/  FMUL.FTZ R240, R215, R240 ;  /* 0x000000f0d7f07220 */ /* 0x000fc40000410000 */
[----:B------:R-:W-:Y:S01]  /*1c70*/  FADD.FTZ R89, R80, R93 ;  /* 0x0000005d50597221 */ /* 0x000fe20000010000 */
[----:B------:R-:W-:Y:S01]  /*1c80*/  FFMA.FTZ R80, R238, R93, R73 ;  /* 0x0000005dee507223 */ /* 0x000fe20000010049 */
[-C--:B------:R-:W-:Y:S01]  /*1c90*/  FFMA.FTZ R145, R240, R229.reuse, R145 ;  /* 0x000000e5f0917223 */ /* 0x080fe20000010091 */
[----:B------:R-:W-:Y:S01]  /*1ca0*/  FADD.FTZ R117, R229, R117 ;  /* 0x00000075e5757221 */ /* 0x000fe20000010000 */
[----:B------:R-:W-:Y:S01]  /*1cb0*/  FADD.FTZ R90, -R216, R90 ;  /* 0x0000005ad85a7221 */ /* 0x000fe20000010100 */
[----:B------:R-:W-:Y:S01]  /*1cc0*/  FMUL.FTZ R229, R178, R229 ;  /* 0x000000e5b2e57220 */ /* 0x000fe20000410000 */
[----:B------:R-:W-:Y:S01]  /*1cd0*/  FADD.FTZ R82, R89, R60 ;  /* 0x0000003c59527221 */ /* 0x000fe20000010000 */
[--C-:B------:R-:W-:Y:S01]  /*1ce0*/  FADD.FTZ R216, -R216, R91.reuse ;  /* 0x0000005bd8d87221 */ /* 0x100fe20000010100 */
[----:B------:R-:W-:Y:S01]  /*1cf0*/  FFMA.FTZ R73, R75, R60, R80 ;  /* 0x0000003c4b497223 */ /* 0x000fe20000010050 */
[----:B------:R-:W-:Y:S01]  /*1d00*/  PRMT R91, R95, 0x7632, R91 ;  /* 0x000076325f5b7816 */ /* 0x000fe2000000005b */
[----:B------:R-:W-:Y:S01]  /*1d10*/  FMUL.FTZ R242, R215, R242 ;  /* 0x000000f2d7f27220 */ /* 0x000fe20000410000 */
[----:B------:R-:W-:Y:S01]  /*1d20*/  FADD.FTZ R89, R82, R229 ;  /* 0x000000e552597221 */ /* 0x000fe20000010000 */
[----:B------:R-:W-:Y:S01]  /*1d30*/  FFMA.FTZ R80, R240, R229, R73 ;  /* 0x000000e5f0507223 */ /* 0x000fe20000010049 */
[----:B------:R-:W-:Y:S01]  /*1d40*/  SHF.L.U32 R68, R91, 0x10, RZ ;  /* 0x000000105b447819 */ /* 0x000fe200000006ff */
[-C--:B------:R-:W-:Y:S01]  /*1d50*/  FFMA.FTZ R143, R242, R64.reuse, R143 ;  /* 0x00000040f28f7223 */ /* 0x080fe2000001008f */
[----:B------:R-:W-:Y:S01]  /*1d60*/  FADD.FTZ R115, R64, R115 ;  /* 0x0000007340737221 */ /* 0x000fe20000010000 */
[----:B------:R-:W-:Y:S01]  /*1d70*/  FMUL.FTZ R91, R177, R64 ;  /* 0x00000040b15b7220 */ /* 0x000fe20000410000 */
[----:B------:R-:W-:Y:S01]  /*1d80*/  SHF.L.U32 R95, R95, 0x10, RZ ;  /* 0x000000105f5f7819 */ /* 0x000fe200000006ff */
[----:B------:R-:W-:Y:S01]  /*1d90*/  FADD.FTZ R64, R89, R86 ;  /* 0x0000005659407221 */ /* 0x000fe20000010000 */
[----:B------:R-:W-:Y:S01]  /*1da0*/  FFMA.FTZ R73, R77, R86, R80 ;  /* 0x000000564d497223 */ /* 0x000fe20000010050 */
[----:B------:R-:W-:-:S02]  /*1db0*/  FMUL.FTZ R79, R215, R90 ;  /* 0x0000005ad74f7220 */ /* 0x000fc40000410000 */
[----:B------:R-:W-:Y:S01]  /*1dc0*/  FADD.FTZ R89, R64, R91 ;  /* 0x0000005b40597221 */ /* 0x000fe20000010000 */
[----:B------:R-:W-:Y:S01]  /*1dd0*/  FMUL.FTZ R90, R194, R95 ;  /* 0x0000005fc25a7220 */ /* 0x000fe20000410000 */
[----:B------:R-:W-:Y:S01]  /*1de0*/  FFMA.FTZ R64, R242, R91, R73 ;  /* 0x0000005bf2407223 */ /* 0x000fe20000010049 */
[----:B------:R-:W-:Y:S01]  /*1df0*/  FFMA.FTZ R155, R232, R244, R155 ;  /* 0x000000f4e89b7223 */ /* 0x000fe2000001009b */
[----:B------:R-:W-:Y:S01]  /*1e00*/  FADD.FTZ R127, R244, R127 ;  /* 0x0000007ff47f7221 */ /* 0x000fe20000010000 */
[----:B------:R-:W-:Y:S01]  /*1e10*/  FMUL.FTZ R244, R215, R216 ;  /* 0x000000d8d7f47220 */ /* 0x000fe20000410000 */
[----:B------:R-:W-:Y:S01]  /*1e20*/  UMOV UR6, 0xffffffff ;  /* 0xffffffff00067882 */ /* 0x000fe20000000000 */
[----:B------:R-:W-:Y:S01]  /*1e30*/  FADD.FTZ R89, R89, R90 ;  /* 0x0000005a59597221 */ /* 0x000fe20000010000 */
[----:B------:R-:W-:Y:S01]  /*1e40*/  FMUL.FTZ R216, R176, R68 ;  /* 0x00000044b0d87220 */ /* 0x000fe20000410000 */
[----:B------:R-:W-:Y:S01]  /*1e50*/  FFMA.FTZ R73, R79, R90, R64 ;  /* 0x0000005a4f497223 */ /* 0x000fe20000010040 */
[----:B------:R-:W-:Y:S01]  /*1e60*/  FFMA.FTZ R147, R238, R84, R147 ;  /* 0x00000054ee937223 */ /* 0x000fe20000010093 */
[----:B------:R-:W-:Y:S01]  /*1e70*/  FADD.FTZ R119, R84, R119 ;  /* 0x0000007754777221 */ /* 0x000fe20000010000 */
[----:B------:R-:W-:Y:S01]  /*1e80*/  FADD.FTZ R112, R95, R112 ;  /* 0x000000705f707221 */ /* 0x000fe20000010000 */
[----:B------:R-:W-:Y:S01]  /*1e90*/  FFMA.FTZ R140, R79, R95, R140 ;  /* 0x0000005f4f8c7223 */ /* 0x000fe2000001008c */
[----:B------:R-:W-:Y:S01]  /*1ea0*/  FFMA.FTZ R141, R244, R68, R141 ;  /* 0x00000044f48d7223 */ /* 0x000fe2000001008d */
[----:B------:R-:W-:Y:S01]  /*1eb0*/  FADD.FTZ R113, R68, R113 ;  /* 0x0000007144717221 */ /* 0x000fe20000010000 */
        /* <DEDUP_REMOVED lines=21> */
.L_x_1412:
[----:B-1----:R-:W-:Y:S01]  /*2010*/  FADD.FTZ R89, R64, R89 ;  /* 0x0000005940597221 */ /* 0x002fe20000010000 */
[----:B--2---:R-:W-:Y:S01]  /*2020*/  FADD.FTZ R73, R68, R73 ;  /* 0x0000004944497221 */ /* 0x004fe20000010000 */
[----:B------:R-:W-:Y:S02]  /*2030*/  ISETP.NE.U32.AND P1, PT, R108, RZ, PT ;  /* 0x000000ff6c00720c */ /* 0x000fe40003f25070 */
[----:B------:R-:W-:Y:S01]  /*2040*/  FMUL.FTZ R89, R89, UR9 ;  /* 0x0000000959597c20 */ /* 0x000fe20008410000 */
[----:B------:R-:W-:Y:S01]  /*2050*/  FMUL.FTZ R246, R73, UR9 ;  /* 0x0000000949f67c20 */ /* 0x000fe20008410000 */
[----:B------:R-:W-:Y:S02]  /*2060*/  ISETP.NE.AND.EX P1, PT, R109, RZ, PT, P1 ;  /* 0x000000ff6d00720c */ /* 0x000fe40003f25310 */
[----:B0----5:R-:W-:Y:S02]  /*2070*/  MOV R64, R110 ;  /* 0x0000006e00407202 */ /* 0x021fe40000000f00 */
[----:B------:R-:W-:-:S02]  /*2080*/  FSEL R237, R89, RZ, !P2 ;  /* 0x000000ff59ed7208 */ /* 0x000fc40005000000 */
[----:B------:R-:W-:Y:S02]  /*2090*/  @P0 MOV R68, R2 ;  /* 0x0000000200440202 */ /* 0x000fe40000000f00 */
[----:B------:R-:W-:Y:S01]  /*20a0*/  LOP3.LUT P4, RZ, R64, 0xff, RZ, 0xc0, !PT ;  /* 0x000000ff40ff7812 */ /* 0x000fe2000788c0ff */
        /* <DEDUP_REMOVED lines=8> */
[----:B------:R-:W-:Y:S01]  /*2130*/  FMUL.FTZ R227, R215, R52 ;  /* 0x00000034d7e37220 */ /* 0x000fe20000410000 */
[----:B------:R-:W-:Y:S01]  /*2140*/  FADD.FTZ R52, R53, -R50 ;  /* 0x8000003235347221 */ /* 0x000fe20000010000 */
[----:B------:R-:W-:Y:S01]  /*2150*/  FADD.FTZ R56, R56, -R51 ;  /* 0x8000003338387221 */ /* 0x000fe20000010000 */
[----:B------:R-:W-:Y:S01]  /*2160*/  @P0 LOP3.LUT P2, RZ, R68, 0xff, RZ, 0xc0, !PT ;  /* 0x000000ff44ff0812 */ /* 0x000fe2000784c0ff */
[----:B------:R-:W-:Y:S01]  /*2170*/  @P1 FADD.FTZ R227, R4, R227 ;  /* 0x000000e304e31221 */ /* 0x000fe20000010000 */
[C---:B------:R-:W-:Y:S01]  /*2180*/  FMUL.FTZ R51, R215.reuse, R52 ;  /* 0x00000034d7337220 */ /* 0x040fe20000410000 */
[C---:B------:R-:W-:Y:S01]  /*2190*/  FMUL.FTZ R52, R215.reuse, R220 ;  /* 0x000000dcd7347220 */ /* 0x040fe20000410000 */
[----:B------:R-:W-:Y:S01]  /*21a0*/  FMUL.FTZ R50, R215, R48 ;  /* 0x00000030d7327220 */ /* 0x000fe20000410000 */
[----:B------:R-:W-:Y:S01]  /*21b0*/  FMUL.FTZ R80, R227, UR14 ;  /* 0x0000000ee3507c20 */ /* 0x000fe20008410000 */
[----:B------:R-:W-:Y:S01]  /*21c0*/  FMUL.FTZ R53, R215, R56 ;  /* 0x00000038d7357220 */ /* 0x000fe20000410000 */
[----:B------:R-:W-:Y:S01]  /*21d0*/  @P1 FADD.FTZ R52, R7, R52 ;  /* 0x0000003407341221 */ /* 0x000fe20000010000 */
[----:B------:R-:W-:Y:S01]  /*21e0*/  @P1 FADD.FTZ R50, R5, R50 ;  /* 0x0000003205321221 */ /* 0x000fe20000010000 */
[-C--:B------:R-:W-:Y:S01]  /*21f0*/  FFMA.FTZ R222, R222, R246.reuse, R237 ;  /* 0x000000f6dede7223 */ /* 0x080fe200000100ed */
[----:B------:R-:W-:Y:S01]  /*2200*/  FSEL R64, R80, RZ, P4 ;  /* 0x000000ff50407208 */ /* 0x000fe20002000000 */
[----:B------:R-:W-:Y:S01]  /*2210*/  FMUL.FTZ R95, R52, UR14 ;  /* 0x0000000e345f7c20 */ /* 0x000fe20008410000 */
[----:B------:R-:W-:Y:S01]  /*2220*/  @P0 FSEL R80, R80, RZ, P2 ;  /* 0x000000ff50500208 */ /* 0x000fe20001000000 */
[----:B------:R-:W-:Y:S01]  /*2230*/  FMUL.FTZ R82, R50, UR14 ;  /* 0x0000000e32527c20 */ /* 0x000fe20008410000 */
[----:B------:R-:W-:Y:S01]  /*2240*/  LOP3.LUT P2, RZ, R110, 0xff000000, RZ, 0xc0, !PT ;  /* 0xff0000006eff7812 */ /* 0x000fe2000784c0ff */
[----:B------:R-:W-:Y:S01]  /*2250*/  @P1 FADD.FTZ R53, R8, R53 ;  /* 0x0000003508351221 */ /* 0x000fe20000010000 */
[----:B------:R-:W-:Y:S01]  /*2260*/  LOP3.LUT P5, RZ, R110, 0xff00, RZ, 0xc0, !PT ;  /* 0x0000ff006eff7812 */ /* 0x000fe200078ac0ff */
[----:B------:R-:W-:Y:S01]  /*2270*/  FADD.FTZ R222, R219, -R222 ;  /* 0x800000dedbde7221 */ /* 0x000fe20000010000 */
[----:B------:R-:W-:Y:S01]  /*2280*/  FSEL R89, R95, RZ, P2 ;  /* 0x000000ff5f597208 */ /* 0x000fe20001000000 */
[----:B------:R-:W-:Y:S01]  /*2290*/  FMUL.FTZ R108, R53, UR14 ;  /* 0x0000000e356c7c20 */ /* 0x000fe20008410000 */
[----:B------:R-:W-:Y:S01]  /*22a0*/  @P0 LOP3.LUT P2, RZ, R2, 0xff000000, RZ, 0xc0, !PT ;  /* 0xff00000002ff0812 */ /* 0x000fe2000784c0ff */
[--C-:B------:R-:W-:Y:S01]  /*22b0*/  FFMA.FTZ R217, R217, R246, R237.reuse ;  /* 0x000000f6d9d97223 */ /* 0x100fe200000100ed */
[----:B------:R-:W-:Y:S01]  /*22c0*/  FSEL R73, R82, RZ, P5 ;  /* 0x000000ff52497208 */ /* 0x000fe20002800000 */
[----:B------:R-:W-:Y:S01]  /*22d0*/  FMUL.FTZ R222, R215, R222 ;  /* 0x000000ded7de7220 */ /* 0x000fe20000410000 */
[----:B------:R-:W-:Y:S01]  /*22e0*/  @P0 FSEL R95, R95, RZ, P2 ;  /* 0x000000ff5f5f0208 */ /* 0x000fe20001000000 */
[----:B------:R-:W-:Y:S01]  /*22f0*/  FFMA.FTZ R224, R224, R246, R237 ;  /* 0x000000f6e0e07223 */ /* 0x000fe200000100ed */
[----:B------:R-:W-:Y:S01]  /*2300*/  ISETP.NE.U32.AND P2, PT, RZ, UR12, PT ;  /* 0x0000000cff007c0c */ /* 0x000fe2000bf45070 */
[----:B------:R-:W-:Y:S01]  /*2310*/  @P1 FADD.FTZ R51, R6, R51 ;  /* 0x0000003306331221 */ /* 0x000fe20000010000 */
[----:B------:R-:W-:Y:S01]  /*2320*/  LOP3.LUT P5, RZ, R111, 0xff, RZ, 0xc0, !PT ;  /* 0x000000ff6fff7812 */ /* 0x000fe200078ac0ff */
[----:B------:R-:W-:Y:S01]  /*2330*/  FADD.FTZ R56, R54, -R217 ;  /* 0x800000d936387221 */ /* 0x000fe20000010000 */
[----:B------:R-:W-:Y:S01]  /*2340*/  ISETP.NE.AND.EX P2, PT, RZ, UR13, PT, P2 ;  /* 0x0000000dff007c0c */ /* 0x000fe2000bf45320 */
[----:B------:R-:W-:Y:S01]  /*2350*/  @P1 FADD.FTZ R222, R9, R222 ;  /* 0x000000de09de1221 */ /* 0x000fe20000010000 */
[----:B------:R-:W-:Y:S01]  /*2360*/  FSEL R88, R108, RZ, P5 ;  /* 0x000000ff6c587208 */ /* 0x000fe20002800000 */
[----:B------:R-:W-:Y:S01]  /*2370*/  FADD.FTZ R220, R55, -R224 ;  /* 0x800000e037dc7221 */ /* 0x000fe20000010000 */
[----:B------:R-:W-:Y:S01]  /*2380*/  @P0 LOP3.LUT P5, RZ, R3, 0xff, RZ, 0xc0, !PT ;  /* 0x000000ff03ff0812 */ /* 0x000fe200078ac0ff */
[----:B------:R-:W-:Y:S01]  /*2390*/  FMUL.FTZ R84, R51, UR14 ;  /* 0x0000000e33547c20 */ /* 0x000fe20008410000 */
[----:B------:R-:W-:Y:S01]  /*23a0*/  MOV R48, R104 ;  /* 0x0000006800307202 */ /* 0x000fe20000000f00 */
[----:B------:R-:W-:Y:S01]  /*23b0*/  FMUL.FTZ R55, R215, R56 ;  /* 0x00000038d7377220 */ /* 0x000fe20000410000 */
[----:B------:R-:W-:Y:S01]  /*23c0*/  @P0 LOP3.LUT P6, RZ, R2, 0xff00, RZ, 0xc0, !PT ;  /* 0x0000ff0002ff0812 */ /* 0x000fe200078cc0ff */
[-C--:B------:R-:W-:Y:S01]  /*23d0*/  FFMA.FTZ R233, R233, R246.reuse, R237 ;  /* 0x000000f6e9e97223 */ /* 0x080fe200000100ed */
[----:B------:R-:W-:Y:S01]  /*23e0*/  LOP3.LUT P3, RZ, R110, 0xff0000, RZ, 0xc0, !PT ;  /* 0x00ff00006eff7812 */ /* 0x000fe2000786c0ff */
[----:B------:R-:W-:Y:S01]  /*23f0*/  FMUL.FTZ R110, R222, UR14 ;  /* 0x0000000ede6e7c20 */ /* 0x000fe20008410000 */
[----:B------:R-:W-:Y:S01]  /*2400*/  @P0 FSEL R108, R108, RZ, P5 ;  /* 0x000000ff6c6c0208 */ /* 0x000fe20002800000 */
[----:B------:R-:W-:Y:S01]  /*2410*/  @P1 FADD.FTZ R55, R10, R55 ;  /* 0x000000370a371221 */ /* 0x000fe20000010000 */
[----:B------:R-:W-:Y:S01]  /*2420*/  @P0 FSEL R82, R82, RZ, P6 ;  /* 0x000000ff52520208 */ /* 0x000fe20003000000 */
[-C--:B------:R-:W-:Y:S01]  /*2430*/  FFMA.FTZ R57, R57, R246.reuse, R237 ;  /* 0x000000f639397223 */ /* 0x080fe200000100ed */
[----:B------:R-:W-:Y:S01]  /*2440*/  LOP3.LUT P5, RZ, R48, 0xff, RZ, 0xc0, !PT ;  /* 0x000000ff30ff7812 */ /* 0x000fe200078ac0ff */
[----:B------:R-:W-:Y:S01]  /*2450*/  FADD.FTZ R224, R92, -R233 ;  /* 0x800000e95ce07221 */ /* 0x000fe20000010000 */
[----:B------:R-:W-:Y:S01]  /*2460*/  @P0 LOP3.LUT P4, RZ, R2, 0xff0000, RZ, 0xc0, !PT ;  /* 0x00ff000002ff0812 */ /* 0x000fe2000788c0ff */
[----:B------:R-:W0:Y:S01]  /*2470*/  @P2 LDC.64 R48, c[0x0][0x308] ;  /* 0x0000c200ff302b82 */ /* 0x000e220000000a00 */
[----:B------:R-:W-:Y:S01]  /*2480*/  LOP3.LUT P6, RZ, R111, 0xff00, RZ, 0xc0, !PT ;  /* 0x0000ff006fff7812 */ /* 0x000fe200078cc0ff */
[-CC-:B------:R-:W-:Y:S01]  /*2490*/  FFMA.FTZ R231, R231, R246.reuse, R237.reuse ;  /* 0x000000f6e7e77223 */ /* 0x180fe200000100ed */
[----:B------:R-:W-:Y:S01]  /*24a0*/  FSEL R68, R84, RZ, P3 ;  /* 0x000000ff54447208 */ /* 0x000fe20001800000 */
[-C--:B------:R-:W-:Y:S01]  /*24b0*/  FFMA.FTZ R226, R226, R246.reuse, R237 ;  /* 0x000000f6e2e27223 */ /* 0x080fe200000100ed */
[----:B------:R-:W-:Y:S01]  /*24c0*/  @P0 FSEL R84, R84, RZ, P4 ;  /* 0x000000ff54540208 */ /* 0x000fe20002000000 */
[----:B------:R-:W-:Y:S01]  /*24d0*/  FADD.FTZ R54, R62, -R231 ;  /* 0x800000e73e367221 */ /* 0x000fe20000010000 */
[----:B------:R-:W-:Y:S01]  /*24e0*/  FSEL R109, R110, RZ, P6 ;  /* 0x000000ff6e6d7208 */ /* 0x000fe20003000000 */
[----:B------:R-:W-:Y:S01]  /*24f0*/  FADD.FTZ R62, R223, -R226 ;  /* 0x800000e2df3e7221 */ /* 0x000fe20000010000 */
[C---:B------:R-:W-:Y:S01]  /*2500*/  LOP3.LUT P3, RZ, R111.reuse, 0xff0000, RZ, 0xc0, !PT ;  /* 0x00ff00006fff7812 */ /* 0x040fe2000786c0ff */
[-CC-:B------:R-:W-:Y:S01]  /*2510*/  FFMA.FTZ R226, R228, R246.reuse, R237.reuse ;  /* 0x000000f6e4e27223 */ /* 0x180fe200000100ed */
[----:B------:R-:W-:Y:S01]  /*2520*/  LOP3.LUT P4, RZ, R111, 0xff000000, RZ, 0xc0, !PT ;  /* 0xff0000006fff7812 */ /* 0x000fe2000788c0ff */
[----:B------:R-:W-:Y:S01]  /*2530*/  FMUL.FTZ R111, R55, UR14 ;  /* 0x0000000e376f7c20 */ /* 0x000fe20008410000 */
[----:B------:R-:W-:Y:S01]  /*2540*/  @P0 LOP3.LUT P6, RZ, R3, 0xff00, RZ, 0xc0, !PT ;  /* 0x0000ff0003ff0812 */ /* 0x000fe200078cc0ff */
[----:B------:R-:W-:Y:S01]  /*2550*/  FFMA.FTZ R228, R218, R246, R237 ;  /* 0x000000f6dae47223 */ /* 0x000fe200000100ed */
[----:B------:R-:W-:Y:S01]  /*2560*/  @P0 MOV R56, R96 ;  /* 0x0000006000380202 */ /* 0x000fe20000000f00 */
[----:B------:R-:W-:Y:S01]  /*2570*/  FMUL.FTZ R218, R215, R220 ;  /* 0x000000dcd7da7220 */ /* 0x000fe20000410000 */
[----:B------:R-:W-:Y:S01]  /*2580*/  @P0 FSEL R92, R110, RZ, P6 ;  /* 0x000000ff6e5c0208 */ /* 0x000fe20003000000 */
[----:B------:R-:W-:Y:S01]  /*2590*/  FADD.FTZ R110, R70, -R57 ;  /* 0x80000039466e7221 */ /* 0x000fe20000010000 */
[----:B------:R-:W-:Y:S01]  /*25a0*/  FSEL R70, R111, RZ, P3 ;  /* 0x000000ff6f467208 */ /* 0x000fe20001800000 */
[----:B------:R-:W-:Y:S01]  /*25b0*/  FFMA.FTZ R57, R65, R246, R237 ;  /* 0x000000f641397223 */ /* 0x000fe200000100ed */
[----:B------:R-:W-:Y:S01]  /*25c0*/  @P0 LOP3.LUT P3, RZ, R3, 0xff0000, RZ, 0xc0, !PT ;  /* 0x00ff000003ff0812 */ /* 0x000fe2000786c0ff */
[----:B------:R-:W-:Y:S01]  /*25d0*/  @P1 FADD.FTZ R218, R11, R218 ;  /* 0x000000da0bda1221 */ /* 0x000fe20000010000 */
[----:B------:R-:W-:Y:S01]  /*25e0*/  @P0 LOP3.LUT P6, RZ, R56, 0xff, RZ, 0xc0, !PT ;  /* 0x000000ff38ff0812 */ /* 0x000fe200078cc0ff */
[----:B------:R-:W-:Y:S01]  /*25f0*/  FADD.FTZ R56, R94, -R57 ;  /* 0x800000395e387221 */ /* 0x000fe20000010000 */
[----:B------:R-:W-:Y:S01]  /*2600*/  @P0 FSEL R65, R111, RZ, P3 ;  /* 0x000000ff6f410208 */ /* 0x000fe20001800000 */
[----:B0-----:R-:W-:Y:S01]  /*2610*/  @P2 IMAD.WIDE.U32 R220, R214, 0x20, R48 ;  /* 0x00000020d6dc2825 */ /* 0x001fe200078e0030 */
[----:B------:R-:W-:-:S03]  /*2620*/  ISETP.NE.U32.AND P3, PT, RZ, UR12, PT ;  /* 0x0000000cff007c0c */ /* 0x000fc6000bf65070 */
[----:B------:R-:W-:Y:S01]  /*2630*/  FMUL.FTZ R57, R215, R54 ;  /* 0x00000036d7397220 */ /* 0x000fe20000410000 */
[----:B------:R-:W-:Y:S01]  /*2640*/  FADD.FTZ R226, R225, -R226 ;  /* 0x800000e2e1e27221 */ /* 0x000fe20000010000 */
[----:B------:R-:W-:Y:S01]  /*2650*/  FMUL.FTZ R225, R218, UR14 ;  /* 0x0000000edae17c20 */ /* 0x000fe20008410000 */
[----:B------:R-:W-:Y:S01]  /*2660*/  ISETP.NE.AND.EX P3, PT, RZ, UR13, PT, P3 ;  /* 0x0000000dff007c0c */ /* 0x000fe2000bf65330 */
[----:B------:R-:W-:Y:S01]  /*2670*/  @P1 FADD.FTZ R57, R12, R57 ;  /* 0x000000390c391221 */ /* 0x000fe20000010000 */
[C---:B------:R-:W-:Y:S01]  /*2680*/  FMUL.FTZ R62, R215.reuse, R62 ;  /* 0x0000003ed73e7220 */ /* 0x040fe20000410000 */
[----:B------:R-:W-:Y:S01]  /*2690*/  FMUL.FTZ R241, R215, R224 ;  /* 0x000000e0d7f17220 */ /* 0x000fe20000410000 */
[----:B------:R-:W-:Y:S01]  /*26a0*/  SEL R49, R50, R37, P3 ;  /* 0x0000002532317207 */ /* 0x000fe20001800000 */
[----:B------:R-:W-:Y:S01]  /*26b0*/  FMUL.FTZ R223, R57, UR14 ;  /* 0x0000000e39df7c20 */ /* 0x000fe20008410000 */
[----:B------:R-:W-:Y:S01]  /*26c0*/  SEL R50, R51, R38, P3 ;  /* 0x0000002633327207 */ /* 0x000fe20001800000 */
[----:B------:R-:W-:Y:S01]  /*26d0*/  @P1 FADD.FTZ R62, R13, R62 ;  /* 0x0000003e0d3e1221 */ /* 0x000fe20000010000 */
[----:B------:R-:W-:Y:S01]  /*26e0*/  SEL R51, R52, R39, P3 ;  /* 0x0000002734337207 */ /* 0x000fe20001800000 */
[----:B------:R-:W-:Y:S01]  /*26f0*/  @P1 FADD.FTZ R241, R14, R241 ;  /* 0x000000f10ef11221 */ /* 0x000fe20000010000 */
[----:B------:R-:W-:Y:S01]  /*2700*/  SEL R52, R53, R40, P3 ;  /* 0x0000002835347207 */ /* 0x000fe20001800000 */
[----:B------:R-:W-:Y:S01]  /*2710*/  FADD.FTZ R228, R235, -R228 ;  /* 0x800000e4ebe47221 */ /* 0x000fe20000010000 */
[----:B------:R-:W-:Y:S01]  /*2720*/  SEL R54, R55, R42, P3 ;  /* 0x0000002a37367207 */ /* 0x000fe20001800000 */
[--C-:B------:R-:W-:Y:S01]  /*2730*/  FFMA.FTZ R230, R230, R246, R237.reuse ;  /* 0x000000f6e6e67223 */ /* 0x100fe200000100ed */
[----:B------:R-:W-:Y:S01]  /*2740*/  SEL R53, R222, R41, P3 ;  /* 0x00000029de357207 */ /* 0x000fe20001800000 */
[----:B------:R-:W-:Y:S01]  /*2750*/  FMUL.FTZ R228, R215, R228 ;  /* 0x000000e4d7e47220 */ /* 0x000fe20000410000 */
[----:B------:R-:W-:Y:S01]  /*2760*/  SEL R55, R218, R43, P3 ;  /* 0x0000002bda377207 */ /* 0x000fe20001800000 */
[----:B------:R-:W-:Y:S01]  /*2770*/  FMUL.FTZ R218, R62, UR14 ;  /* 0x0000000e3eda7c20 */ /* 0x000fe20008410000 */
[----:B------:R-:W-:Y:S01]  /*2780*/  FSEL R219, R225, RZ, P4 ;  /* 0x000000ffe1db7208 */ /* 0x000fe20002000000 */
[----:B------:R-:W-:Y:S01]  /*2790*/  @P1 FADD.FTZ R228, R17, R228 ;  /* 0x000000e411e41221 */ /* 0x000fe20000010000 */
[----:B------:R-:W-:Y:S01]  /*27a0*/  @P0 LOP3.LUT P4, RZ, R3, 0xff000000, RZ, 0xc0, !PT ;  /* 0xff00000003ff0812 */ /* 0x000fe2000788c0ff */
[----:B------:R0:W-:Y:S01]  /*27b0*/  @P2 STG.E.128 desc[UR4][R220.64+0x10], R52 ;  /* 0x00001034dc002986 */ /* 0x0001e2000c101d04 */
[----:B------:R-:W-:Y:S01]  /*27c0*/  @P2 SEL R48, R227, R36, P3 ;  /* 0x00000024e3302207 */ /* 0x000fe20001800000 */
[----:B------:R-:W-:Y:S01]  /*27d0*/  FADD.FTZ R230, R61, -R230 ;  /* 0x800000e63de67221 */ /* 0x000fe20000010000 */
[----:B------:R-:W-:Y:S01]  /*27e0*/  @P0 FSEL R225, R225, RZ, P4 ;  /* 0x000000ffe1e10208 */ /* 0x000fe20002000000 */
[--C-:B------:R-:W-:Y:S01]  /*27f0*/  FFMA.FTZ R59, R59, R246, R237.reuse ;  /* 0x000000f63b3b7223 */ /* 0x100fe200000100ed */
[----:B------:R-:W-:Y:S01]  /*2800*/  LOP3.LUT P4, RZ, R104, 0xff00, RZ, 0xc0, !PT ;  /* 0x0000ff0068ff7812 */ /* 0x000fe2000788c0ff */
[----:B------:R1:W-:Y:S01]  /*2810*/  @P2 STG.E.128 desc[UR4][R220.64], R48 ;  /* 0x00000030dc002986 */ /* 0x0003e2000c101d04 */
[----:B------:R-:W-:Y:S01]  /*2820*/  FSEL R111, R223, RZ, P5 ;  /* 0x000000ffdf6f7208 */ /* 0x000fe20002800000 */
[----:B------:R-:W-:Y:S01]  /*2830*/  FMUL.FTZ R224, R228, UR14 ;  /* 0x0000000ee4e07c20 */ /* 0x000fe20008410000 */
[----:B------:R-:W-:Y:S01]  /*2840*/  @P0 LOP3.LUT P5, RZ, R96, 0xff00, RZ, 0xc0, !PT ;  /* 0x0000ff0060ff0812 */ /* 0x000fe200078ac0ff */
[----:B------:R-:W-:Y:S01]  /*2850*/  FMUL.FTZ R248, R215, R230 ;  /* 0x000000e6d7f87220 */ /* 0x000fe20000410000 */
[----:B------:R-:W-:Y:S01]  /*2860*/  @P0 FSEL R223, R223, RZ, P6 ;  /* 0x000000ffdfdf0208 */ /* 0x000fe20003000000 */
[-C--:B------:R-:W-:Y:S01]  /*2870*/  FFMA.FTZ R232, R232, R246.reuse, R237 ;  /* 0x000000f6e8e87223 */ /* 0x080fe200000100ed */
[----:B------:R-:W-:Y:S01]  /*2880*/  LOP3.LUT P6, RZ, R104, 0xff0000, RZ, 0xc0, !PT ;  /* 0x00ff000068ff7812 */ /* 0x000fe200078cc0ff */
[----:B------:R-:W-:Y:S01]  /*2890*/  FADD.FTZ R66, R66, -R59 ;  /* 0x8000003b42427221 */ /* 0x000fe20000010000 */
[----:B------:R-:W-:Y:S01]  /*28a0*/  FSEL R94, R218, RZ, P4 ;  /* 0x000000ffda5e7208 */ /* 0x000fe20002000000 */
[----:B------:R-:W-:Y:S01]  /*28b0*/  FFMA.FTZ R63, R63, R246, R237 ;  /* 0x000000f63f3f7223 */ /* 0x000fe200000100ed */
[----:B------:R-:W-:Y:S01]  /*28c0*/  @P0 LOP3.LUT P4, RZ, R96, 0xff0000, RZ, 0xc0, !PT ;  /* 0x00ff000060ff0812 */ /* 0x000fe2000788c0ff */
[C---:B0-----:R-:W-:Y:S01]  /*28d0*/  FMUL.FTZ R52, R215.reuse, R226 ;  /* 0x000000e2d7347220 */ /* 0x041fe20000410000 */
[C---:B------:R-:W-:Y:S01]  /*28e0*/  FMUL.FTZ R55, R215.reuse, R110 ;  /* 0x0000006ed7377220 */ /* 0x040fe20000410000 */
[----:B------:R-:W-:Y:S01]  /*28f0*/  @P0 FSEL R218, R218, RZ, P5 ;  /* 0x000000ffdada0208 */ /* 0x000fe20002800000 */
[----:B------:R-:W-:Y:S01]  /*2900*/  FMUL.FTZ R53, R215, R56 ;  /* 0x00000038d7357220 */ /* 0x000fe20000410000 */
[----:B------:R-:W-:Y:S01]  /*2910*/  @P1 FADD.FTZ R52, R15, R52 ;  /* 0x000000340f341221 */ /* 0x000fe20000010000 */
[----:B------:R-:W-:Y:S01]  /*2920*/  @P1 FADD.FTZ R55, R16, R55 ;  /* 0x0000003710371221 */ /* 0x000fe20000010000 */
[----:B-1----:R-:W-:Y:S01]  /*2930*/  FMUL.FTZ R221, R241, UR14 ;  /* 0x0000000ef1dd7c20 */ /* 0x002fe20008410000 */
[----:B------:R-:W-:Y:S01]  /*2940*/  LOP3.LUT P5, RZ, R104, 0xff000000, RZ, 0xc0, !PT ;  /* 0xff00000068ff7812 */ /* 0x000fe200078ac0ff */
[----:B------:R-:W-:Y:S01]  /*2950*/  FMUL.FTZ R222, R52, UR14 ;  /* 0x0000000e34de7c20 */ /* 0x000fe20008410000 */
[----:B------:R-:W-:Y:S01]  /*2960*/  FMUL.FTZ R220, R55, UR14 ;  /* 0x0000000e37dc7c20 */ /* 0x000fe20008410000 */
[----:B------:R-:W-:Y:S01]  /*2970*/  @P1 FADD.FTZ R53, R18, R53 ;  /* 0x0000003512351221 */ /* 0x000fe20000010000 */
[----:B------:R-:W-:Y:S01]  /*2980*/  FSEL R217, R221, RZ, P6 ;  /* 0x000000ffddd97208 */ /* 0x000fe20003000000 */
[----:B------:R-:W-:Y:S01]  /*2990*/  @P1 FADD.FTZ R248, R19, R248 ;  /* 0x000000f813f81221 */ /* 0x000fe20000010000 */
[----:B------:R-:W-:Y:S01]  /*29a0*/  @P0 LOP3.LUT P6, RZ, R96, 0xff000000, RZ, 0xc0, !PT ;  /* 0xff00000060ff0812 */ /* 0x000fe200078cc0ff */
[----:B------:R-:W-:Y:S01]  /*29b0*/  FMUL.FTZ R227, R53, UR14 ;  /* 0x0000000e35e37c20 */ /* 0x000fe20008410000 */
[----:B------:R-:W-:Y:S01]  /*29c0*/  @P0 FSEL R221, R221, RZ, P4 ;  /* 0x000000ffdddd0208 */ /* 0x000fe20002000000 */
[----:B------:R-:W-:Y:S01]  /*29d0*/  IMAD.MOV.U32 R48, RZ, RZ, R106 ;  /* 0x000000ffff307224 */ /* 0x000fe200078e006a */
[----:B------:R-:W-:Y:S01]  /*29e0*/  LOP3.LUT P4, RZ, R105, 0xff, RZ, 0xc0, !PT ;  /* 0x000000ff69ff7812 */ /* 0x000fe2000788c0ff */
[----:B------:R-:W-:Y:S01]  /*29f0*/  FADD.FTZ R232, R81, -R232 ;  /* 0x800000e851e87221 */ /* 0x000fe20000010000 */
[----:B------:R-:W-:Y:S01]  /*2a00*/  FSEL R104, R222, RZ, P5 ;  /* 0x000000ffde687208 */ /* 0x000fe20002800000 */
[----:B------:R-:W-:Y:S01]  /*2a10*/  FMUL.FTZ R49, R215, R66 ;  /* 0x00000042d7317220 */ /* 0x000fe20000410000 */
[----:B------:R-:W-:Y:S01]  /*2a20*/  @P0 LOP3.LUT P5, RZ, R97, 0xff, RZ, 0xc0, !PT ;  /* 0x000000ff61ff0812 */ /* 0x000fe200078ac0ff */
[----:B------:R-:W-:Y:S01]  /*2a30*/  FFMA.FTZ R234, R234, R246, R237 ;  /* 0x000000f6eaea7223 */ /* 0x000fe200000100ed */
[----:B------:R-:W-:Y:S01]  /*2a40*/  @P0 FSEL R222, R222, RZ, P6 ;  /* 0x000000ffdede0208 */ /* 0x000fe20003000000 */
[----:B------:R-:W-:Y:S01]  /*2a50*/  FADD.FTZ R72, R72, -R63 ;  /* 0x8000003f48487221 */ /* 0x000fe20000010000 */
[----:B------:R-:W-:Y:S01]  /*2a60*/  LOP3.LUT P6, RZ, R105, 0xff00, RZ, 0xc0, !PT ;  /* 0x0000ff0069ff7812 */ /* 0x000fe200078cc0ff */
[----:B------:R-:W-:Y:S01]  /*2a70*/  FMUL.FTZ R239, R248, UR14 ;  /* 0x0000000ef8ef7c20 */ /* 0x000fe20008410000 */
[C---:B------:R-:W-:Y:S01]  /*2a80*/  FSEL R110, R220.reuse, RZ, P4 ;  /* 0x000000ffdc6e7208 */ /* 0x040fe20002000000 */
[----:B------:R-:W-:Y:S01]  /*2a90*/  FMUL.FTZ R50, R215, R232 ;  /* 0x000000e8d7327220 */ /* 0x000fe20000410000 */
[----:B------:R-:W-:Y:S01]  /*2aa0*/  @P0 FSEL R220, R220, RZ, P5 ;  /* 0x000000ffdcdc0208 */ /* 0x000fe20002800000 */
[----:B------:R-:W-:Y:S01]  /*2ab0*/  @P1 FADD.FTZ R49, R20, R49 ;  /* 0x0000003114311221 */ /* 0x000fe20000010000 */
[----:B------:R-:W-:Y:S01]  /*2ac0*/  LOP3.LUT P4, RZ, R105, 0xff0000, RZ, 0xc0, !PT ;  /* 0x00ff000069ff7812 */ /* 0x000fe2000788c0ff */
[----:B------:R-:W-:Y:S01]  /*2ad0*/  FADD.FTZ R234, R87, -R234 ;  /* 0x800000ea57ea7221 */ /* 0x000fe20000010000 */
[----:B------:R-:W-:Y:S01]  /*2ae0*/  LOP3.LUT P5, RZ, R105, 0xff000000, RZ, 0xc0, !PT ;  /* 0xff00000069ff7812 */ /* 0x000fe200078ac0ff */
[----:B------:R-:W-:Y:S01]  /*2af0*/  FMUL.FTZ R51, R215, R72 ;  /* 0x00000048d7337220 */ /* 0x000fe20000410000 */
[C---:B------:R-:W-:Y:S01]  /*2b00*/  FSEL R105, R224.reuse, RZ, P6 ;  /* 0x000000ffe0697208 */ /* 0x040fe20003000000 */
[-CC-:B------:R-:W-:Y:S01]  /*2b10*/  FFMA.FTZ R67, R67, R246.reuse, R237.reuse ;  /* 0x000000f643437223 */ /* 0x180fe200000100ed */
[----:B------:R-:W-:Y:S01]  /*2b20*/  @P0 LOP3.LUT P6, RZ, R97, 0xff00, RZ, 0xc0, !PT ;  /* 0x0000ff0061ff0812 */ /* 0x000fe200078cc0ff */
[----:B------:R-:W-:Y:S01]  /*2b30*/  @P1 FADD.FTZ R50, R21, R50 ;  /* 0x0000003215321221 */ /* 0x000fe20000010000 */
[----:B------:R-:W-:Y:S01]  /*2b40*/  FSEL R226, R227, RZ, P4 ;  /* 0x000000ffe3e27208 */ /* 0x000fe20002000000 */
[----:B------:R-:W-:Y:S01]  /*2b50*/  FMUL.FTZ R230, R49, UR14 ;  /* 0x0000000e31e67c20 */ /* 0x000fe20008410000 */
[----:B------:R-:W-:Y:S01]  /*2b60*/  @P0 FSEL R224, R224, RZ, P6 ;  /* 0x000000ffe0e00208 */ /* 0x000fe20003000000 */
[----:B------:R-:W-:Y:S01]  /*2b70*/  FFMA.FTZ R78, R78, R246, R237 ;  /* 0x000000f64e4e7223 */ /* 0x000fe200000100ed */
[----:B------:R-:W-:Y:S01]  /*2b80*/  LOP3.LUT P6, RZ, R48, 0xff, RZ, 0xc0, !PT ;  /* 0x000000ff30ff7812 */ /* 0x000fe200078cc0ff */
[----:B------:R-:W-:Y:S01]  /*2b90*/  @P1 FADD.FTZ R51, R22, R51 ;  /* 0x0000003316331221 */ /* 0x000fe20000010000 */
[----:B------:R-:W-:Y:S01]  /*2ba0*/  @P0 LOP3.LUT P4, RZ, R97, 0xff0000, RZ, 0xc0, !PT ;  /* 0x00ff000061ff0812 */ /* 0x000fe2000788c0ff */
[----:B------:R-:W-:Y:S01]  /*2bb0*/  FMUL.FTZ R54, R215, R234 ;  /* 0x000000ead7367220 */ /* 0x000fe20000410000 */
[----:B------:R-:W-:Y:S01]  /*2bc0*/  @P0 MOV R48, R98 ;  /* 0x0000006200300202 */ /* 0x000fe20000000f00 */
[----:B------:R-:W-:Y:S01]  /*2bd0*/  FADD.FTZ R74, R74, -R67 ;  /* 0x800000434a4a7221 */ /* 0x000fe20000010000 */
[----:B------:R-:W-:Y:S01]  /*2be0*/  FSEL R235, R239, RZ, P5 ;  /* 0x000000ffefeb7208 */ /* 0x000fe20002800000 */
[----:B------:R-:W-:Y:S01]  /*2bf0*/  FMUL.FTZ R231, R50, UR14 ;  /* 0x0000000e32e77c20 */ /* 0x000fe20008410000 */
[----:B------:R-:W-:Y:S01]  /*2c00*/  @P0 LOP3.LUT P5, RZ, R97, 0xff000000, RZ, 0xc0, !PT ;  /* 0xff00000061ff0812 */ /* 0x000fe200078ac0ff */
[----:B------:R-:W-:Y:S01]  /*2c10*/  FADD.FTZ R78, R85, -R78 ;  /* 0x8000004e554e7221 */ /* 0x000fe20000010000 */
[----:B------:R-:W-:Y:S01]  /*2c20*/  @P0 FSEL R227, R227, RZ, P4 ;  /* 0x000000ffe3e30208 */ /* 0x000fe20002000000 */
[----:B------:R-:W-:Y:S01]  /*2c30*/  FFMA.FTZ R69, R69, R246, R237 ;  /* 0x000000f645457223 */ /* 0x000fe200000100ed */
[----:B------:R-:W-:Y:S01]  /*2c40*/  @P0 LOP3.LUT P4, RZ, R48, 0xff, RZ, 0xc0, !PT ;  /* 0x000000ff30ff0812 */ /* 0x000fe2000788c0ff */
[----:B------:R-:W-:Y:S01]  /*2c50*/  FMUL.FTZ R232, R51, UR14 ;  /* 0x0000000e33e87c20 */ /* 0x000fe20008410000 */
[----:B------:R-:W-:Y:S01]  /*2c60*/  @P0 FSEL R239, R239, RZ, P5 ;  /* 0x000000ffefef0208 */ /* 0x000fe20002800000 */
[----:B------:R-:W-:Y:S01]  /*2c70*/  @P1 FADD.FTZ R54, R23, R54 ;  /* 0x0000003617361221 */ /* 0x000fe20000010000 */
[----:B------:R-:W-:Y:S01]  /*2c80*/  LOP3.LUT P5, RZ, R106, 0xff00, RZ, 0xc0, !PT ;  /* 0x0000ff006aff7812 */ /* 0x000fe200078ac0ff */
[C---:B------:R-:W-:Y:S01]  /*2c90*/  FMUL.FTZ R61, R215.reuse, R74 ;  /* 0x0000004ad73d7220 */ /* 0x040fe20000410000 */
[----:B------:R-:W-:Y:S01]  /*2ca0*/  FSEL R81, R230, RZ, P6 ;  /* 0x000000ffe6517208 */ /* 0x000fe20003000000 */
[----:B------:R-:W-:Y:S01]  /*2cb0*/  FMUL.FTZ R66, R215, R78 ;  /* 0x0000004ed7427220 */ /* 0x000fe20000410000 */
[----:B------:R-:W-:Y:S01]  /*2cc0*/  @P0 LOP3.LUT P6, RZ, R98, 0xff00, RZ, 0xc0, !PT ;  /* 0x0000ff0062ff0812 */ /* 0x000fe200078cc0ff */
[----:B------:R-:W-:Y:S01]  /*2cd0*/  FADD.FTZ R76, R76, -R69 ;  /* 0x800000454c4c7221 */ /* 0x000fe20000010000 */
[----:B------:R-:W-:Y:S01]  /*2ce0*/  @P0 FSEL R230, R230, RZ, P4 ;  /* 0x000000ffe6e60208 */ /* 0x000fe20002000000 */
[----:B------:R-:W-:Y:S01]  /*2cf0*/  FMUL.FTZ R233, R54, UR14 ;  /* 0x0000000e36e97c20 */ /* 0x000fe20008410000 */
[----:B------:R-:W-:Y:S01]  /*2d00*/  LOP3.LUT P4, RZ, R106, 0xff0000, RZ, 0xc0, !PT ;  /* 0x00ff00006aff7812 */ /* 0x000fe2000788c0ff */
[----:B------:R-:W-:Y:S01]  /*2d10*/  @P1 FADD.FTZ R61, R24, R61 ;  /* 0x0000003d183d1221 */ /* 0x000fe20000010000 */
[----:B------:R-:W-:Y:S01]  /*2d20*/  FSEL R72, R231, RZ, P5 ;  /* 0x000000ffe7487208 */ /* 0x000fe20002800000 */
[----:B------:R-:W-:Y:S01]  /*2d30*/  @P1 FADD.FTZ R66, R25, R66 ;  /* 0x0000004219421221 */ /* 0x000fe20000010000 */
[----:B------:R-:W-:Y:S01]  /*2d40*/  @P0 FSEL R231, R231, RZ, P6 ;  /* 0x000000ffe7e70208 */ /* 0x000fe20003000000 */
[----:B------:R-:W-:Y:S01]  /*2d50*/  FMUL.FTZ R63, R215, R76 ;  /* 0x0000004cd73f7220 */ /* 0x000fe20000410000 */
[----:B------:R-:W-:Y:S01]  /*2d60*/  LOP3.LUT P6, RZ, R106, 0xff000000, RZ, 0xc0, !PT ;  /* 0xff0000006aff7812 */ /* 0x000fe200078cc0ff */
[----:B------:R-:W-:Y:S01]  /*2d70*/  FMUL.FTZ R234, R61, UR14 ;  /* 0x0000000e3dea7c20 */ /* 0x000fe20008410000 */
[----:B------:R-:W-:Y:S01]  /*2d80*/  FSEL R87, R232, RZ, P4 ;  /* 0x000000ffe8577208 */ /* 0x000fe20002000000 */
[-C--:B------:R-:W-:Y:S01]  /*2d90*/  FFMA.FTZ R71, R71, R246.reuse, R237 ;  /* 0x000000f647477223 */ /* 0x080fe200000100ed */
[----:B------:R-:W-:Y:S01]  /*2da0*/  @P0 LOP3.LUT P5, RZ, R98, 0xff0000, RZ, 0xc0, !PT ;  /* 0x00ff000062ff0812 */ /* 0x000fe200078ac0ff */
[----:B------:R-:W-:Y:S01]  /*2db0*/  FMUL.FTZ R56, R66, UR14 ;  /* 0x0000000e42387c20 */ /* 0x000fe20008410000 */
[----:B------:R-:W-:Y:S01]  /*2dc0*/  @P0 LOP3.LUT P4, RZ, R98, 0xff000000, RZ, 0xc0, !PT ;  /* 0xff00000062ff0812 */ /* 0x000fe2000788c0ff */
[----:B------:R-:W-:Y:S01]  /*2dd0*/  @P1 FADD.FTZ R63, R26, R63 ;  /* 0x0000003f1a3f1221 */ /* 0x000fe20000010000 */
[----:B------:R-:W-:Y:S01]  /*2de0*/  FSEL R74, R233, RZ, P6 ;  /* 0x000000ffe94a7208 */ /* 0x000fe20003000000 */
[-CC-:B------:R-:W-:Y:S01]  /*2df0*/  FFMA.FTZ R59, R79, R246.reuse, R237.reuse ;  /* 0x000000f64f3b7223 */ /* 0x180fe200000100ed */
[----:B------:R-:W-:Y:S01]  /*2e00*/  @P0 FSEL R232, R232, RZ, P5 ;  /* 0x000000ffe8e80208 */ /* 0x000fe20002800000 */
[-CC-:B------:R-:W-:Y:S01]  /*2e10*/  FFMA.FTZ R236, R236, R246.reuse, R237.reuse ;  /* 0x000000f6ecec7223 */ /* 0x180fe200000100ed */
[----:B------:R-:W-:Y:S01]  /*2e20*/  @P0 FSEL R233, R233, RZ, P4 ;  /* 0x000000ffe9e90208 */ /* 0x000fe20002000000 */
[-C--:B------:R-:W-:Y:S01]  /*2e30*/  FFMA.FTZ R77, R77, R246.reuse, R237 ;  /* 0x000000f64d4d7223 */ /* 0x080fe200000100ed */
[C---:B------:R-:W-:Y:S01]  /*2e40*/  LOP3.LUT P5, RZ, R107.reuse, 0xff, RZ, 0xc0, !PT ;  /* 0x000000ff6bff7812 */ /* 0x040fe200078ac0ff */
[----:B------:R-:W-:Y:S01]  /*2e50*/  FADD.FTZ R58, R58, -R71 ;  /* 0x800000473a3a7221 */ /* 0x000fe20000010000 */
[----:B------:R-:W-:Y:S01]  /*2e60*/  LOP3.LUT P4, RZ, R107, 0xff00, RZ, 0xc0, !PT ;  /* 0x0000ff006bff7812 */ /* 0x000fe2000788c0ff */
[-CC-:B------:R-:W-:Y:S01]  /*2e70*/  FFMA.FTZ R238, R238, R246.reuse, R237.reuse ;  /* 0x000000f6eeee7223 */ /* 0x180fe200000100ed */
[----:B------:R-:W-:Y:S01]  /*2e80*/  FSEL R106, R234, RZ, P5 ;  /* 0x000000ffea6a7208 */ /* 0x000fe20002800000 */
[----:B------:R-:W-:Y:S01]  /*2e90*/  FFMA.FTZ R75, R75, R246, R237 ;  /* 0x000000f64b4b7223 */ /* 0x000fe200000100ed */
[----:B------:R-:W-:Y:S01]  /*2ea0*/  FSEL R71, R56, RZ, P4 ;  /* 0x000000ff38477208 */ /* 0x000fe20002000000 */
[----:B------:R-:W-:Y:S01]  /*2eb0*/  FMUL.FTZ R78, R63, UR14 ;  /* 0x0000000e3f4e7c20 */ /* 0x000fe20008410000 */
[----:B------:R-:W-:Y:S01]  /*2ec0*/  LOP3.LUT P5, RZ, R107, 0xff0000, RZ, 0xc0, !PT ;  /* 0x00ff00006bff7812 */ /* 0x000fe200078ac0ff */
[----:B------:R-:W-:Y:S01]  /*2ed0*/  FADD.FTZ R90, R90, -R59 ;  /* 0x8000003b5a5a7221 */ /* 0x000fe20000010000 */
[----:B------:R-:W-:Y:S01]  /*2ee0*/  @P0 LOP3.LUT P4, RZ, R99, 0xff00, RZ, 0xc0, !PT ;  /* 0x0000ff0063ff0812 */ /* 0x000fe2000788c0ff */
[----:B------:R-:W-:Y:S01]  /*2ef0*/  FADD.FTZ R236, R83, -R236 ;  /* 0x800000ec53ec7221 */ /* 0x000fe20000010000 */
[----:B------:R-:W-:Y:S01]  /*2f00*/  MOV R48, R102 ;  /* 0x0000006600307202 */ /* 0x000fe20000000f00 */
[----:B------:R-:W-:Y:S01]  /*2f10*/  FADD.FTZ R86, R86, -R77 ;  /* 0x8000004d56567221 */ /* 0x000fe20000010000 */
[----:B------:R-:W-:Y:S01]  /*2f20*/  FMUL.FTZ R59, R215, R58 ;  /* 0x0000003ad73b7220 */ /* 0x000fe20000410000 */
[----:B------:R-:W-:Y:S01]  /*2f30*/  FADD.FTZ R238, R93, -R238 ;  /* 0x800000ee5dee7221 */ /* 0x000fe20000010000 */
[----:B------:R-:W-:Y:S01]  /*2f40*/  FADD.FTZ R60, R60, -R75 ;  /* 0x8000004b3c3c7221 */ /* 0x000fe20000010000 */
[----:B------:R-:W-:Y:S01]  /*2f50*/  @P0 FSEL R75, R56, RZ, P4 ;  /* 0x000000ff384b0208 */ /* 0x000fe20002000000 */
[-CC-:B------:R-:W-:Y:S01]  /*2f60*/  FFMA.FTZ R240, R240, R246.reuse, R237.reuse ;  /* 0x000000f6f0f07223 */ /* 0x180fe200000100ed */
[----:B------:R-:W-:Y:S01]  /*2f70*/  FSEL R79, R78, RZ, P5 ;  /* 0x000000ff4e4f7208 */ /* 0x000fe20002800000 */
[-CC-:B------:R-:W-:Y:S01]  /*2f80*/  FFMA.FTZ R242, R242, R246.reuse, R237.reuse ;  /* 0x000000f6f2f27223 */ /* 0x180fe200000100ed */
[----:B------:R-:W-:Y:S01]  /*2f90*/  LOP3.LUT P4, RZ, R48, 0xff, RZ, 0xc0, !PT ;  /* 0x000000ff30ff7812 */ /* 0x000fe2000788c0ff */
[----:B------:R-:W-:Y:S01]  /*2fa0*/  FFMA.FTZ R237, R244, R246, R237 ;  /* 0x000000f6f4ed7223 */ /* 0x000fe200000100ed */
[----:B------:R-:W-:Y:S01]  /*2fb0*/  @P0 LOP3.LUT P5, RZ, R99, 0xff0000, RZ, 0xc0, !PT ;  /* 0x00ff000063ff0812 */ /* 0x000fe200078ac0ff */
[C---:B------:R-:W-:Y:S01]  /*2fc0*/  FMUL.FTZ R76, R215.reuse, R236 ;  /* 0x000000ecd74c7220 */ /* 0x040fe20000410000 */
[----:B------:R-:W-:Y:S01]  /*2fd0*/  @P0 MOV R48, R100 ;  /* 0x0000006400300202 */ /* 0x000fe20000000f00 */
[C---:B------:R-:W-:Y:S01]  /*2fe0*/  FMUL.FTZ R77, R215.reuse, R86 ;  /* 0x00000056d74d7220 */ /* 0x040fe20000410000 */
[----:B------:R-:W-:Y:S01]  /*2ff0*/  @P1 FADD.FTZ R59, R28, R59 ;  /* 0x0000003b1c3b1221 */ /* 0x000fe20000010000 */
[----:B------:R-:W-:Y:S01]  /*3000*/  FMUL.FTZ R58, R215, R238 ;  /* 0x000000eed73a7220 */ /* 0x000fe20000410000 */
[----:B------:R-:W-:Y:S01]  /*3010*/  @P0 LOP3.LUT P6, RZ, R99, 0xff, RZ, 0xc0, !PT ;  /* 0x000000ff63ff0812 */ /* 0x000fe200078cc0ff */
[----:B------:R-:W-:Y:S01]  /*3020*/  FADD.FTZ R242, R91, -R242 ;  /* 0x800000f25bf27221 */ /* 0x000fe20000010000 */
[----:B------:R-:W-:Y:S01]  /*3030*/  @P0 FSEL R78, R78, RZ, P5 ;  /* 0x000000ff4e4e0208 */ /* 0x000fe20002800000 */
[----:B------:R-:W-:Y:S01]  /*3040*/  FMUL.FTZ R83, R215, R60 ;  /* 0x0000003cd7537220 */ /* 0x000fe20000410000 */
[----:B------:R-:W-:Y:S01]  /*3050*/  FADD.FTZ R240, R229, -R240 ;  /* 0x800000f0e5f07221 */ /* 0x000fe20000010000 */
[----:B------:R-:W-:Y:S01]  /*3060*/  @P0 LOP3.LUT P5, RZ, R48, 0xff, RZ, 0xc0, !PT ;  /* 0x000000ff30ff0812 */ /* 0x000fe200078ac0ff */
[----:B------:R-:W-:Y:S01]  /*3070*/  FADD.FTZ R216, R216, -R237 ;  /* 0x800000edd8d87221 */ /* 0x000fe20000010000 */
[----:B------:R-:W-:Y:S01]  /*3080*/  @P1 FADD.FTZ R76, R27, R76 ;  /* 0x0000004c1b4c1221 */ /* 0x000fe20000010000 */
[----:B------:R-:W-:Y:S01]  /*3090*/  FMUL.FTZ R91, R59, UR14 ;  /* 0x0000000e3b5b7c20 */ /* 0x000fe20008410000 */
[----:B------:R-:W-:Y:S01]  /*30a0*/  @P1 FADD.FTZ R77, R32, R77 ;  /* 0x0000004d204d1221 */ /* 0x000fe20000010000 */
[-C--:B------:R-:W-:Y:S01]  /*30b0*/  SEL R56, R57, R36.reuse, P3 ;  /* 0x0000002439387207 */ /* 0x080fe20001800000 */
[----:B------:R-:W-:Y:S01]  /*30c0*/  @P1 FADD.FTZ R58, R29, R58 ;  /* 0x0000003a1d3a1221 */ /* 0x000fe20000010000 */
[-C--:B------:R-:W-:Y:S01]  /*30d0*/  SEL R48, R49, R36.reuse, P3 ;  /* 0x0000002431307207 */ /* 0x080fe20001800000 */
[----:B------:R-:W-:Y:S01]  /*30e0*/  @P1 FADD.FTZ R83, R30, R83 ;  /* 0x000000531e531221 */ /* 0x000fe20000010000 */
[----:B------:R-:W-:Y:S01]  /*30f0*/  SEL R36, R59, R36, P3 ;  /* 0x000000243b247207 */ /* 0x000fe20001800000 */
[C---:B------:R-:W-:Y:S01]  /*3100*/  FMUL.FTZ R240, R215.reuse, R240 ;  /* 0x000000f0d7f07220 */ /* 0x040fe20000410000 */
[----:B------:R-:W-:Y:S01]  /*3110*/  @P0 FSEL R234, R234, RZ, P6 ;  /* 0x000000ffeaea0208 */ /* 0x000fe20003000000 */
[C---:B------:R-:W-:Y:S01]  /*3120*/  FMUL.FTZ R238, R215.reuse, R242 ;  /* 0x000000f2d7ee7220 */ /* 0x040fe20000410000 */
[----:B------:R-:W-:Y:S01]  /*3130*/  SEL R59, R52, R39, P3 ;  /* 0x00000027343b7207 */ /* 0x000fe20001800000 */
[----:B------:R-:W-:Y:S01]  /*3140*/  FMUL.FTZ R67, R215, R90 ;  /* 0x0000005ad7437220 */ /* 0x000fe20000410000 */
[----:B------:R-:W-:Y:S01]  /*3150*/  LOP3.LUT P6, RZ, R107, 0xff000000, RZ, 0xc0, !PT ;  /* 0xff0000006bff7812 */ /* 0x000fe200078cc0ff */
[----:B------:R-:W-:Y:S01]  /*3160*/  FMUL.FTZ R86, R215, R216 ;  /* 0x000000d8d7567220 */ /* 0x000fe20000410000 */
[-C--:B------:R-:W-:Y:S01]  /*3170*/  SEL R60, R55, R40.reuse, P3 ;  /* 0x00000028373c7207 */ /* 0x080fe20001800000 */
[----:B------:R-:W-:Y:S01]  /*3180*/  FMUL.FTZ R107, R76, UR14 ;  /* 0x0000000e4c6b7c20 */ /* 0x000fe20008410000 */
[-C--:B------:R-:W-:Y:S01]  /*3190*/  SEL R52, R61, R40.reuse, P3 ;  /* 0x000000283d347207 */ /* 0x080fe20001800000 */
[----:B------:R-:W-:Y:S01]  /*31a0*/  FMUL.FTZ R85, R58, UR14 ;  /* 0x0000000e3a557c20 */ /* 0x000fe20008410000 */
[----:B------:R-:W-:Y:S01]  /*31b0*/  FSEL R69, R91, RZ, P4 ;  /* 0x000000ff5b457208 */ /* 0x000fe20002000000 */
[C---:B------:R-:W-:Y:S01]  /*31c0*/  FMUL.FTZ R215, R77.reuse, UR14 ;  /* 0x0000000e4dd77c20 */ /* 0x040fe20008410000 */
[----:B------:R-:W-:Y:S01]  /*31d0*/  SEL R40, R77, R40, P3 ;  /* 0x000000284d287207 */ /* 0x000fe20001800000 */
[----:B------:R-:W-:Y:S01]  /*31e0*/  FMUL.FTZ R229, R83, UR14 ;  /* 0x0000000e53e57c20 */ /* 0x000fe20008410000 */
[----:B------:R-:W-:Y:S01]  /*31f0*/  SEL R55, R76, R43, P3 ;  /* 0x0000002b4c377207 */ /* 0x000fe20001800000 */
[----:B------:R-:W-:Y:S01]  /*3200*/  @P1 FADD.FTZ R240, R31, R240 ;  /* 0x000000f01ff01221 */ /* 0x000fe20000010000 */
[----:B------:R-:W-:Y:S01]  /*3210*/  @P0 LOP3.LUT P4, RZ, R100, 0xff00, RZ, 0xc0, !PT ;  /* 0x0000ff0064ff0812 */ /* 0x000fe2000788c0ff */
[----:B------:R-:W0:Y:S01]  /*3220*/  LDC.64 R76, c[0x0][0x2f8] ;  /* 0x0000be00ff4c7b82 */ /* 0x000e220000000a00 */
[----:B------:R-:W-:Y:S01]  /*3230*/  @P0 FSEL R91, R91, RZ, P5 ;  /* 0x000000ff5b5b0208 */ /* 0x000fe20002800000 */
[----:B------:R-:W-:Y:S01]  /*3240*/  @P1 FADD.FTZ R67, R34, R67 ;  /* 0x0000004322431221 */ /* 0x000fe20000010000 */
[-C--:B------:R-:W-:Y:S01]  /*3250*/  SEL R57, R62, R37.reuse, P3 ;  /* 0x000000253e397207 */ /* 0x080fe20001800000 */
[----:B------:R-:W-:Y:S01]  /*3260*/  FMUL.FTZ R93, R240, UR14 ;  /* 0x0000000ef05d7c20 */ /* 0x000fe20008410000 */
[-C--:B------:R-:W-:Y:S01]  /*3270*/  SEL R49, R50, R37.reuse, P3 ;  /* 0x0000002532317207 */ /* 0x080fe20001800000 */
[----:B------:R-:W-:Y:S01]  /*3280*/  @P1 FADD.FTZ R238, R33, R238 ;  /* 0x000000ee21ee1221 */ /* 0x000fe20000010000 */
[----:B------:R-:W-:Y:S01]  /*3290*/  LOP3.LUT P5, RZ, R102, 0xff0000, RZ, 0xc0, !PT ;  /* 0x00ff000066ff7812 */ /* 0x000fe200078ac0ff */
[----:B------:R-:W-:Y:S01]  /*32a0*/  @P1 FADD.FTZ R86, R35, R86 ;  /* 0x0000005623561221 */ /* 0x000fe20000010000 */
[----:B------:R-:W-:Y:S01]  /*32b0*/  SEL R37, R58, R37, P3 ;  /* 0x000000253a257207 */ /* 0x000fe20001800000 */
[----:B------:R-:W1:Y:S01]  /*32c0*/  @P0 LDC.64 R242, c[0x0][0x300] ;  /* 0x0000c000fff20b82 */ /* 0x000e620000000a00 */
[----:B------:R-:W-:-:S02]  /*32d0*/  SEL R58, R241, R38, P3 ;  /* 0x00000026f13a7207 */ /* 0x000fc40001800000 */
[-C--:B------:R-:W-:Y:S02]  /*32e0*/  SEL R50, R51, R38.reuse, P3 ;  /* 0x0000002633327207 */ /* 0x080fe40001800000 */
[----:B------:R-:W-:Y:S02]  /*32f0*/  @P0 FSEL R90, R85, RZ, P4 ;  /* 0x000000ff555a0208 */ /* 0x000fe40002000000 */
[----:B------:R-:W-:Y:S01]  /*3300*/  SEL R38, R83, R38, P3 ;  /* 0x0000002653267207 */ /* 0x000fe20001800000 */
[----:B------:R-:W2:Y:S01]  /*3310*/  @P0 LDC.64 R244, c[0x0][0x300] ;  /* 0x0000c000fff40b82 */ /* 0x000ea20000000a00 */
[C---:B------:R-:W-:Y:S02]  /*3320*/  @P0 LOP3.LUT P4, RZ, R100.reuse, 0xff0000, RZ, 0xc0, !PT ;  /* 0x00ff000064ff0812 */ /* 0x040fe4000788c0ff */
[----:B------:R-:W-:Y:S02]  /*3330*/  FSEL R83, R229, RZ, P5 ;  /* 0x000000ffe5537208 */ /* 0x000fe40002800000 */
[----:B------:R-:W-:-:S02]  /*3340*/  @P0 LOP3.LUT P5, RZ, R100, 0xff000000, RZ, 0xc0, !PT ;  /* 0xff00000064ff0812 */ /* 0x000fc400078ac0ff */
[----:B------:R-:W-:Y:S02]  /*3350*/  SEL R51, R54, R39, P3 ;  /* 0x0000002736337207 */ /* 0x000fe40001800000 */
[----:B------:R-:W-:Y:S02]  /*3360*/  @P0 FSEL R229, R229, RZ, P4 ;  /* 0x000000ffe5e50208 */ /* 0x000fe40002000000 */
[-C--:B------:R-:W-:Y:S02]  /*3370*/  SEL R62, R53, R42.reuse, P3 ;  /* 0x0000002a353e7207 */ /* 0x080fe40001800000 */
[-C--:B------:R-:W-:Y:S02]  /*3380*/  SEL R54, R63, R42.reuse, P3 ;  /* 0x0000002a3f367207 */ /* 0x080fe40001800000 */
[----:B------:R-:W-:Y:S01]  /*3390*/  @P0 LOP3.LUT P4, RZ, R101, 0xff, RZ, 0xc0, !PT ;  /* 0x000000ff65ff0812 */ /* 0x000fe2000788c0ff */
[----:B-1----:R-:W-:Y:S01]  /*33a0*/  @P0 IMAD.WIDE.U32 R242, R214, 0x10, R242 ;  /* 0x00000010d6f20825 */ /* 0x002fe200078e00f2 */
[----:B------:R-:W-:-:S03]  /*33b0*/  SEL R42, R67, R42, P3 ;  /* 0x0000002a432a7207 */ /* 0x000fc60001800000 */
[----:B------:R-:W-:Y:S01]  /*33c0*/  FMUL.FTZ R67, R67, UR14 ;  /* 0x0000000e43437c20 */ /* 0x000fe20008410000 */
[----:B------:R-:W-:Y:S02]  /*33d0*/  @P0 FSEL R236, R93, RZ, P5 ;  /* 0x000000ff5dec0208 */ /* 0x000fe40002800000 */
[----:B------:R-:W-:Y:S02]  /*33e0*/  LOP3.LUT P5, RZ, R103, 0xff0000, RZ, 0xc0, !PT ;  /* 0x00ff000067ff7812 */ /* 0x000fe400078ac0ff */
[----:B------:R-:W-:Y:S01]  /*33f0*/  FSEL R216, R107, RZ, P6 ;  /* 0x000000ff6bd87208 */ /* 0x000fe20003000000 */
[----:B--2---:R-:W-:Y:S01]  /*3400*/  @P0 IMAD.WIDE.U32 R244, R213, 0x10, R244 ;  /* 0x00000010d5f40825 */ /* 0x004fe200078e00f4 */
[----:B------:R-:W-:Y:S02]  /*3410*/  @P0 FSEL R237, R215, RZ, P4 ;  /* 0x000000ffd7ed0208 */ /* 0x000fe40002000000 */
[----:B------:R-:W-:Y:S02]  /*3420*/  @P0 LOP3.LUT P6, RZ, R99, 0xff000000, RZ, 0xc0, !PT ;  /* 0xff00000063ff0812 */ /* 0x000fe400078cc0ff */
[----:B------:R-:W-:-:S02]  /*3430*/  SEL R39, R240, R39, P3 ;  /* 0x00000027f0277207 */ /* 0x000fc40001800000 */
[----:B------:R-:W-:Y:S02]  /*3440*/  @P0 LOP3.LUT P4, RZ, R101, 0xff0000, RZ, 0xc0, !PT ;  /* 0x00ff000065ff0812 */ /* 0x000fe4000788c0ff */
[-C--:B------:R-:W-:Y:S01]  /*3450*/  SEL R61, R228, R41.reuse, P3 ;  /* 0x00000029e43d7207 */ /* 0x080fe20001800000 */
[----:B------:R-:W-:Y:S01]  /*3460*/  FMUL.FTZ R228, R238, UR14 ;  /* 0x0000000eeee47c20 */ /* 0x000fe20008410000 */
[----:B------:R-:W-:Y:S02]  /*3470*/  FSEL R240, R67, RZ, P5 ;  /* 0x000000ff43f07208 */ /* 0x000fe40002800000 */
[-C--:B------:R-:W-:Y:S02]  /*3480*/  SEL R53, R66, R41.reuse, P3 ;  /* 0x0000002942357207 */ /* 0x080fe40001800000 */
[----:B------:R-:W-:Y:S02]  /*3490*/  @P0 LOP3.LUT P5, RZ, R101, 0xff00, RZ, 0xc0, !PT ;  /* 0x0000ff0065ff0812 */ /* 0x000fe400078ac0ff */
[----:B------:R-:W-:-:S02]  /*34a0*/  SEL R41, R238, R41, P3 ;  /* 0x00000029ee297207 */ /* 0x000fc40001800000 */
[----:B------:R-:W-:Y:S02]  /*34b0*/  @P0 FSEL R107, R107, RZ, P6 ;  /* 0x000000ff6b6b0208 */ /* 0x000fe40003000000 */
[----:B------:R-:W-:Y:S02]  /*34c0*/  @P0 FSEL R238, R67, RZ, P4 ;  /* 0x000000ff43ee0208 */ /* 0x000fe40002000000 */
[----:B------:R-:W-:Y:S02]  /*34d0*/  @P0 F2FP.BF16.F32.PACK_AB R108, RZ, R108 ;  /* 0x0000006cff6c023e */ /* 0x000fe400000010ff */
[C---:B------:R-:W-:Y:S02]  /*34e0*/  LOP3.LUT P6, RZ, R102.reuse, 0xff00, RZ, 0xc0, !PT ;  /* 0x0000ff0066ff7812 */ /* 0x040fe400078cc0ff */
[----:B------:R-:W-:Y:S02]  /*34f0*/  LOP3.LUT P4, RZ, R102, 0xff000000, RZ, 0xc0, !PT ;  /* 0xff00000066ff7812 */ /* 0x000fe4000788c0ff */
[----:B------:R-:W-:-:S02]  /*3500*/  SEL R63, R248, R43, P3 ;  /* 0x0000002bf83f7207 */ /* 0x000fc40001800000 */
[----:B------:R-:W-:Y:S02]  /*3510*/  @P0 FSEL R102, R228, RZ, P5 ;  /* 0x000000ffe4660208 */ /* 0x000fe40002800000 */
[C---:B------:R-:W-:Y:S01]  /*3520*/  SEL R43, R86.reuse, R43, P3 ;  /* 0x0000002b562b7207 */ /* 0x040fe20001800000 */
[----:B------:R-:W-:Y:S01]  /*3530*/  FMUL.FTZ R86, R86, UR14 ;  /* 0x0000000e56567c20 */ /* 0x000fe20008410000 */
[C---:B------:R-:W-:Y:S02]  /*3540*/  LOP3.LUT P5, RZ, R103.reuse, 0xff, RZ, 0xc0, !PT ;  /* 0x000000ff67ff7812 */ /* 0x040fe400078ac0ff */
[C---:B------:R-:W-:Y:S02]  /*3550*/  LOP3.LUT P1, RZ, R103.reuse, 0xff00, RZ, 0xc0, !PT ;  /* 0x0000ff0067ff7812 */ /* 0x040fe4000782c0ff */
[----:B------:R-:W-:Y:S02]  /*3560*/  LOP3.LUT P3, RZ, R103, 0xff000000, RZ, 0xc0, !PT ;  /* 0xff00000067ff7812 */ /* 0x000fe4000786c0ff */
[----:B------:R-:W-:-:S02]  /*3570*/  @P0 F2FP.BF16.F32.PACK_AB R103, RZ, R65 ;  /* 0x00000041ff67023e */ /* 0x000fc400000010ff */
[----:B------:R-:W-:Y:S02]  /*3580*/  F2FP.BF16.F32.PACK_AB R66, R109, R88 ;  /* 0x000000586d42723e */ /* 0x000fe400000010ff */
[----:B------:R-:W-:Y:S01]  /*3590*/  @P0 PRMT R46, R108, 0x7610, R46 ;  /* 0x000076106c2e0816 */ /* 0x000fe2000000002e */
[----:B0-----:R-:W-:Y:S01]  /*35a0*/  IMAD.WIDE.U32 R108, R214, 0x10, R76 ;  /* 0x00000010d66c7825 */ /* 0x001fe200078e004c */
[----:B------:R-:W-:Y:S02]  /*35b0*/  F2FP.BF16.F32.PACK_AB R67, R219, R70 ;  /* 0x00000046db43723e */ /* 0x000fe400000010ff */
[----:B------:R-:W-:Y:S02]  /*35c0*/  F2FP.BF16.F32.PACK_AB R65, R89, R68 ;  /* 0x000000445941723e */ /* 0x000fe400000010ff */
[----:B------:R-:W-:Y:S01]  /*35d0*/  F2FP.BF16.F32.PACK_AB R64, R73, R64 ;  /* 0x000000404940723e */ /* 0x000fe200000010ff */
[----:B------:R-:W0:Y:S01]  /*35e0*/  @P2 LDC.64 R88, c[0x0][0x308] ;  /* 0x0000c200ff582b82 */ /* 0x000e220000000a00 */
[----:B------:R-:W-:-:S02]  /*35f0*/  @P0 F2FP.BF16.F32.PACK_AB R80, RZ, R80 ;  /* 0x00000050ff50023e */ /* 0x000fc400000010ff */
[----:B------:R-:W-:Y:S01]  /*3600*/  @P0 F2FP.BF16.F32.PACK_AB R84, RZ, R84 ;  /* 0x00000054ff54023e */ /* 0x000fe200000010ff */
[----:B------:R1:W-:Y:S01]  /*3610*/  STG.E.128 desc[UR4][R108.64], R64 ;  /* 0x000000406c007986 */ /* 0x0003e2000c101d04 */
        /* <DEDUP_REMOVED lines=9> */
[----:B-1----:R-:W1:Y:S01]  /*36b0*/  @P0 LDC.64 R108, c[0x0][0x300] ;  /* 0x0000c000ff6c0b82 */ /* 0x002e620000000a00 */
[----:B------:R-:W-:Y:S02]  /*36c0*/  F2FP.BF16.F32.PACK_AB R66, R105, R110 ;  /* 0x0000006e6942723e */ /* 0x000fe400000010ff */
[----:B------:R-:W-:-:S02]  /*36d0*/  F2FP.BF16.F32.PACK_AB R65, R104, R217 ;  /* 0x000000d96841723e */ /* 0x000fc400000010ff */
[----:B------:R-:W-:Y:S02]  /*36e0*/  @P0 PRMT R46, R46, 0x5410, R92 ;  /* 0x000054102e2e0816 */ /* 0x000fe4000000005c */
[----:B------:R-:W-:Y:S01]  /*36f0*/  @P0 PRMT R47, R47, 0x5410, R225 ;  /* 0x000054102f2f0816 */ /* 0x000fe200000000e1 */
[----:B------:R-:W2:Y:S01]  /*3700*/  @P2 LDC.64 R104, c[0x0][0x308] ;  /* 0x0000c200ff682b82 */ /* 0x000ea20000000a00 */
        /* <DEDUP_REMOVED lines=8> */
[----:B------:R-:W-:Y:S01]  /*3790*/  @P0 F2FP.BF16.F32.PACK_AB R239, RZ, R239 ;  /* 0x000000efffef023e */ /* 0x000fe200000010ff */
[----:B-1----:R-:W-:Y:S01]  /*37a0*/  @P0 IMAD.WIDE.U32 R108, R211, 0x10, R108 ;  /* 0x00000010d36c0825 */ /* 0x002fe200078e006c */
[----:B------:R-:W-:Y:S02]  /*37b0*/  F2FP.BF16.F32.PACK_AB R64, R94, R111 ;  /* 0x0000006f5e40723e */ /* 0x000fe400000010ff */
[----:B------:R-:W-:Y:S01]  /*37c0*/  F2FP.BF16.F32.PACK_AB R67, R235, R226 ;  /* 0x000000e2eb43723e */ /* 0x000fe200000010ff */
[----:B0-----:R-:W-:Y:S01]  /*37d0*/  @P2 IMAD.WIDE.U32 R94, R213, 0x20, R88 ;  /* 0x00000020d55e2825 */ /* 0x001fe200078e0058 */
[----:B------:R-:W-:-:S02]  /*37e0*/  @P0 F2FP.BF16.F32.PACK_AB R230, RZ, R230 ;  /* 0x000000e6ffe6023e */ /* 0x000fc400000010ff */
[----:B---3--:R-:W-:Y:S01]  /*37f0*/  @P0 PRMT R44, R223, 0x7610, R44 ;  /* 0x00007610df2c0816 */ /* 0x008fe2000000002c */
[----:B------:R-:W-:Y:S01]  /*3800*/  IMAD.WIDE.U32 R88, R213, 0x10, R76 ;  /* 0x00000010d5587825 */ /* 0x000fe200078e004c */
[----:B------:R-:W-:Y:S01]  /*3810*/  @P0 PRMT R45, R221, 0x7610, R45 ;  /* 0x00007610dd2d0816 */ /* 0x000fe2000000002d */
[----:B------:R0:W-:Y:S01]  /*3820*/  @P2 STG.E.128 desc[UR4][R94.64+0x10], R60 ;  /* 0x0000103c5e002986 */ /* 0x0001e2000c101d04 */
[----:B------:R-:W-:Y:S01]  /*3830*/  @P0 PRMT R46, R220, 0x7610, R46 ;  /* 0x00007610dc2e0816 */ /* 0x000fe2000000002e */
[----:B--2---:R-:W-:Y:S01]  /*3840*/  @P2 IMAD.WIDE.U32 R104, R211, 0x20, R104 ;  /* 0x00000020d3682825 */ /* 0x004fe200078e0068 */
[----:B------:R-:W-:Y:S01]  /*3850*/  @P0 PRMT R47, R227, 0x7610, R47 ;  /* 0x00007610e32f0816 */ /* 0x000fe2000000002f */
[----:B------:R-:W-:Y:S01]  /*3860*/  @P2 STG.E.128 desc[UR4][R94.64], R56 ;  /* 0x000000385e002986 */ /* 0x000fe2000c101d04 */
[----:B------:R-:W-:Y:S01]  /*3870*/  @P0 PRMT R44, R44, 0x5410, R218 ;  /* 0x000054102c2c0816 */ /* 0x000fe200000000da */
[----:B------:R-:W-:Y:S01]  /*3880*/  IMAD.WIDE.U32 R212, R212, 0x10, R76 ;  /* 0x00000010d4d47825 */ /* 0x000fe200078e004c */
[----:B------:R-:W-:Y:S01]  /*3890*/  @P0 PRMT R45, R45, 0x5410, R222 ;  /* 0x000054102d2d0816 */ /* 0x000fe200000000de */
[----:B------:R1:W-:Y:S01]  /*38a0*/  STG.E.128 desc[UR4][R88.64], R64 ;  /* 0x0000004058007986 */ /* 0x0003e2000c101d04 */
[----:B------:R-:W-:Y:S01]  /*38b0*/  @P0 PRMT R46, R46, 0x5410, R224 ;  /* 0x000054102e2e0816 */ /* 0x000fe200000000e0 */
[----:B------:R-:W-:Y:S01]  /*38c0*/  IMAD.WIDE.U32 R76, R211, 0x10, R76 ;  /* 0x00000010d34c7825 */ /* 0x000fe200078e004c */
[----:B------:R-:W-:-:S02]  /*38d0*/  @P0 PRMT R47, R47, 0x5410, R239 ;  /* 0x000054102f2f0816 */ /* 0x000fc400000000ef */
[----:B------:R-:W-:Y:S02]  /*38e0*/  @P0 F2FP.BF16.F32.PACK_AB R232, RZ, R232 ;  /* 0x000000e8ffe8023e */ /* 0x000fe400000010ff */
[----:B------:R-:W-:Y:S01]  /*38f0*/  @P0 F2FP.BF16.F32.PACK_AB R234, RZ, R234 ;  /* 0x000000eaffea023e */ /* 0x000fe200000010ff */
[----:B------:R2:W-:Y:S01]  /*3900*/  @P0 STG.E.128 desc[UR4][R244.64], R44 ;  /* 0x0000002cf4000986 */ /* 0x0005e2000c101d04 */
[----:B------:R-:W-:Y:S01]  /*3910*/  @P0 F2FP.BF16.F32.PACK_AB R78, RZ, R78 ;  /* 0x0000004eff4e023e */ /* 0x000fe200000010ff */
[----:B0-----:R-:W0:Y:S01]  /*3920*/  @P2 LDC.64 R60, c[0x0][0x308] ;  /* 0x0000c200ff3c2b82 */ /* 0x001e220000000a00 */
[----:B------:R-:W-:Y:S01]  /*3930*/  @P0 F2FP.BF16.F32.PACK_AB R231, RZ, R231 ;  /* 0x000000e7ffe7023e */ /* 0x000fe200000010ff */
[----:B------:R3:W-:Y:S01]  /*3940*/  @P2 STG.E.128 desc[UR4][R104.64+0x10], R52 ;  /* 0x0000103468002986 */ /* 0x0007e2000c101d04 */
[----:B------:R-:W-:Y:S02]  /*3950*/  @P0 F2FP.BF16.F32.PACK_AB R233, RZ, R233 ;  /* 0x000000e9ffe9023e */ /* 0x000fe400000010ff */
[----:B------:R-:W-:Y:S01]  /*3960*/  @P0 F2FP.BF16.F32.PACK_AB R75, RZ, R75 ;  /* 0x0000004bff4b023e */ /* 0x000fe200000010ff */
[----:B------:R4:W-:Y:S01]  /*3970*/  @P2 STG.E.128 desc[UR4][R104.64], R48 ;  /* 0x0000003068002986 */ /* 0x0009e2000c101d04 */
[----:B------:R-:W-:Y:S01]  /*3980*/  @P0 F2FP.BF16.F32.PACK_AB R107, RZ, R107 ;  /* 0x0000006bff6b023e */ /* 0x000fe200000010ff */
[----:B------:R-:W4:Y:S01]  /*3990*/  @P0 LDC.64 R62, c[0x0][0x300] ;  /* 0x0000c000ff3e0b82 */ /* 0x000f220000000a00 */
[----:B-1----:R-:W-:-:S02]  /*39a0*/  FSEL R65, R86, RZ, P3 ;  /* 0x000000ff56417208 */ /* 0x002fc40001800000 */
[----:B------:R-:W-:Y:S02]  /*39b0*/  @P0 LOP3.LUT P3, RZ, R101, 0xff000000, RZ, 0xc0, !PT ;  /* 0xff00000065ff0812 */ /* 0x000fe4000786c0ff */
[----:B------:R-:W-:Y:S02]  /*39c0*/  F2FP.BF16.F32.PACK_AB R59, R216, R79 ;  /* 0x0000004fd83b723e */ /* 0x000fe400000010ff */
[----:B------:R-:W-:Y:S02]  /*39d0*/  F2FP.BF16.F32.PACK_AB R58, R71, R106 ;  /* 0x0000006a473a723e */ /* 0x000fe400000010ff */
[----:B--2---:R-:W-:Y:S02]  /*39e0*/  @P0 PRMT R44, R230, 0x7610, R44 ;  /* 0x00007610e62c0816 */ /* 0x004fe4000000002c */
[----:B------:R-:W-:Y:S01]  /*39f0*/  @P0 PRMT R45, R232, 0x7610, R45 ;  /* 0x00007610e82d0816 */ /* 0x000fe2000000002d */
[----:B---3--:R-:W1:Y:S01]  /*3a00*/  LDC.64 R52, c[0x0][0x210] ;  /* 0x00008400ff347b82 */ /* 0x008e620000000a00 */
[----:B------:R-:W-:-:S02]  /*3a10*/  @P0 PRMT R46, R234, 0x7610, R46 ;  /* 0x00007610ea2e0816 */ /* 0x000fc4000000002e */
[----:B------:R-:W-:Y:S01]  /*3a20*/  @P0 PRMT R47, R78, 0x7610, R47 ;  /* 0x000076104e2f0816 */ /* 0x000fe2000000002f */
[----:B0-----:R-:W-:Y:S01]  /*3a30*/  @P2 IMAD.WIDE.U32 R60, R175, 0x20, R60 ;  /* 0x00000020af3c2825 */ /* 0x001fe200078e003c */
[----:B------:R-:W-:Y:S02]  /*3a40*/  F2FP.BF16.F32.PACK_AB R57, R74, R87 ;  /* 0x000000574a39723e */ /* 0x000fe400000010ff */
[----:B------:R-:W-:Y:S02]  /*3a50*/  F2FP.BF16.F32.PACK_AB R56, R72, R81 ;  /* 0x000000514838723e */ /* 0x000fe400000010ff */
[----:B------:R-:W-:Y:S02]  /*3a60*/  @P0 PRMT R44, R44, 0x5410, R231 ;  /* 0x000054102c2c0816 */ /* 0x000fe400000000e7 */
[----:B------:R-:W-:Y:S01]  /*3a70*/  @P0 PRMT R45, R45, 0x5410, R233 ;  /* 0x000054102d2d0816 */ /* 0x000fe200000000e9 */
[----:B------:R0:W-:Y:S01]  /*3a80*/  STG.E.128 desc[UR4][R76.64], R56 ;  /* 0x000000384c007986 */ /* 0x0001e2000c101d04 */
[----:B------:R-:W-:Y:S01]  /*3a90*/  @P0 PRMT R46, R46, 0x5410, R75 ;  /* 0x000054102e2e0816 */ /* 0x000fe2000000004b */
[----:B----4-:R-:W-:Y:S01]  /*3aa0*/  @P0 IMAD.WIDE.U32 R62, R175, 0x10, R62 ;  /* 0x00000010af3e0825 */ /* 0x010fe200078e003e */
[----:B------:R-:W-:-:S02]  /*3ab0*/  @P0 PRMT R47, R47, 0x5410, R107 ;  /* 0x000054102f2f0816 */ /* 0x000fc4000000006b */
[----:B------:R-:W-:Y:S02]  /*3ac0*/  @P0 FSEL R48, R86, RZ, P3 ;  /* 0x000000ff56300208 */ /* 0x000fe40001800000 */
[----:B------:R-:W-:Y:S01]  /*3ad0*/  @P0 F2FP.BF16.F32.PACK_AB R91, RZ, R91 ;  /* 0x0000005bff5b023e */ /* 0x000fe200000010ff */
[----:B------:R2:W-:Y:S01]  /*3ae0*/  @P0 STG.E.128 desc[UR4][R108.64], R44 ;  /* 0x0000002c6c000986 */ /* 0x0005e2000c101d04 */
[----:B------:R-:W-:Y:S02]  /*3af0*/  @P0 F2FP.BF16.F32.PACK_AB R229, RZ, R229 ;  /* 0x000000e5ffe5023e */ /* 0x000fe400000010ff */
[----:B------:R-:W-:Y:S01]  /*3b00*/  @P0 F2FP.BF16.F32.PACK_AB R237, RZ, R237 ;  /* 0x000000edffed023e */ /* 0x000fe200000010ff */
[----:B------:R3:W-:Y:S01]  /*3b10*/  @P2 STG.E.128 desc[UR4][R60.64], R36 ;  /* 0x000000243c002986 */ /* 0x0007e2000c101d04 */
[----:B------:R-:W-:Y:S02]  /*3b20*/  @P0 F2FP.BF16.F32.PACK_AB R238, RZ, R238 ;  /* 0x000000eeffee023e */ /* 0x000fe400000010ff */
[----:B------:R-:W-:Y:S01]  /*3b30*/  @P0 F2FP.BF16.F32.PACK_AB R54, RZ, R48 ;  /* 0x00000030ff36023e */ /* 0x000fe200000010ff */
[----:B------:R3:W-:Y:S01]  /*3b40*/  @P2 STG.E.128 desc[UR4][R60.64+0x10], R40 ;  /* 0x000010283c002986 */ /* 0x0007e2000c101d04 */
[----:B------:R-:W-:-:S02]  /*3b50*/  FSEL R50, R215, RZ, P5 ;  /* 0x000000ffd7327208 */ /* 0x000fc40002800000 */
[----:B------:R-:W-:Y:S02]  /*3b60*/  FSEL R49, R228, RZ, P1 ;  /* 0x000000ffe4317208 */ /* 0x000fe40000800000 */
[----:B0-----:R-:W-:Y:S02]  /*3b70*/  FSEL R56, R93, RZ, P4 ;  /* 0x000000ff5d387208 */ /* 0x001fe40002000000 */
[----:B------:R-:W-:Y:S02]  /*3b80*/  FSEL R48, R85, RZ, P6 ;  /* 0x000000ff55307208 */ /* 0x000fe40003000000 */
[----:B------:R-:W-:Y:S02]  /*3b90*/  @P0 F2FP.BF16.F32.PACK_AB R90, RZ, R90 ;  /* 0x0000005aff5a023e */ /* 0x000fe400000010ff */
[----:B------:R-:W-:Y:S02]  /*3ba0*/  @P0 F2FP.BF16.F32.PACK_AB R236, RZ, R236 ;  /* 0x000000ecffec023e */ /* 0x000fe400000010ff */
[----:B------:R-:W-:-:S02]  /*3bb0*/  @P0 F2FP.BF16.F32.PACK_AB R102, RZ, R102 ;  /* 0x00000066ff66023e */ /* 0x000fc400000010ff */
[----:B--2---:R-:W-:Y:S02]  /*3bc0*/  @P0 PRMT R44, R91, 0x7610, R44 ;  /* 0x000076105b2c0816 */ /* 0x004fe4000000002c */
[----:B------:R-:W-:Y:S02]  /*3bd0*/  @P0 PRMT R45, R229, 0x7610, R45 ;  /* 0x00007610e52d0816 */ /* 0x000fe4000000002d */
[----:B------:R-:W-:Y:S02]  /*3be0*/  @P0 PRMT R46, R237, 0x7610, R46 ;  /* 0x00007610ed2e0816 */ /* 0x000fe4000000002e */
[----:B------:R-:W-:Y:S02]  /*3bf0*/  @P0 PRMT R47, R238, 0x7610, R47 ;  /* 0x00007610ee2f0816 */ /* 0x000fe4000000002f */
[----:B------:R-:W-:Y:S02]  /*3c00*/  F2FP.BF16.F32.PACK_AB R50, R49, R50 ;  /* 0x000000323132723e */ /* 0x000fe400000010ff */
[----:B------:R-:W-:-:S02]  /*3c10*/  F2FP.BF16.F32.PACK_AB R51, R65, R240 ;  /* 0x000000f04133723e */ /* 0x000fc400000010ff */
[----:B------:R-:W-:Y:S02]  /*3c20*/  F2FP.BF16.F32.PACK_AB R49, R56, R83 ;  /* 0x000000533831723e */ /* 0x000fe400000010ff */
[----:B------:R-:W-:Y:S02]  /*3c30*/  F2FP.BF16.F32.PACK_AB R48, R48, R69 ;  /* 0x000000453030723e */ /* 0x000fe400000010ff */
[----:B------:R-:W-:Y:S02]  /*3c40*/  @P0 PRMT R44, R44, 0x5410, R90 ;  /* 0x000054102c2c0816 */ /* 0x000fe4000000005a */
[----:B------:R-:W-:Y:S01]  /*3c50*/  @P0 PRMT R45, R45, 0x5410, R236 ;  /* 0x000054102d2d0816 */ /* 0x000fe200000000ec */
[----:B------:R3:W-:Y:S01]  /*3c60*/  STG.E.128 desc[UR4][R212.64], R48 ;  /* 0x00000030d4007986 */ /* 0x0007e2000c101d04 */
[----:B------:R-:W-:Y:S02]  /*3c70*/  @P0 PRMT R46, R46, 0x5410, R102 ;  /* 0x000054102e2e0816 */ /* 0x000fe40000000066 */
[----:B------:R-:W-:-:S02]  /*3c80*/  @P0 PRMT R47, R47, 0x5410, R54 ;  /* 0x000054102f2f0816 */ /* 0x000fc40000000036 */
[----:B-1----:R-:W-:-:S03]  /*3c90*/  LEA R210, R52, R210, 0x2 ;  /* 0x000000d234d27211 */ /* 0x002fc600078e10ff */
[----:B------:R3:W-:Y:S01]  /*3ca0*/  @P0 STG.E.128 desc[UR4][R62.64], R44 ;  /* 0x0000002c3e000986 */ /* 0x0007e2000c101d04 */
[----:B------:R-:W-:-:S13]  /*3cb0*/  ISETP.GE.AND P0, PT, R210, R53, PT ;  /* 0x00000035d200720c */ /* 0x000fda0003f06270 */
[----:B------:R-:W-:Y:S05]  /*3cc0*/  @!P0 BRA `(.L_x_1400) ;  /* 0xffffffc800fc8947 */ /* 0x000fea000383ffff */
[----:B------:R-:W-:Y:S05]  /*3cd0*/  BSYNC B1 ;  /* 0x0000000000017941 */ /* 0x000fea0003800000 */
.L_x_1398:
[----:B------:R-:W-:Y:S01]  /*3ce0*/  MOV R4, R192 ;  /* 0x000000c000047202 */ /* 0x000fe20000000f00 */
[----:B------:R-:W-:Y:S01]  /*3cf0*/  IMAD.MOV.U32 R9, RZ, RZ, R172 ;  /* 0x000000ffff097224 */ /* 0x000fe200078e00ac */
[----:B------:R-:W-:Y:S01]  /*3d00*/  MOV R8, R174 ;  /* 0x000000ae00087202 */ /* 0x000fe20000000f00 */
[----:B------:R-:W-:Y:S01]  /*3d10*/  IMAD.MOV.U32 R17, RZ, RZ, R139 ;  /* 0x000000ffff117224 */ /* 0x000fe200078e008b */
[----:B------:R-:W-:Y:S01]  /*3d20*/  MOV R5, R173 ;  /* 0x000000ad00057202 */ /* 0x000fe20000000f00 */
[----:B------:R-:W-:Y:S01]  /*3d30*/  IMAD.MOV.U32 R25, RZ, RZ, R135 ;  /* 0x000000ffff197224 */ /* 0x000fe200078e0087 */
[----:B------:R-:W-:Y:S01]  /*3d40*/  MOV R6, R171 ;  /* 0x000000ab00067202 */ /* 0x000fe20000000f00 */
[----:B---3--:R-:W-:Y:S01]  /*3d50*/  IMAD.MOV.U32 R49, RZ, RZ, R131 ;  /* 0x000000ffff317224 */ /* 0x008fe200078e0083 */
        /* <DEDUP_REMOVED lines=56> */
.L_x_1397:
[----:B------:R-:W-:Y:S05]  /*40e0*/  BSYNC B0 ;  /* 0x0000000000007941 */ /* 0x000fea0003800000 */
.L_x_1395:
        /* <DEDUP_REMOVED lines=61> */
[----:B------:R-:W-:Y:S01]  /*44c0*/  LDS R60, [R68+0x3000] ;  /* 0x00300000443c7984 */ /* 0x000fe20000000800 */
        /* <DEDUP_REMOVED lines=23> */
[----:B------:R1:W-:Y:S01]  /*4640*/  STS.128 [R2+0x10], R12 ;  /* 0x0000100c02007388 */ /* 0x0003e20000000c00 */
[----:B------:R-:W-:-:S03]  /*4650*/  FADD.FTZ R63, R16, R63 ;  /* 0x0000003f103f7221 */ /* 0x000fc60000010000 */
[----:B------:R2:W-:Y:S01]  /*4660*/  STS.128 [R2+0x400], R20 ;  /* 0x0004001402007388 */ /* 0x0005e20000000c00 */
[----:B------:R-:W-:-:S03]  /*4670*/  FADD.FTZ R17, R17, R66 ;  /* 0x0000004211117221 */ /* 0x000fc60000010000 */
[----:B------:R-:W-:Y:S01]  /*4680*/  STS.128 [R2+0x410], R28 ;  /* 0x0004101c02007388 */ /* 0x000fe20000000c00 */
[----:B------:R-:W-:-:S03]  /*4690*/  FADD.FTZ R65, R18, R65 ;  /* 0x0000004112417221 */ /* 0x000fc60000010000 */
[----:B------:R-:W-:Y:S01]  /*46a0*/  STS.128 [R2+0x800], R32 ;  /* 0x0008002002007388 */ /* 0x000fe20000000c00 */
[----:B0-----:R-:W-:-:S03]  /*46b0*/  FADD.FTZ R7, R3, R60 ;  /* 0x0000003c03077221 */ /* 0x001fc60000010000 */
[----:B------:R-:W-:Y:S01]  /*46c0*/  STS.128 [R2+0x810], R36 ;  /* 0x0008102402007388 */ /* 0x000fe20000000c00 */
[----:B-1----:R-:W-:-:S03]  /*46d0*/  IADD3 R12, P0, R69, R0, RZ ;  /* 0x00000000450c7210 */ /* 0x002fc60007f1e0ff */
[----:B------:R-:W-:Y:S02]  /*46e0*/  STS.128 [R2+0xc00], R40 ;  /* 0x000c002802007388 */ /* 0x000fe40000000c00 */
[----:B------:R-:W-:Y:S02]  /*46f0*/  IMAD.X R3, RZ, RZ, RZ, P0 ;  /* 0x000000ffff037224 */ /* 0x000fe400000e06ff */
[----:B------:R-:W-:Y:S03]  /*4700*/  STS.128 [R2+0xc10], R44 ;  /* 0x000c102c02007388 */ /* 0x000fe60000000c00 */
[----:B--2---:R-:W-:Y:S01]  /*4710*/  SHF.L.U64.HI R22, R12, 0x2, R3 ;  /* 0x000000020c167819 */ /* 0x004fe20000010203 */
[----:B------:R-:W-:Y:S06]  /*4720*/  BAR.SYNC.DEFER_BLOCKING 0x0 ;  /* 0x0000000000007b1d */ /* 0x000fec0000010000 */
[----:B------:R-:W0:Y:S04]  /*4730*/  LDS R0, [R68+0x200] ;  /* 0x0002000044007984 */ /* 0x000e280000000800 */
[----:B------:R-:W1:Y:S04]  /*4740*/  LDS R4, [R68] ;  /* 0x0000000044047984 */ /* 0x000e680000000800 */
        /* <DEDUP_REMOVED lines=31> */
[----:B------:R-:W-:Y:S01]  /*4940*/  IADD3.X R5, R22, UR7, RZ, P0, !PT ;  /* 0x0000000716057c10 */ /* 0x000fe200087fe4ff */
[----:B------:R-:W-:Y:S02]  /*4950*/  FADD.FTZ R8, RZ, R8 ;  /* 0x00000008ff087221 */ /* 0x000fe40000010000 */
[----:B------:R-:W5:Y:S04]  /*4960*/  LDS R12, [R68+0xe00] ;  /* 0x000e0000440c7984 */ /* 0x000f680000000800 */
[----:B------:R-:W5:Y:S01]  /*4970*/  LDS R41, [R68+0x3400] ;  /* 0x0034000044297984 */ /* 0x000f620000000800 */
[----:B0-----:R-:W-:-:S03]  /*4980*/  FADD.FTZ R39, R16, R39 ;  /* 0x0000002710277221 */ /* 0x001fc60000010000 */
        /* <DEDUP_REMOVED lines=49> */
.L_x_1399:
        /* <DEDUP_REMOVED lines=8> */
.L_x_1402:
[----:B------:R-:W-:Y:S05]  /*4d20*/  BSYNC B2 ;  /* 0x0000000000027941 */ /* 0x000fea0003800000 */
.L_x_1401:
        /* <DEDUP_REMOVED lines=8> */
.L_x_1403:
[----:B------:R-:W-:Y:S01]  /*4db0*/  FADD.FTZ R80, R89, R64 ;  /* 0x0000004059507221 */ /* 0x000fe20000010000 */
[----:B------:R-:W-:-:S04]  /*4dc0*/  HFMA2.MMA R243, -RZ, RZ, 0, 1.1920928955078125e-07 ;  /* 0x00000002fff37435 */ /* 0x000fc800000001ff */
[----:B------:R-:W-:Y:S02]  /*4dd0*/  MOV R246, R80 ;  /* 0x0000005000f67202 */ /* 0x000fe40000000f00 */
[----:B------:R-:W-:-:S07]  /*4de0*/  MOV R68, R241 ;  /* 0x000000f100447202 */ /* 0x000fce0000000f00 */
[----:B------:R-:W-:Y:S05]  /*4df0*/  WARPSYNC.COLLECTIVE R239, `(.L_x_1404) ;  /* 0x00000000ef087348 */ /* 0x000fea0003c00000 */
[----:B------:R0:W1:Y:S02]  /*4e00*/  SHFL.BFLY P1, R241, R246, R243, R248 ;  /* 0x0c0000f3f6f17389 */ /* 0x00006400000200f8 */
[----:B01----:R-:W-:Y:S01]  /*4e10*/  ENDCOLLECTIVE ;  /* 0x000000000000791b */ /* 0x003fe20003800000 */
.L_x_1404:
[----:B------:R-:W-:-:S05]  /*4e20*/  FADD.FTZ R82, R73, R68 ;  /* 0x0000004449527221 */ /* 0x000fca0000010000 */
[----:B------:R-:W-:Y:S02]  /*4e30*/  MOV R246, R82 ;  /* 0x0000005200f67202 */ /* 0x000fe40000000f00 */
[----:B------:R-:W-:-:S07]  /*4e40*/  MOV R95, R241 ;  /* 0x000000f1005f7202 */ /* 0x000fce0000000f00 */
[----:B------:R-:W-:Y:S05]  /*4e50*/  WARPSYNC.COLLECTIVE R239, `(.L_x_1405) ;  /* 0x00000000ef087348 */ /* 0x000fea0003c00000 */
[----:B------:R0:W1:Y:S02]  /*4e60*/  SHFL.BFLY P1, R241, R246, R243, R248 ;  /* 0x0c0000f3f6f17389 */ /* 0x00006400000200f8 */
[----:B01----:R-:W-:Y:S01]  /*4e70*/  ENDCOLLECTIVE ;  /* 0x000000000000791b */ /* 0x003fe20003800000 */
.L_x_1405:
[----:B------:R-:W-:Y:S01]  /*4e80*/  FADD.FTZ R95, R80, R95 ;  /* 0x0000005f505f7221 */ /* 0x000fe20000010000 */
[----:B------:R-:W-:-:S04]  /*4e90*/  HFMA2.MMA R243, -RZ, RZ, 0, 2.384185791015625e-07 ;  /* 0x00000004fff37435 */ /* 0x000fc800000001ff */
[----:B------:R-:W-:Y:S01]  /*4ea0*/  MOV R246, R95 ;  /* 0x0000005f00f67202 */ /* 0x000fe20000000f00 */
[----:B------:R-:W-:-:S07]  /*4eb0*/  IMAD.MOV.U32 R237, RZ, RZ, R241 ;  /* 0x000000ffffed7224 */ /* 0x000fce00078e00f1 */
[----:B------:R-:W-:Y:S05]  /*4ec0*/  WARPSYNC.COLLECTIVE R239, `(.L_x_1406) ;  /* 0x00000000ef087348 */ /* 0x000fea0003c00000 */
[----:B------:R0:W1:Y:S02]  /*4ed0*/  SHFL.BFLY P1, R241, R246, R243, R248 ;  /* 0x0c0000f3f6f17389 */ /* 0x00006400000200f8 */
[----:B01----:R-:W-:Y:S01]  /*4ee0*/  ENDCOLLECTIVE ;  /* 0x000000000000791b */ /* 0x003fe20003800000 */
.L_x_1406:
[----:B------:R-:W-:-:S05]  /*4ef0*/  FADD.FTZ R237, R82, R237 ;  /* 0x000000ed52ed7221 */ /* 0x000fca0000010000 */
[----:B------:R-:W-:Y:S02]  /*4f00*/  MOV R246, R237 ;  /* 0x000000ed00f67202 */ /* 0x000fe40000000f00 */
[----:B------:R-:W-:-:S07]  /*4f10*/  MOV R64, R241 ;  /* 0x000000f100407202 */ /* 0x000fce0000000f00 */
[----:B------:R-:W-:Y:S05]  /*4f20*/  WARPSYNC.COLLECTIVE R239, `(.L_x_1407) ;  /* 0x00000000ef087348 */ /* 0x000fea0003c00000 */
[----:B------:R0:W1:Y:S02]  /*4f30*/  SHFL.BFLY P1, R241, R246, R243, R248 ;  /* 0x0c0000f3f6f17389 */ /* 0x00006400000200f8 */
[----:B01----:R-:W-:Y:S01]  /*4f40*/  ENDCOLLECTIVE ;  /* 0x000000000000791b */ /* 0x003fe20003800000 */
.L_x_1407:
[----:B------:R-:W-:Y:S01]  /*4f50*/  FADD.FTZ R84, R95, R64 ;  /* 0x000000405f547221 */ /* 0x000fe20000010000 */
[----:B------:R-:W-:-:S04]  /*4f60*/  HFMA2.MMA R243, -RZ, RZ, 0, 4.76837158203125e-07 ;  /* 0x00000008fff37435 */ /* 0x000fc800000001ff */
[----:B------:R-:W-:Y:S02]  /*4f70*/  MOV R246, R84 ;  /* 0x0000005400f67202 */ /* 0x000fe40000000f00 */
[----:B------:R-:W-:-:S07]  /*4f80*/  MOV R68, R241 ;  /* 0x000000f100447202 */ /* 0x000fce0000000f00 */
[----:B------:R-:W-:Y:S05]  /*4f90*/  WARPSYNC.COLLECTIVE R239, `(.L_x_1408) ;  /* 0x00000000ef087348 */ /* 0x000fea0003c00000 */
[----:B------:R0:W1:Y:S02]  /*4fa0*/  SHFL.BFLY P1, R241, R246, R243, R248 ;  /* 0x0c0000f3f6f17389 */ /* 0x00006400000200f8 */
[----:B01----:R-:W-:Y:S01]  /*4fb0*/  ENDCOLLECTIVE ;  /* 0x000000000000791b */ /* 0x003fe20003800000 */
.L_x_1408:
[----:B------:R-:W-:-:S05]  /*4fc0*/  FADD.FTZ R88, R237, R68 ;  /* 0x00000044ed587221 */ /* 0x000fca0000010000 */
[----:B------:R-:W-:Y:S01]  /*4fd0*/  MOV R246, R88 ;  /* 0x0000005800f67202 */ /* 0x000fe20000000f00 */
[----:B------:R-:W-:-:S07]  /*4fe0*/  IMAD.MOV.U32 R73, RZ, RZ, R241 ;  /* 0x000000ffff497224 */ /* 0x000fce00078e00f1 */
[----:B------:R-:W-:Y:S05]  /*4ff0*/  WARPSYNC.COLLECTIVE R239, `(.L_x_1409) ;  /* 0x00000000ef087348 */ /* 0x000fea0003c00000 */
[----:B------:R0:W1:Y:S02]  /*5000*/  SHFL.BFLY P1, R241, R246, R243, R248 ;  /* 0x0c0000f3f6f17389 */ /* 0x00006400000200f8 */
[----:B01----:R-:W-:Y:S01]  /*5010*/  ENDCOLLECTIVE ;  /* 0x000000000000791b */ /* 0x003fe20003800000 */
.L_x_1409:
[----:B------:R-:W-:Y:S01]  /*5020*/  FADD.FTZ R64, R84, R73 ;  /* 0x0000004954407221 */ /* 0x000fe20000010000 */
[----:B------:R-:W-:-:S04]  /*5030*/  HFMA2.MMA R243, -RZ, RZ, 0, 9.5367431640625e-07 ;  /* 0x00000010fff37435 */ /* 0x000fc800000001ff */
[----:B------:R-:W-:Y:S02]  /*5040*/  MOV R246, R64 ;  /* 0x0000004000f67202 */ /* 0x000fe40000000f00 */
[----:B------:R-:W-:-:S07]  /*5050*/  MOV R89, R241 ;  /* 0x000000f100597202 */ /* 0x000fce0000000f00 */
[----:B------:R-:W-:Y:S05]  /*5060*/  WARPSYNC.COLLECTIVE R239, `(.L_x_1410) ;  /* 0x00000000ef087348 */ /* 0x000fea0003c00000 */
[----:B------:R0:W1:Y:S02]  /*5070*/  SHFL.BFLY P1, R241, R246, R243, R248 ;  /* 0x0c0000f3f6f17389 */ /* 0x00006400000200f8 */
[----:B01----:R-:W-:Y:S01]  /*5080*/  ENDCOLLECTIVE ;  /* 0x000000000000791b */ /* 0x003fe20003800000 */
.L_x_1410:
[----:B------:R-:W-:-:S05]  /*5090*/  FADD.FTZ R68, R88, R89 ;  /* 0x0000005958447221 */ /* 0x000fca0000010000 */
[----:B------:R-:W-:Y:S02]  /*50a0*/  MOV R246, R68 ;  /* 0x0000004400f67202 */ /* 0x000fe40000000f00 */
[----:B------:R-:W-:-:S07]  /*50b0*/  MOV R89, R241 ;  /* 0x000000f100597202 */ /* 0x000fce0000000f00 */
[----:B------:R-:W-:Y:S05]  /*50c0*/  WARPSYNC.COLLECTIVE R239, `(.L_x_1411) ;  /* 0x00000000ef087348 */ /* 0x000fea0003c00000 */
[----:B------:R0:W1:Y:S02]  /*50d0*/  SHFL.BFLY P1, R241, R246, R243, R248 ;  /* 0x0c0000f3f6f17389 */ /* 0x00006400000200f8 */
[----:B01----:R-:W-:Y:S01]  /*50e0*/  ENDCOLLECTIVE ;  /* 0x000000000000791b */ /* 0x003fe20003800000 */
.L_x_1411:
[----:B------:R-:W-:Y:S01]  /*50f0*/  MOV R73, R241 ;  /* 0x000000f100497202 */ /* 0x000fe20000000f00 */
[----:B------:R-:W-:Y:S06]  /*5100*/  BRA `(.L_x_1412) ;  /* 0xffffffcc00c07947 */ /* 0x000fec000383ffff */
.L_x_1413:
        /* <DEDUP_REMOVED lines=15> */
.L_x_3765:


//--------------------- .text._ZN10layer_norm31ln_parallel_residual_bwd_kernelINS_13Kernel_traitsIf13__nv_bfloat16fS2_fjLj1024ELj1ELj4ELj1ELj16ENS_18Kernel_traits_baseILj1024EfS2_fS2_fjLj128EEEEELb0ELb0ELb0EEEvNS_9BwdParamsE --------------------------
	.section	.text._ZN10layer_norm31ln_parallel_residual_bwd_kernelINS_13Kernel_traitsIf13__nv_bfloat16fS2_fjLj1024ELj1ELj4ELj1ELj16ENS_18Kernel_traits_baseILj1024EfS2_fS2_fjLj128EEEEELb0ELb0ELb0EEEvNS_9BwdParamsE,"ax",@progbits
	.align	128
        .global         _ZN10layer_norm31ln_parallel_residual_bwd_kernelINS_13Kernel_traitsIf13__nv_bfloat16fS2_fjLj1024ELj1ELj4ELj1ELj16ENS_18Kernel_traits_baseILj1024EfS2_fS2_fjLj128EEEEELb0ELb0ELb0EEEvNS_9BwdParamsE
        .type           _ZN10layer_norm31ln_parallel_residual_bwd_kernelINS_13Kernel_traitsIf13__nv_bfloat16fS2_fjLj1024ELj1ELj4ELj1ELj16ENS_18Kernel_traits_baseILj1024EfS2_fS2_fjLj128EEEEELb0ELb0ELb0EEEvNS_9BwdParamsE,@function
        .size           _ZN10layer_norm31ln_parallel_residual_bwd_kernelINS_13Kernel_traitsIf13__nv_bfloat16fS2_fjLj1024ELj1ELj4ELj1ELj16ENS_18Kernel_traits_baseILj1024EfS2_fS2_fjLj128EEEEELb0ELb0ELb0EEEvNS_9BwdParamsE,(.L_x_3766 - _ZN10layer_norm31ln_parallel_residual_bwd_kernelINS_13Kernel_traitsIf13__nv_bfloat16fS2_fjLj1024ELj1ELj4ELj1ELj16ENS_18Kernel_traits_baseILj1024EfS2_fS2_fjLj128EEEEELb0ELb0ELb0EEEvNS_9BwdParamsE)
        .other          _ZN10layer_norm31ln_parallel_residual_bwd_kernelINS_13Kernel_traitsIf13__nv_bfloat16fS2_fjLj1024ELj1ELj4ELj1ELj16ENS_18Kernel_traits_baseILj1024EfS2_fS2_fjLj128EEEEELb0ELb0ELb0EEEvNS_9BwdParamsE,@"STO_CUDA_ENTRY STV_DEFAULT"
_ZN10layer_norm31ln_parallel_residual_bwd_kernelINS_13Kernel_traitsIf13__nv_bfloat16fS2_fjLj1024ELj1ELj4ELj1ELj16ENS_18Kernel_traits_baseILj1024EfS2_fS2_fjLj128EEEEELb0ELb0ELb0EEEvNS_9BwdParamsE:
.text._ZN10layer_norm31ln_parallel_residual_bwd_kernelINS_13Kernel_traitsIf13__nv_bfloat16fS2_fjLj1024ELj1ELj4ELj1ELj16ENS_18Kernel_traits_baseILj1024EfS2_fS2_fjLj128EEEEELb0ELb0ELb0EEEvNS_9BwdParamsE:
        /* <DEDUP_REMOVED lines=47> */
[C---:B------:R-:W-:Y:S02]  /*02f0*/  ISETP.GE.U32.AND P4, PT, R0.reuse, 0x60, PT ;  /* 0x000000600000780c */ /* 0x040fe40003f86070 */
[----:B------:R-:W-:-:S07]  /*0300*/  ISETP.GE.U32.AND P5, PT, R0, 0x80, PT ;  /* 0x000000800000780c */ /* 0x000fce0003fa6070 */
[----:B-1----:R-:W0:Y:S08]  /*0310*/  @P2 LDC.64 R2, c[0x0][0x260] ;  /* 0x00009800ff022b82 */ /* 0x002e300000000a00 */
[----:B------:R-:W1:Y:S08]  /*0320*/  @P2 LDC.64 R4, c[0x0][0x268] ;  /* 0x00009a00ff042b82 */ /* 0x000e700000000a00 */
[----:B------:R-:W1:Y:S08]  /*0330*/  @P3 LDC.64 R6, c[0x0][0x260] ;  /* 0x00009800ff063b82 */ /* 0x000e700000000a00 */
[----:B------:R-:W1:Y:S01]  /*0340*/  @P3 LDC.64 R8, c[0x0][0x268] ;  /* 0x00009a00ff083b82 */ /* 0x000e620000000a00 */
[----:B------:R-:W-:-:S07]  /*0350*/  LOP3.LUT R10, R22, 0x1f, RZ, 0xc0, !PT ;  /* 0x0000001f160a7812 */ /* 0x000fce00078ec0ff */
[----:B------:R-:W1:Y:S01]  /*0360*/  @P4 LDC.64 R14, c[0x0][0x260] ;  /* 0x00009800ff0e4b82 */ /* 0x000e620000000a00 */
[----:B------:R-:W-:-:S07]  /*0370*/  MOV R23, R10 ;  /* 0x0000000a00177202 */ /* 0x000fce0000000f00 */
[----:B------:R-:W1:Y:S01]  /*0380*/  @P4 LDC.64 R16, c[0x0][0x268] ;  /* 0x00009a00ff104b82 */ /* 0x000e620000000a00 */
[----:B0-----:R-:W-:-:S07]  /*0390*/  @P2 IMAD.WIDE.U32 R2, R23, 0x20, R2 ;  /* 0x0000002017022825 */ /* 0x001fce00078e0002 */
[----:B------:R-:W0:Y:S01]  /*03a0*/  @P5 LDC.64 R20, c[0x0][0x268] ;  /* 0x00009a00ff145b82 */ /* 0x000e220000000a00 */
[C---:B-1----:R-:W-:Y:S01]  /*03b0*/  @P2 IMAD.WIDE.U32 R4, R23.reuse, 0x20, R4 ;  /* 0x0000002017042825 */ /* 0x042fe200078e0004 */
[----:B------:R-:W-:-:S06]  /*03c0*/  @P2 LOP3.LUT R23, R23, 0x20, RZ, 0xfc, !PT ;  /* 0x0000002017172812 */ /* 0x000fcc00078efcff */
[----:B------:R-:W1:Y:S01]  /*03d0*/  @P5 LDC.64 R18, c[0x0][0x260] ;  /* 0x00009800ff125b82 */ /* 0x000e620000000a00 */
[----:B------:R-:W-:-:S04]  /*03e0*/  @P3 IMAD.WIDE.U32 R10, R23, 0x20, R6 ;  /* 0x00000020170a3825 */ /* 0x000fc800078e0006 */
[C---:B------:R-:W-:Y:S01]  /*03f0*/  @P3 IMAD.WIDE.U32 R12, R23.reuse, 0x20, R8 ;  /* 0x00000020170c3825 */ /* 0x040fe200078e0008 */
[----:B------:R-:W-:-:S05]  /*0400*/  @P3 IADD3 R23, R23, 0x20, RZ ;  /* 0x0000002017173810 */ /* 0x000fca0007ffe0ff */
[----:B------:R-:W-:-:S04]  /*0410*/  @P4 IMAD.WIDE.U32 R14, R23, 0x20, R14 ;  /* 0x00000020170e4825 */ /* 0x000fc800078e000e */
[C---:B------:R-:W-:Y:S01]  /*0420*/  @P4 IMAD.WIDE.U32 R16, R23.reuse, 0x20, R16 ;  /* 0x0000002017104825 */ /* 0x040fe200078e0010 */
[----:B------:R-:W-:Y:S01]  /*0430*/  @P4 IADD3 R23, R23, 0x20, RZ ;  /* 0x0000002017174810 */ /* 0x000fe20007ffe0ff */
[----:B------:R-:W-:-:S04]  /*0440*/  ULDC.64 UR4, c[0x0][0x208] ;  /* 0x0000820000047ab9 */ /* 0x000fc80000000a00 */
[----:B0-----:R-:W-:-:S04]  /*0450*/  @P5 IMAD.WIDE.U32 R8, R23, 0x20, R20 ;  /* 0x0000002017085825 */ /* 0x001fc800078e0014 */
[----:B-1----:R-:W-:Y:S01]  /*0460*/  @P5 IMAD.WIDE.U32 R6, R23, 0x20, R18 ;  /* 0x0000002017065825 */ /* 0x002fe200078e0012 */
        /* <DEDUP_REMOVED lines=69> */
[----:B------:R-:W-:Y:S04]  /*08c0*/  @P3 STL.64 [R1+0xd0], R68 ;  /* 0x0000d04401003387 */ /* 0x000fe80000100a00 */
[----:B------:R-:W-:Y:S04]  /*08d0*/  @P3 STL.64 [R1+0xd8], R70 ;  /* 0x0000d84601003387 */ /* 0x000fe80000100a00 */
[----:B------:R4:W-:Y:S04]  /*08e0*/  @P4 STL.64 [R1+0x60], R40 ;  /* 0x0000602801004387 */ /* 0x0009e80000100a00 */
        /* <DEDUP_REMOVED lines=9> */
[----:B------:R4:W-:Y:S01]  /*0980*/  @P4 STL.64 [R1+0x70], R48 ;  /* 0x0000703001004387 */ /* 0x0009e20000100a00 */
[----:B0-----:R-:W-:-:S03]  /*0990*/  CS2R R32, SRZ ;  /* 0x0000000000207805 */ /* 0x001fc6000001ff00 */
[----:B------:R0:W-:Y:S01]  /*09a0*/  @P4 STL.64 [R1+0x78], R50 ;  /* 0x0000783201004387 */ /* 0x0001e20000100a00 */
        /* <DEDUP_REMOVED lines=10> */
[----:B0-----:R-:W-:Y:S02]  /*0a50*/  CS2R R50, SRZ ;  /* 0x0000000000327805 */ /* 0x001fe4000001ff00 */
[----:B------:R-:W-:Y:S02]  /*0a60*/  CS2R R64, SRZ ;  /* 0x0000000000407805 */ /* 0x000fe4000001ff00 */
[----:B------:R-:W-:Y:S02]  /*0a70*/  CS2R R66, SRZ ;  /* 0x0000000000427805 */ /* 0x000fe4000001ff00 */
[----:B------:R-:W-:-:S02]  /*0a80*/  CS2R R68, SRZ ;  /* 0x0000000000447805 */ /* 0x000fc4000001ff00 */
[----:B-1----:R-:W-:Y:S02]  /*0a90*/  CS2R R44, SRZ ;  /* 0x00000000002c7805 */ /* 0x002fe4000001ff00 */
[----:B------:R-:W-:Y:S02]  /*0aa0*/  CS2R R70, SRZ ;  /* 0x0000000000467805 */ /* 0x000fe4000001ff00 */
[----:B------:R-:W-:Y:S02]  /*0ab0*/  CS2R R72, SRZ ;  /* 0x0000000000487805 */ /* 0x000fe4000001ff00 */
[----:B------:R-:W-:Y:S02]  /*0ac0*/  CS2R R74, SRZ ;  /* 0x00000000004a7805 */ /* 0x000fe4000001ff00 */
        /* <DEDUP_REMOVED lines=13> */
.L_x_1433:
[----:B0-----:R-:W0:Y:S01]  /*0ba0*/  LDC.64 R2, c[0x0][0x258] ;  /* 0x00009600ff027b82 */ /* 0x001e220000000a00 */
[----:B-1----:R-:W1:Y:S07]  /*0bb0*/  S2R R198, SR_TID.X ;  /* 0x0000000000c67919 */ /* 0x002e6e0000002100 */
[----:B--2---:R-:W2:Y:S01]  /*0bc0*/  LDC.64 R196, c[0x0][0x250] ;  /* 0x00009400ffc47b82 */ /* 0x004ea20000000a00 */
[----:B------:R-:W-:-:S05]  /*0bd0*/  MOV R199, UR24 ;  /* 0x0000001800c77c02 */ /* 0x000fca0008000f00 */
[----:B------:R3:W-:Y:S01]  /*0be0*/  STL [R1+0x3c], R199 ;  /* 0x00003cc701007387 */ /* 0x0007e20000100800 */
[----:B0-----:R-:W-:-:S06]  /*0bf0*/  IMAD.WIDE R2, R0, 0x4, R2 ;  /* 0x0000000400027825 */ /* 0x001fcc00078e0202 */
[----:B-----5:R0:W5:Y:S01]  /*0c00*/  LDG.E R2, desc[UR4][R2.64] ;  /* 0x0000000402027981 */ /* 0x020162000c1e1900 */
[----:B--2---:R-:W-:-:S05]  /*0c10*/  IMAD.WIDE R196, R0, 0x4, R196 ;  /* 0x0000000400c47825 */ /* 0x004fca00078e02c4 */
[----:B------:R2:W5:Y:S01]  /*0c20*/  LDG.E R11, desc[UR4][R196.64] ;  /* 0x00000004c40b7981 */ /* 0x000562000c1e1900 */
[----:B0-----:R-:W-:Y:S01]  /*0c30*/  IMAD R3, R0, R199, RZ ;  /* 0x000000c700037224 */ /* 0x001fe200078e02ff */
[----:B-1----:R-:W-:-:S04]  /*0c40*/  LOP3.LUT R198, R198, 0x1f, RZ, 0xc0, !PT ;  /* 0x0000001fc6c67812 */ /* 0x002fc800078ec0ff */
[----:B--2---:R-:W-:-:S04]  /*0c50*/  SHF.R.S32.HI R196, RZ, 0x1f, R3 ;  /* 0x0000001fffc47819 */ /* 0x004fc80000011403 */
[----:B------:R-:W-:Y:S01]  /*0c60*/  LEA.HI R3, R196, R3, RZ, 0x3 ;  /* 0x00000003c4037211 */ /* 0x000fe200078f18ff */
[----:B------:R-:W-:Y:S03]  /*0c70*/  BSSY B1, `(.L_x_1416) ;  /* 0x0000096000017945 */ /* 0x000fe60003800000 */
[----:B------:R-:W-:Y:S02]  /*0c80*/  LEA.HI.SX32 R3, R3, R198, 0x1d ;  /* 0x000000c603037211 */ /* 0x000fe400078feaff */
[----:B------:R-:W-:Y:S02]  /*0c90*/  MOV R220, RZ ;  /* 0x000000ff00dc7202 */ /* 0x000fe40000000f00 */
[----:B------:R-:W-:Y:S02]  /*0ca0*/  MOV R219, RZ ;  /* 0x000000ff00db7202 */ /* 0x000fe40000000f00 */
[----:B------:R-:W-:Y:S01]  /*0cb0*/  MOV R218, R3 ;  /* 0x0000000300da7202 */ /* 0x000fe20000000f00 */
[----:B---3--:R-:W-:Y:S06]  /*0cc0*/  @!P2 BRA `(.L_x_1417) ;  /* 0x000000080040a947 */ /* 0x008fec0003800000 */
[----:B------:R-:W0:Y:S01]  /*0cd0*/  LDC.64 R204, c[0x0][0x2c0] ;  /* 0x0000b000ffcc7b82 */ /* 0x000e220000000a00 */
[C---:B------:R-:W-:Y:S01]  /*0ce0*/  LEA R200, P0, R3.reuse, UR10, 0x5 ;  /* 0x0000000a03c87c11 */ /* 0x040fe2000f8028ff */
[----:B------:R-:W2:Y:S03]  /*0cf0*/  LDL R237, [R1+0x100] ;  /* 0x0001000001ed7983 */ /* 0x000ea60000100800 */
[C---:B------:R-:W-:Y:S01]  /*0d00*/  LEA.HI.X R201, R3.reuse, UR11, RZ, 0x5, P0 ;  /* 0x0000000b03c97c11 */ /* 0x040fe200080f2cff */
[----:B------:R-:W3:Y:S02]  /*0d10*/  LDL R232, [R1+0x110] ;  /* 0x0001100001e87983 */ /* 0x000ee40000100800 */
[----:B------:R-:W1:Y:S02]  /*0d20*/  LDC.64 R208, c[0x0][0x2b8] ;  /* 0x0000ae00ffd07b82 */ /* 0x000e640000000a00 */
[----:B------:R-:W4:Y:S04]  /*0d30*/  LDG.E.128 R196, desc[UR4][R200.64] ;  /* 0x00000004c8c47981 */ /* 0x000f28000c1e1d00 */
[----:B------:R-:W3:Y:S02]  /*0d40*/  LDL R231, [R1+0x104] ;  /* 0x0001040001e77983 */ /* 0x000ee40000100800 */
[----:B------:R-:W1:Y:S02]  /*0d50*/  LDC.U8 R240, c[0x0][0x2a0] ;  /* 0x0000a800fff07b82 */ /* 0x000e640000000000 */
[----:B------:R-:W3:Y:S04]  /*0d60*/  LDL R219, [R1+0x114] ;  /* 0x0001140001db7983 */ /* 0x000ee80000100800 */
[----:B------:R-:W2:Y:S01]  /*0d70*/  LDG.E.128 R200, desc[UR4][R200.64+0x10] ;  /* 0x00001004c8c87981 */ /* 0x000ea2000c1e1d00 */
[----:B0-----:R-:W-:-:S03]  /*0d80*/  IMAD.WIDE.U32 R204, R3, 0x10, R204 ;  /* 0x0000001003cc7825 */ /* 0x001fc600078e00cc */
[----:B------:R-:W3:Y:S04]  /*0d90*/  LDL R218, [R1+0x108] ;  /* 0x0001080001da7983 */ /* 0x000ee80000100800 */
[----:B------:R-:W3:Y:S01]  /*0da0*/  LDG.E.128 R204, desc[UR4][R204.64] ;  /* 0x00000004cccc7981 */ /* 0x000ee2000c1e1d00 */
[----:B-1----:R-:W-:-:S03]  /*0db0*/  IMAD.WIDE.U32 R208, R3, 0x10, R208 ;  /* 0x0000001003d07825 */ /* 0x002fc600078e00d0 */
[----:B------:R-:W3:Y:S04]  /*0dc0*/  LDL R216, [R1+0x118] ;  /* 0x0001180001d87983 */ /* 0x000ee80000100800 */
[----:B------:R-:W3:Y:S01]  /*0dd0*/  LDG.E.128 R208, desc[UR4][R208.64] ;  /* 0x00000004d0d07981 */ /* 0x000ee2000c1e1d00 */
[----:B------:R-:W-:-:S03]  /*0de0*/  ISETP.NE.U32.AND P0, PT, RZ, UR8, PT ;  /* 0x00000008ff007c0c */ /* 0x000fc6000bf05070 */
[----:B------:R-:W3:Y:S01]  /*0df0*/  LDL R215, [R1+0x10c] ;  /* 0x00010c0001d77983 */ /* 0x000ee20000100800 */
[----:B------:R-:W-:-:S03]  /*0e00*/  ISETP.NE.AND.EX P0, PT, RZ, UR9, PT, P0 ;  /* 0x00000009ff007c0c */ /* 0x000fc6000bf05300 */
[----:B------:R-:W3:Y:S04]  /*0e10*/  LDL R248, [R1+0xe0] ;  /* 0x0000e00001f87983 */ /* 0x000ee80000100800 */
[----:B------:R-:W3:Y:S04]  /*0e20*/  LDL R247, [R1+0xf0] ;  /* 0x0000f00001f77983 */ /* 0x000ee80000100800 */
[----:B------:R-:W3:Y:S02]  /*0e30*/  LDL R220, [R1+0xf4] ;  /* 0x0000f40001dc7983 */ /* 0x000ee40000100800 */
[----:B------:R-:W-:-:S04]  /*0e40*/  @P0 LEA R212, P1, R3, UR8, 0x5 ;  /* 0x0000000803d40c11 */ /* 0x000fc8000f8228ff */
[----:B------:R-:W-:-:S05]  /*0e50*/  @P0 LEA.HI.X R213, R3, UR9, RZ, 0x5, P1 ;  /* 0x0000000903d50c11 */ /* 0x000fca00088f2cff */
[----:B------:R-:W5:Y:S04]  /*0e60*/  @P0 LDG.E.128 R156, desc[UR4][R212.64] ;  /* 0x00000004d49c0981 */ /* 0x000f68000c1e1d00 */
[----:B------:R0:W5:Y:S04]  /*0e70*/  @P0 LDG.E.128 R160, desc[UR4][R212.64+0x10] ;  /* 0x00001004d4a00981 */ /* 0x000168000c1e1d00 */
[----:B------:R-:W3:Y:S01]  /*0e80*/  LDL R213, [R1+0x11c] ;  /* 0x00011c0001d57983 */ /* 0x000ee20000100800 */
[----:B------:R-:W-:-:S03]  /*0e90*/  ISETP.NE.AND P0, PT, R240, RZ, PT ;  /* 0x000000fff000720c */ /* 0x000fc60003f05270 */
[----:B------:R-:W3:Y:S01]  /*0ea0*/  LDL R240, [R1+0xe4] ;  /* 0x0000e40001f07983 */ /* 0x000ee20000100800 */
[----:B0----5:R-:W-:-:S05]  /*0eb0*/  FSEL R212, R11, RZ, !P0 ;  /* 0x000000ff0bd47208 */ /* 0x021fca0004000000 */
[--C-:B----4-:R-:W-:Y:S01]  /*0ec0*/  FADD.FTZ R15, R199, -R212.reuse ;  /* 0x800000d4c70f7221 */ /* 0x110fe20000010000 */
[--C-:B------:R-:W-:Y:S01]  /*0ed0*/  FADD.FTZ R196, R196, -R212.reuse ;  /* 0x800000d4c4c47221 */ /* 0x100fe20000010000 */
[--C-:B------:R-:W-:Y:S01]  /*0ee0*/  FADD.FTZ R197, R197, -R212.reuse ;  /* 0x800000d4c5c57221 */ /* 0x100fe20000010000 */
[----:B------:R-:W-:Y:S02]  /*0ef0*/  FADD.FTZ R198, R198, -R212 ;  /* 0x800000d4c6c67221 */ /* 0x000fe40000010000 */
[----:B------:R-:W-:Y:S01]  /*0f00*/  FMUL.FTZ R217, R2, R196 ;  /* 0x000000c402d97220 */ /* 0x000fe20000410000 */
[C---:B--2---:R-:W-:Y:S01]  /*0f10*/  FADD.FTZ R199, -R212.reuse, R200 ;  /* 0x000000c8d4c77221 */ /* 0x044fe20000010100 */
[C---:B------:R-:W-:Y:S01]  /*0f20*/  FADD.FTZ R201, -R212.reuse, R201 ;  /* 0x000000c9d4c97221 */ /* 0x040fe20000010100 */
[C---:B------:R-:W-:Y:S01]  /*0f30*/  FADD.FTZ R202, -R212.reuse, R202 ;  /* 0x000000cad4ca7221 */ /* 0x040fe20000010100 */
[----:B------:R-:W-:Y:S01]  /*0f40*/  FADD.FTZ R203, -R212, R203 ;  /* 0x000000cbd4cb7221 */ /* 0x000fe20000010100 */
[----:B---3--:R-:W-:-:S05]  /*0f50*/  SHF.L.U32 R200, R204, 0x10, RZ ;  /* 0x00000010ccc87819 */ /* 0x008fca00000006ff */
[----:B------:R-:W-:Y:S01]  /*0f60*/  FMUL.FTZ R196, R237, R200 ;  /* 0x000000c8edc47220 */ /* 0x000fe20000410000 */
[----:B------:R-:W-:Y:S01]  /*0f70*/  SHF.L.U32 R212, R208, 0x10, RZ ;  /* 0x00000010d0d47819 */ /* 0x000fe200000006ff */
[----:B------:R-:W-:-:S04]  /*0f80*/  FADD.FTZ R124, R124, R200 ;  /* 0x000000c87c7c7221 */ /* 0x000fc80000010000 */
[--C-:B------:R-:W-:Y:S01]  /*0f90*/  FFMA.FTZ R237, R232, R212, R196.reuse ;  /* 0x000000d4e8ed7223 */ /* 0x100fe200000100c4 */
[----:B------:R-:W-:Y:S01]  /*0fa0*/  PRMT R196, R204, 0x7632, R196 ;  /* 0x00007632ccc47816 */ /* 0x000fe200000000c4 */
[----:B------:R-:W-:Y:S01]  /*0fb0*/  FFMA.FTZ R96, R217, R200, R96 ;  /* 0x000000c8d9607223 */ /* 0x000fe20000010060 */
[----:B------:R-:W-:Y:S01]  /*0fc0*/  PRMT R200, R208, 0x7632, R200 ;  /* 0x00007632d0c87816 */ /* 0x000fe200000000c8 */
[----:B------:R-:W-:Y:S01]  /*0fd0*/  FMUL.FTZ R232, R2, R197 ;  /* 0x000000c502e87220 */ /* 0x000fe20000410000 */
[----:B------:R-:W-:Y:S02]  /*0fe0*/  SHF.L.U32 R196, R196, 0x10, RZ ;  /* 0x00000010c4c47819 */ /* 0x000fe400000006ff */
[----:B------:R-:W-:-:S03]  /*0ff0*/  SHF.L.U32 R200, R200, 0x10, RZ ;  /* 0x00000010c8c87819 */ /* 0x000fc600000006ff */
[-C--:B------:R-:W-:Y:S01]  /*1000*/  FMUL.FTZ R197, R231, R196.reuse ;  /* 0x000000c4e7c57220 */ /* 0x080fe20000410000 */
[----:B------:R-:W-:Y:S01]  /*1010*/  FADD.FTZ R125, R125, R196 ;  /* 0x000000c47d7d7221 */ /* 0x000fe20000010000 */
[----:B------:R-:W-:Y:S01]  /*1020*/  FFMA.FTZ R97, R232, R196, R97 ;  /* 0x000000c4e8617223 */ /* 0x000fe20000010061 */
[----:B------:R-:W-:Y:S01]  /*1030*/  SHF.L.U32 R196, R205, 0x10, RZ ;  /* 0x00000010cdc47819 */ /* 0x000fe200000006ff */
[----:B------:R-:W-:Y:S01]  /*1040*/  FMUL.FTZ R231, R2, R198 ;  /* 0x000000c602e77220 */ /* 0x000fe20000410000 */
[----:B------:R-:W-:Y:S01]  /*1050*/  FFMA.FTZ R219, R219, R200, R197 ;  /* 0x000000c8dbdb7223 */ /* 0x000fe200000100c5 */
[----:B------:R-:W-:Y:S02]  /*1060*/  SHF.L.U32 R197, R209, 0x10, RZ ;  /* 0x00000010d1c57819 */ /* 0x000fe400000006ff */
[-C--:B------:R-:W-:Y:S01]  /*1070*/  FMUL.FTZ R198, R218, R196.reuse ;  /* 0x000000c4dac67220 */ /* 0x080fe20000410000 */
[----:B------:R-:W-:Y:S01]  /*1080*/  FADD.FTZ R126, R126, R196 ;  /* 0x000000c47e7e7221 */ /* 0x000fe20000010000 */
[----:B------:R-:W-:Y:S01]  /*1090*/  FFMA.FTZ R98, R231, R196, R98 ;  /* 0x000000c4e7627223 */ /* 0x000fe20000010062 */
[----:B------:R-:W-:Y:S01]  /*10a0*/  PRMT R196, R205, 0x7632, R196 ;  /* 0x00007632cdc47816 */ /* 0x000fe200000000c4 */
[--C-:B------:R-:W-:Y:S01]  /*10b0*/  FADD.FTZ R66, R66, R197.reuse ;  /* 0x000000c542427221 */ /* 0x100fe20000010000 */
[-C--:B------:R-:W-:Y:S01]  /*10c0*/  FFMA.FTZ R34, R231, R197.reuse, R34 ;  /* 0x000000c5e7227223 */ /* 0x080fe20000010022 */
[----:B------:R-:W-:Y:S01]  /*10d0*/  FFMA.FTZ R218, R216, R197, R198 ;  /* 0x000000c5d8da7223 */ /* 0x000fe200000100c6 */
[----:B------:R-:W-:-:S02]  /*10e0*/  PRMT R197, R209, 0x7632, R197 ;  /* 0x00007632d1c57816 */ /* 0x000fc400000000c5 */
[----:B------:R-:W-:Y:S01]  /*10f0*/  SHF.L.U32 R196, R196, 0x10, RZ ;  /* 0x00000010c4c47819 */ /* 0x000fe200000006ff */
[----:B------:R-:W-:Y:S01]  /*1100*/  FMUL.FTZ R216, R2, R15 ;  /* 0x0000000f02d87220 */ /* 0x000fe20000410000 */
[----:B------:R-:W-:-:S03]  /*1110*/  SHF.L.U32 R197, R197, 0x10, RZ ;  /* 0x00000010c5c57819 */ /* 0x000fc600000006ff */
[-C--:B------:R-:W-:Y:S01]  /*1120*/  FMUL.FTZ R15, R215, R196.reuse ;  /* 0x000000c4d70f7220 */ /* 0x080fe20000410000 */
[----:B------:R-:W-:Y:S03]  /*1130*/  STL [R1+0x2c], R219 ;  /* 0x00002cdb01007387 */ /* 0x000fe60000100800 */
[-C--:B------:R-:W-:Y:S01]  /*1140*/  FFMA.FTZ R204, R213, R197.reuse, R15 ;  /* 0x000000c5d5cc7223 */ /* 0x080fe2000001000f */
[----:B------:R0:W-:Y:S04]  /*1150*/  STL [R1+0x28], R218 ;  /* 0x000028da01007387 */ /* 0x0001e80000100800 */
[----:B------:R-:W2:Y:S04]  /*1160*/  LDL R213, [R1+0xe8] ;  /* 0x0000e80001d57983 */ /* 0x000ea80000100800 */
[----:B------:R-:W3:Y:S04]  /*1170*/  LDL R209, [R1+0xf8] ;  /* 0x0000f80001d17983 */ /* 0x000ee80000100800 */
[----:B------:R-:W4:Y:S04]  /*1180*/  LDL R208, [R1+0xec] ;  /* 0x0000ec0001d07983 */ /* 0x000f280000100800 */
[----:B------:R-:W4:Y:S01]  /*1190*/  LDL R205, [R1+0xfc] ;  /* 0x0000fc0001cd7983 */ /* 0x000f220000100800 */
[----:B------:R-:W-:Y:S01]  /*11a0*/  SHF.L.U32 R15, R206, 0x10, RZ ;  /* 0x00000010ce0f7819 */ /* 0x000fe200000006ff */
[----:B------:R-:W-:Y:S01]  /*11b0*/  FADD.FTZ R127, R127, R196 ;  /* 0x000000c47f7f7221 */ /* 0x000fe20000010000 */
[C---:B------:R-:W-:Y:S01]  /*11c0*/  FFMA.FTZ R99, R216.reuse, R196, R99 ;  /* 0x000000c4d8637223 */ /* 0x040fe20000010063 */
[----:B------:R-:W-:Y:S01]  /*11d0*/  FADD.FTZ R67, R67, R197 ;  /* 0x000000c543437221 */ /* 0x000fe20000010000 */
[----:B------:R-:W-:Y:S01]  /*11e0*/  FFMA.FTZ R35, R216, R197, R35 ;  /* 0x000000c5d8237223 */ /* 0x000fe20000010023 */
[----:B------:R-:W-:Y:S01]  /*11f0*/  SHF.L.U32 R196, R210, 0x10, RZ ;  /* 0x00000010d2c47819 */ /* 0x000fe200000006ff */
[----:B------:R-:W-:Y:S01]  /*1200*/  FMUL.FTZ R215, R2, R199 ;  /* 0x000000c702d77220 */ /* 0x000fe20000410000 */
[-C--:B------:R-:W-:Y:S01]  /*1210*/  FMUL.FTZ R197, R248, R15.reuse ;  /* 0x0000000ff8c57220 */ /* 0x080fe20000410000 */
[----:B------:R-:W-:Y:S01]  /*1220*/  FADD.FTZ R65, R65, R200 ;  /* 0x000000c841417221 */ /* 0x000fe20000010000 */
[----:B------:R-:W-:Y:S01]  /*1230*/  FFMA.FTZ R33, R232, R200, R33 ;  /* 0x000000c8e8217223 */ /* 0x000fe20000010021 */
        /* <DEDUP_REMOVED lines=8> */
[----:B------:R-:W-:-:S02]  /*12c0*/  SHF.L.U32 R196, R196, 0x10, RZ ;  /* 0x00000010c4c47819 */ /* 0x000fc400000006ff */
[----:B------:R-:W-:Y:S01]  /*12d0*/  SHF.L.U32 R197, R197, 0x10, RZ ;  /* 0x00000010c5c57819 */ /* 0x000fe200000006ff */
[----:B------:R-:W-:Y:S01]  /*12e0*/  FADD.FTZ R64, R64, R212 ;  /* 0x000000d440407221 */ /* 0x000fe20000010000 */
[----:B------:R-:W-:Y:S01]  /*12f0*/  FFMA.FTZ R32, R217, R212, R32 ;  /* 0x000000d4d9207223 */ /* 0x000fe20000010020 */
[-C--:B------:R-:W-:Y:S01]  /*1300*/  FMUL.FTZ R198, R240, R196.reuse ;  /* 0x000000c4f0c67220 */ /* 0x080fe20000410000 */
[----:B------:R-:W-:Y:S01]  /*1310*/  FADD.FTZ R129, R129, R196 ;  /* 0x000000c481817221 */ /* 0x000fe20000010000 */
[----:B------:R-:W-:Y:S01]  /*1320*/  FFMA.FTZ R101, R15, R196, R101 ;  /* 0x000000c40f657223 */ /* 0x000fe20000010065 */
[----:B------:R-:W-:Y:S01]  /*1330*/  SHF.L.U32 R196, R207, 0x10, RZ ;  /* 0x00000010cfc47819 */ /* 0x000fe200000006ff */
[----:B------:R-:W-:Y:S01]  /*1340*/  FMUL.FTZ R212, R2, R202 ;  /* 0x000000ca02d47220 */ /* 0x000fe20000410000 */
[----:B------:R-:W-:Y:S01]  /*1350*/  FADD.FTZ R69, R69, R197 ;  /* 0x000000c545457221 */ /* 0x000fe20000010000 */
[-C--:B------:R-:W-:Y:S01]  /*1360*/  FFMA.FTZ R37, R15, R197.reuse, R37 ;  /* 0x000000c50f257223 */ /* 0x080fe20000010025 */
[----:B------:R-:W-:Y:S01]  /*1370*/  FFMA.FTZ R248, R220, R197, R198 ;  /* 0x000000c5dcf87223 */ /* 0x000fe200000100c6 */
[----:B------:R-:W-:Y:S01]  /*1380*/  SHF.L.U32 R197, R211, 0x10, RZ ;  /* 0x00000010d3c57819 */ /* 0x000fe200000006ff */
[----:B------:R-:W-:Y:S01]  /*1390*/  FADD.FTZ R130, R130, R196 ;  /* 0x000000c482827221 */ /* 0x000fe20000010000 */
[----:B------:R-:W-:-:S03]  /*13a0*/  FFMA.FTZ R102, R212, R196, R102 ;  /* 0x000000c4d4667223 */ /* 0x000fc60000010066 */
[----:B------:R-:W-:Y:S01]  /*13b0*/  FADD.FTZ R70, R70, R197 ;  /* 0x000000c546467221 */ /* 0x000fe20000010000 */
[----:B------:R-:W-:Y:S01]  /*13c0*/  FFMA.FTZ R38, R212, R197, R38 ;  /* 0x000000c5d4267223 */ /* 0x000fe20000010026 */
[----:B------:R1:W-:Y:S04]  /*13d0*/  STL [R1+0xc], R204 ;  /* 0x00000ccc01007387 */ /* 0x0003e80000100800 */
[----:B------:R1:W-:Y:S01]  /*13e0*/  STL [R1+0x8], R200 ;  /* 0x000008c801007387 */ /* 0x0003e20000100800 */
[----:B--2---:R-:W-:Y:S01]  /*13f0*/  FMUL.FTZ R198, R213, R196 ;  /* 0x000000c4d5c67220 */ /* 0x004fe20000410000 */
[----:B------:R-:W-:-:S03]  /*1400*/  PRMT R196, R207, 0x7632, R196 ;  /* 0x00007632cfc47816 */ /* 0x000fc600000000c4 */
[----:B---3--:R-:W-:Y:S01]  /*1410*/  FFMA.FTZ R247, R209, R197, R198 ;  /* 0x000000c5d1f77223 */ /* 0x008fe200000100c6 */
[----:B------:R-:W-:Y:S02]  /*1420*/  PRMT R197, R211, 0x7632, R197 ;  /* 0x00007632d3c57816 */ /* 0x000fe400000000c5 */
[----:B------:R-:W-:Y:S01]  /*1430*/  SHF.L.U32 R196, R196, 0x10, RZ ;  /* 0x00000010c4c47819 */ /* 0x000fe200000006ff */
[----:B------:R-:W-:Y:S01]  /*1440*/  FMUL.FTZ R213, R2, R203 ;  /* 0x000000cb02d57220 */ /* 0x000fe20000410000 */
[----:B------:R-:W-:-:S03]  /*1450*/  SHF.L.U32 R197, R197, 0x10, RZ ;  /* 0x00000010c5c57819 */ /* 0x000fc600000006ff */
[-C--:B----4-:R-:W-:Y:S01]  /*1460*/  FMUL.FTZ R198, R208, R196.reuse ;  /* 0x000000c4d0c67220 */ /* 0x090fe20000410000 */
[----:B------:R-:W-:Y:S01]  /*1470*/  FADD.FTZ R131, R131, R196 ;  /* 0x000000c483837221 */ /* 0x000fe20000010000 */
[----:B------:R-:W-:Y:S01]  /*1480*/  FADD.FTZ R71, R71, R197 ;  /* 0x000000c547477221 */ /* 0x000fe20000010000 */
[-C--:B------:R-:W-:Y:S01]  /*1490*/  FFMA.FTZ R39, R213, R197.reuse, R39 ;  /* 0x000000c5d5277223 */ /* 0x080fe20000010027 */
        /* <DEDUP_REMOVED lines=16> */
[----:B0-----:R-:W-:Y:S02]  /*15a0*/  IADD3 R218, R3, 0x20, RZ ;  /* 0x0000002003da7810 */ /* 0x001fe40007ffe0ff */
[----:B------:R-:W-:Y:S01]  /*15b0*/  FADD.FTZ R220, R197, R240 ;  /* 0x000000f0c5dc7221 */ /* 0x000fe20000010000 */
[----:B-1----:R-:W-:-:S07]  /*15c0*/  FFMA.FTZ R219, R213, R240, R196 ;  /* 0x000000f0d5db7223 */ /* 0x002fce00000100c4 */
.L_x_1417:
[----:B------:R-:W-:Y:S05]  /*15d0*/  BSYNC B1 ;  /* 0x0000000000017941 */ /* 0x000fea0003800000 */
.L_x_1416:
[----:B------:R-:W-:Y:S04]  /*15e0*/  BSSY B1, `(.L_x_1418) ;  /* 0x0000093000017945 */ /* 0x000fe80003800000 */
[----:B------:R-:W-:Y:S05]  /*15f0*/  @!P3 BRA `(.L_x_1419) ;  /* 0x000000080044b947 */ /* 0x000fea0003800000 */
[C---:B------:R-:W-:Y:S01]  /*1600*/  LEA R196, P0, R218.reuse, UR10, 0x5 ;  /* 0x0000000adac47c11 */ /* 0x040fe2000f8028ff */
[----:B------:R-:W0:Y:S01]  /*1610*/  LDC.64 R4, c[0x0][0x2c0] ;  /* 0x0000b000ff047b82 */ /* 0x000e220000000a00 */
[----:B------:R-:W2:Y:S02]  /*1620*/  LDL R228, [R1+0xd0] ;  /* 0x0000d00001e47983 */ /* 0x000ea40000100800 */
[----:B------:R-:W-:Y:S02]  /*1630*/  LEA.HI.X R197, R218, UR11, RZ, 0x5, P0 ;  /* 0x0000000bdac57c11 */ /* 0x000fe400080f2cff */
[----:B------:R-:W3:Y:S03]  /*1640*/  LDL R225, [R1+0xd4] ;  /* 0x0000d40001e17983 */ /* 0x000ee60000100800 */
[----:B------:R-:W1:Y:S01]  /*1650*/  LDC.U8 R239, c[0x0][0x2a0] ;  /* 0x0000a800ffef7b82 */ /* 0x000e620000000000 */
[----:B------:R-:W4:Y:S04]  /*1660*/  LDG.E.128 R204, desc[UR4][R196.64] ;  /* 0x00000004c4cc7981 */ /* 0x000f28000c1e1d00 */
[----:B------:R-:W2:Y:S01]  /*1670*/  LDG.E.128 R208, desc[UR4][R196.64+0x10] ;  /* 0x00001004c4d07981 */ /* 0x000ea2000c1e1d00 */
[----:B------:R-:W-:-:S02]  /*1680*/  ISETP.NE.U32.AND P0, PT, RZ, UR8, PT ;  /* 0x00000008ff007c0c */ /* 0x000fc4000bf05070 */
[----:B------:R-:W1:Y:S01]  /*1690*/  LDC.64 R12, c[0x0][0x2b8] ;  /* 0x0000ae00ff0c7b82 */ /* 0x000e620000000a00 */
[----:B------:R-:W3:Y:S01]  /*16a0*/  LDL R246, [R1+0xd8] ;  /* 0x0000d80001f67983 */ /* 0x000ee20000100800 */
[----:B------:R-:W-:-:S03]  /*16b0*/  ISETP.NE.AND.EX P0, PT, RZ, UR9, PT, P0 ;  /* 0x00000009ff007c0c */ /* 0x000fc6000bf05300 */
[----:B------:R-:W3:Y:S01]  /*16c0*/  LDL R245, [R1+0xcc] ;  /* 0x0000cc0001f57983 */ /* 0x000ee20000100800 */
[----:B0-----:R-:W-:-:S05]  /*16d0*/  IMAD.WIDE.U32 R4, R218, 0x10, R4 ;  /* 0x00000010da047825 */ /* 0x001fca00078e0004 */
[----:B------:R0:W3:Y:S04]  /*16e0*/  LDG.E.128 R196, desc[UR4][R4.64] ;  /* 0x0000000404c47981 */ /* 0x0000e8000c1e1d00 */
[C---:B0-----:R-:W-:Y:S01]  /*16f0*/  @P0 LEA R4, P1, R218.reuse, UR8, 0x5 ;  /* 0x00000008da040c11 */ /* 0x041fe2000f8228ff */
[----:B-1----:R-:W-:-:S03]  /*1700*/  IMAD.WIDE.U32 R12, R218, 0x10, R12 ;  /* 0x00000010da0c7825 */ /* 0x002fc600078e000c */
[----:B------:R-:W-:Y:S02]  /*1710*/  @P0 LEA.HI.X R5, R218, UR9, RZ, 0x5, P1 ;  /* 0x00000009da050c11 */ /* 0x000fe400088f2cff */
[----:B------:R-:W3:Y:S04]  /*1720*/  LDG.E.128 R200, desc[UR4][R12.64] ;  /* 0x000000040cc87981 */ /* 0x000ee8000c1e1d00 */
[----:B------:R-:W5:Y:S04]  /*1730*/  @P0 LDG.E.128 R164, desc[UR4][R4.64] ;  /* 0x0000000404a40981 */ /* 0x000f68000c1e1d00 */
[----:B------:R0:W5:Y:S01]  /*1740*/  @P0 LDG.E.128 R168, desc[UR4][R4.64+0x10] ;  /* 0x0000100404a80981 */ /* 0x000162000c1e1d00 */
[----:B------:R-:W-:-:S03]  /*1750*/  ISETP.NE.AND P0, PT, R239, RZ, PT ;  /* 0x000000ffef00720c */ /* 0x000fc60003f05270 */
[----:B------:R-:W3:Y:S01]  /*1760*/  LDL R239, [R1+0xdc] ;  /* 0x0000dc0001ef7983 */ /* 0x000ee20000100800 */
[----:B0----5:R-:W-:-:S05]  /*1770*/  FSEL R4, R11, RZ, !P0 ;  /* 0x000000ff0b047208 */ /* 0x021fca0004000000 */
[C---:B----4-:R-:W-:Y:S01]  /*1780*/  FADD.FTZ R14, -R4.reuse, R207 ;  /* 0x000000cf040e7221 */ /* 0x050fe20000010100 */
[C---:B--2---:R-:W-:Y:S02]  /*1790*/  FADD.FTZ R207, -R4.reuse, R210 ;  /* 0x000000d204cf7221 */ /* 0x044fe40000010100 */
[----:B------:R-:W2:Y:S01]  /*17a0*/  LDL R210, [R1+0xc0] ;  /* 0x0000c00001d27983 */ /* 0x000ea20000100800 */
[C---:B------:R-:W-:Y:S01]  /*17b0*/  FADD.FTZ R12, -R4.reuse, R205 ;  /* 0x000000cd040c7221 */ /* 0x040fe20000010100 */
[C---:B------:R-:W-:Y:S02]  /*17c0*/  FADD.FTZ R205, -R4.reuse, R209 ;  /* 0x000000d104cd7221 */ /* 0x040fe40000010100 */
[----:B------:R-:W4:Y:S01]  /*17d0*/  LDL R209, [R1+0xc4] ;  /* 0x0000c40001d17983 */ /* 0x000f220000100800 */
[C---:B------:R-:W-:Y:S01]  /*17e0*/  FADD.FTZ R5, -R4.reuse, R204 ;  /* 0x000000cc04057221 */ /* 0x040fe20000010100 */
[C---:B------:R-:W-:Y:S02]  /*17f0*/  FADD.FTZ R204, -R4.reuse, R208 ;  /* 0x000000d004cc7221 */ /* 0x040fe40000010100 */
[----:B------:R-:W4:Y:S01]  /*1800*/  LDL R208, [R1+0xc8] ;  /* 0x0000c80001d07983 */ /* 0x000f220000100800 */
[C---:B------:R-:W-:Y:S01]  /*1810*/  FADD.FTZ R13, -R4.reuse, R206 ;  /* 0x000000ce040d7221 */ /* 0x040fe20000010100 */
[----:B------:R-:W-:Y:S01]  /*1820*/  FADD.FTZ R211, -R4, R211 ;  /* 0x000000d304d37221 */ /* 0x000fe20000010100 */
[----:B------:R-:W-:Y:S01]  /*1830*/  FMUL.FTZ R230, R2, R5 ;  /* 0x0000000502e67220 */ /* 0x000fe20000410000 */
[----:B---3--:R-:W-:-:S05]  /*1840*/  SHF.L.U32 R4, R196, 0x10, RZ ;  /* 0x00000010c4047819 */ /* 0x008fca00000006ff */
[----:B------:R-:W-:Y:S01]  /*1850*/  FADD.FTZ R132, R132, R4 ;  /* 0x0000000484847221 */ /* 0x000fe20000010000 */
[----:B------:R-:W-:Y:S01]  /*1860*/  FFMA.FTZ R104, R230, R4, R104 ;  /* 0x00000004e6687223 */ /* 0x000fe20000010068 */
[----:B------:R-:W-:-:S05]  /*1870*/  SHF.L.U32 R206, R200, 0x10, RZ ;  /* 0x00000010c8ce7819 */ /* 0x000fca00000006ff */
[----:B------:R-:W-:Y:S01]  /*1880*/  FADD.FTZ R72, R72, R206 ;  /* 0x000000ce48487221 */ /* 0x000fe20000010000 */
[----:B------:R-:W-:Y:S01]  /*1890*/  FFMA.FTZ R40, R230, R206, R40 ;  /* 0x000000cee6287223 */ /* 0x000fe20000010028 */
[----:B--2---:R-:W-:Y:S01]  /*18a0*/  FMUL.FTZ R5, R210, R4 ;  /* 0x00000004d2057220 */ /* 0x004fe20000410000 */
[----:B------:R-:W-:-:S03]  /*18b0*/  PRMT R4, R196, 0x7632, R4 ;  /* 0x00007632c4047816 */ /* 0x000fc60000000004 */
[--C-:B------:R-:W-:Y:S01]  /*18c0*/  FFMA.FTZ R210, R228, R206, R5.reuse ;  /* 0x000000cee4d27223 */ /* 0x100fe20000010005 */
[----:B------:R-:W-:Y:S01]  /*18d0*/  PRMT R5, R200, 0x7632, R5 ;  /* 0x00007632c8057816 */ /* 0x000fe20000000005 */
[----:B------:R-:W-:Y:S01]  /*18e0*/  FMUL.FTZ R228, R2, R12 ;  /* 0x0000000c02e47220 */ /* 0x000fe20000410000 */
[----:B------:R-:W-:Y:S02]  /*18f0*/  SHF.L.U32 R4, R4, 0x10, RZ ;  /* 0x0000001004047819 */ /* 0x000fe400000006ff */
[----:B------:R-:W-:-:S03]  /*1900*/  SHF.L.U32 R5, R5, 0x10, RZ ;  /* 0x0000001005057819 */ /* 0x000fc600000006ff */
[-C--:B----4-:R-:W-:Y:S01]  /*1910*/  FMUL.FTZ R12, R209, R4.reuse ;  /* 0x00000004d10c7220 */ /* 0x090fe20000410000 */
[----:B------:R-:W-:Y:S01]  /*1920*/  FADD.FTZ R133, R133, R4 ;  /* 0x0000000485857221 */ /* 0x000fe20000010000 */
[C---:B------:R-:W-:Y:S01]  /*1930*/  FFMA.FTZ R105, R228.reuse, R4, R105 ;  /* 0x00000004e4697223 */ /* 0x040fe20000010069 */
[----:B------:R-:W-:Y:S01]  /*1940*/  SHF.L.U32 R4, R197, 0x10, RZ ;  /* 0x00000010c5047819 */ /* 0x000fe200000006ff */
[----:B------:R-:W-:Y:S01]  /*1950*/  FADD.FTZ R73, R73, R5 ;  /* 0x0000000549497221 */ /* 0x000fe20000010000 */
[-C--:B------:R-:W-:Y:S01]  /*1960*/  FFMA.FTZ R41, R228, R5.reuse, R41 ;  /* 0x00000005e4297223 */ /* 0x080fe20000010029 */
[----:B------:R-:W-:Y:S01]  /*1970*/  FFMA.FTZ R209, R225, R5, R12 ;  /* 0x00000005e1d17223 */ /* 0x000fe2000001000c */
[----:B------:R-:W-:Y:S01]  /*1980*/  SHF.L.U32 R5, R201, 0x10, RZ ;  /* 0x00000010c9057819 */ /* 0x000fe200000006ff */
[----:B------:R-:W-:Y:S01]  /*1990*/  FMUL.FTZ R12, R208, R4 ;  /* 0x00000004d00c7220 */ /* 0x000fe20000410000 */
[----:B------:R-:W-:-:S03]  /*19a0*/  FMUL.FTZ R225, R2, R13 ;  /* 0x0000000d02e17220 */ /* 0x000fc60000410000 */
[-C--:B------:R-:W-:Y:S01]  /*19b0*/  FFMA.FTZ R208, R246, R5.reuse, R12 ;  /* 0x00000005f6d07223 */ /* 0x080fe2000001000c */
[----:B------:R0:W-:Y:S01]  /*19c0*/  STL [R1+0x38], R210 ;  /* 0x000038d201007387 */ /* 0x0001e20000100800 */
[----:B------:R-:W-:Y:S01]  /*19d0*/  FADD.FTZ R134, R134, R4 ;  /* 0x0000000486867221 */ /* 0x000fe20000010000 */
[C---:B------:R-:W-:Y:S01]  /*19e0*/  FFMA.FTZ R106, R225.reuse, R4, R106 ;  /* 0x00000004e16a7223 */ /* 0x040fe2000001006a */
[----:B------:R-:W-:Y:S01]  /*19f0*/  FMUL.FTZ R4, R2, R14 ;  /* 0x0000000e02047220 */ /* 0x000fe20000410000 */
[----:B------:R0:W-:Y:S04]  /*1a00*/  STL [R1+0x24], R209 ;  /* 0x000024d101007387 */ /* 0x0001e80000100800 */
[----:B------:R0:W-:Y:S04]  /*1a10*/  STL [R1+0x20], R208 ;  /* 0x000020d001007387 */ /* 0x0001e80000100800 */
[----:B------:R-:W2:Y:S01]  /*1a20*/  LDL R14, [R1+0xa0] ;  /* 0x0000a000010e7983 */ /* 0x000ea20000100800 */
[--C-:B------:R-:W-:Y:S01]  /*1a30*/  FADD.FTZ R74, R74, R5.reuse ;  /* 0x000000054a4a7221 */ /* 0x100fe20000010000 */
[----:B------:R-:W-:Y:S01]  /*1a40*/  FFMA.FTZ R42, R225, R5, R42 ;  /* 0x00000005e12a7223 */ /* 0x000fe2000001002a */
[----:B------:R-:W-:Y:S01]  /*1a50*/  PRMT R5, R197, 0x7632, R5 ;  /* 0x00007632c5057816 */ /* 0x000fe20000000005 */
[----:B------:R-:W3:Y:S01]  /*1a60*/  LDL R200, [R1+0xb0] ;  /* 0x0000b00001c87983 */ /* 0x000ee20000100800 */
[----:B------:R-:W-:-:S02]  /*1a70*/  PRMT R12, R201, 0x7632, R12 ;  /* 0x00007632c90c7816 */ /* 0x000fc4000000000c */
[----:B------:R-:W-:Y:S01]  /*1a80*/  SHF.L.U32 R5, R5, 0x10, RZ ;  /* 0x0000001005057819 */ /* 0x000fe200000006ff */
[----:B------:R-:W4:Y:S01]  /*1a90*/  LDL R196, [R1+0xa4] ;  /* 0x0000a40001c47983 */ /* 0x000f220000100800 */
[----:B------:R-:W-:-:S03]  /*1aa0*/  SHF.L.U32 R12, R12, 0x10, RZ ;  /* 0x000000100c0c7819 */ /* 0x000fc600000006ff */
[-C--:B------:R-:W-:Y:S01]  /*1ab0*/  FMUL.FTZ R13, R245, R5.reuse ;  /* 0x00000005f50d7220 */ /* 0x080fe20000410000 */
[----:B------:R-:W4:Y:S03]  /*1ac0*/  LDL R197, [R1+0xb4] ;  /* 0x0000b40001c57983 */ /* 0x000f260000100800 */
[----:B------:R-:W-:Y:S01]  /*1ad0*/  FFMA.FTZ R201, R239, R12, R13 ;  /* 0x0000000cefc97223 */ /* 0x000fe2000001000d */
[----:B------:R-:W4:Y:S01]  /*1ae0*/  LDL R245, [R1+0xb8] ;  /* 0x0000b80001f57983 */ /* 0x000f220000100800 */
[----:B------:R-:W-:Y:S01]  /*1af0*/  FADD.FTZ R135, R135, R5 ;  /* 0x0000000587877221 */ /* 0x000fe20000010000 */
[----:B------:R-:W-:Y:S01]  /*1b00*/  FFMA.FTZ R107, R4, R5, R107 ;  /* 0x00000005046b7223 */ /* 0x000fe2000001006b */
[----:B------:R-:W-:Y:S01]  /*1b10*/  FMUL.FTZ R5, R2, R204 ;  /* 0x000000cc02057220 */ /* 0x000fe20000410000 */
[----:B------:R-:W4:Y:S04]  /*1b20*/  LDL R239, [R1+0xac] ;  /* 0x0000ac0001ef7983 */ /* 0x000f280000100800 */
[----:B------:R-:W4:Y:S04]  /*1b30*/  LDL R206, [R1+0xbc] ;  /* 0x0000bc0001ce7983 */ /* 0x000f280000100800 */
[----:B------:R0:W-:Y:S04]  /*1b40*/  STL [R1+0x4], R201 ;  /* 0x000004c901007387 */ /* 0x0001e80000100800 */
[----:B------:R-:W4:Y:S01]  /*1b50*/  LDL R204, [R1+0xa8] ;  /* 0x0000a80001cc7983 */ /* 0x000f220000100800 */
[----:B------:R-:W-:Y:S01]  /*1b60*/  FADD.FTZ R75, R75, R12 ;  /* 0x0000000c4b4b7221 */ /* 0x000fe20000010000 */
[----:B------:R-:W-:Y:S01]  /*1b70*/  FFMA.FTZ R43, R4, R12, R43 ;  /* 0x0000000c042b7223 */ /* 0x000fe2000001002b */
[----:B------:R-:W-:-:S02]  /*1b80*/  SHF.L.U32 R12, R198, 0x10, RZ ;  /* 0x00000010c60c7819 */ /* 0x000fc400000006ff */
[----:B------:R-:W-:-:S05]  /*1b90*/  SHF.L.U32 R13, R202, 0x10, RZ ;  /* 0x00000010ca0d7819 */ /* 0x000fca00000006ff */
[----:B------:R-:W-:Y:S01]  /*1ba0*/  FADD.FTZ R76, R76, R13 ;  /* 0x0000000d4c4c7221 */ /* 0x000fe20000010000 */
[C---:B------:R-:W-:Y:S01]  /*1bb0*/  FFMA.FTZ R44, R5.reuse, R13, R44 ;  /* 0x0000000d052c7223 */ /* 0x040fe2000001002c */
[----:B------:R-:W-:Y:S01]  /*1bc0*/  FADD.FTZ R136, R136, R12 ;  /* 0x0000000c88887221 */ /* 0x000fe20000010000 */
[-C--:B------:R-:W-:Y:S01]  /*1bd0*/  FFMA.FTZ R108, R5, R12.reuse, R108 ;  /* 0x0000000c056c7223 */ /* 0x080fe2000001006c */
[----:B------:R-:W-:Y:S01]  /*1be0*/  IADD3 R218, R218, 0x20, RZ ;  /* 0x00000020dada7810 */ /* 0x000fe20007ffe0ff */
[----:B--2---:R-:W-:-:S04]  /*1bf0*/  FMUL.FTZ R14, R14, R12 ;  /* 0x0000000c0e0e7220 */ /* 0x004fc80000410000 */
[--C-:B---3--:R-:W-:Y:S01]  /*1c00*/  FFMA.FTZ R200, R200, R13, R14.reuse ;  /* 0x0000000dc8c87223 */ /* 0x108fe2000001000e */
[----:B------:R-:W-:Y:S02]  /*1c10*/  PRMT R13, R198, 0x7632, R13 ;  /* 0x00007632c60d7816 */ /* 0x000fe4000000000d */
[----:B------:R-:W-:Y:S02]  /*1c20*/  PRMT R14, R202, 0x7632, R14 ;  /* 0x00007632ca0e7816 */ /* 0x000fe4000000000e */
[----:B------:R-:W-:Y:S02]  /*1c30*/  SHF.L.U32 R13, R13, 0x10, RZ ;  /* 0x000000100d0d7819 */ /* 0x000fe400000006ff */
[----:B------:R-:W-:-:S03]  /*1c40*/  SHF.L.U32 R14, R14, 0x10, RZ ;  /* 0x000000100e0e7819 */ /* 0x000fc600000006ff */
[----:B----4-:R-:W-:Y:S01]  /*1c50*/  FMUL.FTZ R196, R196, R13 ;  /* 0x0000000dc4c47220 */ /* 0x010fe20000410000 */
[----:B------:R-:W-:-:S03]  /*1c60*/  FMUL.FTZ R12, R2, R205 ;  /* 0x000000cd020c7220 */ /* 0x000fc60000410000 */
[-C--:B------:R-:W-:Y:S01]  /*1c70*/  FFMA.FTZ R246, R197, R14.reuse, R196 ;  /* 0x0000000ec5f67223 */ /* 0x080fe200000100c4 */
[----:B------:R-:W-:Y:S01]  /*1c80*/  SHF.L.U32 R197, R199, 0x10, RZ ;  /* 0x00000010c7c57819 */ /* 0x000fe200000006ff */
[----:B------:R-:W-:Y:S01]  /*1c90*/  FADD.FTZ R77, R77, R14 ;  /* 0x0000000e4d4d7221 */ /* 0x000fe20000010000 */
[C---:B------:R-:W-:Y:S01]  /*1ca0*/  FFMA.FTZ R45, R12.reuse, R14, R45 ;  /* 0x0000000e0c2d7223 */ /* 0x040fe2000001002d */
[----:B------:R-:W-:Y:S02]  /*1cb0*/  SHF.L.U32 R14, R203, 0x10, RZ ;  /* 0x00000010cb0e7819 */ /* 0x000fe400000006ff */
[----:B------:R-:W-:Y:S01]  /*1cc0*/  PRMT R198, R199, 0x7632, R198 ;  /* 0x00007632c7c67816 */ /* 0x000fe200000000c6 */
[----:B------:R-:W-:Y:S01]  /*1cd0*/  FADD.FTZ R137, R137, R13 ;  /* 0x0000000d89897221 */ /* 0x000fe20000010000 */
[----:B------:R-:W-:Y:S01]  /*1ce0*/  FFMA.FTZ R109, R12, R13, R109 ;  /* 0x0000000d0c6d7223 */ /* 0x000fe2000001006d */
[----:B------:R-:W-:Y:S01]  /*1cf0*/  FMUL.FTZ R13, R2, R207 ;  /* 0x000000cf020d7220 */ /* 0x000fe20000410000 */
[----:B------:R-:W-:Y:S01]  /*1d00*/  SHF.L.U32 R198, R198, 0x10, RZ ;  /* 0x00000010c6c67819 */ /* 0x000fe200000006ff */
[----:B------:R-:W-:-:S04]  /*1d10*/  FMUL.FTZ R196, R204, R197 ;  /* 0x000000c5ccc47220 */ /* 0x000fc80000410000 */
[-CC-:B------:R-:W-:Y:S01]  /*1d20*/  FFMA.FTZ R245, R245, R14.reuse, R196.reuse ;  /* 0x0000000ef5f57223 */ /* 0x180fe200000100c4 */
[----:B------:R-:W-:Y:S01]  /*1d30*/  PRMT R196, R203, 0x7632, R196 ;  /* 0x00007632cbc47816 */ /* 0x000fe200000000c4 */
[----:B------:R-:W-:Y:S01]  /*1d40*/  FADD.FTZ R78, R78, R14 ;  /* 0x0000000e4e4e7221 */ /* 0x000fe20000010000 */
[C---:B------:R-:W-:Y:S01]  /*1d50*/  FFMA.FTZ R46, R13.reuse, R14, R46 ;  /* 0x0000000e0d2e7223 */ /* 0x040fe2000001002e */
[----:B------:R-:W-:Y:S01]  /*1d60*/  FADD.FTZ R138, R138, R197 ;  /* 0x000000c58a8a7221 */ /* 0x000fe20000010000 */
[----:B------:R-:W-:Y:S01]  /*1d70*/  FFMA.FTZ R110, R13, R197, R110 ;  /* 0x000000c50d6e7223 */ /* 0x000fe2000001006e */
[----:B------:R-:W-:Y:S01]  /*1d80*/  SHF.L.U32 R196, R196, 0x10, RZ ;  /* 0x00000010c4c47819 */ /* 0x000fe200000006ff */
[----:B------:R-:W-:Y:S01]  /*1d90*/  FMUL.FTZ R14, R2, R211 ;  /* 0x000000d3020e7220 */ /* 0x000fe20000410000 */
[----:B------:R-:W-:-:S03]  /*1da0*/  FMUL.FTZ R197, R239, R198 ;  /* 0x000000c6efc57220 */ /* 0x000fc60000410000 */
[----:B------:R-:W-:Y:S01]  /*1db0*/  FADD.FTZ R79, R79, R196 ;  /* 0x000000c44f4f7221 */ /* 0x000fe20000010000 */
[-C--:B------:R-:W-:Y:S01]  /*1dc0*/  FFMA.FTZ R47, R14, R196.reuse, R47 ;  /* 0x000000c40e2f7223 */ /* 0x080fe2000001002f */
[----:B------:R-:W-:Y:S01]  /*1dd0*/  FFMA.FTZ R239, R206, R196, R197 ;  /* 0x000000c4ceef7223 */ /* 0x000fe200000100c5 */
[----:B------:R-:W-:Y:S01]  /*1de0*/  FADD.FTZ R196, R220, R210 ;  /* 0x000000d2dcc47221 */ /* 0x000fe20000010000 */
[----:B------:R-:W-:-:S03]  /*1df0*/  FFMA.FTZ R197, R230, R210, R219 ;  /* 0x000000d2e6c57223 */ /* 0x000fc600000100db */
        /* <DEDUP_REMOVED lines=16> */
[----:B0-----:R-:W-:-:S07]  /*1f00*/  FFMA.FTZ R219, R14, R239, R197 ;  /* 0x000000ef0edb7223 */ /* 0x001fce00000100c5 */
.L_x_1419:
[----:B------:R-:W-:Y:S05]  /*1f10*/  BSYNC B1 ;  /* 0x0000000000017941 */ /* 0x000fea0003800000 */
.L_x_1418:
        /* <DEDUP_REMOVED lines=15> */
[----:B0-----:R-:W-:-:S03]  /*2010*/  IMAD.WIDE.U32 R6, R218, 0x10, R6 ;  /* 0x00000010da067825 */ /* 0x001fc600078e0006 */
[----:B------:R-:W3:Y:S04]  /*2020*/  LDL R243, [R1+0x8c] ;  /* 0x00008c0001f37983 */ /* 0x000ee80000100800 */
[----:B------:R0:W3:Y:S04]  /*2030*/  LDG.E.128 R196, desc[UR4][R6.64] ;  /* 0x0000000406c47981 */ /* 0x0000e8000c1e1d00 */
[----:B------:R-:W3:Y:S01]  /*2040*/  LDL R244, [R1+0x60] ;  /* 0x0000600001f47983 */ /* 0x000ee20000100800 */
        /* <DEDUP_REMOVED lines=16> */
[C---:B------:R-:W-:Y:S01]  /*2150*/  FADD.FTZ R9, -R6.reuse, R206 ;  /* 0x000000ce06097221 */ /* 0x040fe20000010100 */
        /* <DEDUP_REMOVED lines=26> */
[--C-:B------:R-:W-:Y:S01]  /*2300*/  FADD.FTZ R82, R82, R7.reuse ;  /* 0x0000000752527221 */ /* 0x100fe20000010000 */
[-C--:B------:R-:W-:Y:S01]  /*2310*/  FFMA.FTZ R50, R223, R7.reuse, R50 ;  /* 0x00000007df327223 */ /* 0x080fe20000010032 */
[----:B------:R-:W-:Y:S01]  /*2320*/  FFMA.FTZ R208, R251, R7, R8 ;  /* 0x00000007fbd07223 */ /* 0x000fe20000010008 */
[----:B------:R-:W-:Y:S01]  /*2330*/  PRMT R7, R197, 0x7632, R7 ;  /* 0x00007632c5077816 */ /* 0x000fe20000000007 */
[----:B------:R0:W-:Y:S03]  /*2340*/  STL [R1+0x34], R210 ;  /* 0x000034d201007387 */ /* 0x0001e60000100800 */
[----:B------:R-:W-:Y:S01]  /*2350*/  SHF.L.U32 R7, R7, 0x10, RZ ;  /* 0x0000001007077819 */ /* 0x000fe200000006ff */
[----:B------:R0:W-:Y:S04]  /*2360*/  STL [R1+0x1c], R209 ;  /* 0x00001cd101007387 */ /* 0x0001e80000100800 */
[----:B------:R0:W-:Y:S01]  /*2370*/  STL [R1+0x18], R208 ;  /* 0x000018d001007387 */ /* 0x0001e20000100800 */
[----:B------:R-:W-:-:S03]  /*2380*/  FMUL.FTZ R9, R243, R7 ;  /* 0x00000007f3097220 */ /* 0x000fc60000410000 */
[----:B------:R-:W2:Y:S01]  /*2390*/  LDL R243, [R1+0x70] ;  /* 0x0000700001f37983 */ /* 0x000ea20000100800 */
[----:B------:R-:W-:-:S03]  /*23a0*/  PRMT R8, R201, 0x7632, R8 ;  /* 0x00007632c9087816 */ /* 0x000fc60000000008 */
[----:B------:R-:W3:Y:S01]  /*23b0*/  LDL R196, [R1+0x64] ;  /* 0x0000640001c47983 */ /* 0x000ee20000100800 */
[----:B------:R-:W-:-:S03]  /*23c0*/  SHF.L.U32 R8, R8, 0x10, RZ ;  /* 0x0000001008087819 */ /* 0x000fc600000006ff */
[----:B------:R-:W4:Y:S02]  /*23d0*/  LDL R197, [R1+0x74] ;  /* 0x0000740001c57983 */ /* 0x000f240000100800 */
[----:B------:R-:W-:Y:S02]  /*23e0*/  FFMA.FTZ R252, R238, R8, R9 ;  /* 0x00000008eefc7223 */ /* 0x000fe40000010009 */
[----:B------:R-:W4:Y:S04]  /*23f0*/  LDL R238, [R1+0x68] ;  /* 0x0000680001ee7983 */ /* 0x000f280000100800 */
[----:B------:R-:W4:Y:S04]  /*2400*/  LDL R206, [R1+0x78] ;  /* 0x0000780001ce7983 */ /* 0x000f280000100800 */
[----:B------:R-:W4:Y:S04]  /*2410*/  LDL R201, [R1+0x6c] ;  /* 0x00006c0001c97983 */ /* 0x000f280000100800 */
[----:B------:R-:W4:Y:S01]  /*2420*/  LDL R200, [R1+0x7c] ;  /* 0x00007c0001c87983 */ /* 0x000f220000100800 */
[----:B------:R-:W-:Y:S01]  /*2430*/  FADD.FTZ R142, R142, R6 ;  /* 0x000000068e8e7221 */ /* 0x000fe20000010000 */
[----:B------:R-:W-:Y:S01]  /*2440*/  FFMA.FTZ R114, R223, R6, R114 ;  /* 0x00000006df727223 */ /* 0x000fe20000010072 */
[----:B------:R-:W-:Y:S01]  /*2450*/  FMUL.FTZ R6, R2, R10 ;  /* 0x0000000a02067220 */ /* 0x000fe20000410000 */
[----:B------:R-:W-:-:S03]  /*2460*/  FADD.FTZ R83, R83, R8 ;  /* 0x0000000853537221 */ /* 0x000fc60000010000 */
[----:B------:R-:W-:Y:S01]  /*2470*/  FFMA.FTZ R51, R6, R8, R51 ;  /* 0x0000000806337223 */ /* 0x000fe20000010033 */
[----:B------:R-:W-:Y:S01]  /*2480*/  SHF.L.U32 R8, R198, 0x10, RZ ;  /* 0x00000010c6087819 */ /* 0x000fe200000006ff */
[----:B------:R-:W-:Y:S01]  /*2490*/  FADD.FTZ R143, R143, R7 ;  /* 0x000000078f8f7221 */ /* 0x000fe20000010000 */
[----:B------:R-:W-:Y:S01]  /*24a0*/  FFMA.FTZ R115, R6, R7, R115 ;  /* 0x0000000706737223 */ /* 0x000fe20000010073 */
[----:B------:R-:W-:Y:S01]  /*24b0*/  SHF.L.U32 R9, R202, 0x10, RZ ;  /* 0x00000010ca097819 */ /* 0x000fe200000006ff */
[----:B------:R-:W-:Y:S01]  /*24c0*/  FMUL.FTZ R7, R2, R204 ;  /* 0x000000cc02077220 */ /* 0x000fe20000410000 */
[----:B------:R-:W-:-:S03]  /*24d0*/  FMUL.FTZ R10, R244, R8 ;  /* 0x00000008f40a7220 */ /* 0x000fc60000410000 */
[--C-:B------:R-:W-:Y:S01]  /*24e0*/  FADD.FTZ R84, R84, R9.reuse ;  /* 0x0000000954547221 */ /* 0x100fe20000010000 */
[C---:B------:R-:W-:Y:S01]  /*24f0*/  FFMA.FTZ R52, R7.reuse, R9, R52 ;  /* 0x0000000907347223 */ /* 0x040fe20000010034 */
[----:B------:R-:W-:Y:S01]  /*2500*/  FADD.FTZ R144, R144, R8 ;  /* 0x0000000890907221 */ /* 0x000fe20000010000 */
[----:B------:R-:W-:Y:S01]  /*2510*/  FFMA.FTZ R116, R7, R8, R116 ;  /* 0x0000000807747223 */ /* 0x000fe20000010074 */
[----:B------:R-:W-:Y:S01]  /*2520*/  FMUL.FTZ R8, R2, R205 ;  /* 0x000000cd02087220 */ /* 0x000fe20000410000 */
[----:B------:R-:W-:Y:S01]  /*2530*/  IADD3 R218, R218, 0x20, RZ ;  /* 0x00000020dada7810 */ /* 0x000fe20007ffe0ff */
[--C-:B--2---:R-:W-:Y:S01]  /*2540*/  FFMA.FTZ R251, R243, R9, R10.reuse ;  /* 0x00000009f3fb7223 */ /* 0x104fe2000001000a */
[----:B------:R-:W-:Y:S02]  /*2550*/  PRMT R9, R198, 0x7632, R9 ;  /* 0x00007632c6097816 */ /* 0x000fe40000000009 */
[----:B------:R-:W-:Y:S02]  /*2560*/  PRMT R10, R202, 0x7632, R10 ;  /* 0x00007632ca0a7816 */ /* 0x000fe4000000000a */
[----:B------:R-:W-:-:S02]  /*2570*/  SHF.L.U32 R9, R9, 0x10, RZ ;  /* 0x0000001009097819 */ /* 0x000fc400000006ff */
[----:B------:R-:W-:-:S03]  /*2580*/  SHF.L.U32 R10, R10, 0x10, RZ ;  /* 0x000000100a0a7819 */ /* 0x000fc600000006ff */
[----:B---3--:R-:W-:-:S04]  /*2590*/  FMUL.FTZ R196, R196, R9 ;  /* 0x00000009c4c47220 */ /* 0x008fc80000410000 */
[-C--:B----4-:R-:W-:Y:S01]  /*25a0*/  FFMA.FTZ R244, R197, R10.reuse, R196 ;  /* 0x0000000ac5f47223 */ /* 0x090fe200000100c4 */
[----:B------:R-:W-:Y:S01]  /*25b0*/  SHF.L.U32 R197, R199, 0x10, RZ ;  /* 0x00000010c7c57819 */ /* 0x000fe200000006ff */
[----:B------:R-:W-:Y:S01]  /*25c0*/  FADD.FTZ R85, R85, R10 ;  /* 0x0000000a55557221 */ /* 0x000fe20000010000 */
[----:B------:R-:W-:Y:S01]  /*25d0*/  FFMA.FTZ R53, R8, R10, R53 ;  /* 0x0000000a08357223 */ /* 0x000fe20000010035 */
[----:B------:R-:W-:Y:S02]  /*25e0*/  SHF.L.U32 R10, R203, 0x10, RZ ;  /* 0x00000010cb0a7819 */ /* 0x000fe400000006ff */
[----:B------:R-:W-:Y:S01]  /*25f0*/  FMUL.FTZ R196, R238, R197 ;  /* 0x000000c5eec47220 */ /* 0x000fe20000410000 */
[----:B------:R-:W-:Y:S01]  /*2600*/  PRMT R198, R199, 0x7632, R198 ;  /* 0x00007632c7c67816 */ /* 0x000fe200000000c6 */
[----:B------:R-:W-:Y:S01]  /*2610*/  FADD.FTZ R145, R145, R9 ;  /* 0x0000000991917221 */ /* 0x000fe20000010000 */
[----:B------:R-:W-:Y:S01]  /*2620*/  FFMA.FTZ R117, R8, R9, R117 ;  /* 0x0000000908757223 */ /* 0x000fe20000010075 */
[--C-:B------:R-:W-:Y:S01]  /*2630*/  FFMA.FTZ R243, R206, R10, R196.reuse ;  /* 0x0000000acef37223 */ /* 0x100fe200000100c4 */
[----:B------:R-:W-:Y:S01]  /*2640*/  FMUL.FTZ R9, R2, R207 ;  /* 0x000000cf02097220 */ /* 0x000fe20000410000 */
[----:B------:R-:W-:-:S02]  /*2650*/  PRMT R196, R203, 0x7632, R196 ;  /* 0x00007632cbc47816 */ /* 0x000fc400000000c4 */
[----:B------:R-:W-:Y:S01]  /*2660*/  SHF.L.U32 R198, R198, 0x10, RZ ;  /* 0x00000010c6c67819 */ /* 0x000fe200000006ff */
        /* <DEDUP_REMOVED lines=28> */
.L_x_1421:
[----:B------:R-:W-:Y:S05]  /*2830*/  BSYNC B1 ;  /* 0x0000000000017941 */ /* 0x000fea0003800000 */
.L_x_1420:
[----:B------:R-:W-:Y:S04]  /*2840*/  BSSY B1, `(.L_x_1422) ;  /* 0x0000089000017945 */ /* 0x000fe80003800000 */
[----:B------:R-:W-:Y:S05]  /*2850*/  @!P5 BRA `(.L_x_1423) ;  /* 0x00000008001cd947 */ /* 0x000fea0003800000 */
[----:B------:R-:W0:Y:S01]  /*2860*/  LDC.64 R204, c[0x0][0x2c0] ;  /* 0x0000b000ffcc7b82 */ /* 0x000e220000000a00 */
[----:B------:R-:W2:Y:S04]  /*2870*/  LDL R221, [R1+0x40] ;  /* 0x0000400001dd7983 */ /* 0x000ea80000100800 */
[----:B------:R-:W3:Y:S03]  /*2880*/  LDL R241, [R1+0x50] ;  /* 0x0000500001f17983 */ /* 0x000ee60000100800 */
[----:B------:R-:W1:Y:S01]  /*2890*/  LDC.64 R208, c[0x0][0x2b8] ;  /* 0x0000ae00ffd07b82 */ /* 0x000e620000000a00 */
[C---:B------:R-:W-:Y:S01]  /*28a0*/  LEA R200, P0, R218.reuse, UR10, 0x5 ;  /* 0x0000000adac87c11 */ /* 0x040fe2000f8028ff */
[----:B------:R-:W4:Y:S03]  /*28b0*/  LDL R236, [R1+0x44] ;  /* 0x0000440001ec7983 */ /* 0x000f260000100800 */
[C---:B------:R-:W-:Y:S01]  /*28c0*/  LEA.HI.X R201, R218.reuse, UR11, RZ, 0x5, P0 ;  /* 0x0000000bdac97c11 */ /* 0x040fe200080f2cff */
[----:B------:R-:W4:Y:S01]  /*28d0*/  LDL R233, [R1+0x54] ;  /* 0x0000540001e97983 */ /* 0x000f220000100800 */
[----:B------:R-:W-:Y:S01]  /*28e0*/  ISETP.NE.U32.AND P0, PT, RZ, UR8, PT ;  /* 0x00000008ff007c0c */ /* 0x000fe2000bf05070 */
[----:B------:R-:W1:Y:S02]  /*28f0*/  LDC.U8 R214, c[0x0][0x2a0] ;  /* 0x0000a800ffd67b82 */ /* 0x000e640000000000 */
[----:B------:R-:W2:Y:S04]  /*2900*/  LDG.E.128 R196, desc[UR4][R200.64] ;  /* 0x00000004c8c47981 */ /* 0x000ea8000c1e1d00 */
[----:B------:R-:W4:Y:S01]  /*2910*/  LDL R222, [R1+0x5c] ;  /* 0x00005c0001de7983 */ /* 0x000f220000100800 */
[----:B0-----:R-:W-:Y:S01]  /*2920*/  IMAD.WIDE.U32 R204, R218, 0x10, R204 ;  /* 0x00000010dacc7825 */ /* 0x001fe200078e00cc */
[----:B------:R-:W-:-:S02]  /*2930*/  ISETP.NE.AND.EX P0, PT, RZ, UR9, PT, P0 ;  /* 0x00000009ff007c0c */ /* 0x000fc4000bf05300 */
[----:B------:R-:W3:Y:S01]  /*2940*/  LDG.E.128 R200, desc[UR4][R200.64+0x10] ;  /* 0x00001004c8c87981 */ /* 0x000ee2000c1e1d00 */
[----:B-1----:R-:W-:-:S03]  /*2950*/  IMAD.WIDE.U32 R208, R218, 0x10, R208 ;  /* 0x00000010dad07825 */ /* 0x002fc600078e00d0 */
[----:B------:R-:W4:Y:S04]  /*2960*/  LDG.E.128 R204, desc[UR4][R204.64] ;  /* 0x00000004cccc7981 */ /* 0x000f28000c1e1d00 */
[----:B------:R-:W4:Y:S03]  /*2970*/  LDG.E.128 R208, desc[UR4][R208.64] ;  /* 0x00000004d0d07981 */ /* 0x000f26000c1e1d00 */
[----:B------:R-:W-:-:S04]  /*2980*/  @P0 LEA R226, P1, R218, UR8, 0x5 ;  /* 0x00000008dae20c11 */ /* 0x000fc8000f8228ff */
[----:B------:R-:W-:Y:S02]  /*2990*/  @P0 LEA.HI.X R227, R218, UR9, RZ, 0x5, P1 ;  /* 0x00000009dae30c11 */ /* 0x000fe400088f2cff */
[----:B------:R-:W4:Y:S04]  /*29a0*/  LDL R218, [R1+0x58] ;  /* 0x0000580001da7983 */ /* 0x000f280000100800 */
[----:B------:R-:W5:Y:S04]  /*29b0*/  @P0 LDG.E.128 R20, desc[UR4][R226.64] ;  /* 0x00000004e2140981 */ /* 0x000f68000c1e1d00 */
[----:B------:R0:W5:Y:S04]  /*29c0*/  @P0 LDG.E.128 R16, desc[UR4][R226.64+0x10] ;  /* 0x00001004e2100981 */ /* 0x000168000c1e1d00 */
[----:B------:R-:W4:Y:S04]  /*29d0*/  LDL R227, [R1+0x48] ;  /* 0x0000480001e37983 */ /* 0x000f280000100800 */
[----:B------:R-:W4:Y:S01]  /*29e0*/  LDL R226, [R1+0x4c] ;  /* 0x00004c0001e27983 */ /* 0x000f220000100800 */
[----:B------:R-:W-:-:S04]  /*29f0*/  ISETP.NE.AND P0, PT, R214, RZ, PT ;  /* 0x000000ffd600720c */ /* 0x000fc80003f05270 */
[----:B-----5:R-:W-:-:S05]  /*2a00*/  FSEL R214, R11, RZ, !P0 ;  /* 0x000000ff0bd67208 */ /* 0x020fca0004000000 */
[C---:B--2---:R-:W-:Y:S01]  /*2a10*/  FADD.FTZ R11, -R214.reuse, R198 ;  /* 0x000000c6d60b7221 */ /* 0x044fe20000010100 */
[C---:B------:R-:W-:Y:S01]  /*2a20*/  FADD.FTZ R196, -R214.reuse, R196 ;  /* 0x000000c4d6c47221 */ /* 0x040fe20000010100 */
[C---:B------:R-:W-:Y:S01]  /*2a30*/  FADD.FTZ R197, -R214.reuse, R197 ;  /* 0x000000c5d6c57221 */ /* 0x040fe20000010100 */
[----:B------:R-:W-:Y:S02]  /*2a40*/  FADD.FTZ R199, -R214, R199 ;  /* 0x000000c7d6c77221 */ /* 0x000fe40000010100 */
[----:B------:R-:W-:Y:S01]  /*2a50*/  FMUL.FTZ R235, R2, R196 ;  /* 0x000000c402eb7220 */ /* 0x000fe20000410000 */
[C---:B---3--:R-:W-:Y:S01]  /*2a60*/  FADD.FTZ R198, -R214.reuse, R200 ;  /* 0x000000c8d6c67221 */ /* 0x048fe20000010100 */
[C---:B------:R-:W-:Y:S01]  /*2a70*/  FADD.FTZ R201, -R214.reuse, R201 ;  /* 0x000000c9d6c97221 */ /* 0x040fe20000010100 */
[----:B------:R-:W-:Y:S01]  /*2a80*/  FADD.FTZ R202, -R214, R202 ;  /* 0x000000cad6ca7221 */ /* 0x000fe20000010100 */
[----:B----4-:R-:W-:Y:S01]  /*2a90*/  SHF.L.U32 R200, R204, 0x10, RZ ;  /* 0x00000010ccc87819 */ /* 0x010fe200000006ff */
[----:B------:R-:W-:Y:S01]  /*2aa0*/  FADD.FTZ R203, -R214, R203 ;  /* 0x000000cbd6cb7221 */ /* 0x000fe20000010100 */
[----:B------:R-:W-:-:S03]  /*2ab0*/  SHF.L.U32 R214, R208, 0x10, RZ ;  /* 0x00000010d0d67819 */ /* 0x000fc600000006ff */
[----:B------:R-:W-:-:S04]  /*2ac0*/  FMUL.FTZ R196, R221, R200 ;  /* 0x000000c8ddc47220 */ /* 0x000fc80000410000 */
[--C-:B------:R-:W-:Y:S01]  /*2ad0*/  FFMA.FTZ R221, R241, R214, R196.reuse ;  /* 0x000000d6f1dd7223 */ /* 0x100fe200000100c4 */
[----:B------:R-:W-:Y:S01]  /*2ae0*/  PRMT R196, R204, 0x7632, R196 ;  /* 0x00007632ccc47816 */ /* 0x000fe200000000c4 */
[----:B------:R-:W-:Y:S01]  /*2af0*/  FADD.FTZ R180, R180, R200 ;  /* 0x000000c8b4b47221 */ /* 0x000fe20000010000 */
        /* <DEDUP_REMOVED lines=9> */
[----:B------:R-:W-:Y:S01]  /*2b90*/  FFMA.FTZ R204, R233, R200, R197 ;  /* 0x000000c8e9cc7223 */ /* 0x000fe200000100c5 */
[----:B------:R-:W-:Y:S01]  /*2ba0*/  SHF.L.U32 R197, R209, 0x10, RZ ;  /* 0x00000010d1c57819 */ /* 0x000fe200000006ff */
[----:B------:R-:W-:Y:S02]  /*2bb0*/  FMUL.FTZ R233, R2, R11 ;  /* 0x0000000b02e97220 */ /* 0x000fe40000410000 */
[----:B------:R-:W-:-:S04]  /*2bc0*/  FMUL.FTZ R11, R227, R196 ;  /* 0x000000c4e30b7220 */ /* 0x000fc80000410000 */
[--C-:B------:R-:W-:Y:S01]  /*2bd0*/  FFMA.FTZ R218, R218, R197, R11.reuse ;  /* 0x000000c5dada7223 */ /* 0x100fe2000001000b */
[----:B------:R-:W-:Y:S01]  /*2be0*/  PRMT R11, R205, 0x7632, R11 ;  /* 0x00007632cd0b7816 */ /* 0x000fe2000000000b */
[----:B------:R-:W-:Y:S01]  /*2bf0*/  FADD.FTZ R182, R182, R196 ;  /* 0x000000c4b6b67221 */ /* 0x000fe20000010000 */
[----:B------:R-:W-:Y:S01]  /*2c00*/  FFMA.FTZ R150, R233, R196, R150 ;  /* 0x000000c4e9967223 */ /* 0x000fe20000010096 */
[----:B------:R-:W-:Y:S01]  /*2c10*/  PRMT R196, R209, 0x7632, R196 ;  /* 0x00007632d1c47816 */ /* 0x000fe200000000c4 */
[----:B0-----:R-:W-:Y:S01]  /*2c20*/  FMUL.FTZ R227, R2, R199 ;  /* 0x000000c702e37220 */ /* 0x001fe20000410000 */
[----:B------:R-:W-:Y:S01]  /*2c30*/  SHF.L.U32 R11, R11, 0x10, RZ ;  /* 0x000000100b0b7819 */ /* 0x000fe200000006ff */
[----:B------:R-:W-:Y:S01]  /*2c40*/  FADD.FTZ R58, R58, R197 ;  /* 0x000000c53a3a7221 */ /* 0x000fe20000010000 */
[----:B------:R-:W-:Y:S01]  /*2c50*/  FFMA.FTZ R90, R233, R197, R90 ;  /* 0x000000c5e95a7223 */ /* 0x000fe2000001005a */
[----:B------:R-:W-:Y:S02]  /*2c60*/  SHF.L.U32 R196, R196, 0x10, RZ ;  /* 0x00000010c4c47819 */ /* 0x000fe400000006ff */
        /* <DEDUP_REMOVED lines=17> */
[----:B------:R-:W-:Y:S01]  /*2d80*/  FMUL.FTZ R222, R2, R201 ;  /* 0x000000c902de7220 */ /* 0x000fe20000410000 */
[----:B------:R-:W-:-:S02]  /*2d90*/  SHF.L.U32 R11, R11, 0x10, RZ ;  /* 0x000000100b0b7819 */ /* 0x000fc400000006ff */
[----:B------:R-:W-:Y:S01]  /*2da0*/  SHF.L.U32 R196, R196, 0x10, RZ ;  /* 0x00000010c4c47819 */ /* 0x000fe200000006ff */
[----:B------:R0:W-:Y:S01]  /*2db0*/  STL [R1+0x30], R221 ;  /* 0x000030dd01007387 */ /* 0x0001e20000100800 */
[----:B------:R-:W-:Y:S01]  /*2dc0*/  MOV R208, R221 ;  /* 0x000000dd00d07202 */ /* 0x000fe20000000f00 */
[-C--:B------:R-:W-:Y:S01]  /*2dd0*/  FMUL.FTZ R197, R29, R11.reuse ;  /* 0x0000000b1dc57220 */ /* 0x080fe20000410000 */
[----:B------:R-:W-:Y:S01]  /*2de0*/  FADD.FTZ R185, R185, R11 ;  /* 0x0000000bb9b97221 */ /* 0x000fe20000010000 */
[C---:B------:R-:W-:Y:S01]  /*2df0*/  FFMA.FTZ R153, R222.reuse, R11, R153 ;  /* 0x0000000bde997223 */ /* 0x040fe20000010099 */
[----:B------:R-:W-:Y:S01]  /*2e00*/  SHF.L.U32 R11, R207, 0x10, RZ ;  /* 0x00000010cf0b7819 */ /* 0x000fe200000006ff */
[----:B------:R-:W-:Y:S01]  /*2e10*/  FADD.FTZ R61, R61, R196 ;  /* 0x000000c43d3d7221 */ /* 0x000fe20000010000 */
[-C--:B------:R-:W-:Y:S01]  /*2e20*/  FFMA.FTZ R93, R222, R196.reuse, R93 ;  /* 0x000000c4de5d7223 */ /* 0x080fe2000001005d */
[----:B------:R-:W-:Y:S01]  /*2e30*/  FFMA.FTZ R242, R25, R196, R197 ;  /* 0x000000c419f27223 */ /* 0x000fe200000100c5 */
[----:B0-----:R-:W-:Y:S01]  /*2e40*/  FMUL.FTZ R221, R2, R202 ;  /* 0x000000ca02dd7220 */ /* 0x001fe20000410000 */
        /* <DEDUP_REMOVED lines=8> */
[----:B------:R-:W-:-:S02]  /*2ed0*/  PRMT R196, R211, 0x7632, R196 ;  /* 0x00007632d3c47816 */ /* 0x000fc400000000c4 */
[----:B------:R-:W-:Y:S01]  /*2ee0*/  SHF.L.U32 R11, R11, 0x10, RZ ;  /* 0x000000100b0b7819 */ /* 0x000fe200000006ff */
[----:B------:R-:W-:Y:S01]  /*2ef0*/  FADD.FTZ R56, R56, R214 ;  /* 0x000000d638387221 */ /* 0x000fe20000010000 */
[----:B------:R-:W-:Y:S01]  /*2f00*/  FFMA.FTZ R88, R235, R214, R88 ;  /* 0x000000d6eb587223 */ /* 0x000fe20000010058 */
[----:B------:R-:W-:Y:S01]  /*2f10*/  SHF.L.U32 R196, R196, 0x10, RZ ;  /* 0x00000010c4c47819 */ /* 0x000fe200000006ff */
[----:B------:R-:W-:Y:S01]  /*2f20*/  FMUL.FTZ R214, R2, R203 ;  /* 0x000000cb02d67220 */ /* 0x000fe20000410000 */
[-C--:B------:R-:W-:Y:S01]  /*2f30*/  FMUL.FTZ R197, R31, R11.reuse ;  /* 0x0000000b1fc57220 */ /* 0x080fe20000410000 */
[----:B------:R-:W-:Y:S02]  /*2f40*/  FADD.FTZ R187, R187, R11 ;  /* 0x0000000bbbbb7221 */ /* 0x000fe40000010000 */
[----:B------:R-:W-:Y:S01]  /*2f50*/  FADD.FTZ R63, R63, R196 ;  /* 0x000000c43f3f7221 */ /* 0x000fe20000010000 */
[CC--:B------:R-:W-:Y:S01]  /*2f60*/  FFMA.FTZ R95, R214.reuse, R196.reuse, R95 ;  /* 0x000000c4d65f7223 */ /* 0x0c0fe2000001005f */
        /* <DEDUP_REMOVED lines=9> */
[----:B------:R0:W-:Y:S02]  /*3000*/  STL [R1+0x10], R218 ;  /* 0x000010da01007387 */ /* 0x0001e40000100800 */
        /* <DEDUP_REMOVED lines=12> */
.L_x_1423:
[----:B------:R-:W-:Y:S05]  /*30d0*/  BSYNC B1 ;  /* 0x0000000000017941 */ /* 0x000fea0003800000 */
.L_x_1422:
[----:B------:R-:W-:-:S03]  /*30e0*/  UMOV UR6, 0xffffffff ;  /* 0xffffffff00067882 */ /* 0x000fc60000000000 */
[----:B------:R-:W-:Y:S05]  /*30f0*/  BRA.DIV UR6, `(.L_x_1424) ;  /* 0x0000003606887947 */ /* 0x000fea000b800000 */
[----:B-----5:R-:W0:Y:S02]  /*3100*/  SHFL.BFLY PT, R11, R220, 0x1, 0x1f ;  /* 0x0c201f00dc0b7f89 */ /* 0x020e2400000e0000 */
        /* <DEDUP_REMOVED lines=17> */
.L_x_1459:
[----:B------:R-:W2:Y:S01]  /*3220*/  LDC.U8 R196, c[0x0][0x2a0] ;  /* 0x0000a800ffc47b82 */ /* 0x000ea20000000000 */
[----:B-1----:R-:W-:Y:S01]  /*3230*/  FADD.FTZ R199, R199, R202 ;  /* 0x000000cac7c77221 */ /* 0x002fe20000010000 */
        /* <DEDUP_REMOVED lines=8> */
[----:B------:R-:W3:Y:S04]  /*32c0*/  LDL R205, [R1+0x28] ;  /* 0x0000280001cd7983 */ /* 0x000ee80000100800 */
[----:B------:R-:W4:Y:S04]  /*32d0*/  LDL R204, [R1+0xc] ;  /* 0x00000c0001cc7983 */ /* 0x000f280000100800 */
[----:B------:R-:W5:Y:S01]  /*32e0*/  LDL R203, [R1+0x8] ;  /* 0x0000080001cb7983 */ /* 0x000f620000100800 */
[----:B------:R-:W-:Y:S01]  /*32f0*/  ISETP.NE.U32.AND P1, PT, RZ, UR8, PT ;  /* 0x00000008ff007c0c */ /* 0x000fe2000bf25070 */
[----:B------:R-:W-:Y:S01]  /*3300*/  FFMA.FTZ R196, R217, R11, R202 ;  /* 0x0000000bd9c47223 */ /* 0x000fe200000100ca */
[----:B------:R-:W-:-:S02]  /*3310*/  ISETP.NE.U32.AND P0, PT, RZ, UR14, PT ;  /* 0x0000000eff007c0c */ /* 0x000fc4000bf05070 */
[----:B------:R-:W-:Y:S01]  /*3320*/  ISETP.NE.AND.EX P1, PT, RZ, UR9, PT, P1 ;  /* 0x00000009ff007c0c */ /* 0x000fe2000bf25310 */
[----:B------:R-:W-:Y:S01]  /*3330*/  FADD.FTZ R196, R237, -R196 ;  /* 0x800000c4edc47221 */ /* 0x000fe20000010000 */
[----:B------:R-:W-:Y:S02]  /*3340*/  ISETP.NE.AND.EX P0, PT, RZ, UR15, PT, P0 ;  /* 0x0000000fff007c0c */ /* 0x000fe4000bf05300 */
[----:B------:R-:W-:Y:S01]  /*3350*/  ISETP.NE.U32.AND P6, PT, RZ, UR12, PT ;  /* 0x0000000cff007c0c */ /* 0x000fe2000bfc5070 */
[----:B------:R-:W-:-:S03]  /*3360*/  FMUL.FTZ R196, R2, R196 ;  /* 0x000000c402c47220 */ /* 0x000fc60000410000 */
[----:B------:R-:W-:-:S05]  /*3370*/  ISETP.NE.AND.EX P6, PT, RZ, UR13, PT, P6 ;  /* 0x0000000dff007c0c */ /* 0x000fca000bfc5360 */
[----:B------:R-:W-:-:S05]  /*3380*/  @P1 FADD.FTZ R196, R156, R196 ;  /* 0x000000c49cc41221 */ /* 0x000fca0000010000 */
[----:B------:R-:W-:Y:S02]  /*3390*/  @P0 F2FP.BF16.F32.PACK_AB R197, RZ, R196 ;  /* 0x000000c4ffc5023e */ /* 0x000fe400000010ff */
[----:B------:R-:W-:Y:S02]  /*33a0*/  SEL R192, R196, R192, P6 ;  /* 0x000000c0c4c07207 */ /* 0x000fe40003000000 */
[----:B------:R-:W-:Y:S01]  /*33b0*/  @P0 PRMT R188, R197, 0x7610, R188 ;  /* 0x00007610c5bc0816 */ /* 0x000fe200000000bc */
[----:B------:R-:W-:-:S04]  /*33c0*/  FFMA.FTZ R197, R232, R11, R202 ;  /* 0x0000000be8c57223 */ /* 0x000fc800000100ca */
[----:B--2---:R-:W-:Y:S01]  /*33d0*/  FADD.FTZ R197, R198, -R197 ;  /* 0x800000c5c6c57221 */ /* 0x004fe20000010000 */
[----:B------:R-:W-:-:S03]  /*33e0*/  FFMA.FTZ R198, R231, R11, R202 ;  /* 0x0000000be7c67223 */ /* 0x000fc600000100ca */
[----:B------:R-:W-:Y:S01]  /*33f0*/  FMUL.FTZ R197, R2, R197 ;  /* 0x000000c502c57220 */ /* 0x000fe20000410000 */
[----:B---3--:R-:W-:-:S03]  /*3400*/  FADD.FTZ R198, R205, -R198 ;  /* 0x800000c6cdc67221 */ /* 0x008fc60000010000 */
[----:B------:R-:W-:Y:S01]  /*3410*/  @P1 FADD.FTZ R197, R157, R197 ;  /* 0x000000c59dc51221 */ /* 0x000fe20000010000 */
[----:B------:R-:W-:-:S04]  /*3420*/  FMUL.FTZ R198, R2, R198 ;  /* 0x000000c602c67220 */ /* 0x000fc80000410000 */
[C---:B------:R-:W-:Y:S01]  /*3430*/  SEL R193, R197.reuse, R193, P6 ;  /* 0x000000c1c5c17207 */ /* 0x040fe20003000000 */
[----:B------:R-:W-:Y:S01]  /*3440*/  @P1 FADD.FTZ R198, R158, R198 ;  /* 0x000000c69ec61221 */ /* 0x000fe20000010000 */
[----:B------:R-:W-:Y:S02]  /*3450*/  F2FP.BF16.F32.PACK_AB R196, R197, R196 ;  /* 0x000000c4c5c4723e */ /* 0x000fe400000010ff */
[----:B------:R-:W-:Y:S02]  /*3460*/  @P0 F2FP.BF16.F32.PACK_AB R197, RZ, R197 ;  /* 0x000000c5ffc5023e */ /* 0x000fe400000010ff */
[----:B------:R-:W-:Y:S02]  /*3470*/  SEL R194, R198, R194, P6 ;  /* 0x000000c2c6c27207 */ /* 0x000fe40003000000 */
[----:B------:R-:W-:Y:S02]  /*3480*/  @P0 PRMT R188, R188, 0x5410, R197 ;  /* 0x00005410bcbc0816 */ /* 0x000fe400000000c5 */
[----:B------:R-:W-:-:S04]  /*3490*/  @P0 F2FP.BF16.F32.PACK_AB R197, RZ, R198 ;  /* 0x000000c6ffc5023e */ /* 0x000fc800000010ff */
[----:B------:R-:W-:Y:S01]  /*34a0*/  @P0 PRMT R189, R197, 0x7610, R189 ;  /* 0x00007610c5bd0816 */ /* 0x000fe200000000bd */
[----:B------:R-:W-:-:S04]  /*34b0*/  FFMA.FTZ R197, R216, R11, R202 ;  /* 0x0000000bd8c57223 */ /* 0x000fc800000100ca */
[----:B----4-:R-:W-:-:S04]  /*34c0*/  FADD.FTZ R197, R204, -R197 ;  /* 0x800000c5ccc57221 */ /* 0x010fc80000010000 */
[----:B------:R-:W-:-:S04]  /*34d0*/  FMUL.FTZ R197, R2, R197 ;  /* 0x000000c502c57220 */ /* 0x000fc80000410000 */
[----:B------:R-:W-:-:S05]  /*34e0*/  @P1 FADD.FTZ R197, R159, R197 ;  /* 0x000000c59fc51221 */ /* 0x000fca0000010000 */
[----:B------:R-:W-:Y:S02]  /*34f0*/  @P0 F2FP.BF16.F32.PACK_AB R199, RZ, R197 ;  /* 0x000000c5ffc7023e */ /* 0x000fe400000010ff */
[C---:B------:R-:W-:Y:S02]  /*3500*/  SEL R195, R197.reuse, R195, P6 ;  /* 0x000000c3c5c37207 */ /* 0x040fe40003000000 */
[----:B------:R-:W-:Y:S01]  /*3510*/  F2FP.BF16.F32.PACK_AB R197, R197, R198 ;  /* 0x000000c6c5c5723e */ /* 0x000fe200000010ff */
[----:B------:R-:W-:Y:S01]  /*3520*/  FFMA.FTZ R198, R215, R11, R202 ;  /* 0x0000000bd7c67223 */ /* 0x000fe200000100ca */
[----:B------:R-:W-:-:S03]  /*3530*/  @P0 PRMT R189, R189, 0x5410, R199 ;  /* 0x00005410bdbd0816 */ /* 0x000fc600000000c7 */
[----:B-----5:R-:W-:-:S04]  /*3540*/  FADD.FTZ R198, R203, -R198 ;  /* 0x800000c6cbc67221 */ /* 0x020fc80000010000 */
        /* <DEDUP_REMOVED lines=10> */
[C---:B------:R-:W-:Y:S02]  /*35f0*/  SEL R121, R199.reuse, R121, P6 ;  /* 0x00000079c7797207 */ /* 0x040fe40003000000 */
[----:B------:R-:W-:Y:S01]  /*3600*/  F2FP.BF16.F32.PACK_AB R198, R199, R198 ;  /* 0x000000c6c7c6723e */ /* 0x000fe200000010ff */
[----:B------:R-:W-:Y:S01]  /*3610*/  FFMA.FTZ R199, R212, R11, R202 ;  /* 0x0000000bd4c77223 */ /* 0x000fe200000100ca */
[----:B------:R-:W-:-:S03]  /*3620*/  @P0 PRMT R190, R190, 0x5410, R200 ;  /* 0x00005410bebe0816 */ /* 0x000fc600000000c8 */
        /* <DEDUP_REMOVED lines=25> */
.L_x_1426:
[----:B------:R-:W-:Y:S05]  /*37c0*/  BSYNC B1 ;  /* 0x0000000000017941 */ /* 0x000fea0003800000 */
.L_x_1425:
[----:B------:R-:W-:Y:S04]  /*37d0*/  BSSY B1, `(.L_x_1427) ;  /* 0x0000054000017945 */ /* 0x000fe80003800000 */
[----:B------:R-:W-:Y:S05]  /*37e0*/  @!P3 BRA `(.L_x_1428) ;  /* 0x000000040048b947 */ /* 0x000fea0003800000 */
[----:B------:R-:W2:Y:S04]  /*37f0*/  LDL R203, [R1+0x38] ;  /* 0x0000380001cb7983 */ /* 0x000ea80000100800 */
[----:B------:R-:W3:Y:S04]  /*3800*/  LDL R198, [R1+0x24] ;  /* 0x0000240001c67983 */ /* 0x000ee80000100800 */
[----:B------:R-:W4:Y:S04]  /*3810*/  LDL R205, [R1+0x20] ;  /* 0x0000200001cd7983 */ /* 0x000f280000100800 */
[----:B------:R-:W5:Y:S01]  /*3820*/  LDL R204, [R1+0x4] ;  /* 0x0000040001cc7983 */ /* 0x000f620000100800 */
[----:B0-----:R-:W-:Y:S01]  /*3830*/  FFMA.FTZ R196, R230, R11, R202 ;  /* 0x0000000be6c47223 */ /* 0x001fe200000100ca */
[----:B------:R-:W-:-:S02]  /*3840*/  ISETP.NE.U32.AND P1, PT, RZ, UR8, PT ;  /* 0x00000008ff007c0c */ /* 0x000fc4000bf25070 */
[----:B------:R-:W-:Y:S02]  /*3850*/  ISETP.NE.U32.AND P0, PT, RZ, UR14, PT ;  /* 0x0000000eff007c0c */ /* 0x000fe4000bf05070 */
[----:B------:R-:W-:Y:S02]  /*3860*/  ISETP.NE.AND.EX P1, PT, RZ, UR9, PT, P1 ;  /* 0x00000009ff007c0c */ /* 0x000fe4000bf25310 */
[----:B------:R-:W-:Y:S02]  /*3870*/  ISETP.NE.AND.EX P0, PT, RZ, UR15, PT, P0 ;  /* 0x0000000fff007c0c */ /* 0x000fe4000bf05300 */
[----:B------:R-:W-:-:S04]  /*3880*/  ISETP.NE.U32.AND P6, PT, RZ, UR12, PT ;  /* 0x0000000cff007c0c */ /* 0x000fc8000bfc5070 */
[----:B------:R-:W-:Y:S01]  /*3890*/  ISETP.NE.AND.EX P6, PT, RZ, UR13, PT, P6 ;  /* 0x0000000dff007c0c */ /* 0x000fe2000bfc5360 */
[----:B--2---:R-:W-:Y:S02]  /*38a0*/  FADD.FTZ R196, R203, -R196 ;  /* 0x800000c4cbc47221 */ /* 0x004fe40000010000 */
[----:B------:R-:W2:Y:S02]  /*38b0*/  LDL R203, [R1] ;  /* 0x0000000001cb7983 */ /* 0x000ea40000100800 */
[----:B------:R-:W-:-:S04]  /*38c0*/  FMUL.FTZ R196, R2, R196 ;  /* 0x000000c402c47220 */ /* 0x000fc80000410000 */
[----:B------:R-:W-:-:S05]  /*38d0*/  @P1 FADD.FTZ R196, R164, R196 ;  /* 0x000000c4a4c41221 */ /* 0x000fca0000010000 */
[----:B------:R-:W-:Y:S02]  /*38e0*/  @P0 F2FP.BF16.F32.PACK_AB R197, RZ, R196 ;  /* 0x000000c4ffc5023e */ /* 0x000fe400000010ff */
[----:B------:R-:W-:Y:S02]  /*38f0*/  SEL R192, R196, R192, P6 ;  /* 0x000000c0c4c07207 */ /* 0x000fe40003000000 */
[----:B------:R-:W-:Y:S01]  /*3900*/  @P0 PRMT R188, R197, 0x7610, R188 ;  /* 0x00007610c5bc0816 */ /* 0x000fe200000000bc */
[----:B------:R-:W-:-:S04]  /*3910*/  FFMA.FTZ R197, R228, R11, R202 ;  /* 0x0000000be4c57223 */ /* 0x000fc800000100ca */
[----:B---3--:R-:W-:Y:S01]  /*3920*/  FADD.FTZ R197, R198, -R197 ;  /* 0x800000c5c6c57221 */ /* 0x008fe20000010000 */
[----:B------:R-:W-:-:S03]  /*3930*/  FFMA.FTZ R198, R225, R11, R202 ;  /* 0x0000000be1c67223 */ /* 0x000fc600000100ca */
[----:B------:R-:W-:Y:S01]  /*3940*/  FMUL.FTZ R197, R2, R197 ;  /* 0x000000c502c57220 */ /* 0x000fe20000410000 */
[----:B----4-:R-:W-:-:S03]  /*3950*/  FADD.FTZ R198, R205, -R198 ;  /* 0x800000c6cdc67221 */ /* 0x010fc60000010000 */
        /* <DEDUP_REMOVED lines=11> */
[----:B-----5:R-:W-:-:S04]  /*3a10*/  FADD.FTZ R197, R204, -R197 ;  /* 0x800000c5ccc57221 */ /* 0x020fc80000010000 */
[----:B------:R-:W-:-:S04]  /*3a20*/  FMUL.FTZ R197, R2, R197 ;  /* 0x000000c502c57220 */ /* 0x000fc80000410000 */
[----:B------:R-:W-:-:S05]  /*3a30*/  @P1 FADD.FTZ R197, R167, R197 ;  /* 0x000000c5a7c51221 */ /* 0x000fca0000010000 */
[----:B------:R-:W-:Y:S02]  /*3a40*/  @P0 F2FP.BF16.F32.PACK_AB R199, RZ, R197 ;  /* 0x000000c5ffc7023e */ /* 0x000fe400000010ff */
[C---:B------:R-:W-:Y:S02]  /*3a50*/  SEL R195, R197.reuse, R195, P6 ;  /* 0x000000c3c5c37207 */ /* 0x040fe40003000000 */
[----:B------:R-:W-:Y:S01]  /*3a60*/  F2FP.BF16.F32.PACK_AB R197, R197, R198 ;  /* 0x000000c6c5c5723e */ /* 0x000fe200000010ff */
[----:B------:R-:W-:Y:S01]  /*3a70*/  FFMA.FTZ R198, R5, R11, R202 ;  /* 0x0000000b05c67223 */ /* 0x000fe200000100ca */
[----:B------:R-:W-:-:S03]  /*3a80*/  @P0 PRMT R189, R189, 0x5410, R199 ;  /* 0x00005410bdbd0816 */ /* 0x000fc600000000c7 */
[----:B--2---:R-:W-:-:S04]  /*3a90*/  FADD.FTZ R198, R203, -R198 ;  /* 0x800000c6cbc67221 */ /* 0x004fc80000010000 */
        /* <DEDUP_REMOVED lines=39> */
.L_x_1428:
[----:B------:R-:W-:Y:S05]  /*3d10*/  BSYNC B1 ;  /* 0x0000000000017941 */ /* 0x000fea0003800000 */
.L_x_1427:
[----:B------:R-:W-:Y:S04]  /*3d20*/  BSSY B1, `(.L_x_1429) ;  /* 0x0000052000017945 */ /* 0x000fe80003800000 */
[----:B------:R-:W-:Y:S05]  /*3d30*/  @!P4 BRA `(.L_x_1430) ;  /* 0x000000040040c947 */ /* 0x000fea0003800000 */
[----:B------:R-:W2:Y:S04]  /*3d40*/  LDL R204, [R1+0x34] ;  /* 0x0000340001cc7983 */ /* 0x000ea80000100800 */
[----:B------:R-:W3:Y:S04]  /*3d50*/  LDL R198, [R1+0x1c] ;  /* 0x00001c0001c67983 */ /* 0x000ee80000100800 */
[----:B------:R-:W4:Y:S01]  /*3d60*/  LDL R203, [R1+0x18] ;  /* 0x0000180001cb7983 */ /* 0x000f220000100800 */
[----:B------:R-:W-:Y:S01]  /*3d70*/  ISETP.NE.U32.AND P1, PT, RZ, UR8, PT ;  /* 0x00000008ff007c0c */ /* 0x000fe2000bf25070 */
[----:B01----:R-:W-:Y:S01]  /*3d80*/  FFMA.FTZ R196, R229, R11, R202 ;  /* 0x0000000be5c47223 */ /* 0x003fe200000100ca */
[----:B------:R-:W-:-:S02]  /*3d90*/  ISETP.NE.U32.AND P0, PT, RZ, UR14, PT ;  /* 0x0000000eff007c0c */ /* 0x000fc4000bf05070 */
[----:B------:R-:W-:Y:S02]  /*3da0*/  ISETP.NE.AND.EX P1, PT, RZ, UR9, PT, P1 ;  /* 0x00000009ff007c0c */ /* 0x000fe4000bf25310 */
[----:B------:R-:W-:Y:S02]  /*3db0*/  ISETP.NE.AND.EX P0, PT, RZ, UR15, PT, P0 ;  /* 0x0000000fff007c0c */ /* 0x000fe4000bf05300 */
[----:B------:R-:W-:-:S04]  /*3dc0*/  ISETP.NE.U32.AND P6, PT, RZ, UR12, PT ;  /* 0x0000000cff007c0c */ /* 0x000fc8000bfc5070 */
[----:B------:R-:W-:Y:S01]  /*3dd0*/  ISETP.NE.AND.EX P6, PT, RZ, UR13, PT, P6 ;  /* 0x0000000dff007c0c */ /* 0x000fe2000bfc5360 */
[----:B--2---:R-:W-:-:S04]  /*3de0*/  FADD.FTZ R196, R204, -R196 ;  /* 0x800000c4ccc47221 */ /* 0x004fc80000010000 */
        /* <DEDUP_REMOVED lines=69> */
.L_x_1430:
[----:B------:R-:W-:Y:S05]  /*4240*/  BSYNC B1 ;  /* 0x0000000000017941 */ /* 0x000fea0003800000 */
.L_x_1429:
[----:B------:R-:W-:Y:S04]  /*4250*/  BSSY B1, `(.L_x_1431) ;  /* 0x0000051000017945 */ /* 0x000fe80003800000 */
[----:B------:R-:W-:Y:S05]  /*4260*/  @!P5 BRA `(.L_x_1432) ;  /* 0x00000004003cd947 */ /* 0x000fea0003800000 */
[----:B------:R-:W3:Y:S04]  /*4270*/  LDL R205, [R1+0x14] ;  /* 0x0000140001cd7983 */ /* 0x000ee80000100800 */
[----:B------:R-:W4:Y:S04]  /*4280*/  LDL R207, [R1+0x10] ;  /* 0x0000100001cf7983 */ /* 0x000f280000100800 */
[----:B------:R-:W5:Y:S01]  /*4290*/  LDL R206, [R1+0x30] ;  /* 0x0000300001ce7983 */ /* 0x000f620000100800 */
[----:B------:R-:W-:Y:S01]  /*42a0*/  ISETP.NE.U32.AND P1, PT, RZ, UR8, PT ;  /* 0x00000008ff007c0c */ /* 0x000fe2000bf25070 */
[----:B012---:R-:W-:Y:S01]  /*42b0*/  FFMA.FTZ R197, R226, R11, R202 ;  /* 0x0000000be2c57223 */ /* 0x007fe200000100ca */
[----:B------:R-:W-:-:S02]  /*42c0*/  ISETP.NE.U32.AND P0, PT, RZ, UR14, PT ;  /* 0x0000000eff007c0c */ /* 0x000fc4000bf05070 */
[----:B------:R-:W-:Y:S01]  /*42d0*/  ISETP.NE.AND.EX P1, PT, RZ, UR9, PT, P1 ;  /* 0x00000009ff007c0c */ /* 0x000fe2000bf25310 */
[-CC-:B------:R-:W-:Y:S01]  /*42e0*/  FFMA.FTZ R201, R234, R11.reuse, R202.reuse ;  /* 0x0000000beac97223 */ /* 0x180fe200000100ca */
[-CC-:B------:R-:W-:Y:S01]  /*42f0*/  FFMA.FTZ R198, R222, R11.reuse, R202.reuse ;  /* 0x0000000bdec67223 */ /* 0x180fe200000100ca */
[-CC-:B------:R-:W-:Y:S01]  /*4300*/  FFMA.FTZ R200, R233, R11.reuse, R202.reuse ;  /* 0x0000000be9c87223 */ /* 0x180fe200000100ca */
[----:B------:R-:W-:Y:S01]  /*4310*/  ISETP.NE.AND.EX P0, PT, RZ, UR15, PT, P0 ;  /* 0x0000000fff007c0c */ /* 0x000fe2000bf05300 */
[----:B------:R-:W-:Y:S01]  /*4320*/  FADD.FTZ R197, R249, -R197 ;  /* 0x800000c5f9c57221 */ /* 0x000fe20000010000 */
[-CC-:B------:R-:W-:Y:S01]  /*4330*/  FFMA.FTZ R203, R235, R11.reuse, R202.reuse ;  /* 0x0000000bebcb7223 */ /* 0x180fe200000100ca */
[-CC-:B------:R-:W-:Y:S01]  /*4340*/  FFMA.FTZ R196, R227, R11.reuse, R202.reuse ;  /* 0x0000000be3c47223 */ /* 0x180fe200000100ca */
[-CC-:B------:R-:W-:Y:S01]  /*4350*/  FFMA.FTZ R204, R221, R11.reuse, R202.reuse ;  /* 0x0000000bddcc7223 */ /* 0x180fe200000100ca */
[----:B------:R-:W-:Y:S01]  /*4360*/  FFMA.FTZ R199, R214, R11, R202 ;  /* 0x0000000bd6c77223 */ /* 0x000fe200000100ca */
[----:B------:R-:W-:Y:S01]  /*4370*/  FADD.FTZ R11, R242, -R198 ;  /* 0x800000c6f20b7221 */ /* 0x000fe20000010000 */
[----:B------:R-:W-:Y:S01]  /*4380*/  FMUL.FTZ R198, R2, R197 ;  /* 0x000000c502c67220 */ /* 0x000fe20000410000 */
[----:B------:R-:W-:Y:S01]  /*4390*/  ISETP.NE.U32.AND P6, PT, RZ, UR12, PT ;  /* 0x0000000cff007c0c */ /* 0x000fe2000bfc5070 */
[----:B------:R-:W-:-:S02]  /*43a0*/  FADD.FTZ R202, R236, -R199 ;  /* 0x800000c7ecca7221 */ /* 0x000fc40000010000 */
[----:B------:R-:W-:Y:S01]  /*43b0*/  @P1 FADD.FTZ R198, R16, R198 ;  /* 0x000000c610c61221 */ /* 0x000fe20000010000 */
[----:B------:R-:W-:-:S04]  /*43c0*/  ISETP.NE.AND.EX P6, PT, RZ, UR13, PT, P6 ;  /* 0x0000000dff007c0c */ /* 0x000fc8000bfc5360 */
[----:B------:R-:W-:Y:S01]  /*43d0*/  SEL R120, R198, R120, P6 ;  /* 0x00000078c6787207 */ /* 0x000fe20003000000 */
[----:B---3--:R-:W-:Y:S01]  /*43e0*/  FADD.FTZ R205, R205, -R201 ;  /* 0x800000c9cdcd7221 */ /* 0x008fe20000010000 */
[----:B----4-:R-:W-:Y:S01]  /*43f0*/  FADD.FTZ R201, R207, -R200 ;  /* 0x800000c8cfc97221 */ /* 0x010fe20000010000 */
[----:B------:R-:W-:Y:S01]  /*4400*/  FADD.FTZ R200, R250, -R196 ;  /* 0x800000c4fac87221 */ /* 0x000fe20000010000 */
[----:B-----5:R-:W-:Y:S01]  /*4410*/  FADD.FTZ R206, R206, -R203 ;  /* 0x800000cbcece7221 */ /* 0x020fe20000010000 */
[----:B------:R-:W-:Y:S01]  /*4420*/  FADD.FTZ R203, R241, -R204 ;  /* 0x800000ccf1cb7221 */ /* 0x000fe20000010000 */
[C---:B------:R-:W-:Y:S01]  /*4430*/  FMUL.FTZ R197, R2.reuse, R201 ;  /* 0x000000c902c57220 */ /* 0x040fe20000410000 */
[C---:B------:R-:W-:Y:S01]  /*4440*/  FMUL.FTZ R201, R2.reuse, R11 ;  /* 0x0000000b02c97220 */ /* 0x040fe20000410000 */
[C---:B------:R-:W-:Y:S01]  /*4450*/  FMUL.FTZ R196, R2.reuse, R206 ;  /* 0x000000ce02c47220 */ /* 0x040fe20000410000 */
[C---:B------:R-:W-:Y:S01]  /*4460*/  FMUL.FTZ R199, R2.reuse, R205 ;  /* 0x000000cd02c77220 */ /* 0x040fe20000410000 */
[C---:B------:R-:W-:Y:S01]  /*4470*/  FMUL.FTZ R200, R2.reuse, R200 ;  /* 0x000000c802c87220 */ /* 0x040fe20000410000 */
[C---:B------:R-:W-:Y:S01]  /*4480*/  FMUL.FTZ R11, R2.reuse, R203 ;  /* 0x000000cb020b7220 */ /* 0x040fe20000410000 */
[----:B------:R-:W-:Y:S01]  /*4490*/  FMUL.FTZ R2, R2, R202 ;  /* 0x000000ca02027220 */ /* 0x000fe20000410000 */
[----:B------:R-:W-:Y:S01]  /*44a0*/  @P0 F2FP.BF16.F32.PACK_AB R202, RZ, R198 ;  /* 0x000000c6ffca023e */ /* 0x000fe200000010ff */
[----:B------:R-:W-:Y:S01]  /*44b0*/  @P1 FADD.FTZ R201, R17, R201 ;  /* 0x000000c911c91221 */ /* 0x000fe20000010000 */
[----:B------:R-:W-:-:S02]  /*44c0*/  @P1 FADD.FTZ R197, R22, R197 ;  /* 0x000000c516c51221 */ /* 0x000fc40000010000 */
[----:B------:R-:W-:Y:S01]  /*44d0*/  @P0 PRMT R190, R202, 0x7610, R190 ;  /* 0x00007610cabe0816 */ /* 0x000fe200000000be */
[----:B------:R-:W-:Y:S01]  /*44e0*/  @P1 FADD.FTZ R200, R23, R200 ;  /* 0x000000c817c81221 */ /* 0x000fe20000010000 */
[----:B------:R-:W-:Y:S02]  /*44f0*/  @P0 F2FP.BF16.F32.PACK_AB R202, RZ, R201 ;  /* 0x000000c9ffca023e */ /* 0x000fe400000010ff */
[C---:B------:R-:W-:Y:S02]  /*4500*/  SEL R121, R201.reuse, R121, P6 ;  /* 0x00000079c9797207 */ /* 0x040fe40003000000 */
[----:B------:R-:W-:Y:S01]  /*4510*/  F2FP.BF16.F32.PACK_AB R198, R201, R198 ;  /* 0x000000c6c9c6723e */ /* 0x000fe200000010ff */
[----:B------:R-:W-:Y:S01]  /*4520*/  @P1 FADD.FTZ R196, R20, R196 ;  /* 0x000000c414c41221 */ /* 0x000fe20000010000 */
[----:B------:R-:W-:Y:S02]  /*4530*/  @P0 F2FP.BF16.F32.PACK_AB R201, RZ, R197 ;  /* 0x000000c5ffc9023e */ /* 0x000fe400000010ff */
[----:B------:R-:W-:-:S02]  /*4540*/  SEL R194, R197, R194, P6 ;  /* 0x000000c2c5c27207 */ /* 0x000fc40003000000 */
[----:B------:R-:W-:Y:S02]  /*4550*/  @P0 PRMT R189, R201, 0x7610, R189 ;  /* 0x00007610c9bd0816 */ /* 0x000fe400000000bd */
[----:B------:R-:W-:Y:S02]  /*4560*/  @P0 F2FP.BF16.F32.PACK_AB R201, RZ, R200 ;  /* 0x000000c8ffc9023e */ /* 0x000fe400000010ff */
[C---:B------:R-:W-:Y:S02]  /*4570*/  SEL R195, R200.reuse, R195, P6 ;  /* 0x000000c3c8c37207 */ /* 0x040fe40003000000 */
[----:B------:R-:W-:Y:S02]  /*4580*/  F2FP.BF16.F32.PACK_AB R197, R200, R197 ;  /* 0x000000c5c8c5723e */ /* 0x000fe400000010ff */
[----:B------:R-:W-:Y:S02]  /*4590*/  @P0 F2FP.BF16.F32.PACK_AB R200, RZ, R196 ;  /* 0x000000c4ffc8023e */ /* 0x000fe400000010ff */
[----:B------:R-:W-:-:S02]  /*45a0*/  @P0 PRMT R189, R189, 0x5410, R201 ;  /* 0x00005410bdbd0816 */ /* 0x000fc400000000c9 */
[----:B------:R-:W-:Y:S02]  /*45b0*/  @P0 PRMT R188, R200, 0x7610, R188 ;  /* 0x00007610c8bc0816 */ /* 0x000fe400000000bc */
[----:B------:R-:W0:Y:S01]  /*45c0*/  @P6 LDC.64 R200, c[0x0][0x308] ;  /* 0x0000c200ffc86b82 */ /* 0x000e220000000a00 */
[----:B------:R-:W-:Y:S01]  /*45d0*/  @P1 FADD.FTZ R199, R21, R199 ;  /* 0x000000c715c71221 */ /* 0x000fe20000010000 */
[----:B------:R-:W-:Y:S01]  /*45e0*/  @P1 FADD.FTZ R11, R18, R11 ;  /* 0x0000000b120b1221 */ /* 0x000fe20000010000 */
[----:B------:R-:W-:Y:S01]  /*45f0*/  @P1 FADD.FTZ R2, R19, R2 ;  /* 0x0000000213021221 */ /* 0x000fe20000010000 */
[----:B------:R-:W-:Y:S02]  /*4600*/  SEL R192, R196, R192, P6 ;  /* 0x000000c0c4c07207 */ /* 0x000fe40003000000 */
[----:B------:R-:W-:Y:S02]  /*4610*/  SEL R193, R199, R193, P6 ;  /* 0x000000c1c7c17207 */ /* 0x000fe40003000000 */
[----:B------:R-:W-:-:S02]  /*4620*/  SEL R122, R11, R122, P6 ;  /* 0x0000007a0b7a7207 */ /* 0x000fc40003000000 */
[----:B------:R-:W-:Y:S01]  /*4630*/  SEL R123, R2, R123, P6 ;  /* 0x0000007b027b7207 */ /* 0x000fe20003000000 */
[----:B0-----:R-:W-:-:S05]  /*4640*/  @P6 IMAD.WIDE.U32 R200, R3, 0x20, R200 ;  /* 0x0000002003c86825 */ /* 0x001fca00078e00c8 */
[----:B------:R-:W-:Y:S04]  /*4650*/  @P6 STG.E.128 desc[UR4][R200.64], R192 ;  /* 0x000000c0c8006986 */ /* 0x000fe8000c101d04 */
[----:B------:R0:W-:Y:S01]  /*4660*/  @P6 STG.E.128 desc[UR4][R200.64+0x10], R120 ;  /* 0x00001078c8006986 */ /* 0x0001e2000c101d04 */
[----:B------:R-:W-:Y:S02]  /*4670*/  @P0 PRMT R190, R190, 0x5410, R202 ;  /* 0x00005410bebe0816 */ /* 0x000fe400000000ca */
[----:B------:R-:W-:Y:S01]  /*4680*/  @P0 F2FP.BF16.F32.PACK_AB R202, RZ, R11 ;  /* 0x0000000bffca023e */ /* 0x000fe200000010ff */
[----:B0-----:R-:W0:Y:S01]  /*4690*/  LDC.64 R200, c[0x0][0x2f8] ;  /* 0x0000be00ffc87b82 */ /* 0x001e220000000a00 */
[----:B------:R-:W-:Y:S02]  /*46a0*/  @P0 F2FP.BF16.F32.PACK_AB R203, RZ, R199 ;  /* 0x000000c7ffcb023e */ /* 0x000fe400000010ff */
[----:B------:R-:W-:-:S02]  /*46b0*/  F2FP.BF16.F32.PACK_AB R196, R199, R196 ;  /* 0x000000c4c7c4723e */ /* 0x000fc400000010ff */
[----:B------:R-:W-:Y:S02]  /*46c0*/  @P0 PRMT R191, R202, 0x7610, R191 ;  /* 0x00007610cabf0816 */ /* 0x000fe400000000bf */
[----:B------:R-:W-:Y:S02]  /*46d0*/  @P0 F2FP.BF16.F32.PACK_AB R202, RZ, R2 ;  /* 0x00000002ffca023e */ /* 0x000fe400000010ff */
[----:B------:R-:W-:Y:S02]  /*46e0*/  F2FP.BF16.F32.PACK_AB R199, R2, R11 ;  /* 0x0000000b02c7723e */ /* 0x000fe400000010ff */
[----:B------:R-:W-:Y:S02]  /*46f0*/  @P0 LEA R2, P1, R3, UR14, 0x4 ;  /* 0x0000000e03020c11 */ /* 0x000fe4000f8220ff */
[----:B------:R-:W-:Y:S02]  /*4700*/  @P0 PRMT R188, R188, 0x5410, R203 ;  /* 0x00005410bcbc0816 */ /* 0x000fe400000000cb */
[----:B------:R-:W-:Y:S01]  /*4710*/  @P0 PRMT R191, R191, 0x5410, R202 ;  /* 0x00005410bfbf0816 */ /* 0x000fe200000000ca */
[C---:B0-----:R-:W-:Y:S01]  /*4720*/  IMAD.WIDE.U32 R200, R3.reuse, 0x10, R200 ;  /* 0x0000001003c87825 */ /* 0x041fe200078e00c8 */
[----:B------:R-:W-:-:S04]  /*4730*/  @P0 LEA.HI.X R3, R3, UR15, RZ, 0x4, P1 ;  /* 0x0000000f03030c11 */ /* 0x000fc800088f24ff */
[----:B------:R3:W-:Y:S04]  /*4740*/  STG.E.128 desc[UR4][R200.64], R196 ;  /* 0x000000c4c8007986 */ /* 0x0007e8000c101d04 */
[----:B------:R3:W-:Y:S02]  /*4750*/  @P0 STG.E.128 desc[UR4][R2.64], R188 ;  /* 0x000000bc02000986 */ /* 0x0007e4000c101d04 */
.L_x_1432:
[----:B------:R-:W-:Y:S05]  /*4760*/  BSYNC B1 ;  /* 0x0000000000017941 */ /* 0x000fea0003800000 */
.L_x_1431:
[----:B---3--:R-:W3:Y:S02]  /*4770*/  LDC.64 R2, c[0x0][0x210] ;  /* 0x00008400ff027b82 */ /* 0x008ee40000000a00 */
[----:B---3--:R-:W-:-:S04]  /*4780*/  LEA R0, R2, R0, 0x2 ;  /* 0x0000000002007211 */ /* 0x008fc800078e10ff */
[----:B------:R-:W-:-:S13]  /*4790*/  ISETP.GE.AND P0, PT, R0, R3, PT ;  /* 0x000000030000720c */ /* 0x000fda0003f06270 */
[----:B------:R-:W-:Y:S05]  /*47a0*/  @!P0 BRA `(.L_x_1433) ;  /* 0xffffffc000fc8947 */ /* 0x000fea000383ffff */
.L_x_1415:
[----:B------:R-:W-:Y:S05]  /*47b0*/  BSYNC B0 ;  /* 0x0000000000007941 */ /* 0x000fea0003800000 */
.L_x_1414:
[----:B012---:R-:W2:Y:S01]  /*47c0*/  LDL.LU R196, [R1+0x3c] ;  /* 0x00003c0001c47983 */ /* 0x007ea20000300800 */
[----:B------:R-:W-:Y:S01]  /*47d0*/  MOV R0, 0x400 ;  /* 0x0000040000007802 */ /* 0x000fe20000000f00 */
[----:B------:R-:W-:Y:S05]  /*47e0*/  WARPSYNC.ALL ;  /* 0x0000000000007948 */ /* 0x000fea0003800000 */
[----:B------:R-:W0:Y:S01]  /*47f0*/  S2R R156, SR_TID.X ;  /* 0x00000000009c7919 */ /* 0x000e220000002100 */
[----:B------:R-:W-:Y:S01]  /*4800*/  ULDC UR6, c[0x0][0x218] ;  /* 0x0000860000067ab9 */ /* 0x000fe20000000800 */
[----:B------:R-:W-:Y:S01]  /*4810*/  ULDC.64 UR16, c[0x0][0x2d8] ;  /* 0x0000b60000107ab9 */ /* 0x000fe20000000a00 */
[----:B------:R-:W-:Y:S01]  /*4820*/  ULDC.64 UR18, c[0x0][0x2d0] ;  /* 0x0000b40000127ab9 */ /* 0x000fe20000000a00 */
[----:B------:R-:W1:Y:S01]  /*4830*/  S2R R3, SR_CgaCtaId ;  /* 0x0000000000037919 */ /* 0x000e620000008800 */
[----:B------:R-:W-:Y:S01]  /*4840*/  ULDC.64 UR20, c[0x0][0x2e8] ;  /* 0x0000ba0000147ab9 */ /* 0x000fe20000000a00 */
[----:B------:R-:W-:Y:S01]  /*4850*/  ULDC.64 UR22, c[0x0][0x2e0] ;  /* 0x0000b80000167ab9 */ /* 0x000fe20000000a00 */
[----:B------:R-:W-:Y:S01]  /*4860*/  BSSY B0, `(.L_x_1434) ;  /* 0x00000ca000007945 */ /* 0x000fe20003800000 */
[----:B0-----:R-:W-:-:S02]  /*4870*/  SHF.R.U32.HI R2, RZ, 0x5, R156 ;  /* 0x00000005ff027819 */ /* 0x001fc4000001169c */
[----:B------:R-:W-:Y:S02]  /*4880*/  LOP3.LUT R4, R156, 0x1f, RZ, 0xc0, !PT ;  /* 0x0000001f9c047812 */ /* 0x000fe400078ec0ff */
[----:B------:R-:W-:Y:S02]  /*4890*/  SHF.L.U32 R5, R2, 0x7, RZ ;  /* 0x0000000702057819 */ /* 0x000fe400000006ff */
[----:B-1----:R-:W-:Y:S02]  /*48a0*/  LEA R3, R3, R0, 0x18 ;  /* 0x0000000003037211 */ /* 0x002fe400078ec0ff */
        /* <DEDUP_REMOVED lines=39> */
[----:B-----5:R-:W-:Y:S04]  /*4b20*/  LDS R31, [R0+0x3200] ;  /* 0x00320000001f7984 */ /* 0x020fe80000000800 */
        /* <DEDUP_REMOVED lines=13> */
[----:B------:R-:W-:Y:S04]  /*4c00*/  STS.128 [R4+0x810], R52 ;  /* 0x0008103404007388 */ /* 0x000fe80000000c00 */
[----:B------:R-:W-:Y:S04]  /*4c10*/  STS.128 [R4+0xc00], R88 ;  /* 0x000c005804007388 */ /* 0x000fe80000000c00 */
[----:B------:R-:W-:Y:S01]  /*4c20*/  STS.128 [R4+0xc10], R92 ;  /* 0x000c105c04007388 */ /* 0x000fe20000000c00 */
[----:B------:R-:W-:Y:S06]  /*4c30*/  BAR.SYNC.DEFER_BLOCKING 0x0 ;  /* 0x0000000000007b1d */ /* 0x000fec0000010000 */
[----:B0-----:R-:W0:Y:S01]  /*4c40*/  S2R R39, SR_CTAID.X ;  /* 0x0000000000277919 */ /* 0x001e220000002500 */
[----:B------:R-:W1:Y:S04]  /*4c50*/  LDS R7, [R0] ;  /* 0x0000000000077984 */ /* 0x000e680000000800 */
        /* <DEDUP_REMOVED lines=11> */
[----:B-1----:R-:W-:-:S03]  /*4d10*/  FADD.FTZ R7, RZ, R7 ;  /* 0x00000007ff077221 */ /* 0x002fc60000010000 */
        /* <DEDUP_REMOVED lines=71> */
[----:B------:R2:W-:Y:S04]  /*5190*/  STS.128 [R4+0x10], R100 ;  /* 0x0000106404007388 */ /* 0x0005e80000000c00 */
[----:B------:R-:W-:Y:S04]  /*51a0*/  STS.128 [R4+0x400], R104 ;  /* 0x0004006804007388 */ /* 0x000fe80000000c00 */
[----:B------:R-:W-:Y:S04]  /*51b0*/  STS.128 [R4+0x410], R108 ;  /* 0x0004106c04007388 */ /* 0x000fe80000000c00 */
[----:B------:R-:W-:Y:S01]  /*51c0*/  STS.128 [R4+0x800], R112 ;  /* 0x0008007004007388 */ /* 0x000fe20000000c00 */
[----:B-1----:R-:W-:-:S03]  /*51d0*/  FADD.FTZ R97, R11, R130 ;  /* 0x000000820b617221 */ /* 0x002fc60000010000 */
[----:B------:R-:W-:Y:S01]  /*51e0*/  STS.128 [R4+0x810], R116 ;  /* 0x0008107404007388 */ /* 0x000fe20000000c00 */
[----:B--2---:R-:W-:-:S03]  /*51f0*/  IADD3 R101, R196, 0x7f, -R156 ;  /* 0x0000007fc4657810 */ /* 0x004fc60007ffe89c */
[----:B------:R-:W-:Y:S01]  /*5200*/  STS.128 [R4+0xc00], R148 ;  /* 0x000c009404007388 */ /* 0x000fe20000000c00 */
[C---:B------:R-:W-:Y:S02]  /*5210*/  ISETP.GE.U32.AND P6, PT, R101.reuse, 0x100, PT ;  /* 0x000001006500780c */ /* 0x040fe40003fc6070 */
[----:B------:R-:W-:Y:S01]  /*5220*/  ISETP.GE.U32.AND P5, PT, R101, 0x180, PT ;  /* 0x000001806500780c */ /* 0x000fe20003fa6070 */
[----:B------:R0:W-:Y:S01]  /*5230*/  STS.128 [R4+0xc10], R152 ;  /* 0x000c109804007388 */ /* 0x0001e20000000c00 */
[----:B------:R-:W-:Y:S01]  /*5240*/  BAR.SYNC.DEFER_BLOCKING 0x0 ;  /* 0x0000000000007b1d */ /* 0x000fe20000010000 */
[----:B0-----:R-:W-:Y:S01]  /*5250*/  IADD3 R4, P0, R39, R156, RZ ;  /* 0x0000009c27047210 */ /* 0x001fe20007f1e0ff */
[----:B------:R-:W-:-:S03]  /*5260*/  FADD.FTZ R39, R5, R14 ;  /* 0x0000000e05277221 */ /* 0x000fc60000010000 */
[----:B------:R-:W-:-:S04]  /*5270*/  IADD3.X R5, RZ, RZ, RZ, P0, !PT ;  /* 0x000000ffff057210 */ /* 0x000fc800007fe4ff */
[C---:B------:R-:W-:Y:S02]  /*5280*/  SHF.L.U64.HI R5, R4.reuse, 0x2, R5 ;  /* 0x0000000204057819 */ /* 0x040fe40000010205 */
[----:B------:R-:W-:Y:S01]  /*5290*/  SHF.L.U32 R4, R4, 0x2, RZ ;  /* 0x0000000204047819 */ /* 0x000fe200000006ff */
[----:B------:R-:W0:Y:S03]  /*52a0*/  LDS R15, [R0] ;  /* 0x00000000000f7984 */ /* 0x000e260000000800 */
[C---:B------:R-:W-:Y:S01]  /*52b0*/  IADD3 R14, P0, R4.reuse, UR16, RZ ;  /* 0x00000010040e7c10 */ /* 0x040fe2000ff1e0ff */
[----:B------:R-:W1:Y:S01]  /*52c0*/  LDS R96, [R0+0x1000] ;  /* 0x0010000000607984 */ /* 0x000e620000000800 */
[C---:B------:R-:W-:Y:S02]  /*52d0*/  IADD3 R10, P1, R4.reuse, UR18, RZ ;  /* 0x00000012040a7c10 */ /* 0x040fe4000ff3e0ff */
[C---:B------:R-:W-:Y:S01]  /*52e0*/  IADD3 R6, P2, R4.reuse, UR20, RZ ;  /* 0x0000001404067c10 */ /* 0x040fe2000ff5e0ff */
[----:B------:R-:W2:Y:S01]  /*52f0*/  LDS R98, [R0+0x2000] ;  /* 0x0020000000627984 */ /* 0x000ea20000000800 */
[----:B------:R-:W-:-:S02]  /*5300*/  IADD3 R4, P3, R4, UR22, RZ ;  /* 0x0000001604047c10 */ /* 0x000fc4000ff7e0ff */
[C---:B------:R-:W-:Y:S01]  /*5310*/  IADD3.X R11, R5.reuse, UR19, RZ, P1, !PT ;  /* 0x00000013050b7c10 */ /* 0x040fe20008ffe4ff */
[----:B------:R-:W3:Y:S01]  /*5320*/  LDS R100, [R0+0x3000] ;  /* 0x0030000000647984 */ /* 0x000ee20000000800 */
[----:B------:R-:W-:Y:S01]  /*5330*/  IADD3.X R7, R5, UR21, RZ, P2, !PT ;  /* 0x0000001505077c10 */ /* 0x000fe200097fe4ff */
[----:B0-----:R-:W-:-:S04]  /*5340*/  FADD.FTZ R15, RZ, R15 ;  /* 0x0000000fff0f7221 */ /* 0x001fc80000010000 */
[----:B-1----:R-:W-:-:S04]  /*5350*/  FADD.FTZ R15, R15, R96 ;  /* 0x000000600f0f7221 */ /* 0x002fc80000010000 */
[----:B--2---:R-:W-:-:S04]  /*5360*/  FADD.FTZ R15, R15, R98 ;  /* 0x000000620f0f7221 */ /* 0x004fc80000010000 */
[----:B---3--:R-:W-:Y:S01]  /*5370*/  FADD.FTZ R99, R15, R100 ;  /* 0x000000640f637221 */ /* 0x008fe20000010000 */
[----:B------:R-:W-:Y:S02]  /*5380*/  IADD3.X R15, R5, UR17, RZ, P0, !PT ;  /* 0x00000011050f7c10 */ /* 0x000fe400087fe4ff */
        /* <DEDUP_REMOVED lines=23> */
.L_x_1435:
[----:B------:R-:W-:Y:S05]  /*5500*/  BSYNC B0 ;  /* 0x0000000000007941 */ /* 0x000fea0003800000 */
.L_x_1434:
        /* <DEDUP_REMOVED lines=27> */
[----:B------:R-:W-:Y:S01]  /*56c0*/  FADD.FTZ R77, RZ, R77 ;  /* 0x0000004dff4d7221 */ /* 0x000fe20000010000 */
[----:B------:R-:W-:Y:S01]  /*56d0*/  FADD.FTZ R55, R50, R55 ;  /* 0x0000003732377221 */ /* 0x000fe20000010000 */
[----:B------:R-:W0:Y:S01]  /*56e0*/  LDS R30, [R0+0xe00] ;  /* 0x000e0000001e7984 */ /* 0x000e220000000800 */
        /* <DEDUP_REMOVED lines=9> */
[----:B-1----:R-:W1:Y:S01]  /*5780*/  LDS R39, [R0+0x1e00] ;  /* 0x001e000000277984 */ /* 0x002e620000000800 */
[----:B------:R-:W-:Y:S01]  /*5790*/  FADD.FTZ R71, R64, R71 ;  /* 0x0000004740477221 */ /* 0x000fe20000010000 */
[----:B------:R-:W-:Y:S01]  /*57a0*/  FADD.FTZ R77, R77, R82 ;  /* 0x000000524d4d7221 */ /* 0x000fe20000010000 */
[----:B------:R-:W-:Y:S01]  /*57b0*/  FADD.FTZ R70, R70, R61 ;  /* 0x0000003d46467221 */ /* 0x000fe20000010000 */
[----:B------:R-:W2:Y:S01]  /*57c0*/  LDS R8, [R0+0x400] ;  /* 0x0004000000087984 */ /* 0x000ea20000000800 */
[----:B------:R-:W-:Y:S01]  /*57d0*/  FADD.FTZ R78, R78, R79 ;  /* 0x0000004f4e4e7221 */ /* 0x000fe20000010000 */
[----:B------:R-:W-:Y:S01]  /*57e0*/  FADD.FTZ R46, R46, R51 ;  /* 0x000000332e2e7221 */ /* 0x000fe20000010000 */
[----:B------:R-:W-:Y:S01]  /*57f0*/  FADD.FTZ R47, R47, R52 ;  /* 0x000000342f2f7221 */ /* 0x000fe20000010000 */
[----:B------:R-:W3:Y:S01]  /*5800*/  LDS R41, [R0+0x1200] ;  /* 0x0012000000297984 */ /* 0x000ee20000000800 */
[----:B------:R-:W-:Y:S01]  /*5810*/  FADD.FTZ R36, R55, R36 ;  /* 0x0000002437247221 */ /* 0x000fe20000010000 */
[----:B------:R-:W-:Y:S01]  /*5820*/  FADD.FTZ R88, RZ, R88 ;  /* 0x00000058ff587221 */ /* 0x000fe20000010000 */
[----:B------:R-:W-:Y:S01]  /*5830*/  FADD.FTZ R89, RZ, R89 ;  /* 0x00000059ff597221 */ /* 0x000fe20000010000 */
[----:B------:R-:W4:Y:S01]  /*5840*/  LDS R20, [R0+0x600] ;  /* 0x0006000000147984 */ /* 0x000f220000000800 */
[----:B------:R-:W-:Y:S01]  /*5850*/  FADD.FTZ R91, RZ, R91 ;  /* 0x0000005bff5b7221 */ /* 0x000fe20000010000 */
[----:B------:R-:W-:Y:S01]  /*5860*/  FADD.FTZ R93, RZ, R93 ;  /* 0x0000005dff5d7221 */ /* 0x000fe20000010000 */
[----:B------:R-:W-:Y:S01]  /*5870*/  FADD.FTZ R62, R71, R62 ;  /* 0x0000003e473e7221 */ /* 0x000fe20000010000 */
[----:B------:R-:W5:Y:S01]  /*5880*/  LDS R22, [R0+0x800] ;  /* 0x0008000000167984 */ /* 0x000f620000000800 */
[----:B------:R-:W-:Y:S01]  /*5890*/  FADD.FTZ R84, R77, R84 ;  /* 0x000000544d547221 */ /* 0x000fe20000010000 */
[----:B------:R-:W-:Y:S01]  /*58a0*/  FADD.FTZ R46, R46, R83 ;  /* 0x000000532e2e7221 */ /* 0x000fe20000010000 */
        /* <DEDUP_REMOVED lines=8> */
[----:B------:R-:W-:Y:S01]  /*5930*/  FADD.FTZ R87, RZ, R87 ;  /* 0x00000057ff577221 */ /* 0x000fe20000010000 */
[----:B------:R-:W5:Y:S01]  /*5940*/  LDS R79, [R0+0x2e00] ;  /* 0x002e0000004f7984 */ /* 0x000f620000000800 */
        /* <DEDUP_REMOVED lines=16> */
[----:B--2---:R-:W-:Y:S01]  /*5a50*/  FADD.FTZ R8, RZ, R8 ;  /* 0x00000008ff087221 */ /* 0x004fe20000010000 */
[----:B------:R-:W-:Y:S01]  /*5a60*/  FADD.FTZ R24, R121, R24 ;  /* 0x0000001879187221 */ /* 0x000fe20000010000 */
[----:B------:R-:W-:Y:S01]  /*5a70*/  FADD.FTZ R23, R122, R23 ;  /* 0x000000177a177221 */ /* 0x000fe20000010000 */
[----:B------:R-:W2:Y:S01]  /*5a80*/  LDS R55, [R0+0x1c00] ;  /* 0x001c000000377984 */ /* 0x000ea20000000800 */
[----:B---3--:R-:W-:Y:S01]  /*5a90*/  FADD.FTZ R2, R2, R41 ;  /* 0x0000002902027221 */ /* 0x008fe20000010000 */
[----:B------:R-:W-:Y:S01]  /*5aa0*/  FADD.FTZ R92, R92, R21 ;  /* 0x000000155c5c7221 */ /* 0x000fe20000010000 */
[----:B------:R-:W-:Y:S01]  /*5ab0*/  FADD.FTZ R124, R124, R19 ;  /* 0x000000137c7c7221 */ /* 0x000fe20000010000 */
[----:B------:R-:W3:Y:S01]  /*5ac0*/  LDS R61, [R0+0x2200] ;  /* 0x00220000003d7984 */ /* 0x000ee20000000800 */
[----:B----4-:R-:W-:Y:S01]  /*5ad0*/  FADD.FTZ R20, RZ, R20 ;  /* 0x00000014ff147221 */ /* 0x010fe20000010000 */
[----:B------:R-:W-:Y:S01]  /*5ae0*/  BSSY B0, `(.L_x_1436) ;  /* 0x0000045000007945 */ /* 0x000fe20003800000 */
[C---:B------:R-:W-:Y:S01]  /*5af0*/  ISETP.GE.U32.AND P0, PT, R101.reuse, 0x200, PT ;  /* 0x000002006500780c */ /* 0x040fe20003f06070 */
[----:B------:R-:W4:Y:S01]  /*5b00*/  LDS R95, [R0+0x3e00] ;  /* 0x003e0000005f7984 */ /* 0x000f220000000800 */
[----:B-----5:R-:W-:Y:S01]  /*5b10*/  FADD.FTZ R22, RZ, R22 ;  /* 0x00000016ff167221 */ /* 0x020fe20000010000 */
[C---:B------:R-:W-:Y:S01]  /*5b20*/  ISETP.GE.U32.AND P1, PT, R101.reuse, 0x280, PT ;  /* 0x000002806500780c */ /* 0x040fe20003f26070 */
[----:B------:R-:W-:Y:S01]  /*5b30*/  FADD.FTZ R31, R62, R31 ;  /* 0x0000001f3e1f7221 */ /* 0x000fe20000010000 */
[----:B------:R-:W5:Y:S01]  /*5b40*/  LDS R63, [R0+0x2400] ;  /* 0x00240000003f7984 */ /* 0x000f620000000800 */
[----:B------:R-:W-:Y:S01]  /*5b50*/  FADD.FTZ R26, RZ, R26 ;  /* 0x0000001aff1a7221 */ /* 0x000fe20000010000 */
[C---:B------:R-:W-:Y:S01]  /*5b60*/  ISETP.GE.U32.AND P2, PT, R101.reuse, 0x300, PT ;  /* 0x000003006500780c */ /* 0x040fe20003f46070 */
[----:B------:R-:W-:Y:S01]  /*5b70*/  FADD.FTZ R29, R70, R29 ;  /* 0x0000001d461d7221 */ /* 0x000fe20000010000 */
[----:B------:R-:W5:Y:S01]  /*5b80*/  LDS R65, [R0+0x2600] ;  /* 0x0026000000417984 */ /* 0x000f620000000800 */
[----:B------:R-:W-:Y:S01]  /*5b90*/  FADD.FTZ R28, RZ, R28 ;  /* 0x0000001cff1c7221 */ /* 0x000fe20000010000 */
[C---:B------:R-:W-:Y:S01]  /*5ba0*/  ISETP.GE.U32.AND P3, PT, R101.reuse, 0x380, PT ;  /* 0x000003806500780c */ /* 0x040fe20003f66070 */
[----:B------:R-:W-:Y:S01]  /*5bb0*/  FADD.FTZ R35, R84, R35 ;  /* 0x0000002354237221 */ /* 0x000fe20000010000 */
[----:B------:R-:W5:Y:S01]  /*5bc0*/  LDS R71, [R0+0x2800] ;  /* 0x0028000000477984 */ /* 0x000f620000000800 */
[----:B------:R-:W-:Y:S01]  /*5bd0*/  FADD.FTZ R30, R30, R79 ;  /* 0x0000004f1e1e7221 */ /* 0x000fe20000010000 */
[----:B------:R-:W-:Y:S01]  /*5be0*/  ISETP.GE.U32.AND P4, PT, R101, 0x400, PT ;  /* 0x000004006500780c */ /* 0x000fe20003f86070 */
[----:B------:R-:W-:Y:S01]  /*5bf0*/  FADD.FTZ R81, R81, R34 ;  /* 0x0000002251517221 */ /* 0x000fe20000010000 */
[----:B------:R-:W5:Y:S01]  /*5c00*/  LDS R75, [R0+0x2a00] ;  /* 0x002a0000004b7984 */ /* 0x000f620000000800 */
        /* <DEDUP_REMOVED lines=16> */
[----:B--2---:R-:W-:Y:S01]  /*5d10*/  FADD.FTZ R28, R28, R55 ;  /* 0x000000371c1c7221 */ /* 0x004fe20000010000 */
[----:B------:R-:W-:-:S02]  /*5d20*/  FADD.FTZ R39, R124, R3 ;  /* 0x000000037c277221 */ /* 0x000fc40000010000 */
[----:B------:R2:W1:Y:S01]  /*5d30*/  LDS R89, [R0+0x3800] ;  /* 0x0038000000597984 */ /* 0x0004620000000800 */
[----:B---3--:R-:W-:-:S03]  /*5d40*/  FADD.FTZ R2, R2, R61 ;  /* 0x0000003d02027221 */ /* 0x008fc60000010000 */
[----:B------:R2:W3:Y:S01]  /*5d50*/  LDS R91, [R0+0x3a00] ;  /* 0x003a0000005b7984 */ /* 0x0004e20000000800 */
[----:B----4-:R-:W-:-:S03]  /*5d60*/  FADD.FTZ R95, R30, R95 ;  /* 0x0000005f1e5f7221 */ /* 0x010fc60000010000 */
[----:B------:R2:W4:Y:S01]  /*5d70*/  LDS R93, [R0+0x3c00] ;  /* 0x003c0000005d7984 */ /* 0x0005220000000800 */
[----:B-----5:R-:W-:Y:S01]  /*5d80*/  FADD.FTZ R63, R8, R63 ;  /* 0x0000003f083f7221 */ /* 0x020fe20000010000 */
[----:B------:R-:W-:Y:S01]  /*5d90*/  FADD.FTZ R20, R20, R65 ;  /* 0x0000004114147221 */ /* 0x000fe20000010000 */
[----:B------:R-:W-:Y:S01]  /*5da0*/  FADD.FTZ R22, R22, R71 ;  /* 0x0000004716167221 */ /* 0x000fe20000010000 */
[----:B------:R-:W-:Y:S01]  /*5db0*/  FADD.FTZ R26, R26, R75 ;  /* 0x0000004b1a1a7221 */ /* 0x000fe20000010000 */
[----:B0-----:R-:W-:Y:S01]  /*5dc0*/  FADD.FTZ R28, R28, R77 ;  /* 0x0000004d1c1c7221 */ /* 0x001fe20000010000 */
[----:B------:R-:W-:Y:S01]  /*5dd0*/  FADD.FTZ R83, R2, R83 ;  /* 0x0000005302537221 */ /* 0x000fe20000010000 */
[----:B--2---:R-:W-:Y:S06]  /*5de0*/  @!P6 BRA `(.L_x_1437) ;  /* 0x000000000050e947 */ /* 0x004fec0003800000 */
        /* <DEDUP_REMOVED lines=16> */
[----:B------:R0:W-:Y:S01]  /*5ef0*/  STG.E desc[UR4][R8.64], R87 ;  /* 0x0000005708007986 */ /* 0x0001e2000c101904 */
[----:B------:R-:W-:Y:S02]  /*5f00*/  IADD3.X R7, RZ, R7, RZ, P6, !PT ;  /* 0x00000007ff077210 */ /* 0x000fe400037fe4ff */
[----:B------:R-:W-:-:S04]  /*5f10*/  IADD3 R4, P6, R4, 0x200, RZ ;  /* 0x0000020004047810 */ /* 0x000fc80007fde0ff */
[----:B------:R-:W-:-:S09]  /*5f20*/  IADD3.X R5, RZ, R5, RZ, P6, !PT ;  /* 0x00000005ff057210 */ /* 0x000fd200037fe4ff */
.L_x_1437:
[----:B------:R-:W-:Y:S05]  /*5f30*/  BSYNC B0 ;  /* 0x0000000000007941 */ /* 0x000fea0003800000 */
.L_x_1436:
        /* <DEDUP_REMOVED lines=23> */
.L_x_1439:
[----:B------:R-:W-:Y:S05]  /*60b0*/  BSYNC B0 ;  /* 0x0000000000007941 */ /* 0x000fea0003800000 */
.L_x_1438:
[----:B------:R-:W-:Y:S01]  /*60c0*/  BSSY B0, `(.L_x_1440) ;  /* 0x0000017000007945 */ /* 0x000fe20003800000 */
[----:B-1----:R-:W-:-:S03]  /*60d0*/  FADD.FTZ R85, R20, R85 ;  /* 0x0000005514557221 */ /* 0x002fc60000010000 */
[----:B------:R-:W-:Y:S05]  /*60e0*/  @!P0 BRA `(.L_x_1441) ;  /* 0x0000000000508947 */ /* 0x000fea0003800000 */
[----:B0-2---:R-:W-:Y:S02]  /*60f0*/  MOV R2, R14 ;  /* 0x0000000e00027202 */ /* 0x005fe40000000f00 */
        /* <DEDUP_REMOVED lines=19> */
.L_x_1441:
[----:B------:R-:W-:Y:S05]  /*6230*/  BSYNC B0 ;  /* 0x0000000000007941 */ /* 0x000fea0003800000 */
.L_x_1440:
        /* <DEDUP_REMOVED lines=23> */
.L_x_1443:
[----:B------:R-:W-:Y:S05]  /*63b0*/  BSYNC B0 ;  /* 0x0000000000007941 */ /* 0x000fea0003800000 */
.L_x_1442:
[----:B------:R-:W-:Y:S01]  /*63c0*/  BSSY B0, `(.L_x_1444) ;  /* 0x0000017000007945 */ /* 0x000fe20003800000 */
[----:B---3--:R-:W-:-:S03]  /*63d0*/  FADD.FTZ R91, R26, R91 ;  /* 0x0000005b1a5b7221 */ /* 0x008fc60000010000 */
        /* <DEDUP_REMOVED lines=21> */
.L_x_1445:
[----:B------:R-:W-:Y:S05]  /*6530*/  BSYNC B0 ;  /* 0x0000000000007941 */ /* 0x000fea0003800000 */
.L_x_1444:
        /* <DEDUP_REMOVED lines=23> */
.L_x_1447:
[----:B------:R-:W-:Y:S05]  /*66b0*/  BSYNC B0 ;  /* 0x0000000000007941 */ /* 0x000fea0003800000 */
.L_x_1446:
[----:B------:R-:W-:Y:S05]  /*66c0*/  @!P4 EXIT ;  /* 0x000000000000c94d */ /* 0x000fea0003800000 */
[----:B------:R-:W-:Y:S04]  /*66d0*/  STG.E desc[UR4][R14.64], R27 ;  /* 0x0000001b0e007986 */ /* 0x000fe8000c101904 */
[----:B------:R-:W-:Y:S04]  /*66e0*/  STG.E desc[UR4][R10.64], R69 ;  /* 0x000000450a007986 */ /* 0x000fe8000c101904 */
[----:B------:R-:W-:Y:S04]  /*66f0*/  STG.E desc[UR4][R6.64], R95 ;  /* 0x0000005f06007986 */ /* 0x000fe8000c101904 */
[----:B------:R-:W-:Y:S01]  /*6700*/  STG.E desc[UR4][R4.64], R39 ;  /* 0x0000002704007986 */ /* 0x000fe2000c101904 */
[----:B------:R-:W-:Y:S05]  /*6710*/  EXIT ;  /* 0x000000000000794d */ /* 0x000fea0003800000 */
.L_x_1424:
[----:B------:R-:W-:Y:S01]  /*6720*/  HFMA2.MMA R197, -RZ, RZ, 0, 5.9604644775390625e-08 ;  /* 0x00000001ffc57435 */ /* 0x000fe200000001ff */
[----:B------:R-:W-:Y:S01]  /*6730*/  BSSY B1, `(.L_x_1448) ;  /* 0x0000007000017945 */ /* 0x000fe20003800000 */
[----:B------:R-:W-:Y:S02]  /*6740*/  MOV R198, R220 ;  /* 0x000000dc00c67202 */ /* 0x000fe40000000f00 */
[----:B------:R-:W-:Y:S02]  /*6750*/  MOV R196, 0x1f ;  /* 0x0000001f00c47802 */ /* 0x000fe40000000f00 */
[----:B-----5:R-:W-:-:S07]  /*6760*/  MOV R11, 0xffffffff ;  /* 0xffffffff000b7802 */ /* 0x020fce0000000f00 */
[----:B------:R-:W-:Y:S05]  /*6770*/  WARPSYNC.COLLECTIVE R11, `(.L_x_1449) ;  /* 0x000000000b087348 */ /* 0x000fea0003c00000 */
[----:B------:R0:W1:Y:S02]  /*6780*/  SHFL.BFLY P0, R201, R198, R197, R196 ;  /* 0x0c0000c5c6c97389 */ /* 0x00006400000000c4 */
[----:B01----:R-:W-:Y:S01]  /*6790*/  ENDCOLLECTIVE ;  /* 0x000000000000791b */ /* 0x003fe20003800000 */
.L_x_1449:
[----:B------:R-:W-:Y:S05]  /*67a0*/  BSYNC B1 ;  /* 0x0000000000017941 */ /* 0x000fea0003800000 */
.L_x_1448:
        /* <DEDUP_REMOVED lines=9> */
.L_x_1450:
[----:B------:R-:W-:Y:S01]  /*6840*/  HFMA2.MMA R197, -RZ, RZ, 0, 1.1920928955078125e-07 ;  /* 0x00000002ffc57435 */ /* 0x000fe200000001ff */
[----:B------:R-:W-:Y:S02]  /*6850*/  MOV R198, R199 ;  /* 0x000000c700c67202 */ /* 0x000fe40000000f00 */
[----:B------:R-:W-:-:S05]  /*6860*/  MOV R11, R201 ;  /* 0x000000c9000b7202 */ /* 0x000fca0000000f00 */
[----:B------:R-:W-:Y:S01]  /*6870*/  FADD.FTZ R200, R11, R219 ;  /* 0x000000db0bc87221 */ /* 0x000fe20000010000 */
[----:B------:R-:W-:-:S07]  /*6880*/  MOV R11, 0xffffffff ;  /* 0xffffffff000b7802 */ /* 0x000fce0000000f00 */
[----:B------:R-:W-:Y:S05]  /*6890*/  WARPSYNC.COLLECTIVE R11, `(.L_x_1451) ;  /* 0x000000000b087348 */ /* 0x000fea0003c00000 */
[----:B------:R0:W1:Y:S02]  /*68a0*/  SHFL.BFLY P0, R201, R198, R197, R196 ;  /* 0x0c0000c5c6c97389 */ /* 0x00006400000000c4 */
[----:B01----:R-:W-:Y:S01]  /*68b0*/  ENDCOLLECTIVE ;  /* 0x000000000000791b */ /* 0x003fe20003800000 */
.L_x_1451:
[----:B------:R-:W-:Y:S02]  /*68c0*/  MOV R198, R200 ;  /* 0x000000c800c67202 */ /* 0x000fe40000000f00 */
[----:B------:R-:W-:-:S05]  /*68d0*/  MOV R11, R201 ;  /* 0x000000c9000b7202 */ /* 0x000fca0000000f00 */
[----:B------:R-:W-:Y:S01]  /*68e0*/  FADD.FTZ R199, R199, R11 ;  /* 0x0000000bc7c77221 */ /* 0x000fe20000010000 */
[----:B------:R-:W-:-:S07]  /*68f0*/  MOV R11, 0xffffffff ;  /* 0xffffffff000b7802 */ /* 0x000fce0000000f00 */
[----:B------:R-:W-:Y:S05]  /*6900*/  WARPSYNC.COLLECTIVE R11, `(.L_x_1452) ;  /* 0x000000000b087348 */ /* 0x000fea0003c00000 */
[----:B------:R0:W1:Y:S02]  /*6910*/  SHFL.BFLY P0, R201, R198, R197, R196 ;  /* 0x0c0000c5c6c97389 */ /* 0x00006400000000c4 */
[----:B01----:R-:W-:Y:S01]  /*6920*/  ENDCOLLECTIVE ;  /* 0x000000000000791b */ /* 0x003fe20003800000 */
.L_x_1452:
[----:B------:R-:W-:Y:S01]  /*6930*/  HFMA2.MMA R197, -RZ, RZ, 0, 2.384185791015625e-07 ;  /* 0x00000004ffc57435 */ /* 0x000fe200000001ff */
[----:B------:R-:W-:Y:S02]  /*6940*/  MOV R198, R199 ;  /* 0x000000c700c67202 */ /* 0x000fe40000000f00 */
[----:B------:R-:W-:-:S05]  /*6950*/  MOV R11, R201 ;  /* 0x000000c9000b7202 */ /* 0x000fca0000000f00 */
[----:B------:R-:W-:Y:S01]  /*6960*/  FADD.FTZ R200, R200, R11 ;  /* 0x0000000bc8c87221 */ /* 0x000fe20000010000 */
[----:B------:R-:W-:-:S07]  /*6970*/  MOV R11, 0xffffffff ;  /* 0xffffffff000b7802 */ /* 0x000fce0000000f00 */
[----:B------:R-:W-:Y:S05]  /*6980*/  WARPSYNC.COLLECTIVE R11, `(.L_x_1453) ;  /* 0x000000000b087348 */ /* 0x000fea0003c00000 */
[----:B------:R0:W1:Y:S02]  /*6990*/  SHFL.BFLY P0, R201, R198, R197, R196 ;  /* 0x0c0000c5c6c97389 */ /* 0x00006400000000c4 */
[----:B01----:R-:W-:Y:S01]  /*69a0*/  ENDCOLLECTIVE ;  /* 0x000000000000791b */ /* 0x003fe20003800000 */
.L_x_1453:
[----:B------:R-:W-:Y:S02]  /*69b0*/  MOV R198, R200 ;  /* 0x000000c800c67202 */ /* 0x000fe40000000f00 */
[----:B------:R-:W-:-:S05]  /*69c0*/  MOV R11, R201 ;  /* 0x000000c9000b7202 */ /* 0x000fca0000000f00 */
[----:B------:R-:W-:Y:S01]  /*69d0*/  FADD.FTZ R199, R199, R11 ;  /* 0x0000000bc7c77221 */ /* 0x000fe20000010000 */
[----:B------:R-:W-:-:S07]  /*69e0*/  MOV R11, 0xffffffff ;  /* 0xffffffff000b7802 */ /* 0x000fce0000000f00 */
[----:B------:R-:W-:Y:S05]  /*69f0*/  WARPSYNC.COLLECTIVE R11, `(.L_x_1454) ;  /* 0x000000000b087348 */ /* 0x000fea0003c00000 */
[----:B------:R0:W1:Y:S02]  /*6a00*/  SHFL.BFLY P0, R201, R198, R197, R196 ;  /* 0x0c0000c5c6c97389 */ /* 0x00006400000000c4 */
[----:B01----:R-:W-:Y:S01]  /*6a10*/  ENDCOLLECTIVE ;  /* 0x000000000000791b */ /* 0x003fe20003800000 */
.L_x_1454:
        /* <DEDUP_REMOVED lines=8> */
.L_x_1455:
[----:B------:R-:W-:Y:S02]  /*6aa0*/  MOV R198, R200 ;  /* 0x000000c800c67202 */ /* 0x000fe40000000f00 */
[----:B------:R-:W-:-:S05]  /*6ab0*/  MOV R11, R201 ;  /* 0x000000c9000b7202 */ /* 0x000fca0000000f00 */
[----:B------:R-:W-:Y:S01]  /*6ac0*/  FADD.FTZ R199, R199, R11 ;  /* 0x0000000bc7c77221 */ /* 0x000fe20000010000 */
[----:B------:R-:W-:-:S07]  /*6ad0*/  MOV R11, 0xffffffff ;  /* 0xffffffff000b7802 */ /* 0x000fce0000000f00 */
[----:B------:R-:W-:Y:S05]  /*6ae0*/  WARPSYNC.COLLECTIVE R11, `(.L_x_1456) ;  /* 0x000000000b087348 */ /* 0x000fea0003c00000 */
[----:B------:R0:W1:Y:S02]  /*6af0*/  SHFL.BFLY P0, R201, R198, R197, R196 ;  /* 0x0c0000c5c6c97389 */ /* 0x00006400000000c4 */
[----:B01----:R-:W-:Y:S01]  /*6b00*/  ENDCOLLECTIVE ;  /* 0x000000000000791b */ /* 0x003fe20003800000 */
.L_x_1456:
        /* <DEDUP_REMOVED lines=8> */
.L_x_1457:
[----:B------:R-:W-:Y:S02]  /*6b90*/  MOV R198, R200 ;  /* 0x000000c800c67202 */ /* 0x000fe40000000f00 */
[----:B------:R-:W-:-:S07]  /*6ba0*/  MOV R202, R201 ;  /* 0x000000c900ca7202 */ /* 0x000fce0000000f00 */
[----:B------:R-:W-:Y:S05]  /*6bb0*/  WARPSYNC.COLLECTIVE R11, `(.L_x_1458) ;  /* 0x000000000b087348 */ /* 0x000fea0003c00000 */
[----:B------:R0:W1:Y:S02]  /*6bc0*/  SHFL.BFLY P0, R201, R198, R197, R196 ;  /* 0x0c0000c5c6c97389 */ /* 0x00006400000000c4 */
[----:B01----:R-:W-:Y:S01]  /*6bd0*/  ENDCOLLECTIVE ;  /* 0x000000000000791b */ /* 0x003fe20003800000 */
.L_x_1458:
[----:B------:R-:W-:Y:S01]  /*6be0*/  MOV R11, R201 ;  /* 0x000000c9000b7202 */ /* 0x000fe20000000f00 */
[----:B------:R-:W-:Y:S06]  /*6bf0*/  BRA `(.L_x_1459) ;  /* 0xffffffc400887947 */ /* 0x000fec000383ffff */
.L_x_1460:
        /* <DEDUP_REMOVED lines=16> */
.L_x_3766:


//--------------------- .text._ZN10layer_norm31ln_parallel_residual_bwd_kernelINS_13Kernel_traitsIf13__nv_bfloat16fS2_fjLj1024ELj1ELj4ELj1ELj16ENS_18Kernel_traits_baseILj1024EfS2_fS2_fjLj128EEEEELb0ELb0ELb1EEEvNS_9BwdParamsE --------------------------
	.section	.text._ZN10layer_norm31ln_parallel_residual_bwd_kernelINS_13Kernel_traitsIf13__nv_bfloat16fS2_fjLj1024ELj1ELj4ELj1ELj16ENS_18Kernel_traits_baseILj1024EfS2_fS2_fjLj128EEEEELb0ELb0ELb1EEEvNS_9BwdParamsE,"ax",@progbits
	.align	128
        .global         _ZN10layer_norm31ln_parallel_residual_bwd_kernelINS_13Kernel_traitsIf13__nv_bfloat16fS2_fjLj1024ELj1ELj4ELj1ELj16ENS_18Kernel_traits_baseILj1024EfS2_fS2_fjLj128EEEEELb0ELb0ELb1EEEvNS_9BwdParamsE
        .type           _ZN10layer_norm31ln_parallel_residual_bwd_kernelINS_13Kernel_traitsIf13__nv_bfloat16fS2_fjLj1024ELj1ELj4ELj1ELj16ENS_18Kernel_traits_baseILj1024EfS2_fS2_fjLj128EEEEELb0ELb0ELb1EEEvNS_9BwdParamsE,@function
        .size           _ZN10layer_norm31ln_parallel_residual_bwd_kernelINS_13Kernel_traitsIf13__nv_bfloat16fS2_fjLj1024ELj1ELj4ELj1ELj16ENS_18Kernel_traits_baseILj1024EfS2_fS2_fjLj128EEEEELb0ELb0ELb1EEEvNS_9BwdParamsE,(.L_x_3767 - _ZN10layer_norm31ln_parallel_residual_bwd_kernelINS_13Kernel_traitsIf13__nv_bfloat16fS2_fjLj1024ELj1ELj4ELj1ELj16ENS_18Kernel_traits_baseILj1024EfS2_fS2_fjLj128EEEEELb0ELb0ELb1EEEvNS_9BwdParamsE)
        .other          _ZN10layer_norm31ln_parallel_residual_bwd_kernelINS_13Kernel_traitsIf13__nv_bfloat16fS2_fjLj1024ELj1ELj4ELj1ELj16ENS_18Kernel_traits_baseILj1024EfS2_fS2_fjLj128EEEEELb0ELb0ELb1EEEvNS_9BwdParamsE,@"STO_CUDA_ENTRY STV_DEFAULT"
_ZN10layer_norm31ln_parallel_residual_bwd_kernelINS_13Kernel_traitsIf13__nv_bfloat16fS2_fjLj1024ELj1ELj4ELj1ELj16ENS_18Kernel_traits_baseILj1024EfS2_fS2_fjLj128EEEEELb0ELb0ELb1EEEvNS_9BwdParamsE:
.text._ZN10layer_norm31ln_parallel_residual_bwd_kernelINS_13Kernel_traitsIf13__nv_bfloat16fS2_fjLj1024ELj1ELj4ELj1ELj16ENS_18Kernel_traits_baseILj1024EfS2_fS2_fjLj128EEEEELb0ELb0ELb1EEEvNS_9BwdParamsE:
        /* <DEDUP_REMOVED lines=81> */
.L_x_1462:
        /* <DEDUP_REMOVED lines=78> */
[----:B------:R-:W-:-:S02]  /*09f0*/  HFMA2.MMA R237, -RZ, RZ, 0, 0 ;  /* 0x00000000ffed7435 */ /* 0x000fc400000001ff */
[----:B------:R-:W-:Y:S01]  /*0a00*/  HFMA2.MMA R206, -RZ, RZ, 0, 0 ;  /* 0x00000000ffce7435 */ /* 0x000fe200000001ff */
[----:B------:R-:W5:Y:S01]  /*0a10*/  LDG.E.128 R80, desc[UR4][R2.64+0x10] ;  /* 0x0000100402507981 */ /* 0x000f62000c1e1d00 */
[----:B------:R-:W-:Y:S02]  /*0a20*/  ISETP.NE.AND.EX P0, PT, RZ, UR7, PT, P0 ;  /* 0x00000007ff007c0c */ /* 0x000fe4000bf05300 */
        /* <DEDUP_REMOVED lines=23> */
[----:B------:R-:W-:Y:S02]  /*0ba0*/  MOV R252, RZ ;  /* 0x000000ff00fc7202 */ /* 0x000fe40000000f00 */
[----:B------:R-:W-:Y:S02]  /*0bb0*/  CS2R R238, SRZ ;  /* 0x0000000000ee7805 */ /* 0x000fe4000001ff00 */
[----:B------:R-:W-:Y:S01]  /*0bc0*/  CS2R R6, SRZ ;  /* 0x0000000000067805 */ /* 0x000fe2000001ff00 */
[----:B------:R-:W5:Y:S01]  /*0bd0*/  LDG.E.128 R52, desc[UR4][R4.64] ;  /* 0x0000000404347981 */ /* 0x000f62000c1e1d00 */
[----:B------:R-:W-:Y:S02]  /*0be0*/  MOV R0, RZ ;  /* 0x000000ff00007202 */ /* 0x000fe40000000f00 */
[----:B------:R-:W-:-:S02]  /*0bf0*/  CS2R R230, SRZ ;  /* 0x0000000000e67805 */ /* 0x000fc4000001ff00 */
[----:B------:R-:W-:Y:S01]  /*0c00*/  MOV R232, RZ ;  /* 0x000000ff00e87202 */ /* 0x000fe20000000f00 */
[----:B------:R-:W5:Y:S01]  /*0c10*/  LDG.E.128 R48, desc[UR4][R4.64+0x10] ;  /* 0x0000100404307981 */ /* 0x000f62000c1e1d00 */
[----:B------:R-:W-:Y:S02]  /*0c20*/  CS2R R228, SRZ ;  /* 0x0000000000e47805 */ /* 0x000fe4000001ff00 */
[----:B-1----:R-:W-:Y:S02]  /*0c30*/  CS2R R2, SRZ ;  /* 0x0000000000027805 */ /* 0x002fe4000001ff00 */
[----:B------:R-:W-:Y:S01]  /*0c40*/  CS2R R226, SRZ ;  /* 0x0000000000e27805 */ /* 0x000fe2000001ff00 */
[----:B------:R-:W5:Y:S01]  /*0c50*/  LDG.E.128 R44, desc[UR4][R4.64+0x400] ;  /* 0x00040004042c7981 */ /* 0x000f62000c1e1d00 */
[----:B------:R-:W-:Y:S02]  /*0c60*/  CS2R R224, SRZ ;  /* 0x0000000000e07805 */ /* 0x000fe4000001ff00 */
[----:B------:R-:W-:-:S02]  /*0c70*/  MOV R205, RZ ;  /* 0x000000ff00cd7202 */ /* 0x000fc40000000f00 */
[----:B------:R-:W-:Y:S01]  /*0c80*/  CS2R R198, SRZ ;  /* 0x0000000000c67805 */ /* 0x000fe2000001ff00 */
[----:B------:R-:W5:Y:S01]  /*0c90*/  LDG.E.128 R40, desc[UR4][R4.64+0x410] ;  /* 0x0004100404287981 */ /* 0x000f62000c1e1d00 */
[----:B------:R-:W-:Y:S02]  /*0ca0*/  CS2R R200, SRZ ;  /* 0x0000000000c87805 */ /* 0x000fe4000001ff00 */
[----:B------:R-:W-:Y:S02]  /*0cb0*/  CS2R R202, SRZ ;  /* 0x0000000000ca7805 */ /* 0x000fe4000001ff00 */
[----:B------:R-:W-:Y:S01]  /*0cc0*/  LOP3.LUT R150, R136, 0x1f, RZ, 0xc0, !PT ;  /* 0x0000001f88967812 */ /* 0x000fe200078ec0ff */
[----:B------:R-:W5:Y:S04]  /*0cd0*/  LDG.E.128 R36, desc[UR4][R4.64+0x800] ;  /* 0x0008000404247981 */ /* 0x000f68000c1e1d00 */
[----:B------:R-:W5:Y:S04]  /*0ce0*/  LDG.E.128 R32, desc[UR4][R4.64+0x810] ;  /* 0x0008100404207981 */ /* 0x000f68000c1e1d00 */
[----:B------:R-:W5:Y:S04]  /*0cf0*/  LDG.E.128 R28, desc[UR4][R4.64+0xc00] ;  /* 0x000c0004041c7981 */ /* 0x000f68000c1e1d00 */
[----:B------:R1:W5:Y:S02]  /*0d00*/  LDG.E.128 R24, desc[UR4][R4.64+0xc10] ;  /* 0x000c100404187981 */ /* 0x000364000c1e1d00 */
[----:B01----:R-:W-:-:S07]  /*0d10*/  CS2R R4, SRZ ;  /* 0x0000000000047805 */ /* 0x003fce000001ff00 */
.L_x_1466:
[----:B-1----:R-:W0:Y:S01]  /*0d20*/  LDC.64 R132, c[0x0][0x250] ;  /* 0x00009400ff847b82 */ /* 0x002e220000000a00 */
[----:B------:R-:W-:Y:S01]  /*0d30*/  IMAD R211, R197, UR10, RZ ;  /* 0x0000000ac5d37c24 */ /* 0x000fe2000f8e02ff */
[----:B------:R1:W-:Y:S04]  /*0d40*/  STL [R1+0x104], R121 ;  /* 0x0001047901007387 */ /* 0x0003e80000100800 */
[----:B------:R-:W-:Y:S01]  /*0d50*/  SHF.R.S32.HI R134, RZ, 0x1f, R211 ;  /* 0x0000001fff867819 */ /* 0x000fe200000114d3 */
[----:B------:R2:W-:Y:S01]  /*0d60*/  STL [R1+0x100], R120 ;  /* 0x0001007801007387 */ /* 0x0005e20000100800 */
[----:B------:R-:W3:Y:S02]  /*0d70*/  LDC.64 R182, c[0x0][0x2c0] ;  /* 0x0000b000ffb67b82 */ /* 0x000ee40000000a00 */
[----:B------:R-:W-:-:S04]  /*0d80*/  LEA.HI R211, R134, R211, RZ, 0x3 ;  /* 0x000000d386d37211 */ /* 0x000fc800078f18ff */
[----:B------:R-:W-:Y:S02]  /*0d90*/  LEA.HI.SX32 R211, R211, R150, 0x1d ;  /* 0x00000096d3d37211 */ /* 0x000fe400078feaff */
[----:B------:R-:W4:Y:S08]  /*0da0*/  LDC.64 R184, c[0x0][0x238] ;  /* 0x00008e00ffb87b82 */ /* 0x000f300000000a00 */
[----:B------:R-:W1:Y:S01]  /*0db0*/  LDC.64 R138, c[0x0][0x258] ;  /* 0x00009600ff8a7b82 */ /* 0x000e620000000a00 */
[----:B0-----:R-:W-:-:S05]  /*0dc0*/  IMAD.WIDE R132, R197, 0x4, R132 ;  /* 0x00000004c5847825 */ /* 0x001fca00078e0284 */
[----:B------:R3:W2:Y:S02]  /*0dd0*/  LDG.E R213, desc[UR4][R132.64] ;  /* 0x0000000484d57981 */ /* 0x0006a4000c1e1900 */
[----:B------:R-:W0:Y:S08]  /*0de0*/  LDC.64 R186, c[0x0][0x2b8] ;  /* 0x0000ae00ffba7b82 */ /* 0x000e300000000a00 */
[----:B------:R-:W0:Y:S01]  /*0df0*/  @P0 LDC.64 R180, c[0x0][0x2c8] ;  /* 0x0000b200ffb40b82 */ /* 0x000e220000000a00 */
[----:B---3--:R-:W-:-:S04]  /*0e00*/  IMAD.WIDE.U32 R132, R211, 0x10, R182 ;  /* 0x00000010d3847825 */ /* 0x008fc800078e00b6 */
[----:B----4-:R-:W-:Y:S02]  /*0e10*/  IMAD.WIDE.U32 R140, R211, 0x20, R184 ;  /* 0x00000020d38c7825 */ /* 0x010fe400078e00b8 */
[----:B------:R-:W3:Y:S01]  /*0e20*/  LDG.E.128 R132, desc[UR4][R132.64] ;  /* 0x0000000484847981 */ /* 0x000ee2000c1e1d00 */
[----:B------:R-:W4:Y:S01]  /*0e30*/  LDC.U8 R207, c[0x0][0x2a0] ;  /* 0x0000a800ffcf7b82 */ /* 0x000f220000000000 */
[----:B-1----:R-:W-:Y:S02]  /*0e40*/  IMAD.WIDE R138, R197, 0x4, R138 ;  /* 0x00000004c58a7825 */ /* 0x002fe400078e028a */
[----:B------:R-:W3:Y:S04]  /*0e50*/  LDG.E.128 R176, desc[UR4][R140.64] ;  /* 0x000000048cb07981 */ /* 0x000ee8000c1e1d00 */
[----:B------:R-:W3:Y:S01]  /*0e60*/  LDG.E R212, desc[UR4][R138.64] ;  /* 0x000000048ad47981 */ /* 0x000ee2000c1e1900 */
[C---:B0-----:R-:W-:Y:S01]  /*0e70*/  IMAD.WIDE.U32 R136, R211.reuse, 0x10, R186 ;  /* 0x00000010d3887825 */ /* 0x041fe200078e00ba */
[----:B------:R-:W-:Y:S01]  /*0e80*/  IADD3 R208, R211, 0x40, RZ ;  /* 0x00000040d3d07810 */ /* 0x000fe20007ffe0ff */
[----:B------:R-:W0:Y:S01]  /*0e90*/  @P0 LDC.64 R174, c[0x0][0x2c8] ;  /* 0x0000b200ffae0b82 */ /* 0x000e220000000a00 */
[----:B------:R-:W3:Y:S04]  /*0ea0*/  LDG.E.128 R140, desc[UR4][R140.64+0x10] ;  /* 0x000010048c8c7981 */ /* 0x000ee8000c1e1d00 */
[----:B------:R-:W3:Y:S01]  /*0eb0*/  LDG.E.128 R136, desc[UR4][R136.64] ;  /* 0x0000000488887981 */ /* 0x000ee2000c1e1d00 */
[----:B------:R-:W-:-:S02]  /*0ec0*/  @P0 IMAD.WIDE.U32 R180, R208, 0x20, R180 ;  /* 0x00000020d0b40825 */ /* 0x000fc400078e00b4 */
[----:B------:R-:W1:Y:S03]  /*0ed0*/  @P0 LDC.64 R160, c[0x0][0x2c8] ;  /* 0x0000b200ffa00b82 */ /* 0x000e660000000a00 */
[----:B-----5:R-:W5:Y:S04]  /*0ee0*/  @P0 LDG.E.128 R104, desc[UR4][R180.64] ;  /* 0x00000004b4680981 */ /* 0x020f68000c1e1d00 */
[----:B------:R-:W5:Y:S01]  /*0ef0*/  @P0 LDG.E.128 R108, desc[UR4][R180.64+0x10] ;  /* 0x00001004b46c0981 */ /* 0x000f62000c1e1d00 */
[----:B------:R-:W1:Y:S03]  /*0f00*/  @P0 LDC.64 R168, c[0x0][0x2c8] ;  /* 0x0000b200ffa80b82 */ /* 0x000e660000000a00 */
[----:B------:R-:W3:Y:S04]  /*0f10*/  LDL.LU R180, [R1+0x1c] ;  /* 0x00001c0001b47983 */ /* 0x000ee80000300800 */
[----:B------:R-:W3:Y:S04]  /*0f20*/  LDL.LU R121, [R1+0xc] ;  /* 0x00000c0001797983 */ /* 0x000ee80000300800 */
[----:B------:R-:W3:Y:S04]  /*0f30*/  LDL.LU R221, [R1+0x18] ;  /* 0x0000180001dd7983 */ /* 0x000ee80000300800 */
[----:B--2---:R-:W2:Y:S01]  /*0f40*/  LDL.LU R120, [R1+0x8] ;  /* 0x0000080001787983 */ /* 0x004ea20000300800 */
[----:B------:R-:W-:-:S02]  /*0f50*/  IADD3 R204, R211, 0x60, RZ ;  /* 0x00000060d3cc7810 */ /* 0x000fc40007ffe0ff */
[----:B----4-:R-:W-:Y:S01]  /*0f60*/  ISETP.NE.AND P1, PT, R207, RZ, PT ;  /* 0x000000ffcf00720c */ /* 0x010fe20003f25270 */
[----:B------:R-:W4:Y:S02]  /*0f70*/  LDL.LU R222, [R1+0x4] ;  /* 0x0000040001de7983 */ /* 0x000f240000300800 */
[----:B0-----:R-:W-:-:S05]  /*0f80*/  @P0 IMAD.WIDE.U32 R174, R204, 0x20, R174 ;  /* 0x00000020ccae0825 */ /* 0x001fca00078e00ae */
[----:B------:R-:W5:Y:S04]  /*0f90*/  @P0 LDG.E.128 R112, desc[UR4][R174.64] ;  /* 0x00000004ae700981 */ /* 0x000f68000c1e1d00 */
[----:B------:R3:W5:Y:S01]  /*0fa0*/  @P0 LDG.E.128 R116, desc[UR4][R174.64+0x10] ;  /* 0x00001004ae740981 */ /* 0x000762000c1e1d00 */
[----:B------:R-:W-:Y:S02]  /*0fb0*/  FSEL R213, R213, RZ, !P1 ;  /* 0x000000ffd5d57208 */ /* 0x000fe40004800000 */
[C---:B---3--:R-:W-:Y:S02]  /*0fc0*/  SHF.L.U32 R174, R132.reuse, 0x10, RZ ;  /* 0x0000001084ae7819 */ /* 0x048fe400000006ff */
[----:B------:R-:W-:Y:S01]  /*0fd0*/  PRMT R132, R132, 0x7632, R132 ;  /* 0x0000763284847816 */ /* 0x000fe20000000084 */
[----:B------:R-:W-:-:S03]  /*0fe0*/  FADD.FTZ R177, R177, -R213 ;  /* 0x800000d5b1b17221 */ /* 0x000fc60000010000 */
[----:B------:R-:W-:Y:S01]  /*0ff0*/  SHF.L.U32 R132, R132, 0x10, RZ ;  /* 0x0000001084847819 */ /* 0x000fe200000006ff */
[----:B------:R-:W-:-:S04]  /*1000*/  FMUL.FTZ R217, R212, R177 ;  /* 0x000000b1d4d97220 */ /* 0x000fc80000410000 */
[----:B------:R-:W-:Y:S01]  /*1010*/  FADD.FTZ R247, R132, R247 ;  /* 0x000000f784f77221 */ /* 0x000fe20000010000 */
[-C--:B------:R-:W-:Y:S01]  /*1020*/  FFMA.FTZ R243, R217, R132.reuse, R243 ;  /* 0x00000084d9f37223 */ /* 0x080fe200000100f3 */
[C---:B------:R-:W-:Y:S02]  /*1030*/  SHF.L.U32 R214, R136.reuse, 0x10, RZ ;  /* 0x0000001088d67819 */ /* 0x040fe400000006ff */
[----:B------:R-:W-:Y:S01]  /*1040*/  PRMT R136, R136, 0x7632, R136 ;  /* 0x0000763288887816 */ /* 0x000fe20000000088 */
[----:B------:R-:W-:-:S03]  /*1050*/  FMUL.FTZ R132, R53, R132 ;  /* 0x0000008435847220 */ /* 0x000fc60000410000 */
[----:B------:R-:W-:Y:S01]  /*1060*/  SHF.L.U32 R136, R136, 0x10, RZ ;  /* 0x0000001088887819 */ /* 0x000fe200000006ff */
[----:B------:R-:W-:-:S04]  /*1070*/  FADD.FTZ R219, -R213, R140 ;  /* 0x0000008cd5db7221 */ /* 0x000fc80000010100 */
[-C--:B------:R-:W-:Y:S01]  /*1080*/  FFMA.FTZ R203, R217, R136.reuse, R203 ;  /* 0x00000088d9cb7223 */ /* 0x080fe200000100cb */
[----:B------:R-:W-:Y:S01]  /*1090*/  FADD.FTZ R238, R136, R238 ;  /* 0x000000ee88ee7221 */ /* 0x000fe20000010000 */
[----:B------:R-:W-:Y:S01]  /*10a0*/  FFMA.FTZ R136, R85, R136, R132 ;  /* 0x0000008855887223 */ /* 0x000fe20000010084 */
[----:B------:R-:W-:Y:S01]  /*10b0*/  SHF.L.U32 R132, R134, 0x10, RZ ;  /* 0x0000001086847819 */ /* 0x000fe200000006ff */
[----:B------:R-:W-:Y:S01]  /*10c0*/  FMUL.FTZ R219, R212, R219 ;  /* 0x000000dbd4db7220 */ /* 0x000fe20000410000 */
[----:B------:R-:W-:Y:S01]  /*10d0*/  PRMT R134, R134, 0x7632, R134 ;  /* 0x0000763286867816 */ /* 0x000fe20000000086 */
[----:B------:R-:W-:Y:S02]  /*10e0*/  FADD.FTZ R141, -R213, R141 ;  /* 0x0000008dd58d7221 */ /* 0x000fe40000010100 */
[----:B------:R-:W-:Y:S01]  /*10f0*/  FADD.FTZ R180, R132, R180 ;  /* 0x000000b484b47221 */ /* 0x000fe20000010000 */
[----:B------:R-:W-:Y:S01]  /*1100*/  FFMA.FTZ R121, R219, R132, R121 ;  /* 0x00000084db797223 */ /* 0x000fe20000010079 */
[----:B------:R-:W-:-:S04]  /*1110*/  SHF.L.U32 R134, R134, 0x10, RZ ;  /* 0x0000001086867819 */ /* 0x000fc800000006ff */
[----:B------:R0:W-:Y:S01]  /*1120*/  STL [R1+0xc], R121 ;  /* 0x00000c7901007387 */ /* 0x0001e20000100800 */
[----:B------:R-:W-:Y:S01]  /*1130*/  FMUL.FTZ R141, R212, R141 ;  /* 0x0000008dd48d7220 */ /* 0x000fe20000410000 */
[----:B------:R-:W-:Y:S02]  /*1140*/  FADD.FTZ R221, R134, R221 ;  /* 0x000000dd86dd7221 */ /* 0x000fe40000010000 */
[----:B0-----:R-:W3:Y:S04]  /*1150*/  LDL.LU R121, [R1+0x24] ;  /* 0x0000240001797983 */ /* 0x001ee80000300800 */
[----:B------:R-:W-:Y:S04]  /*1160*/  STL [R1+0x1c], R180 ;  /* 0x00001cb401007387 */ /* 0x000fe80000100800 */
[----:B------:R-:W3:Y:S01]  /*1170*/  LDL.LU R223, [R1+0x14] ;  /* 0x0000140001df7983 */ /* 0x000ee20000300800 */
[----:B--2---:R-:W-:-:S03]  /*1180*/  FFMA.FTZ R120, R141, R134, R120 ;  /* 0x000000868d787223 */ /* 0x004fc60000010078 */
[----:B------:R-:W2:Y:S04]  /*1190*/  LDL.LU R233, [R1] ;  /* 0x0000000001e97983 */ /* 0x000ea80000300800 */
[----:B------:R0:W-:Y:S04]  /*11a0*/  STL [R1+0x8], R120 ;  /* 0x0000087801007387 */ /* 0x0001e80000100800 */
[----:B------:R1:W-:Y:S04]  /*11b0*/  STL [R1+0x18], R221 ;  /* 0x000018dd01007387 */ /* 0x0003e80000100800 */
[----:B0-----:R-:W2:Y:S01]  /*11c0*/  LDL.LU R120, [R1+0x20] ;  /* 0x0000200001787983 */ /* 0x001ea20000300800 */
[----:B------:R-:W-:-:S02]  /*11d0*/  SHF.L.U32 R140, R138, 0x10, RZ ;  /* 0x000000108a8c7819 */ /* 0x000fc400000006ff */
[----:B------:R-:W-:Y:S01]  /*11e0*/  PRMT R138, R138, 0x7632, R138 ;  /* 0x000076328a8a7816 */ /* 0x000fe2000000008a */
[----:B------:R-:W-:-:S03]  /*11f0*/  FMUL.FTZ R220, R49, R134 ;  /* 0x0000008631dc7220 */ /* 0x000fc60000410000 */
[----:B------:R-:W-:-:S05]  /*1200*/  SHF.L.U32 R138, R138, 0x10, RZ ;  /* 0x000000108a8a7819 */ /* 0x000fca00000006ff */
[----:B------:R-:W-:Y:S01]  /*1210*/  FADD.FTZ R251, R138, R251 ;  /* 0x000000fb8afb7221 */ /* 0x000fe20000010000 */
[-C--:B------:R-:W-:Y:S01]  /*1220*/  FFMA.FTZ R199, R141, R138.reuse, R199 ;  /* 0x0000008a8dc77223 */ /* 0x080fe200000100c7 */
[----:B------:R-:W-:Y:S01]  /*1230*/  FFMA.FTZ R138, R81, R138, R220 ;  /* 0x0000008a518a7223 */ /* 0x000fe200000100dc */
[----:B------:R-:W-:Y:S01]  /*1240*/  FADD.FTZ R220, -R213, R142 ;  /* 0x0000008ed5dc7221 */ /* 0x000fe20000010100 */
[----:B------:R-:W-:Y:S02]  /*1250*/  SHF.L.U32 R142, R139, 0x10, RZ ;  /* 0x000000108b8e7819 */ /* 0x000fe400000006ff */
[----:B------:R-:W-:-:S03]  /*1260*/  IADD3 R209, R211, 0x20, RZ ;  /* 0x00000020d3d17810 */ /* 0x000fc60007ffe0ff */
[----:B----4-:R-:W-:Y:S01]  /*1270*/  FADD.FTZ R222, R142, R222 ;  /* 0x000000de8ede7221 */ /* 0x010fe20000010000 */
[----:B------:R-:W-:Y:S01]  /*1280*/  SHF.L.U32 R134, R135, 0x10, RZ ;  /* 0x0000001087867819 */ /* 0x000fe200000006ff */
[----:B------:R-:W-:-:S04]  /*1290*/  IMAD.WIDE.U32 R156, R209, 0x20, R184 ;  /* 0x00000020d19c7825 */ /* 0x000fc800078e00b8 */
[C---:B------:R-:W-:Y:S01]  /*12a0*/  IMAD.WIDE.U32 R148, R209.reuse, 0x10, R182 ;  /* 0x00000010d1947825 */ /* 0x040fe200078e00b6 */
[----:B------:R0:W-:Y:S03]  /*12b0*/  STL [R1+0x4], R222 ;  /* 0x000004de01007387 */ /* 0x0001e60000100800 */
[----:B------:R-:W-:Y:S01]  /*12c0*/  FMUL.FTZ R220, R212, R220 ;  /* 0x000000dcd4dc7220 */ /* 0x000fe20000410000 */
[----:B------:R-:W-:Y:S01]  /*12d0*/  IMAD.WIDE.U32 R152, R209, 0x10, R186 ;  /* 0x00000010d1987825 */ /* 0x000fe200078e00ba */
[----:B------:R-:W4:Y:S03]  /*12e0*/  LDG.E.128 R144, desc[UR4][R156.64] ;  /* 0x000000049c907981 */ /* 0x000f26000c1e1d00 */
[----:B-1----:R-:W-:Y:S01]  /*12f0*/  FMUL.FTZ R221, R50, R134 ;  /* 0x0000008632dd7220 */ /* 0x002fe20000410000 */
[----:B------:R-:W4:Y:S04]  /*1300*/  LDG.E.128 R148, desc[UR4][R148.64] ;  /* 0x0000000494947981 */ /* 0x000f28000c1e1d00 */
[----:B0-----:R-:W4:Y:S01]  /*1310*/  LDL.LU R222, [R1+0x10] ;  /* 0x0000100001de7983 */ /* 0x001f220000300800 */
[----:B------:R-:W-:-:S03]  /*1320*/  PRMT R139, R139, 0x7632, R139 ;  /* 0x000076328b8b7816 */ /* 0x000fc6000000008b */
[----:B------:R-:W4:Y:S01]  /*1330*/  LDG.E.128 R152, desc[UR4][R152.64] ;  /* 0x0000000498987981 */ /* 0x000f22000c1e1d00 */
[----:B------:R-:W-:Y:S01]  /*1340*/  SHF.L.U32 R139, R139, 0x10, RZ ;  /* 0x000000108b8b7819 */ /* 0x000fe200000006ff */
[----:B---3--:R-:W-:Y:S01]  /*1350*/  FADD.FTZ R121, R134, R121 ;  /* 0x0000007986797221 */ /* 0x008fe20000010000 */
[----:B------:R-:W-:-:S04]  /*1360*/  FFMA.FTZ R223, R220, R134, R223 ;  /* 0x00000086dcdf7223 */ /* 0x000fc800000100df */
[----:B------:R0:W-:Y:S01]  /*1370*/  STL [R1+0x24], R121 ;  /* 0x0000247901007387 */ /* 0x0001e20000100800 */
[----:B------:R-:W-:Y:S01]  /*1380*/  PRMT R134, R135, 0x7632, R134 ;  /* 0x0000763287867816 */ /* 0x000fe20000000086 */
[----:B------:R-:W-:Y:S01]  /*1390*/  FADD.FTZ R143, -R213, R143 ;  /* 0x0000008fd58f7221 */ /* 0x000fe20000010100 */
[----:B------:R-:W-:Y:S01]  /*13a0*/  FFMA.FTZ R206, R220, R142, R206 ;  /* 0x0000008edcce7223 */ /* 0x000fe200000100ce */
[----:B------:R-:W3:Y:S01]  /*13b0*/  LDG.E.128 R156, desc[UR4][R156.64+0x10] ;  /* 0x000010049c9c7981 */ /* 0x000ee2000c1e1d00 */
[----:B------:R-:W-:-:S03]  /*13c0*/  SHF.L.U32 R134, R134, 0x10, RZ ;  /* 0x0000001086867819 */ /* 0x000fc600000006ff */
[----:B0-----:R-:W3:Y:S04]  /*13d0*/  LDL.LU R121, [R1+0x4c] ;  /* 0x00004c0001797983 */ /* 0x001ee80000300800 */
[----:B------:R-:W3:Y:S04]  /*13e0*/  LDL.LU R234, [R1+0x3c] ;  /* 0x00003c0001ea7983 */ /* 0x000ee80000300800 */
[----:B------:R0:W-:Y:S01]  /*13f0*/  STL [R1+0x14], R223 ;  /* 0x000014df01007387 */ /* 0x0001e20000100800 */
[----:B--2---:R-:W-:Y:S01]  /*1400*/  FADD.FTZ R233, R139, R233 ;  /* 0x000000e98be97221 */ /* 0x004fe20000010000 */
[----:B------:R-:W-:-:S02]  /*1410*/  FADD.FTZ R120, R134, R120 ;  /* 0x0000007886787221 */ /* 0x000fc40000010000 */
[----:B0-----:R-:W2:Y:S04]  /*1420*/  LDL.LU R223, [R1+0x2c] ;  /* 0x00002c0001df7983 */ /* 0x001ea80000300800 */
[----:B------:R-:W-:Y:S04]  /*1430*/  STL [R1], R233 ;  /* 0x000000e901007387 */ /* 0x000fe80000100800 */
[----:B------:R0:W-:Y:S04]  /*1440*/  STL [R1+0x20], R120 ;  /* 0x0000207801007387 */ /* 0x0001e80000100800 */
[----:B0-----:R-:W2:Y:S01]  /*1450*/  LDL.LU R120, [R1+0x54] ;  /* 0x0000540001787983 */ /* 0x001ea20000300800 */
[----:B------:R-:W-:Y:S01]  /*1460*/  FMUL.FTZ R143, R212, R143 ;  /* 0x0000008fd48f7220 */ /* 0x000fe20000410000 */
[----:B------:R-:W-:Y:S01]  /*1470*/  FFMA.FTZ R142, R82, R142, R221 ;  /* 0x0000008e528e7223 */ /* 0x000fe200000100dd */
[----:B----4-:R-:W-:Y:S01]  /*1480*/  FADD.FTZ R144, -R213, R144 ;  /* 0x00000090d5907221 */ /* 0x010fe20000010100 */
[----:B------:R-:W4:Y:S01]  /*1490*/  LDL.LU R233, [R1+0x44] ;  /* 0x0000440001e97983 */ /* 0x000f220000300800 */
[----:B------:R-:W-:Y:S01]  /*14a0*/  SHF.L.U32 R221, R148, 0x10, RZ ;  /* 0x0000001094dd7819 */ /* 0x000fe200000006ff */
[----:B------:R-:W-:Y:S01]  /*14b0*/  FFMA.FTZ R222, R143, R134, R222 ;  /* 0x000000868fde7223 */ /* 0x000fe200000100de */
[----:B------:R-:W-:-:S04]  /*14c0*/  FMUL.FTZ R144, R212, R144 ;  /* 0x00000090d4907220 */ /* 0x000fc80000410000 */
[----:B------:R0:W-:Y:S02]  /*14d0*/  STL [R1+0x10], R222 ;  /* 0x000010de01007387 */ /* 0x0001e40000100800 */
[----:B0-----:R-:W-:Y:S01]  /*14e0*/  SHF.L.U32 R222, R152, 0x10, RZ ;  /* 0x0000001098de7819 */ /* 0x001fe200000006ff */
[----:B---3--:R-:W-:Y:S01]  /*14f0*/  FADD.FTZ R121, R221, R121 ;  /* 0x00000079dd797221 */ /* 0x008fe20000010000 */
[----:B------:R-:W-:-:S04]  /*1500*/  FFMA.FTZ R234, R144, R221, R234 ;  /* 0x000000dd90ea7223 */ /* 0x000fc800000100ea */
[----:B------:R0:W-:Y:S04]  /*1510*/  STL [R1+0x4c], R121 ;  /* 0x00004c7901007387 */ /* 0x0001e80000100800 */
[----:B0-----:R-:W3:Y:S01]  /*1520*/  LDL.LU R121, [R1+0x34] ;  /* 0x0000340001797983 */ /* 0x001ee20000300800 */
[----:B--2---:R-:W-:-:S03]  /*1530*/  FADD.FTZ R223, R222, R223 ;  /* 0x000000dfdedf7221 */ /* 0x004fc60000010000 */
[----:B------:R-:W-:Y:S04]  /*1540*/  STL [R1+0x3c], R234 ;  /* 0x00003cea01007387 */ /* 0x000fe80000100800 */
[----:B------:R0:W-:Y:S02]  /*1550*/  STL [R1+0x2c], R223 ;  /* 0x00002cdf01007387 */ /* 0x0001e40000100800 */
[----:B0-----:R-:W-:-:S05]  /*1560*/  SHF.L.U32 R223, R149, 0x10, RZ ;  /* 0x0000001095df7819 */ /* 0x001fca00000006ff */
[----:B------:R-:W-:-:S05]  /*1570*/  FADD.FTZ R120, R223, R120 ;  /* 0x00000078df787221 */ /* 0x000fca0000010000 */
[----:B------:R0:W-:Y:S04]  /*1580*/  STL [R1+0x54], R120 ;  /* 0x0000547801007387 */ /* 0x0001e80000100800 */
[----:B0-----:R-:W2:Y:S01]  /*1590*/  LDL.LU R120, [R1+0x38] ;  /* 0x0000380001787983 */ /* 0x001ea20000300800 */
[----:B------:R-:W-:Y:S01]  /*15a0*/  FMUL.FTZ R221, R44, R221 ;  /* 0x000000dd2cdd7220 */ /* 0x000fe20000410000 */
[----:B------:R-:W-:Y:S01]  /*15b0*/  FADD.FTZ R146, -R213, R146 ;  /* 0x00000092d5927221 */ /* 0x000fe20000010100 */
[-C--:B------:R-:W-:Y:S01]  /*15c0*/  FFMA.FTZ R225, R144, R222.reuse, R225 ;  /* 0x000000de90e17223 */ /* 0x080fe200000100e1 */
[----:B------:R-:W2:Y:S01]  /*15d0*/  LDL.LU R235, [R1+0x48] ;  /* 0x0000480001eb7983 */ /* 0x000ea20000300800 */
[----:B------:R-:W-:Y:S01]  /*15e0*/  FFMA.FTZ R221, R76, R222, R221 ;  /* 0x000000de4cdd7223 */ /* 0x000fe200000100dd */
[----:B------:R-:W-:Y:S01]  /*15f0*/  FMUL.FTZ R222, R212, R146 ;  /* 0x00000092d4de7220 */ /* 0x000fe20000410000 */
[----:B------:R-:W-:Y:S01]  /*1600*/  SHF.L.U32 R146, R153, 0x10, RZ ;  /* 0x0000001099927819 */ /* 0x000fe200000006ff */
[----:B------:R-:W2:Y:S02]  /*1610*/  LDL.LU R234, [R1+0x28] ;  /* 0x0000280001ea7983 */ /* 0x000ea40000300800 */
[----:B----4-:R-:W-:Y:S01]  /*1620*/  FFMA.FTZ R233, R222, R223, R233 ;  /* 0x000000dfdee97223 */ /* 0x010fe200000100e9 */
[----:B------:R-:W-:Y:S01]  /*1630*/  PRMT R149, R148, 0x7632, R149 ;  /* 0x0000763294957816 */ /* 0x000fe20000000095 */
[----:B------:R-:W-:-:S03]  /*1640*/  FADD.FTZ R148, -R213, R145 ;  /* 0x00000091d5947221 */ /* 0x000fc60000010100 */
[----:B------:R0:W-:Y:S01]  /*1650*/  STL [R1+0x44], R233 ;  /* 0x000044e901007387 */ /* 0x0001e20000100800 */
[----:B------:R-:W-:Y:S01]  /*1660*/  SHF.L.U32 R145, R149, 0x10, RZ ;  /* 0x0000001095917819 */ /* 0x000fe200000006ff */
[----:B------:R-:W-:Y:S02]  /*1670*/  FMUL.FTZ R148, R212, R148 ;  /* 0x00000094d4947220 */ /* 0x000fe40000410000 */
[----:B0-----:R-:W4:Y:S01]  /*1680*/  LDL.LU R233, [R1+0x40] ;  /* 0x0000400001e97983 */ /* 0x001f220000300800 */
[----:B---3--:R-:W-:-:S05]  /*1690*/  FADD.FTZ R121, R146, R121 ;  /* 0x0000007992797221 */ /* 0x008fca0000010000 */
[----:B------:R0:W-:Y:S04]  /*16a0*/  STL [R1+0x34], R121 ;  /* 0x0000347901007387 */ /* 0x0001e80000100800 */
[----:B0-----:R-:W3:Y:S01]  /*16b0*/  LDL.LU R121, [R1+0x50] ;  /* 0x0000500001797983 */ /* 0x001ee20000300800 */
[----:B--2---:R-:W-:-:S05]  /*16c0*/  FFMA.FTZ R120, R148, R145, R120 ;  /* 0x0000009194787223 */ /* 0x004fca0000010078 */
[----:B------:R0:W-:Y:S04]  /*16d0*/  STL [R1+0x38], R120 ;  /* 0x0000387801007387 */ /* 0x0001e80000100800 */
[----:B0-----:R-:W2:Y:S01]  /*16e0*/  LDL.LU R120, [R1+0x30] ;  /* 0x0000300001787983 */ /* 0x001ea20000300800 */
[----:B------:R-:W-:Y:S01]  /*16f0*/  PRMT R152, R152, 0x7632, R152 ;  /* 0x0000763298987816 */ /* 0x000fe20000000098 */
[----:B------:R-:W-:Y:S01]  /*1700*/  FADD.FTZ R235, R145, R235 ;  /* 0x000000eb91eb7221 */ /* 0x000fe20000010000 */
[----:B------:R-:W-:Y:S02]  /*1710*/  FMUL.FTZ R145, R45, R145 ;  /* 0x000000912d917220 */ /* 0x000fe40000410000 */
[----:B------:R-:W-:Y:S01]  /*1720*/  SHF.L.U32 R152, R152, 0x10, RZ ;  /* 0x0000001098987819 */ /* 0x000fe200000006ff */
[----:B------:R-:W-:Y:S01]  /*1730*/  FADD.FTZ R147, -R213, R147 ;  /* 0x00000093d5937221 */ /* 0x000fe20000010100 */
[----:B------:R-:W-:-:S03]  /*1740*/  PRMT R149, R149, 0x7632, R149 ;  /* 0x0000763295957816 */ /* 0x000fc60000000095 */
[-C--:B------:R-:W-:Y:S01]  /*1750*/  FFMA.FTZ R224, R148, R152.reuse, R224 ;  /* 0x0000009894e07223 */ /* 0x080fe200000100e0 */
[----:B------:R-:W-:Y:S01]  /*1760*/  FADD.FTZ R234, R152, R234 ;  /* 0x000000ea98ea7221 */ /* 0x000fe20000010000 */
[----:B------:R-:W-:Y:S01]  /*1770*/  FFMA.FTZ R145, R77, R152, R145 ;  /* 0x000000984d917223 */ /* 0x000fe20000010091 */
[----:B------:R-:W-:Y:S01]  /*1780*/  SHF.L.U32 R152, R149, 0x10, RZ ;  /* 0x0000001095987819 */ /* 0x000fe200000006ff */
[----:B------:R-:W-:Y:S01]  /*1790*/  FMUL.FTZ R149, R212, R147 ;  /* 0x00000093d4957220 */ /* 0x000fe20000410000 */
[----:B------:R-:W-:Y:S03]  /*17a0*/  STL [R1+0x48], R235 ;  /* 0x000048eb01007387 */ /* 0x000fe60000100800 */
[----:B----4-:R-:W-:Y:S01]  /*17b0*/  FFMA.FTZ R233, R149, R152, R233 ;  /* 0x0000009895e97223 */ /* 0x010fe200000100e9 */
[----:B------:R0:W-:Y:S01]  /*17c0*/  STL [R1+0x28], R234 ;  /* 0x000028ea01007387 */ /* 0x0001e20000100800 */
[----:B------:R-:W-:-:S03]  /*17d0*/  PRMT R153, R153, 0x7632, R153 ;  /* 0x0000763299997816 */ /* 0x000fc60000000099 */
[----:B0-----:R-:W4:Y:S04]  /*17e0*/  LDL.LU R234, [R1+0x5c] ;  /* 0x00005c0001ea7983 */ /* 0x001f280000300800 */
[----:B------:R0:W-:Y:S01]  /*17f0*/  STL [R1+0x40], R233 ;  /* 0x000040e901007387 */ /* 0x0001e20000100800 */
[----:B------:R-:W-:-:S03]  /*1800*/  SHF.L.U32 R153, R153, 0x10, RZ ;  /* 0x0000001099997819 */ /* 0x000fc600000006ff */
[----:B0-----:R-:W4:Y:S01]  /*1810*/  LDL.LU R233, [R1+0x7c] ;  /* 0x00007c0001e97983 */ /* 0x001f220000300800 */
[----:B---3--:R-:W-:-:S05]  /*1820*/  FADD.FTZ R121, R152, R121 ;  /* 0x0000007998797221 */ /* 0x008fca0000010000 */
[----:B------:R0:W-:Y:S04]  /*1830*/  STL [R1+0x50], R121 ;  /* 0x0000507901007387 */ /* 0x0001e80000100800 */
[----:B0-----:R-:W3:Y:S01]  /*1840*/  LDL.LU R121, [R1+0x6c] ;  /* 0x00006c0001797983 */ /* 0x001ee20000300800 */
[----:B--2---:R-:W-:-:S05]  /*1850*/  FADD.FTZ R120, R153, R120 ;  /* 0x0000007899787221 */ /* 0x004fca0000010000 */
[----:B------:R0:W-:Y:S04]  /*1860*/  STL [R1+0x30], R120 ;  /* 0x0000307801007387 */ /* 0x0001e80000100800 */
[----:B0-----:R-:W2:Y:S01]  /*1870*/  LDL.LU R120, [R1+0x58] ;  /* 0x0000580001787983 */ /* 0x001ea20000300800 */
[----:B------:R-:W-:Y:S01]  /*1880*/  FMUL.FTZ R147, R47, R152 ;  /* 0x000000982f937220 */ /* 0x000fe20000410000 */
[----:B------:R-:W-:Y:S01]  /*1890*/  SHF.L.U32 R152, R154, 0x10, RZ ;  /* 0x000000109a987819 */ /* 0x000fe200000006ff */
[-C--:B------:R-:W-:Y:S01]  /*18a0*/  FFMA.FTZ R226, R149, R153.reuse, R226 ;  /* 0x0000009995e27223 */ /* 0x080fe200000100e2 */
[----:B------:R-:W2:Y:S01]  /*18b0*/  LDL.LU R235, [R1+0x78] ;  /* 0x0000780001eb7983 */ /* 0x000ea20000300800 */
[----:B------:R-:W-:Y:S01]  /*18c0*/  FFMA.FTZ R147, R79, R153, R147 ;  /* 0x000000994f937223 */ /* 0x000fe20000010093 */
[----:B------:R-:W-:Y:S01]  /*18d0*/  FADD.FTZ R153, -R213, R156 ;  /* 0x0000009cd5997221 */ /* 0x000fe20000010100 */
[----:B------:R-:W-:Y:S01]  /*18e0*/  SHF.L.U32 R156, R150, 0x10, RZ ;  /* 0x00000010969c7819 */ /* 0x000fe200000006ff */
[----:B----4-:R-:W-:-:S02]  /*18f0*/  FADD.FTZ R234, R152, R234 ;  /* 0x000000ea98ea7221 */ /* 0x010fc40000010000 */
[----:B------:R-:W-:-:S03]  /*1900*/  FMUL.FTZ R153, R212, R153 ;  /* 0x00000099d4997220 */ /* 0x000fc60000410000 */
[----:B------:R0:W-:Y:S01]  /*1910*/  STL [R1+0x5c], R234 ;  /* 0x00005cea01007387 */ /* 0x0001e20000100800 */
[----:B------:R-:W-:Y:S01]  /*1920*/  PRMT R154, R154, 0x7632, R154 ;  /* 0x000076329a9a7816 */ /* 0x000fe2000000009a */
[----:B------:R-:W-:Y:S02]  /*1930*/  FADD.FTZ R233, R156, R233 ;  /* 0x000000e99ce97221 */ /* 0x000fe40000010000 */
[----:B0-----:R-:W4:Y:S04]  /*1940*/  LDL.LU R234, [R1+0x68] ;  /* 0x0000680001ea7983 */ /* 0x001f280000300800 */
[----:B------:R0:W-:Y:S01]  /*1950*/  STL [R1+0x7c], R233 ;  /* 0x00007ce901007387 */ /* 0x0001e20000100800 */
[----:B------:R-:W-:-:S03]  /*1960*/  SHF.L.U32 R154, R154, 0x10, RZ ;  /* 0x000000109a9a7819 */ /* 0x000fc600000006ff */
[----:B0-----:R-:W4:Y:S01]  /*1970*/  LDL.LU R233, [R1+0x64] ;  /* 0x0000640001e97983 */ /* 0x001f220000300800 */
[----:B---3--:R-:W-:-:S05]  /*1980*/  FFMA.FTZ R121, R153, R156, R121 ;  /* 0x0000009c99797223 */ /* 0x008fca0000010079 */
[----:B------:R0:W-:Y:S04]  /*1990*/  STL [R1+0x6c], R121 ;  /* 0x00006c7901007387 */ /* 0x0001e80000100800 */
[----:B0-----:R-:W3:Y:S01]  /*19a0*/  LDL.LU R121, [R1+0x84] ;  /* 0x0000840001797983 */ /* 0x001ee20000300800 */
[----:B--2---:R-:W-:-:S05]  /*19b0*/  FADD.FTZ R120, R154, R120 ;  /* 0x000000789a787221 */ /* 0x004fca0000010000 */
[----:B------:R0:W-:Y:S04]  /*19c0*/  STL [R1+0x58], R120 ;  /* 0x0000587801007387 */ /* 0x0001e80000100800 */
[----:B0-----:R-:W2:Y:S01]  /*19d0*/  LDL.LU R120, [R1+0x74] ;  /* 0x0000740001787983 */ /* 0x001ea20000300800 */
[----:B------:R-:W-:Y:S01]  /*19e0*/  FMUL.FTZ R223, R46, R223 ;  /* 0x000000df2edf7220 */ /* 0x000fe20000410000 */
[----:B------:R-:W-:Y:S01]  /*19f0*/  PRMT R150, R150, 0x7632, R150 ;  /* 0x0000763296967816 */ /* 0x000fe20000000096 */
[-C--:B------:R-:W-:Y:S02]  /*1a00*/  FFMA.FTZ R227, R222, R146.reuse, R227 ;  /* 0x00000092dee37223 */ /* 0x080fe400000100e3 */
[----:B------:R-:W-:Y:S01]  /*1a10*/  FFMA.FTZ R146, R78, R146, R223 ;  /* 0x000000924e927223 */ /* 0x000fe200000100df */
[----:B------:R-:W-:Y:S01]  /*1a20*/  FMUL.FTZ R223, R40, R156 ;  /* 0x0000009c28df7220 */ /* 0x000fe20000410000 */
[----:B------:R-:W-:Y:S01]  /*1a30*/  FADD.FTZ R156, -R213, R157 ;  /* 0x0000009dd59c7221 */ /* 0x000fe20000010100 */
[----:B------:R-:W-:-:S03]  /*1a40*/  SHF.L.U32 R150, R150, 0x10, RZ ;  /* 0x0000001096967819 */ /* 0x000fc600000006ff */
[----:B------:R-:W-:Y:S02]  /*1a50*/  FMUL.FTZ R156, R212, R156 ;  /* 0x0000009cd49c7220 */ /* 0x000fe40000410000 */
[----:B------:R-:W-:Y:S02]  /*1a60*/  FMUL.FTZ R157, R41, R150 ;  /* 0x00000096299d7220 */ /* 0x000fe40000410000 */
[-C--:B------:R-:W-:Y:S02]  /*1a70*/  FFMA.FTZ R228, R156, R154.reuse, R228 ;  /* 0x0000009a9ce47223 */ /* 0x080fe400000100e4 */
[----:B------:R-:W-:Y:S01]  /*1a80*/  FFMA.FTZ R154, R73, R154, R157 ;  /* 0x0000009a499a7223 */ /* 0x000fe2000001009d */
[----:B------:R-:W-:Y:S01]  /*1a90*/  SHF.L.U32 R157, R155, 0x10, RZ ;  /* 0x000000109b9d7819 */ /* 0x000fe200000006ff */
[----:B------:R-:W-:Y:S01]  /*1aa0*/  FADD.FTZ R235, R150, R235 ;  /* 0x000000eb96eb7221 */ /* 0x000fe20000010000 */
[----:B----4-:R-:W-:Y:S01]  /*1ab0*/  FFMA.FTZ R234, R156, R150, R234 ;  /* 0x000000969cea7223 */ /* 0x010fe200000100ea */
[----:B------:R-:W-:Y:S01]  /*1ac0*/  IMAD.WIDE.U32 R164, R208, 0x10, R182 ;  /* 0x00000010d0a47825 */ /* 0x000fe200078e00b6 */
[----:B------:R-:W-:-:S02]  /*1ad0*/  SHF.L.U32 R150, R151, 0x10, RZ ;  /* 0x0000001097967819 */ /* 0x000fc400000006ff */
[----:B------:R0:W-:Y:S01]  /*1ae0*/  STL [R1+0x78], R235 ;  /* 0x000078eb01007387 */ /* 0x0001e20000100800 */
[----:B------:R-:W-:-:S03]  /*1af0*/  FADD.FTZ R233, R157, R233 ;  /* 0x000000e99de97221 */ /* 0x000fc60000010000 */
[----:B------:R1:W-:Y:S01]  /*1b00*/  STL [R1+0x68], R234 ;  /* 0x000068ea01007387 */ /* 0x0003e20000100800 */
[----:B------:R-:W-:Y:S01]  /*1b10*/  FADD.FTZ R158, -R213, R158 ;  /* 0x0000009ed59e7221 */ /* 0x000fe20000010100 */
[----:B------:R-:W-:Y:S02]  /*1b20*/  @P0 IMAD.WIDE.U32 R160, R211, 0x20, R160 ;  /* 0x00000020d3a00825 */ /* 0x000fe400078e00a0 */
[----:B------:R-:W4:Y:S04]  /*1b30*/  LDG.E.128 R164, desc[UR4][R164.64] ;  /* 0x00000004a4a47981 */ /* 0x000f28000c1e1d00 */
[----:B0-----:R-:W4:Y:S04]  /*1b40*/  LDL.LU R235, [R1+0x60] ;  /* 0x0000600001eb7983 */ /* 0x001f280000300800 */
[----:B-1----:R-:W4:Y:S04]  /*1b50*/  LDL.LU R234, [R1+0x80] ;  /* 0x0000800001ea7983 */ /* 0x002f280000300800 */
[----:B------:R0:W-:Y:S01]  /*1b60*/  STL [R1+0x64], R233 ;  /* 0x000064e901007387 */ /* 0x0001e20000100800 */
[----:B------:R-:W-:-:S04]  /*1b70*/  IMAD.WIDE.U32 R172, R208, 0x20, R184 ;  /* 0x00000020d0ac7825 */ /* 0x000fc800078e00b8 */
[----:B------:R-:W-:Y:S01]  /*1b80*/  FFMA.FTZ R229, R153, R152, R229 ;  /* 0x0000009899e57223 */ /* 0x000fe200000100e5 */
[----:B------:R-:W-:Y:S01]  /*1b90*/  FMUL.FTZ R158, R212, R158 ;  /* 0x0000009ed49e7220 */ /* 0x000fe20000410000 */
[----:B------:R-:W5:Y:S01]  /*1ba0*/  @P0 LDG.E.128 R88, desc[UR4][R160.64] ;  /* 0x00000004a0580981 */ /* 0x000f62000c1e1d00 */
[----:B------:R-:W-:-:S03]  /*1bb0*/  @P0 IMAD.WIDE.U32 R168, R209, 0x20, R168 ;  /* 0x00000020d1a80825 */ /* 0x000fc600078e00a8 */
[----:B------:R1:W5:Y:S04]  /*1bc0*/  @P0 LDG.E.128 R92, desc[UR4][R160.64+0x10] ;  /* 0x00001004a05c0981 */ /* 0x000368000c1e1d00 */
[----:B0-----:R-:W4:Y:S01]  /*1bd0*/  LDL.LU R233, [R1+0x70] ;  /* 0x0000700001e97983 */ /* 0x001f220000300800 */
[----:B------:R-:W-:-:S04]  /*1be0*/  IMAD.WIDE.U32 R170, R208, 0x10, R186 ;  /* 0x00000010d0aa7825 */ /* 0x000fc800078e00ba */
[----:B------:R-:W-:Y:S01]  /*1bf0*/  FFMA.FTZ R152, R72, R152, R223 ;  /* 0x0000009848987223 */ /* 0x000fe200000100df */
[----:B------:R-:W-:Y:S01]  /*1c00*/  FMUL.FTZ R223, R42, R150 ;  /* 0x000000962adf7220 */ /* 0x000fe20000410000 */
[----:B------:R-:W5:Y:S01]  /*1c10*/  @P0 LDG.E.128 R96, desc[UR4][R168.64] ;  /* 0x00000004a8600981 */ /* 0x000f62000c1e1d00 */
[----:B------:R-:W-:-:S03]  /*1c20*/  FFMA.FTZ R231, R158, R157, R231 ;  /* 0x0000009d9ee77223 */ /* 0x000fc600000100e7 */
[----:B------:R-:W1:Y:S01]  /*1c30*/  LDG.E.128 R160, desc[UR4][R172.64] ;  /* 0x00000004aca07981 */ /* 0x000e62000c1e1d00 */
[----:B------:R-:W-:-:S03]  /*1c40*/  FFMA.FTZ R157, R74, R157, R223 ;  /* 0x0000009d4a9d7223 */ /* 0x000fc600000100df */
[----:B------:R0:W5:Y:S04]  /*1c50*/  @P0 LDG.E.128 R100, desc[UR4][R168.64+0x10] ;  /* 0x00001004a8640981 */ /* 0x000168000c1e1d00 */
[----:B------:R-:W4:Y:S01]  /*1c60*/  LDG.E.128 R168, desc[UR4][R170.64] ;  /* 0x00000004aaa87981 */ /* 0x000f22000c1e1d00 */
[----:B---3--:R-:W-:-:S05]  /*1c70*/  FADD.FTZ R121, R150, R121 ;  /* 0x0000007996797221 */ /* 0x008fca0000010000 */
[----:B------:R3:W-:Y:S04]  /*1c80*/  STL [R1+0x84], R121 ;  /* 0x0000847901007387 */ /* 0x0007e80000100800 */
[----:B---3--:R-:W3:Y:S04]  /*1c90*/  LDL.LU R121, [R1+0xb0] ;  /* 0x0000b00001797983 */ /* 0x008ee80000300800 */
[----:B------:R-:W3:Y:S01]  /*1ca0*/  LDL.LU R223, [R1+0xa4] ;  /* 0x0000a40001df7983 */ /* 0x000ee20000300800 */
[----:B--2---:R-:W-:-:S05]  /*1cb0*/  FFMA.FTZ R120, R158, R150, R120 ;  /* 0x000000969e787223 */ /* 0x004fca0000010078 */
[----:B------:R2:W-:Y:S04]  /*1cc0*/  STL [R1+0x74], R120 ;  /* 0x0000747801007387 */ /* 0x0005e80000100800 */
[----:B--2---:R-:W2:Y:S01]  /*1cd0*/  LDL.LU R120, [R1+0x94] ;  /* 0x0000940001787983 */ /* 0x004ea20000300800 */
[----:B------:R-:W-:Y:S01]  /*1ce0*/  PRMT R150, R151, 0x7632, R150 ;  /* 0x0000763297967816 */ /* 0x000fe20000000096 */
[----:B------:R-:W-:Y:S01]  /*1cf0*/  FADD.FTZ R159, -R213, R159 ;  /* 0x0000009fd59f7221 */ /* 0x000fe20000010100 */
[----:B------:R-:W-:Y:S02]  /*1d00*/  PRMT R155, R155, 0x7632, R155 ;  /* 0x000076329b9b7816 */ /* 0x000fe4000000009b */
[----:B------:R-:W-:Y:S02]  /*1d10*/  SHF.L.U32 R150, R150, 0x10, RZ ;  /* 0x0000001096967819 */ /* 0x000fe400000006ff */
[----:B------:R-:W-:Y:S01]  /*1d20*/  SHF.L.U32 R151, R155, 0x10, RZ ;  /* 0x000000109b977819 */ /* 0x000fe200000006ff */
[----:B------:R-:W-:-:S02]  /*1d30*/  FMUL.FTZ R155, R212, R159 ;  /* 0x0000009fd49b7220 */ /* 0x000fc40000410000 */
[----:B------:R-:W-:Y:S02]  /*1d40*/  FMUL.FTZ R159, R43, R150 ;  /* 0x000000962b9f7220 */ /* 0x000fe40000410000 */
[----:B------:R-:W-:Y:S01]  /*1d50*/  FFMA.FTZ R230, R155, R151, R230 ;  /* 0x000000979be67223 */ /* 0x000fe200000100e6 */
[----:B----4-:R-:W-:Y:S01]  /*1d60*/  FADD.FTZ R235, R151, R235 ;  /* 0x000000eb97eb7221 */ /* 0x010fe20000010000 */
[----:B------:R-:W-:-:S04]  /*1d70*/  FADD.FTZ R234, R150, R234 ;  /* 0x000000ea96ea7221 */ /* 0x000fc80000010000 */
[----:B------:R-:W-:Y:S04]  /*1d80*/  STL [R1+0x60], R235 ;  /* 0x000060eb01007387 */ /* 0x000fe80000100800 */
[----:B------:R4:W-:Y:S01]  /*1d90*/  STL [R1+0x80], R234 ;  /* 0x000080ea01007387 */ /* 0x0009e20000100800 */
[----:B------:R-:W-:-:S03]  /*1da0*/  FFMA.FTZ R151, R75, R151, R159 ;  /* 0x000000974b977223 */ /* 0x000fc6000001009f */
[----:B----4-:R-:W4:Y:S01]  /*1db0*/  LDL.LU R234, [R1+0xb4] ;  /* 0x0000b40001ea7983 */ /* 0x010f220000300800 */
[----:B------:R-:W-:Y:S01]  /*1dc0*/  FFMA.FTZ R233, R155, R150, R233 ;  /* 0x000000969be97223 */ /* 0x000fe200000100e9 */
[----:B------:R-:W-:Y:S02]  /*1dd0*/  SHF.L.U32 R150, R164, 0x10, RZ ;  /* 0x00000010a4967819 */ /* 0x000fe400000006ff */
[----:B------:R-:W4:Y:S04]  /*1de0*/  LDL.LU R235, [R1+0xa8] ;  /* 0x0000a80001eb7983 */ /* 0x000f280000300800 */
[----:B------:R0:W-:Y:S01]  /*1df0*/  STL [R1+0x70], R233 ;  /* 0x000070e901007387 */ /* 0x0001e20000100800 */
[----:B-1----:R-:W-:-:S04]  /*1e00*/  FADD.FTZ R160, -R213, R160 ;  /* 0x000000a0d5a07221 */ /* 0x002fc80000010100 */
[----:B------:R-:W-:Y:S01]  /*1e10*/  FMUL.FTZ R160, R212, R160 ;  /* 0x000000a0d4a07220 */ /* 0x000fe20000410000 */
[----:B0-----:R-:W4:Y:S01]  /*1e20*/  LDL.LU R233, [R1+0x9c] ;  /* 0x00009c0001e97983 */ /* 0x001f220000300800 */
[----:B------:R-:W-:Y:S01]  /*1e30*/  SHF.L.U32 R159, R168, 0x10, RZ ;  /* 0x00000010a89f7819 */ /* 0x000fe200000006ff */
[----:B---3--:R-:W-:-:S05]  /*1e40*/  FADD.FTZ R121, R150, R121 ;  /* 0x0000007996797221 */ /* 0x008fca0000010000 */
[----:B------:R0:W-:Y:S01]  /*1e50*/  STL [R1+0xb0], R121 ;  /* 0x0000b07901007387 */ /* 0x0001e20000100800 */
[----:B------:R-:W-:-:S03]  /*1e60*/  FFMA.FTZ R223, R160, R150, R223 ;  /* 0x00000096a0df7223 */ /* 0x000fc600000100df */
[----:B0-----:R-:W3:Y:S01]  /*1e70*/  LDL.LU R121, [R1+0x8c] ;  /* 0x00008c0001797983 */ /* 0x001ee20000300800 */
[----:B--2---:R-:W-:-:S05]  /*1e80*/  FADD.FTZ R120, R159, R120 ;  /* 0x000000789f787221 */ /* 0x004fca0000010000 */
[----:B------:R0:W-:Y:S04]  /*1e90*/  STL [R1+0x94], R120 ;  /* 0x0000947801007387 */ /* 0x0001e80000100800 */
[----:B------:R1:W-:Y:S04]  /*1ea0*/  STL [R1+0xa4], R223 ;  /* 0x0000a4df01007387 */ /* 0x0003e80000100800 */
[----:B0-----:R-:W2:Y:S01]  /*1eb0*/  LDL.LU R120, [R1+0xa0] ;  /* 0x0000a00001787983 */ /* 0x001ea20000300800 */
[----:B------:R-:W-:Y:S01]  /*1ec0*/  FMUL.FTZ R150, R36, R150 ;  /* 0x0000009624967220 */ /* 0x000fe20000410000 */
[----:B------:R-:W-:Y:S01]  /*1ed0*/  FADD.FTZ R162, -R213, R162 ;  /* 0x000000a2d5a27221 */ /* 0x000fe20000010100 */
[----:B------:R-:W-:-:S02]  /*1ee0*/  FFMA.FTZ R237, R160, R159, R237 ;  /* 0x0000009fa0ed7223 */ /* 0x000fc400000100ed */
[----:B------:R-:W-:Y:S01]  /*1ef0*/  FFMA.FTZ R159, R68, R159, R150 ;  /* 0x0000009f449f7223 */ /* 0x000fe20000010096 */
[----:B------:R-:W-:Y:S01]  /*1f00*/  SHF.L.U32 R150, R165, 0x10, RZ ;  /* 0x00000010a5967819 */ /* 0x000fe200000006ff */
[----:B-1----:R-:W-:Y:S01]  /*1f10*/  FMUL.FTZ R223, R212, R162 ;  /* 0x000000a2d4df7220 */ /* 0x002fe20000410000 */
[----:B------:R-:W-:Y:S01]  /*1f20*/  SHF.L.U32 R162, R169, 0x10, RZ ;  /* 0x00000010a9a27819 */ /* 0x000fe200000006ff */
[----:B------:R-:W-:Y:S02]  /*1f30*/  FADD.FTZ R161, -R213, R161 ;  /* 0x000000a1d5a17221 */ /* 0x000fe40000010100 */
[----:B----4-:R-:W-:Y:S01]  /*1f40*/  FADD.FTZ R234, R150, R234 ;  /* 0x000000ea96ea7221 */ /* 0x010fe20000010000 */
[-C--:B------:R-:W-:Y:S01]  /*1f50*/  FFMA.FTZ R235, R223, R150.reuse, R235 ;  /* 0x00000096dfeb7223 */ /* 0x080fe200000100eb */
[----:B------:R-:W-:-:S03]  /*1f60*/  FMUL.FTZ R150, R38, R150 ;  /* 0x0000009626967220 */ /* 0x000fc60000410000 */
[----:B------:R0:W-:Y:S04]  /*1f70*/  STL [R1+0xb4], R234 ;  /* 0x0000b4ea01007387 */ /* 0x0001e80000100800 */
[----:B0-----:R-:W4:Y:S01]  /*1f80*/  LDL.LU R234, [R1+0xac] ;  /* 0x0000ac0001ea7983 */ /* 0x001f220000300800 */
[----:B------:R-:W-:-:S05]  /*1f90*/  FADD.FTZ R233, R162, R233 ;  /* 0x000000e9a2e97221 */ /* 0x000fca0000010000 */
[----:B------:R0:W-:Y:S04]  /*1fa0*/  STL [R1+0x9c], R233 ;  /* 0x00009ce901007387 */ /* 0x0001e80000100800 */
[----:B------:R-:W-:Y:S04]  /*1fb0*/  STL [R1+0xa8], R235 ;  /* 0x0000a8eb01007387 */ /* 0x000fe80000100800 */
[----:B0-----:R-:W4:Y:S01]  /*1fc0*/  LDL.LU R233, [R1+0x90] ;  /* 0x0000900001e97983 */ /* 0x001f220000300800 */
[-C--:B---3--:R-:W-:Y:S01]  /*1fd0*/  FFMA.FTZ R121, R223, R162.reuse, R121 ;  /* 0x000000a2df797223 */ /* 0x088fe20000010079 */
[--C-:B------:R-:W-:Y:S01]  /*1fe0*/  FFMA.FTZ R162, R70, R162, R150.reuse ;  /* 0x000000a246a27223 */ /* 0x100fe20000010096 */
[----:B------:R-:W-:Y:S01]  /*1ff0*/  PRMT R150, R164, 0x7632, R150 ;  /* 0x00007632a4967816 */ /* 0x000fe20000000096 */
[----:B------:R-:W-:-:S03]  /*2000*/  FMUL.FTZ R164, R212, R161 ;  /* 0x000000a1d4a47220 */ /* 0x000fc60000410000 */
[----:B------:R-:W-:Y:S01]  /*2010*/  SHF.L.U32 R150, R150, 0x10, RZ ;  /* 0x0000001096967819 */ /* 0x000fe200000006ff */
[----:B------:R0:W-:Y:S04]  /*2020*/  STL [R1+0x8c], R121 ;  /* 0x00008c7901007387 */ /* 0x0001e80000100800 */
[----:B0-----:R-:W3:Y:S01]  /*2030*/  LDL.LU R121, [R1+0xb8] ;  /* 0x0000b80001797983 */ /* 0x001ee20000300800 */
[----:B--2---:R-:W-:-:S05]  /*2040*/  FFMA.FTZ R120, R164, R150, R120 ;  /* 0x00000096a4787223 */ /* 0x004fca0000010078 */
[----:B------:R0:W-:Y:S04]  /*2050*/  STL [R1+0xa0], R120 ;  /* 0x0000a07801007387 */ /* 0x0001e80000100800 */
[----:B0-----:R-:W2:Y:S01]  /*2060*/  LDL.LU R120, [R1+0xbc] ;  /* 0x0000bc0001787983 */ /* 0x001ea20000300800 */
[--C-:B------:R-:W-:Y:S01]  /*2070*/  FADD.FTZ R176, R176, -R213.reuse ;  /* 0x800000d5b0b07221 */ /* 0x100fe20000010000 */
[----:B------:R-:W-:Y:S01]  /*2080*/  FADD.FTZ R248, R174, R248 ;  /* 0x000000f8aef87221 */ /* 0x000fe20000010000 */
[----:B------:R-:W-:Y:S01]  /*2090*/  FADD.FTZ R178, R178, -R213 ;  /* 0x800000d5b2b27221 */ /* 0x000fe20000010000 */
[----:B------:R-:W-:Y:S01]  /*20a0*/  FADD.FTZ R239, R214, R239 ;  /* 0x000000efd6ef7221 */ /* 0x000fe20000010000 */
[----:B------:R-:W-:Y:S01]  /*20b0*/  FMUL.FTZ R207, R212, R176 ;  /* 0x000000b0d4cf7220 */ /* 0x000fe20000410000 */
[----:B------:R-:W-:Y:S01]  /*20c0*/  PRMT R168, R168, 0x7632, R168 ;  /* 0x00007632a8a87816 */ /* 0x000fe200000000a8 */
[----:B------:R-:W2:Y:S02]  /*20d0*/  LDL.LU R235, [R1+0x88] ;  /* 0x0000880001eb7983 */ /* 0x000ea40000300800 */
[CC--:B------:R-:W-:Y:S01]  /*20e0*/  FFMA.FTZ R244, R207.reuse, R174.reuse, R244 ;  /* 0x000000aecff47223 */ /* 0x0c0fe200000100f4 */
[----:B------:R-:W-:Y:S01]  /*20f0*/  FMUL.FTZ R174, R52, R174 ;  /* 0x000000ae34ae7220 */ /* 0x000fe20000410000 */
[----:B------:R-:W-:Y:S01]  /*2100*/  FFMA.FTZ R202, R207, R214, R202 ;  /* 0x000000d6cfca7223 */ /* 0x000fe200000100ca */
[----:B------:R-:W-:-:S02]  /*2110*/  FMUL.FTZ R215, R212, R178 ;  /* 0x000000b2d4d77220 */ /* 0x000fc40000410000 */
[----:B------:R-:W-:Y:S01]  /*2120*/  FFMA.FTZ R214, R84, R214, R174 ;  /* 0x000000d654d67223 */ /* 0x000fe200000100ae */
[----:B------:R-:W-:Y:S02]  /*2130*/  SHF.L.U32 R174, R133, 0x10, RZ ;  /* 0x0000001085ae7819 */ /* 0x000fe400000006ff */
[----:B------:R-:W-:Y:S02]  /*2140*/  SHF.L.U32 R216, R137, 0x10, RZ ;  /* 0x0000001089d87819 */ /* 0x000fe400000006ff */
[----:B------:R-:W-:Y:S01]  /*2150*/  SHF.L.U32 R161, R168, 0x10, RZ ;  /* 0x00000010a8a17819 */ /* 0x000fe200000006ff */
[----:B------:R-:W-:Y:S01]  /*2160*/  FADD.FTZ R250, R174, R250 ;  /* 0x000000faaefa7221 */ /* 0x000fe20000010000 */
[-C--:B------:R-:W-:Y:S01]  /*2170*/  FFMA.FTZ R246, R215, R174.reuse, R246 ;  /* 0x000000aed7f67223 */ /* 0x080fe200000100f6 */
[----:B------:R-:W-:Y:S01]  /*2180*/  FMUL.FTZ R174, R54, R174 ;  /* 0x000000ae36ae7220 */ /* 0x000fe20000410000 */
[----:B------:R-:W2:Y:S01]  /*2190*/  LDL.LU R168, [R1+0x98] ;  /* 0x0000980001a87983 */ /* 0x000ea20000300800 */
[----:B------:R-:W-:Y:S01]  /*21a0*/  PRMT R165, R165, 0x7632, R165 ;  /* 0x00007632a5a57816 */ /* 0x000fe200000000a5 */
[----:B----4-:R-:W-:Y:S01]  /*21b0*/  FADD.FTZ R234, R150, R234 ;  /* 0x000000ea96ea7221 */ /* 0x010fe20000010000 */
[----:B------:R-:W-:Y:S01]  /*21c0*/  FMUL.FTZ R150, R37, R150 ;  /* 0x0000009625967220 */ /* 0x000fe20000410000 */
[----:B------:R-:W-:Y:S01]  /*21d0*/  FADD.FTZ R163, -R213, R163 ;  /* 0x000000a3d5a37221 */ /* 0x000fe20000010100 */
[----:B------:R-:W-:Y:S01]  /*21e0*/  FADD.FTZ R242, R216, R242 ;  /* 0x000000f2d8f27221 */ /* 0x000fe20000010000 */
[-C--:B------:R-:W-:Y:S01]  /*21f0*/  FFMA.FTZ R200, R215, R216.reuse, R200 ;  /* 0x000000d8d7c87223 */ /* 0x080fe200000100c8 */
[----:B------:R-:W-:Y:S01]  /*2200*/  FFMA.FTZ R232, R164, R161, R232 ;  /* 0x000000a1a4e87223 */ /* 0x000fe200000100e8 */
[----:B------:R-:W-:-:S02]  /*2210*/  FFMA.FTZ R216, R86, R216, R174 ;  /* 0x000000d856d87223 */ /* 0x000fc400000100ae */
[----:B------:R-:W4:Y:S01]  /*2220*/  LDG.E.128 R172, desc[UR4][R172.64+0x10] ;  /* 0x00001004acac7981 */ /* 0x000f22000c1e1d00 */
[----:B------:R-:W-:Y:S01]  /*2230*/  FADD.FTZ R233, R161, R233 ;  /* 0x000000e9a1e97221 */ /* 0x000fe20000010000 */
[----:B------:R-:W-:Y:S01]  /*2240*/  FFMA.FTZ R161, R69, R161, R150 ;  /* 0x000000a145a17223 */ /* 0x000fe20000010096 */
[----:B------:R-:W-:Y:S01]  /*2250*/  SHF.L.U32 R150, R165, 0x10, RZ ;  /* 0x00000010a5967819 */ /* 0x000fe200000006ff */
[----:B------:R-:W-:Y:S01]  /*2260*/  FMUL.FTZ R165, R212, R163 ;  /* 0x000000a3d4a57220 */ /* 0x000fe20000410000 */
[----:B------:R0:W-:Y:S04]  /*2270*/  STL [R1+0xac], R234 ;  /* 0x0000acea01007387 */ /* 0x0001e80000100800 */
[----:B0-----:R-:W4:Y:S04]  /*2280*/  LDL.LU R234, [R1+0xd0] ;  /* 0x0000d00001ea7983 */ /* 0x001f280000300800 */
[----:B------:R0:W-:Y:S04]  /*2290*/  STL [R1+0x90], R233 ;  /* 0x000090e901007387 */ /* 0x0001e80000100800 */
[----:B0-----:R-:W4:Y:S01]  /*22a0*/  LDL.LU R233, [R1+0xc4] ;  /* 0x0000c40001e97983 */ /* 0x001f220000300800 */
[----:B---3--:R-:W-:-:S05]  /*22b0*/  FFMA.FTZ R121, R165, R150, R121 ;  /* 0x00000096a5797223 */ /* 0x008fca0000010079 */
[----:B------:R0:W-:Y:S04]  /*22c0*/  STL [R1+0xb8], R121 ;  /* 0x0000b87901007387 */ /* 0x0001e80000100800 */
[----:B0-----:R-:W3:Y:S01]  /*22d0*/  LDL.LU R121, [R1+0xe4] ;  /* 0x0000e40001797983 */ /* 0x001ee20000300800 */
[----:B--2---:R-:W-:-:S05]  /*22e0*/  FADD.FTZ R120, R150, R120 ;  /* 0x0000007896787221 */ /* 0x004fca0000010000 */
[----:B------:R0:W-:Y:S04]  /*22f0*/  STL [R1+0xbc], R120 ;  /* 0x0000bc7801007387 */ /* 0x0001e80000100800 */
[----:B0-----:R-:W2:Y:S01]  /*2300*/  LDL.LU R120, [R1+0xdc] ;  /* 0x0000dc0001787983 */ /* 0x001ea20000300800 */
[----:B------:R-:W-:-:S04]  /*2310*/  PRMT R169, R169, 0x7632, R169 ;  /* 0x00007632a9a97816 */ /* 0x000fc800000000a9 */
[----:B------:R-:W-:Y:S01]  /*2320*/  SHF.L.U32 R169, R169, 0x10, RZ ;  /* 0x00000010a9a97819 */ /* 0x000fe200000006ff */
[----:B------:R-:W-:-:S04]  /*2330*/  FMUL.FTZ R163, R39, R150 ;  /* 0x0000009627a37220 */ /* 0x000fc80000410000 */
[-C--:B------:R-:W-:Y:S01]  /*2340*/  FFMA.FTZ R235, R165, R169.reuse, R235 ;  /* 0x000000a9a5eb7223 */ /* 0x080fe200000100eb */
[----:B------:R-:W-:Y:S01]  /*2350*/  FADD.FTZ R168, R169, R168 ;  /* 0x000000a8a9a87221 */ /* 0x000fe20000010000 */
[----:B------:R-:W-:-:S03]  /*2360*/  FFMA.FTZ R163, R71, R169, R163 ;  /* 0x000000a947a37223 */ /* 0x000fc600000100a3 */
[----:B------:R0:W-:Y:S04]  /*2370*/  STL [R1+0x88], R235 ;  /* 0x000088eb01007387 */ /* 0x0001e80000100800 */
[----:B------:R1:W-:Y:S01]  /*2380*/  STL [R1+0x98], R168 ;  /* 0x000098a801007387 */ /* 0x0003e20000100800 */
[----:B----4-:R-:W-:Y:S01]  /*2390*/  FADD.FTZ R169, -R213, R172 ;  /* 0x000000acd5a97221 */ /* 0x010fe20000010100 */
[----:B------:R-:W-:Y:S02]  /*23a0*/  SHF.L.U32 R150, R166, 0x10, RZ ;  /* 0x00000010a6967819 */ /* 0x000fe400000006ff */
[----:B------:R-:W4:Y:S01]  /*23b0*/  LDL.LU R236, [R1+0xcc] ;  /* 0x0000cc0001ec7983 */ /* 0x000f220000300800 */
[----:B------:R-:W-:-:S03]  /*23c0*/  FMUL.FTZ R169, R212, R169 ;  /* 0x000000a9d4a97220 */ /* 0x000fc60000410000 */
[----:B0-----:R-:W4:Y:S01]  /*23d0*/  LDL.LU R235, [R1+0xc0] ;  /* 0x0000c00001eb7983 */ /* 0x001f220000300800 */
[----:B-1----:R-:W-:-:S05]  /*23e0*/  SHF.L.U32 R168, R170, 0x10, RZ ;  /* 0x00000010aaa87819 */ /* 0x002fca00000006ff */
[----:B------:R-:W-:-:S05]  /*23f0*/  FADD.FTZ R234, R168, R234 ;  /* 0x000000eaa8ea7221 */ /* 0x000fca0000010000 */
[----:B------:R0:W-:Y:S01]  /*2400*/  STL [R1+0xd0], R234 ;  /* 0x0000d0ea01007387 */ /* 0x0001e20000100800 */
[----:B------:R-:W-:-:S03]  /*2410*/  FFMA.FTZ R233, R169, R168, R233 ;  /* 0x000000a8a9e97223 */ /* 0x000fc600000100e9 */
[----:B0-----:R-:W4:Y:S04]  /*2420*/  LDL.LU R234, [R1+0xe0] ;  /* 0x0000e00001ea7983 */ /* 0x001f280000300800 */
[----:B------:R0:W-:Y:S04]  /*2430*/  STL [R1+0xc4], R233 ;  /* 0x0000c4e901007387 */ /* 0x0001e80000100800 */
[----:B0-----:R-:W4:Y:S01]  /*2440*/  LDL.LU R233, [R1+0xd8] ;  /* 0x0000d80001e97983 */ /* 0x001f220000300800 */
[----:B---3--:R-:W-:-:S05]  /*2450*/  FADD.FTZ R121, R150, R121 ;  /* 0x0000007996797221 */ /* 0x008fca0000010000 */
[----:B------:R0:W-:Y:S04]  /*2460*/  STL [R1+0xe4], R121 ;  /* 0x0000e47901007387 */ /* 0x0001e80000100800 */
[----:B0-----:R-:W3:Y:S01]  /*2470*/  LDL.LU R121, [R1+0xd4] ;  /* 0x0000d40001797983 */ /* 0x001ee20000300800 */
[----:B--2---:R-:W-:-:S05]  /*2480*/  FFMA.FTZ R120, R169, R150, R120 ;  /* 0x00000096a9787223 */ /* 0x004fca0000010078 */
[----:B------:R0:W-:Y:S04]  /*2490*/  STL [R1+0xdc], R120 ;  /* 0x0000dc7801007387 */ /* 0x0001e80000100800 */
[----:B0-----:R-:W2:Y:S01]  /*24a0*/  LDL.LU R120, [R1+0xc8] ;  /* 0x0000c80001787983 */ /* 0x001ea20000300800 */
[----:B------:R-:W-:Y:S01]  /*24b0*/  FMUL.FTZ R172, R32, R150 ;  /* 0x0000009620ac7220 */ /* 0x000fe20000410000 */
[----:B------:R-:W-:Y:S02]  /*24c0*/  PRMT R150, R166, 0x7632, R150 ;  /* 0x00007632a6967816 */ /* 0x000fe40000000096 */
[----:B------:R-:W-:Y:S01]  /*24d0*/  PRMT R170, R170, 0x7632, R170 ;  /* 0x00007632aaaa7816 */ /* 0x000fe200000000aa */
[----:B------:R-:W-:Y:S01]  /*24e0*/  FADD.FTZ R173, -R213, R173 ;  /* 0x000000add5ad7221 */ /* 0x000fe20000010100 */
[----:B------:R-:W-:Y:S01]  /*24f0*/  SHF.L.U32 R150, R150, 0x10, RZ ;  /* 0x0000001096967819 */ /* 0x000fe200000006ff */
[----:B------:R-:W-:Y:S01]  /*2500*/  FADD.FTZ R179, R179, -R213 ;  /* 0x800000d5b3b37221 */ /* 0x000fe20000010000 */
[----:B------:R-:W-:Y:S01]  /*2510*/  SHF.L.U32 R166, R170, 0x10, RZ ;  /* 0x00000010aaa67819 */ /* 0x000fe200000006ff */
[----:B------:R-:W-:Y:S01]  /*2520*/  FFMA.FTZ R168, R64, R168, R172 ;  /* 0x000000a840a87223 */ /* 0x000fe200000100ac */
[----:B------:R-:W-:Y:S01]  /*2530*/  FMUL.FTZ R170, R212, R173 ;  /* 0x000000add4aa7220 */ /* 0x000fe20000410000 */
[----:B------:R-:W-:Y:S01]  /*2540*/  FMUL.FTZ R172, R33, R150 ;  /* 0x0000009621ac7220 */ /* 0x000fe20000410000 */
[----:B------:R-:W-:Y:S01]  /*2550*/  PRMT R133, R133, 0x7632, R133 ;  /* 0x0000763285857816 */ /* 0x000fe20000000085 */
[----:B----4-:R-:W-:Y:S01]  /*2560*/  FADD.FTZ R236, R166, R236 ;  /* 0x000000eca6ec7221 */ /* 0x010fe20000010000 */
[-C--:B------:R-:W-:Y:S01]  /*2570*/  FFMA.FTZ R235, R170, R166.reuse, R235 ;  /* 0x000000a6aaeb7223 */ /* 0x080fe200000100eb */
[----:B------:R-:W-:Y:S01]  /*2580*/  FFMA.FTZ R166, R65, R166, R172 ;  /* 0x000000a641a67223 */ /* 0x000fe200000100ac */
[----:B------:R-:W-:Y:S01]  /*2590*/  FADD.FTZ R173, -R213, R174 ;  /* 0x000000aed5ad7221 */ /* 0x000fe20000010100 */
[----:B------:R-:W-:Y:S01]  /*25a0*/  SHF.L.U32 R172, R171, 0x10, RZ ;  /* 0x00000010abac7819 */ /* 0x000fe200000006ff */
[----:B------:R-:W4:Y:S01]  /*25b0*/  LDL.LU R240, [R1+0xe8] ;  /* 0x0000e80001f07983 */ /* 0x000f220000300800 */
[----:B------:R-:W-:Y:S01]  /*25c0*/  PRMT R137, R137, 0x7632, R137 ;  /* 0x0000763289897816 */ /* 0x000fe20000000089 */
[C---:B------:R-:W-:Y:S01]  /*25d0*/  FMUL.FTZ R218, R212.reuse, R179 ;  /* 0x000000b3d4da7220 */ /* 0x040fe20000410000 */
[----:B------:R-:W-:Y:S01]  /*25e0*/  SHF.L.U32 R133, R133, 0x10, RZ ;  /* 0x0000001085857819 */ /* 0x000fe200000006ff */
[----:B------:R0:W-:Y:S01]  /*25f0*/  STL [R1+0xcc], R236 ;  /* 0x0000ccec01007387 */ /* 0x0001e20000100800 */
[----:B------:R-:W-:Y:S01]  /*2600*/  FMUL.FTZ R173, R212, R173 ;  /* 0x000000add4ad7220 */ /* 0x000fe20000410000 */
[----:B------:R-:W-:-:S02]  /*2610*/  SHF.L.U32 R137, R137, 0x10, RZ ;  /* 0x0000001089897819 */ /* 0x000fc400000006ff */
[----:B------:R1:W-:Y:S01]  /*2620*/  STL [R1+0xc0], R235 ;  /* 0x0000c0eb01007387 */ /* 0x0003e20000100800 */
[-C--:B------:R-:W-:Y:S01]  /*2630*/  FFMA.FTZ R245, R218, R133.reuse, R245 ;  /* 0x00000085daf57223 */ /* 0x080fe200000100f5 */
[----:B------:R-:W-:Y:S01]  /*2640*/  FADD.FTZ R249, R133, R249 ;  /* 0x000000f985f97221 */ /* 0x000fe20000010000 */
[----:B------:R-:W-:Y:S01]  /*2650*/  FMUL.FTZ R133, R55, R133 ;  /* 0x0000008537857220 */ /* 0x000fe20000410000 */
[----:B0-----:R-:W4:Y:S04]  /*2660*/  LDL.LU R236, [R1+0xf4] ;  /* 0x0000f40001ec7983 */ /* 0x001f280000300800 */
[----:B-1----:R-:W4:Y:S01]  /*2670*/  LDL.LU R235, [R1+0xf0] ;  /* 0x0000f00001eb7983 */ /* 0x002f220000300800 */
[----:B------:R-:W-:Y:S01]  /*2680*/  FADD.FTZ R234, R150, R234 ;  /* 0x000000ea96ea7221 */ /* 0x000fe20000010000 */
[----:B------:R-:W-:-:S04]  /*2690*/  FFMA.FTZ R201, R218, R137, R201 ;  /* 0x00000089dac97223 */ /* 0x000fc800000100c9 */
[----:B------:R0:W-:Y:S01]  /*26a0*/  STL [R1+0xe0], R234 ;  /* 0x0000e0ea01007387 */ /* 0x0001e20000100800 */
[----:B------:R-:W-:Y:S01]  /*26b0*/  FADD.FTZ R241, R137, R241 ;  /* 0x000000f189f17221 */ /* 0x000fe20000010000 */
[----:B------:R-:W-:Y:S01]  /*26c0*/  FFMA.FTZ R233, R170, R150, R233 ;  /* 0x00000096aae97223 */ /* 0x000fe200000100e9 */
[----:B------:R-:W-:Y:S01]  /*26d0*/  SHF.L.U32 R150, R167, 0x10, RZ ;  /* 0x00000010a7967819 */ /* 0x000fe200000006ff */
[----:B0-----:R-:W4:Y:S01]  /*26e0*/  LDL.LU R234, [R1+0xfc] ;  /* 0x0000fc0001ea7983 */ /* 0x001f220000300800 */
[----:B------:R-:W-:-:S03]  /*26f0*/  FFMA.FTZ R137, R87, R137, R133 ;  /* 0x0000008957897223 */ /* 0x000fc60000010085 */
[----:B------:R0:W-:Y:S01]  /*2700*/  STL [R1+0xd8], R233 ;  /* 0x0000d8e901007387 */ /* 0x0001e20000100800 */
[----:B------:R-:W-:Y:S01]  /*2710*/  FMUL.FTZ R174, R34, R150 ;  /* 0x0000009622ae7220 */ /* 0x000fe20000410000 */
[----:B------:R-:W-:Y:S01]  /*2720*/  FMUL.FTZ R133, R48, R132 ;  /* 0x0000008430857220 */ /* 0x000fe20000410000 */
[----:B------:R-:W-:Y:S01]  /*2730*/  IADD3 R210, R211, 0x60, RZ ;  /* 0x00000060d3d27810 */ /* 0x000fe20007ffe0ff */
[----:B------:R-:W-:Y:S01]  /*2740*/  FADD.FTZ R252, R140, R252 ;  /* 0x000000fc8cfc7221 */ /* 0x000fe20000010000 */
[----:B0-----:R-:W4:Y:S01]  /*2750*/  LDL.LU R233, [R1+0xf8] ;  /* 0x0000f80001e97983 */ /* 0x001f220000300800 */
[-C--:B------:R-:W-:Y:S01]  /*2760*/  FFMA.FTZ R198, R219, R140.reuse, R198 ;  /* 0x0000008cdbc67223 */ /* 0x080fe200000100c6 */
[----:B------:R-:W-:Y:S01]  /*2770*/  FFMA.FTZ R140, R80, R140, R133 ;  /* 0x0000008c508c7223 */ /* 0x000fe20000010085 */
[----:B------:R-:W-:-:S04]  /*2780*/  IMAD.WIDE.U32 R132, R210, 0x20, R184 ;  /* 0x00000020d2847825 */ /* 0x000fc800078e00b8 */
[C---:B------:R-:W-:Y:S02]  /*2790*/  IMAD.WIDE.U32 R176, R204.reuse, 0x10, R182 ;  /* 0x00000010ccb07825 */ /* 0x040fe400078e00b6 */
[----:B------:R-:W4:Y:S02]  /*27a0*/  LDG.E.128 R180, desc[UR4][R132.64] ;  /* 0x0000000484b47981 */ /* 0x000f24000c1e1d00 */
[----:B------:R-:W-:Y:S02]  /*27b0*/  IMAD.WIDE.U32 R184, R204, 0x10, R186 ;  /* 0x00000010ccb87825 */ /* 0x000fe400078e00ba */
[----:B------:R-:W4:Y:S04]  /*27c0*/  LDG.E.128 R176, desc[UR4][R176.64] ;  /* 0x00000004b0b07981 */ /* 0x000f28000c1e1d00 */
[----:B------:R-:W4:Y:S01]  /*27d0*/  LDG.E.128 R184, desc[UR4][R184.64] ;  /* 0x00000004b8b87981 */ /* 0x000f22000c1e1d00 */
[----:B------:R-:W-:Y:S01]  /*27e0*/  FMUL.FTZ R135, R51, R134 ;  /* 0x0000008633877220 */ /* 0x000fe20000410000 */
[----:B------:R-:W-:-:S03]  /*27f0*/  FFMA.FTZ R205, R143, R139, R205 ;  /* 0x0000008b8fcd7223 */ /* 0x000fc600000100cd */
[----:B------:R-:W-:Y:S02]  /*2800*/  FFMA.FTZ R139, R83, R139, R135 ;  /* 0x0000008b538b7223 */ /* 0x000fe40000010087 */
[----:B------:R-:W4:Y:S01]  /*2810*/  LDG.E.128 R132, desc[UR4][R132.64+0x10] ;  /* 0x0000100484847981 */ /* 0x000f22000c1e1d00 */
[----:B---3--:R-:W-:-:S05]  /*2820*/  FADD.FTZ R121, R172, R121 ;  /* 0x00000079ac797221 */ /* 0x008fca0000010000 */
[----:B------:R0:W-:Y:S04]  /*2830*/  STL [R1+0xd4], R121 ;  /* 0x0000d47901007387 */ /* 0x0001e80000100800 */
[----:B0-----:R0:W5:Y:S01]  /*2840*/  LDL.LU R121, [R1+0x104] ;  /* 0x0001040001797983 */ /* 0x0011620000300800 */
[-C--:B--2---:R-:W-:Y:S01]  /*2850*/  FFMA.FTZ R120, R173, R172.reuse, R120 ;  /* 0x000000acad787223 */ /* 0x084fe20000010078 */
[----:B------:R-:W-:-:S04]  /*2860*/  FFMA.FTZ R172, R66, R172, R174 ;  /* 0x000000ac42ac7223 */ /* 0x000fc800000100ae */
[----:B------:R1:W-:Y:S04]  /*2870*/  STL [R1+0xc8], R120 ;  /* 0x0000c87801007387 */ /* 0x0003e80000100800 */
[----:B-1----:R0:W5:Y:S04]  /*2880*/  LDL.LU R120, [R1+0x100] ;  /* 0x0001000001787983 */ /* 0x0021680000300800 */
[----:B------:R-:W2:Y:S01]  /*2890*/  LDL.LU R174, [R1+0xec] ;  /* 0x0000ec0001ae7983 */ /* 0x000ea20000300800 */
[----:B----4-:R-:W-:Y:S01]  /*28a0*/  FFMA.FTZ R240, R173, R150, R240 ;  /* 0x00000096adf07223 */ /* 0x010fe200000100f0 */
[----:B------:R-:W-:Y:S01]  /*28b0*/  PRMT R171, R171, 0x7632, R171 ;  /* 0x00007632abab7816 */ /* 0x000fe200000000ab */
[C---:B------:R-:W-:Y:S01]  /*28c0*/  FADD.FTZ R175, -R213.reuse, R175 ;  /* 0x000000afd5af7221 */ /* 0x040fe20000010100 */
[----:B------:R-:W-:-:S04]  /*28d0*/  FADD.FTZ R182, -R213, R182 ;  /* 0x000000b6d5b67221 */ /* 0x000fc80000010100 */
[----:B------:R-:W-:Y:S01]  /*28e0*/  FMUL.FTZ R182, R212, R182 ;  /* 0x000000b6d4b67220 */ /* 0x000fe20000410000 */
        /* <DEDUP_REMOVED lines=8> */
[----:B--2---:R-:W-:Y:S01]  /*2970*/  FADD.FTZ R174, R150, R174 ;  /* 0x000000ae96ae7221 */ /* 0x004fe20000010000 */
[----:B------:R-:W-:Y:S02]  /*2980*/  PRMT R150, R167, 0x7632, R150 ;  /* 0x00007632a7967816 */ /* 0x000fe40000000096 */
[----:B------:R-:W-:Y:S01]  /*2990*/  SHF.L.U32 R167, R171, 0x10, RZ ;  /* 0x00000010aba77819 */ /* 0x000fe200000006ff */
[----:B------:R-:W-:Y:S01]  /*29a0*/  FMUL.FTZ R171, R212, R175 ;  /* 0x000000afd4ab7220 */ /* 0x000fe20000410000 */
[----:B------:R-:W-:Y:S01]  /*29b0*/  SHF.L.U32 R150, R150, 0x10, RZ ;  /* 0x0000001096967819 */ /* 0x000fe200000006ff */
[----:B------:R-:W-:Y:S01]  /*29c0*/  FADD.FTZ R175, -R213, R180 ;  /* 0x000000b4d5af7221 */ /* 0x000fe20000010100 */
[----:B------:R1:W-:Y:S03]  /*29d0*/  STL [R1+0xec], R174 ;  /* 0x0000ecae01007387 */ /* 0x0003e60000100800 */
[----:B------:R-:W-:Y:S01]  /*29e0*/  FADD.FTZ R234, R150, R234 ;  /* 0x000000ea96ea7221 */ /* 0x000fe20000010000 */
[-C--:B------:R-:W-:Y:S01]  /*29f0*/  FFMA.FTZ R233, R171, R150.reuse, R233 ;  /* 0x00000096abe97223 */ /* 0x080fe200000100e9 */
[----:B------:R-:W-:Y:S01]  /*2a00*/  FMUL.FTZ R175, R212, R175 ;  /* 0x000000afd4af7220 */ /* 0x000fe20000410000 */
[----:B------:R-:W-:Y:S01]  /*2a10*/  FADD.FTZ R236, R167, R236 ;  /* 0x000000eca7ec7221 */ /* 0x000fe20000010000 */
[----:B------:R-:W-:Y:S01]  /*2a20*/  FFMA.FTZ R235, R171, R167, R235 ;  /* 0x000000a7abeb7223 */ /* 0x000fe200000100eb */
[----:B-1----:R-:W-:Y:S01]  /*2a30*/  FMUL.FTZ R174, R35, R150 ;  /* 0x0000009623ae7220 */ /* 0x002fe20000410000 */
[----:B------:R-:W-:-:S03]  /*2a40*/  SHF.L.U32 R150, R176, 0x10, RZ ;  /* 0x00000010b0967819 */ /* 0x000fc600000006ff */
[----:B------:R-:W-:Y:S01]  /*2a50*/  FFMA.FTZ R167, R67, R167, R174 ;  /* 0x000000a743a77223 */ /* 0x000fe200000100ae */
[----:B------:R-:W-:Y:S01]  /*2a60*/  SHF.L.U32 R174, R184, 0x10, RZ ;  /* 0x00000010b8ae7819 */ /* 0x000fe200000006ff */
[----:B------:R-:W-:Y:S01]  /*2a70*/  FADD.FTZ R190, R150, R190 ;  /* 0x000000be96be7221 */ /* 0x000fe20000010000 */
[CC--:B------:R-:W-:Y:S01]  /*2a80*/  FFMA.FTZ R18, R175.reuse, R150.reuse, R18 ;  /* 0x00000096af127223 */ /* 0x0c0fe20000010012 */
[----:B------:R-:W-:Y:S02]  /*2a90*/  FMUL.FTZ R150, R28, R150 ;  /* 0x000000961c967220 */ /* 0x000fe40000410000 */
[----:B------:R-:W-:Y:S01]  /*2aa0*/  FADD.FTZ R10, R174, R10 ;  /* 0x0000000aae0a7221 */ /* 0x000fe20000010000 */
[-C--:B------:R-:W-:Y:S01]  /*2ab0*/  FFMA.FTZ R2, R175, R174.reuse, R2 ;  /* 0x000000aeaf027223 */ /* 0x080fe20000010002 */
[----:B------:R-:W-:Y:S01]  /*2ac0*/  FFMA.FTZ R174, R60, R174, R150 ;  /* 0x000000ae3cae7223 */ /* 0x000fe20000010096 */
[----:B------:R-:W-:Y:S02]  /*2ad0*/  SHF.L.U32 R150, R177, 0x10, RZ ;  /* 0x00000010b1967819 */ /* 0x000fe400000006ff */
[----:B------:R-:W-:-:S03]  /*2ae0*/  SHF.L.U32 R180, R185, 0x10, RZ ;  /* 0x00000010b9b47819 */ /* 0x000fc600000006ff */
[----:B------:R-:W-:Y:S01]  /*2af0*/  FADD.FTZ R192, R150, R192 ;  /* 0x000000c096c07221 */ /* 0x000fe20000010000 */
[-C--:B------:R-:W-:Y:S01]  /*2b00*/  FFMA.FTZ R20, R182, R150.reuse, R20 ;  /* 0x00000096b6147223 */ /* 0x080fe20000010014 */
[----:B------:R-:W-:Y:S01]  /*2b10*/  FMUL.FTZ R150, R30, R150 ;  /* 0x000000961e967220 */ /* 0x000fe20000410000 */
[----:B------:R-:W-:Y:S01]  /*2b20*/  FADD.FTZ R12, R180, R12 ;  /* 0x0000000cb40c7221 */ /* 0x000fe20000010000 */
[-C--:B------:R-:W-:Y:S02]  /*2b30*/  FFMA.FTZ R4, R182, R180.reuse, R4 ;  /* 0x000000b4b6047223 */ /* 0x080fe40000010004 */
[--C-:B------:R-:W-:Y:S01]  /*2b40*/  FFMA.FTZ R180, R62, R180, R150.reuse ;  /* 0x000000b43eb47223 */ /* 0x100fe20000010096 */
[----:B------:R-:W-:Y:S02]  /*2b50*/  PRMT R150, R176, 0x7632, R150 ;  /* 0x00007632b0967816 */ /* 0x000fe40000000096 */
[----:B------:R-:W-:Y:S02]  /*2b60*/  PRMT R176, R184, 0x7632, R176 ;  /* 0x00007632b8b07816 */ /* 0x000fe400000000b0 */
[----:B------:R-:W-:-:S02]  /*2b70*/  SHF.L.U32 R150, R150, 0x10, RZ ;  /* 0x0000001096967819 */ /* 0x000fc400000006ff */
[----:B------:R-:W-:-:S03]  /*2b80*/  SHF.L.U32 R176, R176, 0x10, RZ ;  /* 0x00000010b0b07819 */ /* 0x000fc600000006ff */
[-C--:B------:R-:W-:Y:S01]  /*2b90*/  FFMA.FTZ R17, R181, R150.reuse, R17 ;  /* 0x00000096b5117223 */ /* 0x080fe20000010011 */
[----:B------:R-:W-:Y:S01]  /*2ba0*/  FADD.FTZ R189, R150, R189 ;  /* 0x000000bd96bd7221 */ /* 0x000fe20000010000 */
[----:B------:R-:W-:Y:S01]  /*2bb0*/  FMUL.FTZ R150, R29, R150 ;  /* 0x000000961d967220 */ /* 0x000fe20000410000 */
[-C--:B------:R-:W-:Y:S01]  /*2bc0*/  FFMA.FTZ R0, R181, R176.reuse, R0 ;  /* 0x000000b0b5007223 */ /* 0x080fe20000010000 */
[----:B------:R-:W-:Y:S02]  /*2bd0*/  FADD.FTZ R9, R176, R9 ;  /* 0x00000009b0097221 */ /* 0x000fe40000010000 */
        /* <DEDUP_REMOVED lines=10> */
[----:B------:R-:W-:Y:S01]  /*2c80*/  FFMA.FTZ R177, R63, R177, R150 ;  /* 0x000000b13fb17223 */ /* 0x000fe20000010096 */
[C---:B------:R-:W-:Y:S01]  /*2c90*/  FADD.FTZ R150, -R213.reuse, R133 ;  /* 0x00000085d5967221 */ /* 0x040fe20000010100 */
[----:B------:R-:W-:Y:S01]  /*2ca0*/  FADD.FTZ R133, -R213, R134 ;  /* 0x00000086d5857221 */ /* 0x000fe20000010100 */
[----:B------:R-:W-:Y:S02]  /*2cb0*/  SHF.L.U32 R134, R178, 0x10, RZ ;  /* 0x00000010b2867819 */ /* 0x000fe400000006ff */
        /* <DEDUP_REMOVED lines=30> */
[----:B------:R-:W-:Y:S01]  /*2ea0*/  FFMA.FTZ R185, R58, R185, R186 ;  /* 0x000000b93ab97223 */ /* 0x000fe200000100ba */
[----:B------:R-:W-:Y:S01]  /*2eb0*/  FMUL.FTZ R186, R27, R150 ;  /* 0x000000961bba7220 */ /* 0x000fe20000410000 */
[----:B------:R-:W-:-:S02]  /*2ec0*/  FFMA.FTZ R187, R207, R214, RZ ;  /* 0x000000d6cfbb7223 */ /* 0x000fc400000100ff */
        /* <DEDUP_REMOVED lines=46> */
[----:B------:R-:W-:Y:S01]  /*31b0*/  STL [R1+0xe8], R240 ;  /* 0x0000e8f001007387 */ /* 0x000fe20000100800 */
[----:B------:R-:W-:Y:S02]  /*31c0*/  FFMA.FTZ R187, R173, R172, R187 ;  /* 0x000000acadbb7223 */ /* 0x000fe400000100bb */
[----:B------:R-:W-:Y:S01]  /*31d0*/  FADD.FTZ R186, R172, R186 ;  /* 0x000000baacba7221 */ /* 0x000fe20000010000 */
[----:B------:R-:W-:Y:S01]  /*31e0*/  STL [R1+0xf4], R236 ;  /* 0x0000f4ec01007387 */ /* 0x000fe20000100800 */
[----:B------:R-:W-:-:S03]  /*31f0*/  FFMA.FTZ R187, R171, R167, R187 ;  /* 0x000000a7abbb7223 */ /* 0x000fc600000100bb */
[----:B------:R-:W-:Y:S01]  /*3200*/  STL [R1+0xf0], R235 ;  /* 0x0000f0eb01007387 */ /* 0x000fe20000100800 */
[----:B------:R-:W-:-:S03]  /*3210*/  FADD.FTZ R186, R167, R186 ;  /* 0x000000baa7ba7221 */ /* 0x000fc60000010000 */
[----:B------:R-:W-:Y:S04]  /*3220*/  STL [R1+0xfc], R234 ;  /* 0x0000fcea01007387 */ /* 0x000fe80000100800 */
[----:B------:R1:W-:Y:S01]  /*3230*/  STL [R1+0xf8], R233 ;  /* 0x0000f8e901007387 */ /* 0x0003e20000100800 */
[----:B------:R-:W-:Y:S01]  /*3240*/  FADD.FTZ R186, R174, R186 ;  /* 0x000000baaeba7221 */ /* 0x000fe20000010000 */
[----:B------:R-:W-:Y:S01]  /*3250*/  FFMA.FTZ R187, R175, R174, R187 ;  /* 0x000000aeafbb7223 */ /* 0x000fe200000100bb */
[----:B-1----:R-:W1:Y:S02]  /*3260*/  S2R R233, SR_TID.X ;  /* 0x0000000000e97919 */ /* 0x002e640000002100 */
        /* <DEDUP_REMOVED lines=10> */
[----:B------:R-:W-:Y:S02]  /*3310*/  UMOV UR6, 0xffffffff ;  /* 0xffffffff00067882 */ /* 0x000fe40000000000 */
[----:B------:R-:W-:Y:S01]  /*3320*/  FADD.FTZ R186, R186, R185 ;  /* 0x000000b9baba7221 */ /* 0x000fe20000010000 */
[----:B------:R-:W-:Y:S01]  /*3330*/  FFMA.FTZ R187, R133, R185, R187 ;  /* 0x000000b985bb7223 */ /* 0x000fe200000100bb */
[----:B------:R-:W-:Y:S01]  /*3340*/  FADD.FTZ R195, R150, R195 ;  /* 0x000000c396c37221 */ /* 0x000fe20000010000 */
[C---:B------:R-:W-:Y:S01]  /*3350*/  FFMA.FTZ R23, R135.reuse, R150, R23 ;  /* 0x0000009687177223 */ /* 0x040fe20000010017 */
[----:B------:R-:W-:Y:S01]  /*3360*/  FADD.FTZ R186, R186, R179 ;  /* 0x000000b3baba7221 */ /* 0x000fe20000010000 */
[----:B------:R-:W-:Y:S01]  /*3370*/  FFMA.FTZ R187, R135, R179, R187 ;  /* 0x000000b387bb7223 */ /* 0x000fe200000100bb */
[----:B-1----:R-:W-:Y:S01]  /*3380*/  LOP3.LUT R150, R233, 0x1f, RZ, 0xc0, !PT ;  /* 0x0000001fe9967812 */ /* 0x002fe200078ec0ff */
[----:B0-----:R-:W-:Y:S06]  /*3390*/  BRA.DIV UR6, `(.L_x_1465) ;  /* 0x0000003206607947 */ /* 0x001fec000b800000 */
        /* <DEDUP_REMOVED lines=18> */
.L_x_1478:
[----:B------:R-:W-:Y:S01]  /*34c0*/  FADD.FTZ R236, R186, R236 ;  /* 0x000000ecbaec7221 */ /* 0x000fe20000010000 */
[----:B0-----:R-:W-:Y:S01]  /*34d0*/  FADD.FTZ R213, R187, R213 ;  /* 0x000000d5bbd57221 */ /* 0x001fe20000010000 */
[----:B------:R-:W-:Y:S02]  /*34e0*/  ISETP.NE.U32.AND P3, PT, RZ, UR16, PT ;  /* 0x00000010ff007c0c */ /* 0x000fe4000bf65070 */
[----:B-1----:R-:W-:Y:S01]  /*34f0*/  FMUL.FTZ R186, R236, UR11 ;  /* 0x0000000becba7c20 */ /* 0x002fe20008410000 */
[----:B------:R-:W-:Y:S01]  /*3500*/  FMUL.FTZ R213, R213, UR11 ;  /* 0x0000000bd5d57c20 */ /* 0x000fe20008410000 */
[----:B------:R-:W-:Y:S02]  /*3510*/  ISETP.NE.AND.EX P3, PT, RZ, UR17, PT, P3 ;  /* 0x00000011ff007c0c */ /* 0x000fe4000bf65330 */
[----:B------:R-:W-:Y:S02]  /*3520*/  ISETP.NE.U32.AND P4, PT, RZ, UR12, PT ;  /* 0x0000000cff007c0c */ /* 0x000fe4000bf85070 */
        /* <DEDUP_REMOVED lines=20> */
[--C-:B------:R-:W-:Y:S01]  /*3670*/  FFMA.FTZ R143, R143, R213, R186.reuse ;  /* 0x000000d58f8f7223 */ /* 0x100fe200000100ba */
[----:B------:R-:W-:Y:S01]  /*3680*/  FADD.FTZ R141, R138, -R141 ;  /* 0x8000008d8a8d7221 */ /* 0x000fe20000010000 */
[C---:B------:R-:W-:Y:S01]  /*3690*/  FMUL.FTZ R138, R212.reuse, R136 ;  /* 0x00000088d48a7220 */ /* 0x040fe20000410000 */
[C---:B------:R-:W-:Y:S01]  /*36a0*/  FMUL.FTZ R214, R212.reuse, R214 ;  /* 0x000000d6d4d67220 */ /* 0x040fe20000410000 */
[C---:B------:R-:W-:Y:S01]  /*36b0*/  FMUL.FTZ R218, R212.reuse, R218 ;  /* 0x000000dad4da7220 */ /* 0x040fe20000410000 */
[----:B------:R-:W-:Y:S01]  /*36c0*/  FMUL.FTZ R215, R212, R215 ;  /* 0x000000d7d4d77220 */ /* 0x000fe20000410000 */
[-CC-:B------:R-:W-:Y:S01]  /*36d0*/  FFMA.FTZ R148, R148, R213.reuse, R186.reuse ;  /* 0x000000d594947223 */ /* 0x180fe200000100ba */
[----:B------:R-:W-:Y:S01]  /*36e0*/  ISETP.NE.U32.AND P2, PT, RZ, UR14, PT ;  /* 0x0000000eff007c0c */ /* 0x000fe2000bf45070 */
[-CC-:B------:R-:W-:Y:S01]  /*36f0*/  FFMA.FTZ R207, R175, R213.reuse, R186.reuse ;  /* 0x000000d5afcf7223 */ /* 0x180fe200000100ba */
[-C--:B------:R-:W-:Y:S01]  /*3700*/  FFMA.FTZ R183, R183, R213.reuse, R186 ;  /* 0x000000d5b7b77223 */ /* 0x080fe200000100ba */
[----:B------:R-:W-:Y:S01]  /*3710*/  FADD.FTZ R219, R140, -R219 ;  /* 0x800000db8cdb7221 */ /* 0x000fe20000010000 */
[----:B------:R-:W-:Y:S01]  /*3720*/  FADD.FTZ R220, R142, -R220 ;  /* 0x800000dc8edc7221 */ /* 0x000fe20000010000 */
        /* <DEDUP_REMOVED lines=18> */
[----:B-----5:R-:W-:Y:S01]  /*3850*/  @P3 FADD.FTZ R138, R89, R138 ;  /* 0x0000008a598a3221 */ /* 0x020fe20000010000 */
[----:B------:R-:W-:Y:S01]  /*3860*/  @P3 FADD.FTZ R214, R88, R214 ;  /* 0x000000d658d63221 */ /* 0x000fe20000010000 */
[----:B------:R-:W-:Y:S01]  /*3870*/  @P3 FADD.FTZ R218, R91, R218 ;  /* 0x000000da5bda3221 */ /* 0x000fe20000010000 */
[----:B------:R-:W-:Y:S01]  /*3880*/  @P3 FADD.FTZ R215, R90, R215 ;  /* 0x000000d75ad73221 */ /* 0x000fe20000010000 */
[----:B------:R-:W-:Y:S01]  /*3890*/  FADD.FTZ R148, R145, -R148 ;  /* 0x8000009491947221 */ /* 0x000fe20000010000 */
[----:B------:R-:W-:Y:S01]  /*38a0*/  ISETP.NE.AND.EX P2, PT, RZ, UR15, PT, P2 ;  /* 0x0000000fff007c0c */ /* 0x000fe2000bf45320 */
[----:B------:R-:W-:Y:S01]  /*38b0*/  FADD.FTZ R217, R176, -R217 ;  /* 0x800000d9b0d97221 */ /* 0x000fe20000010000 */
[----:B------:R-:W-:Y:S01]  /*38c0*/  FADD.FTZ R183, R177, -R183 ;  /* 0x800000b7b1b77221 */ /* 0x000fe20000010000 */
[C---:B------:R-:W-:Y:S01]  /*38d0*/  FMUL.FTZ R219, R212.reuse, R219 ;  /* 0x000000dbd4db7220 */ /* 0x040fe20000410000 */
[C---:B------:R-:W-:Y:S01]  /*38e0*/  FMUL.FTZ R139, R212.reuse, R141 ;  /* 0x0000008dd48b7220 */ /* 0x040fe20000410000 */
[C---:B------:R-:W-:Y:S01]  /*38f0*/  FMUL.FTZ R220, R212.reuse, R220 ;  /* 0x000000dcd4dc7220 */ /* 0x040fe20000410000 */
[----:B------:R-:W-:Y:S01]  /*3900*/  FMUL.FTZ R145, R212, R143 ;  /* 0x0000008fd4917220 */ /* 0x000fe20000410000 */
[----:B------:R-:W1:Y:S01]  /*3910*/  LDC.64 R176, c[0x0][0x2f8] ;  /* 0x0000be00ffb07b82 */ /* 0x000e620000000a00 */
[----:B0-----:R-:W-:-:S04]  /*3920*/  @P1 IMAD.WIDE.U32 R136, R211, 0x20, R132 ;  /* 0x00000020d3881825 */ /* 0x001fc800078e0084 */
[----:B------:R-:W-:Y:S01]  /*3930*/  FADD.FTZ R175, R178, -R175 ;  /* 0x800000afb2af7221 */ /* 0x000fe20000010000 */
[----:B------:R-:W-:Y:S01]  /*3940*/  FADD.FTZ R186, R179, -R186 ;  /* 0x800000bab3ba7221 */ /* 0x000fe20000010000 */
[----:B------:R-:W-:Y:S01]  /*3950*/  SEL R133, R138, R121, P2 ;  /* 0x000000798a857207 */ /* 0x000fe20001000000 */
[----:B------:R-:W-:Y:S01]  /*3960*/  @P3 FADD.FTZ R139, R93, R139 ;  /* 0x0000008b5d8b3221 */ /* 0x000fe20000010000 */
[----:B------:R-:W-:Y:S01]  /*3970*/  SEL R132, R214, R120, P2 ;  /* 0x00000078d6847207 */ /* 0x000fe20001000000 */
[----:B------:R-:W-:Y:S01]  /*3980*/  @P3 FADD.FTZ R219, R92, R219 ;  /* 0x000000db5cdb3221 */ /* 0x000fe20000010000 */
[----:B------:R-:W-:Y:S01]  /*3990*/  SEL R135, R218, R123, P2 ;  /* 0x0000007bda877207 */ /* 0x000fe20001000000 */
[----:B------:R-:W0:Y:S01]  /*39a0*/  @P4 LDC.64 R178, c[0x0][0x300] ;  /* 0x0000c000ffb24b82 */ /* 0x000e220000000a00 */
[----:B------:R-:W-:Y:S01]  /*39b0*/  SEL R134, R215, R122, P2 ;  /* 0x0000007ad7867207 */ /* 0x000fe20001000000 */
[----:B------:R-:W-:Y:S01]  /*39c0*/  @P3 FADD.FTZ R145, R95, R145 ;  /* 0x000000915f913221 */ /* 0x000fe20000010000 */
[----:B------:R-:W-:Y:S01]  /*39d0*/  @P3 FADD.FTZ R220, R94, R220 ;  /* 0x000000dc5edc3221 */ /* 0x000fe20000010000 */
[----:B------:R-:W-:Y:S01]  /*39e0*/  FADD.FTZ R144, R221, -R144 ;  /* 0x80000090dd907221 */ /* 0x000fe20000010000 */
[----:B------:R-:W-:Y:S01]  /*39f0*/  FADD.FTZ R156, R154, -R156 ;  /* 0x8000009c9a9c7221 */ /* 0x000fe20000010000 */
[----:B------:R2:W-:Y:S01]  /*3a00*/  @P1 STG.E.128 desc[UR4][R136.64], R132 ;  /* 0x0000008488001986 */ /* 0x0005e2000c101d04 */
[----:B------:R-:W-:Y:S01]  /*3a10*/  FADD.FTZ R158, R157, -R158 ;  /* 0x8000009e9d9e7221 */ /* 0x000fe20000010000 */
[----:B------:R-:W-:Y:S01]  /*3a20*/  FMUL.FTZ R141, R212, R144 ;  /* 0x00000090d48d7220 */ /* 0x000fe20000410000 */
[----:B------:R-:W-:Y:S01]  /*3a30*/  @P4 F2FP.BF16.F32.PACK_AB R144, RZ, R219 ;  /* 0x000000dbff90423e */ /* 0x000fe200000010ff */
[----:B------:R-:W-:Y:S01]  /*3a40*/  FADD.FTZ R165, R163, -R165 ;  /* 0x800000a5a3a57221 */ /* 0x000fe20000010000 */
[----:B------:R-:W-:Y:S01]  /*3a50*/  FADD.FTZ R169, R168, -R169 ;  /* 0x800000a9a8a97221 */ /* 0x000fe20000010000 */
[----:B------:R-:W-:Y:S01]  /*3a60*/  FADD.FTZ R170, R166, -R170 ;  /* 0x800000aaa6aa7221 */ /* 0x000fe20000010000 */
[----:B------:R-:W-:Y:S01]  /*3a70*/  @P4 PRMT R130, R144, 0x7610, R130 ;  /* 0x0000761090824816 */ /* 0x000fe20000000082 */
[----:B------:R-:W-:Y:S01]  /*3a80*/  FADD.FTZ R160, R159, -R160 ;  /* 0x800000a09fa07221 */ /* 0x000fe20000010000 */
[----:B------:R-:W-:Y:S01]  /*3a90*/  @P4 F2FP.BF16.F32.PACK_AB R166, RZ, R215 ;  /* 0x000000d7ffa6423e */ /* 0x000fe200000010ff */
[----:B------:R-:W-:Y:S01]  /*3aa0*/  FMUL.FTZ R143, R212, R156 ;  /* 0x0000009cd48f7220 */ /* 0x000fe20000410000 */
[----:B------:R-:W-:Y:S01]  /*3ab0*/  @P4 F2FP.BF16.F32.PACK_AB R168, RZ, R214 ;  /* 0x000000d6ffa8423e */ /* 0x000fe200000010ff */
[----:B------:R-:W-:Y:S01]  /*3ac0*/  FADD.FTZ R222, R146, -R222 ;  /* 0x800000de92de7221 */ /* 0x000fe20000010000 */
[----:B------:R-:W-:Y:S01]  /*3ad0*/  FADD.FTZ R153, R152, -R153 ;  /* 0x8000009998997221 */ /* 0x000fe20000010000 */
[----:B------:R-:W-:Y:S01]  /*3ae0*/  FADD.FTZ R155, R151, -R155 ;  /* 0x8000009b979b7221 */ /* 0x000fe20000010000 */
[----:B------:R-:W-:Y:S01]  /*3af0*/  FADD.FTZ R187, R167, -R187 ;  /* 0x800000bba7bb7221 */ /* 0x000fe20000010000 */
[C---:B------:R-:W-:Y:S01]  /*3b00*/  FMUL.FTZ R142, R212.reuse, R158 ;  /* 0x0000009ed48e7220 */ /* 0x040fe20000410000 */
[C---:B------:R-:W-:Y:S01]  /*3b10*/  FMUL.FTZ R159, R212.reuse, R165 ;  /* 0x000000a5d49f7220 */ /* 0x040fe20000410000 */
[----:B--2---:R-:W-:Y:S01]  /*3b20*/  SEL R133, R139, R125, P2 ;  /* 0x0000007d8b857207 */ /* 0x004fe20001000000 */
[C---:B------:R-:W-:Y:S01]  /*3b30*/  FMUL.FTZ R156, R212.reuse, R169 ;  /* 0x000000a9d49c7220 */ /* 0x040fe20000410000 */
[----:B------:R-:W-:Y:S01]  /*3b40*/  SEL R132, R219, R124, P2 ;  /* 0x0000007cdb847207 */ /* 0x000fe20001000000 */
[----:B------:R-:W-:Y:S01]  /*3b50*/  FADD.FTZ R164, R161, -R164 ;  /* 0x800000a4a1a47221 */ /* 0x000fe20000010000 */
[----:B------:R-:W-:Y:S01]  /*3b60*/  SEL R135, R145, R127, P2 ;  /* 0x0000007f91877207 */ /* 0x000fe20001000000 */
[----:B------:R-:W-:Y:S01]  /*3b70*/  FMUL.FTZ R222, R212, R222 ;  /* 0x000000ded4de7220 */ /* 0x000fe20000410000 */
[----:B------:R-:W-:Y:S01]  /*3b80*/  SEL R134, R220, R126, P2 ;  /* 0x0000007edc867207 */ /* 0x000fe20001000000 */
[C---:B------:R-:W-:Y:S01]  /*3b90*/  FMUL.FTZ R140, R212.reuse, R153 ;  /* 0x00000099d48c7220 */ /* 0x040fe20000410000 */
[----:B------:R-:W-:Y:S01]  /*3ba0*/  @P4 F2FP.BF16.F32.PACK_AB R165, RZ, R139 ;  /* 0x0000008bffa5423e */ /* 0x000fe200000010ff */
[----:B------:R-:W-:Y:S01]  /*3bb0*/  FMUL.FTZ R161, R212, R155 ;  /* 0x0000009bd4a17220 */ /* 0x000fe20000410000 */
[----:B------:R-:W-:Y:S01]  /*3bc0*/  @P4 F2FP.BF16.F32.PACK_AB R167, RZ, R218 ;  /* 0x000000daffa7423e */ /* 0x000fe200000010ff */
[----:B------:R2:W-:Y:S01]  /*3bd0*/  @P1 STG.E.128 desc[UR4][R136.64+0x10], R132 ;  /* 0x0000108488001986 */ /* 0x0005e2000c101d04 */
[----:B------:R-:W-:Y:S01]  /*3be0*/  @P4 F2FP.BF16.F32.PACK_AB R169, RZ, R138 ;  /* 0x0000008affa9423e */ /* 0x000fe200000010ff */
[----:B------:R-:W-:Y:S01]  /*3bf0*/  @P3 FADD.FTZ R142, R102, R142 ;  /* 0x0000008e668e3221 */ /* 0x000fe20000010000 */
[----:B------:R-:W-:Y:S01]  /*3c00*/  @P4 PRMT R129, R166, 0x7610, R129 ;  /* 0x00007610a6814816 */ /* 0x000fe20000000081 */
[----:B------:R-:W-:Y:S01]  /*3c10*/  FADD.FTZ R149, R147, -R149 ;  /* 0x8000009593957221 */ /* 0x000fe20000010000 */
[----:B------:R-:W-:Y:S01]  /*3c20*/  @P4 PRMT R128, R168, 0x7610, R128 ;  /* 0x00007610a8804816 */ /* 0x000fe20000000080 */
[----:B------:R-:W-:Y:S01]  /*3c30*/  @P3 FADD.FTZ R141, R96, R141 ;  /* 0x0000008d608d3221 */ /* 0x000fe20000010000 */
[----:B------:R-:W-:Y:S01]  /*3c40*/  @P4 PRMT R130, R130, 0x5410, R165 ;  /* 0x0000541082824816 */ /* 0x000fe200000000a5 */
[----:B------:R-:W-:Y:S01]  /*3c50*/  FMUL.FTZ R163, R212, R148 ;  /* 0x00000094d4a37220 */ /* 0x000fe20000410000 */
[----:B------:R-:W-:Y:S01]  /*3c60*/  @P4 PRMT R129, R129, 0x5410, R167 ;  /* 0x0000541081814816 */ /* 0x000fe200000000a7 */
[----:B------:R-:W-:Y:S01]  /*3c70*/  FADD.FTZ R223, R162, -R223 ;  /* 0x800000dfa2df7221 */ /* 0x000fe20000010000 */
[----:B------:R-:W-:Y:S01]  /*3c80*/  @P4 PRMT R128, R128, 0x5410, R169 ;  /* 0x0000541080804816 */ /* 0x000fe200000000a9 */
[----:B------:R-:W-:Y:S01]  /*3c90*/  @P3 FADD.FTZ R161, R103, R161 ;  /* 0x000000a167a13221 */ /* 0x000fe20000010000 */
[----:B------:R-:W-:Y:S01]  /*3ca0*/  @P3 FADD.FTZ R140, R100, R140 ;  /* 0x0000008c648c3221 */ /* 0x000fe20000010000 */
[----:B------:R-:W-:Y:S01]  /*3cb0*/  @P3 FADD.FTZ R222, R98, R222 ;  /* 0x000000de62de3221 */ /* 0x000fe20000010000 */
[----:B------:R-:W-:Y:S01]  /*3cc0*/  FMUL.FTZ R162, R212, R149 ;  /* 0x00000095d4a27220 */ /* 0x000fe20000410000 */
[----:B------:R-:W3:Y:S01]  /*3cd0*/  @P4 LDC.64 R168, c[0x0][0x300] ;  /* 0x0000c000ffa84b82 */ /* 0x000ee20000000a00 */
[----:B------:R-:W-:Y:S01]  /*3ce0*/  @P3 FADD.FTZ R163, R97, R163 ;  /* 0x000000a361a33221 */ /* 0x000fe20000010000 */
[----:B--2---:R-:W-:Y:S01]  /*3cf0*/  @P4 F2FP.BF16.F32.PACK_AB R137, RZ, R145 ;  /* 0x00000091ff89423e */ /* 0x004fe200000010ff */
[----:B------:R-:W-:Y:S01]  /*3d00*/  @P3 FADD.FTZ R143, R101, R143 ;  /* 0x0000008f658f3221 */ /* 0x000fe20000010000 */
[-C--:B------:R-:W-:Y:S01]  /*3d10*/  F2FP.BF16.F32.PACK_AB R135, R145, R220.reuse ;  /* 0x000000dc9187723e */ /* 0x080fe200000010ff */
[----:B------:R-:W-:Y:S01]  /*3d20*/  @P3 FADD.FTZ R162, R99, R162 ;  /* 0x000000a263a23221 */ /* 0x000fe20000010000 */
[----:B------:R-:W-:Y:S01]  /*3d30*/  @P4 F2FP.BF16.F32.PACK_AB R136, RZ, R220 ;  /* 0x000000dcff88423e */ /* 0x000fe200000010ff */
[----:B------:R-:W-:Y:S01]  /*3d40*/  FADD.FTZ R173, R172, -R173 ;  /* 0x800000adacad7221 */ /* 0x000fe20000010000 */
[----:B------:R-:W2:Y:S01]  /*3d50*/  @P1 LDC.64 R144, c[0x0][0x308] ;  /* 0x0000c200ff901b82 */ /* 0x000ea20000000a00 */
[----:B------:R-:W-:Y:S01]  /*3d60*/  F2FP.BF16.F32.PACK_AB R134, R139, R219 ;  /* 0x000000db8b86723e */ /* 0x000fe200000010ff */
[----:B------:R-:W-:Y:S01]  /*3d70*/  FMUL.FTZ R157, R212, R170 ;  /* 0x000000aad49d7220 */ /* 0x000fe20000410000 */
[----:B------:R-:W-:Y:S01]  /*3d80*/  @P4 PRMT R131, R136, 0x7610, R131 ;  /* 0x0000761088834816 */ /* 0x000fe20000000083 */
        /* <DEDUP_REMOVED lines=15> */
[C---:B------:R-:W-:Y:S01]  /*3e80*/  FMUL.FTZ R158, R212.reuse, R223 ;  /* 0x000000dfd49e7220 */ /* 0x040fe20000410000 */
[----:B------:R-:W-:Y:S01]  /*3e90*/  @P3 FADD.FTZ R147, R111, R147 ;  /* 0x000000936f933221 */ /* 0x000fe20000010000 */
[----:B------:R-:W-:Y:S01]  /*3ea0*/  @P3 FADD.FTZ R157, R109, R157 ;  /* 0x0000009d6d9d3221 */ /* 0x000fe20000010000 */
[----:B------:R-:W-:Y:S01]  /*3eb0*/  FMUL.FTZ R164, R212, R164 ;  /* 0x000000a4d4a47220 */ /* 0x000fe20000410000 */
[----:B------:R-:W-:Y:S01]  /*3ec0*/  @P3 FADD.FTZ R158, R106, R158 ;  /* 0x0000009e6a9e3221 */ /* 0x000fe20000010000 */
[----:B--2---:R-:W-:-:S04]  /*3ed0*/  @P1 IMAD.WIDE.U32 R144, R209, 0x20, R144 ;  /* 0x00000020d1901825 */ /* 0x004fc800078e0090 */
[----:B------:R-:W-:Y:S01]  /*3ee0*/  @P3 FADD.FTZ R160, R104, R160 ;  /* 0x000000a068a03221 */ /* 0x000fe20000010000 */
[----:B------:R-:W-:Y:S01]  /*3ef0*/  @P3 FADD.FTZ R159, R107, R159 ;  /* 0x0000009f6b9f3221 */ /* 0x000fe20000010000 */
[----:B------:R-:W-:Y:S01]  /*3f00*/  @P3 FADD.FTZ R164, R105, R164 ;  /* 0x000000a469a43221 */ /* 0x000fe20000010000 */
[----:B------:R-:W-:Y:S01]  /*3f10*/  FADD.FTZ R181, R185, -R181 ;  /* 0x800000b5b9b57221 */ /* 0x000fe20000010000 */
[----:B------:R-:W-:Y:S01]  /*3f20*/  FADD.FTZ R182, R180, -R182 ;  /* 0x800000b6b4b67221 */ /* 0x000fe20000010000 */
[----:B0-----:R-:W-:Y:S01]  /*3f30*/  @P4 F2FP.BF16.F32.PACK_AB R132, RZ, R142 ;  /* 0x0000008eff84423e */ /* 0x001fe200000010ff */
[----:B------:R-:W-:Y:S01]  /*3f40*/  FADD.FTZ R171, R184, -R171 ;  /* 0x800000abb8ab7221 */ /* 0x000fe20000010000 */
[----:B------:R-:W-:Y:S01]  /*3f50*/  @P4 F2FP.BF16.F32.PACK_AB R133, RZ, R161 ;  /* 0x000000a1ff85423e */ /* 0x000fe200000010ff */
[----:B------:R-:W-:Y:S01]  /*3f60*/  FADD.FTZ R207, R174, -R207 ;  /* 0x800000cfaecf7221 */ /* 0x000fe20000010000 */
[----:B-1----:R-:W-:Y:S01]  /*3f70*/  @P4 F2FP.BF16.F32.PACK_AB R136, RZ, R141 ;  /* 0x0000008dff88423e */ /* 0x002fe200000010ff */
[C---:B------:R-:W-:Y:S01]  /*3f80*/  FMUL.FTZ R148, R212.reuse, R181 ;  /* 0x000000b5d4947220 */ /* 0x040fe20000410000 */
[----:B------:R-:W-:Y:S01]  /*3f90*/  @P4 F2FP.BF16.F32.PACK_AB R134, RZ, R140 ;  /* 0x0000008cff86423e */ /* 0x000fe200000010ff */
[C---:B------:R-:W-:Y:S01]  /*3fa0*/  FMUL.FTZ R154, R212.reuse, R182 ;  /* 0x000000b6d49a7220 */ /* 0x040fe20000410000 */
[----:B------:R-:W-:Y:S01]  /*3fb0*/  @P4 F2FP.BF16.F32.PACK_AB R135, RZ, R222 ;  /* 0x000000deff87423e */ /* 0x000fe200000010ff */
[----:B------:R-:W-:Y:S01]  /*3fc0*/  FMUL.FTZ R152, R212, R171 ;  /* 0x000000abd4987220 */ /* 0x000fe20000410000 */
[----:B------:R-:W-:Y:S01]  /*3fd0*/  @P4 PRMT R131, R132, 0x7610, R131 ;  /* 0x0000761084834816 */ /* 0x000fe20000000083 */
[----:B------:R-:W-:Y:S01]  /*3fe0*/  FMUL.FTZ R155, R212, R207 ;  /* 0x000000cfd49b7220 */ /* 0x000fe20000410000 */
[----:B------:R-:W-:Y:S01]  /*3ff0*/  @P4 PRMT R128, R136, 0x7610, R128 ;  /* 0x0000761088804816 */ /* 0x000fe20000000080 */
[C---:B------:R-:W-:Y:S01]  /*4000*/  FMUL.FTZ R153, R212.reuse, R217 ;  /* 0x000000d9d4997220 */ /* 0x040fe20000410000 */
[----:B------:R-:W-:Y:S01]  /*4010*/  F2FP.BF16.F32.PACK_AB R136, R163, R141 ;  /* 0x0000008da388723e */ /* 0x000fe200000010ff */
[C---:B------:R-:W-:Y:S01]  /*4020*/  FMUL.FTZ R151, R212.reuse, R183 ;  /* 0x000000b7d4977220 */ /* 0x040fe20000410000 */
[----:B------:R-:W-:Y:S01]  /*4030*/  SEL R132, R141, R120, P2 ;  /* 0x000000788d847207 */ /* 0x000fe20001000000 */
[----:B------:R-:W-:Y:S01]  /*4040*/  FMUL.FTZ R149, R212, R175 ;  /* 0x000000afd4957220 */ /* 0x000fe20000410000 */
[----:B------:R-:W-:Y:S01]  /*4050*/  @P4 PRMT R130, R134, 0x7610, R130 ;  /* 0x0000761086824816 */ /* 0x000fe20000000082 */
[----:B------:R-:W-:Y:S01]  /*4060*/  FMUL.FTZ R212, R212, R186 ;  /* 0x000000bad4d47220 */ /* 0x000fe20000410000 */
[----:B------:R-:W-:Y:S01]  /*4070*/  @P4 PRMT R129, R135, 0x7610, R129 ;  /* 0x0000761087814816 */ /* 0x000fe20000000081 */
[----:B------:R-:W-:Y:S01]  /*4080*/  @P3 FADD.FTZ R148, R118, R148 ;  /* 0x0000009476943221 */ /* 0x000fe20000010000 */
[----:B------:R-:W-:Y:S01]  /*4090*/  @P4 PRMT R131, R131, 0x5410, R133 ;  /* 0x0000541083834816 */ /* 0x000fe20000000085 */
[----:B------:R-:W-:Y:S01]  /*40a0*/  @P3 FADD.FTZ R152, R116, R152 ;  /* 0x0000009874983221 */ /* 0x000fe20000010000 */
[C---:B------:R-:W-:Y:S01]  /*40b0*/  SEL R141, R143.reuse, R125, P2 ;  /* 0x0000007d8f8d7207 */ /* 0x040fe20001000000 */
[----:B------:R-:W-:Y:S01]  /*40c0*/  @P3 FADD.FTZ R154, R114, R154 ;  /* 0x0000009a729a3221 */ /* 0x000fe20000010000 */
[----:B------:R-:W-:Y:S01]  /*40d0*/  F2FP.BF16.F32.PACK_AB R138, R143, R140 ;  /* 0x0000008c8f8a723e */ /* 0x000fe200000010ff */
[----:B------:R-:W-:Y:S01]  /*40e0*/  @P3 FADD.FTZ R155, R112, R155 ;  /* 0x0000009b709b3221 */ /* 0x000fe20000010000 */
[----:B------:R-:W-:Y:S01]  /*40f0*/  F2FP.BF16.F32.PACK_AB R139, R161, R142 ;  /* 0x0000008ea18b723e */ /* 0x000fe200000010ff */
[----:B------:R-:W-:Y:S01]  /*4100*/  @P3 FADD.FTZ R212, R119, R212 ;  /* 0x000000d477d43221 */ /* 0x000fe20000010000 */
[----:B------:R-:W-:Y:S01]  /*4110*/  SEL R133, R163, R121, P2 ;  /* 0x00000079a3857207 */ /* 0x000fe20001000000 */
[----:B------:R-:W-:Y:S01]  /*4120*/  @P3 FADD.FTZ R149, R117, R149 ;  /* 0x0000009575953221 */ /* 0x000fe20000010000 */
[----:B------:R-:W-:Y:S01]  /*4130*/  SEL R135, R162, R123, P2 ;  /* 0x0000007ba2877207 */ /* 0x000fe20001000000 */
[----:B------:R-:W-:Y:S01]  /*4140*/  @P3 FADD.FTZ R151, R115, R151 ;  /* 0x0000009773973221 */ /* 0x000fe20000010000 */
[----:B------:R-:W-:Y:S01]  /*4150*/  SEL R134, R222, R122, P2 ;  /* 0x0000007ade867207 */ /* 0x000fe20001000000 */
[----:B------:R-:W-:Y:S01]  /*4160*/  @P3 FADD.FTZ R153, R113, R153 ;  /* 0x0000009971993221 */ /* 0x000fe20000010000 */
[----:B------:R-:W-:Y:S01]  /*4170*/  SEL R140, R140, R124, P2 ;  /* 0x0000007c8c8c7207 */ /* 0x000fe20001000000 */
[----:B------:R-:W-:Y:S01]  /*4180*/  IMAD.WIDE.U32 R210, R210, 0x10, R176 ;  /* 0x00000010d2d27825 */ /* 0x000fe200078e00b0 */
[----:B------:R-:W-:Y:S01]  /*4190*/  SEL R143, R161, R127, P2 ;  /* 0x0000007fa18f7207 */ /* 0x000fe20001000000 */
[----:B------:R0:W-:Y:S01]  /*41a0*/  @P1 STG.E.128 desc[UR4][R144.64], R132 ;  /* 0x0000008490001986 */ /* 0x0001e2000c101d04 */
[----:B------:R-:W-:-:S02]  /*41b0*/  SEL R142, R142, R126, P2 ;  /* 0x0000007e8e8e7207 */ /* 0x000fc40001000000 */
[----:B------:R-:W-:Y:S02]  /*41c0*/  F2FP.BF16.F32.PACK_AB R137, R162, R222 ;  /* 0x000000dea289723e */ /* 0x000fe400000010ff */
[----:B------:R-:W-:Y:S01]  /*41d0*/  @P4 PRMT R130, R130, 0x5410, R165 ;  /* 0x0000541082824816 */ /* 0x000fe200000000a5 */
[----:B------:R1:W-:Y:S01]  /*41e0*/  @P1 STG.E.128 desc[UR4][R144.64+0x10], R140 ;  /* 0x0000108c90001986 */ /* 0x0003e2000c101d04 */
[----:B------:R-:W-:Y:S02]  /*41f0*/  @P4 PRMT R129, R129, 0x5410, R166 ;  /* 0x0000541081814816 */ /* 0x000fe400000000a6 */
[----:B------:R-:W-:Y:S02]  /*4200*/  @P4 PRMT R128, R128, 0x5410, R167 ;  /* 0x0000541080804816 */ /* 0x000fe400000000a7 */
[----:B------:R-:W2:Y:S01]  /*4210*/  @P4 LDC.64 R166, c[0x0][0x300] ;  /* 0x0000c000ffa64b82 */ /* 0x000ea20000000a00 */
[----:B------:R-:W-:Y:S02]  /*4220*/  @P4 F2FP.BF16.F32.PACK_AB R161, RZ, R159 ;  /* 0x0000009fffa1423e */ /* 0x000fe400000010ff */
[----:B------:R-:W-:Y:S01]  /*4230*/  @P4 F2FP.BF16.F32.PACK_AB R162, RZ, R164 ;  /* 0x000000a4ffa2423e */ /* 0x000fe200000010ff */
[----:B0-----:R-:W-:-:S04]  /*4240*/  IMAD.WIDE.U32 R134, R209, 0x10, R176 ;  /* 0x00000010d1867825 */ /* 0x001fc800078e00b0 */
[----:B---3--:R-:W-:Y:S01]  /*4250*/  @P4 IMAD.WIDE.U32 R132, R209, 0x10, R168 ;  /* 0x00000010d1844825 */ /* 0x008fe200078e00a8 */
[----:B------:R0:W-:Y:S01]  /*4260*/  STG.E.128 desc[UR4][R134.64], R136 ;  /* 0x0000008886007986 */ /* 0x0001e2000c101d04 */
[----:B-1----:R-:W1:Y:S01]  /*4270*/  @P1 LDC.64 R144, c[0x0][0x308] ;  /* 0x0000c200ff901b82 */ /* 0x002e620000000a00 */
[----:B------:R-:W-:Y:S02]  /*4280*/  SEL R141, R157, R125, P2 ;  /* 0x0000007d9d8d7207 */ /* 0x000fe40001000000 */
[----:B------:R3:W-:Y:S01]  /*4290*/  @P4 STG.E.128 desc[UR4][R132.64], R128 ;  /* 0x0000008084004986 */ /* 0x0007e2000c101d04 */
[----:B------:R-:W-:Y:S02]  /*42a0*/  SEL R140, R156, R124, P2 ;  /* 0x0000007c9c8c7207 */ /* 0x000fe40001000000 */
[----:B------:R-:W-:Y:S02]  /*42b0*/  SEL R143, R147, R127, P2 ;  /* 0x0000007f938f7207 */ /* 0x000fe40001000000 */
[----:B------:R-:W-:-:S02]  /*42c0*/  SEL R142, R146, R126, P2 ;  /* 0x0000007e928e7207 */ /* 0x000fc40001000000 */
[----:B------:R-:W-:Y:S02]  /*42d0*/  SEL R124, R152, R124, P2 ;  /* 0x0000007c987c7207 */ /* 0x000fe40001000000 */
[----:B------:R-:W-:Y:S02]  /*42e0*/  SEL R125, R149, R125, P2 ;  /* 0x0000007d957d7207 */ /* 0x000fe40001000000 */
[----:B------:R-:W-:Y:S02]  /*42f0*/  SEL R126, R148, R126, P2 ;  /* 0x0000007e947e7207 */ /* 0x000fe40001000000 */
[----:B------:R-:W-:Y:S02]  /*4300*/  SEL R127, R212, R127, P2 ;  /* 0x0000007fd47f7207 */ /* 0x000fe40001000000 */
[----:B0-----:R-:W-:Y:S02]  /*4310*/  @P4 F2FP.BF16.F32.PACK_AB R134, RZ, R156 ;  /* 0x0000009cff86423e */ /* 0x001fe400000010ff */
[----:B------:R-:W-:-:S02]  /*4320*/  @P4 F2FP.BF16.F32.PACK_AB R135, RZ, R157 ;  /* 0x0000009dff87423e */ /* 0x000fc400000010ff */
[----:B---3--:R-:W-:Y:S02]  /*4330*/  @P4 F2FP.BF16.F32.PACK_AB R132, RZ, R146 ;  /* 0x00000092ff84423e */ /* 0x008fe400000010ff */
[----:B------:R-:W-:Y:S01]  /*4340*/  @P4 F2FP.BF16.F32.PACK_AB R133, RZ, R147 ;  /* 0x00000093ff85423e */ /* 0x000fe200000010ff */
[----:B-1----:R-:W-:Y:S01]  /*4350*/  @P1 IMAD.WIDE.U32 R144, R208, 0x20, R144 ;  /* 0x00000020d0901825 */ /* 0x002fe200078e0090 */
[----:B------:R-:W-:Y:S02]  /*4360*/  @P4 PRMT R131, R132, 0x7610, R131 ;  /* 0x0000761084834816 */ /* 0x000fe40000000083 */
[----:B------:R-:W-:Y:S02]  /*4370*/  @P4 PRMT R130, R134, 0x7610, R130 ;  /* 0x0000761086824816 */ /* 0x000fe40000000082 */
[----:B------:R-:W-:Y:S01]  /*4380*/  @P4 F2FP.BF16.F32.PACK_AB R136, RZ, R158 ;  /* 0x0000009eff88423e */ /* 0x000fe200000010ff */
[----:B------:R0:W-:Y:S01]  /*4390*/  @P1 STG.E.128 desc[UR4][R144.64+0x10], R140 ;  /* 0x0000108c90001986 */ /* 0x0001e2000c101d04 */
[----:B------:R-:W-:-:S02]  /*43a0*/  @P4 F2FP.BF16.F32.PACK_AB R137, RZ, R160 ;  /* 0x000000a0ff89423e */ /* 0x000fc400000010ff */
[----:B------:R-:W-:Y:S02]  /*43b0*/  @P4 PRMT R131, R131, 0x5410, R133 ;  /* 0x0000541083834816 */ /* 0x000fe40000000085 */
[----:B------:R-:W-:Y:S02]  /*43c0*/  @P4 PRMT R130, R130, 0x5410, R135 ;  /* 0x0000541082824816 */ /* 0x000fe40000000087 */
[----:B------:R-:W-:Y:S02]  /*43d0*/  @P4 PRMT R129, R136, 0x7610, R129 ;  /* 0x0000761088814816 */ /* 0x000fe40000000081 */
[----:B------:R-:W-:Y:S02]  /*43e0*/  @P4 PRMT R128, R137, 0x7610, R128 ;  /* 0x0000761089804816 */ /* 0x000fe40000000080 */
[----:B------:R-:W-:Y:S02]  /*43f0*/  SEL R133, R164, R121, P2 ;  /* 0x00000079a4857207 */ /* 0x000fe40001000000 */
[----:B------:R-:W-:-:S02]  /*4400*/  SEL R132, R160, R120, P2 ;  /* 0x00000078a0847207 */ /* 0x000fc40001000000 */
[----:B------:R-:W-:Y:S02]  /*4410*/  SEL R135, R159, R123, P2 ;  /* 0x0000007b9f877207 */ /* 0x000fe40001000000 */
[----:B------:R-:W-:Y:S02]  /*4420*/  SEL R134, R158, R122, P2 ;  /* 0x0000007a9e867207 */ /* 0x000fe40001000000 */
[----:B------:R-:W-:Y:S01]  /*4430*/  F2FP.BF16.F32.PACK_AB R139, R147, R146 ;  /* 0x00000092938b723e */ /* 0x000fe200000010ff */
[----:B------:R-:W-:Y:S01]  /*4440*/  IMAD.WIDE.U32 R146, R208, 0x10, R176 ;  /* 0x00000010d0927825 */ /* 0x000fe200078e00b0 */
[----:B------:R-:W-:Y:S01]  /*4450*/  F2FP.BF16.F32.PACK_AB R136, R164, R160 ;  /* 0x000000a0a488723e */ /* 0x000fe200000010ff */
[----:B------:R1:W-:Y:S01]  /*4460*/  @P1 STG.E.128 desc[UR4][R144.64], R132 ;  /* 0x0000008490001986 */ /* 0x0003e2000c101d04 */
[----:B------:R-:W-:Y:S01]  /*4470*/  F2FP.BF16.F32.PACK_AB R137, R159, R158 ;  /* 0x0000009e9f89723e */ /* 0x000fe200000010ff */
[----:B--2---:R-:W-:Y:S01]  /*4480*/  @P4 IMAD.WIDE.U32 R208, R208, 0x10, R166 ;  /* 0x00000010d0d04825 */ /* 0x004fe200078e00a6 */
[----:B------:R-:W-:-:S02]  /*4490*/  F2FP.BF16.F32.PACK_AB R138, R157, R156 ;  /* 0x0000009c9d8a723e */ /* 0x000fc400000010ff */
[----:B------:R-:W2:Y:S01]  /*44a0*/  @P4 LDC.64 R156, c[0x0][0x300] ;  /* 0x0000c000ff9c4b82 */ /* 0x000ea20000000a00 */
[----:B------:R-:W-:Y:S02]  /*44b0*/  @P4 PRMT R129, R129, 0x5410, R161 ;  /* 0x0000541081814816 */ /* 0x000fe400000000a1 */
[----:B------:R3:W-:Y:S01]  /*44c0*/  STG.E.128 desc[UR4][R146.64], R136 ;  /* 0x0000008892007986 */ /* 0x0007e2000c101d04 */
[----:B------:R-:W-:Y:S02]  /*44d0*/  @P4 PRMT R128, R128, 0x5410, R162 ;  /* 0x0000541080804816 */ /* 0x000fe400000000a2 */
[----:B0-----:R-:W-:Y:S02]  /*44e0*/  @P4 F2FP.BF16.F32.PACK_AB R143, RZ, R152 ;  /* 0x00000098ff8f423e */ /* 0x001fe400000010ff */
[----:B------:R-:W-:Y:S01]  /*44f0*/  @P4 F2FP.BF16.F32.PACK_AB R140, RZ, R149 ;  /* 0x00000095ff8c423e */ /* 0x000fe200000010ff */
[----:B------:R0:W-:Y:S01]  /*4500*/  @P4 STG.E.128 desc[UR4][R208.64], R128 ;  /* 0x00000080d0004986 */ /* 0x0001e2000c101d04 */
[----:B------:R-:W-:-:S02]  /*4510*/  @P4 F2FP.BF16.F32.PACK_AB R141, RZ, R151 ;  /* 0x00000097ff8d423e */ /* 0x000fc400000010ff */
[----:B------:R-:W-:Y:S02]  /*4520*/  @P4 F2FP.BF16.F32.PACK_AB R142, RZ, R153 ;  /* 0x00000099ff8e423e */ /* 0x000fe400000010ff */
[----:B-1----:R-:W-:Y:S02]  /*4530*/  @P4 F2FP.BF16.F32.PACK_AB R144, RZ, R154 ;  /* 0x0000009aff90423e */ /* 0x002fe400000010ff */
[----:B------:R-:W-:Y:S02]  /*4540*/  @P4 F2FP.BF16.F32.PACK_AB R145, RZ, R155 ;  /* 0x0000009bff91423e */ /* 0x000fe400000010ff */
[----:B------:R-:W-:Y:S02]  /*4550*/  SEL R120, R155, R120, P2 ;  /* 0x000000789b787207 */ /* 0x000fe40001000000 */
[----:B------:R-:W-:Y:S01]  /*4560*/  SEL R121, R153, R121, P2 ;  /* 0x0000007999797207 */ /* 0x000fe20001000000 */
[----:B---3--:R-:W1:Y:S01]  /*4570*/  @P1 LDC.64 R146, c[0x0][0x308] ;  /* 0x0000c200ff921b82 */ /* 0x008e620000000a00 */
[----:B------:R-:W-:-:S02]  /*4580*/  @P4 F2FP.BF16.F32.PACK_AB R138, RZ, R148 ;  /* 0x00000094ff8a423e */ /* 0x000fc400000010ff */
[----:B------:R-:W-:Y:S02]  /*4590*/  @P4 F2FP.BF16.F32.PACK_AB R139, RZ, R212 ;  /* 0x000000d4ff8b423e */ /* 0x000fe400000010ff */
[----:B------:R-:W-:Y:S02]  /*45a0*/  SEL R122, R154, R122, P2 ;  /* 0x0000007a9a7a7207 */ /* 0x000fe40001000000 */
[----:B0-----:R-:W-:Y:S01]  /*45b0*/  @P4 PRMT R131, R138, 0x7610, R131 ;  /* 0x000076108a834816 */ /* 0x001fe20000000083 */
[----:B------:R-:W0:Y:S01]  /*45c0*/  LDC.64 R136, c[0x0][0x210] ;  /* 0x00008400ff887b82 */ /* 0x000e220000000a00 */
[----:B------:R-:W-:Y:S02]  /*45d0*/  @P4 PRMT R130, R143, 0x7610, R130 ;  /* 0x000076108f824816 */ /* 0x000fe40000000082 */
[----:B------:R-:W-:Y:S02]  /*45e0*/  @P4 PRMT R129, R144, 0x7610, R129 ;  /* 0x0000761090814816 */ /* 0x000fe40000000081 */
[----:B------:R-:W-:-:S02]  /*45f0*/  @P4 PRMT R128, R145, 0x7610, R128 ;  /* 0x0000761091804816 */ /* 0x000fc40000000080 */
[----:B------:R-:W-:Y:S02]  /*4600*/  @P4 PRMT R131, R131, 0x5410, R139 ;  /* 0x0000541083834816 */ /* 0x000fe4000000008b */
[----:B------:R-:W-:Y:S02]  /*4610*/  SEL R123, R151, R123, P2 ;  /* 0x0000007b977b7207 */ /* 0x000fe40001000000 */
[----:B------:R-:W-:Y:S02]  /*4620*/  F2FP.BF16.F32.PACK_AB R132, R153, R155 ;  /* 0x0000009b9984723e */ /* 0x000fe400000010ff */
[----:B------:R-:W-:Y:S02]  /*4630*/  F2FP.BF16.F32.PACK_AB R133, R151, R154 ;  /* 0x0000009a9785723e */ /* 0x000fe400000010ff */
[----:B------:R-:W-:Y:S01]  /*4640*/  F2FP.BF16.F32.PACK_AB R134, R149, R152 ;  /* 0x000000989586723e */ /* 0x000fe200000010ff */
[----:B-1----:R-:W-:Y:S01]  /*4650*/  @P1 IMAD.WIDE.U32 R138, R204, 0x20, R146 ;  /* 0x00000020cc8a1825 */ /* 0x002fe200078e0092 */
[----:B------:R-:W-:-:S02]  /*4660*/  F2FP.BF16.F32.PACK_AB R135, R212, R148 ;  /* 0x00000094d487723e */ /* 0x000fc400000010ff */
[----:B------:R-:W-:Y:S02]  /*4670*/  @P4 PRMT R130, R130, 0x5410, R140 ;  /* 0x0000541082824816 */ /* 0x000fe4000000008c */
[----:B------:R-:W-:Y:S01]  /*4680*/  @P4 PRMT R129, R129, 0x5410, R141 ;  /* 0x0000541081814816 */ /* 0x000fe2000000008d */
[----:B--2---:R-:W-:Y:S01]  /*4690*/  @P4 IMAD.WIDE.U32 R140, R204, 0x10, R156 ;  /* 0x00000010cc8c4825 */ /* 0x004fe200078e009c */
[----:B------:R-:W-:Y:S01]  /*46a0*/  @P4 PRMT R128, R128, 0x5410, R142 ;  /* 0x0000541080804816 */ /* 0x000fe2000000008e */
[----:B------:R1:W-:Y:S01]  /*46b0*/  @P1 STG.E.128 desc[UR4][R138.64], R120 ;  /* 0x000000788a001986 */ /* 0x0003e2000c101d04 */
[----:B0-----:R-:W-:-:S03]  /*46c0*/  LEA R197, R136, R197, 0x2 ;  /* 0x000000c588c57211 */ /* 0x001fc600078e10ff */
[----:B------:R1:W-:Y:S01]  /*46d0*/  @P1 STG.E.128 desc[UR4][R138.64+0x10], R124 ;  /* 0x0000107c8a001986 */ /* 0x0003e2000c101d04 */
[----:B------:R-:W-:-:S03]  /*46e0*/  ISETP.GE.AND P1, PT, R197, R137, PT ;  /* 0x00000089c500720c */ /* 0x000fc60003f26270 */
[----:B------:R1:W-:Y:S04]  /*46f0*/  STG.E.128 desc[UR4][R210.64], R132 ;  /* 0x00000084d2007986 */ /* 0x0003e8000c101d04 */
[----:B------:R1:W-:Y:S06]  /*4700*/  @P4 STG.E.128 desc[UR4][R140.64], R128 ;  /* 0x000000808c004986 */ /* 0x0003ec000c101d04 */
[----:B------:R-:W-:Y:S05]  /*4710*/  @!P1 BRA `(.L_x_1466) ;  /* 0xffffffc400809947 */ /* 0x000fea000383ffff */
[----:B------:R-:W-:Y:S05]  /*4720*/  BSYNC B1 ;  /* 0x0000000000017941 */ /* 0x000fea0003800000 */
.L_x_1464:
        /* <DEDUP_REMOVED lines=82> */
[----:B-1----:R-:W-:-:S02]  /*4c50*/  MOV R122, R4 ;  /* 0x00000004007a7202 */ /* 0x002fc40000000f00 */
        /* <DEDUP_REMOVED lines=36> */
[----:B0-----:R-:W-:-:S07]  /*4ea0*/  MOV R194, R196 ;  /* 0x000000c400c27202 */ /* 0x001fce0000000f00 */
.L_x_1463:
[----:B------:R-:W-:Y:S05]  /*4eb0*/  BSYNC B0 ;  /* 0x0000000000007941 */ /* 0x000fea0003800000 */
.L_x_1461:
        /* <DEDUP_REMOVED lines=15> */
[----:B-----5:R-:W-:Y:S04]  /*4fb0*/  STS.128 [R0+0x10], R44 ;  /* 0x0000102c00007388 */ /* 0x020fe80000000c00 */
        /* <DEDUP_REMOVED lines=12> */
[----:B------:R-:W2:Y:S04]  /*5080*/  LDS R8, [R2] ;  /* 0x0000000002087984 */ /* 0x000ea80000000800 */
        /* <DEDUP_REMOVED lines=14> */
[----:B---3--:R-:W-:-:S03]  /*5170*/  FADD.FTZ R9, RZ, R9 ;  /* 0x00000009ff097221 */ /* 0x008fc60000010000 */
[----:B------:R-:W3:Y:S01]  /*5180*/  LDS R47, [R2+0x2400] ;  /* 0x00240000022f7984 */ /* 0x000ee20000000800 */
[----:B----4-:R-:W-:Y:S01]  /*5190*/  FADD.FTZ R11, RZ, R11 ;  /* 0x0000000bff0b7221 */ /* 0x010fe20000010000 */
[----:B------:R-:W-:Y:S02]  /*51a0*/  FADD.FTZ R12, RZ, R12 ;  /* 0x0000000cff0c7221 */ /* 0x000fe40000010000 */
        /* <DEDUP_REMOVED lines=18> */
[----:B------:R-:W-:Y:S04]  /*52d0*/  LDS R17, [R2+0x3000] ;  /* 0x0030000002117984 */ /* 0x000fe80000000800 */
[----:B------:R-:W3:Y:S01]  /*52e0*/  LDS R10, [R2+0x3200] ;  /* 0x00320000020a7984 */ /* 0x000ee20000000800 */
[----:B----4-:R-:W-:-:S03]  /*52f0*/  FADD.FTZ R14, RZ, R14 ;  /* 0x0000000eff0e7221 */ /* 0x010fc60000010000 */
[----:B------:R-:W-:Y:S01]  /*5300*/  LDS R16, [R2+0x3400] ;  /* 0x0034000002107984 */ /* 0x000fe20000000800 */
[----:B------:R-:W-:-:S03]  /*5310*/  FADD.FTZ R14, R14, R31 ;  /* 0x0000001f0e0e7221 */ /* 0x000fc60000010000 */
        /* <DEDUP_REMOVED lines=14> */
[----:B------:R0:W-:Y:S04]  /*5400*/  STS.128 [R0], R24 ;  /* 0x0000001800007388 */ /* 0x0001e80000000c00 */
[----:B------:R-:W-:Y:S04]  /*5410*/  STS.128 [R0+0x10], R40 ;  /* 0x0000102800007388 */ /* 0x000fe80000000c00 */
[----:B------:R-:W-:Y:S04]  /*5420*/  STS.128 [R0+0x400], R56 ;  /* 0x0004003800007388 */ /* 0x000fe80000000c00 */
[----:B------:R-:W-:Y:S01]  /*5430*/  STS.128 [R0+0x410], R72 ;  /* 0x0004104800007388 */ /* 0x000fe20000000c00 */
[----:B----4-:R-:W-:-:S03]  /*5440*/  FADD.FTZ R9, R15, R30 ;  /* 0x0000001e0f097221 */ /* 0x010fc60000010000 */
[----:B------:R-:W-:Y:S01]  /*5450*/  STS.128 [R0+0x800], R88 ;  /* 0x0008005800007388 */ /* 0x000fe20000000c00 */
[----:B0-----:R-:W-:Y:S01]  /*5460*/  FADD.FTZ R25, R8, R17 ;  /* 0x0000001108197221 */ /* 0x001fe20000010000 */
[----:B------:R-:W-:Y:S02]  /*5470*/  FADD.FTZ R8, R11, R18 ;  /* 0x000000120b087221 */ /* 0x000fe40000010000 */
[----:B------:R-:W-:Y:S04]  /*5480*/  STS.128 [R0+0x810], R104 ;  /* 0x0008106800007388 */ /* 0x000fe80000000c00 */
[----:B------:R-:W-:Y:S04]  /*5490*/  STS.128 [R0+0xc00], R120 ;  /* 0x000c007800007388 */ /* 0x000fe80000000c00 */
[----:B------:R0:W-:Y:S01]  /*54a0*/  STS.128 [R0+0xc10], R4 ;  /* 0x000c100400007388 */ /* 0x0001e20000000c00 */
[----:B------:R-:W-:Y:S01]  /*54b0*/  BAR.SYNC.DEFER_BLOCKING 0x0 ;  /* 0x0000000000007b1d */ /* 0x000fe20000010000 */
[----:B0-----:R-:W-:Y:S01]  /*54c0*/  FADD.FTZ R5, R47, R16 ;  /* 0x000000102f057221 */ /* 0x001fe20000010000 */
[----:B------:R-:W-:Y:S01]  /*54d0*/  FADD.FTZ R7, R12, R19 ;  /* 0x000000130c077221 */ /* 0x000fe20000010000 */
[----:B------:R-:W-:Y:S01]  /*54e0*/  FADD.FTZ R4, R13, R28 ;  /* 0x0000001c0d047221 */ /* 0x000fe20000010000 */
[----:B------:R-:W-:-:S02]  /*54f0*/  FADD.FTZ R6, R14, R29 ;  /* 0x0000001d0e067221 */ /* 0x000fc40000010000 */
[----:B------:R-:W0:Y:S04]  /*5500*/  LDS R24, [R2+0x400] ;  /* 0x0004000002187984 */ /* 0x000e280000000800 */
[----:B------:R-:W1:Y:S04]  /*5510*/  LDS R26, [R2+0x600] ;  /* 0x00060000021a7984 */ /* 0x000e680000000800 */
[----:B------:R-:W2:Y:S04]  /*5520*/  LDS R40, [R2+0xa00] ;  /* 0x000a000002287984 */ /* 0x000ea80000000800 */
[----:B------:R-:W3:Y:S04]  /*5530*/  LDS R42, [R2+0xe00] ;  /* 0x000e0000022a7984 */ /* 0x000ee80000000800 */
[----:B------:R-:W4:Y:S04]  /*5540*/  LDS R31, [R2] ;  /* 0x00000000021f7984 */ /* 0x000f280000000800 */
        /* <DEDUP_REMOVED lines=26> */
[----:B------:R-:W-:-:S03]  /*56f0*/  FADD.FTZ R27, RZ, R27 ;  /* 0x0000001bff1b7221 */ /* 0x000fc60000010000 */
        /* <DEDUP_REMOVED lines=138> */
[----:B------:R-:W-:Y:S01]  /*5fa0*/  STG.E desc[UR4][R12.64], R31 ;  /* 0x0000001f0c007986 */ /* 0x000fe2000c101904 */
[----:B0-----:R-:W-:-:S03]  /*5fb0*/  FADD.FTZ R56, RZ, R56 ;  /* 0x00000038ff387221 */ /* 0x001fc60000010000 */
[----:B------:R-:W-:Y:S01]  /*5fc0*/  LDS R45, [R2+0x2400] ;  /* 0x00240000022d7984 */ /* 0x000fe20000000800 */
[----:B-1----:R-:W-:-:S03]  /*5fd0*/  FADD.FTZ R33, R56, R33 ;  /* 0x0000002138217221 */ /* 0x002fc60000010000 */
[----:B------:R-:W-:Y:S01]  /*5fe0*/  LDS R31, [R2+0x1600] ;  /* 0x00160000021f7984 */ /* 0x000fe20000000800 */
[----:B--2---:R-:W-:-:S03]  /*5ff0*/  FADD.FTZ R22, R33, R22 ;  /* 0x0000001621167221 */ /* 0x004fc60000010000 */
[----:B------:R-:W0:Y:S01]  /*6000*/  LDS R24, [R2+0x800] ;  /* 0x0008000002187984 */ /* 0x000e220000000800 */
        /* <DEDUP_REMOVED lines=20> */
[----:B--2---:R-:W-:Y:S01]  /*6150*/  FADD.FTZ R22, RZ, R22 ;  /* 0x00000016ff167221 */ /* 0x004fe20000010000 */
[----:B------:R-:W-:Y:S02]  /*6160*/  FADD.FTZ R20, R20, R45 ;  /* 0x0000002d14147221 */ /* 0x000fe40000010000 */
[----:B------:R-:W1:Y:S01]  /*6170*/  LDS R51, [R2+0x2a00] ;  /* 0x002a000002337984 */ /* 0x000e620000000800 */
[----:B------:R-:W-:Y:S01]  /*6180*/  FADD.FTZ R22, R22, R31 ;  /* 0x0000001f16167221 */ /* 0x000fe20000010000 */
[----:B---3--:R-:W-:Y:S02]  /*6190*/  FADD.FTZ R57, R20, R57 ;  /* 0x0000003914397221 */ /* 0x008fe40000010000 */
[----:B------:R-:W2:Y:S01]  /*61a0*/  LDS R35, [R2+0x1c00] ;  /* 0x001c000002237984 */ /* 0x000ea20000000800 */
[----:B----4-:R-:W-:-:S03]  /*61b0*/  FADD.FTZ R22, R22, R47 ;  /* 0x0000002f16167221 */ /* 0x010fc60000010000 */
[----:B------:R-:W3:Y:S01]  /*61c0*/  LDS R25, [R2+0xe00] ;  /* 0x000e000002197984 */ /* 0x000ee20000000800 */
        /* <DEDUP_REMOVED lines=11> */
[----:B------:R-:W4:Y:S04]  /*6280*/  LDS R30, [R2+0x2e00] ;  /* 0x002e0000021e7984 */ /* 0x000f280000000800 */
[----:B------:R-:W4:Y:S01]  /*6290*/  LDS R32, [R2+0x3e00] ;  /* 0x003e000002207984 */ /* 0x000f220000000800 */
[----:B0-----:R-:W-:-:S03]  /*62a0*/  FADD.FTZ R67, R24, R67 ;  /* 0x0000004318437221 */ /* 0x001fc60000010000 */
[----:B------:R-:W-:Y:S01]  /*62b0*/  STG.E desc[UR4][R18.64], R59 ;  /* 0x0000003b12007986 */ /* 0x000fe2000c101904 */
[----:B-1----:R-:W-:-:S03]  /*62c0*/  FADD.FTZ R26, R26, R51 ;  /* 0x000000331a1a7221 */ /* 0x002fc60000010000 */
[----:B------:R-:W-:Y:S01]  /*62d0*/  STG.E desc[UR4][R12.64+0x200], R43 ;  /* 0x0002002b0c007986 */ /* 0x000fe2000c101904 */
[----:B--2---:R-:W-:-:S03]  /*62e0*/  FADD.FTZ R0, R0, R35 ;  /* 0x0000002300007221 */ /* 0x004fc60000010000 */
[----:B------:R-:W-:Y:S01]  /*62f0*/  STG.E desc[UR4][R14.64+0x200], R10 ;  /* 0x0002000a0e007986 */ /* 0x000fe2000c101904 */
[----:B---3--:R-:W-:-:S03]  /*6300*/  FADD.FTZ R25, RZ, R25 ;  /* 0x00000019ff197221 */ /* 0x008fc60000010000 */
[----:B------:R-:W-:Y:S04]  /*6310*/  STG.E desc[UR4][R16.64+0x200], R55 ;  /* 0x0002003710007986 */ /* 0x000fe8000c101904 */
[----:B------:R-:W-:Y:S01]  /*6320*/  STG.E desc[UR4][R18.64+0x200], R21 ;  /* 0x0002001512007986 */ /* 0x000fe2000c101904 */
[----:B----4-:R-:W-:-:S03]  /*6330*/  FADD.FTZ R71, R26, R71 ;  /* 0x000000471a477221 */ /* 0x010fc60000010000 */
        /* <DEDUP_REMOVED lines=30> */
.L_x_1465:
        /* <DEDUP_REMOVED lines=8> */
.L_x_1468:
[----:B------:R-:W-:Y:S05]  /*65a0*/  BSYNC B2 ;  /* 0x0000000000027941 */ /* 0x000fea0003800000 */
.L_x_1467:
        /* <DEDUP_REMOVED lines=8> */
.L_x_1469:
[----:B------:R-:W-:Y:S01]  /*6630*/  HFMA2.MMA R233, -RZ, RZ, 0, 1.1920928955078125e-07 ;  /* 0x00000002ffe97435 */ /* 0x000fe200000001ff */
[----:B------:R-:W-:Y:S01]  /*6640*/  MOV R213, R186 ;  /* 0x000000ba00d57202 */ /* 0x000fe20000000f00 */
[----:B------:R-:W-:-:S09]  /*6650*/  FADD.FTZ R187, R187, R240 ;  /* 0x000000f0bbbb7221 */ /* 0x000fd20000010000 */
[----:B------:R-:W-:Y:S05]  /*6660*/  WARPSYNC.COLLECTIVE R235, `(.L_x_1470) ;  /* 0x00000000eb087348 */ /* 0x000fea0003c00000 */
[----:B------:R0:W1:Y:S02]  /*6670*/  SHFL.BFLY P2, R240, R213, R233, R234 ;  /* 0x0c0000e9d5f07389 */ /* 0x00006400000400ea */
[----:B01----:R-:W-:Y:S01]  /*6680*/  ENDCOLLECTIVE ;  /* 0x000000000000791b */ /* 0x003fe20003800000 */
.L_x_1470:
[----:B------:R-:W-:Y:S01]  /*6690*/  MOV R213, R187 ;  /* 0x000000bb00d57202 */ /* 0x000fe20000000f00 */
[----:B------:R-:W-:-:S07]  /*66a0*/  FADD.FTZ R186, R186, R240 ;  /* 0x000000f0baba7221 */ /* 0x000fce0000010000 */
[----:B------:R-:W-:Y:S05]  /*66b0*/  WARPSYNC.COLLECTIVE R235, `(.L_x_1471) ;  /* 0x00000000eb087348 */ /* 0x000fea0003c00000 */
[----:B------:R0:W1:Y:S02]  /*66c0*/  SHFL.BFLY P2, R240, R213, R233, R234 ;  /* 0x0c0000e9d5f07389 */ /* 0x00006400000400ea */
[----:B01----:R-:W-:Y:S01]  /*66d0*/  ENDCOLLECTIVE ;  /* 0x000000000000791b */ /* 0x003fe20003800000 */
.L_x_1471:
[----:B------:R-:W-:Y:S01]  /*66e0*/  HFMA2.MMA R233, -RZ, RZ, 0, 2.384185791015625e-07 ;  /* 0x00000004ffe97435 */ /* 0x000fe200000001ff */
[----:B------:R-:W-:Y:S01]  /*66f0*/  MOV R213, R186 ;  /* 0x000000ba00d57202 */ /* 0x000fe20000000f00 */
[----:B------:R-:W-:-:S09]  /*6700*/  FADD.FTZ R187, R187, R240 ;  /* 0x000000f0bbbb7221 */ /* 0x000fd20000010000 */
[----:B------:R-:W-:Y:S05]  /*6710*/  WARPSYNC.COLLECTIVE R235, `(.L_x_1472) ;  /* 0x00000000eb087348 */ /* 0x000fea0003c00000 */
[----:B------:R0:W1:Y:S02]  /*6720*/  SHFL.BFLY P2, R240, R213, R233, R234 ;  /* 0x0c0000e9d5f07389 */ /* 0x00006400000400ea */
[----:B01----:R-:W-:Y:S01]  /*6730*/  ENDCOLLECTIVE ;  /* 0x000000000000791b */ /* 0x003fe20003800000 */
.L_x_1472:
[----:B------:R-:W-:Y:S01]  /*6740*/  MOV R213, R187 ;  /* 0x000000bb00d57202 */ /* 0x000fe20000000f00 */
[----:B------:R-:W-:-:S07]  /*6750*/  FADD.FTZ R186, R186, R240 ;  /* 0x000000f0baba7221 */ /* 0x000fce0000010000 */
[----:B------:R-:W-:Y:S05]  /*6760*/  WARPSYNC.COLLECTIVE R235, `(.L_x_1473) ;  /* 0x00000000eb087348 */ /* 0x000fea0003c00000 */
[----:B------:R0:W1:Y:S02]  /*6770*/  SHFL.BFLY P2, R240, R213, R233, R234 ;  /* 0x0c0000e9d5f07389 */ /* 0x00006400000400ea */
[----:B01----:R-:W-:Y:S01]  /*6780*/  ENDCOLLECTIVE ;  /* 0x000000000000791b */ /* 0x003fe20003800000 */
.L_x_1473:
[----:B------:R-:W-:Y:S01]  /*6790*/  HFMA2.MMA R233, -RZ, RZ, 0, 4.76837158203125e-07 ;  /* 0x00000008ffe97435 */ /* 0x000fe200000001ff */
[----:B------:R-:W-:Y:S01]  /*67a0*/  MOV R213, R186 ;  /* 0x000000ba00d57202 */ /* 0x000fe20000000f00 */
[----:B------:R-:W-:-:S09]  /*67b0*/  FADD.FTZ R187, R187, R240 ;  /* 0x000000f0bbbb7221 */ /* 0x000fd20000010000 */
[----:B------:R-:W-:Y:S05]  /*67c0*/  WARPSYNC.COLLECTIVE R235, `(.L_x_1474) ;  /* 0x00000000eb087348 */ /* 0x000fea0003c00000 */
[----:B------:R0:W1:Y:S02]  /*67d0*/  SHFL.BFLY P2, R240, R213, R233, R234 ;  /* 0x0c0000e9d5f07389 */ /* 0x00006400000400ea */
[----:B01----:R-:W-:Y:S01]  /*67e0*/  ENDCOLLECTIVE ;  /* 0x000000000000791b */ /* 0x003fe20003800000 */
.L_x_1474:
[----:B------:R-:W-:Y:S01]  /*67f0*/  MOV R213, R187 ;  /* 0x000000bb00d57202 */ /* 0x000fe20000000f00 */
[----:B------:R-:W-:-:S07]  /*6800*/  FADD.FTZ R186, R186, R240 ;  /* 0x000000f0baba7221 */ /* 0x000fce0000010000 */
[----:B------:R-:W-:Y:S05]  /*6810*/  WARPSYNC.COLLECTIVE R235, `(.L_x_1475) ;  /* 0x00000000eb087348 */ /* 0x000fea0003c00000 */
[----:B------:R0:W1:Y:S02]  /*6820*/  SHFL.BFLY P2, R240, R213, R233, R234 ;  /* 0x0c0000e9d5f07389 */ /* 0x00006400000400ea */
[----:B01----:R-:W-:Y:S01]  /*6830*/  ENDCOLLECTIVE ;  /* 0x000000000000791b */ /* 0x003fe20003800000 */
.L_x_1475:
[----:B------:R-:W-:Y:S01]  /*6840*/  HFMA2.MMA R233, -RZ, RZ, 0, 9.5367431640625e-07 ;  /* 0x00000010ffe97435 */ /* 0x000fe200000001ff */
[----:B------:R-:W-:Y:S01]  /*6850*/  MOV R213, R186 ;  /* 0x000000ba00d57202 */ /* 0x000fe20000000f00 */
[----:B------:R-:W-:-:S09]  /*6860*/  FADD.FTZ R187, R187, R240 ;  /* 0x000000f0bbbb7221 */ /* 0x000fd20000010000 */
[----:B------:R-:W-:Y:S05]  /*6870*/  WARPSYNC.COLLECTIVE R235, `(.L_x_1476) ;  /* 0x00000000eb087348 */ /* 0x000fea0003c00000 */
[----:B------:R0:W1:Y:S02]  /*6880*/  SHFL.BFLY P2, R240, R213, R233, R234 ;  /* 0x0c0000e9d5f07389 */ /* 0x00006400000400ea */
[----:B01----:R-:W-:Y:S01]  /*6890*/  ENDCOLLECTIVE ;  /* 0x000000000000791b */ /* 0x003fe20003800000 */
.L_x_1476:
[----:B------:R-:W-:Y:S02]  /*68a0*/  MOV R213, R187 ;  /* 0x000000bb00d57202 */ /* 0x000fe40000000f00 */
[----:B------:R-:W-:-:S07]  /*68b0*/  MOV R236, R240 ;  /* 0x000000f000ec7202 */ /* 0x000fce0000000f00 */
[----:B------:R-:W-:Y:S05]  /*68c0*/  WARPSYNC.COLLECTIVE R235, `(.L_x_1477) ;  /* 0x00000000eb087348 */ /* 0x000fea0003c00000 */
[----:B------:R0:W1:Y:S02]  /*68d0*/  SHFL.BFLY P2, R240, R213, R233, R234 ;  /* 0x0c0000e9d5f07389 */ /* 0x00006400000400ea */
[----:B01----:R-:W-:Y:S01]  /*68e0*/  ENDCOLLECTIVE ;  /* 0x000000000000791b */ /* 0x003fe20003800000 */
.L_x_1477:
[----:B------:R-:W-:Y:S01]  /*68f0*/  MOV R213, R240 ;  /* 0x000000f000d57202 */ /* 0x000fe20000000f00 */
[----:B------:R-:W-:Y:S06]  /*6900*/  BRA `(.L_x_1478) ;  /* 0xffffffc800ec7947 */ /* 0x000fec000383ffff */
.L_x_1479:
        /* <DEDUP_REMOVED lines=15> */
.L_x_3767:


//--------------------- .text._ZN10layer_norm31ln_parallel_residual_bwd_kernelINS_13Kernel_traitsIf13__nv_bfloat16fS2_fjLj1024ELj1ELj4ELj1ELj16ENS_18Kernel_traits_baseILj1024EfS2_fS2_fjLj128EEEEELb0ELb1ELb0EEEvNS_9BwdParamsE --------------------------
	.section	.text._ZN10layer_norm31ln_parallel_residual_bwd_kernelINS_13Kernel_traitsIf13__nv_bfloat16fS2_fjLj1024ELj1ELj4ELj1ELj16ENS_18Kernel_traits_baseILj1024EfS2_fS2_fjLj128EEEEELb0ELb1ELb0EEEvNS_9BwdParamsE,"ax",@progbits
	.align	128
        .global         _ZN10layer_norm31ln_parallel_residual_bwd_kernelINS_13Kernel_traitsIf13__nv_bfloat16fS2_fjLj1024ELj1ELj4ELj1ELj16ENS_18Kernel_traits_baseILj1024EfS2_fS2_fjLj128EEEEELb0ELb1ELb0EEEvNS_9BwdParamsE
        .type           _ZN10layer_norm31ln_parallel_residual_bwd_kernelINS_13Kernel_traitsIf13__nv_bfloat16fS2_fjLj1024ELj1ELj4ELj1ELj16ENS_18Kernel_traits_baseILj1024EfS2_fS2_fjLj128EEEEELb0ELb1ELb0EEEvNS_9BwdParamsE,@function
        .size           _ZN10layer_norm31ln_parallel_residual_bwd_kernelINS_13Kernel_traitsIf13__nv_bfloat16fS2_fjLj1024ELj1ELj4ELj1ELj16ENS_18Kernel_traits_baseILj1024EfS2_fS2_fjLj128EEEEELb0ELb1ELb0EEEvNS_9BwdParamsE,(.L_x_3768 - _ZN10layer_norm31ln_parallel_residual_bwd_kernelINS_13Kernel_traitsIf13__nv_bfloat16fS2_fjLj1024ELj1ELj4ELj1ELj16ENS_18Kernel_traits_baseILj1024EfS2_fS2_fjLj128EEEEELb0ELb1ELb0EEEvNS_9BwdParamsE)
        .other          _ZN10layer_norm31ln_parallel_residual_bwd_kernelINS_13Kernel_traitsIf13__nv_bfloat16fS2_fjLj1024ELj1ELj4ELj1ELj16ENS_18Kernel_traits_baseILj1024EfS2_fS2_fjLj128EEEEELb0ELb1ELb0EEEvNS_9BwdParamsE,@"STO_CUDA_ENTRY STV_DEFAULT"
_ZN10layer_norm31ln_parallel_residual_bwd_kernelINS_13Kernel_traitsIf13__nv_bfloat16fS2_fjLj1024ELj1ELj4ELj1ELj16ENS_18Kernel_traits_baseILj1024EfS2_fS2_fjLj128EEEEELb0ELb1ELb0EEEvNS_9BwdParamsE:
.text._ZN10layer_norm31ln_parallel_residual_bwd_kernelINS_13Kernel_traitsIf13__nv_bfloat16fS2_fjLj1024ELj1ELj4ELj1ELj16ENS_18Kernel_traits_baseILj1024EfS2_fS2_fjLj128EEEEELb0ELb1ELb0EEEvNS_9BwdParamsE:
        /* <DEDUP_REMOVED lines=33> */
[C---:B--2---:R-:W-:Y:S01]  /*0210*/  @P3 IMAD.WIDE.U32 R10, R15.reuse, 0x20, R10 ;  /* 0x000000200f0a3825 */ /* 0x044fe200078e000a */
[----:B------:R-:W-:-:S02]  /*0220*/  @P3 IADD3 R15, R15, 0x20, RZ ;  /* 0x000000200f0f3810 */ /* 0x000fc40007ffe0ff */
[----:B------:R0:W5:Y:S04]  /*0230*/  @P2 LDG.E.128 R48, desc[UR4][R8.64+0x10] ;  /* 0x0000100408302981 */ /* 0x000168000c1e1d00 */
        /* <DEDUP_REMOVED lines=47> */
.L_x_1499:
        /* <DEDUP_REMOVED lines=30> */
[----:B------:R-:W-:-:S04]  /*0710*/  FADD.FTZ R3, -R221, R172 ;  /* 0x000000acdd037221 */ /* 0x000fc80000010100 */
[C---:B-----5:R-:W-:Y:S01]  /*0720*/  FMUL.FTZ R3, R6.reuse, R3 ;  /* 0x0000000306037220 */ /* 0x060fe20000410000 */
[----:B------:R-:W-:Y:S01]  /*0730*/  FMUL.FTZ R220, R6, R209 ;  /* 0x000000d106dc7220 */ /* 0x000fe20000410000 */
[C---:B------:R-:W-:Y:S01]  /*0740*/  FADD.FTZ R219, -R221.reuse, R174 ;  /* 0x000000aedddb7221 */ /* 0x040fe20000010100 */
[----:B---3--:R-:W-:Y:S01]  /*0750*/  FADD.FTZ R223, -R221, R170 ;  /* 0x000000aadddf7221 */ /* 0x008fe20000010100 */
[C---:B----4-:R-:W-:Y:S02]  /*0760*/  PRMT R10, R176.reuse, 0x7632, R10 ;  /* 0x00007632b00a7816 */ /* 0x050fe4000000000a */
[----:B------:R-:W-:Y:S02]  /*0770*/  SHF.L.U32 R173, R176, 0x10, RZ ;  /* 0x00000010b0ad7819 */ /* 0x000fe400000006ff */
[----:B------:R-:W-:-:S03]  /*0780*/  SHF.L.U32 R10, R10, 0x10, RZ ;  /* 0x000000100a0a7819 */ /* 0x000fc600000006ff */
[----:B------:R-:W-:Y:S01]  /*0790*/  FMUL.FTZ R222, R36, R173 ;  /* 0x000000ad24de7220 */ /* 0x000fe20000410000 */
[----:B------:R-:W-:Y:S02]  /*07a0*/  PRMT R12, R177, 0x7632, R12 ;  /* 0x00007632b10c7816 */ /* 0x000fe4000000000c */
[C---:B0-----:R-:W-:Y:S02]  /*07b0*/  PRMT R8, R179.reuse, 0x7632, R8 ;  /* 0x00007632b3087816 */ /* 0x041fe40000000008 */
[----:B------:R-:W-:Y:S01]  /*07c0*/  SHF.L.U32 R225, R179, 0x10, RZ ;  /* 0x00000010b3e17819 */ /* 0x000fe200000006ff */
[----:B------:R-:W-:Y:S01]  /*07d0*/  FADD.FTZ R179, -R221, R169 ;  /* 0x000000a9ddb37221 */ /* 0x000fe20000010100 */
[----:B------:R-:W-:Y:S01]  /*07e0*/  SHF.L.U32 R177, R177, 0x10, RZ ;  /* 0x00000010b1b17819 */ /* 0x000fe200000006ff */
[----:B------:R-:W-:Y:S01]  /*07f0*/  FMUL.FTZ R218, R37, R10 ;  /* 0x0000000a25da7220 */ /* 0x000fe20000410000 */
[----:B------:R-:W-:Y:S01]  /*0800*/  FADD.FTZ R9, RZ, R222 ;  /* 0x000000deff097221 */ /* 0x000fe20000010000 */
[----:B------:R-:W-:Y:S01]  /*0810*/  FFMA.FTZ R169, R3, R222, RZ ;  /* 0x000000de03a97223 */ /* 0x000fe200000100ff */
[----:B------:R-:W-:Y:S01]  /*0820*/  FADD.FTZ R213, -R221, R168 ;  /* 0x000000a8ddd57221 */ /* 0x000fe20000010100 */
[----:B------:R-:W-:Y:S01]  /*0830*/  SHF.L.U32 R12, R12, 0x10, RZ ;  /* 0x000000100c0c7819 */ /* 0x000fe200000006ff */
[----:B------:R-:W-:Y:S01]  /*0840*/  FADD.FTZ R101, R101, R10 ;  /* 0x0000000a65657221 */ /* 0x000fe20000010000 */
[----:B------:R-:W-:Y:S01]  /*0850*/  SHF.L.U32 R170, R8, 0x10, RZ ;  /* 0x0000001008aa7819 */ /* 0x000fe200000006ff */
[----:B------:R-:W-:Y:S01]  /*0860*/  FFMA.FTZ R69, R220, R10, R69 ;  /* 0x0000000adc457223 */ /* 0x000fe20000010045 */
[----:B------:R-:W-:Y:S01]  /*0870*/  FADD.FTZ R175, -R221, R175 ;  /* 0x000000afddaf7221 */ /* 0x000fe20000010100 */
[----:B------:R-:W-:Y:S01]  /*0880*/  FMUL.FTZ R219, R6, R219 ;  /* 0x000000db06db7220 */ /* 0x000fe20000410000 */
[----:B------:R-:W-:Y:S01]  /*0890*/  FMUL.FTZ R217, R38, R177 ;  /* 0x000000b126d97220 */ /* 0x000fe20000410000 */
[----:B------:R-:W-:Y:S01]  /*08a0*/  FADD.FTZ R8, R9, R218 ;  /* 0x000000da09087221 */ /* 0x000fe20000010000 */
[----:B------:R-:W-:Y:S01]  /*08b0*/  FFMA.FTZ R10, R220, R218, R169 ;  /* 0x000000dadc0a7223 */ /* 0x000fe200000100a9 */
[----:B------:R-:W-:Y:S01]  /*08c0*/  SHF.L.U32 R211, R178, 0x10, RZ ;  /* 0x00000010b2d37819 */ /* 0x000fe200000006ff */
[----:B------:R-:W-:Y:S01]  /*08d0*/  FMUL.FTZ R213, R6, R213 ;  /* 0x000000d506d57220 */ /* 0x000fe20000410000 */
[----:B------:R-:W-:Y:S01]  /*08e0*/  PRMT R172, R178, 0x7632, R172 ;  /* 0x00007632b2ac7816 */ /* 0x000fe200000000ac */
[----:B------:R-:W-:Y:S01]  /*08f0*/  FMUL.FTZ R216, R6, R175 ;  /* 0x000000af06d87220 */ /* 0x000fe20000410000 */
[-C--:B------:R-:W-:Y:S01]  /*0900*/  FMUL.FTZ R215, R39, R12.reuse ;  /* 0x0000000c27d77220 */ /* 0x080fe20000410000 */
[----:B------:R-:W-:Y:S01]  /*0910*/  FADD.FTZ R8, R8, R217 ;  /* 0x000000d908087221 */ /* 0x000fe20000010000 */
[----:B------:R-:W-:Y:S01]  /*0920*/  FFMA.FTZ R169, R219, R217, R10 ;  /* 0x000000d9dba97223 */ /* 0x000fe2000001000a */
[----:B------:R-:W-:Y:S01]  /*0930*/  SHF.L.U32 R172, R172, 0x10, RZ ;  /* 0x00000010acac7819 */ /* 0x000fe200000006ff */
        /* <DEDUP_REMOVED lines=33> */
.L_x_1483:
[----:B------:R-:W-:Y:S05]  /*0b50*/  BSYNC B1 ;  /* 0x0000000000017941 */ /* 0x000fea0003800000 */
.L_x_1482:
        /* <DEDUP_REMOVED lines=17> */
[----:B------:R-:W-:-:S03]  /*0c70*/  FADD.FTZ R21, -R221, R21 ;  /* 0x00000015dd157221 */ /* 0x000fc60000010100 */
[----:B-----5:R-:W-:Y:S01]  /*0c80*/  FMUL.FTZ R7, R6, R7 ;  /* 0x0000000706077220 */ /* 0x020fe20000410000 */
[C---:B---3--:R-:W-:Y:S01]  /*0c90*/  FADD.FTZ R15, -R221.reuse, R16 ;  /* 0x00000010dd0f7221 */ /* 0x048fe20000010100 */
[C---:B------:R-:W-:Y:S01]  /*0ca0*/  FADD.FTZ R175, -R221.reuse, R22 ;  /* 0x00000016ddaf7221 */ /* 0x040fe20000010100 */
[C---:B------:R-:W-:Y:S01]  /*0cb0*/  FADD.FTZ R23, -R221.reuse, R23 ;  /* 0x00000017dd177221 */ /* 0x040fe20000010100 */
[----:B------:R-:W-:Y:S01]  /*0cc0*/  FADD.FTZ R227, -R221, R19 ;  /* 0x00000013dde37221 */ /* 0x000fe20000010100 */
[C---:B----4-:R-:W-:Y:S02]  /*0cd0*/  PRMT R11, R168.reuse, 0x7632, R11 ;  /* 0x00007632a80b7816 */ /* 0x050fe4000000000b */
[----:B------:R-:W-:Y:S02]  /*0ce0*/  SHF.L.U32 R13, R168, 0x10, RZ ;  /* 0x00000010a80d7819 */ /* 0x000fe400000006ff */
[----:B------:R-:W-:Y:S02]  /*0cf0*/  PRMT R20, R169, 0x7632, R20 ;  /* 0x00007632a9147816 */ /* 0x000fe40000000014 */
[----:B------:R-:W-:Y:S01]  /*0d00*/  PRMT R24, R171, 0x7632, R24 ;  /* 0x00007632ab187816 */ /* 0x000fe20000000018 */
[-C--:B------:R-:W-:Y:S01]  /*0d10*/  FMUL.FTZ R14, R44, R13.reuse ;  /* 0x0000000d2c0e7220 */ /* 0x080fe20000410000 */
[----:B------:R-:W-:Y:S01]  /*0d20*/  SHF.L.U32 R26, R11, 0x10, RZ ;  /* 0x000000100b1a7819 */ /* 0x000fe200000006ff */
[----:B------:R-:W-:Y:S01]  /*0d30*/  FADD.FTZ R108, R108, R13 ;  /* 0x0000000d6c6c7221 */ /* 0x000fe20000010000 */
[----:B------:R-:W-:Y:S01]  /*0d40*/  PRMT R22, R170, 0x7632, R22 ;  /* 0x00007632aa167816 */ /* 0x000fe20000000016 */
[----:B------:R-:W-:Y:S01]  /*0d50*/  FFMA.FTZ R76, R7, R13, R76 ;  /* 0x0000000d074c7223 */ /* 0x000fe2000001004c */
[----:B------:R-:W-:Y:S01]  /*0d60*/  SHF.L.U32 R169, R169, 0x10, RZ ;  /* 0x00000010a9a97819 */ /* 0x000fe200000006ff */
[----:B------:R-:W-:Y:S01]  /*0d70*/  FMUL.FTZ R13, R6, R15 ;  /* 0x0000000f060d7220 */ /* 0x000fe20000410000 */
[----:B------:R-:W-:Y:S01]  /*0d80*/  SHF.L.U32 R168, R20, 0x10, RZ ;  /* 0x0000001014a87819 */ /* 0x000fe200000006ff */
[----:B------:R-:W-:Y:S01]  /*0d90*/  FMUL.FTZ R20, R6, R21 ;  /* 0x0000001506147220 */ /* 0x000fe20000410000 */
[----:B------:R-:W-:Y:S01]  /*0da0*/  SHF.L.U32 R172, R24, 0x10, RZ ;  /* 0x0000001018ac7819 */ /* 0x000fe200000006ff */
[----:B------:R-:W-:Y:S01]  /*0db0*/  FADD.FTZ R24, R225, R14 ;  /* 0x0000000ee1187221 */ /* 0x000fe20000010000 */
[----:B------:R-:W-:Y:S01]  /*0dc0*/  FMUL.FTZ R15, R45, R26 ;  /* 0x0000001a2d0f7220 */ /* 0x000fe20000410000 */
[----:B------:R-:W-:Y:S01]  /*0dd0*/  SHF.L.U32 R173, R170, 0x10, RZ ;  /* 0x00000010aaad7819 */ /* 0x000fe200000006ff */
[----:B------:R-:W-:Y:S01]  /*0de0*/  FFMA.FTZ R19, R7, R14, R224 ;  /* 0x0000000e07137223 */ /* 0x000fe200000100e0 */
[----:B------:R-:W-:Y:S01]  /*0df0*/  SHF.L.U32 R170, R22, 0x10, RZ ;  /* 0x0000001016aa7819 */ /* 0x000fe200000006ff */
[----:B------:R-:W-:Y:S01]  /*0e00*/  FMUL.FTZ R22, R6, R23 ;  /* 0x0000001706167220 */ /* 0x000fe20000410000 */
[----:B------:R-:W-:Y:S01]  /*0e10*/  FMUL.FTZ R16, R46, R169 ;  /* 0x000000a92e107220 */ /* 0x000fe20000410000 */
[----:B------:R-:W-:Y:S01]  /*0e20*/  FADD.FTZ R109, R109, R26 ;  /* 0x0000001a6d6d7221 */ /* 0x000fe20000010000 */
[----:B------:R-:W-:Y:S01]  /*0e30*/  FFMA.FTZ R77, R20, R26, R77 ;  /* 0x0000001a144d7223 */ /* 0x000fe2000001004d */
[----:B------:R-:W-:Y:S01]  /*0e40*/  FADD.FTZ R21, R24, R15 ;  /* 0x0000000f18157221 */ /* 0x000fe20000010000 */
[----:B------:R-:W-:Y:S01]  /*0e50*/  SHF.L.U32 R179, R171, 0x10, RZ ;  /* 0x00000010abb37819 */ /* 0x000fe200000006ff */
[----:B------:R-:W-:Y:S01]  /*0e60*/  FMUL.FTZ R11, R6, R175 ;  /* 0x000000af060b7220 */ /* 0x000fe20000410000 */
        /* <DEDUP_REMOVED lines=11> */
[----:B------:R-:W-:Y:S01]  /*0f20*/  FADD.FTZ R110, R110, R169 ;  /* 0x000000a96e6e7221 */ /* 0x000fe20000010000 */
[----:B------:R-:W-:Y:S01]  /*0f30*/  FFMA.FTZ R78, R11, R169, R78 ;  /* 0x000000a90b4e7223 */ /* 0x000fe2000001004e */
[----:B------:R-:W-:Y:S01]  /*0f40*/  FMUL.FTZ R21, R49, R170 ;  /* 0x000000aa31157220 */ /* 0x000fe20000410000 */
[----:B------:R-:W-:Y:S01]  /*0f50*/  FADD.FTZ R168, R23, R18 ;  /* 0x0000001217a87221 */ /* 0x000fe20000010000 */
[C---:B------:R-:W-:Y:S01]  /*0f60*/  FMUL.FTZ R24, R6.reuse, R171 ;  /* 0x000000ab06187220 */ /* 0x040fe20000410000 */
[----:B------:R-:W-:Y:S01]  /*0f70*/  FFMA.FTZ R169, R13, R18, R26 ;  /* 0x000000120da97223 */ /* 0x000fe2000001001a */
[----:B------:R-:W-:Y:S01]  /*0f80*/  FMUL.FTZ R19, R6, R177 ;  /* 0x000000b106137220 */ /* 0x000fe20000410000 */
[----:B------:R-:W-:Y:S01]  /*0f90*/  FADD.FTZ R171, R168, R21 ;  /* 0x00000015a8ab7221 */ /* 0x000fe20000010000 */
[----:B------:R-:W-:Y:S01]  /*0fa0*/  FMUL.FTZ R26, R50, R179 ;  /* 0x000000b3321a7220 */ /* 0x000fe20000410000 */
        /* <DEDUP_REMOVED lines=15> */
.L_x_1485:
[----:B------:R-:W-:Y:S05]  /*10a0*/  BSYNC B1 ;  /* 0x0000000000017941 */ /* 0x000fea0003800000 */
.L_x_1484:
        /* <DEDUP_REMOVED lines=20> */
[C---:B------:R-:W-:Y:S01]  /*11f0*/  FADD.FTZ R189, -R221.reuse, R171 ;  /* 0x000000abddbd7221 */ /* 0x040fe20000010100 */
[----:B---3--:R-:W-:Y:S01]  /*1200*/  FADD.FTZ R183, -R221, R176 ;  /* 0x000000b0ddb77221 */ /* 0x008fe20000010100 */
[----:B----4-:R-:W-:-:S02]  /*1210*/  PRMT R168, R172, 0x7632, R168 ;  /* 0x00007632aca87816 */ /* 0x010fc400000000a8 */
[----:B------:R-:W-:Y:S02]  /*1220*/  SHF.L.U32 R169, R172, 0x10, RZ ;  /* 0x00000010aca97819 */ /* 0x000fe400000006ff */
[----:B------:R-:W-:Y:S02]  /*1230*/  PRMT R185, R174, 0x7632, R185 ;  /* 0x00007632aeb97816 */ /* 0x000fe400000000b9 */
[----:B------:R-:W-:Y:S01]  /*1240*/  SHF.L.U32 R170, R168, 0x10, RZ ;  /* 0x00000010a8aa7819 */ /* 0x000fe200000006ff */
[-C--:B------:R-:W-:Y:S01]  /*1250*/  FMUL.FTZ R182, R52, R169.reuse ;  /* 0x000000a934b67220 */ /* 0x080fe20000410000 */
[----:B------:R-:W-:Y:S02]  /*1260*/  PRMT R188, R175, 0x7632, R188 ;  /* 0x00007632afbc7816 */ /* 0x000fe400000000bc */
        /* <DEDUP_REMOVED lines=12> */
[----:B------:R-:W-:Y:S01]  /*1330*/  FADD.FTZ R171, R168, R185 ;  /* 0x000000b9a8ab7221 */ /* 0x000fe20000010000 */
[----:B------:R-:W-:Y:S01]  /*1340*/  FMUL.FTZ R181, R6, R181 ;  /* 0x000000b506b57220 */ /* 0x000fe20000410000 */
[----:B------:R-:W-:Y:S01]  /*1350*/  FMUL.FTZ R184, R54, R173 ;  /* 0x000000ad36b87220 */ /* 0x000fe20000410000 */
[C---:B------:R-:W-:Y:S01]  /*1360*/  FFMA.FTZ R168, R188.reuse, R185, R169 ;  /* 0x000000b9bca87223 */ /* 0x040fe200000100a9 */
[----:B------:R-:W-:Y:S01]  /*1370*/  FADD.FTZ R117, R117, R170 ;  /* 0x000000aa75757221 */ /* 0x000fe20000010000 */
[----:B------:R-:W-:Y:S01]  /*1380*/  FFMA.FTZ R85, R188, R170, R85 ;  /* 0x000000aabc557223 */ /* 0x000fe20000010055 */
[C---:B------:R-:W-:Y:S01]  /*1390*/  FMUL.FTZ R190, R6.reuse, R189 ;  /* 0x000000bd06be7220 */ /* 0x040fe20000410000 */
        /* <DEDUP_REMOVED lines=8> */
[----:B------:R-:W-:Y:S01]  /*1420*/  SHF.L.U32 R193, R175, 0x10, RZ ;  /* 0x00000010afc17819 */ /* 0x000fe200000006ff */
[----:B------:R-:W-:Y:S01]  /*1430*/  FADD.FTZ R175, -R221, R178 ;  /* 0x000000b2ddaf7221 */ /* 0x000fe20000010100 */
        /* <DEDUP_REMOVED lines=27> */
.L_x_1487:
[----:B------:R-:W-:Y:S05]  /*15f0*/  BSYNC B1 ;  /* 0x0000000000017941 */ /* 0x000fea0003800000 */
.L_x_1486:
        /* <DEDUP_REMOVED lines=19> */
[C---:B------:R-:W-:Y:S01]  /*1730*/  FADD.FTZ R205, -R221.reuse, R171 ;  /* 0x000000abddcd7221 */ /* 0x040fe20000010100 */
[----:B---3--:R-:W-:Y:S01]  /*1740*/  FADD.FTZ R197, -R221, R176 ;  /* 0x000000b0ddc57221 */ /* 0x008fe20000010100 */
[----:B------:R-:W-:Y:S01]  /*1750*/  FMUL.FTZ R204, R6, R203 ;  /* 0x000000cb06cc7220 */ /* 0x000fe20000410000 */
[----:B----4-:R-:W-:-:S02]  /*1760*/  PRMT R168, R172, 0x7632, R168 ;  /* 0x00007632aca87816 */ /* 0x010fc400000000a8 */
[----:B------:R-:W-:Y:S02]  /*1770*/  SHF.L.U32 R169, R172, 0x10, RZ ;  /* 0x00000010aca97819 */ /* 0x000fe400000006ff */
[----:B0-----:R-:W-:Y:S02]  /*1780*/  PRMT R199, R175, 0x7632, R199 ;  /* 0x00007632afc77816 */ /* 0x001fe400000000c7 */
[----:B------:R-:W-:Y:S01]  /*1790*/  SHF.L.U32 R170, R168, 0x10, RZ ;  /* 0x00000010a8aa7819 */ /* 0x000fe200000006ff */
[-C--:B------:R-:W-:Y:S01]  /*17a0*/  FMUL.FTZ R198, R60, R169.reuse ;  /* 0x000000a93cc67220 */ /* 0x080fe20000410000 */
[----:B------:R-:W-:Y:S01]  /*17b0*/  PRMT R171, R173, 0x7632, R171 ;  /* 0x00007632adab7816 */ /* 0x000fe200000000ab */
[----:B------:R-:W-:Y:S01]  /*17c0*/  FADD.FTZ R92, R92, R169 ;  /* 0x000000a95c5c7221 */ /* 0x000fe20000010000 */
[----:B------:R-:W-:Y:S01]  /*17d0*/  SHF.L.U32 R176, R199, 0x10, RZ ;  /* 0x00000010c7b07819 */ /* 0x000fe200000006ff */
[----:B------:R-:W-:Y:S01]  /*17e0*/  FFMA.FTZ R124, R25, R169, R124 ;  /* 0x000000a9197c7223 */ /* 0x000fe2000001007c */
[----:B------:R-:W-:Y:S01]  /*17f0*/  SHF.L.U32 R173, R173, 0x10, RZ ;  /* 0x00000010adad7819 */ /* 0x000fe200000006ff */
[----:B------:R-:W-:Y:S01]  /*1800*/  FADD.FTZ R168, R225, R198 ;  /* 0x000000c6e1a87221 */ /* 0x000fe20000010000 */
[----:B------:R-:W-:Y:S01]  /*1810*/  FMUL.FTZ R199, R61, R170 ;  /* 0x000000aa3dc77220 */ /* 0x000fe20000410000 */
[----:B------:R-:W-:Y:S01]  /*1820*/  FFMA.FTZ R169, R25, R198, R224 ;  /* 0x000000c619a97223 */ /* 0x000fe200000100e0 */
[----:B------:R-:W-:Y:S01]  /*1830*/  SHF.L.U32 R172, R171, 0x10, RZ ;  /* 0x00000010abac7819 */ /* 0x000fe200000006ff */
[----:B------:R-:W-:Y:S01]  /*1840*/  FMUL.FTZ R195, R6, R195 ;  /* 0x000000c306c37220 */ /* 0x000fe20000410000 */
[----:B------:R-:W-:Y:S01]  /*1850*/  PRMT R201, R174, 0x7632, R201 ;  /* 0x00007632aec97816 */ /* 0x000fe200000000c9 */
[----:B------:R-:W-:Y:S01]  /*1860*/  FADD.FTZ R171, R168, R199 ;  /* 0x000000c7a8ab7221 */ /* 0x000fe20000010000 */
[----:B------:R-:W-:Y:S01]  /*1870*/  FMUL.FTZ R200, R62, R173 ;  /* 0x000000ad3ec87220 */ /* 0x000fe20000410000 */
[----:B------:R-:W-:Y:S01]  /*1880*/  FFMA.FTZ R168, R204, R199, R169 ;  /* 0x000000c7cca87223 */ /* 0x000fe200000100a9 */
[----:B------:R-:W-:Y:S01]  /*1890*/  SHF.L.U32 R207, R174, 0x10, RZ ;  /* 0x00000010aecf7819 */ /* 0x000fe200000006ff */
[----:B------:R-:W-:Y:S01]  /*18a0*/  FADD.FTZ R93, R93, R170 ;  /* 0x000000aa5d5d7221 */ /* 0x000fe20000010000 */
[----:B------:R-:W-:Y:S01]  /*18b0*/  SHF.L.U32 R174, R201, 0x10, RZ ;  /* 0x00000010c9ae7819 */ /* 0x000fe200000006ff */
[----:B------:R-:W-:Y:S01]  /*18c0*/  FFMA.FTZ R125, R204, R170, R125 ;  /* 0x000000aacc7d7223 */ /* 0x000fe2000001007d */
[C---:B------:R-:W-:Y:S01]  /*18d0*/  FMUL.FTZ R206, R6.reuse, R205 ;  /* 0x000000cd06ce7220 */ /* 0x040fe20000410000 */
        /* <DEDUP_REMOVED lines=8> */
[----:B------:R-:W-:Y:S01]  /*1960*/  SHF.L.U32 R223, R175, 0x10, RZ ;  /* 0x00000010afdf7819 */ /* 0x000fe200000006ff */
[----:B------:R-:W-:Y:S01]  /*1970*/  FADD.FTZ R175, -R221, R178 ;  /* 0x000000b2ddaf7221 */ /* 0x000fe20000010100 */
        /* <DEDUP_REMOVED lines=27> */
.L_x_1489:
[----:B------:R-:W-:Y:S05]  /*1b30*/  BSYNC B1 ;  /* 0x0000000000017941 */ /* 0x000fea0003800000 */
.L_x_1488:
        /* <DEDUP_REMOVED lines=20> */
.L_x_1511:
        /* <DEDUP_REMOVED lines=84> */
.L_x_1492:
[----:B------:R-:W-:Y:S05]  /*21c0*/  BSYNC B1 ;  /* 0x0000000000017941 */ /* 0x000fea0003800000 */
.L_x_1491:
        /* <DEDUP_REMOVED lines=79> */
.L_x_1494:
[----:B------:R-:W-:Y:S05]  /*26c0*/  BSYNC B1 ;  /* 0x0000000000017941 */ /* 0x000fea0003800000 */
.L_x_1493:
        /* <DEDUP_REMOVED lines=79> */
.L_x_1496:
[----:B------:R-:W-:Y:S05]  /*2bc0*/  BSYNC B1 ;  /* 0x0000000000017941 */ /* 0x000fea0003800000 */
.L_x_1495:
        /* <DEDUP_REMOVED lines=78> */
.L_x_1498:
[----:B------:R-:W-:Y:S05]  /*30b0*/  BSYNC B1 ;  /* 0x0000000000017941 */ /* 0x000fea0003800000 */
.L_x_1497:
[----:B-1234-:R-:W1:Y:S02]  /*30c0*/  LDC.64 R168, c[0x0][0x210] ;  /* 0x00008400ffa87b82 */ /* 0x01ee640000000a00 */
[----:B-1----:R-:W-:-:S04]  /*30d0*/  LEA R2, R168, R2, 0x2 ;  /* 0x00000002a8027211 */ /* 0x002fc800078e10ff */
[----:B------:R-:W-:-:S13]  /*30e0*/  ISETP.GE.AND P0, PT, R2, R169, PT ;  /* 0x000000a90200720c */ /* 0x000fda0003f06270 */
[----:B------:R-:W-:Y:S05]  /*30f0*/  @!P0 BRA `(.L_x_1499) ;  /* 0xffffffd4000c8947 */ /* 0x000fea000383ffff */
.L_x_1481:
[----:B------:R-:W-:Y:S05]  /*3100*/  BSYNC B0 ;  /* 0x0000000000007941 */ /* 0x000fea0003800000 */
.L_x_1480:
        /* <DEDUP_REMOVED lines=156> */
[----:B------:R-:W-:-:S03]  /*3ad0*/  @P0 MOV R2, R45 ;  /* 0x0000002d00020202 */ /* 0x000fc60000000f00 */
[----:B------:R-:W0:Y:S01]  /*3ae0*/  LDS R8, [R6+0xc00] ;  /* 0x000c000006087984 */ /* 0x000e220000000800 */
[----:B------:R-:W-:Y:S02]  /*3af0*/  @P0 IADD3 R45, P6, R45, 0x200, RZ ;  /* 0x000002002d2d0810 */ /* 0x000fe40007fde0ff */
[-C--:B------:R-:W-:Y:S01]  /*3b00*/  @P0 MOV R3, R46.reuse ;  /* 0x0000002e00030202 */ /* 0x080fe20000000f00 */
[----:B------:R-:W1:Y:S01]  /*3b10*/  LDS R17, [R6+0x1c00] ;  /* 0x001c000006117984 */ /* 0x000e620000000800 */
[----:B------:R-:W-:Y:S02]  /*3b20*/  @P0 IADD3.X R46, RZ, R46, RZ, P6, !PT ;  /* 0x0000002eff2e0210 */ /* 0x000fe400037fe4ff */
[----:B------:R-:W-:Y:S01]  /*3b30*/  @P0 IADD3 R43, P6, R43, 0x200, RZ ;  /* 0x000002002b2b0810 */ /* 0x000fe20007fde0ff */
[----:B------:R-:W-:Y:S01]  /*3b40*/  LDS R27, [R6+0x3a00] ;  /* 0x003a0000061b7984 */ /* 0x000fe20000000800 */
[----:B---3--:R-:W-:Y:S02]  /*3b50*/  FADD.FTZ R41, R14, R41 ;  /* 0x000000290e297221 */ /* 0x008fe40000010000 */
[----:B------:R-:W-:Y:S01]  /*3b60*/  @P0 IADD3.X R44, RZ, R44, RZ, P6, !PT ;  /* 0x0000002cff2c0210 */ /* 0x000fe200037fe4ff */
[----:B------:R-:W3:Y:S01]  /*3b70*/  LDS R23, [R6+0x2c00] ;  /* 0x002c000006177984 */ /* 0x000ee20000000800 */
[----:B------:R-:W-:Y:S01]  /*3b80*/  ISETP.GE.U32.AND P6, PT, R38, 0x400, PT ;  /* 0x000004002600780c */ /* 0x000fe20003fc6070 */
[----:B----4-:R-:W-:-:S02]  /*3b90*/  FADD.FTZ R15, R15, R16 ;  /* 0x000000100f0f7221 */ /* 0x010fc40000010000 */
[----:B------:R-:W4:Y:S02]  /*3ba0*/  LDS R38, [R6+0x1400] ;  /* 0x0014000006267984 */ /* 0x000f240000000800 */
[----:B--2---:R-:W-:Y:S02]  /*3bb0*/  FADD.FTZ R15, R15, R18 ;  /* 0x000000120f0f7221 */ /* 0x004fe40000010000 */
[----:B------:R-:W-:Y:S02]  /*3bc0*/  LDS R10, [R6+0x1e00] ;  /* 0x001e0000060a7984 */ /* 0x000fe40000000800 */
[----:B------:R-:W-:Y:S01]  /*3bd0*/  FADD.FTZ R15, R15, R20 ;  /* 0x000000140f0f7221 */ /* 0x000fe20000010000 */
[----:B------:R-:W-:Y:S02]  /*3be0*/  FADD.FTZ R0, R0, R29 ;  /* 0x0000001d00007221 */ /* 0x000fe40000010000 */
[----:B------:R-:W2:Y:S02]  /*3bf0*/  LDS R29, [R6+0x3c00] ;  /* 0x003c0000061d7984 */ /* 0x000ea40000000800 */
[----:B------:R-:W-:-:S04]  /*3c00*/  FADD.FTZ R0, R0, R37 ;  /* 0x0000002500007221 */ /* 0x000fc80000010000 */
[----:B------:R-:W-:Y:S01]  /*3c10*/  FADD.FTZ R39, R0, R39 ;  /* 0x0000002700277221 */ /* 0x000fe20000010000 */
[----:B0-----:R-:W-:Y:S01]  /*3c20*/  FADD.FTZ R8, RZ, R8 ;  /* 0x00000008ff087221 */ /* 0x001fe20000010000 */
[----:B------:R-:W0:Y:S03]  /*3c30*/  LDS R0, [R6+0xa00] ;  /* 0x000a000006007984 */ /* 0x000e260000000800 */
[----:B-1----:R-:W-:Y:S01]  /*3c40*/  FADD.FTZ R8, R8, R17 ;  /* 0x0000001108087221 */ /* 0x002fe20000010000 */
[----:B------:R1:W-:Y:S04]  /*3c50*/  @P0 STG.E desc[UR4][R2.64], R39 ;  /* 0x0000002702000986 */ /* 0x0003e8000c101904 */
[----:B------:R-:W-:Y:S01]  /*3c60*/  @P0 STG.E desc[UR4][R4.64], R7 ;  /* 0x0000000704000986 */ /* 0x000fe2000c101904 */
[----:B---3--:R-:W-:-:S03]  /*3c70*/  FADD.FTZ R8, R8, R23 ;  /* 0x0000001708087221 */ /* 0x008fc60000010000 */
[----:B------:R-:W3:Y:S01]  /*3c80*/  LDS R7, [R6+0xe00] ;  /* 0x000e000006077984 */ /* 0x000ee20000000800 */
[----:B----4-:R-:W-:Y:S01]  /*3c90*/  FADD.FTZ R21, R21, R38 ;  /* 0x0000002615157221 */ /* 0x010fe20000010000 */
[----:B-1----:R-:W-:Y:S02]  /*3ca0*/  @P4 MOV R2, R45 ;  /* 0x0000002d00024202 */ /* 0x002fe40000000f00 */
[----:B------:R-:W-:Y:S01]  /*3cb0*/  @P4 MOV R3, R46 ;  /* 0x0000002e00034202 */ /* 0x000fe20000000f00 */
[----:B------:R-:W-:Y:S01]  /*3cc0*/  FADD.FTZ R21, R21, R40 ;  /* 0x0000002815157221 */ /* 0x000fe20000010000 */
[----:B------:R-:W-:-:S03]  /*3cd0*/  @P4 IADD3 R45, P0, R45, 0x200, RZ ;  /* 0x000002002d2d4810 */ /* 0x000fc60007f1e0ff */
[----:B------:R-:W-:Y:S01]  /*3ce0*/  FADD.FTZ R25, R21, R42 ;  /* 0x0000002a15197221 */ /* 0x000fe20000010000 */
[----:B------:R-:W-:Y:S01]  /*3cf0*/  @P4 IADD3.X R46, RZ, R46, RZ, P0, !PT ;  /* 0x0000002eff2e4210 */ /* 0x000fe200007fe4ff */
[----:B------:R-:W1:Y:S04]  /*3d00*/  LDS R21, [R6+0x2a00] ;  /* 0x002a000006157984 */ /* 0x000e680000000800 */
[----:B------:R4:W-:Y:S01]  /*3d10*/  @P4 STG.E desc[UR4][R2.64], R25 ;  /* 0x0000001902004986 */ /* 0x0009e2000c101904 */
[----:B--2---:R-:W-:-:S03]  /*3d20*/  FADD.FTZ R29, R8, R29 ;  /* 0x0000001d081d7221 */ /* 0x004fc60000010000 */
[----:B------:R-:W2:Y:S01]  /*3d30*/  LDS R25, [R6+0x2e00] ;  /* 0x002e000006197984 */ /* 0x000ea20000000800 */
[----:B0-----:R-:W-:Y:S01]  /*3d40*/  FADD.FTZ R0, RZ, R0 ;  /* 0x00000000ff007221 */ /* 0x001fe20000010000 */
[----:B----4-:R-:W-:Y:S02]  /*3d50*/  @P4 MOV R2, R43 ;  /* 0x0000002b00024202 */ /* 0x010fe40000000f00 */
[----:B------:R-:W-:Y:S01]  /*3d60*/  @P4 MOV R3, R44 ;  /* 0x0000002c00034202 */ /* 0x000fe20000000f00 */
[----:B------:R-:W-:Y:S01]  /*3d70*/  FADD.FTZ R0, R0, R19 ;  /* 0x0000001300007221 */ /* 0x000fe20000010000 */
[----:B------:R-:W-:-:S03]  /*3d80*/  @P4 IADD3 R43, P0, R43, 0x200, RZ ;  /* 0x000002002b2b4810 */ /* 0x000fc60007f1e0ff */
[----:B------:R0:W-:Y:S01]  /*3d90*/  @P4 STG.E desc[UR4][R2.64], R31 ;  /* 0x0000001f02004986 */ /* 0x0001e2000c101904 */
[----:B------:R-:W-:-:S03]  /*3da0*/  @P4 IADD3.X R44, RZ, R44, RZ, P0, !PT ;  /* 0x0000002cff2c4210 */ /* 0x000fc600007fe4ff */
[----:B------:R-:W4:Y:S01]  /*3db0*/  LDS R31, [R6+0x3e00] ;  /* 0x003e0000061f7984 */ /* 0x000f220000000800 */
[----:B---3--:R-:W-:-:S04]  /*3dc0*/  FADD.FTZ R7, RZ, R7 ;  /* 0x00000007ff077221 */ /* 0x008fc80000010000 */
[----:B------:R-:W-:Y:S01]  /*3dd0*/  FADD.FTZ R10, R7, R10 ;  /* 0x0000000a070a7221 */ /* 0x000fe20000010000 */
[----:B0-----:R-:W-:Y:S02]  /*3de0*/  @P3 MOV R2, R45 ;  /* 0x0000002d00023202 */ /* 0x001fe40000000f00 */
[-C--:B------:R-:W-:Y:S02]  /*3df0*/  @P3 MOV R3, R46.reuse ;  /* 0x0000002e00033202 */ /* 0x080fe40000000f00 */
[----:B------:R-:W-:Y:S01]  /*3e00*/  @P3 IADD3 R45, P0, R45, 0x200, RZ ;  /* 0x000002002d2d3810 */ /* 0x000fe20007f1e0ff */
[----:B-1----:R-:W-:Y:S02]  /*3e10*/  FADD.FTZ R0, R0, R21 ;  /* 0x0000001500007221 */ /* 0x002fe40000010000 */
[----:B------:R0:W-:Y:S01]  /*3e20*/  @P3 STG.E desc[UR4][R2.64], R41 ;  /* 0x0000002902003986 */ /* 0x0001e2000c101904 */
[----:B------:R-:W-:Y:S01]  /*3e30*/  @P3 IADD3.X R46, RZ, R46, RZ, P0, !PT ;  /* 0x0000002eff2e3210 */ /* 0x000fe200007fe4ff */
[----:B------:R-:W-:Y:S01]  /*3e40*/  FADD.FTZ R27, R0, R27 ;  /* 0x0000001b001b7221 */ /* 0x000fe20000010000 */
[----:B--2---:R-:W-:Y:S01]  /*3e50*/  FADD.FTZ R10, R10, R25 ;  /* 0x000000190a0a7221 */ /* 0x004fe20000010000 */
[----:B0-----:R-:W-:-:S02]  /*3e60*/  @P3 MOV R2, R43 ;  /* 0x0000002b00023202 */ /* 0x001fc40000000f00 */
[----:B------:R-:W-:Y:S02]  /*3e70*/  @P3 MOV R3, R44 ;  /* 0x0000002c00033202 */ /* 0x000fe40000000f00 */
[----:B------:R-:W-:-:S03]  /*3e80*/  @P3 IADD3 R43, P4, R43, 0x200, RZ ;  /* 0x000002002b2b3810 */ /* 0x000fc60007f9e0ff */
[----:B------:R0:W-:Y:S01]  /*3e90*/  @P3 STG.E desc[UR4][R2.64], R9 ;  /* 0x0000000902003986 */ /* 0x0001e2000c101904 */
[----:B------:R-:W-:Y:S01]  /*3ea0*/  @P3 IADD3.X R44, RZ, R44, RZ, P4, !PT ;  /* 0x0000002cff2c3210 */ /* 0x000fe200027fe4ff */
[----:B----4-:R-:W-:Y:S01]  /*3eb0*/  FADD.FTZ R31, R10, R31 ;  /* 0x0000001f0a1f7221 */ /* 0x010fe20000010000 */
        /* <DEDUP_REMOVED lines=38> */
.L_x_1490:
        /* <DEDUP_REMOVED lines=8> */
.L_x_1501:
[----:B------:R-:W-:Y:S05]  /*41a0*/  BSYNC B1 ;  /* 0x0000000000017941 */ /* 0x000fea0003800000 */
.L_x_1500:
        /* <DEDUP_REMOVED lines=8> */
.L_x_1502:
[----:B------:R-:W-:Y:S01]  /*4230*/  FADD.FTZ R168, R168, R225 ;  /* 0x000000e1a8a87221 */ /* 0x000fe20000010000 */
[----:B------:R-:W-:-:S04]  /*4240*/  HFMA2.MMA R178, -RZ, RZ, 0, 1.1920928955078125e-07 ;  /* 0x00000002ffb27435 */ /* 0x000fc800000001ff */
[----:B------:R-:W-:Y:S02]  /*4250*/  MOV R179, R168 ;  /* 0x000000a800b37202 */ /* 0x000fe40000000f00 */
[----:B------:R-:W-:-:S07]  /*4260*/  MOV R169, R177 ;  /* 0x000000b100a97202 */ /* 0x000fce0000000f00 */
[----:B------:R-:W-:Y:S05]  /*4270*/  WARPSYNC.COLLECTIVE R176, `(.L_x_1503) ;  /* 0x00000000b0087348 */ /* 0x000fea0003c00000 */
[----:B------:R0:W1:Y:S02]  /*4280*/  SHFL.BFLY P0, R177, R179, R178, R221 ;  /* 0x0c0000b2b3b17389 */ /* 0x00006400000000dd */
[----:B01----:R-:W-:Y:S01]  /*4290*/  ENDCOLLECTIVE ;  /* 0x000000000000791b */ /* 0x003fe20003800000 */
.L_x_1503:
[----:B------:R-:W-:-:S05]  /*42a0*/  FADD.FTZ R169, R169, R224 ;  /* 0x000000e0a9a97221 */ /* 0x000fca0000010000 */
[----:B------:R-:W-:Y:S02]  /*42b0*/  MOV R179, R169 ;  /* 0x000000a900b37202 */ /* 0x000fe40000000f00 */
[----:B------:R-:W-:-:S07]  /*42c0*/  MOV R171, R177 ;  /* 0x000000b100ab7202 */ /* 0x000fce0000000f00 */
[----:B------:R-:W-:Y:S05]  /*42d0*/  WARPSYNC.COLLECTIVE R176, `(.L_x_1504) ;  /* 0x00000000b0087348 */ /* 0x000fea0003c00000 */
[----:B------:R0:W1:Y:S02]  /*42e0*/  SHFL.BFLY P0, R177, R179, R178, R221 ;  /* 0x0c0000b2b3b17389 */ /* 0x00006400000000dd */
[----:B01----:R-:W-:Y:S01]  /*42f0*/  ENDCOLLECTIVE ;  /* 0x000000000000791b */ /* 0x003fe20003800000 */
.L_x_1504:
[----:B------:R-:W-:Y:S01]  /*4300*/  FADD.FTZ R171, R168, R171 ;  /* 0x000000aba8ab7221 */ /* 0x000fe20000010000 */
[----:B------:R-:W-:-:S04]  /*4310*/  HFMA2.MMA R178, -RZ, RZ, 0, 2.384185791015625e-07 ;  /* 0x00000004ffb27435 */ /* 0x000fc800000001ff */
[----:B------:R-:W-:Y:S02]  /*4320*/  MOV R179, R171 ;  /* 0x000000ab00b37202 */ /* 0x000fe40000000f00 */
[----:B------:R-:W-:-:S07]  /*4330*/  MOV R170, R177 ;  /* 0x000000b100aa7202 */ /* 0x000fce0000000f00 */
[----:B------:R-:W-:Y:S05]  /*4340*/  WARPSYNC.COLLECTIVE R176, `(.L_x_1505) ;  /* 0x00000000b0087348 */ /* 0x000fea0003c00000 */
[----:B------:R0:W1:Y:S02]  /*4350*/  SHFL.BFLY P0, R177, R179, R178, R221 ;  /* 0x0c0000b2b3b17389 */ /* 0x00006400000000dd */
[----:B01----:R-:W-:Y:S01]  /*4360*/  ENDCOLLECTIVE ;  /* 0x000000000000791b */ /* 0x003fe20003800000 */
.L_x_1505:
[----:B------:R-:W-:-:S05]  /*4370*/  FADD.FTZ R170, R169, R170 ;  /* 0x000000aaa9aa7221 */ /* 0x000fca0000010000 */
[----:B------:R-:W-:Y:S02]  /*4380*/  MOV R179, R170 ;  /* 0x000000aa00b37202 */ /* 0x000fe40000000f00 */
[----:B------:R-:W-:-:S07]  /*4390*/  MOV R172, R177 ;  /* 0x000000b100ac7202 */ /* 0x000fce0000000f00 */
[----:B------:R-:W-:Y:S05]  /*43a0*/  WARPSYNC.COLLECTIVE R176, `(.L_x_1506) ;  /* 0x00000000b0087348 */ /* 0x000fea0003c00000 */
[----:B------:R0:W1:Y:S02]  /*43b0*/  SHFL.BFLY P0, R177, R179, R178, R221 ;  /* 0x0c0000b2b3b17389 */ /* 0x00006400000000dd */
[----:B01----:R-:W-:Y:S01]  /*43c0*/  ENDCOLLECTIVE ;  /* 0x000000000000791b */ /* 0x003fe20003800000 */
.L_x_1506:
[----:B------:R-:W-:Y:S01]  /*43d0*/  FADD.FTZ R172, R171, R172 ;  /* 0x000000acabac7221 */ /* 0x000fe20000010000 */
[----:B------:R-:W-:-:S04]  /*43e0*/  HFMA2.MMA R178, -RZ, RZ, 0, 4.76837158203125e-07 ;  /* 0x00000008ffb27435 */ /* 0x000fc800000001ff */
[----:B------:R-:W-:Y:S02]  /*43f0*/  MOV R179, R172 ;  /* 0x000000ac00b37202 */ /* 0x000fe40000000f00 */
[----:B------:R-:W-:-:S07]  /*4400*/  MOV R173, R177 ;  /* 0x000000b100ad7202 */ /* 0x000fce0000000f00 */
[----:B------:R-:W-:Y:S05]  /*4410*/  WARPSYNC.COLLECTIVE R176, `(.L_x_1507) ;  /* 0x00000000b0087348 */ /* 0x000fea0003c00000 */
[----:B------:R0:W1:Y:S02]  /*4420*/  SHFL.BFLY P0, R177, R179, R178, R221 ;  /* 0x0c0000b2b3b17389 */ /* 0x00006400000000dd */
[----:B01----:R-:W-:Y:S01]  /*4430*/  ENDCOLLECTIVE ;  /* 0x000000000000791b */ /* 0x003fe20003800000 */
.L_x_1507:
[----:B------:R-:W-:-:S05]  /*4440*/  FADD.FTZ R173, R170, R173 ;  /* 0x000000adaaad7221 */ /* 0x000fca0000010000 */
[----:B------:R-:W-:Y:S02]  /*4450*/  MOV R179, R173 ;  /* 0x000000ad00b37202 */ /* 0x000fe40000000f00 */
[----:B------:R-:W-:-:S07]  /*4460*/  MOV R175, R177 ;  /* 0x000000b100af7202 */ /* 0x000fce0000000f00 */
[----:B------:R-:W-:Y:S05]  /*4470*/  WARPSYNC.COLLECTIVE R176, `(.L_x_1508) ;  /* 0x00000000b0087348 */ /* 0x000fea0003c00000 */
[----:B------:R0:W1:Y:S02]  /*4480*/  SHFL.BFLY P0, R177, R179, R178, R221 ;  /* 0x0c0000b2b3b17389 */ /* 0x00006400000000dd */
[----:B01----:R-:W-:Y:S01]  /*4490*/  ENDCOLLECTIVE ;  /* 0x000000000000791b */ /* 0x003fe20003800000 */
.L_x_1508:
[----:B------:R-:W-:Y:S01]  /*44a0*/  FADD.FTZ R175, R172, R175 ;  /* 0x000000afacaf7221 */ /* 0x000fe20000010000 */
[----:B------:R-:W-:-:S04]  /*44b0*/  HFMA2.MMA R178, -RZ, RZ, 0, 9.5367431640625e-07 ;  /* 0x00000010ffb27435 */ /* 0x000fc800000001ff */
[----:B------:R-:W-:Y:S02]  /*44c0*/  MOV R179, R175 ;  /* 0x000000af00b37202 */ /* 0x000fe40000000f00 */
[----:B------:R-:W-:-:S07]  /*44d0*/  MOV R174, R177 ;  /* 0x000000b100ae7202 */ /* 0x000fce0000000f00 */
[----:B------:R-:W-:Y:S05]  /*44e0*/  WARPSYNC.COLLECTIVE R176, `(.L_x_1509) ;  /* 0x00000000b0087348 */ /* 0x000fea0003c00000 */
[----:B------:R0:W1:Y:S02]  /*44f0*/  SHFL.BFLY P0, R177, R179, R178, R221 ;  /* 0x0c0000b2b3b17389 */ /* 0x00006400000000dd */
[----:B01----:R-:W-:Y:S01]  /*4500*/  ENDCOLLECTIVE ;  /* 0x000000000000791b */ /* 0x003fe20003800000 */
.L_x_1509:
[----:B------:R-:W-:-:S05]  /*4510*/  FADD.FTZ R174, R173, R174 ;  /* 0x000000aeadae7221 */ /* 0x000fca0000010000 */
[----:B------:R-:W-:Y:S02]  /*4520*/  MOV R179, R174 ;  /* 0x000000ae00b37202 */ /* 0x000fe40000000f00 */
[----:B------:R-:W-:-:S07]  /*4530*/  MOV R168, R177 ;  /* 0x000000b100a87202 */ /* 0x000fce0000000f00 */
[----:B------:R-:W-:Y:S05]  /*4540*/  WARPSYNC.COLLECTIVE R176, `(.L_x_1510) ;  /* 0x00000000b0087348 */ /* 0x000fea0003c00000 */
[----:B------:R0:W1:Y:S02]  /*4550*/  SHFL.BFLY P0, R177, R179, R178, R221 ;  /* 0x0c0000b2b3b17389 */ /* 0x00006400000000dd */
[----:B01----:R-:W-:Y:S01]  /*4560*/  ENDCOLLECTIVE ;  /* 0x000000000000791b */ /* 0x003fe20003800000 */
.L_x_1510:
[----:B------:R-:W-:Y:S01]  /*4570*/  MOV R169, R177 ;  /* 0x000000b100a97202 */ /* 0x000fe20000000f00 */
[----:B------:R-:W-:Y:S06]  /*4580*/  BRA `(.L_x_1511) ;  /* 0xffffffd400bc7947 */ /* 0x000fec000383ffff */
.L_x_1512:
        /* <DEDUP_REMOVED lines=15> */
.L_x_3768:


//--------------------- .text._ZN10layer_norm31ln_parallel_residual_bwd_kernelINS_13Kernel_traitsIf13__nv_bfloat16fS2_fjLj1024ELj1ELj4ELj1ELj16ENS_18Kernel_traits_baseILj1024EfS2_fS2_fjLj128EEEEELb0ELb1ELb1EEEvNS_9BwdParamsE --------------------------
	.section	.text._ZN10layer_norm31ln_parallel_residual_bwd_kernelINS_13Kernel_traitsIf13__nv_bfloat16fS2_fjLj1024ELj1ELj4ELj1ELj16ENS_18Kernel_traits_baseILj1024EfS2_fS2_fjLj128EEEEELb0ELb1ELb1EEEvNS_9BwdParamsE,"ax",@progbits
	.align	128
        .global         _ZN10layer_norm31ln_parallel_residual_bwd_kernelINS_13Kernel_traitsIf13__nv_bfloat16fS2_fjLj1024ELj1ELj4ELj1ELj16ENS_18Kernel_traits_baseILj1024EfS2_fS2_fjLj128EEEEELb0ELb1ELb1EEEvNS_9BwdParamsE
        .type           _ZN10layer_norm31ln_parallel_residual_bwd_kernelINS_13Kernel_traitsIf13__nv_bfloat16fS2_fjLj1024ELj1ELj4ELj1ELj16ENS_18Kernel_traits_baseILj1024EfS2_fS2_fjLj128EEEEELb0ELb1ELb1EEEvNS_9BwdParamsE,@function
        .size           _ZN10layer_norm31ln_parallel_residual_bwd_kernelINS_13Kernel_traitsIf13__nv_bfloat16fS2_fjLj1024ELj1ELj4ELj1ELj16ENS_18Kernel_traits_baseILj1024EfS2_fS2_fjLj128EEEEELb0ELb1ELb1EEEvNS_9BwdParamsE,(.L_x_3769 - _ZN10layer_norm31ln_parallel_residual_bwd_kernelINS_13Kernel_traitsIf13__nv_bfloat16fS2_fjLj1024ELj1ELj4ELj1ELj16ENS_18Kernel_traits_baseILj1024EfS2_fS2_fjLj128EEEEELb0ELb1ELb1EEEvNS_9BwdParamsE)
        .other          _ZN10layer_norm31ln_parallel_residual_bwd_kernelINS_13Kernel_traitsIf13__nv_bfloat16fS2_fjLj1024ELj1ELj4ELj1ELj16ENS_18Kernel_traits_baseILj1024EfS2_fS2_fjLj128EEEEELb0ELb1ELb1EEEvNS_9BwdParamsE,@"STO_CUDA_ENTRY STV_DEFAULT"
_ZN10layer_norm31ln_parallel_residual_bwd_kernelINS_13Kernel_traitsIf13__nv_bfloat16fS2_fjLj1024ELj1ELj4ELj1ELj16ENS_18Kernel_traits_baseILj1024EfS2_fS2_fjLj128EEEEELb0ELb1ELb1EEEvNS_9BwdParamsE:
.text._ZN10layer_norm31ln_parallel_residual_bwd_kernelINS_13Kernel_traitsIf13__nv_bfloat16fS2_fjLj1024ELj1ELj4ELj1ELj16ENS_18Kernel_traits_baseILj1024EfS2_fS2_fjLj128EEEEELb0ELb1ELb1EEEvNS_9BwdParamsE:
        /* <DEDUP_REMOVED lines=47> */
.L_x_1514:
[----:B------:R-:W0:Y:S01]  /*02f0*/  LDC.U8 R202, c[0x0][0x2a0] ;  /* 0x0000a800ffca7b82 */ /* 0x000e220000000000 */
[----:B------:R-:W-:Y:S01]  /*0300*/  SHF.L.U32 R2, R0, 0x5, RZ ;  /* 0x0000000500027819 */ /* 0x000fe200000006ff */
[----:B------:R-:W-:-:S03]  /*0310*/  ULDC.64 UR6, c[0x0][0x260] ;  /* 0x0000980000067ab9 */ /* 0x000fc60000000a00 */
[----:B------:R-:W-:-:S04]  /*0320*/  LOP3.LUT R2, R2, 0x3e0, RZ, 0xc0, !PT ;  /* 0x000003e002027812 */ /* 0x000fc800078ec0ff */
[----:B------:R-:W-:-:S04]  /*0330*/  IADD3 R2, P0, R2, UR6, RZ ;  /* 0x0000000602027c10 */ /* 0x000fc8000ff1e0ff */
[----:B------:R-:W-:Y:S01]  /*0340*/  IADD3.X R3, RZ, UR7, RZ, P0, !PT ;  /* 0x00000007ff037c10 */ /* 0x000fe200087fe4ff */
[----:B------:R-:W-:Y:S01]  /*0350*/  HFMA2.MMA R200, -RZ, RZ, 0, 0 ;  /* 0x00000000ffc87435 */ /* 0x000fe200000001ff */
[----:B------:R-:W-:Y:S01]  /*0360*/  BSSY B1, `(.L_x_1516) ;  /* 0x00002ad000017945 */ /* 0x000fe20003800000 */
        /* <DEDUP_REMOVED lines=30> */
[----:B------:R1:W5:Y:S01]  /*0550*/  LDG.E.128 R32, desc[UR4][R2.64+0xc10] ;  /* 0x000c100402207981 */ /* 0x000362000c1e1d00 */
        /* <DEDUP_REMOVED lines=8> */
[----:B01----:R-:W-:-:S07]  /*05e0*/  CS2R R2, SRZ ;  /* 0x0000000000027805 */ /* 0x003fce000001ff00 */
.L_x_1518:
[----:B0-----:R-:W0:Y:S01]  /*05f0*/  LDC.64 R128, c[0x0][0x250] ;  /* 0x00009400ff807b82 */ /* 0x001e220000000a00 */
        /* <DEDUP_REMOVED lines=17> */
[C---:B--2---:R-:W-:Y:S01]  /*0710*/  IMAD.WIDE.U32 R112, R215.reuse, 0x10, R148 ;  /* 0x00000010d7707825 */ /* 0x044fe200078e0094 */
[----:B------:R-:W-:Y:S01]  /*0720*/  IADD3 R205, R215, 0x60, RZ ;  /* 0x00000060d7cd7810 */ /* 0x000fe20007ffe0ff */
[----:B------:R-:W2:Y:S02]  /*0730*/  LDG.E.128 R116, desc[UR4][R140.64+0x10] ;  /* 0x000010048c747981 */ /* 0x000ea4000c1e1d00 */
[----:B------:R-:W-:-:S02]  /*0740*/  IMAD.WIDE.U32 R188, R209, 0x20, R206 ;  /* 0x00000020d1bc7825 */ /* 0x000fc400078e00ce */
[----:B------:R-:W2:Y:S02]  /*0750*/  LDG.E.128 R112, desc[UR4][R112.64] ;  /* 0x0000000470707981 */ /* 0x000ea4000c1e1d00 */
[----:B---3--:R-:W-:Y:S02]  /*0760*/  IMAD.WIDE R198, R201, 0x4, R198 ;  /* 0x00000004c9c67825 */ /* 0x008fe400078e02c6 */
[----:B------:R-:W3:Y:S02]  /*0770*/  LDG.E.128 R120, desc[UR4][R150.64] ;  /* 0x0000000496787981 */ /* 0x000ee4000c1e1d00 */
[----:B------:R-:W-:Y:S02]  /*0780*/  IMAD.WIDE.U32 R206, R211, 0x20, R206 ;  /* 0x00000020d3ce7825 */ /* 0x000fe400078e00ce */
[----:B------:R-:W3:Y:S04]  /*0790*/  LDG.E R198, desc[UR4][R198.64] ;  /* 0x00000004c6c67981 */ /* 0x000ee8000c1e1900 */
        /* <DEDUP_REMOVED lines=9> */
[----:B------:R-:W3:Y:S04]  /*0830*/  LDG.E.128 R136, desc[UR4][R136.64] ;  /* 0x0000000488887981 */ /* 0x000ee8000c1e1d00 */
[----:B------:R4:W3:Y:S01]  /*0840*/  LDG.E.128 R152, desc[UR4][R206.64+0x10] ;  /* 0x00001004ce987981 */ /* 0x0008e2000c1e1d00 */
[----:B0-----:R-:W-:-:S04]  /*0850*/  ISETP.NE.U32.AND P0, PT, R184, RZ, PT ;  /* 0x000000ffb800720c */ /* 0x001fc80003f05070 */
[----:B------:R-:W-:-:S13]  /*0860*/  ISETP.NE.AND.EX P0, PT, R185, RZ, PT, P0 ;  /* 0x000000ffb900720c */ /* 0x000fda0003f05300 */
[----:B------:R-:W0:Y:S08]  /*0870*/  @P0 LDC.64 R186, c[0x0][0x2c8] ;  /* 0x0000b200ffba0b82 */ /* 0x000e300000000a00 */
[----:B------:R-:W0:Y:S08]  /*0880*/  @P0 LDC.64 R192, c[0x0][0x2c8] ;  /* 0x0000b200ffc00b82 */ /* 0x000e300000000a00 */
[----:B-1----:R-:W1:Y:S08]  /*0890*/  @P0 LDC.64 R188, c[0x0][0x2c8] ;  /* 0x0000b200ffbc0b82 */ /* 0x002e700000000a00 */
[----:B------:R-:W1:Y:S01]  /*08a0*/  @P0 LDC.64 R190, c[0x0][0x2c8] ;  /* 0x0000b200ffbe0b82 */ /* 0x000e620000000a00 */
[----:B------:R-:W-:Y:S01]  /*08b0*/  ISETP.NE.AND P1, PT, R202, RZ, PT ;  /* 0x000000ffca00720c */ /* 0x000fe20003f25270 */
[----:B0-----:R-:W-:-:S05]  /*08c0*/  @P0 IMAD.WIDE.U32 R186, R215, 0x20, R186 ;  /* 0x00000020d7ba0825 */ /* 0x001fca00078e00ba */
[----:B-----5:R-:W5:Y:S01]  /*08d0*/  @P0 LDG.E.128 R64, desc[UR4][R186.64] ;  /* 0x00000004ba400981 */ /* 0x020f62000c1e1d00 */
[----:B------:R-:W-:-:S03]  /*08e0*/  @P0 IMAD.WIDE.U32 R192, R213, 0x20, R192 ;  /* 0x00000020d5c00825 */ /* 0x000fc600078e00c0 */
[----:B------:R0:W5:Y:S04]  /*08f0*/  @P0 LDG.E.128 R68, desc[UR4][R186.64+0x10] ;  /* 0x00001004ba440981 */ /* 0x000168000c1e1d00 */
[----:B------:R-:W5:Y:S01]  /*0900*/  @P0 LDG.E.128 R72, desc[UR4][R192.64] ;  /* 0x00000004c0480981 */ /* 0x000f62000c1e1d00 */
[----:B-1----:R-:W-:-:S03]  /*0910*/  @P0 IMAD.WIDE.U32 R188, R205, 0x20, R188 ;  /* 0x00000020cdbc0825 */ /* 0x002fc600078e00bc */
[----:B------:R1:W5:Y:S04]  /*0920*/  @P0 LDG.E.128 R76, desc[UR4][R192.64+0x10] ;  /* 0x00001004c04c0981 */ /* 0x000368000c1e1d00 */
[----:B------:R-:W5:Y:S01]  /*0930*/  @P0 LDG.E.128 R88, desc[UR4][R188.64] ;  /* 0x00000004bc580981 */ /* 0x000f62000c1e1d00 */
[----:B------:R-:W-:-:S03]  /*0940*/  @P0 IMAD.WIDE.U32 R190, R209, 0x20, R190 ;  /* 0x00000020d1be0825 */ /* 0x000fc600078e00be */
        /* <DEDUP_REMOVED lines=8> */
[C---:B------:R-:W-:Y:S01]  /*09d0*/  FADD.FTZ R109, -R199.reuse, R109 ;  /* 0x0000006dc76d7221 */ /* 0x040fe20000010100 */
[C---:B--2---:R-:W-:Y:S02]  /*09e0*/  PRMT R110, R112.reuse, 0x7632, R110 ;  /* 0x00007632706e7816 */ /* 0x044fe4000000006e */
[----:B-1----:R-:W-:Y:S01]  /*09f0*/  SHF.L.U32 R193, R112, 0x10, RZ ;  /* 0x0000001070c17819 */ /* 0x002fe200000006ff */
[----:B------:R-:W-:Y:S01]  /*0a00*/  FADD.FTZ R189, -R199, R116 ;  /* 0x00000074c7bd7221 */ /* 0x000fe20000010100 */
[----:B---3--:R-:W-:-:S03]  /*0a10*/  FMUL.FTZ R108, R198, R207 ;  /* 0x000000cfc66c7220 */ /* 0x008fc60000410000 */
        /* <DEDUP_REMOVED lines=11> */
[----:B------:R-:W-:Y:S01]  /*0ad0*/  FMUL.FTZ R144, R198, R187 ;  /* 0x000000bbc6907220 */ /* 0x000fe20000410000 */
[----:B------:R-:W-:Y:S01]  /*0ae0*/  FFMA.FTZ R197, R142, R111, R197 ;  /* 0x0000006f8ec57223 */ /* 0x000fe200000100c5 */
[----:B------:R-:W-:Y:S01]  /*0af0*/  FADD.FTZ R196, R111, R196 ;  /* 0x000000c46fc47221 */ /* 0x000fe20000010000 */
[----:B------:R-:W-:Y:S01]  /*0b00*/  PRMT R186, R114, 0x7632, R186 ;  /* 0x0000763272ba7816 */ /* 0x000fe200000000ba */
[----:B------:R-:W-:Y:S01]  /*0b10*/  FMUL.FTZ R110, R198, R189 ;  /* 0x000000bdc66e7220 */ /* 0x000fe20000410000 */
[----:B------:R-:W-:Y:S01]  /*0b20*/  FMUL.FTZ R111, R61, R111 ;  /* 0x0000006f3d6f7220 */ /* 0x000fe20000410000 */
[----:B------:R-:W-:Y:S01]  /*0b30*/  FADD.FTZ R190, RZ, R193 ;  /* 0x000000c1ffbe7221 */ /* 0x000fe20000010000 */
[----:B------:R-:W-:Y:S01]  /*0b40*/  SHF.L.U32 R114, R114, 0x10, RZ ;  /* 0x0000001072727819 */ /* 0x000fe200000006ff */
[C-C-:B------:R-:W-:Y:S01]  /*0b50*/  FADD.FTZ R229, -R199.reuse, R134.reuse ;  /* 0x00000086c7e57221 */ /* 0x140fe20000010100 */
[----:B------:R-:W-:Y:S01]  /*0b60*/  FFMA.FTZ R189, R108, R193, RZ ;  /* 0x000000c16cbd7223 */ /* 0x000fe200000100ff */
[C---:B------:R-:W-:Y:S01]  /*0b70*/  PRMT R134, R148.reuse, 0x7632, R134 ;  /* 0x0000763294867816 */ /* 0x040fe20000000086 */
[----:B------:R-:W-:Y:S01]  /*0b80*/  FADD.FTZ R117, -R199, R117 ;  /* 0x00000075c7757221 */ /* 0x000fe20000010100 */
[----:B------:R-:W-:Y:S01]  /*0b90*/  SHF.L.U32 R243, R148, 0x10, RZ ;  /* 0x0000001094f37819 */ /* 0x000fe200000006ff */
[----:B------:R-:W-:Y:S01]  /*0ba0*/  FADD.FTZ R194, R113, R194 ;  /* 0x000000c271c27221 */ /* 0x000fe20000010000 */
[----:B------:R-:W-:Y:S01]  /*0bb0*/  SHF.L.U32 R148, R112, 0x10, RZ ;  /* 0x0000001070947819 */ /* 0x000fe200000006ff */
        /* <DEDUP_REMOVED lines=11> */
[----:B------:R-:W-:Y:S01]  /*0c70*/  FADD.FTZ R191, -R199, R118 ;  /* 0x00000076c7bf7221 */ /* 0x000fe20000010100 */
[----:B------:R-:W-:Y:S01]  /*0c80*/  SHF.L.U32 R186, R186, 0x10, RZ ;  /* 0x00000010baba7819 */ /* 0x000fe200000006ff */
[----:B------:R-:W-:Y:S01]  /*0c90*/  FADD.FTZ R212, R210, R117 ;  /* 0x00000075d2d47221 */ /* 0x000fe20000010000 */
[C---:B------:R-:W-:Y:S01]  /*0ca0*/  PRMT R188, R115.reuse, 0x7632, R188 ;  /* 0x0000763273bc7816 */ /* 0x040fe200000000bc */
[----:B------:R-:W-:Y:S01]  /*0cb0*/  FFMA.FTZ R189, R146, R117, R189 ;  /* 0x0000007592bd7223 */ /* 0x000fe200000100bd */
[----:B------:R-:W-:Y:S01]  /*0cc0*/  SHF.L.U32 R115, R115, 0x10, RZ ;  /* 0x0000001073737819 */ /* 0x000fe200000006ff */
[--C-:B------:R-:W-:Y:S01]  /*0cd0*/  FADD.FTZ R219, -R199, R122.reuse ;  /* 0x0000007ac7db7221 */ /* 0x100fe20000010100 */
[----:B------:R-:W-:Y:S01]  /*0ce0*/  FMUL.FTZ R112, R198, R191 ;  /* 0x000000bfc6707220 */ /* 0x000fe20000410000 */
[----:B------:R-:W-:Y:S01]  /*0cf0*/  PRMT R122, R127, 0x7632, R122 ;  /* 0x000076327f7a7816 */ /* 0x000fe2000000007a */
[----:B------:R-:W-:Y:S01]  /*0d00*/  FADD.FTZ R227, -R199, R132 ;  /* 0x00000084c7e37221 */ /* 0x000fe20000010100 */
[----:B------:R-:W-:Y:S01]  /*0d10*/  FMUL.FTZ R187, R57, R186 ;  /* 0x000000ba39bb7220 */ /* 0x000fe20000410000 */
[----:B------:R-:W-:Y:S01]  /*0d20*/  FADD.FTZ R212, R212, R109 ;  /* 0x0000006dd4d47221 */ /* 0x000fe20000010000 */
[C---:B------:R-:W-:Y:S01]  /*0d30*/  FADD.FTZ R223, -R199.reuse, R128 ;  /* 0x00000080c7df7221 */ /* 0x040fe20000010100 */
[----:B------:R-:W-:Y:S01]  /*0d40*/  FADD.FTZ R131, -R199, R131 ;  /* 0x00000083c7837221 */ /* 0x000fe20000010100 */
[----:B------:R-:W-:Y:S01]  /*0d50*/  PRMT R132, R139, 0x7632, R132 ;  /* 0x000076328b847816 */ /* 0x000fe20000000084 */
[----:B------:R-:W-:Y:S01]  /*0d60*/  FFMA.FTZ R189, R110, R109, R189 ;  /* 0x0000006d6ebd7223 */ /* 0x000fe200000100bd */
[----:B------:R-:W-:Y:S01]  /*0d70*/  PRMT R128, R137, 0x7632, R128 ;  /* 0x0000763289807816 */ /* 0x000fe20000000080 */
[----:B------:R-:W-:Y:S01]  /*0d80*/  FADD.FTZ R26, R115, R26 ;  /* 0x0000001a731a7221 */ /* 0x000fe20000010000 */
[----:B------:R-:W-:Y:S01]  /*0d90*/  SHF.L.U32 R139, R139, 0x10, RZ ;  /* 0x000000108b8b7819 */ /* 0x000fe200000006ff */
[----:B------:R-:W-:Y:S01]  /*0da0*/  FFMA.FTZ R15, R112, R115, R15 ;  /* 0x00000073700f7223 */ /* 0x000fe2000001000f */
[----:B------:R-:W-:Y:S01]  /*0db0*/  SHF.L.U32 R188, R188, 0x10, RZ ;  /* 0x00000010bcbc7819 */ /* 0x000fe200000006ff */
[----:B------:R-:W-:Y:S01]  /*0dc0*/  FMUL.FTZ R237, R198, R237 ;  /* 0x000000edc6ed7220 */ /* 0x000fe20000410000 */
[----:B------:R-:W-:Y:S01]  /*0dd0*/  FMUL.FTZ R115, R58, R115 ;  /* 0x000000733a737220 */ /* 0x000fe20000410000 */
[----:B------:R-:W-:Y:S01]  /*0de0*/  SHF.L.U32 R206, R122, 0x10, RZ ;  /* 0x000000107ace7819 */ /* 0x000fe200000006ff */
[----:B------:R-:W-:Y:S01]  /*0df0*/  FADD.FTZ R212, R212, R187 ;  /* 0x000000bbd4d47221 */ /* 0x000fe20000010000 */
[C---:B------:R-:W-:Y:S01]  /*0e00*/  FADD.FTZ R119, -R199.reuse, R119 ;  /* 0x00000077c7777221 */ /* 0x040fe20000010100 */
[C---:B------:R-:W-:Y:S01]  /*0e10*/  FADD.FTZ R225, -R199.reuse, R130 ;  /* 0x00000082c7e17221 */ /* 0x040fe20000010100 */
[----:B------:R-:W-:Y:S01]  /*0e20*/  FMUL.FTZ R122, R198, R131 ;  /* 0x00000083c67a7220 */ /* 0x000fe20000410000 */
[----:B------:R-:W-:Y:S01]  /*0e30*/  FFMA.FTZ R189, R114, R187, R189 ;  /* 0x000000bb72bd7223 */ /* 0x000fe200000100bd */
[----:B------:R-:W-:Y:S01]  /*0e40*/  PRMT R116, R124, 0x7632, R116 ;  /* 0x000076327c747816 */ /* 0x000fe20000000074 */
[C---:B------:R-:W-:Y:S01]  /*0e50*/  FADD.FTZ R121, -R199.reuse, R121 ;  /* 0x00000079c7797221 */ /* 0x040fe20000010100 */
[----:B------:R-:W-:Y:S01]  /*0e60*/  PRMT R130, R138, 0x7632, R130 ;  /* 0x000076328a827816 */ /* 0x000fe20000000082 */
[----:B------:R-:W-:Y:S01]  /*0e70*/  FADD.FTZ R141, -R199, R141 ;  /* 0x0000008dc78d7221 */ /* 0x000fe20000010100 */
[----:B------:R-:W-:Y:S01]  /*0e80*/  SHF.L.U32 R131, R128, 0x10, RZ ;  /* 0x0000001080837819 */ /* 0x000fe200000006ff */
[----:B------:R-:W-:Y:S01]  /*0e90*/  FFMA.FTZ R183, R146, R148, R183 ;  /* 0x0000009492b77223 */ /* 0x000fe200000100b7 */
[----:B------:R-:W-:Y:S01]  /*0ea0*/  SHF.L.U32 R221, R124, 0x10, RZ ;  /* 0x000000107cdd7819 */ /* 0x000fe200000006ff */
[----:B------:R-:W-:Y:S01]  /*0eb0*/  FADD.FTZ R29, R148, R29 ;  /* 0x0000001d941d7221 */ /* 0x000fe20000010000 */
[----:B------:R-:W-:Y:S01]  /*0ec0*/  FADD.FTZ R18, R139, R18 ;  /* 0x000000128b127221 */ /* 0x000fe20000010000 */
[-C--:B------:R-:W-:Y:S01]  /*0ed0*/  FFMA.FTZ R2, R237, R139.reuse, R2 ;  /* 0x0000008bed027223 */ /* 0x080fe20000010002 */
[----:B------:R-:W-:Y:S01]  /*0ee0*/  FMUL.FTZ R128, R42, R139 ;  /* 0x0000008b2a807220 */ /* 0x000fe20000410000 */
[----:B------:R-:W-:Y:S01]  /*0ef0*/  FMUL.FTZ R148, R59, R188 ;  /* 0x000000bc3b947220 */ /* 0x000fe20000410000 */
[----:B------:R-:W-:Y:S01]  /*0f00*/  SHF.L.U32 R210, R134, 0x10, RZ ;  /* 0x0000001086d27819 */ /* 0x000fe200000006ff */
[----:B------:R-:W-:Y:S01]  /*0f10*/  FADD.FTZ R139, R212, R115 ;  /* 0x00000073d48b7221 */ /* 0x000fe20000010000 */
[----:B------:R-:W-:Y:S01]  /*0f20*/  FADD.FTZ R217, -R199, R120 ;  /* 0x00000078c7d97221 */ /* 0x000fe20000010100 */
[----:B------:R-:W-:Y:S01]  /*0f30*/  SHF.L.U32 R233, R138, 0x10, RZ ;  /* 0x000000108ae97819 */ /* 0x000fe200000006ff */
[----:B------:R-:W-:Y:S01]  /*0f40*/  FMUL.FTZ R119, R198, R119 ;  /* 0x00000077c6777220 */ /* 0x000fe20000410000 */
[----:B------:R-:W-:Y:S01]  /*0f50*/  FFMA.FTZ R134, R112, R115, R189 ;  /* 0x0000007370867223 */ /* 0x000fe200000100bd */
[----:B------:R-:W-:-:S02]  /*0f60*/  PRMT R138, R150, 0x7632, R138 ;  /* 0x00007632968a7816 */ /* 0x000fc4000000008a */
[----:B------:R-:W-:Y:S01]  /*0f70*/  SHF.L.U32 R245, R150, 0x10, RZ ;  /* 0x0000001096f57819 */ /* 0x000fe200000006ff */
[----:B------:R-:W-:Y:S01]  /*0f80*/  FMUL.FTZ R150, R198, R121 ;  /* 0x00000079c6967220 */ /* 0x000fe20000410000 */
[----:B------:R-:W-:Y:S02]  /*0f90*/  SHF.L.U32 R192, R116, 0x10, RZ ;  /* 0x0000001074c07819 */ /* 0x000fe400000006ff */
[----:B------:R-:W-:Y:S01]  /*0fa0*/  SHF.L.U32 R208, R130, 0x10, RZ ;  /* 0x0000001082d07819 */ /* 0x000fe200000006ff */
[----:B------:R-:W-:Y:S01]  /*0fb0*/  FMUL.FTZ R130, R198, R141 ;  /* 0x0000008dc6827220 */ /* 0x000fe20000410000 */
[----:B------:R-:W-:Y:S01]  /*0fc0*/  FMUL.FTZ R116, R52, R221 ;  /* 0x000000dd34747220 */ /* 0x000fe20000410000 */
[----:B------:R-:W-:Y:S01]  /*0fd0*/  FADD.FTZ R141, R139, R148 ;  /* 0x000000948b8d7221 */ /* 0x000fe20000010000 */
[----:B------:R-:W-:Y:S01]  /*0fe0*/  FADD.FTZ R133, -R199, R133 ;  /* 0x00000085c7857221 */ /* 0x000fe20000010100 */
[----:B------:R-:W-:Y:S01]  /*0ff0*/  FMUL.FTZ R217, R198, R217 ;  /* 0x000000d9c6d97220 */ /* 0x000fe20000410000 */
[----:B------:R-:W-:Y:S01]  /*1000*/  FFMA.FTZ R134, R119, R148, R134 ;  /* 0x0000009477867223 */ /* 0x000fe20000010086 */
[----:B------:R-:W-:Y:S01]  /*1010*/  PRMT R118, R125, 0x7632, R118 ;  /* 0x000076327d767816 */ /* 0x000fe20000000076 */
[----:B------:R-:W-:Y:S01]  /*1020*/  FADD.FTZ R123, -R199, R123 ;  /* 0x0000007bc77b7221 */ /* 0x000fe20000010100 */
[----:B------:R-:W-:Y:S01]  /*1030*/  SHF.L.U32 R125, R125, 0x10, RZ ;  /* 0x000000107d7d7819 */ /* 0x000fe200000006ff */
[----:B------:R-:W-:Y:S01]  /*1040*/  FADD.FTZ R143, -R199, R143 ;  /* 0x0000008fc78f7221 */ /* 0x000fe20000010100 */
[-C--:B------:R-:W-:Y:S01]  /*1050*/  FFMA.FTZ R165, R150, R192.reuse, R165 ;  /* 0x000000c096a57223 */ /* 0x080fe200000100a5 */
[----:B------:R-:W-:Y:S01]  /*1060*/  FADD.FTZ R25, R192, R25 ;  /* 0x00000019c0197221 */ /* 0x000fe20000010000 */
[----:B------:R-:W-:Y:S01]  /*1070*/  FMUL.FTZ R139, R53, R192 ;  /* 0x000000c0358b7220 */ /* 0x000fe20000410000 */
[----:B------:R-:W-:Y:S01]  /*1080*/  FADD.FTZ R158, R186, R158 ;  /* 0x0000009eba9e7221 */ /* 0x000fe20000010000 */
[----:B------:R-:W-:Y:S01]  /*1090*/  FFMA.FTZ R17, R114, R186, R17 ;  /* 0x000000ba72117223 */ /* 0x000fe20000010011 */
[----:B------:R-:W-:Y:S01]  /*10a0*/  FADD.FTZ R192, R141, R116 ;  /* 0x000000748dc07221 */ /* 0x000fe20000010000 */
[----:B------:R-:W-:Y:S01]  /*10b0*/  FMUL.FTZ R186, R198, R133 ;  /* 0x00000085c6ba7220 */ /* 0x000fe20000410000 */
[----:B------:R-:W-:Y:S01]  /*10c0*/  FFMA.FTZ R141, R217, R116, R134 ;  /* 0x00000074d98d7223 */ /* 0x000fe20000010086 */
[----:B------:R-:W-:Y:S01]  /*10d0*/  SHF.L.U32 R118, R118, 0x10, RZ ;  /* 0x0000001076767819 */ /* 0x000fe200000006ff */
[C---:B------:R-:W-:Y:S01]  /*10e0*/  FADD.FTZ R247, -R199.reuse, R152 ;  /* 0x00000098c7f77221 */ /* 0x040fe20000010100 */
[----:B------:R-:W-:Y:S01]  /*10f0*/  SHF.L.U32 R133, R132, 0x10, RZ ;  /* 0x0000001084857819 */ /* 0x000fe200000006ff */
[C---:B------:R-:W-:Y:S01]  /*1100*/  FMUL.FTZ R123, R198.reuse, R123 ;  /* 0x0000007bc67b7220 */ /* 0x040fe20000410000 */
[----:B------:R-:W-:Y:S01]  /*1110*/  FMUL.FTZ R132, R198, R143 ;  /* 0x0000008fc6847220 */ /* 0x000fe20000410000 */
[----:B------:R-:W-:Y:S01]  /*1120*/  FMUL.FTZ R152, R54, R125 ;  /* 0x0000007d36987220 */ /* 0x000fe20000410000 */
[----:B------:R-:W-:Y:S01]  /*1130*/  FADD.FTZ R143, R192, R139 ;  /* 0x0000008bc08f7221 */ /* 0x000fe20000010000 */
[----:B------:R-:W-:Y:S01]  /*1140*/  FMUL.FTZ R219, R198, R219 ;  /* 0x000000dbc6db7220 */ /* 0x000fe20000410000 */
[----:B------:R-:W-:Y:S01]  /*1150*/  FFMA.FTZ R192, R150, R139, R141 ;  /* 0x0000008b96c07223 */ /* 0x000fe2000001008d */
[C---:B------:R-:W-:Y:S01]  /*1160*/  PRMT R120, R126.reuse, 0x7632, R120 ;  /* 0x000076327e787816 */ /* 0x040fe20000000078 */
[----:B------:R-:W-:Y:S01]  /*1170*/  FADD.FTZ R129, -R199, R129 ;  /* 0x00000081c7817221 */ /* 0x000fe20000010100 */
[----:B------:R-:W-:Y:S01]  /*1180*/  SHF.L.U32 R126, R126, 0x10, RZ ;  /* 0x000000107e7e7819 */ /* 0x000fe200000006ff */
[-C--:B------:R-:W-:Y:S01]  /*1190*/  FFMA.FTZ R166, R123, R118.reuse, R166 ;  /* 0x000000767ba67223 */ /* 0x080fe200000100a6 */
[----:B------:R-:W-:Y:S01]  /*11a0*/  FADD.FTZ R11, R118, R11 ;  /* 0x0000000b760b7221 */ /* 0x000fe20000010000 */
[----:B------:R-:W-:Y:S01]  /*11b0*/  FMUL.FTZ R118, R55, R118 ;  /* 0x0000007637767220 */ /* 0x000fe20000410000 */
[----:B------:R-:W-:Y:S01]  /*11c0*/  FADD.FTZ R143, R143, R152 ;  /* 0x000000988f8f7221 */ /* 0x000fe20000010000 */
[----:B------:R-:W-:Y:S01]  /*11d0*/  FFMA.FTZ R212, R219, R152, R192 ;  /* 0x00000098dbd47223 */ /* 0x000fe200000100c0 */
[----:B------:R-:W-:Y:S01]  /*11e0*/  SHF.L.U32 R204, R120, 0x10, RZ ;  /* 0x0000001078cc7819 */ /* 0x000fe200000006ff */
[----:B------:R-:W-:Y:S01]  /*11f0*/  FMUL.FTZ R129, R198, R129 ;  /* 0x00000081c6817220 */ /* 0x000fe20000410000 */
[----:B------:R-:W-:Y:S01]  /*1200*/  SHF.L.U32 R192, R138, 0x10, RZ ;  /* 0x000000108ac07819 */ /* 0x000fe200000006ff */
[----:B------:R-:W-:Y:S01]  /*1210*/  FADD.FTZ R249, -R199, R154 ;  /* 0x0000009ac7f97221 */ /* 0x000fe20000010100 */
[----:B------:R-:W-:Y:S01]  /*1220*/  FMUL.FTZ R121, R48, R126 ;  /* 0x0000007e30797220 */ /* 0x000fe20000410000 */
[----:B------:R-:W-:Y:S01]  /*1230*/  FADD.FTZ R138, R143, R118 ;  /* 0x000000768f8a7221 */ /* 0x000fe20000010000 */
[C---:B------:R-:W-:Y:S01]  /*1240*/  FMUL.FTZ R154, R198.reuse, R223 ;  /* 0x000000dfc69a7220 */ /* 0x040fe20000410000 */
[----:B------:R-:W-:Y:S01]  /*1250*/  FFMA.FTZ R141, R123, R118, R212 ;  /* 0x000000767b8d7223 */ /* 0x000fe200000100d4 */
[----:B------:R-:W-:Y:S01]  /*1260*/  SHF.L.U32 R127, R127, 0x10, RZ ;  /* 0x000000107f7f7819 */ /* 0x000fe200000006ff */
        /* <DEDUP_REMOVED lines=11> */
[----:B------:R-:W-:Y:S01]  /*1320*/  PRMT R124, R136, 0x7632, R124 ;  /* 0x00007632887c7816 */ /* 0x000fe2000000007c */
[----:B------:R-:W-:Y:S01]  /*1330*/  FADD.FTZ R23, R126, R23 ;  /* 0x000000177e177221 */ /* 0x000fe20000010000 */
[----:B------:R-:W-:Y:S01]  /*1340*/  SHF.L.U32 R231, R136, 0x10, RZ ;  /* 0x0000001088e77819 */ /* 0x000fe200000006ff */
[----:B------:R-:W-:Y:S01]  /*1350*/  FFMA.FTZ R161, R154, R126, R161 ;  /* 0x0000007e9aa17223 */ /* 0x000fe200000100a1 */
[----:B------:R-:W-:Y:S01]  /*1360*/  FMUL.FTZ R126, R198, R227 ;  /* 0x000000e3c67e7220 */ /* 0x000fe20000410000 */
[-C--:B------:R-:W-:Y:S01]  /*1370*/  FMUL.FTZ R141, R51, R206.reuse ;  /* 0x000000ce338d7220 */ /* 0x080fe20000410000 */
[----:B------:R-:W-:Y:S01]  /*1380*/  FADD.FTZ R212, R212, R127 ;  /* 0x0000007fd4d47221 */ /* 0x000fe20000010000 */
[----:B------:R-:W-:Y:S01]  /*1390*/  FADD.FTZ R13, R125, R13 ;  /* 0x0000000d7d0d7221 */ /* 0x000fe20000010000 */
[----:B------:R-:W-:Y:S01]  /*13a0*/  FFMA.FTZ R12, R219, R125, R12 ;  /* 0x0000007ddb0c7223 */ /* 0x000fe2000001000c */
[----:B------:R-:W-:Y:S01]  /*13b0*/  FFMA.FTZ R143, R120, R127, R143 ;  /* 0x0000007f788f7223 */ /* 0x000fe2000001008f */
[----:B------:R-:W-:Y:S01]  /*13c0*/  SHF.L.U32 R125, R124, 0x10, RZ ;  /* 0x000000107c7d7819 */ /* 0x000fe200000006ff */
[----:B------:R-:W-:Y:S01]  /*13d0*/  FADD.FTZ R8, R231, R8 ;  /* 0x00000008e7087221 */ /* 0x000fe20000010000 */
[-C--:B------:R-:W-:Y:S01]  /*13e0*/  FFMA.FTZ R7, R126, R231.reuse, R7 ;  /* 0x000000e77e077223 */ /* 0x080fe20000010007 */
[----:B------:R-:W-:Y:S01]  /*13f0*/  FADD.FTZ R167, R206, R167 ;  /* 0x000000a7cea77221 */ /* 0x000fe20000010000 */
[----:B------:R-:W-:Y:S01]  /*1400*/  FFMA.FTZ R21, R122, R206, R21 ;  /* 0x000000ce7a157223 */ /* 0x000fe20000010015 */
[----:B------:R-:W-:Y:S01]  /*1410*/  FMUL.FTZ R231, R44, R231 ;  /* 0x000000e72ce77220 */ /* 0x000fe20000410000 */
[----:B------:R-:W-:Y:S01]  /*1420*/  FADD.FTZ R206, R212, R141 ;  /* 0x0000008dd4ce7221 */ /* 0x000fe20000010000 */
[----:B------:R-:W-:Y:S01]  /*1430*/  FFMA.FTZ R143, R122, R141, R143 ;  /* 0x0000008d7a8f7223 */ /* 0x000fe2000001008f */
[----:B------:R-:W-:Y:S01]  /*1440*/  SHF.L.U32 R137, R137, 0x10, RZ ;  /* 0x0000001089897819 */ /* 0x000fe200000006ff */
[----:B------:R-:W-:Y:S01]  /*1450*/  FADD.FTZ R159, R188, R159 ;  /* 0x0000009fbc9f7221 */ /* 0x000fe20000010000 */
[----:B------:R-:W-:Y:S01]  /*1460*/  FFMA.FTZ R16, R119, R188, R16 ;  /* 0x000000bc77107223 */ /* 0x000fe20000010010 */
[----:B------:R-:W-:Y:S01]  /*1470*/  FADD.FTZ R135, -R199, R135 ;  /* 0x00000087c7877221 */ /* 0x000fe20000010100 */
[----:B------:R-:W-:Y:S01]  /*1480*/  FMUL.FTZ R188, R198, R229 ;  /* 0x000000e5c6bc7220 */ /* 0x000fe20000410000 */
[-C--:B------:R-:W-:Y:S01]  /*1490*/  FFMA.FTZ R169, R186, R125.reuse, R169 ;  /* 0x0000007dbaa97223 */ /* 0x080fe200000100a9 */
[----:B------:R-:W-:Y:S01]  /*14a0*/  FADD.FTZ R6, R125, R6 ;  /* 0x000000067d067221 */ /* 0x000fe20000010000 */
        /* <DEDUP_REMOVED lines=13> */
[----:B------:R-:W-:Y:S01]  /*1580*/  FADD.FTZ R235, -R199, R140 ;  /* 0x0000008cc7eb7221 */ /* 0x000fe20000010100 */
[----:B------:R-:W-:Y:S01]  /*1590*/  FFMA.FTZ R212, R188, R137, R143 ;  /* 0x00000089bcd47223 */ /* 0x000fe2000001008f */
[C---:B------:R-:W-:Y:S01]  /*15a0*/  PRMT R136, R149.reuse, 0x7632, R136 ;  /* 0x0000763295887816 */ /* 0x040fe20000000088 */
[----:B------:R-:W-:Y:S01]  /*15b0*/  FMUL.FTZ R124, R40, R233 ;  /* 0x000000e9287c7220 */ /* 0x000fe20000410000 */
[----:B------:R-:W-:Y:S01]  /*15c0*/  SHF.L.U32 R149, R149, 0x10, RZ ;  /* 0x0000001095957819 */ /* 0x000fe200000006ff */
[C---:B------:R-:W-:Y:S01]  /*15d0*/  FMUL.FTZ R241, R198.reuse, R241 ;  /* 0x000000f1c6f17220 */ /* 0x040fe20000410000 */
[----:B------:R-:W-:Y:S01]  /*15e0*/  FADD.FTZ R143, R131, R206 ;  /* 0x000000ce838f7221 */ /* 0x000fe20000010000 */
[----:B------:R-:W-:Y:S01]  /*15f0*/  FMUL.FTZ R235, R198, R235 ;  /* 0x000000ebc6eb7220 */ /* 0x000fe20000410000 */
[----:B------:R-:W-:Y:S01]  /*1600*/  FFMA.FTZ R212, R135, R206, R212 ;  /* 0x000000ce87d47223 */ /* 0x000fe200000100d4 */
[----:B------:R-:W-:Y:S01]  /*1610*/  FADD.FTZ R173, R208, R173 ;  /* 0x000000add0ad7221 */ /* 0x000fe20000010000 */
[-C--:B------:R-:W-:Y:S01]  /*1620*/  FFMA.FTZ R3, R130, R208.reuse, R3 ;  /* 0x000000d082037223 */ /* 0x080fe20000010003 */
[----:B------:R-:W-:Y:S01]  /*1630*/  FMUL.FTZ R131, R41, R208 ;  /* 0x000000d029837220 */ /* 0x000fe20000410000 */
[----:B------:R-:W-:Y:S01]  /*1640*/  PRMT R140, R151, 0x7632, R140 ;  /* 0x00007632978c7816 */ /* 0x000fe2000000008c */
        /* <DEDUP_REMOVED lines=22> */
[-C--:B------:R-:W-:Y:S01]  /*17b0*/  FFMA.FTZ R174, R145, R210.reuse, R174 ;  /* 0x000000d291ae7223 */ /* 0x080fe200000100ae */
[----:B------:R-:W-:Y:S01]  /*17c0*/  FADD.FTZ R179, R210, R179 ;  /* 0x000000b3d2b37221 */ /* 0x000fe20000010000 */
[----:B------:R-:W-:Y:S01]  /*17d0*/  FADD.FTZ R149, R208, R243 ;  /* 0x000000f3d0957221 */ /* 0x000fe20000010000 */
[----:B------:R-:W-:Y:S01]  /*17e0*/  FMUL.FTZ R210, R37, R210 ;  /* 0x000000d225d27220 */ /* 0x000fe20000410000 */
[----:B------:R-:W-:Y:S01]  /*17f0*/  FFMA.FTZ R208, R190, R243, R189 ;  /* 0x000000f3bed07223 */ /* 0x000fe200000100bd */
[----:B------:R-:W-:Y:S01]  /*1800*/  SHF.L.U32 R136, R136, 0x10, RZ ;  /* 0x0000001088887819 */ /* 0x000fe200000006ff */
[C---:B------:R-:W-:Y:S01]  /*1810*/  FMUL.FTZ R147, R198.reuse, R147 ;  /* 0x00000093c6937220 */ /* 0x040fe20000410000 */
        /* <DEDUP_REMOVED lines=16> */
[-C--:B------:R-:W-:Y:S01]  /*1920*/  FMUL.FTZ R149, R33, R192.reuse ;  /* 0x000000c021957220 */ /* 0x080fe20000410000 */
[----:B------:R-:W-:Y:S01]  /*1930*/  FADD.FTZ R212, R212, R245 ;  /* 0x000000f5d4d47221 */ /* 0x000fe20000010000 */
[----:B------:R-:W-:Y:S01]  /*1940*/  FFMA.FTZ R153, R138, R245, R153 ;  /* 0x000000f58a997223 */ /* 0x000fe20000010099 */
        /* <DEDUP_REMOVED lines=40> */
.L_x_1530:
[----:B-1----:R-:W-:Y:S01]  /*1bd0*/  FADD.FTZ R143, R208, R143 ;  /* 0x0000008fd08f7221 */ /* 0x002fe20000010000 */
[----:B------:R-:W-:Y:S01]  /*1be0*/  ISETP.NE.U32.AND P0, PT, R184, RZ, PT ;  /* 0x000000ffb800720c */ /* 0x000fe20003f05070 */
[----:B--2---:R-:W-:Y:S01]  /*1bf0*/  FADD.FTZ R153, R212, R153 ;  /* 0x00000099d4997221 */ /* 0x004fe20000010000 */
[----:B------:R-:W-:Y:S01]  /*1c00*/  ISETP.NE.U32.AND P2, PT, RZ, UR10, PT ;  /* 0x0000000aff007c0c */ /* 0x000fe2000bf45070 */
[----:B------:R-:W-:Y:S01]  /*1c10*/  FMUL.FTZ R143, R143, UR9 ;  /* 0x000000098f8f7c20 */ /* 0x000fe20008410000 */
[----:B------:R-:W-:Y:S01]  /*1c20*/  ISETP.NE.AND.EX P0, PT, R185, RZ, PT, P0 ;  /* 0x000000ffb900720c */ /* 0x000fe20003f05300 */
[----:B------:R-:W-:Y:S01]  /*1c30*/  FMUL.FTZ R153, R153, UR9 ;  /* 0x0000000999997c20 */ /* 0x000fe20008410000 */
[----:B------:R-:W-:Y:S02]  /*1c40*/  ISETP.NE.AND.EX P2, PT, RZ, UR11, PT, P2 ;  /* 0x0000000bff007c0c */ /* 0x000fe4000bf45320 */
[----:B------:R-:W-:Y:S02]  /*1c50*/  FSEL R184, R143, RZ, !P1 ;  /* 0x000000ff8fb87208 */ /* 0x000fe40004800000 */
[----:B------:R-:W-:-:S02]  /*1c60*/  ISETP.NE.U32.AND P1, PT, RZ, UR12, PT ;  /* 0x0000000cff007c0c */ /* 0x000fc4000bf25070 */
[----:B------:R-:W-:Y:S01]  /*1c70*/  ISETP.NE.U32.AND P3, PT, RZ, UR12, PT ;  /* 0x0000000cff007c0c */ /* 0x000fe2000bf65070 */
        /* <DEDUP_REMOVED lines=44> */
[----:B------:R-:W1:Y:S01]  /*1f40*/  @P1 LDC.64 R124, c[0x0][0x308] ;  /* 0x0000c200ff7c1b82 */ /* 0x000e620000000a00 */
[C---:B------:R-:W-:Y:S01]  /*1f50*/  FMUL.FTZ R193, R198.reuse, R193 ;  /* 0x000000c1c6c17220 */ /* 0x040fe20000410000 */
[C---:B------:R-:W-:Y:S01]  /*1f60*/  FMUL.FTZ R115, R198.reuse, R113 ;  /* 0x00000071c6737220 */ /* 0x040fe20000410000 */
[C---:B------:R-:W-:Y:S01]  /*1f70*/  FMUL.FTZ R149, R198.reuse, R121 ;  /* 0x00000079c6957220 */ /* 0x040fe20000410000 */
[----:B------:R-:W-:Y:S01]  /*1f80*/  FADD.FTZ R141, R141, -R122 ;  /* 0x8000007a8d8d7221 */ /* 0x000fe20000010000 */
[C---:B------:R-:W-:Y:S01]  /*1f90*/  FMUL.FTZ R129, R198.reuse, R123 ;  /* 0x0000007bc6817220 */ /* 0x040fe20000410000 */
[----:B------:R-:W-:Y:S01]  /*1fa0*/  FADD.FTZ R109, R109, -R110 ;  /* 0x8000006e6d6d7221 */ /* 0x000fe20000010000 */
[C---:B------:R-:W-:Y:S01]  /*1fb0*/  FMUL.FTZ R112, R198.reuse, R111 ;  /* 0x0000006fc6707220 */ /* 0x040fe20000410000 */
[----:B------:R-:W2:Y:S01]  /*1fc0*/  LDC.64 R120, c[0x0][0x2f8] ;  /* 0x0000be00ff787b82 */ /* 0x000ea20000000a00 */
[----:B------:R-:W-:Y:S01]  /*1fd0*/  FMUL.FTZ R110, R198, R117 ;  /* 0x00000075c66e7220 */ /* 0x000fe20000410000 */
[----:B------:R-:W-:Y:S01]  /*1fe0*/  FADD.FTZ R135, R148, -R119 ;  /* 0x8000007794877221 */ /* 0x000fe20000010000 */
[----:B-----5:R-:W-:Y:S01]  /*1ff0*/  @P0 FADD.FTZ R115, R66, R115 ;  /* 0x0000007342730221 */ /* 0x020fe20000010000 */
[----:B------:R-:W-:Y:S01]  /*2000*/  @P0 FADD.FTZ R193, R64, R193 ;  /* 0x000000c140c10221 */ /* 0x000fe20000010000 */
[----:B------:R-:W-:Y:S01]  /*2010*/  FADD.FTZ R187, R187, -R114 ;  /* 0x80000072bbbb7221 */ /* 0x000fe20000010000 */
[----:B------:R-:W-:Y:S01]  /*2020*/  FADD.FTZ R143, R118, -R143 ;  /* 0x8000008f768f7221 */ /* 0x000fe20000010000 */
[C---:B------:R-:W-:Y:S01]  /*2030*/  FMUL.FTZ R119, R198.reuse, R109 ;  /* 0x0000006dc6777220 */ /* 0x040fe20000410000 */
[----:B------:R-:W3:Y:S01]  /*2040*/  @P2 LDC.64 R122, c[0x0][0x300] ;  /* 0x0000c000ff7a2b82 */ /* 0x000ee20000000a00 */
[----:B------:R-:W-:Y:S01]  /*2050*/  @P0 FADD.FTZ R110, R67, R110 ;  /* 0x0000006e436e0221 */ /* 0x000fe20000010000 */
[----:B------:R-:W-:Y:S01]  /*2060*/  @P0 FADD.FTZ R112, R65, R112 ;  /* 0x0000007041700221 */ /* 0x000fe20000010000 */
[----:B------:R-:W-:Y:S01]  /*2070*/  FMUL.FTZ R118, R198, R135 ;  /* 0x00000087c6767220 */ /* 0x000fe20000410000 */
[----:B------:R-:W-:Y:S01]  /*2080*/  @P0 FADD.FTZ R129, R70, R129 ;  /* 0x0000008146810221 */ /* 0x000fe20000010000 */
[----:B------:R-:W-:Y:S01]  /*2090*/  @P2 F2FP.BF16.F32.PACK_AB R109, RZ, R115 ;  /* 0x00000073ff6d223e */ /* 0x000fe200000010ff */
[----:B------:R-:W-:Y:S01]  /*20a0*/  FADD.FTZ R155, R136, -R147 ;  /* 0x80000093889b7221 */ /* 0x000fe20000010000 */
[----:B------:R-:W-:Y:S01]  /*20b0*/  @P2 F2FP.BF16.F32.PACK_AB R108, RZ, R193 ;  /* 0x000000c1ff6c223e */ /* 0x000fe200000010ff */
[----:B------:R-:W-:Y:S01]  /*20c0*/  FADD.FTZ R231, R231, -R126 ;  /* 0x8000007ee7e77221 */ /* 0x000fe20000010000 */
[C---:B------:R-:W-:Y:S01]  /*20d0*/  FMUL.FTZ R114, R198.reuse, R187 ;  /* 0x000000bbc6727220 */ /* 0x040fe20000410000 */
[----:B------:R-:W-:Y:S01]  /*20e0*/  FMUL.FTZ R147, R198, R127 ;  /* 0x0000007fc6937220 */ /* 0x000fe20000410000 */
[----:B------:R-:W-:Y:S01]  /*20f0*/  @P0 FADD.FTZ R119, R68, R119 ;  /* 0x0000007744770221 */ /* 0x000fe20000010000 */
[----:B------:R-:W-:Y:S01]  /*2100*/  @P0 FADD.FTZ R118, R71, R118 ;  /* 0x0000007647760221 */ /* 0x000fe20000010000 */
[----:B------:R-:W-:Y:S01]  /*2110*/  @P2 F2FP.BF16.F32.PACK_AB R127, RZ, R110 ;  /* 0x0000006eff7f223e */ /* 0x000fe200000010ff */
[----:B------:R-:W-:Y:S01]  /*2120*/  @P0 FADD.FTZ R114, R69, R114 ;  /* 0x0000007245720221 */ /* 0x000fe20000010000 */
[----:B------:R-:W-:Y:S01]  /*2130*/  @P2 F2FP.BF16.F32.PACK_AB R126, RZ, R112 ;  /* 0x00000070ff7e223e */ /* 0x000fe200000010ff */
[----:B------:R-:W-:Y:S01]  /*2140*/  FADD.FTZ R217, R116, -R217 ;  /* 0x800000d974d97221 */ /* 0x000fe20000010000 */
[----:B------:R-:W-:Y:S01]  /*2150*/  @P2 F2FP.BF16.F32.PACK_AB R113, RZ, R129 ;  /* 0x00000081ff71223e */ /* 0x000fe200000010ff */
[----:B------:R-:W-:Y:S01]  /*2160*/  FADD.FTZ R237, R128, -R237 ;  /* 0x800000ed80ed7221 */ /* 0x000fe20000010000 */
[----:B------:R-:W-:Y:S01]  /*2170*/  @P2 PRMT R97, R109, 0x7610, R97 ;  /* 0x000076106d612816 */ /* 0x000fe20000000061 */
[----:B-1----:R-:W-:Y:S01]  /*2180*/  @P1 IMAD.WIDE.U32 R124, R215, 0x20, R124 ;  /* 0x00000020d77c1825 */ /* 0x002fe200078e007c */
[----:B------:R-:W-:-:S03]  /*2190*/  @P2 PRMT R96, R108, 0x7610, R96 ;  /* 0x000076106c602816 */ /* 0x000fc60000000060 */
[----:B------:R-:W-:Y:S01]  /*21a0*/  @P0 FADD.FTZ R147, R78, R147 ;  /* 0x000000934e930221 */ /* 0x000fe20000010000 */
[----:B------:R-:W-:Y:S01]  /*21b0*/  @P2 F2FP.BF16.F32.PACK_AB R111, RZ, R119 ;  /* 0x00000077ff6f223e */ /* 0x000fe200000010ff */
[----:B---3--:R-:W-:Y:S01]  /*21c0*/  @P2 IMAD.WIDE.U32 R122, R215, 0x10, R122 ;  /* 0x00000010d77a2825 */ /* 0x008fe200078e007a */
[----:B------:R-:W-:-:S03]  /*21d0*/  @P2 F2FP.BF16.F32.PACK_AB R116, RZ, R118 ;  /* 0x00000076ff74223e */ /* 0x000fc600000010ff */
[----:B------:R-:W-:Y:S01]  /*21e0*/  FADD.FTZ R219, R152, -R219 ;  /* 0x800000db98db7221 */ /* 0x000fe20000010000 */
[----:B------:R-:W-:Y:S01]  /*21f0*/  @P2 PRMT R99, R113, 0x7610, R99 ;  /* 0x0000761071632816 */ /* 0x000fe20000000063 */
[----:B------:R-:W-:Y:S01]  /*2200*/  FADD.FTZ R199, R151, -R184 ;  /* 0x800000b897c77221 */ /* 0x000fe20000010000 */
[----:B------:R-:W-:Y:S01]  /*2210*/  ISETP.NE.AND.EX P3, PT, RZ, UR13, PT, P3 ;  /* 0x0000000dff007c0c */ /* 0x000fe2000bf65330 */
[----:B------:R-:W-:Y:S01]  /*2220*/  FADD.FTZ R139, R139, -R150 ;  /* 0x800000968b8b7221 */ /* 0x000fe20000010000 */
[----:B------:R-:W-:Y:S01]  /*2230*/  @P2 PRMT R97, R97, 0x5410, R127 ;  /* 0x0000541061612816 */ /* 0x000fe2000000007f */
[----:B------:R-:W-:Y:S01]  /*2240*/  FMUL.FTZ R217, R198, R217 ;  /* 0x000000d9c6d97220 */ /* 0x000fe20000410000 */
[----:B------:R-:W-:Y:S01]  /*2250*/  @P2 PRMT R96, R96, 0x5410, R126 ;  /* 0x0000541060602816 */ /* 0x000fe2000000007e */
[C---:B------:R-:W-:Y:S01]  /*2260*/  FMUL.FTZ R151, R198.reuse, R219 ;  /* 0x000000dbc6977220 */ /* 0x040fe20000410000 */
[----:B------:R-:W1:Y:S01]  /*2270*/  @P1 LDC.64 R126, c[0x0][0x308] ;  /* 0x0000c200ff7e1b82 */ /* 0x000e620000000a00 */
[----:B------:R-:W-:Y:S01]  /*2280*/  @P2 F2FP.BF16.F32.PACK_AB R128, RZ, R114 ;  /* 0x00000072ff80223e */ /* 0x000fe200000010ff */
[C---:B------:R-:W-:Y:S01]  /*2290*/  FMUL.FTZ R144, R198.reuse, R141 ;  /* 0x0000008dc6907220 */ /* 0x040fe20000410000 */
[----:B------:R-:W-:Y:S01]  /*22a0*/  @P2 PRMT R98, R111, 0x7610, R98 ;  /* 0x000076106f622816 */ /* 0x000fe20000000062 */
[C---:B------:R-:W-:Y:S01]  /*22b0*/  FMUL.FTZ R146, R198.reuse, R139 ;  /* 0x0000008bc6927220 */ /* 0x040fe20000410000 */
[----:B------:R-:W-:Y:S01]  /*22c0*/  @P2 PRMT R99, R99, 0x5410, R116 ;  /* 0x0000541063632816 */ /* 0x000fe20000000074 */
[----:B------:R-:W-:Y:S01]  /*22d0*/  FMUL.FTZ R148, R198, R143 ;  /* 0x0000008fc6947220 */ /* 0x000fe20000410000 */
[----:B------:R-:W-:Y:S01]  /*22e0*/  SEL R111, R110, R103, P3 ;  /* 0x000000676e6f7207 */ /* 0x000fe20001800000 */
[----:B------:R-:W-:Y:S01]  /*22f0*/  @P0 FADD.FTZ R151, R74, R151 ;  /* 0x000000974a970221 */ /* 0x000fe20000010000 */
[----:B------:R-:W-:Y:S01]  /*2300*/  F2FP.BF16.F32.PACK_AB R113, R110, R115 ;  /* 0x000000736e71723e */ /* 0x000fe200000010ff */
[----:B------:R-:W-:Y:S01]  /*2310*/  @P0 FADD.FTZ R217, R72, R217 ;  /* 0x000000d948d90221 */ /* 0x000fe20000010000 */
[----:B------:R-:W-:Y:S01]  /*2320*/  SEL R117, R114, R105, P3 ;  /* 0x0000006972757207 */ /* 0x000fe20001800000 */
[----:B------:R-:W-:Y:S01]  /*2330*/  @P0 FADD.FTZ R144, R79, R144 ;  /* 0x000000904f900221 */ /* 0x000fe20000010000 */
[----:B------:R-:W-:Y:S01]  /*2340*/  SEL R110, R115, R102, P3 ;  /* 0x00000066736e7207 */ /* 0x000fe20001800000 */
[----:B------:R-:W-:Y:S01]  /*2350*/  @P0 FADD.FTZ R149, R76, R149 ;  /* 0x000000954c950221 */ /* 0x000fe20000010000 */
[----:B------:R-:W-:Y:S01]  /*2360*/  F2FP.BF16.F32.PACK_AB R114, R114, R119 ;  /* 0x000000777272723e */ /* 0x000fe200000010ff */
[----:B------:R-:W-:Y:S01]  /*2370*/  FMUL.FTZ R150, R198, R145 ;  /* 0x00000091c6967220 */ /* 0x000fe20000410000 */
[----:B------:R-:W-:Y:S01]  /*2380*/  SEL R116, R119, R104, P3 ;  /* 0x0000006877747207 */ /* 0x000fe20001800000 */
[----:B------:R-:W-:Y:S01]  /*2390*/  @P0 FADD.FTZ R148, R75, R148 ;  /* 0x000000944b940221 */ /* 0x000fe20000010000 */
[C---:B------:R-:W-:Y:S01]  /*23a0*/  SEL R119, R118.reuse, R107, P3 ;  /* 0x0000006b76777207 */ /* 0x040fe20001800000 */
[----:B------:R-:W-:Y:S01]  /*23b0*/  @P0 FADD.FTZ R146, R73, R146 ;  /* 0x0000009249920221 */ /* 0x000fe20000010000 */
[----:B------:R-:W-:Y:S01]  /*23c0*/  F2FP.BF16.F32.PACK_AB R115, R118, R129 ;  /* 0x000000817673723e */ /* 0x000fe200000010ff */
[----:B------:R-:W-:Y:S01]  /*23d0*/  @P0 FADD.FTZ R150, R77, R150 ;  /* 0x000000964d960221 */ /* 0x000fe20000010000 */
[----:B------:R-:W-:Y:S01]  /*23e0*/  SEL R109, R112, R101, P3 ;  /* 0x00000065706d7207 */ /* 0x000fe20001800000 */
[----:B------:R-:W-:Y:S01]  /*23f0*/  FADD.FTZ R137, R137, -R188 ;  /* 0x800000bc89897221 */ /* 0x000fe20000010000 */
[----:B------:R-:W-:Y:S01]  /*2400*/  SEL R108, R193, R100, P3 ;  /* 0x00000064c16c7207 */ /* 0x000fe20001800000 */
[----:B------:R-:W-:Y:S01]  /*2410*/  FADD.FTZ R131, R131, -R130 ;  /* 0x8000008283837221 */ /* 0x000fe20000010000 */
[----:B------:R-:W-:Y:S01]  /*2420*/  SEL R118, R129, R106, P3 ;  /* 0x0000006a81767207 */ /* 0x000fe20001800000 */
[----:B------:R-:W-:Y:S01]  /*2430*/  FMUL.FTZ R141, R198, R235 ;  /* 0x000000ebc68d7220 */ /* 0x000fe20000410000 */
[----:B------:R-:W-:Y:S01]  /*2440*/  @P2 PRMT R98, R98, 0x5410, R128 ;  /* 0x0000541062622816 */ /* 0x000fe20000000080 */
[----:B--2---:R-:W-:Y:S01]  /*2450*/  IMAD.WIDE.U32 R128, R215, 0x10, R120 ;  /* 0x00000010d7807825 */ /* 0x004fe200078e0078 */
[----:B------:R-:W-:Y:S01]  /*2460*/  F2FP.BF16.F32.PACK_AB R112, R112, R193 ;  /* 0x000000c17070723e */ /* 0x000fe200000010ff */
[----:B------:R2:W-:Y:S02]  /*2470*/  @P1 STG.E.128 desc[UR4][R124.64], R108 ;  /* 0x0000006c7c001986 */ /* 0x0005e4000c101d04 */
[----:B------:R-:W-:Y:S01]  /*2480*/  FADD.FTZ R245, R245, -R138 ;  /* 0x8000008af5f57221 */ /* 0x000fe20000010000 */
[----:B------:R-:W-:Y:S01]  /*2490*/  @P2 F2FP.BF16.F32.PACK_AB R152, RZ, R150 ;  /* 0x00000096ff98223e */ /* 0x000fe200000010ff */
[C---:B------:R-:W-:Y:S01]  /*24a0*/  FMUL.FTZ R145, R198.reuse, R231 ;  /* 0x000000e7c6917220 */ /* 0x040fe20000410000 */
[----:B------:R3:W-:Y:S01]  /*24b0*/  @P1 STG.E.128 desc[UR4][R124.64+0x10], R116 ;  /* 0x000010747c001986 */ /* 0x0007e2000c101d04 */
[C---:B------:R-:W-:Y:S01]  /*24c0*/  FMUL.FTZ R143, R198.reuse, R137 ;  /* 0x00000089c68f7220 */ /* 0x040fe20000410000 */
[C---:B------:R-:W-:Y:S01]  /*24d0*/  FMUL.FTZ R138, R198.reuse, R131 ;  /* 0x00000083c68a7220 */ /* 0x040fe20000410000 */
[----:B------:R-:W-:Y:S01]  /*24e0*/  FMUL.FTZ R139, R198, R237 ;  /* 0x000000edc68b7220 */ /* 0x000fe20000410000 */
[----:B------:R4:W-:Y:S01]  /*24f0*/  STG.E.128 desc[UR4][R128.64], R112 ;  /* 0x0000007080007986 */ /* 0x0009e2000c101d04 */
[----:B------:R-:W-:Y:S01]  /*2500*/  @P0 FADD.FTZ R141, R84, R141 ;  /* 0x0000008d548d0221 */ /* 0x000fe20000010000 */
[----:B------:R-:W-:Y:S01]  /*2510*/  FADD.FTZ R185, R206, -R185 ;  /* 0x800000b9ceb97221 */ /* 0x000fe20000010000 */
[----:B------:R-:W-:Y:S01]  /*2520*/  FADD.FTZ R133, R133, -R132 ;  /* 0x8000008485857221 */ /* 0x000fe20000010000 */
[----:B------:R0:W-:Y:S01]  /*2530*/  @P2 STG.E.128 desc[UR4][R122.64], R96 ;  /* 0x000000607a002986 */ /* 0x0001e2000c101d04 */
[----:B------:R-:W-:Y:S01]  /*2540*/  @P0 FADD.FTZ R139, R86, R139 ;  /* 0x0000008b568b0221 */ /* 0x000fe20000010000 */
[----:B------:R-:W-:Y:S01]  /*2550*/  @P0 FADD.FTZ R138, R85, R138 ;  /* 0x0000008a558a0221 */ /* 0x000fe20000010000 */
[----:B------:R-:W-:Y:S01]  /*2560*/  @P0 FADD.FTZ R143, R82, R143 ;  /* 0x0000008f528f0221 */ /* 0x000fe20000010000 */
[----:B------:R-:W-:Y:S01]  /*2570*/  @P0 FADD.FTZ R145, R80, R145 ;  /* 0x0000009150910221 */ /* 0x000fe20000010000 */
[C---:B------:R-:W-:Y:S01]  /*2580*/  FMUL.FTZ R142, R198.reuse, R153 ;  /* 0x00000099c68e7220 */ /* 0x040fe20000410000 */
[----:B--2---:R-:W-:Y:S01]  /*2590*/  @P2 F2FP.BF16.F32.PACK_AB R109, RZ, R151 ;  /* 0x00000097ff6d223e */ /* 0x004fe200000010ff */
[C---:B------:R-:W-:Y:S01]  /*25a0*/  FMUL.FTZ R140, R198.reuse, R185 ;  /* 0x000000b9c68c7220 */ /* 0x040fe20000410000 */
[----:B------:R-:W-:Y:S01]  /*25b0*/  @P2 F2FP.BF16.F32.PACK_AB R108, RZ, R217 ;  /* 0x000000d9ff6c223e */ /* 0x000fe200000010ff */
[----:B------:R-:W-:Y:S01]  /*25c0*/  FMUL.FTZ R136, R198, R133 ;  /* 0x00000085c6887220 */ /* 0x000fe20000410000 */
[----:B---3--:R-:W-:Y:S01]  /*25d0*/  @P2 F2FP.BF16.F32.PACK_AB R125, RZ, R147 ;  /* 0x00000093ff7d223e */ /* 0x008fe200000010ff */
[----:B------:R-:W-:Y:S01]  /*25e0*/  @P0 FADD.FTZ R140, R83, R140 ;  /* 0x0000008c538c0221 */ /* 0x000fe20000010000 */
[----:B------:R-:W-:Y:S01]  /*25f0*/  @P2 F2FP.BF16.F32.PACK_AB R111, RZ, R144 ;  /* 0x00000090ff6f223e */ /* 0x000fe200000010ff */
[----:B------:R-:W-:Y:S01]  /*2600*/  @P0 FADD.FTZ R136, R87, R136 ;  /* 0x0000008857880221 */ /* 0x000fe20000010000 */
[----:B------:R-:W-:Y:S01]  /*2610*/  @P2 F2FP.BF16.F32.PACK_AB R110, RZ, R149 ;  /* 0x00000095ff6e223e */ /* 0x000fe200000010ff */
[----:B------:R-:W-:Y:S01]  /*2620*/  @P0 FADD.FTZ R142, R81, R142 ;  /* 0x0000008e518e0221 */ /* 0x000fe20000010000 */
[----:B----4-:R-:W-:Y:S01]  /*2630*/  @P2 F2FP.BF16.F32.PACK_AB R129, RZ, R148 ;  /* 0x00000094ff81223e */ /* 0x010fe200000010ff */
[----:B------:R-:W-:Y:S01]  /*2640*/  FADD.FTZ R241, R134, -R241 ;  /* 0x800000f186f17221 */ /* 0x000fe20000010000 */
[----:B0-----:R-:W0:Y:S01]  /*2650*/  @P2 LDC.64 R122, c[0x0][0x300] ;  /* 0x0000c000ff7a2b82 */ /* 0x001e220000000a00 */
[----:B------:R-:W-:Y:S01]  /*2660*/  @P2 PRMT R99, R125, 0x7610, R99 ;  /* 0x000076107d632816 */ /* 0x000fe20000000063 */
[----:B-1----:R-:W-:Y:S01]  /*2670*/  @P1 IMAD.WIDE.U32 R124, R213, 0x20, R126 ;  /* 0x00000020d57c1825 */ /* 0x002fe200078e007e */
[----:B------:R-:W-:-:S03]  /*2680*/  @P2 F2FP.BF16.F32.PACK_AB R128, RZ, R146 ;  /* 0x00000092ff80223e */ /* 0x000fc600000010ff */
[C---:B------:R-:W-:Y:S01]  /*2690*/  FMUL.FTZ R135, R198.reuse, R241 ;  /* 0x000000f1c6877220 */ /* 0x040fe20000410000 */
[----:B------:R-:W-:Y:S01]  /*26a0*/  @P2 PRMT R97, R109, 0x7610, R97 ;  /* 0x000076106d612816 */ /* 0x000fe20000000061 */
[----:B------:R-:W-:Y:S01]  /*26b0*/  FMUL.FTZ R132, R198, R155 ;  /* 0x0000009bc6847220 */ /* 0x000fe20000410000 */
[----:B------:R-:W-:Y:S01]  /*26c0*/  @P2 PRMT R96, R108, 0x7610, R96 ;  /* 0x000076106c602816 */ /* 0x000fe20000000060 */
[----:B------:R-:W1:Y:S01]  /*26d0*/  @P1 LDC.64 R126, c[0x0][0x308] ;  /* 0x0000c200ff7e1b82 */ /* 0x000e620000000a00 */
[----:B------:R-:W-:Y:S01]  /*26e0*/  @P2 PRMT R98, R110, 0x7610, R98 ;  /* 0x000076106e622816 */ /* 0x000fe20000000062 */
[C---:B------:R-:W-:Y:S01]  /*26f0*/  FMUL.FTZ R133, R198.reuse, R245 ;  /* 0x000000f5c6857220 */ /* 0x040fe20000410000 */
[----:B------:R-:W-:Y:S01]  /*2700*/  @P2 PRMT R99, R99, 0x5410, R111 ;  /* 0x0000541063632816 */ /* 0x000fe2000000006f */
[----:B------:R-:W-:Y:S01]  /*2710*/  FMUL.FTZ R130, R198, R191 ;  /* 0x000000bfc6827220 */ /* 0x000fe20000410000 */
[----:B------:R-:W-:Y:S01]  /*2720*/  SEL R109, R146, R101, P3 ;  /* 0x00000065926d7207 */ /* 0x000fe20001800000 */
        /* <DEDUP_REMOVED lines=8> */
[----:B------:R-:W-:Y:S01]  /*27b0*/  FADD.FTZ R243, R243, -R190 ;  /* 0x800000bef3f37221 */ /* 0x000fe20000010000 */
[----:B------:R-:W-:Y:S01]  /*27c0*/  SEL R116, R149, R104, P3 ;  /* 0x0000006895747207 */ /* 0x000fe20001800000 */
[----:B0-----:R-:W-:Y:S01]  /*27d0*/  @P2 IMAD.WIDE.U32 R122, R213, 0x10, R122 ;  /* 0x00000010d57a2825 */ /* 0x001fe200078e007a */
[----:B------:R-:W-:Y:S01]  /*27e0*/  SEL R119, R144, R107, P3 ;  /* 0x0000006b90777207 */ /* 0x000fe20001800000 */
[----:B------:R0:W-:Y:S01]  /*27f0*/  @P1 STG.E.128 desc[UR4][R124.64], R108 ;  /* 0x0000006c7c001986 */ /* 0x0001e2000c101d04 */
[----:B------:R-:W-:Y:S01]  /*2800*/  SEL R118, R147, R106, P3 ;  /* 0x0000006a93767207 */ /* 0x000fe20001800000 */
[----:B------:R-:W-:Y:S01]  /*2810*/  FADD.FTZ R249, R192, -R249 ;  /* 0x800000f9c0f97221 */ /* 0x000fe20000010000 */
[----:B------:R-:W-:Y:S01]  /*2820*/  @P2 PRMT R97, R97, 0x5410, R129 ;  /* 0x0000541061612816 */ /* 0x000fe20000000081 */
[----:B------:R-:W-:Y:S01]  /*2830*/  FADD.FTZ R189, R210, -R189 ;  /* 0x800000bdd2bd7221 */ /* 0x000fe20000010000 */
[----:B------:R-:W-:Y:S01]  /*2840*/  @P2 PRMT R96, R96, 0x5410, R128 ;  /* 0x0000541060602816 */ /* 0x000fe20000000080 */
[----:B------:R-:W-:Y:S01]  /*2850*/  IMAD.WIDE.U32 R128, R213, 0x10, R120 ;  /* 0x00000010d5807825 */ /* 0x000fe200078e0078 */
[----:B------:R-:W-:Y:S01]  /*2860*/  F2FP.BF16.F32.PACK_AB R112, R146, R217 ;  /* 0x000000d99270723e */ /* 0x000fe200000010ff */
[----:B------:R2:W-:Y:S01]  /*2870*/  @P1 STG.E.128 desc[UR4][R124.64+0x10], R116 ;  /* 0x000010747c001986 */ /* 0x0005e2000c101d04 */
[----:B------:R-:W-:Y:S01]  /*2880*/  F2FP.BF16.F32.PACK_AB R113, R148, R151 ;  /* 0x000000979471723e */ /* 0x000fe200000010ff */
[----:B-1----:R-:W-:Y:S01]  /*2890*/  @P1 IMAD.WIDE.U32 R126, R209, 0x20, R126 ;  /* 0x00000020d17e1825 */ /* 0x002fe200078e007e */
[----:B------:R-:W-:-:S03]  /*28a0*/  F2FP.BF16.F32.PACK_AB R114, R150, R149 ;  /* 0x000000959672723e */ /* 0x000fc600000010ff */
[----:B------:R-:W-:Y:S01]  /*28b0*/  FMUL.FTZ R137, R198, R243 ;  /* 0x000000f3c6897220 */ /* 0x000fe20000410000 */
[----:B------:R-:W-:Y:S01]  /*28c0*/  F2FP.BF16.F32.PACK_AB R115, R144, R147 ;  /* 0x000000939073723e */ /* 0x000fe200000010ff */
[----:B------:R-:W-:Y:S01]  /*28d0*/  FMUL.FTZ R131, R198, R249 ;  /* 0x000000f9c6837220 */ /* 0x000fe20000410000 */
[----:B------:R-:W-:Y:S01]  /*28e0*/  @P2 PRMT R98, R98, 0x5410, R152 ;  /* 0x0000541062622816 */ /* 0x000fe20000000098 */
[C---:B------:R-:W-:Y:S01]  /*28f0*/  FMUL.FTZ R134, R198.reuse, R189 ;  /* 0x000000bdc6867220 */ /* 0x040fe20000410000 */
[----:B------:R-:W-:Y:S01]  /*2900*/  @P2 F2FP.BF16.F32.PACK_AB R144, RZ, R136 ;  /* 0x00000088ff90223e */ /* 0x000fe200000010ff */
[----:B------:R1:W-:Y:S01]  /*2910*/  STG.E.128 desc[UR4][R128.64], R112 ;  /* 0x0000007080007986 */ /* 0x0003e2000c101d04 */
[----:B0-----:R-:W-:Y:S01]  /*2920*/  @P2 F2FP.BF16.F32.PACK_AB R110, RZ, R141 ;  /* 0x0000008dff6e223e */ /* 0x001fe200000010ff */
[----:B------:R-:W-:Y:S01]  /*2930*/  FMUL.FTZ R198, R198, R199 ;  /* 0x000000c7c6c67220 */ /* 0x000fe20000410000 */
[----:B------:R-:W-:Y:S01]  /*2940*/  @P2 F2FP.BF16.F32.PACK_AB R111, RZ, R138 ;  /* 0x0000008aff6f223e */ /* 0x000fe200000010ff */
[----:B------:R0:W-:Y:S01]  /*2950*/  @P2 STG.E.128 desc[UR4][R122.64], R96 ;  /* 0x000000607a002986 */ /* 0x0001e2000c101d04 */
[----:B------:R-:W-:Y:S01]  /*2960*/  @P2 F2FP.BF16.F32.PACK_AB R109, RZ, R143 ;  /* 0x0000008fff6d223e */ /* 0x000fe200000010ff */
[----:B------:R-:W-:Y:S01]  /*2970*/  @P0 FADD.FTZ R131, R94, R131 ;  /* 0x000000835e830221 */ /* 0x000fe20000010000 */
[----:B------:R-:W-:Y:S01]  /*2980*/  @P2 F2FP.BF16.F32.PACK_AB R108, RZ, R145 ;  /* 0x00000091ff6c223e */ /* 0x000fe200000010ff */
[----:B--2---:R-:W2:Y:S01]  /*2990*/  @P2 LDC.64 R124, c[0x0][0x300] ;  /* 0x0000c000ff7c2b82 */ /* 0x004ea20000000a00 */
[----:B------:R-:W-:Y:S01]  /*29a0*/  SEL R117, R138, R105, P3 ;  /* 0x000000698a757207 */ /* 0x000fe20001800000 */
[----:B------:R-:W-:Y:S01]  /*29b0*/  @P0 FADD.FTZ R137, R88, R137 ;  /* 0x0000008958890221 */ /* 0x000fe20000010000 */
[----:B------:R-:W-:Y:S01]  /*29c0*/  SEL R116, R141, R104, P3 ;  /* 0x000000688d747207 */ /* 0x000fe20001800000 */
[----:B------:R-:W-:Y:S01]  /*29d0*/  @P0 FADD.FTZ R198, R95, R198 ;  /* 0x000000c65fc60221 */ /* 0x000fe20000010000 */
[----:B------:R-:W-:Y:S01]  /*29e0*/  SEL R119, R136, R107, P3 ;  /* 0x0000006b88777207 */ /* 0x000fe20001800000 */
[----:B------:R-:W-:Y:S01]  /*29f0*/  @P0 FADD.FTZ R134, R89, R134 ;  /* 0x0000008659860221 */ /* 0x000fe20000010000 */
[----:B------:R-:W-:-:S02]  /*2a00*/  SEL R118, R139, R106, P3 ;  /* 0x0000006a8b767207 */ /* 0x000fc40001800000 */
[----:B------:R-:W-:Y:S02]  /*2a10*/  SEL R104, R133, R104, P3 ;  /* 0x0000006885687207 */ /* 0x000fe40001800000 */
[----:B-1----:R-:W-:Y:S01]  /*2a20*/  F2FP.BF16.F32.PACK_AB R112, R142, R145 ;  /* 0x000000918e70723e */ /* 0x002fe200000010ff */
[----:B------:R1:W-:Y:S01]  /*2a30*/  @P1 STG.E.128 desc[UR4][R126.64+0x10], R116 ;  /* 0x000010747e001986 */ /* 0x0003e2000c101d04 */
[----:B------:R-:W-:Y:S02]  /*2a40*/  F2FP.BF16.F32.PACK_AB R113, R140, R143 ;  /* 0x0000008f8c71723e */ /* 0x000fe400000010ff */
[----:B0-----:R-:W-:Y:S02]  /*2a50*/  @P2 F2FP.BF16.F32.PACK_AB R123, RZ, R139 ;  /* 0x0000008bff7b223e */ /* 0x001fe400000010ff */
[----:B------:R-:W-:Y:S02]  /*2a60*/  @P2 PRMT R98, R110, 0x7610, R98 ;  /* 0x000076106e622816 */ /* 0x000fe40000000062 */
[----:B------:R-:W-:Y:S01]  /*2a70*/  @P2 PRMT R99, R123, 0x7610, R99 ;  /* 0x000076107b632816 */ /* 0x000fe20000000063 */
[----:B------:R-:W-:Y:S01]  /*2a80*/  IMAD.WIDE.U32 R122, R211, 0x10, R120 ;  /* 0x00000010d37a7825 */ /* 0x000fe200078e0078 */
[----:B------:R-:W-:-:S02]  /*2a90*/  @P2 PRMT R97, R109, 0x7610, R97 ;  /* 0x000076106d612816 */ /* 0x000fc40000000061 */
[----:B------:R-:W-:Y:S01]  /*2aa0*/  @P2 PRMT R96, R108, 0x7610, R96 ;  /* 0x000076106c602816 */ /* 0x000fe20000000060 */
[C---:B------:R-:W-:Y:S01]  /*2ab0*/  IMAD.WIDE.U32 R120, R209.reuse, 0x10, R120 ;  /* 0x00000010d1787825 */ /* 0x040fe200078e0078 */
[----:B------:R-:W-:Y:S02]  /*2ac0*/  @P2 PRMT R98, R98, 0x5410, R111 ;  /* 0x0000541062622816 */ /* 0x000fe4000000006f */
[----:B------:R-:W-:Y:S01]  /*2ad0*/  SEL R109, R142, R101, P3 ;  /* 0x000000658e6d7207 */ /* 0x000fe20001800000 */
[----:B--2---:R-:W-:Y:S01]  /*2ae0*/  @P2 IMAD.WIDE.U32 R124, R209, 0x10, R124 ;  /* 0x00000010d17c2825 */ /* 0x004fe200078e007c */
[----:B------:R-:W-:Y:S02]  /*2af0*/  SEL R108, R145, R100, P3 ;  /* 0x00000064916c7207 */ /* 0x000fe40001800000 */
[----:B------:R-:W-:Y:S02]  /*2b00*/  SEL R111, R140, R103, P3 ;  /* 0x000000678c6f7207 */ /* 0x000fe40001800000 */
[----:B------:R-:W-:-:S02]  /*2b10*/  SEL R110, R143, R102, P3 ;  /* 0x000000668f6e7207 */ /* 0x000fc40001800000 */
[----:B------:R-:W-:Y:S02]  /*2b20*/  F2FP.BF16.F32.PACK_AB R114, R138, R141 ;  /* 0x0000008d8a72723e */ /* 0x000fe400000010ff */
[----:B------:R-:W-:Y:S01]  /*2b30*/  F2FP.BF16.F32.PACK_AB R115, R136, R139 ;  /* 0x0000008b8873723e */ /* 0x000fe200000010ff */
[----:B------:R0:W-:Y:S01]  /*2b40*/  @P1 STG.E.128 desc[UR4][R126.64], R108 ;  /* 0x0000006c7e001986 */ /* 0x0001e2000c101d04 */
[----:B-1----:R-:W-:Y:S02]  /*2b50*/  @P2 F2FP.BF16.F32.PACK_AB R119, RZ, R132 ;  /* 0x00000084ff77223e */ /* 0x002fe400000010ff */
[----:B------:R-:W-:Y:S01]  /*2b60*/  SEL R103, R132, R103, P3 ;  /* 0x0000006784677207 */ /* 0x000fe20001800000 */
[----:B------:R1:W-:Y:S01]  /*2b70*/  STG.E.128 desc[UR4][R120.64], R112 ;  /* 0x0000007078007986 */ /* 0x0003e2000c101d04 */
[----:B------:R-:W-:Y:S02]  /*2b80*/  @P2 F2FP.BF16.F32.PACK_AB R129, RZ, R140 ;  /* 0x0000008cff81223e */ /* 0x000fe400000010ff */
[----:B------:R-:W-:-:S02]  /*2b90*/  @P2 F2FP.BF16.F32.PACK_AB R128, RZ, R142 ;  /* 0x0000008eff80223e */ /* 0x000fc400000010ff */
[----:B------:R-:W-:Y:S02]  /*2ba0*/  @P2 PRMT R99, R99, 0x5410, R144 ;  /* 0x0000541063632816 */ /* 0x000fe40000000090 */
[----:B------:R-:W-:Y:S02]  /*2bb0*/  @P2 PRMT R97, R97, 0x5410, R129 ;  /* 0x0000541061612816 */ /* 0x000fe40000000081 */
[----:B------:R-:W-:Y:S02]  /*2bc0*/  @P2 PRMT R96, R96, 0x5410, R128 ;  /* 0x0000541060602816 */ /* 0x000fe40000000080 */
[----:B------:R-:W-:Y:S02]  /*2bd0*/  @P2 F2FP.BF16.F32.PACK_AB R118, RZ, R135 ;  /* 0x00000087ff76223e */ /* 0x000fe400000010ff */
[----:B------:R-:W-:Y:S01]  /*2be0*/  @P2 F2FP.BF16.F32.PACK_AB R116, RZ, R137 ;  /* 0x00000089ff74223e */ /* 0x000fe200000010ff */
[----:B------:R2:W-:Y:S01]  /*2bf0*/  @P2 STG.E.128 desc[UR4][R124.64], R96 ;  /* 0x000000607c002986 */ /* 0x0005e2000c101d04 */
[----:B0-----:R-:W-:-:S02]  /*2c00*/  F2FP.BF16.F32.PACK_AB R109, R132, R135 ;  /* 0x00000087846d723e */ /* 0x001fc400000010ff */
[-C--:B------:R-:W-:Y:S01]  /*2c10*/  F2FP.BF16.F32.PACK_AB R110, R130, R133.reuse ;  /* 0x00000085826e723e */ /* 0x080fe200000010ff */
[----:B-1----:R-:W0:Y:S01]  /*2c20*/  @P1 LDC.64 R114, c[0x0][0x308] ;  /* 0x0000c200ff721b82 */ /* 0x002e220000000a00 */
[----:B------:R-:W-:Y:S02]  /*2c30*/  @P2 F2FP.BF16.F32.PACK_AB R121, RZ, R133 ;  /* 0x00000085ff79223e */ /* 0x000fe400000010ff */
[----:B------:R-:W-:Y:S02]  /*2c40*/  @P2 F2FP.BF16.F32.PACK_AB R127, RZ, R131 ;  /* 0x00000083ff7f223e */ /* 0x000fe400000010ff */
[----:B------:R-:W-:Y:S02]  /*2c50*/  @P2 F2FP.BF16.F32.PACK_AB R128, RZ, R198 ;  /* 0x000000c6ff80223e */ /* 0x000fe400000010ff */
[----:B------:R-:W-:Y:S01]  /*2c60*/  @P2 F2FP.BF16.F32.PACK_AB R117, RZ, R134 ;  /* 0x00000086ff75223e */ /* 0x000fe200000010ff */
[----:B------:R-:W1:Y:S01]  /*2c70*/  @P2 LDC.64 R112, c[0x0][0x300] ;  /* 0x0000c000ff702b82 */ /* 0x000e620000000a00 */
[----:B------:R-:W-:-:S02]  /*2c80*/  SEL R100, R137, R100, P3 ;  /* 0x0000006489647207 */ /* 0x000fc40001800000 */
[----:B------:R-:W-:Y:S02]  /*2c90*/  SEL R101, R134, R101, P3 ;  /* 0x0000006586657207 */ /* 0x000fe40001800000 */
[----:B------:R-:W-:Y:S02]  /*2ca0*/  SEL R102, R135, R102, P3 ;  /* 0x0000006687667207 */ /* 0x000fe40001800000 */
[----:B--2---:R-:W-:Y:S01]  /*2cb0*/  @P2 F2FP.BF16.F32.PACK_AB R125, RZ, R130 ;  /* 0x00000082ff7d223e */ /* 0x004fe200000010ff */
[----:B------:R-:W2:Y:S01]  /*2cc0*/  LDC.64 R132, c[0x0][0x210] ;  /* 0x00008400ff847b82 */ /* 0x000ea20000000a00 */
[----:B------:R-:W-:Y:S02]  /*2cd0*/  @P2 PRMT R99, R127, 0x7610, R99 ;  /* 0x000076107f632816 */ /* 0x000fe40000000063 */
[----:B------:R-:W-:Y:S02]  /*2ce0*/  @P2 PRMT R98, R121, 0x7610, R98 ;  /* 0x0000761079622816 */ /* 0x000fe40000000062 */
[----:B------:R-:W-:-:S02]  /*2cf0*/  @P2 PRMT R97, R118, 0x7610, R97 ;  /* 0x0000761076612816 */ /* 0x000fc40000000061 */
[----:B------:R-:W-:Y:S01]  /*2d00*/  @P2 PRMT R96, R116, 0x7610, R96 ;  /* 0x0000761074602816 */ /* 0x000fe20000000060 */
[----:B0-----:R-:W-:Y:S01]  /*2d10*/  @P1 IMAD.WIDE.U32 R114, R205, 0x20, R114 ;  /* 0x00000020cd721825 */ /* 0x001fe200078e0072 */
[----:B------:R-:W-:Y:S02]  /*2d20*/  SEL R105, R130, R105, P3 ;  /* 0x0000006982697207 */ /* 0x000fe40001800000 */
[----:B------:R-:W-:Y:S02]  /*2d30*/  SEL R106, R131, R106, P3 ;  /* 0x0000006a836a7207 */ /* 0x000fe40001800000 */
[----:B------:R-:W-:Y:S01]  /*2d40*/  SEL R107, R198, R107, P3 ;  /* 0x0000006bc66b7207 */ /* 0x000fe20001800000 */
[----:B------:R0:W-:Y:S01]  /*2d50*/  @P1 STG.E.128 desc[UR4][R114.64], R100 ;  /* 0x0000006472001986 */ /* 0x0001e2000c101d04 */
[----:B------:R-:W-:Y:S01]  /*2d60*/  F2FP.BF16.F32.PACK_AB R108, R134, R137 ;  /* 0x00000089866c723e */ /* 0x000fe200000010ff */
[----:B-1----:R-:W-:Y:S01]  /*2d70*/  @P2 IMAD.WIDE.U32 R112, R205, 0x10, R112 ;  /* 0x00000010cd702825 */ /* 0x002fe200078e0070 */
[----:B------:R-:W-:Y:S01]  /*2d80*/  F2FP.BF16.F32.PACK_AB R111, R198, R131 ;  /* 0x00000083c66f723e */ /* 0x000fe200000010ff */
[----:B------:R0:W-:Y:S01]  /*2d90*/  @P1 STG.E.128 desc[UR4][R114.64+0x10], R104 ;  /* 0x0000106872001986 */ /* 0x0001e2000c101d04 */
        /* <DEDUP_REMOVED lines=10> */
.L_x_1516:
        /* <DEDUP_REMOVED lines=60> */
.L_x_1515:
[----:B------:R-:W-:Y:S05]  /*3200*/  BSYNC B0 ;  /* 0x0000000000007941 */ /* 0x000fea0003800000 */
.L_x_1513:
[----:B------:R-:W1:Y:S01]  /*3210*/  S2R R3, SR_CgaCtaId ;  /* 0x0000000000037919 */ /* 0x000e620000008800 */
[----:B------:R-:W-:Y:S01]  /*3220*/  SHF.R.U32.HI R28, RZ, 0x5, R0 ;  /* 0x00000005ff1c7819 */ /* 0x000fe20000011600 */
[----:B------:R-:W-:Y:S05]  /*3230*/  WARPSYNC.ALL ;  /* 0x0000000000007948 */ /* 0x000fea0003800000 */
[----:B------:R-:W-:Y:S01]  /*3240*/  MOV R2, 0x400 ;  /* 0x0000040000027802 */ /* 0x000fe20000000f00 */
[----:B------:R-:W2:Y:S01]  /*3250*/  S2R R67, SR_CTAID.X ;  /* 0x0000000000437919 */ /* 0x000ea20000002500 */
[----:B------:R-:W-:Y:S01]  /*3260*/  LOP3.LUT R29, R0, 0x1f, RZ, 0xc0, !PT ;  /* 0x0000001f001d7812 */ /* 0x000fe200078ec0ff */
[----:B------:R-:W-:Y:S01]  /*3270*/  ULDC UR6, c[0x0][0x218] ;  /* 0x0000860000067ab9 */ /* 0x000fe20000000800 */
[----:B------:R-:W-:-:S02]  /*3280*/  SHF.L.U32 R28, R28, 0x7, RZ ;  /* 0x000000071c1c7819 */ /* 0x000fc400000006ff */
[----:B-1----:R-:W-:Y:S02]  /*3290*/  LEA R3, R3, R2, 0x18 ;  /* 0x0000000203037211 */ /* 0x002fe400078ec0ff */
[----:B------:R-:W-:Y:S02]  /*32a0*/  LOP3.LUT R2, R28, 0xffffff80, R29, 0xe2, !PT ;  /* 0xffffff801c027812 */ /* 0x000fe400078ee21d */
[-C--:B------:R-:W-:Y:S02]  /*32b0*/  LEA R28, R0, R3.reuse, 0x2 ;  /* 0x00000003001c7211 */ /* 0x080fe400078e10ff */
[----:B------:R-:W-:Y:S01]  /*32c0*/  LEA R2, R2, R3, 0x5 ;  /* 0x0000000302027211 */ /* 0x000fe200078e28ff */
[----:B--2---:R-:W-:Y:S01]  /*32d0*/  IMAD R67, R67, UR6, RZ ;  /* 0x0000000643437c24 */ /* 0x004fe2000f8e02ff */
[----:B------:R-:W-:-:S03]  /*32e0*/  ULDC.64 UR6, c[0x0][0x2d8] ;  /* 0x0000b60000067ab9 */ /* 0x000fc60000000a00 */
        /* <DEDUP_REMOVED lines=13> */
[----:B------:R-:W5:Y:S04]  /*33c0*/  LDS R20, [R28+0x400] ;  /* 0x000400001c147984 */ /* 0x000f680000000800 */
        /* <DEDUP_REMOVED lines=14> */
[----:B-----5:R-:W-:-:S03]  /*34b0*/  FADD.FTZ R20, RZ, R20 ;  /* 0x00000014ff147221 */ /* 0x020fc60000010000 */
[----:B------:R-:W5:Y:S01]  /*34c0*/  LDS R41, [R28+0x1e00] ;  /* 0x001e00001c297984 */ /* 0x000f620000000800 */
[----:B0-----:R-:W-:-:S03]  /*34d0*/  FADD.FTZ R20, R20, R29 ;  /* 0x0000001d14147221 */ /* 0x001fc60000010000 */
        /* <DEDUP_REMOVED lines=16> */
[----:B------:R-:W-:Y:S01]  /*35e0*/  LDS R62, [R28+0x3000] ;  /* 0x003000001c3e7984 */ /* 0x000fe20000000800 */
[----:B----4-:R-:W-:-:S03]  /*35f0*/  FADD.FTZ R26, RZ, R26 ;  /* 0x0000001aff1a7221 */ /* 0x010fc60000010000 */
[----:B------:R-:W3:Y:S01]  /*3600*/  LDS R59, [R28+0x3200] ;  /* 0x003200001c3b7984 */ /* 0x000ee20000000800 */
[----:B-----5:R-:W-:-:S03]  /*3610*/  FADD.FTZ R26, R26, R41 ;  /* 0x000000291a1a7221 */ /* 0x020fc60000010000 */
[----:B------:R-:W4:Y:S01]  /*3620*/  LDS R61, [R28+0x3400] ;  /* 0x003400001c3d7984 */ /* 0x000f220000000800 */
[----:B0-----:R-:W-:-:S03]  /*3630*/  FADD.FTZ R3, R3, R54 ;  /* 0x0000003603037221 */ /* 0x001fc60000010000 */
[----:B------:R-:W0:Y:S01]  /*3640*/  LDS R64, [R28+0x3600] ;  /* 0x003600001c407984 */ /* 0x000e220000000800 */
        /* <DEDUP_REMOVED lines=10> */
[----:B-1----:R-:W-:Y:S01]  /*36f0*/  FADD.FTZ R25, R25, R60 ;  /* 0x0000003c19197221 */ /* 0x002fe20000010000 */
[----:B--2---:R-:W-:Y:S01]  /*3700*/  FADD.FTZ R26, R26, R57 ;  /* 0x000000391a1a7221 */ /* 0x004fe20000010000 */
[----:B---3--:R-:W-:Y:S01]  /*3710*/  FADD.FTZ R59, R24, R59 ;  /* 0x0000003b183b7221 */ /* 0x008fe20000010000 */
[----:B----4-:R-:W-:Y:S01]  /*3720*/  FADD.FTZ R61, R20, R61 ;  /* 0x0000003d143d7221 */ /* 0x010fe20000010000 */
[----:B0-----:R-:W-:Y:S01]  /*3730*/  FADD.FTZ R21, R21, R64 ;  /* 0x0000004015157221 */ /* 0x001fe20000010000 */
        /* <DEDUP_REMOVED lines=9> */
[----:B0-----:R-:W-:-:S03]  /*37d0*/  IADD3 R33, P0, R67, R0, RZ ;  /* 0x0000000043217210 */ /* 0x001fc60007f1e0ff */
[----:B------:R0:W-:Y:S01]  /*37e0*/  STS.128 [R2+0x810], R4 ;  /* 0x0008100402007388 */ /* 0x0001e20000000c00 */
[----:B------:R-:W-:-:S03]  /*37f0*/  SHF.L.U32 R30, R33, 0x2, RZ ;  /* 0x00000002211e7819 */ /* 0x000fc600000006ff */
[----:B------:R-:W-:Y:S04]  /*3800*/  STS.128 [R2+0xc00], R8 ;  /* 0x000c000802007388 */ /* 0x000fe80000000c00 */
[----:B------:R-:W-:Y:S01]  /*3810*/  STS.128 [R2+0xc10], R16 ;  /* 0x000c101002007388 */ /* 0x000fe20000000c00 */
[----:B------:R-:W-:Y:S01]  /*3820*/  BAR.SYNC.DEFER_BLOCKING 0x0 ;  /* 0x0000000000007b1d */ /* 0x000fe20000010000 */
[----:B0-----:R-:W-:-:S05]  /*3830*/  FADD.FTZ R7, R3, R62 ;  /* 0x0000003e03077221 */ /* 0x001fca0000010000 */
        /* <DEDUP_REMOVED lines=14> */
[----:B------:R-:W-:Y:S01]  /*3920*/  IADD3.X R32, RZ, RZ, RZ, P0, !PT ;  /* 0x000000ffff207210 */ /* 0x000fe200007fe4ff */
[----:B--2---:R-:W-:Y:S02]  /*3930*/  FADD.FTZ R16, R13, R2 ;  /* 0x000000020d107221 */ /* 0x004fe40000010000 */
[----:B------:R-:W2:Y:S01]  /*3940*/  LDS R35, [R28+0x3000] ;  /* 0x003000001c237984 */ /* 0x000ea20000000800 */
[----:B------:R-:W-:Y:S01]  /*3950*/  SHF.L.U64.HI R32, R33, 0x2, R32 ;  /* 0x0000000221207819 */ /* 0x000fe20000010220 */
[----:B---3--:R-:W-:Y:S02]  /*3960*/  FADD.FTZ R0, RZ, R0 ;  /* 0x00000000ff007221 */ /* 0x008fe40000010000 */
[----:B------:R-:W3:Y:S01]  /*3970*/  LDS R27, [R28+0x2400] ;  /* 0x002400001c1b7984 */ /* 0x000ee20000000800 */
[----:B------:R-:W-:Y:S01]  /*3980*/  IADD3 R2, P0, R30, UR6, RZ ;  /* 0x000000061e027c10 */ /* 0x000fe2000ff1e0ff */
[----:B----4-:R-:W-:-:S02]  /*3990*/  FADD.FTZ R5, R0, R5 ;  /* 0x0000000500057221 */ /* 0x010fc40000010000 */
[----:B------:R-:W4:Y:S01]  /*39a0*/  LDS R13, [R28+0x1800] ;  /* 0x001800001c0d7984 */ /* 0x000f220000000800 */
[----:B------:R-:W-:Y:S01]  /*39b0*/  IADD3.X R3, R32, UR7, RZ, P0, !PT ;  /* 0x0000000720037c10 */ /* 0x000fe200087fe4ff */
[----:B------:R-:W-:Y:S01]  /*39c0*/  ULDC.64 UR6, c[0x0][0x2d0] ;  /* 0x0000b40000067ab9 */ /* 0x000fe20000000a00 */
[----:B-----5:R-:W-:Y:S01]  /*39d0*/  FADD.FTZ R0, RZ, R4 ;  /* 0x00000004ff007221 */ /* 0x020fe20000010000 */
[----:B------:R-:W5:Y:S01]  /*39e0*/  LDS R10, [R28+0xc00] ;  /* 0x000c00001c0a7984 */ /* 0x000f620000000800 */
[----:B------:R-:W-:Y:S01]  /*39f0*/  IADD3 R4, P0, R30, UR6, RZ ;  /* 0x000000061e047c10 */ /* 0x000fe2000ff1e0ff */
[----:B------:R-:W-:Y:S02]  /*3a00*/  FADD.FTZ R6, RZ, R6 ;  /* 0x00000006ff067221 */ /* 0x000fe40000010000 */
[----:B------:R-:W5:Y:S01]  /*3a10*/  LDS R37, [R28+0x3200] ;  /* 0x003200001c257984 */ /* 0x000f620000000800 */
[----:B------:R-:W-:-:S03]  /*3a20*/  FADD.FTZ R0, R0, R15 ;  /* 0x0000000f00007221 */ /* 0x000fc60000010000 */
[----:B------:R-:W5:Y:S01]  /*3a30*/  LDS R29, [R28+0x2600] ;  /* 0x002600001c1d7984 */ /* 0x000f620000000800 */
[----:B------:R-:W-:-:S03]  /*3a40*/  FADD.FTZ R8, RZ, R8 ;  /* 0x00000008ff087221 */ /* 0x000fc60000010000 */
        /* <DEDUP_REMOVED lines=55> */
.L_x_1517:
        /* <DEDUP_REMOVED lines=8> */
.L_x_1520:
[----:B------:R-:W-:Y:S05]  /*3e40*/  BSYNC B2 ;  /* 0x0000000000027941 */ /* 0x000fea0003800000 */
.L_x_1519:
        /* <DEDUP_REMOVED lines=8> */
.L_x_1521:
[----:B------:R-:W-:Y:S01]  /*3ed0*/  FADD.FTZ R143, R212, R143 ;  /* 0x0000008fd48f7221 */ /* 0x000fe20000010000 */
[----:B------:R-:W-:-:S04]  /*3ee0*/  HFMA2.MMA R220, -RZ, RZ, 0, 1.1920928955078125e-07 ;  /* 0x00000002ffdc7435 */ /* 0x000fc800000001ff */
[----:B------:R-:W-:Y:S02]  /*3ef0*/  MOV R218, R143 ;  /* 0x0000008f00da7202 */ /* 0x000fe40000000f00 */
[----:B------:R-:W-:-:S07]  /*3f00*/  MOV R153, R207 ;  /* 0x000000cf00997202 */ /* 0x000fce0000000f00 */
[----:B------:R-:W-:Y:S05]  /*3f10*/  WARPSYNC.COLLECTIVE R199, `(.L_x_1522) ;  /* 0x00000000c7087348 */ /* 0x000fea0003c00000 */
[----:B------:R0:W1:Y:S02]  /*3f20*/  SHFL.BFLY P0, R207, R218, R220, R221 ;  /* 0x0c0000dcdacf7389 */ /* 0x00006400000000dd */
[----:B01----:R-:W-:Y:S01]  /*3f30*/  ENDCOLLECTIVE ;  /* 0x000000000000791b */ /* 0x003fe20003800000 */
.L_x_1522:
[----:B------:R-:W-:-:S05]  /*3f40*/  FADD.FTZ R153, R208, R153 ;  /* 0x00000099d0997221 */ /* 0x000fca0000010000 */
[----:B------:R-:W-:Y:S02]  /*3f50*/  MOV R218, R153 ;  /* 0x0000009900da7202 */ /* 0x000fe40000000f00 */
[----:B------:R-:W-:-:S07]  /*3f60*/  MOV R214, R207 ;  /* 0x000000cf00d67202 */ /* 0x000fce0000000f00 */
[----:B------:R-:W-:Y:S05]  /*3f70*/  WARPSYNC.COLLECTIVE R199, `(.L_x_1523) ;  /* 0x00000000c7087348 */ /* 0x000fea0003c00000 */
[----:B------:R0:W1:Y:S02]  /*3f80*/  SHFL.BFLY P0, R207, R218, R220, R221 ;  /* 0x0c0000dcdacf7389 */ /* 0x00006400000000dd */
[----:B01----:R-:W-:Y:S01]  /*3f90*/  ENDCOLLECTIVE ;  /* 0x000000000000791b */ /* 0x003fe20003800000 */
.L_x_1523:
[----:B------:R-:W-:Y:S01]  /*3fa0*/  FADD.FTZ R214, R143, R214 ;  /* 0x000000d68fd67221 */ /* 0x000fe20000010000 */
[----:B------:R-:W-:-:S04]  /*3fb0*/  HFMA2.MMA R220, -RZ, RZ, 0, 2.384185791015625e-07 ;  /* 0x00000004ffdc7435 */ /* 0x000fc800000001ff */
[----:B------:R-:W-:Y:S02]  /*3fc0*/  MOV R218, R214 ;  /* 0x000000d600da7202 */ /* 0x000fe40000000f00 */
[----:B------:R-:W-:-:S07]  /*3fd0*/  MOV R216, R207 ;  /* 0x000000cf00d87202 */ /* 0x000fce0000000f00 */
[----:B------:R-:W-:Y:S05]  /*3fe0*/  WARPSYNC.COLLECTIVE R199, `(.L_x_1524) ;  /* 0x00000000c7087348 */ /* 0x000fea0003c00000 */
[----:B------:R0:W1:Y:S02]  /*3ff0*/  SHFL.BFLY P0, R207, R218, R220, R221 ;  /* 0x0c0000dcdacf7389 */ /* 0x00006400000000dd */
[----:B01----:R-:W-:Y:S01]  /*4000*/  ENDCOLLECTIVE ;  /* 0x000000000000791b */ /* 0x003fe20003800000 */
.L_x_1524:
[----:B------:R-:W-:-:S05]  /*4010*/  FADD.FTZ R216, R153, R216 ;  /* 0x000000d899d87221 */ /* 0x000fca0000010000 */
[----:B------:R-:W-:Y:S02]  /*4020*/  MOV R218, R216 ;  /* 0x000000d800da7202 */ /* 0x000fe40000000f00 */
[----:B------:R-:W-:-:S07]  /*4030*/  MOV R189, R207 ;  /* 0x000000cf00bd7202 */ /* 0x000fce0000000f00 */
[----:B------:R-:W-:Y:S05]  /*4040*/  WARPSYNC.COLLECTIVE R199, `(.L_x_1525) ;  /* 0x00000000c7087348 */ /* 0x000fea0003c00000 */
[----:B------:R0:W1:Y:S02]  /*4050*/  SHFL.BFLY P0, R207, R218, R220, R221 ;  /* 0x0c0000dcdacf7389 */ /* 0x00006400000000dd */
[----:B01----:R-:W-:Y:S01]  /*4060*/  ENDCOLLECTIVE ;  /* 0x000000000000791b */ /* 0x003fe20003800000 */
.L_x_1525:
[----:B------:R-:W-:Y:S01]  /*4070*/  FADD.FTZ R189, R214, R189 ;  /* 0x000000bdd6bd7221 */ /* 0x000fe20000010000 */
[----:B------:R-:W-:-:S04]  /*4080*/  HFMA2.MMA R220, -RZ, RZ, 0, 4.76837158203125e-07 ;  /* 0x00000008ffdc7435 */ /* 0x000fc800000001ff */
[----:B------:R-:W-:Y:S02]  /*4090*/  MOV R218, R189 ;  /* 0x000000bd00da7202 */ /* 0x000fe40000000f00 */
[----:B------:R-:W-:-:S07]  /*40a0*/  MOV R191, R207 ;  /* 0x000000cf00bf7202 */ /* 0x000fce0000000f00 */
[----:B------:R-:W-:Y:S05]  /*40b0*/  WARPSYNC.COLLECTIVE R199, `(.L_x_1526) ;  /* 0x00000000c7087348 */ /* 0x000fea0003c00000 */
[----:B------:R0:W1:Y:S02]  /*40c0*/  SHFL.BFLY P0, R207, R218, R220, R221 ;  /* 0x0c0000dcdacf7389 */ /* 0x00006400000000dd */
[----:B01----:R-:W-:Y:S01]  /*40d0*/  ENDCOLLECTIVE ;  /* 0x000000000000791b */ /* 0x003fe20003800000 */
.L_x_1526:
[----:B------:R-:W-:-:S05]  /*40e0*/  FADD.FTZ R191, R216, R191 ;  /* 0x000000bfd8bf7221 */ /* 0x000fca0000010000 */
[----:B------:R-:W-:Y:S02]  /*40f0*/  MOV R218, R191 ;  /* 0x000000bf00da7202 */ /* 0x000fe40000000f00 */
[----:B------:R-:W-:-:S07]  /*4100*/  MOV R208, R207 ;  /* 0x000000cf00d07202 */ /* 0x000fce0000000f00 */
[----:B------:R-:W-:Y:S05]  /*4110*/  WARPSYNC.COLLECTIVE R199, `(.L_x_1527) ;  /* 0x00000000c7087348 */ /* 0x000fea0003c00000 */
[----:B------:R0:W1:Y:S02]  /*4120*/  SHFL.BFLY P0, R207, R218, R220, R221 ;  /* 0x0c0000dcdacf7389 */ /* 0x00006400000000dd */
[----:B01----:R-:W-:Y:S01]  /*4130*/  ENDCOLLECTIVE ;  /* 0x000000000000791b */ /* 0x003fe20003800000 */
.L_x_1527:
[----:B------:R-:W-:Y:S01]  /*4140*/  FADD.FTZ R208, R189, R208 ;  /* 0x000000d0bdd07221 */ /* 0x000fe20000010000 */
[----:B------:R-:W-:-:S04]  /*4150*/  HFMA2.MMA R220, -RZ, RZ, 0, 9.5367431640625e-07 ;  /* 0x00000010ffdc7435 */ /* 0x000fc800000001ff */
[----:B------:R-:W-:Y:S02]  /*4160*/  MOV R218, R208 ;  /* 0x000000d000da7202 */ /* 0x000fe40000000f00 */
[----:B------:R-:W-:-:S07]  /*4170*/  MOV R212, R207 ;  /* 0x000000cf00d47202 */ /* 0x000fce0000000f00 */
[----:B------:R-:W-:Y:S05]  /*4180*/  WARPSYNC.COLLECTIVE R199, `(.L_x_1528) ;  /* 0x00000000c7087348 */ /* 0x000fea0003c00000 */
[----:B------:R0:W1:Y:S02]  /*4190*/  SHFL.BFLY P0, R207, R218, R220, R221 ;  /* 0x0c0000dcdacf7389 */ /* 0x00006400000000dd */
[----:B01----:R-:W-:Y:S01]  /*41a0*/  ENDCOLLECTIVE ;  /* 0x000000000000791b */ /* 0x003fe20003800000 */
.L_x_1528:
[----:B------:R-:W-:-:S05]  /*41b0*/  FADD.FTZ R212, R191, R212 ;  /* 0x000000d4bfd47221 */ /* 0x000fca0000010000 */
[----:B------:R-:W-:Y:S02]  /*41c0*/  MOV R218, R212 ;  /* 0x000000d400da7202 */ /* 0x000fe40000000f00 */
[----:B------:R-:W-:-:S07]  /*41d0*/  MOV R143, R207 ;  /* 0x000000cf008f7202 */ /* 0x000fce0000000f00 */
[----:B------:R-:W-:Y:S05]  /*41e0*/  WARPSYNC.COLLECTIVE R199, `(.L_x_1529) ;  /* 0x00000000c7087348 */ /* 0x000fea0003c00000 */
[----:B------:R0:W1:Y:S02]  /*41f0*/  SHFL.BFLY P0, R207, R218, R220, R221 ;  /* 0x0c0000dcdacf7389 */ /* 0x00006400000000dd */
[----:B01----:R-:W-:Y:S01]  /*4200*/  ENDCOLLECTIVE ;  /* 0x000000000000791b */ /* 0x003fe20003800000 */
.L_x_1529:
[----:B------:R-:W-:Y:S01]  /*4210*/  MOV R153, R207 ;  /* 0x000000cf00997202 */ /* 0x000fe20000000f00 */
[----:B------:R-:W-:Y:S06]  /*4220*/  BRA `(.L_x_1530) ;  /* 0xffffffd800687947 */ /* 0x000fec000383ffff */
.L_x_1531:
        /* <DEDUP_REMOVED lines=13> */
.L_x_3769:


//--------------------- .text._ZN10layer_norm31ln_parallel_residual_bwd_kernelINS_13Kernel_traitsIf13__nv_bfloat16fS2_fjLj1024ELj1ELj4ELj1ELj16ENS_18Kernel_traits_baseILj1024EfS2_fS2_fjLj128EEEEELb1ELb0ELb0EEEvNS_9BwdParamsE --------------------------
	.section	.text._ZN10layer_norm31ln_parallel_residual_bwd_kernelINS_13Kernel_traitsIf13__nv_bfloat16fS2_fjLj1024ELj1ELj4ELj1ELj16ENS_18Kernel_traits_baseILj1024EfS2_fS2_fjLj128EEEEELb1ELb0ELb0EEEvNS_9BwdParamsE,"ax",@progbits
	.align	128
        .global         _ZN10layer_norm31ln_parallel_residual_bwd_kernelINS_13Kernel_traitsIf13__nv_bfloat16fS2_fjLj1024ELj1ELj4ELj1ELj16ENS_18Kernel_traits_baseILj1024EfS2_fS2_fjLj128EEEEELb1ELb0ELb0EEEvNS_9BwdParamsE
        .type           _ZN10layer_norm31ln_parallel_residual_bwd_kernelINS_13Kernel_traitsIf13__nv_bfloat16fS2_fjLj1024ELj1ELj4ELj1ELj16ENS_18Kernel_traits_baseILj1024EfS2_fS2_fjLj128EEEEELb1ELb0ELb0EEEvNS_9BwdParamsE,@function
        .size           _ZN10layer_norm31ln_parallel_residual_bwd_kernelINS_13Kernel_traitsIf13__nv_bfloat16fS2_fjLj1024ELj1ELj4ELj1ELj16ENS_18Kernel_traits_baseILj1024EfS2_fS2_fjLj128EEEEELb1ELb0ELb0EEEvNS_9BwdParamsE,(.L_x_3770 - _ZN10layer_norm31ln_parallel_residual_bwd_kernelINS_13Kernel_traitsIf13__nv_bfloat16fS2_fjLj1024ELj1ELj4ELj1ELj16ENS_18Kernel_traits_baseILj1024EfS2_fS2_fjLj128EEEEELb1ELb0ELb0EEEvNS_9BwdParamsE)
        .other          _ZN10layer_norm31ln_parallel_residual_bwd_kernelINS_13Kernel_traitsIf13__nv_bfloat16fS2_fjLj1024ELj1ELj4ELj1ELj16ENS_18Kernel_traits_baseILj1024EfS2_fS2_fjLj128EEEEELb1ELb0ELb0EEEvNS_9BwdParamsE,@"STO_CUDA_ENTRY STV_DEFAULT"
_ZN10layer_norm31ln_parallel_residual_bwd_kernelINS_13Kernel_traitsIf13__nv_bfloat16fS2_fjLj1024ELj1ELj4ELj1ELj16ENS_18Kernel_traits_baseILj1024EfS2_fS2_fjLj128EEEEELb1ELb0ELb0EEEvNS_9BwdParamsE:
.text._ZN10layer_norm31ln_parallel_residual_bwd_kernelINS_13Kernel_traitsIf13__nv_bfloat16fS2_fjLj1024ELj1ELj4ELj1ELj16ENS_18Kernel_traits_baseILj1024EfS2_fS2_fjLj128EEEEELb1ELb0ELb0EEEvNS_9BwdParamsE:
[----:B------:R-:W0:Y:S01]  /*0000*/  LDC R1, c[0x0][0x28] ;  /* 0x00000a00ff017b82 */ /* 0x000e220000000800 */
[----:B------:R-:W1:Y:S01]  /*0010*/  S2R R22, SR_TID.X ;  /* 0x0000000000167919 */ /* 0x000e620000002100 */
[----:B------:R-:W-:Y:S01]  /*0020*/  ULDC UR4, c[0x0][0x218] ;  /* 0x0000860000047ab9 */ /* 0x000fe20000000800 */
[----:B0-----:R-:W-:Y:S01]  /*0030*/  IADD3 R1, R1, -0x170, RZ ;  /* 0xfffffe9001017810 */ /* 0x001fe20007ffe0ff */
[----:B------:R-:W-:Y:S01]  /*0040*/  ULDC UR6, c[0x0][0x214] ;  /* 0x0000850000067ab9 */ /* 0x000fe20000000800 */
        /* <DEDUP_REMOVED lines=26> */
[----:B------:R-:W5:Y:S04]  /*01f0*/  LDL.64 R64, [R1+0xf0] ;  /* 0x0000f00001407983 */ /* 0x000f680000100a00 */
[----:B------:R-:W5:Y:S01]  /*0200*/  LDL.64 R66, [R1+0xf8] ;  /* 0x0000f80001427983 */ /* 0x000f620000100a00 */
[----:B-1----:R-:W1:Y:S03]  /*0210*/  @P0 LDC.64 R6, c[0x0][0x260] ;  /* 0x00009800ff060b82 */ /* 0x002e660000000a00 */
[----:B------:R-:W3:Y:S04]  /*0220*/  LDL.64 R68, [R1+0x110] ;  /* 0x0001100001447983 */ /* 0x000ee80000100a00 */
[----:B------:R-:W3:Y:S01]  /*0230*/  LDL.64 R70, [R1+0x118] ;  /* 0x0001180001467983 */ /* 0x000ee20000100a00 */
[----:B------:R-:W1:Y:S03]  /*0240*/  @P0 LDC.64 R8, c[0x0][0x268] ;  /* 0x00009a00ff080b82 */ /* 0x000e660000000a00 */
[----:B------:R-:W3:Y:S04]  /*0250*/  LDL.64 R80, [R1+0x130] ;  /* 0x0001300001507983 */ /* 0x000ee80000100a00 */
[----:B------:R-:W3:Y:S01]  /*0260*/  LDL.64 R82, [R1+0x138] ;  /* 0x0001380001527983 */ /* 0x000ee20000100a00 */
[----:B------:R-:W1:Y:S03]  /*0270*/  @P1 LDC.64 R16, c[0x0][0x268] ;  /* 0x00009a00ff101b82 */ /* 0x000e660000000a00 */
[----:B------:R-:W3:Y:S04]  /*0280*/  LDL.64 R76, [R1+0x140] ;  /* 0x00014000014c7983 */ /* 0x000ee80000100a00 */
[----:B------:R-:W3:Y:S01]  /*0290*/  LDL.64 R78, [R1+0x148] ;  /* 0x00014800014e7983 */ /* 0x000ee20000100a00 */
[----:B------:R-:W-:Y:S01]  /*02a0*/  MOV R23, R10 ;  /* 0x0000000a00177202 */ /* 0x000fe20000000f00 */
[----:B------:R-:W1:Y:S02]  /*02b0*/  @P1 LDC.64 R14, c[0x0][0x260] ;  /* 0x00009800ff0e1b82 */ /* 0x000e640000000a00 */
[----:B------:R-:W3:Y:S04]  /*02c0*/  LDL.64 R72, [R1+0x120] ;  /* 0x0001200001487983 */ /* 0x000ee80000100a00 */
[----:B------:R-:W3:Y:S02]  /*02d0*/  LDL.64 R74, [R1+0x128] ;  /* 0x00012800014a7983 */ /* 0x000ee40000100a00 */
[----:B------:R-:W1:Y:S02]  /*02e0*/  @P2 LDC.64 R18, c[0x0][0x260] ;  /* 0x00009800ff122b82 */ /* 0x000e640000000a00 */
[----:B------:R-:W3:Y:S04]  /*02f0*/  LDL.64 R40, [R1+0xa0] ;  /* 0x0000a00001287983 */ /* 0x000ee80000100a00 */
[----:B------:R-:W3:Y:S01]  /*0300*/  LDL.64 R42, [R1+0xa8] ;  /* 0x0000a800012a7983 */ /* 0x000ee20000100a00 */
[----:B------:R-:W-:Y:S01]  /*0310*/  ULDC.64 UR4, c[0x0][0x208] ;  /* 0x0000820000047ab9 */ /* 0x000fe20000000a00 */
[----:B------:R-:W1:Y:S02]  /*0320*/  @P2 LDC.64 R20, c[0x0][0x268] ;  /* 0x00009a00ff142b82 */ /* 0x000e640000000a00 */
[----:B------:R-:W3:Y:S04]  /*0330*/  LDL.64 R60, [R1+0x100] ;  /* 0x00010000013c7983 */ /* 0x000ee80000100a00 */
        /* <DEDUP_REMOVED lines=16> */
[----:B------:R-:W3:Y:S01]  /*0440*/  LDL.64 R26, [R1+0x68] ;  /* 0x00006800011a7983 */ /* 0x000ee20000100a00 */
[----:B0-----:R-:W-:-:S04]  /*0450*/  @P3 IMAD.WIDE.U32 R2, R23, 0x20, R2 ;  /* 0x0000002017023825 */ /* 0x001fc800078e0002 */
[C---:B----4-:R-:W-:Y:S01]  /*0460*/  @P3 IMAD.WIDE.U32 R4, R23.reuse, 0x20, R4 ;  /* 0x0000002017043825 */ /* 0x050fe200078e0004 */
[----:B------:R-:W-:-:S05]  /*0470*/  @P3 LOP3.LUT R23, R23, 0x20, RZ, 0xfc, !PT ;  /* 0x0000002017173812 */ /* 0x000fca00078efcff */
[----:B-1----:R-:W-:-:S04]  /*0480*/  @P0 IMAD.WIDE.U32 R10, R23, 0x20, R6 ;  /* 0x00000020170a0825 */ /* 0x002fc800078e0006 */
[C---:B------:R-:W-:Y:S01]  /*0490*/  @P0 IMAD.WIDE.U32 R12, R23.reuse, 0x20, R8 ;  /* 0x00000020170c0825 */ /* 0x040fe200078e0008 */
[----:B------:R-:W-:-:S05]  /*04a0*/  @P0 IADD3 R23, R23, 0x20, RZ ;  /* 0x0000002017170810 */ /* 0x000fca0007ffe0ff */
[----:B------:R-:W-:-:S04]  /*04b0*/  @P1 IMAD.WIDE.U32 R16, R23, 0x20, R16 ;  /* 0x0000002017101825 */ /* 0x000fc800078e0010 */
[C---:B------:R-:W-:Y:S01]  /*04c0*/  @P1 IMAD.WIDE.U32 R14, R23.reuse, 0x20, R14 ;  /* 0x00000020170e1825 */ /* 0x040fe200078e000e */
[----:B------:R-:W-:-:S05]  /*04d0*/  @P1 IADD3 R23, R23, 0x20, RZ ;  /* 0x0000002017171810 */ /* 0x000fca0007ffe0ff */
[----:B------:R-:W-:-:S04]  /*04e0*/  @P2 IMAD.WIDE.U32 R6, R23, 0x20, R18 ;  /* 0x0000002017062825 */ /* 0x000fc800078e0012 */
[----:B------:R-:W-:Y:S01]  /*04f0*/  @P2 IMAD.WIDE.U32 R8, R23, 0x20, R20 ;  /* 0x0000002017082825 */ /* 0x000fe200078e0014 */
[----:B--2---:R-:W2:Y:S04]  /*0500*/  @P3 LDG.E.128 R84, desc[UR4][R2.64] ;  /* 0x0000000402543981 */ /* 0x004ea8000c1e1d00 */
[----:B-----5:R-:W4:Y:S04]  /*0510*/  @P0 LDG.E.128 R64, desc[UR4][R10.64+0x10] ;  /* 0x000010040a400981 */ /* 0x020f28000c1e1d00 */
[----:B---3--:R-:W3:Y:S04]  /*0520*/  @P0 LDG.E.128 R68, desc[UR4][R10.64] ;  /* 0x000000040a440981 */ /* 0x008ee8000c1e1d00 */
[----:B------:R0:W5:Y:S04]  /*0530*/  @P3 LDG.E.128 R80, desc[UR4][R2.64+0x10] ;  /* 0x0000100402503981 */ /* 0x000168000c1e1d00 */
[----:B------:R-:W5:Y:S04]  /*0540*/  @P3 LDG.E.128 R76, desc[UR4][R4.64] ;  /* 0x00000004044c3981 */ /* 0x000f68000c1e1d00 */
        /* <DEDUP_REMOVED lines=10> */
[----:B------:R-:W5:Y:S01]  /*05f0*/  @P2 LDG.E.128 R24, desc[UR4][R8.64+0x10] ;  /* 0x0000100408182981 */ /* 0x000f62000c1e1d00 */
        /* <DEDUP_REMOVED lines=13> */
[----:B0-----:R-:W-:Y:S01]  /*06d0*/  IMAD R0, R3, 0x4, R0 ;  /* 0x0000000403007824 */ /* 0x001fe200078e0200 */
        /* <DEDUP_REMOVED lines=26> */
[----:B----4-:R0:W-:Y:S04]  /*0880*/  @P0 STL.64 [R1+0xf0], R64 ;  /* 0x0000f04001000387 */ /* 0x0101e80000100a00 */
[----:B------:R1:W-:Y:S04]  /*0890*/  @P0 STL.64 [R1+0xf8], R66 ;  /* 0x0000f84201000387 */ /* 0x0003e80000100a00 */
[----:B--2---:R-:W-:Y:S04]  /*08a0*/  @P3 STL.64 [R1+0x150], R84 ;  /* 0x0001505401003387 */ /* 0x004fe80000100a00 */
[----:B------:R-:W-:Y:S04]  /*08b0*/  @P3 STL.64 [R1+0x158], R86 ;  /* 0x0001585601003387 */ /* 0x000fe80000100a00 */
[----:B---3--:R2:W-:Y:S04]  /*08c0*/  @P0 STL.64 [R1+0x110], R68 ;  /* 0x0001104401000387 */ /* 0x0085e80000100a00 */
[----:B-----5:R-:W-:Y:S04]  /*08d0*/  @P3 STL.64 [R1+0x130], R80 ;  /* 0x0001305001003387 */ /* 0x020fe80000100a00 */
[----:B------:R-:W-:Y:S04]  /*08e0*/  @P3 STL.64 [R1+0x138], R82 ;  /* 0x0001385201003387 */ /* 0x000fe80000100a00 */
        /* <DEDUP_REMOVED lines=19> */
[----:B------:R5:W-:Y:S04]  /*0a20*/  @P2 STL.64 [R1+0x70], R32 ;  /* 0x0000702001002387 */ /* 0x000be80000100a00 */
[----:B------:R5:W-:Y:S04]  /*0a30*/  @P2 STL.64 [R1+0x78], R34 ;  /* 0x0000782201002387 */ /* 0x000be80000100a00 */
        /* <DEDUP_REMOVED lines=11> */
[----:B-----5:R-:W-:Y:S02]  /*0af0*/  CS2R R42, SRZ ;  /* 0x00000000002a7805 */ /* 0x020fe4000001ff00 */
        /* <DEDUP_REMOVED lines=24> */
.L_x_1551:
[----:B--2---:R-:W2:Y:S01]  /*0c80*/  LDL R2, [R1+0x164] ;  /* 0x0001640001027983 */ /* 0x004ea20000100800 */
[----:B------:R-:W0:Y:S01]  /*0c90*/  LDC.64 R196, c[0x0][0x250] ;  /* 0x00009400ffc47b82 */ /* 0x000e220000000a00 */
[----:B-1----:R-:W1:Y:S01]  /*0ca0*/  S2R R198, SR_TID.X ;  /* 0x0000000000c67919 */ /* 0x002e620000002100 */
[----:B------:R-:W-:-:S05]  /*0cb0*/  MOV R199, UR26 ;  /* 0x0000001a00c77c02 */ /* 0x000fca0008000f00 */
[----:B------:R3:W-:Y:S01]  /*0cc0*/  STL [R1+0x5c], R199 ;  /* 0x00005cc701007387 */ /* 0x0007e20000100800 */
[----:B0-----:R-:W-:-:S05]  /*0cd0*/  IMAD.WIDE R196, R0, 0x4, R196 ;  /* 0x0000000400c47825 */ /* 0x001fca00078e02c4 */
[----:B------:R-:W5:Y:S01]  /*0ce0*/  LDG.E R238, desc[UR4][R196.64] ;  /* 0x00000004c4ee7981 */ /* 0x000f62000c1e1900 */
[----:B-1----:R-:W-:Y:S01]  /*0cf0*/  LOP3.LUT R198, R198, 0x1f, RZ, 0xc0, !PT ;  /* 0x0000001fc6c67812 */ /* 0x002fe200078ec0ff */
[----:B------:R-:W-:Y:S01]  /*0d00*/  BSSY B1, `(.L_x_1534) ;  /* 0x00000aa000017945 */ /* 0x000fe20003800000 */
[----:B------:R-:W-:Y:S02]  /*0d10*/  MOV R220, RZ ;  /* 0x000000ff00dc7202 */ /* 0x000fe40000000f00 */
        /* <DEDUP_REMOVED lines=11> */
[----:B------:R-:W0:Y:S01]  /*0dd0*/  LDC.64 R16, c[0x0][0x2b8] ;  /* 0x0000ae00ff107b82 */ /* 0x000e220000000a00 */
[----:B------:R-:W-:Y:S01]  /*0de0*/  ISETP.NE.U32.AND P3, PT, RZ, UR12, PT ;  /* 0x0000000cff007c0c */ /* 0x000fe2000bf65070 */
[----:B------:R-:W2:Y:S03]  /*0df0*/  LDL R241, [R1+0x140] ;  /* 0x0001400001f17983 */ /* 0x000ea60000100800 */
[----:B------:R-:W-:Y:S01]  /*0e00*/  ISETP.NE.AND.EX P3, PT, RZ, UR13, PT, P3 ;  /* 0x0000000dff007c0c */ /* 0x000fe2000bf65330 */
[----:B------:R-:W3:Y:S01]  /*0e10*/  LDL R248, [R1+0x150] ;  /* 0x0001500001f87983 */ /* 0x000ee20000100800 */
[C---:B------:R-:W-:Y:S01]  /*0e20*/  LEA R198, P2, R3.reuse, UR10, 0x5 ;  /* 0x0000000a03c67c11 */ /* 0x040fe2000f8428ff */
[----:B------:R-:W1:Y:S01]  /*0e30*/  LDC.64 R196, c[0x0][0x2c0] ;  /* 0x0000b000ffc47b82 */ /* 0x000e620000000a00 */
[C---:B------:R-:W-:Y:S01]  /*0e40*/  SHF.L.U32 R215, R3.reuse, 0x3, RZ ;  /* 0x0000000303d77819 */ /* 0x040fe200000006ff */
[----:B------:R-:W4:Y:S01]  /*0e50*/  LDL R219, [R1+0x154] ;  /* 0x0001540001db7983 */ /* 0x000f220000100800 */
[----:B------:R-:W-:-:S02]  /*0e60*/  LEA.HI.X R199, R3, UR11, RZ, 0x5, P2 ;  /* 0x0000000b03c77c11 */ /* 0x000fc400090f2cff */
[C---:B------:R-:W-:Y:S01]  /*0e70*/  SHF.L.U64.HI R4, R3.reuse, 0x3, RZ ;  /* 0x0000000303047819 */ /* 0x040fe200000102ff */
[----:B------:R-:W4:Y:S02]  /*0e80*/  LDL R235, [R1+0x148] ;  /* 0x0001480001eb7983 */ /* 0x000f240000100800 */
[----:B------:R-:W1:Y:S02]  /*0e90*/  LDC.U8 R237, c[0x0][0x2a0] ;  /* 0x0000a800ffed7b82 */ /* 0x000e640000000000 */
[----:B------:R-:W4:Y:S04]  /*0ea0*/  LDL R218, [R1+0x158] ;  /* 0x0001580001da7983 */ /* 0x000f280000100800 */
[----:B------:R-:W4:Y:S01]  /*0eb0*/  LDL R228, [R1+0x14c] ;  /* 0x00014c0001e47983 */ /* 0x000f220000100800 */
[----:B0-----:R-:W-:Y:S01]  /*0ec0*/  IMAD.WIDE.U32 R16, R3, 0x10, R16 ;  /* 0x0000001003107825 */ /* 0x001fe200078e0010 */
[----:B------:R-:W-:-:S02]  /*0ed0*/  ISETP.NE.U32.AND P2, PT, RZ, UR8, PT ;  /* 0x00000008ff007c0c */ /* 0x000fc4000bf45070 */
[----:B------:R-:W2:Y:S04]  /*0ee0*/  LDG.E.128 R204, desc[UR4][R198.64] ;  /* 0x00000004c6cc7981 */ /* 0x000ea8000c1e1d00 */
[----:B------:R0:W3:Y:S01]  /*0ef0*/  LDG.E.128 R200, desc[UR4][R16.64] ;  /* 0x0000000410c87981 */ /* 0x0000e2000c1e1d00 */
[----:B-1----:R-:W-:-:S03]  /*0f00*/  IMAD.WIDE.U32 R196, R3, 0x10, R196 ;  /* 0x0000001003c47825 */ /* 0x002fc600078e00c4 */
[----:B------:R-:W4:Y:S04]  /*0f10*/  LDG.E.128 R208, desc[UR4][R198.64+0x10] ;  /* 0x00001004c6d07981 */ /* 0x000f28000c1e1d00 */
[----:B------:R-:W3:Y:S01]  /*0f20*/  LDL R220, [R1+0x15c] ;  /* 0x00015c0001dc7983 */ /* 0x000ee20000100800 */
[----:B0-----:R-:W0:Y:S01]  /*0f30*/  @P3 LDC.64 R16, c[0x0][0x248] ;  /* 0x00009200ff103b82 */ /* 0x001e220000000a00 */
[----:B------:R-:W-:Y:S02]  /*0f40*/  ISETP.NE.AND.EX P2, PT, RZ, UR9, PT, P2 ;  /* 0x00000009ff007c0c */ /* 0x000fe4000bf45320 */
        /* <DEDUP_REMOVED lines=10> */
[----:B------:R-:W-:Y:S02]  /*0ff0*/  ISETP.NE.AND P2, PT, R237, RZ, PT ;  /* 0x000000ffed00720c */ /* 0x000fe40003f45270 */
[----:B------:R-:W3:Y:S02]  /*1000*/  LDL R237, [R1+0x144] ;  /* 0x0001440001ed7983 */ /* 0x000ee40000100800 */
[----:B-----5:R-:W-:Y:S02]  /*1010*/  FSEL R4, R238, RZ, !P2 ;  /* 0x000000ffee047208 */ /* 0x020fe40005000000 */
[----:B------:R-:W5:Y:S03]  /*1020*/  LDG.E.64 R16, desc[UR4][R16.64] ;  /* 0x0000000410107981 */ /* 0x000f66000c1e1b00 */
[--C-:B--2---:R-:W-:Y:S01]  /*1030*/  FADD.FTZ R204, R204, -R4.reuse ;  /* 0x80000004cccc7221 */ /* 0x104fe20000010000 */
[--C-:B------:R-:W-:Y:S01]  /*1040*/  FADD.FTZ R205, R205, -R4.reuse ;  /* 0x80000004cdcd7221 */ /* 0x100fe20000010000 */
[--C-:B------:R-:W-:Y:S01]  /*1050*/  FADD.FTZ R206, R206, -R4.reuse ;  /* 0x80000004cece7221 */ /* 0x100fe20000010000 */
[--C-:B------:R-:W-:Y:S01]  /*1060*/  FADD.FTZ R207, R207, -R4.reuse ;  /* 0x80000004cfcf7221 */ /* 0x100fe20000010000 */
[----:B------:R-:W-:Y:S01]  /*1070*/  FMUL.FTZ R229, R2, R204 ;  /* 0x000000cc02e57220 */ /* 0x000fe20000410000 */
[--C-:B----4-:R-:W-:Y:S01]  /*1080*/  FADD.FTZ R208, R208, -R4.reuse ;  /* 0x80000004d0d07221 */ /* 0x110fe20000010000 */
[--C-:B------:R-:W-:Y:S01]  /*1090*/  FADD.FTZ R209, R209, -R4.reuse ;  /* 0x80000004d1d17221 */ /* 0x100fe20000010000 */
[--C-:B------:R-:W-:Y:S01]  /*10a0*/  FADD.FTZ R210, R210, -R4.reuse ;  /* 0x80000004d2d27221 */ /* 0x100fe20000010000 */
[----:B------:R-:W-:Y:S01]  /*10b0*/  FADD.FTZ R211, R211, -R4 ;  /* 0x80000004d3d37221 */ /* 0x000fe20000010000 */
[----:B---3--:R-:W-:-:S02]  /*10c0*/  SHF.L.U32 R4, R200, 0x10, RZ ;  /* 0x00000010c8047819 */ /* 0x008fc400000006ff */
[----:B------:R-:W-:-:S03]  /*10d0*/  SHF.L.U32 R215, R196, 0x10, RZ ;  /* 0x00000010c4d77819 */ /* 0x000fc600000006ff */
[----:B------:R-:W-:Y:S02]  /*10e0*/  FADD.FTZ R32, R32, R4 ;  /* 0x0000000420207221 */ /* 0x000fe40000010000 */
[----:B------:R-:W-:Y:S01]  /*10f0*/  FMUL.FTZ R204, R241, R215 ;  /* 0x000000d7f1cc7220 */ /* 0x000fe20000410000 */
[----:B------:R-:W-:-:S03]  /*1100*/  FFMA.FTZ R64, R229, R4, R64 ;  /* 0x00000004e5407223 */ /* 0x000fc60000010040 */
[----:B------:R-:W-:Y:S01]  /*1110*/  FFMA.FTZ R244, R248, R4, R204 ;  /* 0x00000004f8f47223 */ /* 0x000fe200000100cc */
[----:B------:R-:W-:Y:S01]  /*1120*/  PRMT R4, R196, 0x7632, R4 ;  /* 0x00007632c4047816 */ /* 0x000fe20000000004 */
[----:B------:R-:W-:Y:S01]  /*1130*/  FMUL.FTZ R242, R2, R205 ;  /* 0x000000cd02f27220 */ /* 0x000fe20000410000 */
[----:B------:R-:W-:-:S03]  /*1140*/  PRMT R196, R200, 0x7632, R196 ;  /* 0x00007632c8c47816 */ /* 0x000fc600000000c4 */
[----:B------:R-:W-:Y:S01]  /*1150*/  IMAD.U32 R4, R4, 0x10000, RZ ;  /* 0x0001000004047824 */ /* 0x000fe200078e00ff */
[----:B------:R-:W-:-:S03]  /*1160*/  SHF.L.U32 R196, R196, 0x10, RZ ;  /* 0x00000010c4c47819 */ /* 0x000fc600000006ff */
[----:B------:R-:W-:Y:S01]  /*1170*/  FADD.FTZ R161, R161, R4 ;  /* 0x00000004a1a17221 */ /* 0x000fe20000010000 */
[C---:B------:R-:W-:Y:S01]  /*1180*/  FFMA.FTZ R129, R242.reuse, R4, R129 ;  /* 0x00000004f2817223 */ /* 0x040fe20000010081 */
[----:B------:R-:W-:Y:S01]  /*1190*/  FADD.FTZ R33, R33, R196 ;  /* 0x000000c421217221 */ /* 0x000fe20000010000 */
[----:B------:R-:W-:Y:S01]  /*11a0*/  FFMA.FTZ R65, R242, R196, R65 ;  /* 0x000000c4f2417223 */ /* 0x000fe20000010041 */
[----:B------:R-:W-:Y:S01]  /*11b0*/  FADD.FTZ R160, R160, R215 ;  /* 0x000000d7a0a07221 */ /* 0x000fe20000010000 */
[----:B------:R-:W-:Y:S01]  /*11c0*/  FFMA.FTZ R128, R229, R215, R128 ;  /* 0x000000d7e5807223 */ /* 0x000fe20000010080 */
[----:B------:R-:W-:Y:S01]  /*11d0*/  FMUL.FTZ R241, R2, R206 ;  /* 0x000000ce02f17220 */ /* 0x000fe20000410000 */
[----:B------:R-:W-:Y:S01]  /*11e0*/  FMUL.FTZ R200, R237, R4 ;  /* 0x00000004edc87220 */ /* 0x000fe20000410000 */
[----:B------:R-:W-:-:S03]  /*11f0*/  SHF.L.U32 R4, R197, 0x10, RZ ;  /* 0x00000010c5047819 */ /* 0x000fc600000006ff */
[----:B------:R-:W-:Y:S01]  /*1200*/  FFMA.FTZ R219, R219, R196, R200 ;  /* 0x000000c4dbdb7223 */ /* 0x000fe200000100c8 */
[----:B------:R-:W-:Y:S01]  /*1210*/  SHF.L.U32 R196, R201, 0x10, RZ ;  /* 0x00000010c9c47819 */ /* 0x000fe200000006ff */
[----:B------:R-:W-:-:S04]  /*1220*/  FMUL.FTZ R200, R235, R4 ;  /* 0x00000004ebc87220 */ /* 0x000fc80000410000 */
[----:B------:R-:W-:Y:S01]  /*1230*/  FFMA.FTZ R218, R218, R196, R200 ;  /* 0x000000c4dada7223 */ /* 0x000fe200000100c8 */
[----:B------:R-:W-:Y:S04]  /*1240*/  STL [R1+0x4c], R219 ;  /* 0x00004cdb01007387 */ /* 0x000fe80000100800 */
[----:B------:R0:W-:Y:S04]  /*1250*/  STL [R1+0x3c], R218 ;  /* 0x00003cda01007387 */ /* 0x0001e80000100800 */
[----:B------:R-:W2:Y:S01]  /*1260*/  LDL R215, [R1+0x120] ;  /* 0x0001200001d77983 */ /* 0x000ea20000100800 */
[----:B------:R-:W-:Y:S01]  /*1270*/  FADD.FTZ R162, R162, R4 ;  /* 0x00000004a2a27221 */ /* 0x000fe20000010000 */
[----:B------:R-:W-:-:S02]  /*1280*/  FFMA.FTZ R130, R241, R4, R130 ;  /* 0x00000004f1827223 */ /* 0x000fc40000010082 */
[----:B------:R-:W3:Y:S01]  /*1290*/  LDL R204, [R1+0x130] ;  /* 0x0001300001cc7983 */ /* 0x000ee20000100800 */
[----:B------:R-:W-:Y:S01]  /*12a0*/  PRMT R4, R197, 0x7632, R4 ;  /* 0x00007632c5047816 */ /* 0x000fe20000000004 */
[----:B------:R-:W-:Y:S01]  /*12b0*/  FADD.FTZ R34, R34, R196 ;  /* 0x000000c422227221 */ /* 0x000fe20000010000 */
[----:B------:R-:W-:Y:S01]  /*12c0*/  FFMA.FTZ R66, R241, R196, R66 ;  /* 0x000000c4f1427223 */ /* 0x000fe20000010042 */
[----:B------:R-:W-:Y:S01]  /*12d0*/  PRMT R196, R201, 0x7632, R196 ;  /* 0x00007632c9c47816 */ /* 0x000fe200000000c4 */
[----:B------:R-:W4:Y:S01]  /*12e0*/  LDL R237, [R1+0x124] ;  /* 0x0001240001ed7983 */ /* 0x000f220000100800 */
[----:B------:R-:W-:-:S03]  /*12f0*/  SHF.L.U32 R4, R4, 0x10, RZ ;  /* 0x0000001004047819 */ /* 0x000fc600000006ff */
[----:B------:R-:W4:Y:S01]  /*1300*/  LDL R201, [R1+0x134] ;  /* 0x0001340001c97983 */ /* 0x000f220000100800 */
[----:B------:R-:W-:Y:S02]  /*1310*/  IMAD.U32 R196, R196, 0x10000, RZ ;  /* 0x00010000c4c47824 */ /* 0x000fe400078e00ff */
[----:B------:R-:W-:Y:S01]  /*1320*/  FMUL.FTZ R197, R228, R4 ;  /* 0x00000004e4c57220 */ /* 0x000fe20000410000 */
[----:B------:R-:W4:Y:S03]  /*1330*/  LDL R200, [R1+0x138] ;  /* 0x0001380001c87983 */ /* 0x000f260000100800 */
[----:B------:R-:W-:Y:S02]  /*1340*/  FFMA.FTZ R205, R220, R196, R197 ;  /* 0x000000c4dccd7223 */ /* 0x000fe400000100c5 */
[----:B------:R-:W4:Y:S01]  /*1350*/  LDL R220, [R1+0x128] ;  /* 0x0001280001dc7983 */ /* 0x000f220000100800 */
[----:B------:R-:W-:-:S03]  /*1360*/  FMUL.FTZ R235, R2, R207 ;  /* 0x000000cf02eb7220 */ /* 0x000fc60000410000 */
[----:B------:R-:W4:Y:S04]  /*1370*/  LDL R207, [R1+0x12c] ;  /* 0x00012c0001cf7983 */ /* 0x000f280000100800 */
[----:B------:R-:W4:Y:S01]  /*1380*/  LDL R206, [R1+0x13c] ;  /* 0x00013c0001ce7983 */ /* 0x000f220000100800 */
[----:B------:R-:W-:Y:S01]  /*1390*/  FADD.FTZ R163, R163, R4 ;  /* 0x00000004a3a37221 */ /* 0x000fe20000010000 */
[----:B------:R-:W-:Y:S01]  /*13a0*/  FFMA.FTZ R131, R235, R4, R131 ;  /* 0x00000004eb837223 */ /* 0x000fe20000010083 */
[----:B------:R-:W-:Y:S01]  /*13b0*/  SHF.L.U32 R4, R198, 0x10, RZ ;  /* 0x00000010c6047819 */ /* 0x000fe200000006ff */
[----:B------:R-:W-:Y:S01]  /*13c0*/  FMUL.FTZ R228, R2, R208 ;  /* 0x000000d002e47220 */ /* 0x000fe20000410000 */
[----:B------:R-:W-:Y:S01]  /*13d0*/  FADD.FTZ R35, R35, R196 ;  /* 0x000000c423237221 */ /* 0x000fe20000010000 */
[----:B------:R-:W-:Y:S01]  /*13e0*/  FFMA.FTZ R67, R235, R196, R67 ;  /* 0x000000c4eb437223 */ /* 0x000fe20000010043 */
[----:B------:R-:W-:Y:S01]  /*13f0*/  SHF.L.U32 R196, R202, 0x10, RZ ;  /* 0x00000010cac47819 */ /* 0x000fe200000006ff */
[----:B------:R-:W-:Y:S01]  /*1400*/  FADD.FTZ R164, R164, R4 ;  /* 0x00000004a4a47221 */ /* 0x000fe20000010000 */
[----:B------:R-:W-:-:S03]  /*1410*/  FFMA.FTZ R132, R228, R4, R132 ;  /* 0x00000004e4847223 */ /* 0x000fc60000010084 */
[----:B------:R-:W-:Y:S01]  /*1420*/  FADD.FTZ R36, R36, R196 ;  /* 0x000000c424247221 */ /* 0x000fe20000010000 */
[----:B------:R-:W-:Y:S01]  /*1430*/  FFMA.FTZ R68, R228, R196, R68 ;  /* 0x000000c4e4447223 */ /* 0x000fe20000010044 */
        /* <DEDUP_REMOVED lines=8> */
[----:B----4-:R-:W-:Y:S01]  /*14c0*/  FMUL.FTZ R197, R237, R4 ;  /* 0x00000004edc57220 */ /* 0x010fe20000410000 */
[----:B------:R-:W-:Y:S01]  /*14d0*/  FADD.FTZ R165, R165, R4 ;  /* 0x00000004a5a57221 */ /* 0x000fe20000010000 */
[----:B------:R-:W-:Y:S01]  /*14e0*/  FADD.FTZ R37, R37, R196 ;  /* 0x000000c425257221 */ /* 0x000fe20000010000 */
[-C--:B------:R-:W-:Y:S01]  /*14f0*/  FFMA.FTZ R69, R215, R196.reuse, R69 ;  /* 0x000000c4d7457223 */ /* 0x080fe20000010045 */
[----:B------:R-:W-:Y:S01]  /*1500*/  FFMA.FTZ R201, R201, R196, R197 ;  /* 0x000000c4c9c97223 */ /* 0x000fe200000100c5 */
[----:B------:R-:W-:Y:S01]  /*1510*/  FFMA.FTZ R133, R215, R4, R133 ;  /* 0x00000004d7857223 */ /* 0x000fe20000010085 */
[----:B------:R-:W-:Y:S01]  /*1520*/  SHF.L.U32 R196, R199, 0x10, RZ ;  /* 0x00000010c7c47819 */ /* 0x000fe200000006ff */
[----:B------:R-:W-:Y:S01]  /*1530*/  FMUL.FTZ R4, R2, R210 ;  /* 0x000000d202047220 */ /* 0x000fe20000410000 */
[----:B------:R-:W-:-:S03]  /*1540*/  IMAD.U32 R197, R203, 0x10000, RZ ;  /* 0x00010000cbc57824 */ /* 0x000fc600078e00ff */
[-C--:B------:R-:W-:Y:S01]  /*1550*/  FMUL.FTZ R198, R220, R196.reuse ;  /* 0x000000c4dcc67220 */ /* 0x080fe20000410000 */
[----:B------:R-:W-:Y:S01]  /*1560*/  FADD.FTZ R166, R166, R196 ;  /* 0x000000c4a6a67221 */ /* 0x000fe20000010000 */
[----:B------:R-:W-:Y:S01]  /*1570*/  FFMA.FTZ R134, R4, R196, R134 ;  /* 0x000000c404867223 */ /* 0x000fe20000010086 */
[----:B------:R-:W-:Y:S01]  /*1580*/  PRMT R196, R199, 0x7632, R196 ;  /* 0x00007632c7c47816 */ /* 0x000fe200000000c4 */
[--C-:B------:R-:W-:Y:S01]  /*1590*/  FADD.FTZ R38, R38, R197.reuse ;  /* 0x000000c526267221 */ /* 0x100fe20000010000 */
[-C--:B------:R-:W-:Y:S01]  /*15a0*/  FFMA.FTZ R70, R4, R197.reuse, R70 ;  /* 0x000000c504467223 */ /* 0x080fe20000010046 */
[----:B------:R-:W-:Y:S01]  /*15b0*/  FFMA.FTZ R200, R200, R197, R198 ;  /* 0x000000c5c8c87223 */ /* 0x000fe200000100c6 */
[----:B------:R-:W-:Y:S02]  /*15c0*/  PRMT R197, R203, 0x7632, R197 ;  /* 0x00007632cbc57816 */ /* 0x000fe400000000c5 */
[----:B------:R-:W-:Y:S01]  /*15d0*/  SHF.L.U32 R196, R196, 0x10, RZ ;  /* 0x00000010c4c47819 */ /* 0x000fe200000006ff */
[----:B------:R-:W-:Y:S01]  /*15e0*/  FMUL.FTZ R237, R2, R211 ;  /* 0x000000d302ed7220 */ /* 0x000fe20000410000 */
        /* <DEDUP_REMOVED lines=8> */
[----:B------:R-:W-:Y:S01]  /*1670*/  FFMA.FTZ R196, R229, R244, RZ ;  /* 0x000000f4e5c47223 */ /* 0x000fe200000100ff */
[----:B------:R1:W-:Y:S02]  /*1680*/  STL [R1+0x28], R204 ;  /* 0x000028cc01007387 */ /* 0x0003e40000100800 */
        /* <DEDUP_REMOVED lines=17> */
.L_x_1535:
[----:B------:R-:W-:Y:S05]  /*17a0*/  BSYNC B1 ;  /* 0x0000000000017941 */ /* 0x000fea0003800000 */
.L_x_1534:
[----:B------:R-:W-:Y:S04]  /*17b0*/  BSSY B1, `(.L_x_1536) ;  /* 0x00000a2000017945 */ /* 0x000fe80003800000 */
[----:B------:R-:W-:Y:S05]  /*17c0*/  @!P0 BRA `(.L_x_1537) ;  /* 0x0000000800808947 */ /* 0x000fea0003800000 */
[----:B------:R-:W0:Y:S01]  /*17d0*/  LDC.64 R196, c[0x0][0x2c0] ;  /* 0x0000b000ffc47b82 */ /* 0x000e220000000a00 */
[C---:B------:R-:W-:Y:S01]  /*17e0*/  LEA R198, P2, R218.reuse, UR10, 0x5 ;  /* 0x0000000adac67c11 */ /* 0x040fe2000f8428ff */
[----:B------:R1:W-:Y:S03]  /*17f0*/  STL [R1+0x168], R0 ;  /* 0x0001680001007387 */ /* 0x0003e60000100800 */
[C---:B------:R-:W-:Y:S01]  /*1800*/  LEA.HI.X R199, R218.reuse, UR11, RZ, 0x5, P2 ;  /* 0x0000000bdac77c11 */ /* 0x040fe200090f2cff */
[----:B------:R-:W2:Y:S02]  /*1810*/  LDL R236, [R1+0x100] ;  /* 0x0001000001ec7983 */ /* 0x000ea40000100800 */
[----:B------:R-:W3:Y:S02]  /*1820*/  LDC.64 R20, c[0x0][0x2b8] ;  /* 0x0000ae00ff147b82 */ /* 0x000ee40000000a00 */
[----:B------:R-:W4:Y:S04]  /*1830*/  LDG.E.128 R204, desc[UR4][R198.64] ;  /* 0x00000004c6cc7981 */ /* 0x000f28000c1e1d00 */
[----:B------:R-:W2:Y:S01]  /*1840*/  LDG.E.128 R208, desc[UR4][R198.64+0x10] ;  /* 0x00001004c6d07981 */ /* 0x000ea2000c1e1d00 */
[----:B------:R-:W-:Y:S01]  /*1850*/  ISETP.NE.U32.AND P3, PT, RZ, UR12, PT ;  /* 0x0000000cff007c0c */ /* 0x000fe2000bf65070 */
[----:B------:R-:W3:Y:S02]  /*1860*/  LDC.U8 R247, c[0x0][0x2a0] ;  /* 0x0000a800fff77b82 */ /* 0x000ee40000000000 */
[----:B-1----:R-:W2:Y:S01]  /*1870*/  LDL R0, [R1+0x110] ;  /* 0x0001100001007983 */ /* 0x002ea20000100800 */
[----:B------:R-:W-:-:S02]  /*1880*/  SHF.L.U32 R6, R218, 0x3, RZ ;  /* 0x00000003da067819 */ /* 0x000fc400000006ff */
[C---:B------:R-:W-:Y:S01]  /*1890*/  SHF.L.U64.HI R5, R218.reuse, 0x3, RZ ;  /* 0x00000003da057819 */ /* 0x040fe200000102ff */
[----:B------:R-:W2:Y:S01]  /*18a0*/  LDL R232, [R1+0x114] ;  /* 0x0001140001e87983 */ /* 0x000ea20000100800 */
[----:B0-----:R-:W-:-:S03]  /*18b0*/  IMAD.WIDE.U32 R196, R218, 0x10, R196 ;  /* 0x00000010dac47825 */ /* 0x001fc600078e00c4 */
[----:B------:R-:W2:Y:S04]  /*18c0*/  LDL R227, [R1+0x118] ;  /* 0x0001180001e37983 */ /* 0x000ea80000100800 */
[----:B------:R-:W2:Y:S01]  /*18d0*/  LDG.E.128 R196, desc[UR4][R196.64] ;  /* 0x00000004c4c47981 */ /* 0x000ea2000c1e1d00 */
[----:B---3--:R-:W-:-:S03]  /*18e0*/  IMAD.WIDE.U32 R20, R218, 0x10, R20 ;  /* 0x00000010da147825 */ /* 0x008fc600078e0014 */
[----:B------:R-:W3:Y:S04]  /*18f0*/  LDL R226, [R1+0x11c] ;  /* 0x00011c0001e27983 */ /* 0x000ee80000100800 */
[----:B------:R0:W3:Y:S01]  /*1900*/  LDG.E.128 R200, desc[UR4][R20.64] ;  /* 0x0000000414c87981 */ /* 0x0000e2000c1e1d00 */
[----:B------:R-:W-:-:S13]  /*1910*/  ISETP.NE.AND.EX P3, PT, RZ, UR13, PT, P3 ;  /* 0x0000000dff007c0c */ /* 0x000fda000bf65330 */
[----:B0-----:R-:W0:Y:S01]  /*1920*/  @P3 LDC.64 R20, c[0x0][0x248] ;  /* 0x00009200ff143b82 */ /* 0x001e220000000a00 */
[----:B------:R-:W-:-:S04]  /*1930*/  ISETP.NE.U32.AND P2, PT, RZ, UR8, PT ;  /* 0x00000008ff007c0c */ /* 0x000fc8000bf45070 */
[----:B------:R-:W-:Y:S02]  /*1940*/  ISETP.NE.AND.EX P2, PT, RZ, UR9, PT, P2 ;  /* 0x00000009ff007c0c */ /* 0x000fe4000bf45320 */
        /* <DEDUP_REMOVED lines=13> */
[C---:B----4-:R-:W-:Y:S01]  /*1a20*/  FADD.FTZ R6, -R5.reuse, R206 ;  /* 0x000000ce05067221 */ /* 0x050fe20000010100 */
[C---:B------:R-:W-:Y:S01]  /*1a30*/  FADD.FTZ R204, -R5.reuse, R204 ;  /* 0x000000cc05cc7221 */ /* 0x040fe20000010100 */
[C---:B--2---:R-:W-:Y:S01]  /*1a40*/  FADD.FTZ R206, -R5.reuse, R208 ;  /* 0x000000d005ce7221 */ /* 0x044fe20000010100 */
[C---:B------:R-:W-:Y:S01]  /*1a50*/  FADD.FTZ R221, -R5.reuse, R209 ;  /* 0x000000d105dd7221 */ /* 0x040fe20000010100 */
[C---:B------:R-:W-:Y:S01]  /*1a60*/  FADD.FTZ R205, -R5.reuse, R205 ;  /* 0x000000cd05cd7221 */ /* 0x040fe20000010100 */
[C---:B------:R-:W-:Y:S01]  /*1a70*/  FADD.FTZ R207, -R5.reuse, R207 ;  /* 0x000000cf05cf7221 */ /* 0x040fe20000010100 */
[C---:B------:R-:W-:Y:S01]  /*1a80*/  FADD.FTZ R210, -R5.reuse, R210 ;  /* 0x000000d205d27221 */ /* 0x040fe20000010100 */
[----:B------:R-:W-:Y:S01]  /*1a90*/  FADD.FTZ R211, -R5, R211 ;  /* 0x000000d305d37221 */ /* 0x000fe20000010100 */
[----:B------:R-:W-:-:S02]  /*1aa0*/  FMUL.FTZ R243, R2, R204 ;  /* 0x000000cc02f37220 */ /* 0x000fc40000410000 */
[----:B------:R-:W2:Y:S01]  /*1ab0*/  LDL R204, [R1+0x108] ;  /* 0x0001080001cc7983 */ /* 0x000ea20000100800 */
[----:B------:R-:W-:-:S04]  /*1ac0*/  IMAD.U32 R208, R196, 0x10000, RZ ;  /* 0x00010000c4d07824 */ /* 0x000fc800078e00ff */
[----:B------:R-:W-:Y:S01]  /*1ad0*/  FMUL.FTZ R5, R236, R208 ;  /* 0x000000d0ec057220 */ /* 0x000fe20000410000 */
[----:B---3--:R-:W-:-:S05]  /*1ae0*/  SHF.L.U32 R209, R200, 0x10, RZ ;  /* 0x00000010c8d17819 */ /* 0x008fca00000006ff */
[----:B------:R-:W-:Y:S01]  /*1af0*/  FADD.FTZ R72, R72, R209 ;  /* 0x000000d148487221 */ /* 0x000fe20000010000 */
[-C--:B------:R-:W-:Y:S01]  /*1b00*/  FFMA.FTZ R40, R243, R209.reuse, R40 ;  /* 0x000000d1f3287223 */ /* 0x080fe20000010028 */
[--C-:B------:R-:W-:Y:S02]  /*1b10*/  FFMA.FTZ R0, R0, R209, R5.reuse ;  /* 0x000000d100007223 */ /* 0x100fe40000010005 */
[----:B------:R-:W3:Y:S01]  /*1b20*/  LDL R209, [R1+0x104] ;  /* 0x0001040001d17983 */ /* 0x000ee20000100800 */
[----:B------:R-:W-:Y:S02]  /*1b30*/  PRMT R5, R196, 0x7632, R5 ;  /* 0x00007632c4057816 */ /* 0x000fe40000000005 */
[----:B------:R-:W-:Y:S02]  /*1b40*/  PRMT R196, R200, 0x7632, R196 ;  /* 0x00007632c8c47816 */ /* 0x000fe400000000c4 */
[----:B------:R-:W-:Y:S01]  /*1b50*/  SHF.L.U32 R5, R5, 0x10, RZ ;  /* 0x0000001005057819 */ /* 0x000fe200000006ff */
[----:B------:R-:W-:Y:S01]  /*1b60*/  FMUL.FTZ R236, R2, R205 ;  /* 0x000000cd02ec7220 */ /* 0x000fe20000410000 */
[----:B------:R-:W-:Y:S01]  /*1b70*/  SHF.L.U32 R196, R196, 0x10, RZ ;  /* 0x00000010c4c47819 */ /* 0x000fe200000006ff */
[----:B------:R-:W-:Y:S01]  /*1b80*/  FADD.FTZ R136, R136, R208 ;  /* 0x000000d088887221 */ /* 0x000fe20000010000 */
[----:B------:R-:W-:Y:S01]  /*1b90*/  FFMA.FTZ R104, R243, R208, R104 ;  /* 0x000000d0f3687223 */ /* 0x000fe20000010068 */
[----:B------:R-:W-:Y:S01]  /*1ba0*/  FADD.FTZ R137, R137, R5 ;  /* 0x0000000589897221 */ /* 0x000fe20000010000 */
[CC--:B------:R-:W-:Y:S01]  /*1bb0*/  FFMA.FTZ R105, R236.reuse, R5.reuse, R105 ;  /* 0x00000005ec697223 */ /* 0x0c0fe20000010069 */
[----:B------:R-:W-:Y:S01]  /*1bc0*/  FADD.FTZ R73, R73, R196 ;  /* 0x000000c449497221 */ /* 0x000fe20000010000 */
[----:B------:R-:W-:Y:S01]  /*1bd0*/  FFMA.FTZ R41, R236, R196, R41 ;  /* 0x000000c4ec297223 */ /* 0x000fe20000010029 */
[----:B------:R0:W-:Y:S01]  /*1be0*/  STL [R1+0x58], R0 ;  /* 0x0000580001007387 */ /* 0x0001e20000100800 */
[----:B---3--:R-:W-:Y:S01]  /*1bf0*/  FMUL.FTZ R200, R209, R5 ;  /* 0x00000005d1c87220 */ /* 0x008fe20000410000 */
[----:B------:R-:W-:-:S03]  /*1c00*/  SHF.L.U32 R5, R197, 0x10, RZ ;  /* 0x00000010c5057819 */ /* 0x000fc600000006ff */
[----:B------:R-:W-:Y:S01]  /*1c10*/  FFMA.FTZ R208, R232, R196, R200 ;  /* 0x000000c4e8d07223 */ /* 0x000fe200000100c8 */
[----:B------:R-:W-:Y:S01]  /*1c20*/  FMUL.FTZ R232, R2, R6 ;  /* 0x0000000602e87220 */ /* 0x000fe20000410000 */
[----:B------:R-:W-:Y:S01]  /*1c30*/  SHF.L.U32 R196, R201, 0x10, RZ ;  /* 0x00000010c9c47819 */ /* 0x000fe200000006ff */
[-C--:B--2---:R-:W-:Y:S01]  /*1c40*/  FMUL.FTZ R6, R204, R5.reuse ;  /* 0x00000005cc067220 */ /* 0x084fe20000410000 */
[--C-:B------:R-:W-:Y:S01]  /*1c50*/  FADD.FTZ R138, R138, R5.reuse ;  /* 0x000000058a8a7221 */ /* 0x100fe20000010000 */
[----:B------:R-:W-:Y:S01]  /*1c60*/  FFMA.FTZ R106, R232, R5, R106 ;  /* 0x00000005e86a7223 */ /* 0x000fe2000001006a */
[----:B------:R-:W-:Y:S01]  /*1c70*/  PRMT R5, R197, 0x7632, R5 ;  /* 0x00007632c5057816 */ /* 0x000fe20000000005 */
[--C-:B------:R-:W-:Y:S01]  /*1c80*/  FFMA.FTZ R209, R227, R196, R6.reuse ;  /* 0x000000c4e3d17223 */ /* 0x100fe20000010006 */
[----:B------:R-:W-:-:S03]  /*1c90*/  PRMT R6, R201, 0x7632, R6 ;  /* 0x00007632c9067816 */ /* 0x000fc60000000006 */
[----:B------:R-:W-:Y:S02]  /*1ca0*/  IMAD.U32 R5, R5, 0x10000, RZ ;  /* 0x0001000005057824 */ /* 0x000fe400078e00ff */
[----:B------:R-:W-:Y:S01]  /*1cb0*/  FADD.FTZ R74, R74, R196 ;  /* 0x000000c44a4a7221 */ /* 0x000fe20000010000 */
[----:B------:R-:W-:Y:S01]  /*1cc0*/  FFMA.FTZ R42, R232, R196, R42 ;  /* 0x000000c4e82a7223 */ /* 0x000fe2000001002a */
[----:B------:R-:W-:Y:S01]  /*1cd0*/  SHF.L.U32 R6, R6, 0x10, RZ ;  /* 0x0000001006067819 */ /* 0x000fe200000006ff */
[----:B------:R-:W-:Y:S01]  /*1ce0*/  FMUL.FTZ R196, R247, R5 ;  /* 0x00000005f7c47220 */ /* 0x000fe20000410000 */
[----:B------:R1:W-:Y:S03]  /*1cf0*/  STL [R1+0x48], R208 ;  /* 0x000048d001007387 */ /* 0x0003e60000100800 */
[----:B------:R-:W-:Y:S01]  /*1d00*/  FFMA.FTZ R205, R226, R6, R196 ;  /* 0x00000006e2cd7223 */ /* 0x000fe200000100c4 */
[----:B------:R1:W-:Y:S04]  /*1d10*/  STL [R1+0x34], R209 ;  /* 0x000034d101007387 */ /* 0x0003e80000100800 */
[----:B------:R-:W2:Y:S04]  /*1d20*/  LDL R196, [R1+0xe0] ;  /* 0x0000e00001c47983 */ /* 0x000ea80000100800 */
[----:B------:R-:W3:Y:S01]  /*1d30*/  LDL R204, [R1+0xf0] ;  /* 0x0000f00001cc7983 */ /* 0x000ee20000100800 */
[----:B------:R-:W-:-:S03]  /*1d40*/  FMUL.FTZ R227, R2, R207 ;  /* 0x000000cf02e37220 */ /* 0x000fc60000410000 */
[----:B------:R-:W4:Y:S01]  /*1d50*/  LDL R197, [R1+0xe4] ;  /* 0x0000e40001c57983 */ /* 0x000f220000100800 */
[----:B------:R-:W-:-:S03]  /*1d60*/  FMUL.FTZ R226, R2, R206 ;  /* 0x000000ce02e27220 */ /* 0x000fc60000410000 */
[----:B------:R-:W4:Y:S04]  /*1d70*/  LDL R201, [R1+0xf4] ;  /* 0x0000f40001c97983 */ /* 0x000f280000100800 */
[----:B------:R-:W4:Y:S04]  /*1d80*/  LDL R200, [R1+0xf8] ;  /* 0x0000f80001c87983 */ /* 0x000f280000100800 */
[----:B------:R-:W4:Y:S04]  /*1d90*/  LDL R247, [R1+0xec] ;  /* 0x0000ec0001f77983 */ /* 0x000f280000100800 */
[----:B------:R-:W4:Y:S04]  /*1da0*/  LDL R207, [R1+0xfc] ;  /* 0x0000fc0001cf7983 */ /* 0x000f280000100800 */
[----:B------:R1:W-:Y:S04]  /*1db0*/  STL [R1+0x24], R205 ;  /* 0x000024cd01007387 */ /* 0x0003e80000100800 */
[----:B------:R-:W4:Y:S01]  /*1dc0*/  LDL R206, [R1+0xe8] ;  /* 0x0000e80001ce7983 */ /* 0x000f220000100800 */
[----:B------:R-:W-:Y:S01]  /*1dd0*/  FADD.FTZ R139, R139, R5 ;  /* 0x000000058b8b7221 */ /* 0x000fe20000010000 */
[----:B------:R-:W-:Y:S01]  /*1de0*/  FFMA.FTZ R107, R227, R5, R107 ;  /* 0x00000005e36b7223 */ /* 0x000fe2000001006b */
[----:B------:R-:W-:Y:S01]  /*1df0*/  SHF.L.U32 R5, R198, 0x10, RZ ;  /* 0x00000010c6057819 */ /* 0x000fe200000006ff */
[----:B------:R-:W-:Y:S01]  /*1e00*/  FADD.FTZ R75, R75, R6 ;  /* 0x000000064b4b7221 */ /* 0x000fe20000010000 */
[----:B------:R-:W-:Y:S01]  /*1e10*/  FFMA.FTZ R43, R227, R6, R43 ;  /* 0x00000006e32b7223 */ /* 0x000fe2000001002b */
[----:B------:R-:W-:-:S05]  /*1e20*/  SHF.L.U32 R6, R202, 0x10, RZ ;  /* 0x00000010ca067819 */ /* 0x000fca00000006ff */
[----:B------:R-:W-:Y:S01]  /*1e30*/  FADD.FTZ R76, R76, R6 ;  /* 0x000000064c4c7221 */ /* 0x000fe20000010000 */
[----:B------:R-:W-:Y:S01]  /*1e40*/  FFMA.FTZ R44, R226, R6, R44 ;  /* 0x00000006e22c7223 */ /* 0x000fe2000001002c */
[----:B------:R-:W-:Y:S01]  /*1e50*/  FADD.FTZ R140, R140, R5 ;  /* 0x000000058c8c7221 */ /* 0x000fe20000010000 */
[-C--:B------:R-:W-:Y:S01]  /*1e60*/  FFMA.FTZ R108, R226, R5.reuse, R108 ;  /* 0x00000005e26c7223 */ /* 0x080fe2000001006c */
[----:B--2---:R-:W-:-:S04]  /*1e70*/  FMUL.FTZ R196, R196, R5 ;  /* 0x00000005c4c47220 */ /* 0x004fc80000410000 */
[----:B---3--:R-:W-:Y:S01]  /*1e80*/  FFMA.FTZ R204, R204, R6, R196 ;  /* 0x00000006cccc7223 */ /* 0x008fe200000100c4 */
[----:B------:R-:W-:Y:S02]  /*1e90*/  PRMT R6, R198, 0x7632, R6 ;  /* 0x00007632c6067816 */ /* 0x000fe40000000006 */
[----:B------:R-:W-:Y:S02]  /*1ea0*/  PRMT R5, R202, 0x7632, R5 ;  /* 0x00007632ca057816 */ /* 0x000fe40000000005 */
[----:B------:R-:W-:Y:S02]  /*1eb0*/  SHF.L.U32 R6, R6, 0x10, RZ ;  /* 0x0000001006067819 */ /* 0x000fe400000006ff */
[----:B------:R-:W-:Y:S01]  /*1ec0*/  SHF.L.U32 R196, R5, 0x10, RZ ;  /* 0x0000001005c47819 */ /* 0x000fe200000006ff */
[----:B------:R-:W-:Y:S02]  /*1ed0*/  FMUL.FTZ R5, R2, R221 ;  /* 0x000000dd02057220 */ /* 0x000fe40000410000 */
[----:B----4-:R-:W-:Y:S01]  /*1ee0*/  FMUL.FTZ R197, R197, R6 ;  /* 0x00000006c5c57220 */ /* 0x010fe20000410000 */
[----:B------:R-:W-:-:S02]  /*1ef0*/  IMAD.U32 R198, R199, 0x10000, RZ ;  /* 0x00010000c7c67824 */ /* 0x000fc400078e00ff */
[----:B------:R-:W-:Y:S01]  /*1f00*/  FADD.FTZ R77, R77, R196 ;  /* 0x000000c44d4d7221 */ /* 0x000fe20000010000 */
[-C--:B------:R-:W-:Y:S01]  /*1f10*/  FFMA.FTZ R45, R5, R196.reuse, R45 ;  /* 0x000000c4052d7223 */ /* 0x080fe2000001002d */
[----:B------:R-:W-:Y:S01]  /*1f20*/  FFMA.FTZ R201, R201, R196, R197 ;  /* 0x000000c4c9c97223 */ /* 0x000fe200000100c5 */
[----:B------:R-:W-:Y:S01]  /*1f30*/  SHF.L.U32 R197, R203, 0x10, RZ ;  /* 0x00000010cbc57819 */ /* 0x000fe200000006ff */
[----:B------:R-:W-:Y:S01]  /*1f40*/  FADD.FTZ R141, R141, R6 ;  /* 0x000000068d8d7221 */ /* 0x000fe20000010000 */
[----:B------:R-:W-:Y:S01]  /*1f50*/  FFMA.FTZ R109, R5, R6, R109 ;  /* 0x00000006056d7223 */ /* 0x000fe2000001006d */
[----:B------:R-:W-:Y:S02]  /*1f60*/  FMUL.FTZ R6, R2, R210 ;  /* 0x000000d202067220 */ /* 0x000fe40000410000 */
[----:B------:R-:W-:Y:S01]  /*1f70*/  FADD.FTZ R78, R78, R197 ;  /* 0x000000c54e4e7221 */ /* 0x000fe20000010000 */
[----:B------:R-:W-:-:S04]  /*1f80*/  FMUL.FTZ R196, R206, R198 ;  /* 0x000000c6cec47220 */ /* 0x000fc80000410000 */
[-CC-:B------:R-:W-:Y:S01]  /*1f90*/  FFMA.FTZ R200, R200, R197.reuse, R196.reuse ;  /* 0x000000c5c8c87223 */ /* 0x180fe200000100c4 */
[----:B------:R-:W-:Y:S01]  /*1fa0*/  PRMT R196, R199, 0x7632, R196 ;  /* 0x00007632c7c47816 */ /* 0x000fe200000000c4 */
[----:B------:R-:W-:Y:S01]  /*1fb0*/  FFMA.FTZ R46, R6, R197, R46 ;  /* 0x000000c5062e7223 */ /* 0x000fe2000001002e */
[----:B------:R-:W-:Y:S02]  /*1fc0*/  PRMT R197, R203, 0x7632, R197 ;  /* 0x00007632cbc57816 */ /* 0x000fe400000000c5 */
[----:B------:R-:W-:Y:S01]  /*1fd0*/  SHF.L.U32 R196, R196, 0x10, RZ ;  /* 0x00000010c4c47819 */ /* 0x000fe200000006ff */
[----:B------:R-:W-:Y:S01]  /*1fe0*/  FADD.FTZ R142, R142, R198 ;  /* 0x000000c68e8e7221 */ /* 0x000fe20000010000 */
[----:B------:R-:W-:Y:S01]  /*1ff0*/  FFMA.FTZ R110, R6, R198, R110 ;  /* 0x000000c6066e7223 */ /* 0x000fe2000001006e */
[----:B------:R-:W-:Y:S01]  /*2000*/  SHF.L.U32 R197, R197, 0x10, RZ ;  /* 0x00000010c5c57819 */ /* 0x000fe200000006ff */
[----:B------:R-:W-:Y:S01]  /*2010*/  FMUL.FTZ R221, R2, R211 ;  /* 0x000000d302dd7220 */ /* 0x000fe20000410000 */
[-C--:B------:R-:W-:Y:S01]  /*2020*/  FMUL.FTZ R198, R247, R196.reuse ;  /* 0x000000c4f7c67220 */ /* 0x080fe20000410000 */
[----:B------:R1:W-:Y:S01]  /*2030*/  STL [R1+0x14], R204 ;  /* 0x000014cc01007387 */ /* 0x0003e20000100800 */
[----:B------:R-:W-:Y:S01]  /*2040*/  FADD.FTZ R143, R143, R196 ;  /* 0x000000c48f8f7221 */ /* 0x000fe20000010000 */
[----:B------:R-:W-:Y:S01]  /*2050*/  FADD.FTZ R79, R79, R197 ;  /* 0x000000c54f4f7221 */ /* 0x000fe20000010000 */
[-C--:B------:R-:W-:Y:S01]  /*2060*/  FFMA.FTZ R47, R221, R197.reuse, R47 ;  /* 0x000000c5dd2f7223 */ /* 0x080fe2000001002f */
[----:B------:R1:W-:Y:S01]  /*2070*/  STL [R1+0x4], R201 ;  /* 0x000004c901007387 */ /* 0x0003e20000100800 */
[----:B------:R-:W-:Y:S01]  /*2080*/  FFMA.FTZ R247, R207, R197, R198 ;  /* 0x000000c5cff77223 */ /* 0x000fe200000100c6 */
[----:B------:R-:W-:Y:S01]  /*2090*/  FFMA.FTZ R111, R221, R196, R111 ;  /* 0x000000c4dd6f7223 */ /* 0x000fe2000001006f */
[----:B------:R-:W-:Y:S01]  /*20a0*/  FADD.FTZ R196, R220, R0 ;  /* 0x00000000dcc47221 */ /* 0x000fe20000010000 */
[----:B------:R1:W-:Y:S01]  /*20b0*/  STL [R1], R200 ;  /* 0x000000c801007387 */ /* 0x0003e20000100800 */
[----:B------:R-:W-:-:S03]  /*20c0*/  FFMA.FTZ R197, R243, R0, R219 ;  /* 0x00000000f3c57223 */ /* 0x000fc600000100db */
        /* <DEDUP_REMOVED lines=15> */
[----:B-1----:R-:W-:-:S07]  /*21c0*/  FFMA.FTZ R219, R221, R247, R197 ;  /* 0x000000f7dddb7223 */ /* 0x002fce00000100c5 */
.L_x_1537:
[----:B------:R-:W-:Y:S05]  /*21d0*/  BSYNC B1 ;  /* 0x0000000000017941 */ /* 0x000fea0003800000 */
.L_x_1536:
[----:B------:R-:W-:Y:S04]  /*21e0*/  BSSY B1, `(.L_x_1538) ;  /* 0x00000a0000017945 */ /* 0x000fe80003800000 */
[----:B------:R-:W-:Y:S05]  /*21f0*/  @!P1 BRA `(.L_x_1539) ;  /* 0x0000000800789947 */ /* 0x000fea0003800000 */
[----:B------:R-:W0:Y:S01]  /*2200*/  LDC.64 R10, c[0x0][0x2b8] ;  /* 0x0000ae00ff0a7b82 */ /* 0x000e220000000a00 */
[----:B-----5:R1:W-:Y:S07]  /*2210*/  STL [R1+0x168], R0 ;  /* 0x0001680001007387 */ /* 0x0203ee0000100800 */
[----:B------:R-:W2:Y:S01]  /*2220*/  LDC.64 R196, c[0x0][0x2c0] ;  /* 0x0000b000ffc47b82 */ /* 0x000ea20000000a00 */
[----:B------:R-:W-:Y:S01]  /*2230*/  ISETP.NE.U32.AND P3, PT, RZ, UR12, PT ;  /* 0x0000000cff007c0c */ /* 0x000fe2000bf65070 */
[----:B------:R-:W3:Y:S01]  /*2240*/  LDL R234, [R1+0xc0] ;  /* 0x0000c00001ea7983 */ /* 0x000ee20000100800 */
[----:B------:R-:W-:-:S02]  /*2250*/  LEA R198, P2, R218, UR10, 0x5 ;  /* 0x0000000adac67c11 */ /* 0x000fc4000f8428ff */
[----:B------:R-:W-:Y:S01]  /*2260*/  ISETP.NE.AND.EX P3, PT, RZ, UR13, PT, P3 ;  /* 0x0000000dff007c0c */ /* 0x000fe2000bf65330 */
[----:B-1----:R-:W4:Y:S01]  /*2270*/  LDL R0, [R1+0xd0] ;  /* 0x0000d00001007983 */ /* 0x002f220000100800 */
[C---:B------:R-:W-:Y:S01]  /*2280*/  LEA.HI.X R199, R218.reuse, UR11, RZ, 0x5, P2 ;  /* 0x0000000bdac77c11 */ /* 0x040fe200090f2cff */
[----:B------:R-:W1:Y:S01]  /*2290*/  LDC.U8 R246, c[0x0][0x2a0] ;  /* 0x0000a800fff67b82 */ /* 0x000e620000000000 */
[C---:B------:R-:W-:Y:S01]  /*22a0*/  SHF.L.U32 R8, R218.reuse, 0x3, RZ ;  /* 0x00000003da087819 */ /* 0x040fe200000006ff */
[----:B------:R-:W4:Y:S04]  /*22b0*/  LDL R252, [R1+0xc4] ;  /* 0x0000c40001fc7983 */ /* 0x000f280000100800 */
[----:B------:R-:W3:Y:S01]  /*22c0*/  LDG.E.128 R204, desc[UR4][R198.64] ;  /* 0x00000004c6cc7981 */ /* 0x000ee2000c1e1d00 */
[----:B0-----:R-:W-:-:S03]  /*22d0*/  IMAD.WIDE.U32 R10, R218, 0x10, R10 ;  /* 0x00000010da0a7825 */ /* 0x001fc600078e000a */
[----:B------:R-:W4:Y:S04]  /*22e0*/  LDG.E.128 R208, desc[UR4][R198.64+0x10] ;  /* 0x00001004c6d07981 */ /* 0x000f28000c1e1d00 */
[----:B------:R0:W4:Y:S01]  /*22f0*/  LDG.E.128 R200, desc[UR4][R10.64] ;  /* 0x000000040ac87981 */ /* 0x000122000c1e1d00 */
[C---:B--2---:R-:W-:Y:S01]  /*2300*/  IMAD.WIDE.U32 R196, R218.reuse, 0x10, R196 ;  /* 0x00000010dac47825 */ /* 0x044fe200078e00c4 */
[----:B------:R-:W-:Y:S02]  /*2310*/  SHF.L.U64.HI R7, R218, 0x3, RZ ;  /* 0x00000003da077819 */ /* 0x000fe400000102ff */
[----:B------:R-:W2:Y:S04]  /*2320*/  LDL R231, [R1+0xd4] ;  /* 0x0000d40001e77983 */ /* 0x000ea80000100800 */
[----:B------:R-:W2:Y:S01]  /*2330*/  LDG.E.128 R196, desc[UR4][R196.64] ;  /* 0x00000004c4c47981 */ /* 0x000ea2000c1e1d00 */
[----:B0-----:R-:W0:Y:S01]  /*2340*/  @P3 LDC.64 R10, c[0x0][0x248] ;  /* 0x00009200ff0a3b82 */ /* 0x001e220000000a00 */
[----:B------:R-:W-:-:S02]  /*2350*/  ISETP.NE.U32.AND P2, PT, RZ, UR8, PT ;  /* 0x00000008ff007c0c */ /* 0x000fc4000bf45070 */
[----:B------:R-:W2:Y:S02]  /*2360*/  LDL R251, [R1+0xc8] ;  /* 0x0000c80001fb7983 */ /* 0x000ea40000100800 */
[----:B------:R-:W-:Y:S02]  /*2370*/  ISETP.NE.AND.EX P2, PT, RZ, UR9, PT, P2 ;  /* 0x00000009ff007c0c */ /* 0x000fe4000bf45320 */
[----:B------:R-:W2:Y:S04]  /*2380*/  LDL R225, [R1+0xd8] ;  /* 0x0000d80001e17983 */ /* 0x000ea80000100800 */
[----:B------:R-:W2:Y:S01]  /*2390*/  LDL R224, [R1+0xdc] ;  /* 0x0000dc0001e07983 */ /* 0x000ea20000100800 */
        /* <DEDUP_REMOVED lines=9> */
[----:B-1----:R-:W-:Y:S02]  /*2430*/  ISETP.NE.AND P2, PT, R246, RZ, PT ;  /* 0x000000fff600720c */ /* 0x002fe40003f45270 */
[----:B------:R-:W2:Y:S02]  /*2440*/  LDL R246, [R1+0xcc] ;  /* 0x0000cc0001f67983 */ /* 0x000ea40000100800 */
[----:B------:R-:W-:Y:S02]  /*2450*/  FSEL R7, R238, RZ, !P2 ;  /* 0x000000ffee077208 */ /* 0x000fe40005000000 */
[----:B------:R-:W5:Y:S03]  /*2460*/  LDG.E.64 R10, desc[UR4][R10.64] ;  /* 0x000000040a0a7981 */ /* 0x000f66000c1e1b00 */
[C---:B---3--:R-:W-:Y:S01]  /*2470*/  FADD.FTZ R8, -R7.reuse, R206 ;  /* 0x000000ce07087221 */ /* 0x048fe20000010100 */
[C---:B----4-:R-:W-:Y:S01]  /*2480*/  FADD.FTZ R206, -R7.reuse, R208 ;  /* 0x000000d007ce7221 */ /* 0x050fe20000010100 */
[C---:B------:R-:W-:Y:S01]  /*2490*/  FADD.FTZ R217, -R7.reuse, R209 ;  /* 0x000000d107d97221 */ /* 0x040fe20000010100 */
[C---:B------:R-:W-:Y:S01]  /*24a0*/  FADD.FTZ R204, -R7.reuse, R204 ;  /* 0x000000cc07cc7221 */ /* 0x040fe20000010100 */
[C---:B------:R-:W-:Y:S01]  /*24b0*/  FADD.FTZ R205, -R7.reuse, R205 ;  /* 0x000000cd07cd7221 */ /* 0x040fe20000010100 */
[C---:B------:R-:W-:Y:S01]  /*24c0*/  FADD.FTZ R207, -R7.reuse, R207 ;  /* 0x000000cf07cf7221 */ /* 0x040fe20000010100 */
[C---:B------:R-:W-:Y:S01]  /*24d0*/  FADD.FTZ R210, -R7.reuse, R210 ;  /* 0x000000d207d27221 */ /* 0x040fe20000010100 */
[----:B------:R-:W-:Y:S01]  /*24e0*/  FADD.FTZ R211, -R7, R211 ;  /* 0x000000d307d37221 */ /* 0x000fe20000010100 */
[----:B------:R-:W-:-:S02]  /*24f0*/  SHF.L.U32 R209, R200, 0x10, RZ ;  /* 0x00000010c8d17819 */ /* 0x000fc400000006ff */
[----:B--2---:R-:W-:-:S05]  /*2500*/  SHF.L.U32 R208, R196, 0x10, RZ ;  /* 0x00000010c4d07819 */ /* 0x004fca00000006ff */
[----:B------:R-:W-:-:S04]  /*2510*/  FMUL.FTZ R7, R234, R208 ;  /* 0x000000d0ea077220 */ /* 0x000fc80000410000 */
[--C-:B------:R-:W-:Y:S01]  /*2520*/  FFMA.FTZ R0, R0, R209, R7.reuse ;  /* 0x000000d100007223 */ /* 0x100fe20000010007 */
[----:B------:R-:W-:Y:S01]  /*2530*/  PRMT R7, R196, 0x7632, R7 ;  /* 0x00007632c4077816 */ /* 0x000fe20000000007 */
[----:B------:R-:W-:Y:S01]  /*2540*/  FMUL.FTZ R234, R2, R205 ;  /* 0x000000cd02ea7220 */ /* 0x000fe20000410000 */
[----:B------:R-:W-:Y:S02]  /*2550*/  PRMT R196, R200, 0x7632, R196 ;  /* 0x00007632c8c47816 */ /* 0x000fe400000000c4 */
[----:B------:R-:W-:Y:S01]  /*2560*/  SHF.L.U32 R7, R7, 0x10, RZ ;  /* 0x0000001007077819 */ /* 0x000fe200000006ff */
[----:B------:R-:W-:Y:S01]  /*2570*/  FMUL.FTZ R240, R2, R204 ;  /* 0x000000cc02f07220 */ /* 0x000fe20000410000 */
[----:B------:R-:W-:-:S03]  /*2580*/  SHF.L.U32 R196, R196, 0x10, RZ ;  /* 0x00000010c4c47819 */ /* 0x000fc600000006ff */
[-C--:B------:R-:W-:Y:S01]  /*2590*/  FMUL.FTZ R200, R252, R7.reuse ;  /* 0x00000007fcc87220 */ /* 0x080fe20000410000 */
[----:B------:R-:W-:Y:S01]  /*25a0*/  FADD.FTZ R145, R145, R7 ;  /* 0x0000000791917221 */ /* 0x000fe20000010000 */
[----:B------:R-:W-:Y:S01]  /*25b0*/  FFMA.FTZ R113, R234, R7, R113 ;  /* 0x00000007ea717223 */ /* 0x000fe20000010071 */
[----:B------:R-:W-:Y:S01]  /*25c0*/  SHF.L.U32 R7, R197, 0x10, RZ ;  /* 0x00000010c5077819 */ /* 0x000fe200000006ff */
[----:B------:R-:W-:Y:S01]  /*25d0*/  FADD.FTZ R80, R80, R209 ;  /* 0x000000d150507221 */ /* 0x000fe20000010000 */
[----:B------:R-:W-:Y:S01]  /*25e0*/  FFMA.FTZ R48, R240, R209, R48 ;  /* 0x000000d1f0307223 */ /* 0x000fe20000010030 */
[-C--:B------:R-:W-:Y:S01]  /*25f0*/  FFMA.FTZ R209, R231, R196.reuse, R200 ;  /* 0x000000c4e7d17223 */ /* 0x080fe200000100c8 */
[----:B------:R-:W-:Y:S01]  /*2600*/  FADD.FTZ R81, R81, R196 ;  /* 0x000000c451517221 */ /* 0x000fe20000010000 */
[----:B------:R-:W-:Y:S01]  /*2610*/  FFMA.FTZ R49, R234, R196, R49 ;  /* 0x000000c4ea317223 */ /* 0x000fe20000010031 */
[----:B------:R-:W-:Y:S01]  /*2620*/  FMUL.FTZ R231, R2, R8 ;  /* 0x0000000802e77220 */ /* 0x000fe20000410000 */
[----:B------:R-:W-:-:S02]  /*2630*/  IMAD.U32 R196, R201, 0x10000, RZ ;  /* 0x00010000c9c47824 */ /* 0x000fc400078e00ff */
[-C--:B------:R-:W-:Y:S01]  /*2640*/  FMUL.FTZ R8, R251, R7.reuse ;  /* 0x00000007fb087220 */ /* 0x080fe20000410000 */
[----:B------:R0:W-:Y:S03]  /*2650*/  STL [R1+0x54], R0 ;  /* 0x0000540001007387 */ /* 0x0001e60000100800 */
[----:B------:R-:W-:Y:S01]  /*2660*/  FFMA.FTZ R204, R225, R196, R8 ;  /* 0x000000c4e1cc7223 */ /* 0x000fe20000010008 */
[----:B------:R1:W-:Y:S04]  /*2670*/  STL [R1+0x44], R209 ;  /* 0x000044d101007387 */ /* 0x0003e80000100800 */
[----:B------:R1:W-:Y:S04]  /*2680*/  STL [R1+0x30], R204 ;  /* 0x000030cc01007387 */ /* 0x0003e80000100800 */
[----:B------:R-:W2:Y:S01]  /*2690*/  LDL R252, [R1+0xa0] ;  /* 0x0000a00001fc7983 */ /* 0x000ea20000100800 */
[----:B------:R-:W-:Y:S01]  /*26a0*/  FADD.FTZ R146, R146, R7 ;  /* 0x0000000792927221 */ /* 0x000fe20000010000 */
[----:B------:R-:W-:-:S02]  /*26b0*/  FFMA.FTZ R114, R231, R7, R114 ;  /* 0x00000007e7727223 */ /* 0x000fc40000010072 */
[----:B------:R-:W3:Y:S01]  /*26c0*/  LDL R200, [R1+0xb0] ;  /* 0x0000b00001c87983 */ /* 0x000ee20000100800 */
[----:B------:R-:W-:-:S03]  /*26d0*/  PRMT R7, R197, 0x7632, R7 ;  /* 0x00007632c5077816 */ /* 0x000fc60000000007 */
[----:B------:R-:W4:Y:S01]  /*26e0*/  LDL R197, [R1+0xa4] ;  /* 0x0000a40001c57983 */ /* 0x000f220000100800 */
[----:B------:R-:W-:Y:S01]  /*26f0*/  SHF.L.U32 R7, R7, 0x10, RZ ;  /* 0x0000001007077819 */ /* 0x000fe200000006ff */
[----:B------:R-:W-:Y:S01]  /*2700*/  FADD.FTZ R82, R82, R196 ;  /* 0x000000c452527221 */ /* 0x000fe20000010000 */
[----:B------:R-:W-:Y:S01]  /*2710*/  FFMA.FTZ R50, R231, R196, R50 ;  /* 0x000000c4e7327223 */ /* 0x000fe20000010032 */
[----:B------:R-:W4:Y:S01]  /*2720*/  LDL R251, [R1+0xb4] ;  /* 0x0000b40001fb7983 */ /* 0x000f220000100800 */
[----:B------:R-:W-:Y:S01]  /*2730*/  FADD.FTZ R144, R144, R208 ;  /* 0x000000d090907221 */ /* 0x000fe20000010000 */
[----:B------:R-:W-:Y:S02]  /*2740*/  FFMA.FTZ R112, R240, R208, R112 ;  /* 0x000000d0f0707223 */ /* 0x000fe40000010070 */
[----:B------:R-:W4:Y:S01]  /*2750*/  LDL R208, [R1+0xb8] ;  /* 0x0000b80001d07983 */ /* 0x000f220000100800 */
[----:B------:R-:W-:-:S03]  /*2760*/  FMUL.FTZ R225, R2, R207 ;  /* 0x000000cf02e17220 */ /* 0x000fc60000410000 */
[----:B------:R-:W4:Y:S04]  /*2770*/  LDL R207, [R1+0xac] ;  /* 0x0000ac0001cf7983 */ /* 0x000f280000100800 */
[----:B------:R-:W4:Y:S01]  /*2780*/  LDL R205, [R1+0xbc] ;  /* 0x0000bc0001cd7983 */ /* 0x000f220000100800 */
[----:B------:R-:W-:-:S03]  /*2790*/  FMUL.FTZ R196, R246, R7 ;  /* 0x00000007f6c47220 */ /* 0x000fc60000410000 */
[----:B------:R-:W4:Y:S01]  /*27a0*/  LDL R246, [R1+0xa8] ;  /* 0x0000a80001f67983 */ /* 0x000f220000100800 */
[----:B------:R-:W-:-:S04]  /*27b0*/  PRMT R8, R201, 0x7632, R8 ;  /* 0x00007632c9087816 */ /* 0x000fc80000000008 */
[----:B------:R-:W-:Y:S01]  /*27c0*/  SHF.L.U32 R8, R8, 0x10, RZ ;  /* 0x0000001008087819 */ /* 0x000fe200000006ff */
[----:B------:R-:W-:Y:S01]  /*27d0*/  FADD.FTZ R147, R147, R7 ;  /* 0x0000000793937221 */ /* 0x000fe20000010000 */
[----:B------:R-:W-:Y:S01]  /*27e0*/  FFMA.FTZ R115, R225, R7, R115 ;  /* 0x00000007e1737223 */ /* 0x000fe20000010073 */
[----:B------:R-:W-:Y:S02]  /*27f0*/  SHF.L.U32 R7, R198, 0x10, RZ ;  /* 0x00000010c6077819 */ /* 0x000fe400000006ff */
[----:B------:R-:W-:Y:S01]  /*2800*/  FFMA.FTZ R201, R224, R8, R196 ;  /* 0x00000008e0c97223 */ /* 0x000fe200000100c4 */
        /* <DEDUP_REMOVED lines=11> */
[--C-:B---3--:R-:W-:Y:S01]  /*28c0*/  FFMA.FTZ R200, R200, R8, R196.reuse ;  /* 0x00000008c8c87223 */ /* 0x108fe200000100c4 */
[----:B------:R-:W-:Y:S02]  /*28d0*/  PRMT R196, R202, 0x7632, R196 ;  /* 0x00007632cac47816 */ /* 0x000fe400000000c4 */
[----:B------:R-:W-:Y:S01]  /*28e0*/  SHF.L.U32 R8, R7, 0x10, RZ ;  /* 0x0000001007087819 */ /* 0x000fe200000006ff */
[----:B------:R-:W-:Y:S01]  /*28f0*/  FMUL.FTZ R7, R2, R217 ;  /* 0x000000d902077220 */ /* 0x000fe20000410000 */
[----:B------:R-:W-:Y:S01]  /*2900*/  SHF.L.U32 R198, R199, 0x10, RZ ;  /* 0x00000010c7c67819 */ /* 0x000fe200000006ff */
[----:B------:R-:W-:Y:S02]  /*2910*/  IMAD.U32 R196, R196, 0x10000, RZ ;  /* 0x00010000c4c47824 */ /* 0x000fe400078e00ff */
[----:B----4-:R-:W-:Y:S02]  /*2920*/  FMUL.FTZ R197, R197, R8 ;  /* 0x00000008c5c57220 */ /* 0x010fe40000410000 */
[----:B------:R-:W-:Y:S01]  /*2930*/  FADD.FTZ R85, R85, R196 ;  /* 0x000000c455557221 */ /* 0x000fe20000010000 */
[-C--:B------:R-:W-:Y:S01]  /*2940*/  FFMA.FTZ R53, R7, R196.reuse, R53 ;  /* 0x000000c407357223 */ /* 0x080fe20000010035 */
[----:B------:R-:W-:Y:S01]  /*2950*/  FFMA.FTZ R252, R251, R196, R197 ;  /* 0x000000c4fbfc7223 */ /* 0x000fe200000100c5 */
[----:B------:R-:W-:Y:S01]  /*2960*/  SHF.L.U32 R197, R203, 0x10, RZ ;  /* 0x00000010cbc57819 */ /* 0x000fe200000006ff */
[----:B------:R-:W-:Y:S01]  /*2970*/  FADD.FTZ R149, R149, R8 ;  /* 0x0000000895957221 */ /* 0x000fe20000010000 */
[----:B------:R-:W-:Y:S01]  /*2980*/  FFMA.FTZ R117, R7, R8, R117 ;  /* 0x0000000807757223 */ /* 0x000fe20000010075 */
[----:B------:R-:W-:-:S02]  /*2990*/  FMUL.FTZ R8, R2, R210 ;  /* 0x000000d202087220 */ /* 0x000fc40000410000 */
[----:B------:R-:W-:Y:S02]  /*29a0*/  FADD.FTZ R86, R86, R197 ;  /* 0x000000c556567221 */ /* 0x000fe40000010000 */
[----:B------:R-:W-:Y:S01]  /*29b0*/  FFMA.FTZ R54, R8, R197, R54 ;  /* 0x000000c508367223 */ /* 0x000fe20000010036 */
[----:B------:R-:W-:-:S04]  /*29c0*/  FMUL.FTZ R196, R246, R198 ;  /* 0x000000c6f6c47220 */ /* 0x000fc80000410000 */
        /* <DEDUP_REMOVED lines=8> */
[-C--:B------:R-:W-:Y:S01]  /*2a50*/  FMUL.FTZ R198, R207, R196.reuse ;  /* 0x000000c4cfc67220 */ /* 0x080fe20000410000 */
[----:B------:R-:W-:Y:S01]  /*2a60*/  FADD.FTZ R151, R151, R196 ;  /* 0x000000c497977221 */ /* 0x000fe20000010000 */
[----:B------:R1:W-:Y:S01]  /*2a70*/  STL [R1+0x10], R200 ;  /* 0x000010c801007387 */ /* 0x0003e20000100800 */
[----:B------:R-:W-:Y:S01]  /*2a80*/  FADD.FTZ R87, R87, R197 ;  /* 0x000000c557577221 */ /* 0x000fe20000010000 */
[-C--:B------:R-:W-:Y:S01]  /*2a90*/  FFMA.FTZ R55, R217, R197.reuse, R55 ;  /* 0x000000c5d9377223 */ /* 0x080fe20000010037 */
[----:B------:R-:W-:Y:S01]  /*2aa0*/  FFMA.FTZ R246, R205, R197, R198 ;  /* 0x000000c5cdf67223 */ /* 0x000fe200000100c6 */
[----:B------:R-:W-:Y:S01]  /*2ab0*/  FFMA.FTZ R119, R217, R196, R119 ;  /* 0x000000c4d9777223 */ /* 0x000fe20000010077 */
[----:B------:R-:W-:Y:S01]  /*2ac0*/  FADD.FTZ R196, R220, R0 ;  /* 0x00000000dcc47221 */ /* 0x000fe20000010000 */
[----:B------:R-:W-:-:S02]  /*2ad0*/  FFMA.FTZ R197, R240, R0, R219 ;  /* 0x00000000f0c57223 */ /* 0x000fc400000100db */
        /* <DEDUP_REMOVED lines=16> */
.L_x_1539:
[----:B------:R-:W-:Y:S05]  /*2be0*/  BSYNC B1 ;  /* 0x0000000000017941 */ /* 0x000fea0003800000 */
.L_x_1538:
[----:B------:R-:W2:Y:S01]  /*2bf0*/  LDL R196, [R1+0x160] ;  /* 0x0001600001c47983 */ /* 0x000ea20000100800 */
[----:B------:R-:W-:Y:S01]  /*2c00*/  BSSY B1, `(.L_x_1540) ;  /* 0x000009e000017945 */ /* 0x000fe20003800000 */
[----:B--2---:R-:W-:-:S13]  /*2c10*/  ISETP.NE.AND P2, PT, R196, RZ, PT ;  /* 0x000000ffc400720c */ /* 0x004fda0003f45270 */
[----:B------:R-:W-:Y:S05]  /*2c20*/  @!P2 BRA `(.L_x_1541) ;  /* 0x00000008006ca947 */ /* 0x000fea0003800000 */
[----:B------:R-:W0:Y:S01]  /*2c30*/  LDC.64 R196, c[0x0][0x2c0] ;  /* 0x0000b000ffc47b82 */ /* 0x000e220000000a00 */
[----:B------:R-:W-:Y:S01]  /*2c40*/  ISETP.NE.U32.AND P3, PT, RZ, UR12, PT ;  /* 0x0000000cff007c0c */ /* 0x000fe2000bf65070 */
[----:B------:R-:W2:Y:S01]  /*2c50*/  LDL R250, [R1+0x80] ;  /* 0x0000800001fa7983 */ /* 0x000ea20000100800 */
[----:B------:R-:W-:Y:S02]  /*2c60*/  LEA R198, P2, R218, UR10, 0x5 ;  /* 0x0000000adac67c11 */ /* 0x000fe4000f8428ff */
[----:B------:R-:W-:-:S03]  /*2c70*/  ISETP.NE.AND.EX P3, PT, RZ, UR13, PT, P3 ;  /* 0x0000000dff007c0c */ /* 0x000fc6000bf65330 */
[----:B------:R-:W1:Y:S01]  /*2c80*/  LDC.64 R200, c[0x0][0x2b8] ;  /* 0x0000ae00ffc87b82 */ /* 0x000e620000000a00 */
[C---:B------:R-:W-:Y:S01]  /*2c90*/  LEA.HI.X R199, R218.reuse, UR11, RZ, 0x5, P2 ;  /* 0x0000000bdac77c11 */ /* 0x040fe200090f2cff */
[C---:B------:R-:W-:Y:S01]  /*2ca0*/  IMAD.SHL.U32 R214, R218.reuse, 0x8, RZ ;  /* 0x00000008dad67824 */ /* 0x040fe200078e00ff */
[----:B------:R-:W3:Y:S04]  /*2cb0*/  LDL R233, [R1+0x90] ;  /* 0x0000900001e97983 */ /* 0x000ee80000100800 */
[----:B------:R-:W4:Y:S01]  /*2cc0*/  LDG.E.128 R204, desc[UR4][R198.64] ;  /* 0x00000004c6cc7981 */ /* 0x000f22000c1e1d00 */
[----:B------:R-:W-:Y:S01]  /*2cd0*/  SHF.R.U32.HI R9, RZ, 0x1d, R218 ;  /* 0x0000001dff097819 */ /* 0x000fe200000116da */
[----:B------:R-:W1:Y:S02]  /*2ce0*/  LDC.U8 R245, c[0x0][0x2a0] ;  /* 0x0000a800fff57b82 */ /* 0x000e640000000000 */
[----:B------:R-:W2:Y:S04]  /*2cf0*/  LDG.E.128 R208, desc[UR4][R198.64+0x10] ;  /* 0x00001004c6d07981 */ /* 0x000ea8000c1e1d00 */
[----:B------:R-:W3:Y:S01]  /*2d00*/  LDL R249, [R1+0x84] ;  /* 0x0000840001f97983 */ /* 0x000ee20000100800 */
[C---:B0-----:R-:W-:Y:S01]  /*2d10*/  IMAD.WIDE.U32 R196, R218.reuse, 0x10, R196 ;  /* 0x00000010dac47825 */ /* 0x041fe200078e00c4 */
[----:B------:R-:W0:Y:S02]  /*2d20*/  @P3 LDC.64 R212, c[0x0][0x248] ;  /* 0x00009200ffd43b82 */ /* 0x000e240000000a00 */
[----:B------:R-:W3:Y:S04]  /*2d30*/  LDL R230, [R1+0x94] ;  /* 0x0000940001e67983 */ /* 0x000ee80000100800 */
[----:B------:R-:W3:Y:S01]  /*2d40*/  LDG.E.128 R196, desc[UR4][R196.64] ;  /* 0x00000004c4c47981 */ /* 0x000ee2000c1e1d00 */
[----:B-1----:R-:W-:Y:S01]  /*2d50*/  IMAD.WIDE.U32 R200, R218, 0x10, R200 ;  /* 0x00000010dac87825 */ /* 0x002fe200078e00c8 */
[----:B------:R-:W-:-:S02]  /*2d60*/  ISETP.NE.U32.AND P2, PT, RZ, UR8, PT ;  /* 0x00000008ff007c0c */ /* 0x000fc4000bf45070 */
[----:B------:R-:W3:Y:S04]  /*2d70*/  LDL R223, [R1+0x88] ;  /* 0x0000880001df7983 */ /* 0x000ee80000100800 */
[----:B------:R-:W3:Y:S01]  /*2d80*/  LDG.E.128 R200, desc[UR4][R200.64] ;  /* 0x00000004c8c87981 */ /* 0x000ee2000c1e1d00 */
[----:B------:R-:W-:-:S03]  /*2d90*/  ISETP.NE.AND.EX P2, PT, RZ, UR9, PT, P2 ;  /* 0x00000009ff007c0c */ /* 0x000fc6000bf45320 */
[----:B------:R-:W3:Y:S01]  /*2da0*/  LDL R222, [R1+0x9c] ;  /* 0x00009c0001de7983 */ /* 0x000ee20000100800 */
[----:B0-----:R-:W-:-:S04]  /*2db0*/  @P3 IADD3 R212, P4, R214, R212, RZ ;  /* 0x000000d4d6d43210 */ /* 0x001fc80007f9e0ff */
[----:B------:R-:W-:-:S05]  /*2dc0*/  @P3 IADD3.X R213, R9, R213, RZ, P4, !PT ;  /* 0x000000d509d53210 */ /* 0x000fca00027fe4ff */
[----:B------:R0:W5:Y:S02]  /*2dd0*/  @P3 LDG.E.64 R22, desc[UR4][R212.64] ;  /* 0x00000004d4163981 */ /* 0x000164000c1e1b00 */
[----:B0-----:R-:W-:-:S04]  /*2de0*/  @P2 LEA R212, P3, R218, UR8, 0x5 ;  /* 0x00000008dad42c11 */ /* 0x001fc8000f8628ff */
[----:B------:R-:W-:Y:S02]  /*2df0*/  @P2 LEA.HI.X R213, R218, UR9, RZ, 0x5, P3 ;  /* 0x00000009dad52c11 */ /* 0x000fe400098f2cff */
[----:B------:R-:W3:Y:S04]  /*2e00*/  LDL R218, [R1+0x98] ;  /* 0x0000980001da7983 */ /* 0x000ee80000100800 */
        /* <DEDUP_REMOVED lines=8> */
[C---:B--2---:R-:W-:Y:S01]  /*2e90*/  FADD.FTZ R216, -R9.reuse, R211 ;  /* 0x000000d309d87221 */ /* 0x044fe20000010100 */
[C---:B----4-:R-:W-:Y:S01]  /*2ea0*/  FADD.FTZ R204, -R9.reuse, R204 ;  /* 0x000000cc09cc7221 */ /* 0x050fe20000010100 */
[C---:B------:R-:W-:Y:S01]  /*2eb0*/  FADD.FTZ R205, -R9.reuse, R205 ;  /* 0x000000cd09cd7221 */ /* 0x040fe20000010100 */
[C---:B------:R-:W-:Y:S01]  /*2ec0*/  FADD.FTZ R206, -R9.reuse, R206 ;  /* 0x000000ce09ce7221 */ /* 0x040fe20000010100 */
[C---:B------:R-:W-:Y:S01]  /*2ed0*/  FADD.FTZ R207, -R9.reuse, R207 ;  /* 0x000000cf09cf7221 */ /* 0x040fe20000010100 */
[C---:B------:R-:W-:Y:S01]  /*2ee0*/  FADD.FTZ R208, -R9.reuse, R208 ;  /* 0x000000d009d07221 */ /* 0x040fe20000010100 */
[C---:B------:R-:W-:Y:S01]  /*2ef0*/  FADD.FTZ R209, -R9.reuse, R209 ;  /* 0x000000d109d17221 */ /* 0x040fe20000010100 */
[----:B------:R-:W-:Y:S01]  /*2f00*/  FADD.FTZ R210, -R9, R210 ;  /* 0x000000d209d27221 */ /* 0x000fe20000010100 */
[----:B---3--:R-:W-:Y:S01]  /*2f10*/  SHF.L.U32 R211, R196, 0x10, RZ ;  /* 0x00000010c4d37819 */ /* 0x008fe200000006ff */
[----:B------:R-:W-:-:S04]  /*2f20*/  FMUL.FTZ R239, R2, R204 ;  /* 0x000000cc02ef7220 */ /* 0x000fc80000410000 */
[----:B------:R-:W-:Y:S01]  /*2f30*/  FMUL.FTZ R9, R250, R211 ;  /* 0x000000d3fa097220 */ /* 0x000fe20000410000 */
[----:B------:R-:W-:-:S05]  /*2f40*/  SHF.L.U32 R214, R200, 0x10, RZ ;  /* 0x00000010c8d67819 */ /* 0x000fca00000006ff */
[--C-:B------:R-:W-:Y:S01]  /*2f50*/  FFMA.FTZ R204, R233, R214, R9.reuse ;  /* 0x000000d6e9cc7223 */ /* 0x100fe20000010009 */
[----:B------:R-:W-:Y:S02]  /*2f60*/  PRMT R9, R196, 0x7632, R9 ;  /* 0x00007632c4097816 */ /* 0x000fe40000000009 */
[----:B------:R-:W-:Y:S02]  /*2f70*/  PRMT R196, R200, 0x7632, R196 ;  /* 0x00007632c8c47816 */ /* 0x000fe400000000c4 */
[----:B------:R-:W-:Y:S01]  /*2f80*/  SHF.L.U32 R9, R9, 0x10, RZ ;  /* 0x0000001009097819 */ /* 0x000fe200000006ff */
[----:B------:R-:W-:Y:S01]  /*2f90*/  FMUL.FTZ R233, R2, R205 ;  /* 0x000000cd02e97220 */ /* 0x000fe20000410000 */
[----:B------:R-:W-:-:S03]  /*2fa0*/  SHF.L.U32 R196, R196, 0x10, RZ ;  /* 0x00000010c4c47819 */ /* 0x000fc600000006ff */
        /* <DEDUP_REMOVED lines=10> */
[----:B------:R0:W-:Y:S01]  /*3050*/  STL [R1+0x50], R204 ;  /* 0x000050cc01007387 */ /* 0x0001e20000100800 */
[----:B------:R-:W-:-:S02]  /*3060*/  FADD.FTZ R154, R154, R9 ;  /* 0x000000099a9a7221 */ /* 0x000fc40000010000 */
[----:B------:R-:W-:Y:S01]  /*3070*/  FFMA.FTZ R122, R230, R9, R122 ;  /* 0x00000009e67a7223 */ /* 0x000fe2000001007a */
[----:B------:R0:W-:Y:S01]  /*3080*/  STL [R1+0x40], R238 ;  /* 0x000040ee01007387 */ /* 0x0001e20000100800 */
[----:B------:R-:W-:Y:S01]  /*3090*/  FFMA.FTZ R218, R218, R196, R200 ;  /* 0x000000c4dada7223 */ /* 0x000fe200000100c8 */
[----:B------:R-:W-:-:S04]  /*30a0*/  PRMT R9, R197, 0x7632, R9 ;  /* 0x00007632c5097816 */ /* 0x000fc80000000009 */
[----:B------:R0:W-:Y:S04]  /*30b0*/  STL [R1+0x38], R218 ;  /* 0x000038da01007387 */ /* 0x0001e80000100800 */
[----:B------:R-:W2:Y:S01]  /*30c0*/  LDL R249, [R1+0x60] ;  /* 0x0000600001f97983 */ /* 0x000ea20000100800 */
[----:B------:R-:W-:-:S03]  /*30d0*/  SHF.L.U32 R9, R9, 0x10, RZ ;  /* 0x0000001009097819 */ /* 0x000fc600000006ff */
[----:B------:R-:W3:Y:S01]  /*30e0*/  LDL R200, [R1+0x70] ;  /* 0x0000700001c87983 */ /* 0x000ee20000100800 */
[----:B------:R-:W-:Y:S01]  /*30f0*/  FADD.FTZ R88, R88, R214 ;  /* 0x000000d658587221 */ /* 0x000fe20000010000 */
[C---:B------:R-:W-:Y:S02]  /*3100*/  FFMA.FTZ R56, R239.reuse, R214, R56 ;  /* 0x000000d6ef387223 */ /* 0x040fe40000010038 */
[----:B------:R-:W4:Y:S01]  /*3110*/  LDL R214, [R1+0x74] ;  /* 0x0000740001d67983 */ /* 0x000f220000100800 */
[----:B------:R-:W-:Y:S01]  /*3120*/  FADD.FTZ R152, R152, R211 ;  /* 0x000000d398987221 */ /* 0x000fe20000010000 */
[----:B------:R-:W-:Y:S02]  /*3130*/  FFMA.FTZ R120, R239, R211, R120 ;  /* 0x000000d3ef787223 */ /* 0x000fe40000010078 */
[----:B------:R-:W4:Y:S01]  /*3140*/  LDL R211, [R1+0x68] ;  /* 0x0000680001d37983 */ /* 0x000f220000100800 */
[----:B------:R-:W-:-:S03]  /*3150*/  FMUL.FTZ R223, R2, R207 ;  /* 0x000000cf02df7220 */ /* 0x000fc60000410000 */
[----:B------:R-:W4:Y:S01]  /*3160*/  LDL R207, [R1+0x78] ;  /* 0x0000780001cf7983 */ /* 0x000f220000100800 */
[----:B------:R-:W-:-:S03]  /*3170*/  FMUL.FTZ R197, R245, R9 ;  /* 0x00000009f5c57220 */ /* 0x000fc60000410000 */
[----:B------:R-:W4:Y:S04]  /*3180*/  LDL R245, [R1+0x64] ;  /* 0x0000640001f57983 */ /* 0x000f280000100800 */
[----:B------:R-:W4:Y:S04]  /*3190*/  LDL R206, [R1+0x6c] ;  /* 0x00006c0001ce7983 */ /* 0x000f280000100800 */
[----:B------:R-:W4:Y:S01]  /*31a0*/  LDL R205, [R1+0x7c] ;  /* 0x00007c0001cd7983 */ /* 0x000f220000100800 */
[----:B------:R-:W-:Y:S01]  /*31b0*/  FADD.FTZ R90, R90, R196 ;  /* 0x000000c45a5a7221 */ /* 0x000fe20000010000 */
[----:B------:R-:W-:Y:S01]  /*31c0*/  FFMA.FTZ R58, R230, R196, R58 ;  /* 0x000000c4e63a7223 */ /* 0x000fe2000001003a */
        /* <DEDUP_REMOVED lines=14> */
[----:B------:R-:W-:Y:S01]  /*32b0*/  FMUL.FTZ R216, R2, R216 ;  /* 0x000000d802d87220 */ /* 0x000fe20000410000 */
[----:B------:R0:W-:Y:S01]  /*32c0*/  STL [R1+0xc], R201 ;  /* 0x00000cc901007387 */ /* 0x0001e20000100800 */
[----:B--2---:R-:W-:Y:S01]  /*32d0*/  FMUL.FTZ R197, R249, R9 ;  /* 0x00000009f9c57220 */ /* 0x004fe20000410000 */
[----:B------:R-:W-:-:S03]  /*32e0*/  PRMT R9, R198, 0x7632, R9 ;  /* 0x00007632c6097816 */ /* 0x000fc60000000009 */
[--C-:B---3--:R-:W-:Y:S01]  /*32f0*/  FFMA.FTZ R200, R200, R196, R197.reuse ;  /* 0x000000c4c8c87223 */ /* 0x108fe200000100c5 */
[----:B------:R-:W-:Y:S01]  /*3300*/  PRMT R197, R202, 0x7632, R197 ;  /* 0x00007632cac57816 */ /* 0x000fe200000000c5 */
[----:B------:R-:W-:Y:S02]  /*3310*/  IMAD.U32 R196, R9, 0x10000, RZ ;  /* 0x0001000009c47824 */ /* 0x000fe400078e00ff */
[----:B------:R-:W-:Y:S01]  /*3320*/  FMUL.FTZ R9, R2, R209 ;  /* 0x000000d102097220 */ /* 0x000fe20000410000 */
[----:B------:R-:W-:Y:S01]  /*3330*/  SHF.L.U32 R197, R197, 0x10, RZ ;  /* 0x00000010c5c57819 */ /* 0x000fe200000006ff */
[----:B------:R-:W-:Y:S02]  /*3340*/  FADD.FTZ R157, R157, R196 ;  /* 0x000000c49d9d7221 */ /* 0x000fe40000010000 */
[-C--:B------:R-:W-:Y:S01]  /*3350*/  FFMA.FTZ R125, R9, R196.reuse, R125 ;  /* 0x000000c4097d7223 */ /* 0x080fe2000001007d */
[----:B----4-:R-:W-:Y:S01]  /*3360*/  FMUL.FTZ R198, R245, R196 ;  /* 0x000000c4f5c67220 */ /* 0x010fe20000410000 */
[----:B------:R-:W-:-:S03]  /*3370*/  SHF.L.U32 R196, R199, 0x10, RZ ;  /* 0x00000010c7c47819 */ /* 0x000fc600000006ff */
[-C--:B------:R-:W-:Y:S01]  /*3380*/  FFMA.FTZ R250, R214, R197.reuse, R198 ;  /* 0x000000c5d6fa7223 */ /* 0x080fe200000100c6 */
[----:B------:R-:W-:Y:S01]  /*3390*/  FMUL.FTZ R214, R2, R210 ;  /* 0x000000d202d67220 */ /* 0x000fe20000410000 */
[----:B------:R-:W-:Y:S01]  /*33a0*/  FADD.FTZ R93, R93, R197 ;  /* 0x000000c55d5d7221 */ /* 0x000fe20000010000 */
[----:B------:R-:W-:Y:S01]  /*33b0*/  FFMA.FTZ R61, R9, R197, R61 ;  /* 0x000000c5093d7223 */ /* 0x000fe2000001003d */
[----:B------:R-:W-:Y:S01]  /*33c0*/  SHF.L.U32 R197, R203, 0x10, RZ ;  /* 0x00000010cbc57819 */ /* 0x000fe200000006ff */
        /* <DEDUP_REMOVED lines=8> */
[----:B------:R-:W-:Y:S02]  /*3450*/  SHF.L.U32 R196, R196, 0x10, RZ ;  /* 0x00000010c4c47819 */ /* 0x000fe400000006ff */
[----:B------:R-:W-:-:S03]  /*3460*/  SHF.L.U32 R197, R197, 0x10, RZ ;  /* 0x00000010c5c57819 */ /* 0x000fc600000006ff */
        /* <DEDUP_REMOVED lines=22> */
[----:B0-----:R-:W-:-:S07]  /*35d0*/  FFMA.FTZ R219, R216, R245, R197 ;  /* 0x000000f5d8db7223 */ /* 0x001fce00000100c5 */
.L_x_1541:
[----:B------:R-:W-:Y:S05]  /*35e0*/  BSYNC B1 ;  /* 0x0000000000017941 */ /* 0x000fea0003800000 */
.L_x_1540:
        /* <DEDUP_REMOVED lines=20> */
.L_x_1577:
        /* <DEDUP_REMOVED lines=9> */
[----:B------:R-:W4:Y:S04]  /*37c0*/  LDL R205, [R1+0x2c] ;  /* 0x00002c0001cd7983 */ /* 0x000f280000100800 */
[----:B------:R-:W4:Y:S04]  /*37d0*/  LDL R210, [R1+0x28] ;  /* 0x0000280001d27983 */ /* 0x000f280000100800 */
[----:B------:R-:W4:Y:S01]  /*37e0*/  LDL R209, [R1+0x20] ;  /* 0x0000200001d17983 */ /* 0x000f220000100800 */
[----:B--2---:R-:W-:-:S02]  /*37f0*/  ISETP.NE.AND P4, PT, R208, RZ, PT ;  /* 0x000000ffd000720c */ /* 0x004fc40003f85270 */
[----:B------:R-:W-:Y:S02]  /*3800*/  ISETP.NE.U32.AND P2, PT, RZ, UR12, PT ;  /* 0x0000000cff007c0c */ /* 0x000fe4000bf45070 */
[----:B------:R-:W-:Y:S02]  /*3810*/  FSEL R204, R202, RZ, !P4 ;  /* 0x000000ffcacc7208 */ /* 0x000fe40006000000 */
[----:B------:R-:W-:-:S03]  /*3820*/  ISETP.NE.AND.EX P2, PT, RZ, UR13, PT, P2 ;  /* 0x0000000dff007c0c */ /* 0x000fc6000bf45320 */
[----:B------:R-:W-:-:S04]  /*3830*/  FFMA.FTZ R197, R229, R203, R204 ;  /* 0x000000cbe5c57223 */ /* 0x000fc800000100cc */
[----:B------:R-:W-:-:S04]  /*3840*/  FADD.FTZ R197, R244, -R197 ;  /* 0x800000c5f4c57221 */ /* 0x000fc80000010000 */
[----:B-1---5:R-:W-:Y:S02]  /*3850*/  FMUL.FTZ R201, R2, R197 ;  /* 0x000000c502c97220 */ /* 0x022fe40000410000 */
[----:B------:R-:W-:-:S05]  /*3860*/  @P2 IMAD.MOV.U32 R197, RZ, RZ, R14 ;  /* 0x000000ffffc52224 */ /* 0x000fca00078e000e */
[----:B------:R-:W-:Y:S01]  /*3870*/  @P2 LOP3.LUT P4, RZ, R197, 0xff, RZ, 0xc0, !PT ;  /* 0x000000ffc5ff2812 */ /* 0x000fe2000788c0ff */
[----:B------:R-:W-:Y:S01]  /*3880*/  FFMA.FTZ R197, R241, R203, R204 ;  /* 0x000000cbf1c57223 */ /* 0x000fe200000100cc */
[----:B------:R-:W-:-:S04]  /*3890*/  ISETP.NE.U32.AND P3, PT, RZ, UR8, PT ;  /* 0x00000008ff007c0c */ /* 0x000fc8000bf65070 */
[----:B------:R-:W-:Y:S01]  /*38a0*/  ISETP.NE.AND.EX P3, PT, RZ, UR9, PT, P3 ;  /* 0x00000009ff007c0c */ /* 0x000fe2000bf65330 */
[----:B------:R-:W-:-:S12]  /*38b0*/  FFMA.FTZ R196, R242, R203, R204 ;  /* 0x000000cbf2c47223 */ /* 0x000fd800000100cc */
[----:B------:R-:W-:-:S04]  /*38c0*/  @P3 FADD.FTZ R201, R28, R201 ;  /* 0x000000c91cc93221 */ /* 0x000fc80000010000 */
[----:B------:R-:W-:Y:S01]  /*38d0*/  FMUL.FTZ R200, R201, UR15 ;  /* 0x0000000fc9c87c20 */ /* 0x000fe20008410000 */
[----:B---3--:R-:W-:Y:S02]  /*38e0*/  FADD.FTZ R197, R207, -R197 ;  /* 0x800000c5cfc57221 */ /* 0x008fe40000010000 */
[----:B------:R-:W2:Y:S01]  /*38f0*/  LDL R207, [R1+0x1c] ;  /* 0x00001c0001cf7983 */ /* 0x000ea20000100800 */
[----:B----4-:R-:W-:-:S04]  /*3900*/  FADD.FTZ R196, R198, -R196 ;  /* 0x800000c4c6c47221 */ /* 0x010fc80000010000 */
        /* <DEDUP_REMOVED lines=18> */
[----:B------:R-:W-:Y:S02]  /*3a30*/  FADD.FTZ R198, R210, -R198 ;  /* 0x800000c6d2c67221 */ /* 0x000fe40000010000 */
[----:B------:R-:W-:Y:S01]  /*3a40*/  FMUL.FTZ R197, R2, R197 ;  /* 0x000000c502c57220 */ /* 0x000fe20000410000 */
[----:B------:R-:W-:Y:S01]  /*3a50*/  @P2 LOP3.LUT P5, RZ, R14, 0xff0000, RZ, 0xc0, !PT ;  /* 0x00ff00000eff2812 */ /* 0x000fe200078ac0ff */
        /* <DEDUP_REMOVED lines=41> */
[----:B--2---:R-:W-:-:S04]  /*3cf0*/  FADD.FTZ R201, R207, -R201 ;  /* 0x800000c9cfc97221 */ /* 0x004fc80000010000 */
        /* <DEDUP_REMOVED lines=41> */
.L_x_1544:
[----:B------:R-:W-:Y:S05]  /*3f90*/  BSYNC B1 ;  /* 0x0000000000017941 */ /* 0x000fea0003800000 */
.L_x_1543:
[----:B------:R-:W-:Y:S04]  /*3fa0*/  BSSY B1, `(.L_x_1545) ;  /* 0x0000082000017945 */ /* 0x000fe80003800000 */
[----:B------:R-:W-:Y:S05]  /*3fb0*/  @!P0 BRA `(.L_x_1546) ;  /* 0x0000000800008947 */ /* 0x000fea0003800000 */
[----:B0-----:R-:W3:Y:S04]  /*3fc0*/  LDL R196, [R1+0x58] ;  /* 0x0000580001c47983 */ /* 0x001ee80000100800 */
[----:B------:R-:W4:Y:S04]  /*3fd0*/  LDL R207, [R1+0x34] ;  /* 0x0000340001cf7983 */ /* 0x000f280000100800 */
        /* <DEDUP_REMOVED lines=8> */
[----:B------:R-:W-:Y:S01]  /*4060*/  FFMA.FTZ R197, R243, R203, R204 ;  /* 0x000000cbf3c57223 */ /* 0x000fe200000100cc */
[----:B------:R-:W-:-:S04]  /*4070*/  ISETP.NE.U32.AND P3, PT, RZ, UR8, PT ;  /* 0x00000008ff007c0c */ /* 0x000fc8000bf65070 */
[----:B------:R-:W-:-:S05]  /*4080*/  ISETP.NE.AND.EX P3, PT, RZ, UR9, PT, P3 ;  /* 0x00000009ff007c0c */ /* 0x000fca000bf65330 */
[----:B------:R-:W-:Y:S01]  /*4090*/  @P2 LOP3.LUT P5, RZ, R18, 0xff0000, RZ, 0xc0, !PT ;  /* 0x00ff000012ff2812 */ /* 0x000fe200078ac0ff */
[----:B---3--:R-:W-:-:S04]  /*40a0*/  FADD.FTZ R197, R196, -R197 ;  /* 0x800000c5c4c57221 */ /* 0x008fc80000010000 */
[----:B-1---5:R-:W-:Y:S01]  /*40b0*/  FMUL.FTZ R201, R2, R197 ;  /* 0x000000c502c97220 */ /* 0x022fe20000410000 */
[----:B------:R-:W-:-:S04]  /*40c0*/  @P2 MOV R197, R18 ;  /* 0x0000001200c52202 */ /* 0x000fc80000000f00 */
[----:B------:R-:W-:Y:S01]  /*40d0*/  @P2 LOP3.LUT P4, RZ, R197, 0xff, RZ, 0xc0, !PT ;  /* 0x000000ffc5ff2812 */ /* 0x000fe2000788c0ff */
[----:B------:R-:W-:-:S04]  /*40e0*/  FFMA.FTZ R197, R232, R203, R204 ;  /* 0x000000cbe8c57223 */ /* 0x000fc800000100cc */
[----:B----4-:R-:W-:Y:S02]  /*40f0*/  FADD.FTZ R197, R207, -R197 ;  /* 0x800000c5cfc57221 */ /* 0x010fe40000010000 */
[----:B------:R-:W2:Y:S01]  /*4100*/  LDL R207, [R1] ;  /* 0x0000000001cf7983 */ /* 0x000ea20000100800 */
[----:B------:R-:W-:Y:S01]  /*4110*/  FFMA.FTZ R196, R236, R203, R204 ;  /* 0x000000cbecc47223 */ /* 0x000fe200000100cc */
[----:B------:R-:W-:-:S03]  /*4120*/  @P3 FADD.FTZ R201, R168, R201 ;  /* 0x000000c9a8c93221 */ /* 0x000fc60000010000 */
[----:B------:R-:W-:Y:S01]  /*4130*/  FADD.FTZ R196, R198, -R196 ;  /* 0x800000c4c6c47221 */ /* 0x000fe20000010000 */
[----:B------:R-:W-:-:S03]  /*4140*/  FMUL.FTZ R200, R201, UR15 ;  /* 0x0000000fc9c87c20 */ /* 0x000fc60008410000 */
        /* <DEDUP_REMOVED lines=103> */
.L_x_1546:
[----:B------:R-:W-:Y:S05]  /*47c0*/  BSYNC B1 ;  /* 0x0000000000017941 */ /* 0x000fea0003800000 */
.L_x_1545:
        /* <DEDUP_REMOVED lines=9> */
[----:B------:R-:W-:Y:S02]  /*4860*/  ISETP.NE.U32.AND P3, PT, RZ, UR8, PT ;  /* 0x00000008ff007c0c */ /* 0x000fe4000bf65070 */
[----:B------:R-:W-:Y:S02]  /*4870*/  FSEL R204, R202, RZ, !P4 ;  /* 0x000000ffcacc7208 */ /* 0x000fe40006000000 */
[----:B------:R-:W-:Y:S02]  /*4880*/  ISETP.NE.AND.EX P2, PT, RZ, UR13, PT, P2 ;  /* 0x0000000dff007c0c */ /* 0x000fe4000bf45320 */
[----:B------:R-:W-:Y:S01]  /*4890*/  ISETP.NE.AND.EX P3, PT, RZ, UR9, PT, P3 ;  /* 0x00000009ff007c0c */ /* 0x000fe2000bf65330 */
[----:B------:R-:W-:-:S10]  /*48a0*/  FFMA.FTZ R197, R240, R203, R204 ;  /* 0x000000cbf0c57223 */ /* 0x000fd400000100cc */
[----:B-----5:R-:W-:Y:S02]  /*48b0*/  @P2 LOP3.LUT P5, RZ, R12, 0xff0000, RZ, 0xc0, !PT ;  /* 0x00ff00000cff2812 */ /* 0x020fe400078ac0ff */
[----:B------:R-:W-:Y:S01]  /*48c0*/  @P2 LOP3.LUT P6, RZ, R13, 0xff0000, RZ, 0xc0, !PT ;  /* 0x00ff00000dff2812 */ /* 0x000fe200078cc0ff */
[----:B---3--:R-:W-:Y:S01]  /*48d0*/  FADD.FTZ R197, R196, -R197 ;  /* 0x800000c5c4c57221 */ /* 0x008fe20000010000 */
[----:B------:R-:W-:-:S03]  /*48e0*/  FFMA.FTZ R196, R234, R203, R204 ;  /* 0x000000cbeac47223 */ /* 0x000fc600000100cc */
[----:B-1----:R-:W-:Y:S01]  /*48f0*/  FMUL.FTZ R201, R2, R197 ;  /* 0x000000c502c97220 */ /* 0x002fe20000410000 */
[----:B----4-:R-:W-:Y:S01]  /*4900*/  FADD.FTZ R196, R198, -R196 ;  /* 0x800000c4c6c47221 */ /* 0x010fe20000010000 */
[----:B------:R-:W-:Y:S02]  /*4910*/  @P2 IMAD.MOV.U32 R197, RZ, RZ, R12 ;  /* 0x000000ffffc52224 */ /* 0x000fe400078e000c */
[----:B------:R-:W-:Y:S01]  /*4920*/  @P3 FADD.FTZ R201, R176, R201 ;  /* 0x000000c9b0c93221 */ /* 0x000fe20000010000 */
[----:B------:R-:W-:Y:S02]  /*4930*/  FMUL.FTZ R196, R2, R196 ;  /* 0x000000c402c47220 */ /* 0x000fe40000410000 */
[----:B------:R-:W-:Y:S01]  /*4940*/  @P2 LOP3.LUT P4, RZ, R197, 0xff, RZ, 0xc0, !PT ;  /* 0x000000ffc5ff2812 */ /* 0x000fe2000788c0ff */
        /* <DEDUP_REMOVED lines=104> */
.L_x_1548:
[----:B------:R-:W-:Y:S05]  /*4fd0*/  BSYNC B1 ;  /* 0x0000000000017941 */ /* 0x000fea0003800000 */
.L_x_1547:
        /* <DEDUP_REMOVED lines=33> */
[----:B-1----:R-:W-:Y:S01]  /*51f0*/  @P2 FSEL R200, R198, RZ, P3 ;  /* 0x000000ffc6c82208 */ /* 0x002fe20001800000 */
        /* <DEDUP_REMOVED lines=70> */
[C---:B------:R-:W-:Y:S01]  /*5660*/  LOP3.LUT P3, RZ, R212.reuse, 0xff0000, RZ, 0xc0, !PT ;  /* 0x00ff0000d4ff7812 */ /* 0x040fe2000786c0ff */
[----:B------:R-:W0:Y:S01]  /*5670*/  LDC.64 R204, c[0x0][0x2f8] ;  /* 0x0000be00ffcc7b82 */ /* 0x000e220000000a00 */
[----:B------:R-:W-:Y:S02]  /*5680*/  F2FP.BF16.F32.PACK_AB R198, R197, R198 ;  /* 0x000000c6c5c6723e */ /* 0x000fe400000010ff */
[----:B------:R-:W-:Y:S02]  /*5690*/  FSEL R197, R201, RZ, P3 ;  /* 0x000000ffc9c57208 */ /* 0x000fe40001800000 */
        /* <DEDUP_REMOVED lines=21> */
.L_x_1550:
[----:B------:R-:W-:Y:S05]  /*57f0*/  BSYNC B1 ;  /* 0x0000000000017941 */ /* 0x000fea0003800000 */
.L_x_1549:
[----:B0----5:R-:W0:Y:S02]  /*5800*/  LDC.64 R2, c[0x0][0x210] ;  /* 0x00008400ff027b82 */ /* 0x021e240000000a00 */
[----:B0-----:R-:W-:-:S04]  /*5810*/  LEA R0, R2, R0, 0x2 ;  /* 0x0000000002007211 */ /* 0x001fc800078e10ff */
[----:B------:R-:W-:-:S13]  /*5820*/  ISETP.GE.AND P2, PT, R0, R3, PT ;  /* 0x000000030000720c */ /* 0x000fda0003f46270 */
[----:B------:R-:W-:Y:S05]  /*5830*/  @!P2 BRA `(.L_x_1551) ;  /* 0xffffffb40010a947 */ /* 0x000fea000383ffff */
.L_x_1533:
[----:B------:R-:W-:Y:S05]  /*5840*/  BSYNC B0 ;  /* 0x0000000000007941 */ /* 0x000fea0003800000 */
.L_x_1532:
        /* <DEDUP_REMOVED lines=73> */
[----:B------:R-:W5:Y:S04]  /*5ce0*/  LDS R88, [R0+0x1000] ;  /* 0x0010000000587984 */ /* 0x000f680000000800 */
        /* <DEDUP_REMOVED lines=13> */
[----:B-----5:R-:W-:-:S03]  /*5dc0*/  FADD.FTZ R7, R7, R88 ;  /* 0x0000005807077221 */ /* 0x020fc60000010000 */
        /* <DEDUP_REMOVED lines=76> */
[----:B----4-:R-:W-:-:S02]  /*6290*/  FADD.FTZ R105, R11, R136 ;  /* 0x000000880b697221 */ /* 0x010fc40000010000 */
[----:B------:R0:W-:Y:S01]  /*62a0*/  STS.128 [R4+0xc10], R124 ;  /* 0x000c107c04007388 */ /* 0x0001e20000000c00 */
[----:B------:R-:W-:Y:S01]  /*62b0*/  BAR.SYNC.DEFER_BLOCKING 0x0 ;  /* 0x0000000000007b1d */ /* 0x000fe20000010000 */
[C---:B------:R-:W-:Y:S02]  /*62c0*/  ISETP.GE.U32.AND P6, PT, R106.reuse, 0x100, PT ;  /* 0x000001006a00780c */ /* 0x040fe40003fc6070 */
[----:B------:R-:W-:Y:S02]  /*62d0*/  ISETP.GE.U32.AND P5, PT, R106, 0x180, PT ;  /* 0x000001806a00780c */ /* 0x000fe40003fa6070 */
[----:B0-----:R-:W-:Y:S01]  /*62e0*/  IADD3 R4, P0, R43, R168, RZ ;  /* 0x000000a82b047210 */ /* 0x001fe20007f1e0ff */
[----:B------:R-:W-:-:S03]  /*62f0*/  FADD.FTZ R43, R5, R14 ;  /* 0x0000000e052b7221 */ /* 0x000fc60000010000 */
        /* <DEDUP_REMOVED lines=11> */
[----:B------:R-:W5:Y:S01]  /*63b0*/  LDS R104, [R0+0x3000] ;  /* 0x0030000000687984 */ /* 0x000f620000000800 */
[----:B------:R-:W-:Y:S01]  /*63c0*/  IADD3.X R7, R5, UR23, RZ, P2, !PT ;  /* 0x0000001705077c10 */ /* 0x000fe200097fe4ff */
[----:B0-----:R-:W-:-:S04]  /*63d0*/  FADD.FTZ R15, RZ, R15 ;  /* 0x0000000fff0f7221 */ /* 0x001fc80000010000 */
[----:B---3--:R-:W-:-:S04]  /*63e0*/  FADD.FTZ R15, R15, R128 ;  /* 0x000000800f0f7221 */ /* 0x008fc80000010000 */
[----:B----4-:R-:W-:-:S04]  /*63f0*/  FADD.FTZ R15, R15, R130 ;  /* 0x000000820f0f7221 */ /* 0x010fc80000010000 */
[----:B-----5:R-:W-:Y:S01]  /*6400*/  FADD.FTZ R107, R15, R104 ;  /* 0x000000680f6b7221 */ /* 0x020fe20000010000 */
        /* <DEDUP_REMOVED lines=22> */
[----:B------:R3:W-:Y:S01]  /*6570*/  STG.E desc[UR4][R44.64], R105 ;  /* 0x000000692c007986 */ /* 0x0007e2000c101904 */
[----:B------:R-:W-:-:S09]  /*6580*/  IADD3.X R5, RZ, R5, RZ, P3, !PT ;  /* 0x00000005ff057210 */ /* 0x000fd20001ffe4ff */
.L_x_1553:
[----:B------:R-:W-:Y:S05]  /*6590*/  BSYNC B0 ;  /* 0x0000000000007941 */ /* 0x000fea0003800000 */
.L_x_1552:
        /* <DEDUP_REMOVED lines=39> */
[----:B---3--:R-:W3:Y:S01]  /*6810*/  LDS R43, [R0+0x1e00] ;  /* 0x001e0000002b7984 */ /* 0x008ee20000000800 */
[----:B------:R-:W-:Y:S01]  /*6820*/  FADD.FTZ R75, RZ, R75 ;  /* 0x0000004bff4b7221 */ /* 0x000fe20000010000 */
[----:B------:R-:W-:Y:S01]  /*6830*/  FADD.FTZ R65, R65, R66 ;  /* 0x0000004241417221 */ /* 0x000fe20000010000 */
        /* <DEDUP_REMOVED lines=8> */
[----:B------:R-:W-:Y:S01]  /*68c0*/  FADD.FTZ R94, R71, R94 ;  /* 0x0000005e475e7221 */ /* 0x000fe20000010000 */
[----:B------:R-:W1:Y:S01]  /*68d0*/  LDS R20, [R0+0x600] ;  /* 0x0006000000147984 */ /* 0x000e620000000800 */
        /* <DEDUP_REMOVED lines=28> */
[----:B---3--:R-:W-:Y:S01]  /*6aa0*/  FADD.FTZ R30, R30, R43 ;  /* 0x0000002b1e1e7221 */ /* 0x008fe20000010000 */
[----:B------:R-:W-:Y:S01]  /*6ab0*/  FADD.FTZ R25, R94, R25 ;  /* 0x000000195e197221 */ /* 0x000fe20000010000 */
[----:B------:R-:W-:Y:S01]  /*6ac0*/  FADD.FTZ R24, R89, R24 ;  /* 0x0000001859187221 */ /* 0x000fe20000010000 */
[----:B------:R-:W3:Y:S01]  /*6ad0*/  LDS R53, [R0+0x1a00] ;  /* 0x001a000000357984 */ /* 0x000ee20000000800 */
        /* <DEDUP_REMOVED lines=8> */
[----:B-1----:R-:W-:Y:S01]  /*6b60*/  FADD.FTZ R20, RZ, R20 ;  /* 0x00000014ff147221 */ /* 0x002fe20000010000 */
[----:B------:R-:W-:Y:S01]  /*6b70*/  ISETP.GE.U32.AND P0, PT, R106, 0x200, PT ;  /* 0x000002006a00780c */ /* 0x000fe20003f06070 */
[----:B------:R-:W-:Y:S01]  /*6b80*/  FADD.FTZ R31, R74, R31 ;  /* 0x0000001f4a1f7221 */ /* 0x000fe20000010000 */
[----:B------:R-:W1:Y:S01]  /*6b90*/  LDS R95, [R0+0x3e00] ;  /* 0x003e0000005f7984 */ /* 0x000e620000000800 */
        /* <DEDUP_REMOVED lines=28> */
[----:B---3--:R-:W-:Y:S01]  /*6d60*/  FADD.FTZ R26, R26, R53 ;  /* 0x000000351a1a7221 */ /* 0x008fe20000010000 */
[----:B------:R-:W-:Y:S01]  /*6d70*/  FADD.FTZ R23, R23, R12 ;  /* 0x0000000c17177221 */ /* 0x000fe20000010000 */
[----:B------:R-:W-:Y:S01]  /*6d80*/  FADD.FTZ R21, R100, R9 ;  /* 0x0000000964157221 */ /* 0x000fe20000010000 */
[----:B------:R3:W3:Y:S01]  /*6d90*/  LDS R75, [R0+0x3600] ;  /* 0x00360000004b7984 */ /* 0x0006e20000000800 */
[----:B----4-:R-:W-:Y:S01]  /*6da0*/  FADD.FTZ R28, R28, R55 ;  /* 0x000000371c1c7221 */ /* 0x010fe20000010000 */
[----:B------:R-:W-:-:S02]  /*6db0*/  FADD.FTZ R43, R92, R3 ;  /* 0x000000035c2b7221 */ /* 0x000fc40000010000 */
[----:B------:R4:W3:Y:S01]  /*6dc0*/  LDS R83, [R0+0x3800] ;  /* 0x0038000000537984 */ /* 0x0008e20000000800 */
[----:B-----5:R-:W-:-:S03]  /*6dd0*/  FADD.FTZ R2, R2, R59 ;  /* 0x0000003b02027221 */ /* 0x020fc60000010000 */
[----:B------:R4:W3:Y:S01]  /*6de0*/  LDS R91, [R0+0x3a00] ;  /* 0x003a0000005b7984 */ /* 0x0008e20000000800 */
[----:B-1----:R-:W-:-:S03]  /*6df0*/  FADD.FTZ R95, R30, R95 ;  /* 0x0000005f1e5f7221 */ /* 0x002fc60000010000 */
[----:B------:R4:W1:Y:S01]  /*6e00*/  LDS R93, [R0+0x3c00] ;  /* 0x003c0000005d7984 */ /* 0x0008620000000800 */
[----:B--2---:R-:W-:Y:S01]  /*6e10*/  FADD.FTZ R61, R8, R61 ;  /* 0x0000003d083d7221 */ /* 0x004fe20000010000 */
[----:B------:R-:W-:Y:S01]  /*6e20*/  FADD.FTZ R20, R20, R63 ;  /* 0x0000003f14147221 */ /* 0x000fe20000010000 */
[----:B------:R-:W-:Y:S01]  /*6e30*/  FADD.FTZ R22, R22, R65 ;  /* 0x0000004116167221 */ /* 0x000fe20000010000 */
[----:B------:R-:W-:Y:S01]  /*6e40*/  FADD.FTZ R26, R26, R67 ;  /* 0x000000431a1a7221 */ /* 0x000fe20000010000 */
[----:B0-----:R-:W-:Y:S01]  /*6e50*/  FADD.FTZ R28, R28, R69 ;  /* 0x000000451c1c7221 */ /* 0x001fe20000010000 */
[----:B------:R-:W-:Y:S01]  /*6e60*/  FADD.FTZ R73, R2, R73 ;  /* 0x0000004902497221 */ /* 0x000fe20000010000 */
        /* <DEDUP_REMOVED lines=12> */
[-C--:B------:R-:W-:Y:S01]  /*6f30*/  MOV R3, R7.reuse ;  /* 0x0000000700037202 */ /* 0x080fe20000000f00 */
[----:B--2---:R-:W-:Y:S01]  /*6f40*/  IMAD.MOV.U32 R9, RZ, RZ, R5 ;  /* 0x000000ffff097224 */ /* 0x004fe200078e0005 */
[----:B------:R-:W-:Y:S02]  /*6f50*/  MOV R8, R4 ;  /* 0x0000000400087202 */ /* 0x000fe40000000f00 */
[----:B------:R-:W-:Y:S01]  /*6f60*/  IADD3 R6, P6, R6, 0x200, RZ ;  /* 0x0000020006067810 */ /* 0x000fe20007fde0ff */
[----:B------:R0:W-:Y:S03]  /*6f70*/  STG.E desc[UR4][R2.64], R73 ;  /* 0x0000004902007986 */ /* 0x0001e6000c101904 */
[----:B------:R-:W-:Y:S01]  /*6f80*/  IADD3.X R7, RZ, R7, RZ, P6, !PT ;  /* 0x00000007ff077210 */ /* 0x000fe200037fe4ff */
[----:B------:R0:W-:Y:S01]  /*6f90*/  STG.E desc[UR4][R8.64], R101 ;  /* 0x0000006508007986 */ /* 0x0001e2000c101904 */
[----:B------:R-:W-:-:S04]  /*6fa0*/  IADD3 R4, P6, R4, 0x200, RZ ;  /* 0x0000020004047810 */ /* 0x000fc80007fde0ff */
[----:B------:R-:W-:-:S09]  /*6fb0*/  IADD3.X R5, RZ, R5, RZ, P6, !PT ;  /* 0x00000005ff057210 */ /* 0x000fd200037fe4ff */
.L_x_1555:
[----:B------:R-:W-:Y:S05]  /*6fc0*/  BSYNC B0 ;  /* 0x0000000000007941 */ /* 0x000fea0003800000 */
.L_x_1554:
        /* <DEDUP_REMOVED lines=23> */
.L_x_1557:
[----:B------:R-:W-:Y:S05]  /*7140*/  BSYNC B0 ;  /* 0x0000000000007941 */ /* 0x000fea0003800000 */
.L_x_1556:
        /* <DEDUP_REMOVED lines=22> */
[----:B------:R-:W-:-:S09]  /*72b0*/  IADD3.X R5, RZ, R5, RZ, P6, !PT ;  /* 0x00000005ff057210 */ /* 0x000fd200037fe4ff */
.L_x_1559:
[----:B------:R-:W-:Y:S05]  /*72c0*/  BSYNC B0 ;  /* 0x0000000000007941 */ /* 0x000fea0003800000 */
.L_x_1558:
        /* <DEDUP_REMOVED lines=23> */
.L_x_1561:
[----:B------:R-:W-:Y:S05]  /*7440*/  BSYNC B0 ;  /* 0x0000000000007941 */ /* 0x000fea0003800000 */
.L_x_1560:
[----:B------:R-:W-:Y:S01]  /*7450*/  BSSY B0, `(.L_x_1562) ;  /* 0x0000017000007945 */ /* 0x000fe20003800000 */
[----:B------:R-:W-:-:S03]  /*7460*/  FADD.FTZ R91, R26, R91 ;  /* 0x0000005b1a5b7221 */ /* 0x000fc60000010000 */
        /* <DEDUP_REMOVED lines=21> */
.L_x_1563:
[----:B------:R-:W-:Y:S05]  /*75c0*/  BSYNC B0 ;  /* 0x0000000000007941 */ /* 0x000fea0003800000 */
.L_x_1562:
        /* <DEDUP_REMOVED lines=23> */
.L_x_1565:
[----:B------:R-:W-:Y:S05]  /*7740*/  BSYNC B0 ;  /* 0x0000000000007941 */ /* 0x000fea0003800000 */
.L_x_1564:
[----:B------:R-:W-:Y:S05]  /*7750*/  @!P4 EXIT ;  /* 0x000000000000c94d */ /* 0x000fea0003800000 */
[----:B------:R-:W-:Y:S04]  /*7760*/  STG.E desc[UR4][R14.64], R27 ;  /* 0x0000001b0e007986 */ /* 0x000fe8000c101904 */
[----:B------:R-:W-:Y:S04]  /*7770*/  STG.E desc[UR4][R10.64], R81 ;  /* 0x000000510a007986 */ /* 0x000fe8000c101904 */
[----:B------:R-:W-:Y:S04]  /*7780*/  STG.E desc[UR4][R6.64], R95 ;  /* 0x0000005f06007986 */ /* 0x000fe8000c101904 */
[----:B------:R-:W-:Y:S01]  /*7790*/  STG.E desc[UR4][R4.64], R43 ;  /* 0x0000002b04007986 */ /* 0x000fe2000c101904 */
[----:B------:R-:W-:Y:S05]  /*77a0*/  EXIT ;  /* 0x000000000000794d */ /* 0x000fea0003800000 */
.L_x_1542:
        /* <DEDUP_REMOVED lines=8> */
.L_x_1567:
[----:B------:R-:W-:Y:S05]  /*7830*/  BSYNC B1 ;  /* 0x0000000000017941 */ /* 0x000fea0003800000 */
.L_x_1566:
[----:B------:R-:W-:Y:S01]  /*7840*/  MOV R196, R202 ;  /* 0x000000ca00c47202 */ /* 0x000fe20000000f00 */
        /* <DEDUP_REMOVED lines=8> */
.L_x_1568:
        /* <DEDUP_REMOVED lines=8> */
.L_x_1569:
[----:B------:R-:W-:Y:S01]  /*7950*/  MOV R199, R201 ;  /* 0x000000c900c77202 */ /* 0x000fe20000000f00 */
[----:B------:R-:W-:-:S04]  /*7960*/  IMAD.MOV.U32 R196, RZ, RZ, R202 ;  /* 0x000000ffffc47224 */ /* 0x000fc800078e00ca */
[----:B------:R-:W-:Y:S01]  /*7970*/  FADD.FTZ R200, R200, R196 ;  /* 0x000000c4c8c87221 */ /* 0x000fe20000010000 */
[----:B------:R-:W-:-:S07]  /*7980*/  MOV R196, 0xffffffff ;  /* 0xffffffff00c47802 */ /* 0x000fce0000000f00 */
[----:B------:R-:W-:Y:S05]  /*7990*/  WARPSYNC.COLLECTIVE R196, `(.L_x_1570) ;  /* 0x00000000c4087348 */ /* 0x000fea0003c00000 */
[----:B------:R0:W1:Y:S02]  /*79a0*/  SHFL.BFLY P2, R202, R199, R198, R197 ;  /* 0x0c0000c6c7ca7389 */ /* 0x00006400000400c5 */
[----:B01----:R-:W-:Y:S01]  /*79b0*/  ENDCOLLECTIVE ;  /* 0x000000000000791b */ /* 0x003fe20003800000 */
.L_x_1570:
        /* <DEDUP_REMOVED lines=8> */
.L_x_1571:
[----:B------:R-:W-:Y:S02]  /*7a40*/  MOV R199, R201 ;  /* 0x000000c900c77202 */ /* 0x000fe40000000f00 */
[----:B------:R-:W-:-:S05]  /*7a50*/  MOV R196, R202 ;  /* 0x000000ca00c47202 */ /* 0x000fca0000000f00 */
[----:B------:R-:W-:Y:S01]  /*7a60*/  FADD.FTZ R200, R200, R196 ;  /* 0x000000c4c8c87221 */ /* 0x000fe20000010000 */
[----:B------:R-:W-:-:S07]  /*7a70*/  MOV R196, 0xffffffff ;  /* 0xffffffff00c47802 */ /* 0x000fce0000000f00 */
[----:B------:R-:W-:Y:S05]  /*7a80*/  WARPSYNC.COLLECTIVE R196, `(.L_x_1572) ;  /* 0x00000000c4087348 */ /* 0x000fea0003c00000 */
[----:B------:R0:W1:Y:S02]  /*7a90*/  SHFL.BFLY P2, R202, R199, R198, R197 ;  /* 0x0c0000c6c7ca7389 */ /* 0x00006400000400c5 */
[----:B01----:R-:W-:Y:S01]  /*7aa0*/  ENDCOLLECTIVE ;  /* 0x000000000000791b */ /* 0x003fe20003800000 */
.L_x_1572:
        /* <DEDUP_REMOVED lines=8> */
.L_x_1573:
[----:B------:R-:W-:Y:S02]  /*7b30*/  MOV R199, R201 ;  /* 0x000000c900c77202 */ /* 0x000fe40000000f00 */
[----:B------:R-:W-:-:S05]  /*7b40*/  MOV R196, R202 ;  /* 0x000000ca00c47202 */ /* 0x000fca0000000f00 */
[----:B------:R-:W-:Y:S01]  /*7b50*/  FADD.FTZ R200, R200, R196 ;  /* 0x000000c4c8c87221 */ /* 0x000fe20000010000 */
[----:B------:R-:W-:-:S07]  /*7b60*/  MOV R196, 0xffffffff ;  /* 0xffffffff00c47802 */ /* 0x000fce0000000f00 */
[----:B------:R-:W-:Y:S05]  /*7b70*/  WARPSYNC.COLLECTIVE R196, `(.L_x_1574) ;  /* 0x00000000c4087348 */ /* 0x000fea0003c00000 */
[----:B------:R0:W1:Y:S02]  /*7b80*/  SHFL.BFLY P2, R202, R199, R198, R197 ;  /* 0x0c0000c6c7ca7389 */ /* 0x00006400000400c5 */
[----:B01----:R-:W-:Y:S01]  /*7b90*/  ENDCOLLECTIVE ;  /* 0x000000000000791b */ /* 0x003fe20003800000 */
.L_x_1574:
        /* <DEDUP_REMOVED lines=8> */
.L_x_1575:
[----:B------:R-:W-:Y:S02]  /*7c20*/  MOV R199, R201 ;  /* 0x000000c900c77202 */ /* 0x000fe40000000f00 */
[----:B------:R-:W-:-:S07]  /*7c30*/  MOV R203, R202 ;  /* 0x000000ca00cb7202 */ /* 0x000fce0000000f00 */
[----:B------:R-:W-:Y:S05]  /*7c40*/  WARPSYNC.COLLECTIVE R196, `(.L_x_1576) ;  /* 0x00000000c4087348 */ /* 0x000fea0003c00000 */
[----:B------:R0:W1:Y:S02]  /*7c50*/  SHFL.BFLY P2, R202, R199, R198, R197 ;  /* 0x0c0000c6c7ca7389 */ /* 0x00006400000400c5 */
[----:B01----:R-:W-:Y:S01]  /*7c60*/  ENDCOLLECTIVE ;  /* 0x000000000000791b */ /* 0x003fe20003800000 */
.L_x_1576:
[----:B------:R-:W-:Y:S01]  /*7c70*/  MOV R196, R202 ;  /* 0x000000ca00c47202 */ /* 0x000fe20000000f00 */
[----:B------:R-:W-:Y:S06]  /*7c80*/  BRA `(.L_x_1577) ;  /* 0xffffffb800a87947 */ /* 0x000fec000383ffff */
.L_x_1578:
        /* <DEDUP_REMOVED lines=15> */
.L_x_3770:


//--------------------- .text._ZN10layer_norm31ln_parallel_residual_bwd_kernelINS_13Kernel_traitsIf13__nv_bfloat16fS2_fjLj1024ELj1ELj4ELj1ELj16ENS_18Kernel_traits_baseILj1024EfS2_fS2_fjLj128EEEEELb1ELb0ELb1EEEvNS_9BwdParamsE --------------------------
	.section	.text._ZN10layer_norm31ln_parallel_residual_bwd_kernelINS_13Kernel_traitsIf13__nv_bfloat16fS2_fjLj1024ELj1ELj4ELj1ELj16ENS_18Kernel_traits_baseILj1024EfS2_fS2_fjLj128EEEEELb1ELb0ELb1EEEvNS_9BwdParamsE,"ax",@progbits
	.align	128
        .global         _ZN10layer_norm31ln_parallel_residual_bwd_kernelINS_13Kernel_traitsIf13__nv_bfloat16fS2_fjLj1024ELj1ELj4ELj1ELj16ENS_18Kernel_traits_baseILj1024EfS2_fS2_fjLj128EEEEELb1ELb0ELb1EEEvNS_9BwdParamsE
        .type           _ZN10layer_norm31ln_parallel_residual_bwd_kernelINS_13Kernel_traitsIf13__nv_bfloat16fS2_fjLj1024ELj1ELj4ELj1ELj16ENS_18Kernel_traits_baseILj1024EfS2_fS2_fjLj128EEEEELb1ELb0ELb1EEEvNS_9BwdParamsE,@function
        .size           _ZN10layer_norm31ln_parallel_residual_bwd_kernelINS_13Kernel_traitsIf13__nv_bfloat16fS2_fjLj1024ELj1ELj4ELj1ELj16ENS_18Kernel_traits_baseILj1024EfS2_fS2_fjLj128EEEEELb1ELb0ELb1EEEvNS_9BwdParamsE,(.L_x_3771 - _ZN10layer_norm31ln_parallel_residual_bwd_kernelINS_13Kernel_traitsIf13__nv_bfloat16fS2_fjLj1024ELj1ELj4ELj1ELj16ENS_18Kernel_traits_baseILj1024EfS2_fS2_fjLj128EEEEELb1ELb0ELb1EEEvNS_9BwdParamsE)
        .other          _ZN10layer_norm31ln_parallel_residual_bwd_kernelINS_13Kernel_traitsIf13__nv_bfloat16fS2_fjLj1024ELj1ELj4ELj1ELj16ENS_18Kernel_traits_baseILj1024EfS2_fS2_fjLj128EEEEELb1ELb0ELb1EEEvNS_9BwdParamsE,@"STO_CUDA_ENTRY STV_DEFAULT"
_ZN10layer_norm31ln_parallel_residual_bwd_kernelINS_13Kernel_traitsIf13__nv_bfloat16fS2_fjLj1024ELj1ELj4ELj1ELj16ENS_18Kernel_traits_baseILj1024EfS2_fS2_fjLj128EEEEELb1ELb0ELb1EEEvNS_9BwdParamsE:
.text._ZN10layer_norm31ln_parallel_residual_bwd_kernelINS_13Kernel_traitsIf13__nv_bfloat16fS2_fjLj1024ELj1ELj4ELj1ELj16ENS_18Kernel_traits_baseILj1024EfS2_fS2_fjLj128EEEEELb1ELb0ELb1EEEvNS_9BwdParamsE:
        /* <DEDUP_REMOVED lines=82> */
.L_x_1580:
[----:B------:R-:W-:Y:S01]  /*0520*/  SHF.L.U32 R0, R124, 0x5, RZ ;  /* 0x000000057c007819 */ /* 0x000fe200000006ff */
[----:B------:R-:W-:Y:S01]  /*0530*/  ULDC.64 UR6, c[0x0][0x260] ;  /* 0x0000980000067ab9 */ /* 0x000fe20000000a00 */
[----:B------:R-:W-:Y:S02]  /*0540*/  ULDC.64 UR8, c[0x0][0x268] ;  /* 0x00009a0000087ab9 */ /* 0x000fe40000000a00 */
[----:B------:R-:W-:-:S04]  /*0550*/  LOP3.LUT R0, R0, 0x3e0, RZ, 0xc0, !PT ;  /* 0x000003e000007812 */ /* 0x000fc800078ec0ff */
[C---:B------:R-:W-:Y:S01]  /*0560*/  IADD3 R2, P0, R0.reuse, UR6, RZ ;  /* 0x0000000600027c10 */ /* 0x040fe2000ff1e0ff */
[----:B------:R0:W-:Y:S01]  /*0570*/  STL [R1+0x12c], RZ ;  /* 0x00012cff01007387 */ /* 0x0001e20000100800 */
[----:B------:R-:W-:Y:S02]  /*0580*/  IADD3 R4, P1, R0, UR8, RZ ;  /* 0x0000000800047c10 */ /* 0x000fe4000ff3e0ff */
[----:B------:R-:W-:Y:S01]  /*0590*/  IADD3.X R3, RZ, UR7, RZ, P0, !PT ;  /* 0x00000007ff037c10 */ /* 0x000fe200087fe4ff */
[----:B------:R0:W-:Y:S01]  /*05a0*/  STL [R1+0x13c], RZ ;  /* 0x00013cff01007387 */ /* 0x0001e20000100800 */
[----:B------:R-:W-:Y:S01]  /*05b0*/  IADD3.X R5, RZ, UR9, RZ, P1, !PT ;  /* 0x00000009ff057c10 */ /* 0x000fe20008ffe4ff */
[----:B------:R-:W-:Y:S02]  /*05c0*/  ULDC.64 UR6, c[0x0][0x2c8] ;  /* 0x0000b20000067ab9 */ /* 0x000fe40000000a00 */
[----:B------:R-:W5:Y:S04]  /*05d0*/  LDG.E.128 R84, desc[UR4][R2.64] ;  /* 0x0000000402547981 */ /* 0x000f68000c1e1d00 */
[----:B------:R-:W5:Y:S04]  /*05e0*/  LDG.E.128 R80, desc[UR4][R2.64+0x10] ;  /* 0x0000100402507981 */ /* 0x000f68000c1e1d00 */
[----:B------:R-:W5:Y:S04]  /*05f0*/  LDG.E.128 R76, desc[UR4][R2.64+0x400] ;  /* 0x00040004024c7981 */ /* 0x000f68000c1e1d00 */
[----:B------:R-:W5:Y:S04]  /*0600*/  LDG.E.128 R72, desc[UR4][R2.64+0x410] ;  /* 0x0004100402487981 */ /* 0x000f68000c1e1d00 */
[----:B------:R-:W5:Y:S04]  /*0610*/  LDG.E.128 R68, desc[UR4][R2.64+0x800] ;  /* 0x0008000402447981 */ /* 0x000f68000c1e1d00 */
[----:B------:R-:W5:Y:S04]  /*0620*/  LDG.E.128 R64, desc[UR4][R2.64+0x810] ;  /* 0x0008100402407981 */ /* 0x000f68000c1e1d00 */
[----:B------:R-:W5:Y:S04]  /*0630*/  LDG.E.128 R60, desc[UR4][R2.64+0xc00] ;  /* 0x000c0004023c7981 */ /* 0x000f68000c1e1d00 */
[----:B------:R-:W5:Y:S04]  /*0640*/  LDG.E.128 R56, desc[UR4][R2.64+0xc10] ;  /* 0x000c100402387981 */ /* 0x000f68000c1e1d00 */
        /* <DEDUP_REMOVED lines=77> */
[----:B------:R0:W-:Y:S01]  /*0b20*/  STL [R1], RZ ;  /* 0x000000ff01007387 */ /* 0x0001e20000100800 */
[----:B------:R-:W-:Y:S01]  /*0b30*/  ISETP.NE.U32.AND P0, PT, RZ, UR6, PT ;  /* 0x00000006ff007c0c */ /* 0x000fe2000bf05070 */
[----:B------:R-:W-:Y:S01]  /*0b40*/  HFMA2.MMA R192, -RZ, RZ, 0, 0 ;  /* 0x00000000ffc07435 */ /* 0x000fe200000001ff */
[----:B------:R-:W-:Y:S01]  /*0b50*/  BSSY B1, `(.L_x_1582) ;  /* 0x00004a8000017945 */ /* 0x000fe20003800000 */
[----:B------:R-:W-:Y:S01]  /*0b60*/  HFMA2.MMA R229, -RZ, RZ, 0, 0 ;  /* 0x00000000ffe57435 */ /* 0x000fe200000001ff */
[----:B------:R-:W5:Y:S01]  /*0b70*/  LDG.E.128 R52, desc[UR4][R4.64] ;  /* 0x0000000404347981 */ /* 0x000f62000c1e1d00 */
[----:B------:R-:W-:Y:S01]  /*0b80*/  HFMA2.MMA R252, -RZ, RZ, 0, 0 ;  /* 0x00000000fffc7435 */ /* 0x000fe200000001ff */
[----:B------:R-:W-:-:S02]  /*0b90*/  ISETP.NE.AND.EX P0, PT, RZ, UR7, PT, P0 ;  /* 0x00000007ff007c0c */ /* 0x000fc4000bf05300 */
[----:B------:R-:W-:Y:S01]  /*0ba0*/  CS2R R190, SRZ ;  /* 0x0000000000be7805 */ /* 0x000fe2000001ff00 */
[----:B------:R-:W5:Y:S01]  /*0bb0*/  LDG.E.128 R48, desc[UR4][R4.64+0x10] ;  /* 0x0000100404307981 */ /* 0x000f62000c1e1d00 */
[----:B------:R-:W-:Y:S02]  /*0bc0*/  CS2R R188, SRZ ;  /* 0x0000000000bc7805 */ /* 0x000fe4000001ff00 */
[----:B------:R-:W-:Y:S02]  /*0bd0*/  CS2R R22, SRZ ;  /* 0x0000000000167805 */ /* 0x000fe4000001ff00 */
[----:B------:R-:W-:Y:S01]  /*0be0*/  CS2R R20, SRZ ;  /* 0x0000000000147805 */ /* 0x000fe2000001ff00 */
[----:B------:R-:W5:Y:S01]  /*0bf0*/  LDG.E.128 R44, desc[UR4][R4.64+0x400] ;  /* 0x00040004042c7981 */ /* 0x000f62000c1e1d00 */
[----:B------:R-:W-:Y:S02]  /*0c00*/  MOV R234, RZ ;  /* 0x000000ff00ea7202 */ /* 0x000fe40000000f00 */
        /* <DEDUP_REMOVED lines=9> */
[----:B------:R-:W-:Y:S01]  /*0ca0*/  MOV R226, RZ ;  /* 0x000000ff00e27202 */ /* 0x000fe20000000f00 */
        /* <DEDUP_REMOVED lines=10> */
[----:B------:R-:W-:Y:S02]  /*0d50*/  MOV R241, RZ ;  /* 0x000000ff00f17202 */ /* 0x000fe40000000f00 */
[----:B------:R-:W-:Y:S02]  /*0d60*/  CS2R R238, SRZ ;  /* 0x0000000000ee7805 */ /* 0x000fe4000001ff00 */
[----:B------:R-:W-:Y:S02]  /*0d70*/  CS2R R236, SRZ ;  /* 0x0000000000ec7805 */ /* 0x000fe4000001ff00 */
[----:B------:R-:W-:-:S02]  /*0d80*/  LOP3.LUT R235, R124, 0x1f, RZ, 0xc0, !PT ;  /* 0x0000001f7ceb7812 */ /* 0x000fc400078ec0ff */
[----:B01----:R-:W-:-:S07]  /*0d90*/  CS2R R4, SRZ ;  /* 0x0000000000047805 */ /* 0x003fce000001ff00 */
.L_x_1584:
[----:B------:R-:W0:Y:S01]  /*0da0*/  LDC.64 R206, c[0x0][0x250] ;  /* 0x00009400ffce7b82 */ /* 0x000e220000000a00 */
[C---:B------:R-:W-:Y:S01]  /*0db0*/  IMAD R205, R193.reuse, UR10, RZ ;  /* 0x0000000ac1cd7c24 */ /* 0x040fe2000f8e02ff */
[----:B------:R-:W2:Y:S06]  /*0dc0*/  LDL.LU R212, [R1+0x2c] ;  /* 0x00002c0001d47983 */ /* 0x000eac0000300800 */
[----:B------:R-:W1:Y:S08]  /*0dd0*/  LDC.64 R186, c[0x0][0x238] ;  /* 0x00008e00ffba7b82 */ /* 0x000e700000000a00 */
[----:B---3--:R-:W3:Y:S01]  /*0de0*/  LDC.64 R216, c[0x0][0x2c0] ;  /* 0x0000b000ffd87b82 */ /* 0x008ee20000000a00 */
[----:B------:R-:W-:Y:S01]  /*0df0*/  SHF.R.S32.HI R0, RZ, 0x1f, R205 ;  /* 0x0000001fff007819 */ /* 0x000fe200000114cd */
[----:B------:R-:W4:Y:S06]  /*0e00*/  LDL.LU R211, [R1+0x1c] ;  /* 0x00001c0001d37983 */ /* 0x000f2c0000300800 */
[----:B------:R-:W3:Y:S08]  /*0e10*/  LDC.64 R2, c[0x0][0x258] ;  /* 0x00009600ff027b82 */ /* 0x000ef00000000a00 */
[----:B------:R-:W3:Y:S01]  /*0e20*/  LDC.64 R214, c[0x0][0x2b8] ;  /* 0x0000ae00ffd67b82 */ /* 0x000ee20000000a00 */
[----:B------:R-:W-:Y:S01]  /*0e30*/  LEA.HI R205, R0, R205, RZ, 0x3 ;  /* 0x000000cd00cd7211 */ /* 0x000fe200078f18ff */
[----:B0-----:R-:W-:Y:S01]  /*0e40*/  IMAD.WIDE R206, R193, 0x4, R206 ;  /* 0x00000004c1ce7825 */ /* 0x001fe200078e02ce */
[----:B------:R-:W4:Y:S02]  /*0e50*/  LDL.LU R208, [R1+0xc] ;  /* 0x00000c0001d07983 */ /* 0x000f240000300800 */
[----:B------:R-:W-:-:S02]  /*0e60*/  LEA.HI.SX32 R205, R205, R235, 0x1d ;  /* 0x000000ebcdcd7211 */ /* 0x000fc400078feaff */
[----:B------:R-:W4:Y:S01]  /*0e70*/  LDL.LU R210, [R1+0x34] ;  /* 0x0000340001d27983 */ /* 0x000f220000300800 */
[----:B------:R-:W0:Y:S02]  /*0e80*/  LDC.U8 R209, c[0x0][0x2a0] ;  /* 0x0000a800ffd17b82 */ /* 0x000e240000000000 */
[C---:B-1----:R-:W-:Y:S01]  /*0e90*/  IMAD.WIDE.U32 R140, R205.reuse, 0x20, R186 ;  /* 0x00000020cd8c7825 */ /* 0x042fe200078e00ba */
[----:B------:R-:W2:Y:S03]  /*0ea0*/  LDG.E R206, desc[UR4][R206.64] ;  /* 0x00000004cece7981 */ /* 0x000ea6000c1e1900 */
[----:B---3--:R-:W-:Y:S01]  /*0eb0*/  IMAD.WIDE.U32 R132, R205, 0x10, R216 ;  /* 0x00000010cd847825 */ /* 0x008fe200078e00d8 */
[----:B------:R-:W3:Y:S03]  /*0ec0*/  LDG.E.128 R176, desc[UR4][R140.64] ;  /* 0x000000048cb07981 */ /* 0x000ee6000c1e1d00 */
[----:B------:R-:W-:Y:S01]  /*0ed0*/  IMAD.WIDE R2, R193, 0x4, R2 ;  /* 0x00000004c1027825 */ /* 0x000fe200078e0202 */
[----:B------:R-:W4:Y:S04]  /*0ee0*/  LDL.LU R203, [R1+0x24] ;  /* 0x0000240001cb7983 */ /* 0x000f280000300800 */
[----:B------:R-:W4:Y:S01]  /*0ef0*/  LDG.E.128 R132, desc[UR4][R132.64] ;  /* 0x0000000484847981 */ /* 0x000f22000c1e1d00 */
[----:B------:R-:W-:-:S03]  /*0f00*/  IMAD.WIDE.U32 R136, R205, 0x10, R214 ;  /* 0x00000010cd887825 */ /* 0x000fc600078e00d6 */
[----:B------:R1:W4:Y:S04]  /*0f10*/  LDG.E R204, desc[UR4][R2.64] ;  /* 0x0000000402cc7981 */ /* 0x000328000c1e1900 */
[----:B------:R-:W4:Y:S04]  /*0f20*/  LDG.E.128 R136, desc[UR4][R136.64] ;  /* 0x0000000488887981 */ /* 0x000f28000c1e1d00 */
[----:B------:R-:W-:Y:S04]  /*0f30*/  STL [R1+0x144], R121 ;  /* 0x0001447901007387 */ /* 0x000fe80000100800 */
[----:B------:R1:W-:Y:S01]  /*0f40*/  STL [R1+0x140], R120 ;  /* 0x0001407801007387 */ /* 0x0003e20000100800 */
[----:B0-----:R-:W-:-:S02]  /*0f50*/  ISETP.NE.AND P2, PT, R209, RZ, PT ;  /* 0x000000ffd100720c */ /* 0x001fc40003f45270 */
[----:B------:R-:W-:Y:S01]  /*0f60*/  ISETP.NE.U32.AND P1, PT, RZ, UR12, PT ;  /* 0x0000000cff007c0c */ /* 0x000fe2000bf25070 */
[----:B------:R-:W4:Y:S04]  /*0f70*/  LDG.E.128 R140, desc[UR4][R140.64+0x10] ;  /* 0x000010048c8c7981 */ /* 0x000f28000c1e1d00 */
[----:B-1----:R-:W4:Y:S01]  /*0f80*/  LDL.LU R120, [R1+0x14] ;  /* 0x0000140001787983 */ /* 0x002f220000300800 */
[----:B------:R-:W-:-:S13]  /*0f90*/  ISETP.NE.AND.EX P1, PT, RZ, UR13, PT, P1 ;  /* 0x0000000dff007c0c */ /* 0x000fda000bf25310 */
[----:B------:R-:W0:Y:S08]  /*0fa0*/  @P1 LDC.64 R180, c[0x0][0x248] ;  /* 0x00009200ffb41b82 */ /* 0x000e300000000a00 */
[----:B------:R-:W1:Y:S01]  /*0fb0*/  @P1 LDC.64 R184, c[0x0][0x248] ;  /* 0x00009200ffb81b82 */ /* 0x000e620000000a00 */
[C---:B------:R-:W-:Y:S02]  /*0fc0*/  IADD3 R3, R205.reuse, 0x40, RZ ;  /* 0x00000040cd037810 */ /* 0x040fe40007ffe0ff */
[----:B------:R-:W-:-:S05]  /*0fd0*/  IADD3 R202, R205, 0x20, RZ ;  /* 0x00000020cdca7810 */ /* 0x000fca0007ffe0ff */
[----:B------:R-:W1:Y:S01]  /*0fe0*/  @P1 LDC.64 R174, c[0x0][0x248] ;  /* 0x00009200ffae1b82 */ /* 0x000e620000000a00 */
[----:B--2---:R-:W-:-:S07]  /*0ff0*/  FSEL R206, R206, RZ, !P2 ;  /* 0x000000ffcece7208 */ /* 0x004fce0005000000 */
[----:B------:R-:W2:Y:S01]  /*1000*/  @P1 LDC.64 R182, c[0x0][0x248] ;  /* 0x00009200ffb61b82 */ /* 0x000ea20000000a00 */
[----:B---3--:R-:W-:Y:S01]  /*1010*/  FADD.FTZ R0, R176, -R206 ;  /* 0x800000ceb0007221 */ /* 0x008fe20000010000 */
[----:B----4-:R-:W-:-:S03]  /*1020*/  SHF.L.U32 R176, R132, 0x10, RZ ;  /* 0x0000001084b07819 */ /* 0x010fc600000006ff */
[----:B------:R-:W-:Y:S02]  /*1030*/  FMUL.FTZ R0, R204, R0 ;  /* 0x00000000cc007220 */ /* 0x000fe40000410000 */
[----:B------:R-:W-:Y:S01]  /*1040*/  FADD.FTZ R212, R176, R212 ;  /* 0x000000d4b0d47221 */ /* 0x000fe20000010000 */
[----:B------:R-:W-:Y:S01]  /*1050*/  SHF.L.U32 R209, R136, 0x10, RZ ;  /* 0x0000001088d17819 */ /* 0x000fe200000006ff */
[-C--:B------:R-:W-:Y:S01]  /*1060*/  FFMA.FTZ R211, R0, R176.reuse, R211 ;  /* 0x000000b000d37223 */ /* 0x080fe200000100d3 */
[----:B-----5:R-:W-:Y:S01]  /*1070*/  FMUL.FTZ R176, R52, R176 ;  /* 0x000000b034b07220 */ /* 0x020fe20000410000 */
[----:B------:R-:W-:Y:S02]  /*1080*/  FADD.FTZ R178, R178, -R206 ;  /* 0x800000ceb2b27221 */ /* 0x000fe40000010000 */
[----:B------:R-:W-:Y:S01]  /*1090*/  FADD.FTZ R208, R209, R208 ;  /* 0x000000d0d1d07221 */ /* 0x000fe20000010000 */
[-C--:B------:R-:W-:Y:S01]  /*10a0*/  FFMA.FTZ R237, R0, R209.reuse, R237 ;  /* 0x000000d100ed7223 */ /* 0x080fe200000100ed */
[----:B------:R-:W-:Y:S01]  /*10b0*/  STL [R1+0x2c], R212 ;  /* 0x00002cd401007387 */ /* 0x000fe20000100800 */
[----:B------:R-:W-:Y:S01]  /*10c0*/  FFMA.FTZ R209, R84, R209, R176 ;  /* 0x000000d154d17223 */ /* 0x000fe200000100b0 */
[----:B------:R-:W-:-:S02]  /*10d0*/  SHF.L.U32 R176, R133, 0x10, RZ ;  /* 0x0000001085b07819 */ /* 0x000fc400000006ff */
[----:B------:R-:W-:Y:S04]  /*10e0*/  STL [R1+0x1c], R211 ;  /* 0x00001cd301007387 */ /* 0x000fe80000100800 */
[----:B------:R3:W-:Y:S01]  /*10f0*/  STL [R1+0xc], R208 ;  /* 0x00000cd001007387 */ /* 0x0007e20000100800 */
[----:B------:R-:W-:-:S03]  /*1100*/  FADD.FTZ R210, R176, R210 ;  /* 0x000000d2b0d27221 */ /* 0x000fc60000010000 */
[----:B------:R-:W4:Y:S04]  /*1110*/  LDL.LU R219, [R1+0x18] ;  /* 0x0000180001db7983 */ /* 0x000f280000300800 */
[----:B------:R-:W2:Y:S01]  /*1120*/  LDL.LU R218, [R1+0x28] ;  /* 0x0000280001da7983 */ /* 0x000ea20000300800 */
[----:B---3--:R-:W-:-:S04]  /*1130*/  FMUL.FTZ R208, R204, R178 ;  /* 0x000000b2ccd07220 */ /* 0x008fc80000410000 */
[----:B------:R-:W-:Y:S01]  /*1140*/  FFMA.FTZ R203, R208, R176, R203 ;  /* 0x000000b0d0cb7223 */ /* 0x000fe200000100cb */
[----:B------:R-:W-:Y:S01]  /*1150*/  STL [R1+0x34], R210 ;  /* 0x000034d201007387 */ /* 0x000fe20000100800 */
[----:B------:R-:W-:-:S03]  /*1160*/  SHF.L.U32 R207, R137, 0x10, RZ ;  /* 0x0000001089cf7819 */ /* 0x000fc600000006ff */
[----:B------:R3:W-:Y:S04]  /*1170*/  STL [R1+0x24], R203 ;  /* 0x000024cb01007387 */ /* 0x0007e80000100800 */
[----:B------:R-:W2:Y:S04]  /*1180*/  LDL.LU R212, [R1+0x8] ;  /* 0x0000080001d47983 */ /* 0x000ea80000300800 */
[----:B------:R-:W2:Y:S04]  /*1190*/  LDL.LU R213, [R1+0x20] ;  /* 0x0000200001d57983 */ /* 0x000ea80000300800 */
[----:B------:R-:W2:Y:S01]  /*11a0*/  LDL.LU R211, [R1+0x30] ;  /* 0x0000300001d37983 */ /* 0x000ea20000300800 */
[----:B------:R-:W-:-:S05]  /*11b0*/  FADD.FTZ R120, R207, R120 ;  /* 0x00000078cf787221 */ /* 0x000fca0000010000 */
[----:B------:R0:W-:Y:S04]  /*11c0*/  STL [R1+0x14], R120 ;  /* 0x0000147801007387 */ /* 0x0001e80000100800 */
[----:B---3--:R-:W3:Y:S04]  /*11d0*/  LDL.LU R203, [R1+0x10] ;  /* 0x0000100001cb7983 */ /* 0x008ee80000300800 */
[----:B0-----:R-:W3:Y:S01]  /*11e0*/  LDL.LU R120, [R1+0x3c] ;  /* 0x00003c0001787983 */ /* 0x001ee20000300800 */
[----:B------:R-:W-:-:S05]  /*11f0*/  @P1 IMAD.WIDE.U32 R180, R205, 0x8, R180 ;  /* 0x00000008cdb41825 */ /* 0x000fca00078e00b4 */
[----:B------:R0:W5:Y:S02]  /*1200*/  @P1 LDG.E.64 R194, desc[UR4][R180.64] ;  /* 0x00000004b4c21981 */ /* 0x000164000c1e1b00 */
[----:B0-----:R-:W0:Y:S01]  /*1210*/  @P0 LDC.64 R180, c[0x0][0x2c8] ;  /* 0x0000b200ffb40b82 */ /* 0x001e220000000a00 */
[----:B-1----:R-:W-:Y:S01]  /*1220*/  @P1 IMAD.WIDE.U32 R184, R3, 0x8, R184 ;  /* 0x0000000803b81825 */ /* 0x002fe200078e00b8 */
[----:B------:R-:W-:Y:S02]  /*1230*/  PRMT R137, R132, 0x7632, R137 ;  /* 0x0000763284897816 */ /* 0x000fe40000000089 */
[----:B------:R-:W-:Y:S02]  /*1240*/  PRMT R133, R136, 0x7632, R133 ;  /* 0x0000763288857816 */ /* 0x000fe40000000085 */
[----:B------:R1:W5:Y:S01]  /*1250*/  @P1 LDG.E.64 R198, desc[UR4][R184.64] ;  /* 0x00000004b8c61981 */ /* 0x000362000c1e1b00 */
[----:B------:R-:W-:Y:S01]  /*1260*/  PRMT R132, R137, 0x7632, R132 ;  /* 0x0000763289847816 */ /* 0x000fe20000000084 */
[----:B------:R-:W-:Y:S01]  /*1270*/  FADD.FTZ R210, R179, -R206 ;  /* 0x800000ceb3d27221 */ /* 0x000fe20000010000 */
[----:B------:R-:W-:Y:S01]  /*1280*/  SHF.L.U32 R137, R137, 0x10, RZ ;  /* 0x0000001089897819 */ /* 0x000fe200000006ff */
[----:B------:R-:W-:-:S04]  /*1290*/  IMAD.WIDE.U32 R148, R202, 0x10, R216 ;  /* 0x00000010ca947825 */ /* 0x000fc800078e00d8 */
[----:B-1----:R-:W-:Y:S01]  /*12a0*/  FADD.FTZ R184, R177, -R206 ;  /* 0x800000ceb1b87221 */ /* 0x002fe20000010000 */
[----:B0-----:R-:W-:-:S04]  /*12b0*/  @P0 IMAD.WIDE.U32 R180, R202, 0x20, R180 ;  /* 0x00000020cab40825 */ /* 0x001fc800078e00b4 */
[C---:B------:R-:W-:Y:S01]  /*12c0*/  FMUL.FTZ R136, R204.reuse, R184 ;  /* 0x000000b8cc887220 */ /* 0x040fe20000410000 */
[----:B------:R-:W-:Y:S01]  /*12d0*/  FMUL.FTZ R210, R204, R210 ;  /* 0x000000d2ccd27220 */ /* 0x000fe20000410000 */
[----:B------:R-:W3:Y:S01]  /*12e0*/  LDL.LU R185, [R1+0x5c] ;  /* 0x00005c0001b97983 */ /* 0x000ee20000300800 */
[----:B------:R-:W-:Y:S01]  /*12f0*/  SHF.L.U32 R132, R132, 0x10, RZ ;  /* 0x0000001084847819 */ /* 0x000fe200000006ff */
[----:B------:R-:W-:-:S04]  /*1300*/  IMAD.WIDE.U32 R164, R3, 0x10, R216 ;  /* 0x0000001003a47825 */ /* 0x000fc800078e00d8 */
[C---:B------:R-:W-:Y:S01]  /*1310*/  IMAD.WIDE.U32 R156, R202.reuse, 0x20, R186 ;  /* 0x00000020ca9c7825 */ /* 0x040fe200078e00ba */
[----:B------:R-:W5:Y:S03]  /*1320*/  @P0 LDG.E.128 R96, desc[UR4][R180.64] ;  /* 0x00000004b4600981 */ /* 0x000f66000c1e1d00 */
[--C-:B------:R-:W-:Y:S01]  /*1330*/  IMAD.WIDE.U32 R152, R202, 0x10, R214.reuse ;  /* 0x00000010ca987825 */ /* 0x100fe200078e00d6 */
[----:B------:R0:W5:Y:S03]  /*1340*/  @P0 LDG.E.128 R100, desc[UR4][R180.64+0x10] ;  /* 0x00001004b4640981 */ /* 0x000166000c1e1d00 */
[----:B------:R-:W-:Y:S01]  /*1350*/  IMAD.WIDE.U32 R168, R3, 0x10, R214 ;  /* 0x0000001003a87825 */ /* 0x000fe200078e00d6 */
[----:B------:R-:W3:Y:S03]  /*1360*/  LDL.LU R121, [R1+0x4c] ;  /* 0x00004c0001797983 */ /* 0x000ee60000300800 */
[--C-:B------:R-:W-:Y:S01]  /*1370*/  FADD.FTZ R142, R142, -R206.reuse ;  /* 0x800000ce8e8e7221 */ /* 0x100fe20000010000 */
[----:B------:R-:W-:Y:S01]  /*1380*/  FADD.FTZ R143, R143, -R206 ;  /* 0x800000ce8f8f7221 */ /* 0x000fe20000010000 */
[----:B------:R-:W-:Y:S01]  /*1390*/  IMAD.WIDE.U32 R172, R3, 0x20, R186 ;  /* 0x0000002003ac7825 */ /* 0x000fe200078e00ba */
[----:B------:R-:W3:Y:S01]  /*13a0*/  LDG.E.128 R144, desc[UR4][R156.64] ;  /* 0x000000049c907981 */ /* 0x000ee2000c1e1d00 */
[----:B------:R-:W-:-:S02]  /*13b0*/  IADD3 R2, R205, 0x60, RZ ;  /* 0x00000060cd027810 */ /* 0x000fc40007ffe0ff */
[----:B------:R-:W-:Y:S01]  /*13c0*/  FMUL.FTZ R176, R54, R176 ;  /* 0x000000b036b07220 */ /* 0x000fe20000410000 */
[C---:B0-----:R-:W-:Y:S01]  /*13d0*/  PRMT R180, R133.reuse, 0x7632, R180 ;  /* 0x0000763285b47816 */ /* 0x041fe200000000b4 */
[----:B------:R-:W3:Y:S01]  /*13e0*/  LDG.E.128 R148, desc[UR4][R148.64] ;  /* 0x0000000494947981 */ /* 0x000ee2000c1e1d00 */
[----:B------:R-:W-:Y:S01]  /*13f0*/  SHF.L.U32 R133, R133, 0x10, RZ ;  /* 0x0000001085857819 */ /* 0x000fe200000006ff */
[----:B------:R-:W0:Y:S01]  /*1400*/  @P0 LDC.64 R178, c[0x0][0x2c8] ;  /* 0x0000b200ffb20b82 */ /* 0x000e220000000a00 */
[----:B------:R-:W-:Y:S01]  /*1410*/  SHF.L.U32 R180, R180, 0x10, RZ ;  /* 0x00000010b4b47819 */ /* 0x000fe200000006ff */
[----:B------:R-:W3:Y:S01]  /*1420*/  LDG.E.128 R152, desc[UR4][R152.64] ;  /* 0x0000000498987981 */ /* 0x000ee2000c1e1d00 */
[----:B----4-:R-:W-:Y:S01]  /*1430*/  FFMA.FTZ R219, R136, R137, R219 ;  /* 0x0000008988db7223 */ /* 0x010fe200000100db */
[----:B--2---:R-:W-:-:S04]  /*1440*/  FADD.FTZ R218, R137, R218 ;  /* 0x000000da89da7221 */ /* 0x004fc80000010000 */
[----:B------:R-:W-:Y:S04]  /*1450*/  STL [R1+0x18], R219 ;  /* 0x000018db01007387 */ /* 0x000fe80000100800 */
[----:B------:R-:W-:Y:S01]  /*1460*/  STL [R1+0x28], R218 ;  /* 0x000028da01007387 */ /* 0x000fe20000100800 */
[----:B---3--:R-:W-:Y:S01]  /*1470*/  FADD.FTZ R203, R132, R203 ;  /* 0x000000cb84cb7221 */ /* 0x008fe20000010000 */
[----:B------:R-:W-:Y:S01]  /*1480*/  FADD.FTZ R212, R133, R212 ;  /* 0x000000d485d47221 */ /* 0x000fe20000010000 */
[----:B------:R-:W-:Y:S01]  /*1490*/  FFMA.FTZ R213, R210, R180, R213 ;  /* 0x000000b4d2d57223 */ /* 0x000fe200000100d5 */
[----:B------:R-:W-:Y:S01]  /*14a0*/  FADD.FTZ R211, R180, R211 ;  /* 0x000000d3b4d37221 */ /* 0x000fe20000010000 */
[----:B------:R-:W-:Y:S01]  /*14b0*/  FFMA.FTZ R238, R210, R132, R238 ;  /* 0x00000084d2ee7223 */ /* 0x000fe200000100ee */
[----:B------:R-:W2:Y:S04]  /*14c0*/  LDG.E.128 R156, desc[UR4][R156.64+0x10] ;  /* 0x000010049c9c7981 */ /* 0x000ea8000c1e1d00 */
[----:B------:R-:W-:Y:S04]  /*14d0*/  STL [R1+0x8], R212 ;  /* 0x000008d401007387 */ /* 0x000fe80000100800 */
[----:B------:R-:W-:Y:S04]  /*14e0*/  STL [R1+0x20], R213 ;  /* 0x000020d501007387 */ /* 0x000fe80000100800 */
[----:B------:R1:W-:Y:S04]  /*14f0*/  STL [R1+0x30], R211 ;  /* 0x000030d301007387 */ /* 0x0003e80000100800 */
[----:B------:R-:W3:Y:S04]  /*1500*/  LDG.E.128 R160, desc[UR4][R172.64] ;  /* 0x00000004aca07981 */ /* 0x000ee8000c1e1d00 */
[----:B------:R-:W4:Y:S01]  /*1510*/  LDG.E.128 R164, desc[UR4][R164.64] ;  /* 0x00000004a4a47981 */ /* 0x000f22000c1e1d00 */
[----:B-1----:R-:W-:-:S03]  /*1520*/  SHF.L.U32 R211, R138, 0x10, RZ ;  /* 0x000000108ad37819 */ /* 0x002fc600000006ff */
[----:B------:R-:W3:Y:S02]  /*1530*/  LDG.E.128 R168, desc[UR4][R168.64] ;  /* 0x00000004a8a87981 */ /* 0x000ee4000c1e1d00 */
[----:B------:R-:W-:Y:S02]  /*1540*/  FADD.FTZ R120, R211, R120 ;  /* 0x00000078d3787221 */ /* 0x000fe40000010000 */
[----:B------:R-:W-:Y:S04]  /*1550*/  STL [R1+0x10], R203 ;  /* 0x000010cb01007387 */ /* 0x000fe80000100800 */
[----:B------:R1:W-:Y:S04]  /*1560*/  STL [R1+0x3c], R120 ;  /* 0x00003c7801007387 */ /* 0x0003e80000100800 */
[----:B-1----:R-:W2:Y:S04]  /*1570*/  LDL.LU R120, [R1+0x38] ;  /* 0x0000380001787983 */ /* 0x002ea80000300800 */
[----:B------:R-:W4:Y:S04]  /*1580*/  LDL.LU R219, [R1+0x58] ;  /* 0x0000580001db7983 */ /* 0x000f280000300800 */
[----:B------:R-:W3:Y:S04]  /*1590*/  LDL.LU R218, [R1+0x48] ;  /* 0x0000480001da7983 */ /* 0x000ee80000300800 */
[----:B------:R-:W3:Y:S01]  /*15a0*/  LDL.LU R222, [R1+0x44] ;  /* 0x0000440001de7983 */ /* 0x000ee20000300800 */
[----:B------:R-:W-:Y:S01]  /*15b0*/  FADD.FTZ R212, R140, -R206 ;  /* 0x800000ce8cd47221 */ /* 0x000fe20000010000 */
[----:B------:R-:W-:-:S02]  /*15c0*/  SHF.L.U32 R140, R134, 0x10, RZ ;  /* 0x00000010868c7819 */ /* 0x000fc400000006ff */
[----:B------:R-:W-:Y:S01]  /*15d0*/  IADD3 R203, R205, 0x60, RZ ;  /* 0x00000060cdcb7810 */ /* 0x000fe20007ffe0ff */
[----:B------:R-:W-:Y:S01]  /*15e0*/  FMUL.FTZ R212, R204, R212 ;  /* 0x000000d4ccd47220 */ /* 0x000fe20000410000 */
[----:B------:R-:W-:Y:S01]  /*15f0*/  FMUL.FTZ R213, R55, R180 ;  /* 0x000000b437d57220 */ /* 0x000fe20000410000 */
[----:B------:R-:W-:Y:S01]  /*1600*/  FADD.FTZ R185, R140, R185 ;  /* 0x000000b98cb97221 */ /* 0x000fe20000010000 */
[----:B------:R-:W3:Y:S01]  /*1610*/  LDL.LU R221, [R1+0x64] ;  /* 0x0000640001dd7983 */ /* 0x000ee20000300800 */
[----:B------:R-:W-:Y:S01]  /*1620*/  FFMA.FTZ R121, R212, R140, R121 ;  /* 0x0000008cd4797223 */ /* 0x000fe20000010079 */
[----:B------:R-:W-:Y:S01]  /*1630*/  IMAD.WIDE.U32 R180, R203, 0x10, R216 ;  /* 0x00000010cbb47825 */ /* 0x000fe200078e00d8 */
[----:B------:R-:W-:Y:S01]  /*1640*/  PRMT R216, R138, 0x7632, R216 ;  /* 0x000076328ad87816 */ /* 0x000fe200000000d8 */
[----:B------:R-:W-:Y:S03]  /*1650*/  STL [R1+0x5c], R185 ;  /* 0x00005cb901007387 */ /* 0x000fe60000100800 */
[----:B------:R-:W-:Y:S01]  /*1660*/  SHF.L.U32 R216, R216, 0x10, RZ ;  /* 0x00000010d8d87819 */ /* 0x000fe200000006ff */
[----:B------:R1:W-:Y:S01]  /*1670*/  STL [R1+0x4c], R121 ;  /* 0x00004c7901007387 */ /* 0x0003e20000100800 */
[----:B------:R-:W-:-:S03]  /*1680*/  FADD.FTZ R138, R141, -R206 ;  /* 0x800000ce8d8a7221 */ /* 0x000fc60000010000 */
[----:B-1----:R-:W3:Y:S04]  /*1690*/  LDL.LU R121, [R1+0x54] ;  /* 0x0000540001797983 */ /* 0x002ee80000300800 */
[----:B------:R-:W3:Y:S04]  /*16a0*/  LDL.LU R220, [R1+0x40] ;  /* 0x0000400001dc7983 */ /* 0x000ee80000300800 */
[----:B------:R-:W3:Y:S01]  /*16b0*/  LDL.LU R141, [R1+0x60] ;  /* 0x00006000018d7983 */ /* 0x000ee20000300800 */
[----:B------:R-:W-:-:S04]  /*16c0*/  PRMT R134, R134, 0x7632, R134 ;  /* 0x0000763286867816 */ /* 0x000fc80000000086 */
[----:B------:R-:W-:Y:S01]  /*16d0*/  SHF.L.U32 R134, R134, 0x10, RZ ;  /* 0x0000001086867819 */ /* 0x000fe200000006ff */
[----:B------:R-:W-:Y:S01]  /*16e0*/  FMUL.FTZ R138, R204, R138 ;  /* 0x0000008acc8a7220 */ /* 0x000fe20000410000 */
[----:B------:R-:W-:Y:S01]  /*16f0*/  SHF.L.U32 R217, R139, 0x10, RZ ;  /* 0x000000108bd97819 */ /* 0x000fe200000006ff */
[----:B------:R-:W-:-:S04]  /*1700*/  IMAD.WIDE.U32 R184, R203, 0x10, R214 ;  /* 0x00000010cbb87825 */ /* 0x000fc800078e00d6 */
[----:B--2---:R-:W-:-:S05]  /*1710*/  FADD.FTZ R120, R216, R120 ;  /* 0x00000078d8787221 */ /* 0x004fca0000010000 */
[----:B------:R1:W-:Y:S04]  /*1720*/  STL [R1+0x38], R120 ;  /* 0x0000387801007387 */ /* 0x0003e80000100800 */
[----:B-1----:R-:W2:Y:S01]  /*1730*/  LDL.LU R120, [R1+0x50] ;  /* 0x0000500001787983 */ /* 0x002ea20000300800 */
[----:B----4-:R-:W-:Y:S01]  /*1740*/  FADD.FTZ R219, R134, R219 ;  /* 0x000000db86db7221 */ /* 0x010fe20000010000 */
[----:B---3--:R-:W-:Y:S02]  /*1750*/  FFMA.FTZ R218, R138, R134, R218 ;  /* 0x000000868ada7223 */ /* 0x008fe400000100da */
[----:B------:R-:W3:Y:S01]  /*1760*/  LDL.LU R223, [R1+0x8c] ;  /* 0x00008c0001df7983 */ /* 0x000ee20000300800 */
[----:B------:R-:W-:-:S03]  /*1770*/  FADD.FTZ R222, R217, R222 ;  /* 0x000000ded9de7221 */ /* 0x000fc60000010000 */
[----:B------:R1:W-:Y:S04]  /*1780*/  STL [R1+0x58], R219 ;  /* 0x000058db01007387 */ /* 0x0003e80000100800 */
[----:B-1----:R-:W4:Y:S04]  /*1790*/  LDL.LU R219, [R1+0x7c] ;  /* 0x00007c0001db7983 */ /* 0x002f280000300800 */
[----:B------:R-:W4:Y:S04]  /*17a0*/  LDL.LU R215, [R1+0x6c] ;  /* 0x00006c0001d77983 */ /* 0x000f280000300800 */
[----:B------:R1:W-:Y:S04]  /*17b0*/  STL [R1+0x48], R218 ;  /* 0x000048da01007387 */ /* 0x0003e80000100800 */
[----:B------:R0:W-:Y:S04]  /*17c0*/  STL [R1+0x44], R222 ;  /* 0x000044de01007387 */ /* 0x0001e80000100800 */
[----:B------:R-:W4:Y:S01]  /*17d0*/  LDL.LU R214, [R1+0x94] ;  /* 0x0000940001d67983 */ /* 0x000f220000300800 */
[----:B------:R-:W-:Y:S01]  /*17e0*/  FFMA.FTZ R213, R87, R132, R213 ;  /* 0x0000008457d57223 */ /* 0x000fe200000100d5 */
[----:B------:R-:W-:Y:S01]  /*17f0*/  FMUL.FTZ R132, R48, R140 ;  /* 0x0000008c30847220 */ /* 0x000fe20000410000 */
[----:B------:R-:W-:Y:S01]  /*1800*/  FMUL.FTZ R140, R49, R134 ;  /* 0x00000086318c7220 */ /* 0x000fe20000410000 */
[----:B------:R-:W-:Y:S01]  /*1810*/  SHF.L.U32 R134, R135, 0x10, RZ ;  /* 0x0000001087867819 */ /* 0x000fe200000006ff */
[----:B-1----:R-:W-:Y:S01]  /*1820*/  FMUL.FTZ R218, R204, R142 ;  /* 0x0000008eccda7220 */ /* 0x002fe20000410000 */
[----:B------:R-:W-:-:S03]  /*1830*/  FFMA.FTZ R241, R138, R216, R241 ;  /* 0x000000d88af17223 */ /* 0x000fc600000100f1 */
[----:B------:R-:W-:Y:S01]  /*1840*/  FADD.FTZ R221, R134, R221 ;  /* 0x000000dd86dd7221 */ /* 0x000fe20000010000 */
[----:B------:R-:W-:Y:S01]  /*1850*/  FFMA.FTZ R216, R81, R216, R140 ;  /* 0x000000d851d87223 */ /* 0x000fe2000001008c */
[----:B------:R-:W-:Y:S01]  /*1860*/  PRMT R139, R139, 0x7632, R139 ;  /* 0x000076328b8b7816 */ /* 0x000fe2000000008b */
[-C--:B------:R-:W-:Y:S01]  /*1870*/  FMUL.FTZ R140, R50, R134.reuse ;  /* 0x00000086328c7220 */ /* 0x080fe20000410000 */
[----:B------:R-:W-:Y:S01]  /*1880*/  FFMA.FTZ R121, R218, R134, R121 ;  /* 0x00000086da797223 */ /* 0x000fe20000010079 */
[----:B------:R1:W-:Y:S01]  /*1890*/  STL [R1+0x64], R221 ;  /* 0x000064dd01007387 */ /* 0x0003e20000100800 */
[----:B------:R-:W-:Y:S02]  /*18a0*/  PRMT R134, R135, 0x7632, R134 ;  /* 0x0000763287867816 */ /* 0x000fe40000000086 */
[----:B------:R-:W-:Y:S01]  /*18b0*/  SHF.L.U32 R139, R139, 0x10, RZ ;  /* 0x000000108b8b7819 */ /* 0x000fe200000006ff */
[----:B0-----:R-:W-:Y:S01]  /*18c0*/  FMUL.FTZ R222, R204, R143 ;  /* 0x0000008fccde7220 */ /* 0x001fe20000410000 */
[----:B------:R-:W-:Y:S01]  /*18d0*/  SHF.L.U32 R134, R134, 0x10, RZ ;  /* 0x0000001086867819 */ /* 0x000fe200000006ff */
[----:B-1----:R-:W4:Y:S02]  /*18e0*/  LDL.LU R221, [R1+0x84] ;  /* 0x0000840001dd7983 */ /* 0x002f240000300800 */
[----:B------:R-:W-:-:S02]  /*18f0*/  FADD.FTZ R220, R139, R220 ;  /* 0x000000dc8bdc7221 */ /* 0x000fc40000010000 */
[----:B------:R0:W-:Y:S01]  /*1900*/  STL [R1+0x54], R121 ;  /* 0x0000547901007387 */ /* 0x0001e20000100800 */
[----:B------:R-:W-:-:S03]  /*1910*/  FADD.FTZ R141, R134, R141 ;  /* 0x0000008d868d7221 */ /* 0x000fc60000010000 */
[----:B0-----:R-:W4:Y:S04]  /*1920*/  LDL.LU R121, [R1+0x74] ;  /* 0x0000740001797983 */ /* 0x001f280000300800 */
[----:B------:R0:W-:Y:S04]  /*1930*/  STL [R1+0x40], R220 ;  /* 0x000040dc01007387 */ /* 0x0001e80000100800 */
[----:B0-----:R-:W4:Y:S01]  /*1940*/  LDL.LU R220, [R1+0x78] ;  /* 0x0000780001dc7983 */ /* 0x001f220000300800 */
[----:B------:R-:W-:Y:S01]  /*1950*/  FMUL.FTZ R135, R51, R134 ;  /* 0x0000008633877220 */ /* 0x000fe20000410000 */
[-C--:B------:R-:W-:Y:S01]  /*1960*/  FFMA.FTZ R244, R218, R217.reuse, R244 ;  /* 0x000000d9daf47223 */ /* 0x080fe200000100f4 */
[----:B------:R-:W-:Y:S01]  /*1970*/  FFMA.FTZ R217, R82, R217, R140 ;  /* 0x000000d952d97223 */ /* 0x000fe2000001008c */
[----:B------:R-:W-:-:S02]  /*1980*/  SHF.L.U32 R140, R152, 0x10, RZ ;  /* 0x00000010988c7819 */ /* 0x000fc400000006ff */
[----:B------:R-:W-:Y:S01]  /*1990*/  SHF.L.U32 R142, R149, 0x10, RZ ;  /* 0x00000010958e7819 */ /* 0x000fe200000006ff */
[----:B------:R-:W-:Y:S01]  /*19a0*/  FADD.FTZ R146, -R206, R146 ;  /* 0x00000092ce927221 */ /* 0x000fe20000010100 */
[----:B--2---:R-:W-:-:S05]  /*19b0*/  FFMA.FTZ R120, R222, R134, R120 ;  /* 0x00000086de787223 */ /* 0x004fca0000010078 */
[----:B------:R0:W-:Y:S04]  /*19c0*/  STL [R1+0x50], R120 ;  /* 0x0000507801007387 */ /* 0x0001e80000100800 */
[----:B------:R1:W-:Y:S04]  /*19d0*/  STL [R1+0x60], R141 ;  /* 0x0000608d01007387 */ /* 0x0003e80000100800 */
[----:B0-----:R-:W2:Y:S01]  /*19e0*/  LDL.LU R120, [R1+0x88] ;  /* 0x0000880001787983 */ /* 0x001ea20000300800 */
[----:B------:R-:W-:Y:S01]  /*19f0*/  SHF.L.U32 R134, R148, 0x10, RZ ;  /* 0x0000001094867819 */ /* 0x000fe200000006ff */
[----:B-1----:R-:W-:-:S04]  /*1a00*/  FADD.FTZ R141, -R206, R144 ;  /* 0x00000090ce8d7221 */ /* 0x002fc80000010100 */
[----:B------:R-:W-:Y:S01]  /*1a10*/  FMUL.FTZ R141, R204, R141 ;  /* 0x0000008dcc8d7220 */ /* 0x000fe20000410000 */
[----:B---3--:R-:W-:-:S03]  /*1a20*/  FADD.FTZ R223, R134, R223 ;  /* 0x000000df86df7221 */ /* 0x008fc60000010000 */
[----:B----4-:R-:W-:Y:S01]  /*1a30*/  FFMA.FTZ R219, R141, R134, R219 ;  /* 0x000000868ddb7223 */ /* 0x010fe200000100db */
[----:B------:R-:W-:-:S04]  /*1a40*/  FADD.FTZ R215, R140, R215 ;  /* 0x000000d78cd77221 */ /* 0x000fc80000010000 */
[----:B------:R0:W-:Y:S01]  /*1a50*/  STL [R1+0x7c], R219 ;  /* 0x00007cdb01007387 */ /* 0x0001e20000100800 */
[----:B------:R-:W-:-:S03]  /*1a60*/  FADD.FTZ R214, R142, R214 ;  /* 0x000000d68ed67221 */ /* 0x000fc60000010000 */
[----:B------:R-:W-:Y:S04]  /*1a70*/  STL [R1+0x8c], R223 ;  /* 0x00008cdf01007387 */ /* 0x000fe80000100800 */
[----:B0-----:R-:W3:Y:S04]  /*1a80*/  LDL.LU R219, [R1+0x68] ;  /* 0x0000680001db7983 */ /* 0x001ee80000300800 */
[----:B------:R0:W-:Y:S02]  /*1a90*/  STL [R1+0x6c], R215 ;  /* 0x00006cd701007387 */ /* 0x0001e40000100800 */
[----:B0-----:R-:W-:-:S02]  /*1aa0*/  FMUL.FTZ R215, R204, R146 ;  /* 0x00000092ccd77220 */ /* 0x001fc40000410000 */
[----:B------:R-:W4:Y:S04]  /*1ab0*/  LDL.LU R146, [R1+0x80] ;  /* 0x0000800001927983 */ /* 0x000f280000300800 */
[----:B------:R0:W-:Y:S04]  /*1ac0*/  STL [R1+0x94], R214 ;  /* 0x000094d601007387 */ /* 0x0001e80000100800 */
[----:B------:R-:W4:Y:S01]  /*1ad0*/  LDL.LU R144, [R1+0x90] ;  /* 0x0000900001907983 */ /* 0x000f220000300800 */
[-C--:B------:R-:W-:Y:S01]  /*1ae0*/  FFMA.FTZ R221, R215, R142.reuse, R221 ;  /* 0x0000008ed7dd7223 */ /* 0x080fe200000100dd */
[----:B------:R-:W-:Y:S01]  /*1af0*/  FMUL.FTZ R142, R46, R142 ;  /* 0x0000008e2e8e7220 */ /* 0x000fe20000410000 */
[----:B0-----:R-:W-:-:S05]  /*1b00*/  SHF.L.U32 R214, R153, 0x10, RZ ;  /* 0x0000001099d67819 */ /* 0x001fca00000006ff */
[----:B------:R-:W-:Y:S01]  /*1b10*/  FADD.FTZ R121, R214, R121 ;  /* 0x00000079d6797221 */ /* 0x000fe20000010000 */
[-C--:B------:R-:W-:Y:S01]  /*1b20*/  FFMA.FTZ R248, R215, R214.reuse, R248 ;  /* 0x000000d6d7f87223 */ /* 0x080fe200000100f8 */
[--C-:B------:R-:W-:Y:S01]  /*1b30*/  FFMA.FTZ R214, R78, R214, R142.reuse ;  /* 0x000000d64ed67223 */ /* 0x100fe2000001008e */
[----:B------:R-:W-:Y:S01]  /*1b40*/  PRMT R142, R148, 0x7632, R142 ;  /* 0x00007632948e7816 */ /* 0x000fe2000000008e */
[----:B------:R-:W-:-:S03]  /*1b50*/  FADD.FTZ R145, -R206, R145 ;  /* 0x00000091ce917221 */ /* 0x000fc60000010100 */
[----:B------:R-:W-:Y:S01]  /*1b60*/  SHF.L.U32 R142, R142, 0x10, RZ ;  /* 0x000000108e8e7819 */ /* 0x000fe200000006ff */
[----:B------:R-:W-:Y:S01]  /*1b70*/  FMUL.FTZ R148, R204, R145 ;  /* 0x00000091cc947220 */ /* 0x000fe20000410000 */
[----:B------:R-:W-:Y:S03]  /*1b80*/  STL [R1+0x84], R221 ;  /* 0x000084dd01007387 */ /* 0x000fe60000100800 */
[----:B------:R-:W-:Y:S01]  /*1b90*/  FFMA.FTZ R220, R148, R142, R220 ;  /* 0x0000008e94dc7223 */ /* 0x000fe200000100dc */
[----:B------:R-:W4:Y:S04]  /*1ba0*/  LDL.LU R143, [R1+0x70] ;  /* 0x00007000018f7983 */ /* 0x000f280000300800 */
[----:B------:R0:W-:Y:S04]  /*1bb0*/  STL [R1+0x74], R121 ;  /* 0x0000747901007387 */ /* 0x0001e80000100800 */
[----:B0-----:R-:W4:Y:S01]  /*1bc0*/  LDL.LU R121, [R1+0x9c] ;  /* 0x00009c0001797983 */ /* 0x001f220000300800 */
[----:B------:R-:W-:Y:S01]  /*1bd0*/  PRMT R152, R152, 0x7632, R152 ;  /* 0x0000763298987816 */ /* 0x000fe20000000098 */
[----:B------:R-:W-:Y:S01]  /*1be0*/  FADD.FTZ R147, -R206, R147 ;  /* 0x00000093ce937221 */ /* 0x000fe20000010100 */
[----:B------:R-:W-:-:S02]  /*1bf0*/  PRMT R149, R149, 0x7632, R149 ;  /* 0x0000763295957816 */ /* 0x000fc40000000095 */
[----:B------:R-:W-:Y:S02]  /*1c00*/  SHF.L.U32 R152, R152, 0x10, RZ ;  /* 0x0000001098987819 */ /* 0x000fe400000006ff */
[----:B------:R-:W-:Y:S01]  /*1c10*/  SHF.L.U32 R149, R149, 0x10, RZ ;  /* 0x0000001095957819 */ /* 0x000fe200000006ff */
[----:B--2---:R-:W-:-:S05]  /*1c20*/  FADD.FTZ R120, R142, R120 ;  /* 0x000000788e787221 */ /* 0x004fca0000010000 */
[----:B------:R0:W-:Y:S04]  /*1c30*/  STL [R1+0x88], R120 ;  /* 0x0000887801007387 */ /* 0x0001e80000100800 */
[----:B0-----:R-:W2:Y:S04]  /*1c40*/  LDL.LU R120, [R1+0xbc] ;  /* 0x0000bc0001787983 */ /* 0x001ea80000300800 */
[----:B------:R0:W-:Y:S04]  /*1c50*/  STL [R1+0x78], R220 ;  /* 0x000078dc01007387 */ /* 0x0001e80000100800 */
[----:B------:R-:W2:Y:S04]  /*1c60*/  LDL.LU R223, [R1+0xac] ;  /* 0x0000ac0001df7983 */ /* 0x000ea80000300800 */
[----:B------:R-:W2:Y:S04]  /*1c70*/  LDL.LU R221, [R1+0x98] ;  /* 0x0000980001dd7983 */ /* 0x000ea80000300800 */
[----:B------:R-:W2:Y:S01]  /*1c80*/  LDL.LU R145, [R1+0xb8] ;  /* 0x0000b80001917983 */ /* 0x000ea20000300800 */
[----:B0-----:R-:W-:Y:S01]  /*1c90*/  FMUL.FTZ R220, R204, R147 ;  /* 0x00000093ccdc7220 */ /* 0x001fe20000410000 */
[----:B---3--:R-:W-:-:S05]  /*1ca0*/  FADD.FTZ R219, R152, R219 ;  /* 0x000000db98db7221 */ /* 0x008fca0000010000 */
[----:B------:R-:W-:Y:S01]  /*1cb0*/  STL [R1+0x68], R219 ;  /* 0x000068db01007387 */ /* 0x000fe20000100800 */
[----:B----4-:R-:W-:-:S05]  /*1cc0*/  FFMA.FTZ R146, R220, R149, R146 ;  /* 0x00000095dc927223 */ /* 0x010fca0000010092 */
[----:B------:R0:W-:Y:S01]  /*1cd0*/  STL [R1+0x80], R146 ;  /* 0x0000809201007387 */ /* 0x0001e20000100800 */
[----:B------:R-:W-:-:S03]  /*1ce0*/  FADD.FTZ R144, R149, R144 ;  /* 0x0000009095907221 */ /* 0x000fc60000010000 */
[----:B0-----:R-:W3:Y:S04]  /*1cf0*/  LDL.LU R146, [R1+0xa8] ;  /* 0x0000a80001927983 */ /* 0x001ee80000300800 */
[----:B------:R0:W-:Y:S04]  /*1d00*/  STL [R1+0x90], R144 ;  /* 0x0000909001007387 */ /* 0x0001e80000100800 */
[----:B0-----:R-:W4:Y:S01]  /*1d10*/  LDL.LU R144, [R1+0xa4] ;  /* 0x0000a40001907983 */ /* 0x001f220000300800 */
[----:B------:R-:W-:Y:S01]  /*1d20*/  PRMT R153, R153, 0x7632, R153 ;  /* 0x0000763299997816 */ /* 0x000fe20000000099 */
[----:B------:R-:W-:Y:S01]  /*1d30*/  FMUL.FTZ R142, R45, R142 ;  /* 0x0000008e2d8e7220 */ /* 0x000fe20000410000 */
[----:B------:R-:W-:-:S02]  /*1d40*/  FMUL.FTZ R219, R47, R149 ;  /* 0x000000952fdb7220 */ /* 0x000fc40000410000 */
[----:B------:R-:W-:Y:S01]  /*1d50*/  SHF.L.U32 R153, R153, 0x10, RZ ;  /* 0x0000001099997819 */ /* 0x000fe200000006ff */
[----:B------:R-:W-:Y:S01]  /*1d60*/  FADD.FTZ R149, -R206, R156 ;  /* 0x0000009cce957221 */ /* 0x000fe20000010100 */
[-C--:B------:R-:W-:Y:S01]  /*1d70*/  FFMA.FTZ R245, R148, R152.reuse, R245 ;  /* 0x0000009894f57223 */ /* 0x080fe200000100f5 */
[----:B------:R-:W-:Y:S01]  /*1d80*/  FFMA.FTZ R152, R77, R152, R142 ;  /* 0x000000984d987223 */ /* 0x000fe2000001008e */
[----:B------:R-:W-:Y:S01]  /*1d90*/  SHF.L.U32 R142, R150, 0x10, RZ ;  /* 0x00000010968e7819 */ /* 0x000fe200000006ff */
[----:B------:R-:W-:Y:S01]  /*1da0*/  FADD.FTZ R143, R153, R143 ;  /* 0x0000008f998f7221 */ /* 0x000fe20000010000 */
[-C--:B------:R-:W-:Y:S01]  /*1db0*/  FFMA.FTZ R247, R220, R153.reuse, R247 ;  /* 0x00000099dcf77223 */ /* 0x080fe200000100f7 */
[----:B------:R-:W-:Y:S01]  /*1dc0*/  FFMA.FTZ R219, R79, R153, R219 ;  /* 0x000000994fdb7223 */ /* 0x000fe200000100db */
[----:B------:R-:W-:Y:S01]  /*1dd0*/  SHF.L.U32 R153, R154, 0x10, RZ ;  /* 0x000000109a997819 */ /* 0x000fe200000006ff */
[----:B------:R-:W-:Y:S01]  /*1de0*/  FMUL.FTZ R149, R204, R149 ;  /* 0x00000095cc957220 */ /* 0x000fe20000410000 */
[----:B------:R0:W-:Y:S01]  /*1df0*/  STL [R1+0x70], R143 ;  /* 0x0000708f01007387 */ /* 0x0001e20000100800 */
[----:B------:R-:W-:-:S02]  /*1e00*/  PRMT R154, R154, 0x7632, R154 ;  /* 0x000076329a9a7816 */ /* 0x000fc4000000009a */
[----:B------:R-:W-:Y:S02]  /*1e10*/  FADD.FTZ R121, R153, R121 ;  /* 0x0000007999797221 */ /* 0x000fe40000010000 */
[----:B------:R-:W-:Y:S01]  /*1e20*/  SHF.L.U32 R154, R154, 0x10, RZ ;  /* 0x000000109a9a7819 */ /* 0x000fe200000006ff */
[----:B0-----:R-:W-:Y:S02]  /*1e30*/  FMUL.FTZ R143, R40, R142 ;  /* 0x0000008e288f7220 */ /* 0x001fe40000410000 */
[----:B------:R0:W-:Y:S04]  /*1e40*/  STL [R1+0x9c], R121 ;  /* 0x00009c7901007387 */ /* 0x0001e80000100800 */
[----:B0-----:R-:W4:Y:S01]  /*1e50*/  LDL.LU R121, [R1+0xc4] ;  /* 0x0000c40001797983 */ /* 0x001f220000300800 */
[----:B------:R-:W-:-:S04]  /*1e60*/  FADD.FTZ R156, -R206, R157 ;  /* 0x0000009dce9c7221 */ /* 0x000fc80000010100 */
[----:B------:R-:W-:Y:S01]  /*1e70*/  FMUL.FTZ R156, R204, R156 ;  /* 0x0000009ccc9c7220 */ /* 0x000fe20000410000 */
[----:B--2---:R-:W-:Y:S01]  /*1e80*/  FADD.FTZ R120, R142, R120 ;  /* 0x000000788e787221 */ /* 0x004fe20000010000 */
[----:B------:R-:W-:Y:S01]  /*1e90*/  FFMA.FTZ R223, R149, R142, R223 ;  /* 0x0000008e95df7223 */ /* 0x000fe200000100df */
[----:B------:R-:W-:-:S03]  /*1ea0*/  PRMT R142, R150, 0x7632, R142 ;  /* 0x00007632968e7816 */ /* 0x000fc6000000008e */
[----:B------:R0:W-:Y:S01]  /*1eb0*/  STL [R1+0xbc], R120 ;  /* 0x0000bc7801007387 */ /* 0x0001e20000100800 */
[----:B------:R-:W-:Y:S01]  /*1ec0*/  SHF.L.U32 R142, R142, 0x10, RZ ;  /* 0x000000108e8e7819 */ /* 0x000fe200000006ff */
[----:B------:R-:W-:-:S04]  /*1ed0*/  FADD.FTZ R221, R154, R221 ;  /* 0x000000dd9add7221 */ /* 0x000fc80000010000 */
[----:B------:R-:W-:Y:S01]  /*1ee0*/  FADD.FTZ R145, R142, R145 ;  /* 0x000000918e917221 */ /* 0x000fe20000010000 */
[----:B0-----:R-:W2:Y:S04]  /*1ef0*/  LDL.LU R120, [R1+0xb4] ;  /* 0x0000b40001787983 */ /* 0x001ea80000300800 */
[----:B------:R-:W-:Y:S04]  /*1f00*/  STL [R1+0xac], R223 ;  /* 0x0000acdf01007387 */ /* 0x000fe80000100800 */
[----:B------:R-:W-:Y:S04]  /*1f10*/  STL [R1+0x98], R221 ;  /* 0x000098dd01007387 */ /* 0x000fe80000100800 */
[----:B------:R0:W-:Y:S04]  /*1f20*/  STL [R1+0xb8], R145 ;  /* 0x0000b89101007387 */ /* 0x0001e80000100800 */
[----:B0-----:R-:W2:Y:S01]  /*1f30*/  LDL.LU R145, [R1+0xa0] ;  /* 0x0000a00001917983 */ /* 0x001ea20000300800 */
[----:B------:R-:W-:-:S03]  /*1f40*/  FADD.FTZ R221, -R206, R158 ;  /* 0x0000009ecedd7221 */ /* 0x000fc60000010100 */
[----:B------:R-:W2:Y:S01]  /*1f50*/  LDL.LU R225, [R1+0xc0] ;  /* 0x0000c00001e17983 */ /* 0x000ea20000300800 */
[----:B------:R-:W-:-:S03]  /*1f60*/  SHF.L.U32 R158, R155, 0x10, RZ ;  /* 0x000000109b9e7819 */ /* 0x000fc600000006ff */
[----:B------:R-:W2:Y:S01]  /*1f70*/  LDL.LU R157, [R1+0xb0] ;  /* 0x0000b000019d7983 */ /* 0x000ea20000300800 */
[----:B---3--:R-:W-:Y:S01]  /*1f80*/  FFMA.FTZ R146, R156, R142, R146 ;  /* 0x0000008e9c927223 */ /* 0x008fe20000010092 */
[----:B----4-:R-:W-:-:S04]  /*1f90*/  FADD.FTZ R144, R158, R144 ;  /* 0x000000909e907221 */ /* 0x010fc80000010000 */
[----:B------:R-:W-:Y:S04]  /*1fa0*/  STL [R1+0xa8], R146 ;  /* 0x0000a89201007387 */ /* 0x000fe80000100800 */
[----:B------:R-:W3:Y:S04]  /*1fb0*/  LDL.LU R150, [R1+0xf0] ;  /* 0x0000f00001967983 */ /* 0x000ee80000300800 */
[----:B------:R0:W-:Y:S04]  /*1fc0*/  STL [R1+0xa4], R144 ;  /* 0x0000a49001007387 */ /* 0x0001e80000100800 */
[----:B0-----:R-:W4:Y:S01]  /*1fd0*/  LDL.LU R144, [R1+0xe4] ;  /* 0x0000e40001907983 */ /* 0x001f220000300800 */
[-C--:B------:R-:W-:Y:S01]  /*1fe0*/  FFMA.FTZ R250, R149, R153.reuse, R250 ;  /* 0x0000009995fa7223 */ /* 0x080fe200000100fa */
[----:B------:R-:W-:Y:S01]  /*1ff0*/  FFMA.FTZ R153, R72, R153, R143 ;  /* 0x0000009948997223 */ /* 0x000fe2000001008f */
[----:B------:R-:W-:Y:S01]  /*2000*/  FMUL.FTZ R143, R41, R142 ;  /* 0x0000008e298f7220 */ /* 0x000fe20000410000 */
[----:B------:R-:W-:Y:S01]  /*2010*/  SHF.L.U32 R142, R151, 0x10, RZ ;  /* 0x00000010978e7819 */ /* 0x000fe200000006ff */
[----:B------:R-:W-:Y:S01]  /*2020*/  FMUL.FTZ R221, R204, R221 ;  /* 0x000000ddccdd7220 */ /* 0x000fe20000410000 */
[-C--:B------:R-:W-:Y:S01]  /*2030*/  FFMA.FTZ R249, R156, R154.reuse, R249 ;  /* 0x0000009a9cf97223 */ /* 0x080fe200000100f9 */
[----:B------:R-:W-:Y:S01]  /*2040*/  PRMT R155, R155, 0x7632, R155 ;  /* 0x000076329b9b7816 */ /* 0x000fe2000000009b */
[----:B------:R-:W-:Y:S01]  /*2050*/  FFMA.FTZ R154, R73, R154, R143 ;  /* 0x0000009a499a7223 */ /* 0x000fe2000001008f */
[----:B------:R-:W-:Y:S01]  /*2060*/  FMUL.FTZ R143, R42, R142 ;  /* 0x0000008e2a8f7220 */ /* 0x000fe20000410000 */
[----:B------:R-:W-:Y:S01]  /*2070*/  FADD.FTZ R159, -R206, R159 ;  /* 0x0000009fce9f7221 */ /* 0x000fe20000010100 */
[----:B------:R-:W-:Y:S01]  /*2080*/  SHF.L.U32 R155, R155, 0x10, RZ ;  /* 0x000000109b9b7819 */ /* 0x000fe200000006ff */
[----:B------:R-:W4:Y:S01]  /*2090*/  LDL.LU R147, [R1+0xd4] ;  /* 0x0000d40001937983 */ /* 0x000f220000300800 */
[----:B------:R-:W-:Y:S01]  /*20a0*/  FADD.FTZ R121, R142, R121 ;  /* 0x000000798e797221 */ /* 0x000fe20000010000 */
[----:B------:R-:W-:-:S02]  /*20b0*/  FMUL.FTZ R224, R204, R159 ;  /* 0x0000009fcce07220 */ /* 0x000fc40000410000 */
[----:B------:R-:W4:Y:S04]  /*20c0*/  LDL.LU R146, [R1+0x4] ;  /* 0x0000040001927983 */ /* 0x000f280000300800 */
[----:B------:R0:W-:Y:S01]  /*20d0*/  STL [R1+0xc4], R121 ;  /* 0x0000c47901007387 */ /* 0x0001e20000100800 */
[CC--:B------:R-:W-:Y:S01]  /*20e0*/  FFMA.FTZ R252, R221.reuse, R158.reuse, R252 ;  /* 0x0000009eddfc7223 */ /* 0x0c0fe200000100fc */
[----:B------:R-:W-:Y:S02]  /*20f0*/  FFMA.FTZ R158, R74, R158, R143 ;  /* 0x0000009e4a9e7223 */ /* 0x000fe4000001008f */
[----:B0-----:R-:W4:Y:S01]  /*2100*/  LDL.LU R121, [R1+0xf4] ;  /* 0x0000f40001797983 */ /* 0x001f220000300800 */
[----:B--2---:R-:W-:Y:S01]  /*2110*/  FFMA.FTZ R120, R221, R142, R120 ;  /* 0x0000008edd787223 */ /* 0x004fe20000010078 */
[----:B------:R-:W-:-:S04]  /*2120*/  PRMT R142, R151, 0x7632, R142 ;  /* 0x00007632978e7816 */ /* 0x000fc8000000008e */
[----:B------:R-:W-:Y:S01]  /*2130*/  SHF.L.U32 R142, R142, 0x10, RZ ;  /* 0x000000108e8e7819 */ /* 0x000fe200000006ff */
[----:B------:R0:W-:Y:S04]  /*2140*/  STL [R1+0xb4], R120 ;  /* 0x0000b47801007387 */ /* 0x0001e80000100800 */
[----:B0-----:R-:W2:Y:S01]  /*2150*/  LDL.LU R120, [R1+0xe8] ;  /* 0x0000e80001787983 */ /* 0x001ea20000300800 */
[----:B------:R-:W-:-:S05]  /*2160*/  FADD.FTZ R145, R155, R145 ;  /* 0x000000919b917221 */ /* 0x000fca0000010000 */
[----:B------:R0:W-:Y:S01]  /*2170*/  STL [R1+0xa0], R145 ;  /* 0x0000a09101007387 */ /* 0x0001e20000100800 */
[-C--:B------:R-:W-:Y:S01]  /*2180*/  FFMA.FTZ R157, R224, R142.reuse, R157 ;  /* 0x0000008ee09d7223 */ /* 0x080fe2000001009d */
[----:B------:R-:W-:Y:S01]  /*2190*/  FMUL.FTZ R223, R43, R142 ;  /* 0x0000008e2bdf7220 */ /* 0x000fe20000410000 */
[----:B------:R-:W-:Y:S01]  /*21a0*/  FADD.FTZ R225, R142, R225 ;  /* 0x000000e18ee17221 */ /* 0x000fe20000010000 */
[----:B0-----:R-:W2:Y:S04]  /*21b0*/  LDL.LU R145, [R1+0xdc] ;  /* 0x0000dc0001917983 */ /* 0x001ea80000300800 */
[----:B------:R-:W2:Y:S04]  /*21c0*/  LDL.LU R143, [R1+0xcc] ;  /* 0x0000cc00018f7983 */ /* 0x000ea80000300800 */
[----:B------:R0:W-:Y:S01]  /*21d0*/  STL [R1+0xb0], R157 ;  /* 0x0000b09d01007387 */ /* 0x0001e20000100800 */
[----:B------:R-:W-:Y:S01]  /*21e0*/  SHF.L.U32 R142, R164, 0x10, RZ ;  /* 0x00000010a48e7819 */ /* 0x000fe200000006ff */
[----:B0-----:R-:W-:-:S04]  /*21f0*/  FADD.FTZ R157, -R206, R160 ;  /* 0x000000a0ce9d7221 */ /* 0x001fc80000010100 */
[----:B------:R-:W-:Y:S01]  /*2200*/  FMUL.FTZ R157, R204, R157 ;  /* 0x0000009dcc9d7220 */ /* 0x000fe20000410000 */
[----:B---3--:R-:W-:-:S03]  /*2210*/  FADD.FTZ R150, R142, R150 ;  /* 0x000000968e967221 */ /* 0x008fc60000010000 */
[-C--:B----4-:R-:W-:Y:S01]  /*2220*/  FFMA.FTZ R144, R157, R142.reuse, R144 ;  /* 0x0000008e9d907223 */ /* 0x090fe20000010090 */
[----:B------:R-:W-:Y:S04]  /*2230*/  STL [R1+0xc0], R225 ;  /* 0x0000c0e101007387 */ /* 0x000fe80000100800 */
[----:B------:R0:W-:Y:S04]  /*2240*/  STL [R1+0xe4], R144 ;  /* 0x0000e49001007387 */ /* 0x0001e80000100800 */
[----:B------:R-:W-:Y:S04]  /*2250*/  STL [R1+0xf0], R150 ;  /* 0x0000f09601007387 */ /* 0x000fe80000100800 */
[----:B0-----:R-:W3:Y:S01]  /*2260*/  LDL.LU R144, [R1+0xe0] ;  /* 0x0000e00001907983 */ /* 0x001ee20000300800 */
[-C--:B------:R-:W-:Y:S01]  /*2270*/  FFMA.FTZ R251, R224, R155.reuse, R251 ;  /* 0x0000009be0fb7223 */ /* 0x080fe200000100fb */
[----:B------:R-:W-:Y:S01]  /*2280*/  FFMA.FTZ R223, R75, R155, R223 ;  /* 0x0000009b4bdf7223 */ /* 0x000fe200000100df */
[----:B------:R-:W-:Y:S01]  /*2290*/  SHF.L.U32 R155, R168, 0x10, RZ ;  /* 0x00000010a89b7819 */ /* 0x000fe200000006ff */
[----:B------:R-:W-:Y:S01]  /*22a0*/  FMUL.FTZ R142, R36, R142 ;  /* 0x0000008e248e7220 */ /* 0x000fe20000410000 */
[----:B------:R-:W-:-:S03]  /*22b0*/  FADD.FTZ R160, -R206, R162 ;  /* 0x000000a2cea07221 */ /* 0x000fc60000010100 */
[----:B------:R-:W-:Y:S01]  /*22c0*/  FADD.FTZ R147, R155, R147 ;  /* 0x000000939b937221 */ /* 0x000fe20000010000 */
[-C--:B------:R-:W-:Y:S01]  /*22d0*/  FFMA.FTZ R146, R157, R155.reuse, R146 ;  /* 0x0000009b9d927223 */ /* 0x080fe20000010092 */
[----:B------:R-:W-:Y:S01]  /*22e0*/  FFMA.FTZ R155, R68, R155, R142 ;  /* 0x0000009b449b7223 */ /* 0x000fe2000001008e */
[----:B------:R-:W-:Y:S01]  /*22f0*/  SHF.L.U32 R142, R165, 0x10, RZ ;  /* 0x00000010a58e7819 */ /* 0x000fe200000006ff */
[----:B------:R-:W-:Y:S01]  /*2300*/  FMUL.FTZ R160, R204, R160 ;  /* 0x000000a0cca07220 */ /* 0x000fe20000410000 */
[----:B------:R-:W-:Y:S01]  /*2310*/  SHF.L.U32 R159, R169, 0x10, RZ ;  /* 0x00000010a99f7819 */ /* 0x000fe200000006ff */
[----:B------:R-:W-:Y:S02]  /*2320*/  STL [R1+0xd4], R147 ;  /* 0x0000d49301007387 */ /* 0x000fe40000100800 */
[----:B------:R-:W-:Y:S02]  /*2330*/  FADD.FTZ R121, R142, R121 ;  /* 0x000000798e797221 */ /* 0x000fe40000010000 */
[----:B------:R-:W-:Y:S04]  /*2340*/  STL [R1+0x4], R146 ;  /* 0x0000049201007387 */ /* 0x000fe80000100800 */
[----:B------:R-:W4:Y:S01]  /*2350*/  LDL.LU R227, [R1+0xec] ;  /* 0x0000ec0001e37983 */ /* 0x000f220000300800 */
[----:B------:R-:W-:-:S03]  /*2360*/  @P1 IMAD.WIDE.U32 R174, R2, 0x8, R174 ;  /* 0x0000000802ae1825 */ /* 0x000fc600078e00ae */
[----:B------:R0:W-:Y:S01]  /*2370*/  STL [R1+0xf4], R121 ;  /* 0x0000f47901007387 */ /* 0x0001e20000100800 */
[----:B------:R-:W-:-:S03]  /*2380*/  FADD.FTZ R161, -R206, R161 ;  /* 0x000000a1cea17221 */ /* 0x000fc60000010100 */
[----:B------:R-:W5:Y:S04]  /*2390*/  @P1 LDG.E.64 R200, desc[UR4][R174.64] ;  /* 0x00000004aec81981 */ /* 0x000f68000c1e1b00 */
[----:B0-----:R-:W4:Y:S01]  /*23a0*/  LDL.LU R121, [R1] ;  /* 0x0000000001797983 */ /* 0x001f220000300800 */
[----:B------:R-:W-:-:S03]  /*23b0*/  FMUL.FTZ R162, R204, R161 ;  /* 0x000000a1cca27220 */ /* 0x000fc60000410000 */
[----:B------:R-:W4:Y:S01]  /*23c0*/  LDG.E.128 R172, desc[UR4][R172.64+0x10] ;  /* 0x00001004acac7981 */ /* 0x000f22000c1e1d00 */
[-C--:B--2---:R-:W-:Y:S01]  /*23d0*/  FFMA.FTZ R120, R160, R142.reuse, R120 ;  /* 0x0000008ea0787223 */ /* 0x084fe20000010078 */
[----:B------:R-:W-:-:S04]  /*23e0*/  FMUL.FTZ R142, R38, R142 ;  /* 0x0000008e268e7220 */ /* 0x000fc80000410000 */
[----:B------:R0:W-:Y:S04]  /*23f0*/  STL [R1+0xe8], R120 ;  /* 0x0000e87801007387 */ /* 0x0001e80000100800 */
[----:B0-----:R-:W2:Y:S04]  /*2400*/  LDL.LU R120, [R1+0xd0] ;  /* 0x0000d00001787983 */ /* 0x001ea80000300800 */
[----:B------:R-:W2:Y:S01]  /*2410*/  LDL.LU R225, [R1+0xf8] ;  /* 0x0000f80001e17983 */ /* 0x000ea20000300800 */
[----:B------:R-:W-:-:S03]  /*2420*/  FADD.FTZ R145, R159, R145 ;  /* 0x000000919f917221 */ /* 0x000fc60000010000 */
[----:B------:R-:W2:Y:S01]  /*2430*/  LDL.LU R151, [R1+0xfc] ;  /* 0x0000fc0001977983 */ /* 0x000ea20000300800 */
[-C--:B------:R-:W-:Y:S01]  /*2440*/  FFMA.FTZ R143, R160, R159.reuse, R143 ;  /* 0x0000009fa08f7223 */ /* 0x080fe2000001008f */
[--C-:B------:R-:W-:Y:S01]  /*2450*/  FFMA.FTZ R159, R70, R159, R142.reuse ;  /* 0x0000009f469f7223 */ /* 0x100fe2000001008e */
[----:B------:R-:W-:Y:S01]  /*2460*/  PRMT R142, R164, 0x7632, R142 ;  /* 0x00007632a48e7816 */ /* 0x000fe2000000008e */
[----:B------:R-:W-:Y:S03]  /*2470*/  STL [R1+0xdc], R145 ;  /* 0x0000dc9101007387 */ /* 0x000fe60000100800 */
[----:B------:R-:W-:Y:S01]  /*2480*/  SHF.L.U32 R142, R142, 0x10, RZ ;  /* 0x000000108e8e7819 */ /* 0x000fe200000006ff */
[----:B------:R-:W2:Y:S04]  /*2490*/  LDL.LU R150, [R1+0xc8] ;  /* 0x0000c80001967983 */ /* 0x000ea80000300800 */
[----:B------:R0:W-:Y:S04]  /*24a0*/  STL [R1+0xcc], R143 ;  /* 0x0000cc8f01007387 */ /* 0x0001e80000100800 */
[----:B0-----:R-:W2:Y:S04]  /*24b0*/  LDL.LU R143, [R1+0xd8] ;  /* 0x0000d800018f7983 */ /* 0x001ea80000300800 */
[----:B------:R-:W2:Y:S04]  /*24c0*/  LDL.LU R147, [R1+0x110] ;  /* 0x0001100001937983 */ /* 0x000ea80000300800 */
[----:B------:R-:W2:Y:S04]  /*24d0*/  LDL.LU R146, [R1+0x104] ;  /* 0x0001040001927983 */ /* 0x000ea80000300800 */
[----:B------:R-:W2:Y:S01]  /*24e0*/  LDL.LU R145, [R1+0x124] ;  /* 0x0001240001917983 */ /* 0x000ea20000300800 */
[----:B---3--:R-:W-:-:S05]  /*24f0*/  FFMA.FTZ R144, R162, R142, R144 ;  /* 0x0000008ea2907223 */ /* 0x008fca0000010090 */
[----:B------:R0:W-:Y:S04]  /*2500*/  STL [R1+0xe0], R144 ;  /* 0x0000e09001007387 */ /* 0x0001e80000100800 */
[----:B0-----:R-:W3:Y:S01]  /*2510*/  LDL.LU R144, [R1+0x11c] ;  /* 0x00011c0001907983 */ /* 0x001ee20000300800 */
[----:B------:R-:W-:Y:S01]  /*2520*/  PRMT R168, R168, 0x7632, R168 ;  /* 0x00007632a8a87816 */ /* 0x000fe200000000a8 */
[----:B------:R-:W-:Y:S01]  /*2530*/  FADD.FTZ R163, -R206, R163 ;  /* 0x000000a3cea37221 */ /* 0x000fe20000010100 */
[----:B------:R-:W-:Y:S02]  /*2540*/  PRMT R165, R165, 0x7632, R165 ;  /* 0x00007632a5a57816 */ /* 0x000fe400000000a5 */
[----:B------:R-:W-:Y:S01]  /*2550*/  SHF.L.U32 R161, R168, 0x10, RZ ;  /* 0x00000010a8a17819 */ /* 0x000fe200000006ff */
[----:B----4-:R-:W-:Y:S01]  /*2560*/  FADD.FTZ R227, R142, R227 ;  /* 0x000000e38ee37221 */ /* 0x010fe20000010000 */
[----:B------:R-:W-:Y:S01]  /*2570*/  SHF.L.U32 R165, R165, 0x10, RZ ;  /* 0x00000010a5a57819 */ /* 0x000fe200000006ff */
[----:B------:R-:W-:Y:S01]  /*2580*/  FMUL.FTZ R163, R204, R163 ;  /* 0x000000a3cca37220 */ /* 0x000fe20000410000 */
[----:B------:R-:W-:-:S02]  /*2590*/  PRMT R169, R169, 0x7632, R169 ;  /* 0x00007632a9a97816 */ /* 0x000fc400000000a9 */
[----:B------:R-:W-:Y:S01]  /*25a0*/  STL [R1+0xec], R227 ;  /* 0x0000ece301007387 */ /* 0x000fe20000100800 */
[----:B------:R-:W-:Y:S01]  /*25b0*/  FMUL.FTZ R142, R37, R142 ;  /* 0x0000008e258e7220 */ /* 0x000fe20000410000 */
[----:B------:R-:W-:Y:S01]  /*25c0*/  FMUL.FTZ R164, R39, R165 ;  /* 0x000000a527a47220 */ /* 0x000fe20000410000 */
[----:B------:R-:W-:Y:S01]  /*25d0*/  FFMA.FTZ R121, R162, R161, R121 ;  /* 0x000000a1a2797223 */ /* 0x000fe20000010079 */
[----:B------:R-:W-:-:S04]  /*25e0*/  SHF.L.U32 R169, R169, 0x10, RZ ;  /* 0x00000010a9a97819 */ /* 0x000fc800000006ff */
[----:B------:R-:W-:Y:S01]  /*25f0*/  STL [R1], R121 ;  /* 0x0000007901007387 */ /* 0x000fe20000100800 */
[----:B------:R-:W-:Y:S01]  /*2600*/  SHF.L.U32 R168, R170, 0x10, RZ ;  /* 0x00000010aaa87819 */ /* 0x000fe200000006ff */
[----:B--2---:R-:W-:Y:S01]  /*2610*/  FADD.FTZ R120, R161, R120 ;  /* 0x00000078a1787221 */ /* 0x004fe20000010000 */
[----:B------:R-:W-:-:S04]  /*2620*/  FFMA.FTZ R225, R163, R165, R225 ;  /* 0x000000a5a3e17223 */ /* 0x000fc800000100e1 */
[----:B------:R0:W-:Y:S01]  /*2630*/  STL [R1+0xd0], R120 ;  /* 0x0000d07801007387 */ /* 0x0001e20000100800 */
[----:B------:R-:W-:Y:S01]  /*2640*/  FADD.FTZ R151, R165, R151 ;  /* 0x00000097a5977221 */ /* 0x000fe20000010000 */
[----:B------:R-:W-:Y:S01]  /*2650*/  FADD.FTZ R165, -R206, R172 ;  /* 0x000000accea57221 */ /* 0x000fe20000010100 */
[----:B------:R-:W-:Y:S01]  /*2660*/  FFMA.FTZ R161, R69, R161, R142 ;  /* 0x000000a145a17223 */ /* 0x000fe2000001008e */
[----:B------:R-:W-:Y:S01]  /*2670*/  SHF.L.U32 R142, R166, 0x10, RZ ;  /* 0x00000010a68e7819 */ /* 0x000fe200000006ff */
[----:B0-----:R-:W0:Y:S01]  /*2680*/  LDC.64 R120, c[0x0][0x240] ;  /* 0x00009000ff787b82 */ /* 0x001e220000000a00 */
[----:B------:R-:W-:Y:S01]  /*2690*/  FMUL.FTZ R165, R204, R165 ;  /* 0x000000a5cca57220 */ /* 0x000fe20000410000 */
[----:B------:R-:W-:Y:S01]  /*26a0*/  FFMA.FTZ R150, R163, R169, R150 ;  /* 0x000000a9a3967223 */ /* 0x000fe20000010096 */
[----:B------:R-:W-:Y:S04]  /*26b0*/  STL [R1+0xf8], R225 ;  /* 0x0000f8e101007387 */ /* 0x000fe80000100800 */
[----:B------:R-:W-:Y:S04]  /*26c0*/  STL [R1+0xfc], R151 ;  /* 0x0000fc9701007387 */ /* 0x000fe80000100800 */
[----:B------:R-:W-:Y:S01]  /*26d0*/  STL [R1+0xc8], R150 ;  /* 0x0000c89601007387 */ /* 0x000fe20000100800 */
[----:B------:R-:W-:Y:S01]  /*26e0*/  FADD.FTZ R143, R169, R143 ;  /* 0x0000008fa98f7221 */ /* 0x000fe20000010000 */
[----:B------:R-:W-:-:S04]  /*26f0*/  FADD.FTZ R147, R168, R147 ;  /* 0x00000093a8937221 */ /* 0x000fc80000010000 */
[----:B------:R1:W-:Y:S01]  /*2700*/  STL [R1+0xd8], R143 ;  /* 0x0000d88f01007387 */ /* 0x0003e20000100800 */
[----:B------:R-:W-:-:S03]  /*2710*/  FFMA.FTZ R146, R165, R168, R146 ;  /* 0x000000a8a5927223 */ /* 0x000fc60000010092 */
[----:B------:R-:W-:Y:S01]  /*2720*/  STL [R1+0x110], R147 ;  /* 0x0001109301007387 */ /* 0x000fe20000100800 */
[----:B------:R-:W-:-:S03]  /*2730*/  FADD.FTZ R145, R142, R145 ;  /* 0x000000918e917221 */ /* 0x000fc60000010000 */
[----:B------:R2:W-:Y:S01]  /*2740*/  STL [R1+0x104], R146 ;  /* 0x0001049201007387 */ /* 0x0005e20000100800 */
[----:B-1----:R-:W-:Y:S01]  /*2750*/  FMUL.FTZ R143, R32, R142 ;  /* 0x0000008e208f7220 */ /* 0x002fe20000410000 */
[----:B0-----:R-:W-:-:S04]  /*2760*/  IMAD.WIDE.U32 R150, R205, 0x8, R120 ;  /* 0x00000008cd967825 */ /* 0x001fc800078e0078 */
[----:B---3--:R-:W-:Y:S01]  /*2770*/  FFMA.FTZ R144, R165, R142, R144 ;  /* 0x0000008ea5907223 */ /* 0x008fe20000010090 */
[----:B------:R-:W-:Y:S01]  /*2780*/  FFMA.FTZ R168, R64, R168, R143 ;  /* 0x000000a840a87223 */ /* 0x000fe2000001008f */
[----:B--2---:R-:W-:Y:S01]  /*2790*/  IMAD.WIDE.U32 R146, R3, 0x8, R120 ;  /* 0x0000000803927825 */ /* 0x004fe200078e0078 */
[----:B------:R-:W-:-:S03]  /*27a0*/  PRMT R170, R166, 0x7632, R170 ;  /* 0x00007632a6aa7816 */ /* 0x000fc600000000aa */
[----:B------:R-:W-:Y:S01]  /*27b0*/  FFMA.FTZ R164, R71, R169, R164 ;  /* 0x000000a947a47223 */ /* 0x000fe200000100a4 */
[----:B------:R-:W-:Y:S04]  /*27c0*/  STL [R1+0x11c], R144 ;  /* 0x00011c9001007387 */ /* 0x000fe80000100800 */
[----:B------:R0:W-:Y:S04]  /*27d0*/  STL [R1+0x124], R145 ;  /* 0x0001249101007387 */ /* 0x0001e80000100800 */
[----:B------:R-:W2:Y:S04]  /*27e0*/  LDL.LU R235, [R1+0x10c] ;  /* 0x00010c0001eb7983 */ /* 0x000ea80000300800 */
[----:B------:R-:W3:Y:S04]  /*27f0*/  LDL.LU R228, [R1+0x100] ;  /* 0x0001000001e47983 */ /* 0x000ee80000300800 */
[----:B------:R-:W4:Y:S04]  /*2800*/  LDL.LU R227, [R1+0x120] ;  /* 0x0001200001e37983 */ /* 0x000f280000300800 */
[----:B------:R-:W4:Y:S01]  /*2810*/  LDL.LU R225, [R1+0x118] ;  /* 0x0001180001e17983 */ /* 0x000f220000300800 */
[----:B0-----:R-:W-:-:S04]  /*2820*/  IMAD.WIDE.U32 R144, R202, 0x8, R120 ;  /* 0x00000008ca907825 */ /* 0x001fc800078e0078 */
[----:B------:R-:W-:Y:S01]  /*2830*/  FFMA.FTZ R239, R208, R207, R239 ;  /* 0x000000cfd0ef7223 */ /* 0x000fe200000100ef */
[----:B------:R-:W-:-:S04]  /*2840*/  @P1 IMAD.WIDE.U32 R182, R202, 0x8, R182 ;  /* 0x00000008cab61825 */ /* 0x000fc800078e00b6 */
[----:B------:R-:W-:Y:S01]  /*2850*/  FMUL.FTZ R137, R53, R137 ;  /* 0x0000008935897220 */ /* 0x000fe20000410000 */
[----:B------:R-:W-:Y:S01]  /*2860*/  FFMA.FTZ R242, R212, R211, R242 ;  /* 0x000000d3d4f27223 */ /* 0x000fe200000100f2 */
[----:B------:R-:W-:Y:S01]  /*2870*/  FFMA.FTZ R236, R136, R133, R236 ;  /* 0x0000008588ec7223 */ /* 0x000fe200000100ec */
[----:B------:R-:W-:Y:S01]  /*2880*/  IMAD.WIDE.U32 R142, R2, 0x8, R120 ;  /* 0x00000008028e7825 */ /* 0x000fe200078e0078 */
[----:B------:R-:W-:Y:S01]  /*2890*/  PRMT R166, R170, 0x7632, R166 ;  /* 0x00007632aaa67816 */ /* 0x000fe200000000a6 */
[----:B------:R-:W4:Y:S04]  /*28a0*/  LDL.LU R121, [R1+0x114] ;  /* 0x0001140001797983 */ /* 0x000f280000300800 */
[----:B------:R-:W4:Y:S01]  /*28b0*/  LDL.LU R120, [R1+0x108] ;  /* 0x0001080001787983 */ /* 0x000f220000300800 */
[----:B------:R-:W-:Y:S01]  /*28c0*/  FADD.FTZ R169, -R206, R173 ;  /* 0x000000adcea97221 */ /* 0x000fe20000010100 */
[----:B------:R-:W-:-:S02]  /*28d0*/  SHF.L.U32 R170, R170, 0x10, RZ ;  /* 0x00000010aaaa7819 */ /* 0x000fc400000006ff */
[----:B------:R-:W-:Y:S01]  /*28e0*/  SHF.L.U32 R166, R166, 0x10, RZ ;  /* 0x00000010a6a67819 */ /* 0x000fe200000006ff */
[----:B------:R-:W-:Y:S01]  /*28f0*/  FMUL.FTZ R169, R204, R169 ;  /* 0x000000a9cca97220 */ /* 0x000fe20000410000 */
[----:B------:R-:W-:Y:S01]  /*2900*/  FFMA.FTZ R207, R86, R207, R176 ;  /* 0x000000cf56cf7223 */ /* 0x000fe200000100b0 */
[----:B------:R-:W-:Y:S01]  /*2910*/  FMUL.FTZ R172, R33, R170 ;  /* 0x000000aa21ac7220 */ /* 0x000fe20000410000 */
[----:B------:R-:W0:Y:S01]  /*2920*/  @P0 LDC.64 R176, c[0x0][0x2c8] ;  /* 0x0000b200ffb00b82 */ /* 0x000e220000000a00 */
[----:B------:R1:W5:Y:S01]  /*2930*/  @P1 LDG.E.64 R196, desc[UR4][R182.64] ;  /* 0x00000004b6c41981 */ /* 0x000362000c1e1b00 */
[----:B------:R-:W-:-:S03]  /*2940*/  SHF.L.U32 R173, R167, 0x10, RZ ;  /* 0x00000010a7ad7819 */ /* 0x000fc600000006ff */
[----:B------:R-:W4:Y:S01]  /*2950*/  LDL.LU R240, [R1+0x128] ;  /* 0x0001280001f07983 */ /* 0x000f220000300800 */
[----:B------:R-:W-:Y:S01]  /*2960*/  FFMA.FTZ R137, R85, R133, R137 ;  /* 0x0000008555897223 */ /* 0x000fe20000010089 */
[----:B------:R-:W-:Y:S01]  /*2970*/  FFMA.FTZ R211, R80, R211, R132 ;  /* 0x000000d350d37223 */ /* 0x000fe20000010084 */
[----:B------:R-:W-:Y:S01]  /*2980*/  FMUL.FTZ R134, R44, R134 ;  /* 0x000000862c867220 */ /* 0x000fe20000410000 */
[----:B------:R-:W-:Y:S01]  /*2990*/  FFMA.FTZ R243, R222, R139, R243 ;  /* 0x0000008bdef37223 */ /* 0x000fe200000100f3 */
[----:B------:R-:W-:Y:S01]  /*29a0*/  FFMA.FTZ R246, R141, R140, R246 ;  /* 0x0000008c8df67223 */ /* 0x000fe200000100f6 */
[----:B-1----:R-:W1:Y:S01]  /*29b0*/  @P0 LDC.64 R182, c[0x0][0x2c8] ;  /* 0x0000b200ffb60b82 */ /* 0x002e620000000a00 */
[----:B------:R-:W-:Y:S01]  /*29c0*/  @P0 IMAD.WIDE.U32 R132, R203, 0x20, R178 ;  /* 0x00000020cb840825 */ /* 0x000fe200078e00b2 */
[----:B------:R-:W5:Y:S04]  /*29d0*/  LDG.E.64 R150, desc[UR4][R150.64] ;  /* 0x0000000496967981 */ /* 0x000f68000c1e1b00 */
[----:B------:R-:W5:Y:S04]  /*29e0*/  @P0 LDG.E.128 R112, desc[UR4][R132.64] ;  /* 0x0000000484700981 */ /* 0x000f68000c1e1d00 */
[----:B------:R0:W5:Y:S02]  /*29f0*/  @P0 LDG.E.128 R116, desc[UR4][R132.64+0x10] ;  /* 0x0000100484740981 */ /* 0x000164000c1e1d00 */
[----:B0-----:R-:W-:-:S02]  /*2a00*/  @P0 IMAD.WIDE.U32 R176, R3, 0x20, R176 ;  /* 0x0000002003b00825 */ /* 0x001fc400078e00b0 */
[----:B------:R-:W5:Y:S04]  /*2a10*/  LDG.E.64 R144, desc[UR4][R144.64] ;  /* 0x0000000490907981 */ /* 0x000f68000c1e1b00 */
[----:B------:R-:W5:Y:S01]  /*2a20*/  @P0 LDG.E.128 R104, desc[UR4][R176.64] ;  /* 0x00000004b0680981 */ /* 0x000f62000c1e1d00 */
[----:B------:R-:W-:-:S03]  /*2a30*/  IMAD.WIDE.U32 R132, R2, 0x20, R186 ;  /* 0x0000002002847825 */ /* 0x000fc600078e00ba */
[----:B------:R0:W5:Y:S01]  /*2a40*/  @P0 LDG.E.128 R108, desc[UR4][R176.64+0x10] ;  /* 0x00001004b06c0981 */ /* 0x000162000c1e1d00 */
[----:B-1----:R-:W-:-:S03]  /*2a50*/  @P0 IMAD.WIDE.U32 R182, R205, 0x20, R182 ;  /* 0x00000020cdb60825 */ /* 0x002fc600078e00b6 */
[----:B------:R-:W4:Y:S04]  /*2a60*/  LDG.E.128 R184, desc[UR4][R184.64] ;  /* 0x00000004b8b87981 */ /* 0x000f28000c1e1d00 */
[----:B------:R-:W5:Y:S04]  /*2a70*/  @P0 LDG.E.128 R88, desc[UR4][R182.64] ;  /* 0x00000004b6580981 */ /* 0x000f68000c1e1d00 */
[----:B------:R-:W0:Y:S04]  /*2a80*/  LDG.E.128 R176, desc[UR4][R132.64] ;  /* 0x0000000484b07981 */ /* 0x000e28000c1e1d00 */
[----:B------:R1:W5:Y:S04]  /*2a90*/  @P0 LDG.E.128 R92, desc[UR4][R182.64+0x10] ;  /* 0x00001004b65c0981 */ /* 0x000368000c1e1d00 */
[----:B------:R-:W5:Y:S04]  /*2aa0*/  LDG.E.64 R146, desc[UR4][R146.64] ;  /* 0x0000000492927981 */ /* 0x000f68000c1e1b00 */
[----:B------:R-:W5:Y:S04]  /*2ab0*/  LDG.E.64 R142, desc[UR4][R142.64] ;  /* 0x000000048e8e7981 */ /* 0x000f68000c1e1b00 */
[----:B------:R-:W4:Y:S01]  /*2ac0*/  LDG.E.128 R180, desc[UR4][R180.64] ;  /* 0x00000004b4b47981 */ /* 0x000f22000c1e1d00 */
[----:B------:R-:W-:Y:S01]  /*2ad0*/  FFMA.FTZ R139, R83, R139, R135 ;  /* 0x0000008b538b7223 */ /* 0x000fe20000010087 */
[----:B------:R-:W-:-:S02]  /*2ae0*/  FFMA.FTZ R140, R76, R140, R134 ;  /* 0x0000008c4c8c7223 */ /* 0x000fc40000010086 */
[----:B------:R-:W4:Y:S01]  /*2af0*/  LDG.E.128 R132, desc[UR4][R132.64+0x10] ;  /* 0x0000100484847981 */ /* 0x000f22000c1e1d00 */
[----:B--2---:R-:W-:Y:S01]  /*2b00*/  FADD.FTZ R235, R166, R235 ;  /* 0x000000eba6eb7221 */ /* 0x004fe20000010000 */
[-C--:B---3--:R-:W-:Y:S01]  /*2b10*/  FFMA.FTZ R228, R169, R166.reuse, R228 ;  /* 0x000000a6a9e47223 */ /* 0x088fe200000100e4 */
[----:B------:R-:W-:Y:S01]  /*2b20*/  FFMA.FTZ R166, R65, R166, R172 ;  /* 0x000000a641a67223 */ /* 0x000fe200000100ac */
[----:B------:R-:W-:Y:S01]  /*2b30*/  FADD.FTZ R172, -R206, R174 ;  /* 0x000000aeceac7221 */ /* 0x000fe20000010100 */
[----:B----4-:R-:W-:Y:S01]  /*2b40*/  FADD.FTZ R227, R170, R227 ;  /* 0x000000e3aae37221 */ /* 0x010fe20000010000 */
[----:B------:R2:W-:Y:S01]  /*2b50*/  STL [R1+0x10c], R235 ;  /* 0x00010ceb01007387 */ /* 0x0005e20000100800 */
[----:B------:R-:W-:Y:S01]  /*2b60*/  FFMA.FTZ R225, R169, R170, R225 ;  /* 0x000000aaa9e17223 */ /* 0x000fe200000100e1 */
[----:B------:R-:W-:Y:S02]  /*2b70*/  SHF.L.U32 R170, R171, 0x10, RZ ;  /* 0x00000010abaa7819 */ /* 0x000fe400000006ff */
[----:B------:R3:W-:Y:S01]  /*2b80*/  STL [R1+0x100], R228 ;  /* 0x000100e401007387 */ /* 0x0007e20000100800 */
[----:B------:R-:W-:-:S03]  /*2b90*/  FMUL.FTZ R172, R204, R172 ;  /* 0x000000acccac7220 */ /* 0x000fc60000410000 */
[----:B--2---:R-:W2:Y:S01]  /*2ba0*/  LDL.LU R235, [R1+0x134] ;  /* 0x0001340001eb7983 */ /* 0x004ea20000300800 */
[----:B------:R-:W-:Y:S01]  /*2bb0*/  FMUL.FTZ R174, R34, R173 ;  /* 0x000000ad22ae7220 */ /* 0x000fe20000410000 */
[----:B------:R-:W-:Y:S02]  /*2bc0*/  FADD.FTZ R121, R170, R121 ;  /* 0x00000079aa797221 */ /* 0x000fe40000010000 */
[----:B---3--:R-:W3:Y:S01]  /*2bd0*/  LDL.LU R228, [R1+0x130] ;  /* 0x0001300001e47983 */ /* 0x008ee20000300800 */
[----:B------:R-:W-:-:S03]  /*2be0*/  FFMA.FTZ R120, R172, R170, R120 ;  /* 0x000000aaac787223 */ /* 0x000fc60000010078 */
[----:B------:R4:W-:Y:S01]  /*2bf0*/  STL [R1+0x120], R227 ;  /* 0x000120e301007387 */ /* 0x0009e20000100800 */
[----:B------:R-:W-:-:S03]  /*2c00*/  FFMA.FTZ R170, R66, R170, R174 ;  /* 0x000000aa42aa7223 */ /* 0x000fc600000100ae */
[----:B----4-:R-:W4:Y:S04]  /*2c10*/  LDL.LU R227, [R1+0x13c] ;  /* 0x00013c0001e37983 */ /* 0x010f280000300800 */
[----:B------:R1:W-:Y:S04]  /*2c20*/  STL [R1+0x118], R225 ;  /* 0x000118e101007387 */ /* 0x0003e80000100800 */
[----:B-1----:R-:W4:Y:S04]  /*2c30*/  LDL.LU R225, [R1+0x138] ;  /* 0x0001380001e17983 */ /* 0x002f280000300800 */
[----:B------:R1:W-:Y:S04]  /*2c40*/  STL [R1+0x114], R121 ;  /* 0x0001147901007387 */ /* 0x0003e80000100800 */
[----:B-1----:R1:W5:Y:S04]  /*2c50*/  LDL.LU R121, [R1+0x144] ;  /* 0x0001440001797983 */ /* 0x0023680000300800 */
[----:B------:R1:W-:Y:S04]  /*2c60*/  STL [R1+0x108], R120 ;  /* 0x0001087801007387 */ /* 0x0003e80000100800 */
[----:B-1----:R1:W5:Y:S04]  /*2c70*/  LDL.LU R120, [R1+0x140] ;  /* 0x0001400001787983 */ /* 0x0023680000300800 */
[----:B------:R-:W2:Y:S01]  /*2c80*/  LDL.LU R174, [R1+0x12c] ;  /* 0x00012c0001ae7983 */ /* 0x000ea20000300800 */
[----:B------:R-:W-:Y:S01]  /*2c90*/  FFMA.FTZ R240, R172, R173, R240 ;  /* 0x000000adacf07223 */ /* 0x000fe200000100f0 */
[----:B------:R-:W-:Y:S01]  /*2ca0*/  PRMT R171, R171, 0x7632, R171 ;  /* 0x00007632abab7816 */ /* 0x000fe200000000ab */
[C---:B------:R-:W-:Y:S01]  /*2cb0*/  FADD.FTZ R175, -R206.reuse, R175 ;  /* 0x000000afceaf7221 */ /* 0x040fe20000010100 */
[C---:B0-----:R-:W-:Y:S01]  /*2cc0*/  FADD.FTZ R177, -R206.reuse, R177 ;  /* 0x000000b1ceb17221 */ /* 0x041fe20000010100 */
[C---:B------:R-:W-:Y:S01]  /*2cd0*/  FADD.FTZ R179, -R206.reuse, R179 ;  /* 0x000000b3ceb37221 */ /* 0x040fe20000010100 */
[C---:B------:R-:W-:Y:S01]  /*2ce0*/  FADD.FTZ R133, -R206.reuse, R133 ;  /* 0x00000085ce857221 */ /* 0x040fe20000010100 */
[----:B------:R-:W-:Y:S01]  /*2cf0*/  FADD.FTZ R134, -R206, R134 ;  /* 0x00000086ce867221 */ /* 0x000fe20000010100 */
[----:B------:R-:W-:Y:S01]  /*2d00*/  UMOV UR6, 0xffffffff ;  /* 0xffffffff00067882 */ /* 0x000fe20000000000 */
[----:B--2---:R-:W-:Y:S01]  /*2d10*/  FADD.FTZ R174, R173, R174 ;  /* 0x000000aeadae7221 */ /* 0x004fe20000010000 */
[----:B------:R-:W-:-:S04]  /*2d20*/  PRMT R173, R167, 0x7632, R173 ;  /* 0x00007632a7ad7816 */ /* 0x000fc800000000ad */
[----:B------:R-:W-:Y:S01]  /*2d30*/  SHF.L.U32 R173, R173, 0x10, RZ ;  /* 0x00000010adad7819 */ /* 0x000fe200000006ff */
[----:B------:R0:W-:Y:S01]  /*2d40*/  STL [R1+0x12c], R174 ;  /* 0x00012cae01007387 */ /* 0x0001e20000100800 */
[----:B------:R-:W-:Y:S01]  /*2d50*/  SHF.L.U32 R167, R171, 0x10, RZ ;  /* 0x00000010aba77819 */ /* 0x000fe200000006ff */
[----:B------:R-:W-:-:S04]  /*2d60*/  FMUL.FTZ R171, R204, R175 ;  /* 0x000000afccab7220 */ /* 0x000fc80000410000 */
[----:B------:R-:W-:Y:S01]  /*2d70*/  FADD.FTZ R235, R167, R235 ;  /* 0x000000eba7eb7221 */ /* 0x000fe20000010000 */
[----:B---3--:R-:W-:Y:S01]  /*2d80*/  FFMA.FTZ R228, R171, R167, R228 ;  /* 0x000000a7abe47223 */ /* 0x008fe200000100e4 */
[----:B0-----:R-:W-:-:S04]  /*2d90*/  FMUL.FTZ R174, R35, R173 ;  /* 0x000000ad23ae7220 */ /* 0x001fc80000410000 */
[----:B------:R-:W-:Y:S01]  /*2da0*/  FFMA.FTZ R167, R67, R167, R174 ;  /* 0x000000a743a77223 */ /* 0x000fe200000100ae */
[----:B------:R-:W-:Y:S01]  /*2db0*/  FADD.FTZ R174, -R206, R176 ;  /* 0x000000b0ceae7221 */ /* 0x000fe20000010100 */
[----:B------:R-:W-:Y:S01]  /*2dc0*/  SHF.L.U32 R175, R180, 0x10, RZ ;  /* 0x00000010b4af7819 */ /* 0x000fe200000006ff */
[----:B----4-:R-:W-:Y:S02]  /*2dd0*/  FADD.FTZ R227, R173, R227 ;  /* 0x000000e3ade37221 */ /* 0x010fe40000010000 */
[----:B------:R-:W-:Y:S01]  /*2de0*/  FMUL.FTZ R174, R204, R174 ;  /* 0x000000aeccae7220 */ /* 0x000fe20000410000 */
[----:B------:R-:W-:Y:S01]  /*2df0*/  FFMA.FTZ R225, R171, R173, R225 ;  /* 0x000000adabe17223 */ /* 0x000fe200000100e1 */
[----:B------:R-:W-:Y:S01]  /*2e00*/  SHF.L.U32 R173, R184, 0x10, RZ ;  /* 0x00000010b8ad7819 */ /* 0x000fe200000006ff */
[----:B------:R-:W-:Y:S01]  /*2e10*/  FADD.FTZ R176, -R206, R178 ;  /* 0x000000b2ceb07221 */ /* 0x000fe20000010100 */
[----:B------:R-:W-:Y:S01]  /*2e20*/  FADD.FTZ R22, R175, R22 ;  /* 0x00000016af167221 */ /* 0x000fe20000010000 */
[-C--:B------:R-:W-:Y:S01]  /*2e30*/  FFMA.FTZ R18, R174, R175.reuse, R18 ;  /* 0x000000afae127223 */ /* 0x080fe20000010012 */
[----:B------:R-:W-:Y:S01]  /*2e40*/  FMUL.FTZ R175, R28, R175 ;  /* 0x000000af1caf7220 */ /* 0x000fe20000410000 */
[----:B------:R-:W-:Y:S01]  /*2e50*/  SHF.L.U32 R178, R181, 0x10, RZ ;  /* 0x00000010b5b27819 */ /* 0x000fe200000006ff */
[----:B------:R-:W-:Y:S01]  /*2e60*/  FMUL.FTZ R176, R204, R176 ;  /* 0x000000b0ccb07220 */ /* 0x000fe20000410000 */
[----:B------:R-:W-:Y:S01]  /*2e70*/  FADD.FTZ R11, R173, R11 ;  /* 0x0000000bad0b7221 */ /* 0x000fe20000010000 */
[-C--:B------:R-:W-:Y:S01]  /*2e80*/  FFMA.FTZ R5, R174, R173.reuse, R5 ;  /* 0x000000adae057223 */ /* 0x080fe20000010005 */
[----:B------:R-:W-:Y:S01]  /*2e90*/  FFMA.FTZ R173, R60, R173, R175 ;  /* 0x000000ad3cad7223 */ /* 0x000fe200000100af */
[----:B------:R-:W-:Y:S01]  /*2ea0*/  SHF.L.U32 R175, R185, 0x10, RZ ;  /* 0x00000010b9af7819 */ /* 0x000fe200000006ff */
[----:B------:R-:W-:Y:S01]  /*2eb0*/  FADD.FTZ R188, R178, R188 ;  /* 0x000000bcb2bc7221 */ /* 0x000fe20000010000 */
[-C--:B------:R-:W-:Y:S01]  /*2ec0*/  FFMA.FTZ R20, R176, R178.reuse, R20 ;  /* 0x000000b2b0147223 */ /* 0x080fe20000010014 */
[----:B------:R-:W-:Y:S01]  /*2ed0*/  FMUL.FTZ R178, R30, R178 ;  /* 0x000000b21eb27220 */ /* 0x000fe20000410000 */
[----:B------:R-:W-:Y:S01]  /*2ee0*/  PRMT R180, R180, 0x7632, R180 ;  /* 0x00007632b4b47816 */ /* 0x000fe200000000b4 */
[----:B------:R-:W-:Y:S01]  /*2ef0*/  FADD.FTZ R12, R175, R12 ;  /* 0x0000000caf0c7221 */ /* 0x000fe20000010000 */
[-C--:B------:R-:W-:Y:S01]  /*2f00*/  FFMA.FTZ R7, R176, R175.reuse, R7 ;  /* 0x000000afb0077223 */ /* 0x080fe20000010007 */
[----:B------:R-:W-:Y:S01]  /*2f10*/  FFMA.FTZ R175, R62, R175, R178 ;  /* 0x000000af3eaf7223 */ /* 0x000fe200000100b2 */
[----:B------:R-:W-:Y:S01]  /*2f20*/  PRMT R184, R184, 0x7632, R184 ;  /* 0x00007632b8b87816 */ /* 0x000fe200000000b8 */
[----:B------:R-:W-:Y:S01]  /*2f30*/  FMUL.FTZ R178, R204, R177 ;  /* 0x000000b1ccb27220 */ /* 0x000fe20000410000 */
[----:B------:R-:W-:-:S02]  /*2f40*/  SHF.L.U32 R180, R180, 0x10, RZ ;  /* 0x00000010b4b47819 */ /* 0x000fc400000006ff */
[----:B------:R-:W-:Y:S02]  /*2f50*/  SHF.L.U32 R177, R184, 0x10, RZ ;  /* 0x00000010b8b17819 */ /* 0x000fe400000006ff */
[----:B------:R-:W-:Y:S01]  /*2f60*/  PRMT R181, R181, 0x7632, R181 ;  /* 0x00007632b5b57816 */ /* 0x000fe200000000b5 */
[-C--:B------:R-:W-:Y:S01]  /*2f70*/  FFMA.FTZ R17, R178, R180.reuse, R17 ;  /* 0x000000b4b2117223 */ /* 0x080fe20000010011 */
[----:B------:R-:W-:Y:S01]  /*2f80*/  FADD.FTZ R21, R180, R21 ;  /* 0x00000015b4157221 */ /* 0x000fe20000010000 */
[----:B------:R-:W-:Y:S01]  /*2f90*/  FMUL.FTZ R180, R29, R180 ;  /* 0x000000b41db47220 */ /* 0x000fe20000410000 */
[-C--:B------:R-:W-:Y:S01]  /*2fa0*/  FFMA.FTZ R4, R178, R177.reuse, R4 ;  /* 0x000000b1b2047223 */ /* 0x080fe20000010004 */
[----:B------:R-:W-:Y:S01]  /*2fb0*/  FADD.FTZ R226, R177, R226 ;  /* 0x000000e2b1e27221 */ /* 0x000fe20000010000 */
[----:B------:R-:W-:Y:S01]  /*2fc0*/  PRMT R185, R185, 0x7632, R185 ;  /* 0x00007632b9b97816 */ /* 0x000fe200000000b9 */
[----:B------:R-:W-:Y:S01]  /*2fd0*/  FFMA.FTZ R177, R61, R177, R180 ;  /* 0x000000b13db17223 */ /* 0x000fe200000100b4 */
[----:B------:R-:W-:Y:S01]  /*2fe0*/  SHF.L.U32 R181, R181, 0x10, RZ ;  /* 0x00000010b5b57819 */ /* 0x000fe200000006ff */
[----:B------:R-:W-:Y:S01]  /*2ff0*/  FMUL.FTZ R180, R204, R179 ;  /* 0x000000b3ccb47220 */ /* 0x000fe20000410000 */
[----:B------:R-:W-:Y:S01]  /*3000*/  STL [R1+0x128], R240 ;  /* 0x000128f001007387 */ /* 0x000fe20000100800 */
[----:B------:R-:W-:-:S02]  /*3010*/  SHF.L.U32 R179, R185, 0x10, RZ ;  /* 0x00000010b9b37819 */ /* 0x000fc400000006ff */
[CC--:B------:R-:W-:Y:S01]  /*3020*/  FFMA.FTZ R19, R180.reuse, R181.reuse, R19 ;  /* 0x000000b5b4137223 */ /* 0x0c0fe20000010013 */
[----:B------:R-:W-:Y:S01]  /*3030*/  STL [R1+0x134], R235 ;  /* 0x000134eb01007387 */ /* 0x000fe20000100800 */
[----:B------:R-:W-:Y:S01]  /*3040*/  FADD.FTZ R23, R181, R23 ;  /* 0x00000017b5177221 */ /* 0x000fe20000010000 */
[----:B------:R-:W-:Y:S02]  /*3050*/  FMUL.FTZ R181, R31, R181 ;  /* 0x000000b51fb57220 */ /* 0x000fe40000410000 */
[----:B------:R-:W-:Y:S01]  /*3060*/  STL [R1+0x130], R228 ;  /* 0x000130e401007387 */ /* 0x000fe20000100800 */
[----:B------:R-:W-:-:S03]  /*3070*/  FFMA.FTZ R6, R180, R179, R6 ;  /* 0x000000b3b4067223 */ /* 0x000fc60000010006 */
[----:B------:R-:W-:Y:S04]  /*3080*/  STL [R1+0x13c], R227 ;  /* 0x00013ce301007387 */ /* 0x000fe80000100800 */
[----:B------:R0:W-:Y:S01]  /*3090*/  STL [R1+0x138], R225 ;  /* 0x000138e101007387 */ /* 0x0001e20000100800 */
[----:B------:R-:W-:Y:S01]  /*30a0*/  SHF.L.U32 R184, R186, 0x10, RZ ;  /* 0x00000010bab87819 */ /* 0x000fe200000006ff */
[----:B0-----:R-:W-:Y:S01]  /*30b0*/  FADD.FTZ R225, R179, R231 ;  /* 0x000000e7b3e17221 */ /* 0x001fe20000010000 */
[----:B------:R-:W-:Y:S01]  /*30c0*/  FFMA.FTZ R179, R63, R179, R181 ;  /* 0x000000b33fb37223 */ /* 0x000fe200000100b5 */
[----:B------:R-:W-:Y:S01]  /*30d0*/  FADD.FTZ R181, -R206, R132 ;  /* 0x00000084ceb57221 */ /* 0x000fe20000010100 */
[----:B------:R-:W-:Y:S01]  /*30e0*/  SHF.L.U32 R132, R182, 0x10, RZ ;  /* 0x00000010b6847819 */ /* 0x000fe200000006ff */
[----:B------:R-:W-:-:S02]  /*30f0*/  FADD.FTZ R227, -R206, R135 ;  /* 0x00000087cee37221 */ /* 0x000fc40000010100 */
[----:B------:R-:W-:Y:S02]  /*3100*/  FMUL.FTZ R181, R204, R181 ;  /* 0x000000b5ccb57220 */ /* 0x000fe40000410000 */
[----:B------:R-:W-:Y:S01]  /*3110*/  FMUL.FTZ R135, R24, R132 ;  /* 0x0000008418877220 */ /* 0x000fe20000410000 */
[----:B------:R-:W-:Y:S01]  /*3120*/  FADD.FTZ R14, R184, R14 ;  /* 0x0000000eb80e7221 */ /* 0x000fe20000010000 */
[-C--:B------:R-:W-:Y:S02]  /*3130*/  FFMA.FTZ R9, R181, R184.reuse, R9 ;  /* 0x000000b8b5097223 */ /* 0x080fe40000010009 */
        /* <DEDUP_REMOVED lines=9> */
[----:B------:R-:W-:Y:S01]  /*31d0*/  FFMA.FTZ R185, R57, R185, R133 ;  /* 0x000000b939b97223 */ /* 0x000fe20000010085 */
[----:B------:R-:W-:Y:S02]  /*31e0*/  SHF.L.U32 R133, R183, 0x10, RZ ;  /* 0x00000010b7857819 */ /* 0x000fe400000006ff */
[----:B------:R-:W-:Y:S01]  /*31f0*/  SHF.L.U32 R206, R187, 0x10, RZ ;  /* 0x00000010bbce7819 */ /* 0x000fe200000006ff */
[----:B------:R-:W-:Y:S02]  /*3200*/  FMUL.FTZ R186, R204, R134 ;  /* 0x00000086ccba7220 */ /* 0x000fe40000410000 */
[----:B------:R-:W-:-:S02]  /*3210*/  FMUL.FTZ R228, R26, R133 ;  /* 0x000000851ae47220 */ /* 0x000fc40000410000 */
        /* <DEDUP_REMOVED lines=60> */
[----:B------:R-:W0:Y:S02]  /*35e0*/  S2R R235, SR_TID.X ;  /* 0x0000000000eb7919 */ /* 0x000e240000002100 */
        /* <DEDUP_REMOVED lines=17> */
[----:B------:R-:W-:Y:S01]  /*3700*/  FADD.FTZ R189, R135, R189 ;  /* 0x000000bd87bd7221 */ /* 0x000fe20000010000 */
[----:B------:R-:W-:Y:S01]  /*3710*/  FADD.FTZ R192, R133, R192 ;  /* 0x000000c085c07221 */ /* 0x000fe20000010000 */
[----:B------:R-:W-:Y:S01]  /*3720*/  FFMA.FTZ R132, R181, R132, R233 ;  /* 0x00000084b5847223 */ /* 0x000fe200000100e9 */
[----:B------:R-:W-:Y:S01]  /*3730*/  FFMA.FTZ R135, R182, R135, R232 ;  /* 0x00000087b6877223 */ /* 0x000fe200000100e8 */
[----:B------:R-:W-:Y:S01]  /*3740*/  FFMA.FTZ R133, R186, R133, R234 ;  /* 0x00000085ba857223 */ /* 0x000fe200000100ea */
[----:B------:R-:W-:Y:S01]  /*3750*/  FADD.FTZ R227, R227, R187 ;  /* 0x000000bbe3e37221 */ /* 0x000fe20000010000 */
[----:B------:R-:W-:Y:S01]  /*3760*/  FFMA.FTZ R228, R183, R187, R228 ;  /* 0x000000bbb7e47223 */ /* 0x000fe200000100e4 */
[----:B0-----:R-:W-:Y:S01]  /*3770*/  LOP3.LUT R235, R235, 0x1f, RZ, 0xc0, !PT ;  /* 0x0000001febeb7812 */ /* 0x001fe200078ec0ff */
[----:B-1----:R-:W-:Y:S06]  /*3780*/  BRA.DIV UR6, `(.L_x_1583) ;  /* 0x0000003e06087947 */ /* 0x002fec000b800000 */
[----:B------:R-:W0:Y:S01]  /*3790*/  SHFL.BFLY PT, R240, R227, 0x1, 0x1f ;  /* 0x0c201f00e3f07f89 */ /* 0x000e2200000e0000 */
[----:B------:R-:W-:Y:S02]  /*37a0*/  MOV R231, R225 ;  /* 0x000000e100e77202 */ /* 0x000fe40000000f00 */
[----:B------:R-:W-:Y:S02]  /*37b0*/  MOV R230, R16 ;  /* 0x0000001000e67202 */ /* 0x000fe40000000f00 */
[----:B------:R-:W-:Y:S02]  /*37c0*/  MOV R233, R132 ;  /* 0x0000008400e97202 */ /* 0x000fe40000000f00 */
[----:B------:R-:W-:Y:S02]  /*37d0*/  MOV R232, R135 ;  /* 0x0000008700e87202 */ /* 0x000fe40000000f00 */
[----:B------:R-:W-:Y:S02]  /*37e0*/  MOV R16, R134 ;  /* 0x0000008600107202 */ /* 0x000fe40000000f00 */
[----:B------:R-:W-:Y:S01]  /*37f0*/  MOV R234, R133 ;  /* 0x0000008500ea7202 */ /* 0x000fe20000000f00 */
        /* <DEDUP_REMOVED lines=13> */
[----:B------:R-:W0:Y:S04]  /*38d0*/  SHFL.BFLY PT, R240, R228, 0x8, 0x1f ;  /* 0x0d001f00e4f07f89 */ /* 0x000e2800000e0000 */
[----:B------:R1:W2:Y:S01]  /*38e0*/  SHFL.BFLY PT, R225, R227, 0x10, 0x1f ;  /* 0x0e001f00e3e17f89 */ /* 0x0002a200000e0000 */
[----:B0-----:R-:W-:-:S05]  /*38f0*/  FADD.FTZ R228, R228, R240 ;  /* 0x000000f0e4e47221 */ /* 0x001fca0000010000 */
[----:B--2---:R1:W0:Y:S02]  /*3900*/  SHFL.BFLY PT, R240, R228, 0x10, 0x1f ;  /* 0x0e001f00e4f07f89 */ /* 0x00422400000e0000 */
.L_x_1596:
[----:B------:R-:W-:Y:S01]  /*3910*/  FADD.FTZ R225, R227, R225 ;  /* 0x000000e1e3e17221 */ /* 0x000fe20000010000 */
[----:B0-----:R-:W-:Y:S01]  /*3920*/  FADD.FTZ R240, R228, R240 ;  /* 0x000000f0e4f07221 */ /* 0x001fe20000010000 */
[----:B------:R-:W-:Y:S02]  /*3930*/  ISETP.NE.U32.AND P3, PT, RZ, UR18, PT ;  /* 0x00000012ff007c0c */ /* 0x000fe4000bf65070 */
[----:B------:R-:W-:Y:S01]  /*3940*/  FMUL.FTZ R225, R225, UR11 ;  /* 0x0000000be1e17c20 */ /* 0x000fe20008410000 */
[----:B-1----:R-:W-:Y:S01]  /*3950*/  FMUL.FTZ R227, R240, UR11 ;  /* 0x0000000bf0e37c20 */ /* 0x002fe20008410000 */
[----:B------:R-:W-:Y:S02]  /*3960*/  ISETP.NE.AND.EX P3, PT, RZ, UR19, PT, P3 ;  /* 0x00000013ff007c0c */ /* 0x000fe4000bf65330 */
[----:B-----5:R-:W-:Y:S02]  /*3970*/  LOP3.LUT P5, RZ, R150, 0xff0000, RZ, 0xc0, !PT ;  /* 0x00ff000096ff7812 */ /* 0x020fe400078ac0ff */
[----:B------:R-:W-:-:S02]  /*3980*/  FSEL R225, R225, RZ, !P2 ;  /* 0x000000ffe1e17208 */ /* 0x000fc40005000000 */
[----:B------:R-:W-:-:S03]  /*3990*/  LOP3.LUT P6, RZ, R150, 0xff00, RZ, 0xc0, !PT ;  /* 0x0000ff0096ff7812 */ /* 0x000fc600078cc0ff */
[-CC-:B------:R-:W-:Y:S01]  /*39a0*/  FFMA.FTZ R132, R0, R227.reuse, R225.reuse ;  /* 0x000000e300847223 */ /* 0x180fe200000100e1 */
[-CC-:B------:R-:W-:Y:S01]  /*39b0*/  FFMA.FTZ R134, R208, R227.reuse, R225.reuse ;  /* 0x000000e3d0867223 */ /* 0x180fe200000100e1 */
[----:B------:R-:W-:Y:S01]  /*39c0*/  @P1 MOV R0, R194 ;  /* 0x000000c200001202 */ /* 0x000fe20000000f00 */
[----:B------:R-:W-:Y:S01]  /*39d0*/  FFMA.FTZ R133, R136, R227, R225 ;  /* 0x000000e388857223 */ /* 0x000fe200000100e1 */
[----:B------:R-:W-:Y:S01]  /*39e0*/  FADD.FTZ R132, R209, -R132 ;  /* 0x80000084d1847221 */ /* 0x000fe20000010000 */
[----:B------:R-:W-:Y:S01]  /*39f0*/  FADD.FTZ R134, R207, -R134 ;  /* 0x80000086cf867221 */ /* 0x000fe20000010000 */
[----:B------:R-:W-:Y:S01]  /*3a00*/  @P1 LOP3.LUT P2, RZ, R0, 0xff, RZ, 0xc0, !PT ;  /* 0x000000ff00ff1812 */ /* 0x000fe2000784c0ff */
[----:B------:R-:W-:Y:S01]  /*3a10*/  FADD.FTZ R133, R137, -R133 ;  /* 0x8000008589857221 */ /* 0x000fe20000010000 */
[C---:B------:R-:W-:Y:S01]  /*3a20*/  FMUL.FTZ R132, R204.reuse, R132 ;  /* 0x00000084cc847220 */ /* 0x040fe20000410000 */
[----:B------:R-:W-:Y:S01]  /*3a30*/  MOV R0, R150 ;  /* 0x0000009600007202 */ /* 0x000fe20000000f00 */
[C---:B------:R-:W-:Y:S01]  /*3a40*/  FMUL.FTZ R134, R204.reuse, R134 ;  /* 0x00000086cc867220 */ /* 0x040fe20000410000 */
[----:B------:R-:W-:Y:S01]  /*3a50*/  FMUL.FTZ R133, R204, R133 ;  /* 0x00000085cc857220 */ /* 0x000fe20000410000 */
[----:B------:R-:W-:Y:S01]  /*3a60*/  @P3 FADD.FTZ R132, R88, R132 ;  /* 0x0000008458843221 */ /* 0x000fe20000010000 */
[----:B------:R-:W-:Y:S01]  /*3a70*/  LOP3.LUT P4, RZ, R0, 0xff, RZ, 0xc0, !PT ;  /* 0x000000ff00ff7812 */ /* 0x000fe2000788c0ff */
[----:B------:R-:W-:Y:S01]  /*3a80*/  @P3 FADD.FTZ R134, R90, R134 ;  /* 0x000000865a863221 */ /* 0x000fe20000010000 */
[----:B------:R-:W-:Y:S01]  /*3a90*/  @P3 FADD.FTZ R133, R89, R133 ;  /* 0x0000008559853221 */ /* 0x000fe20000010000 */
[----:B------:R-:W-:Y:S01]  /*3aa0*/  FMUL.FTZ R207, R132, UR16 ;  /* 0x0000001084cf7c20 */ /* 0x000fe20008410000 */
[-CC-:B------:R-:W-:Y:S01]  /*3ab0*/  FFMA.FTZ R210, R210, R227.reuse, R225.reuse ;  /* 0x000000e3d2d27223 */ /* 0x180fe200000100e1 */
[----:B------:R-:W-:Y:S01]  /*3ac0*/  FMUL.FTZ R137, R134, UR16 ;  /* 0x0000001086897c20 */ /* 0x000fe20008410000 */
[-CC-:B------:R-:W-:Y:S01]  /*3ad0*/  FFMA.FTZ R212, R212, R227.reuse, R225.reuse ;  /* 0x000000e3d4d47223 */ /* 0x180fe200000100e1 */
[-CC-:B------:R-:W-:Y:S01]  /*3ae0*/  FFMA.FTZ R138, R138, R227.reuse, R225.reuse ;  /* 0x000000e38a8a7223 */ /* 0x180fe200000100e1 */
[----:B------:R-:W-:Y:S01]  /*3af0*/  @P1 FSEL R0, R207, RZ, P2 ;  /* 0x000000ffcf001208 */ /* 0x000fe20001000000 */
[----:B------:R-:W-:Y:S01]  /*3b00*/  FADD.FTZ R210, R213, -R210 ;  /* 0x800000d2d5d27221 */ /* 0x000fe20000010000 */
[----:B------:R-:W-:Y:S01]  /*3b10*/  @P1 LOP3.LUT P2, RZ, R194, 0xff00, RZ, 0xc0, !PT ;  /* 0x0000ff00c2ff1812 */ /* 0x000fe2000784c0ff */
[----:B------:R-:W-:Y:S01]  /*3b20*/  FADD.FTZ R212, R211, -R212 ;  /* 0x800000d4d3d47221 */ /* 0x000fe20000010000 */
[----:B------:R-:W-:Y:S01]  /*3b30*/  @P1 F2FP.BF16.F32.PACK_AB R0, RZ, R0 ;  /* 0x00000000ff00123e */ /* 0x000fe200000010ff */
[----:B------:R-:W-:Y:S01]  /*3b40*/  FADD.FTZ R138, R216, -R138 ;  /* 0x8000008ad88a7221 */ /* 0x000fe20000010000 */
[-C--:B------:R-:W-:Y:S01]  /*3b50*/  FFMA.FTZ R218, R218, R227.reuse, R225 ;  /* 0x000000e3dada7223 */ /* 0x080fe200000100e1 */
[----:B------:R-:W-:Y:S01]  /*3b60*/  FMUL.FTZ R209, R204, R212 ;  /* 0x000000d4ccd17220 */ /* 0x000fe20000410000 */
[----:B------:R-:W-:Y:S01]  /*3b70*/  @P1 PRMT R120, R0, 0x7610, R120 ;  /* 0x0000761000781816 */ /* 0x000fe20000000078 */
[----:B------:R-:W-:Y:S01]  /*3b80*/  FMUL.FTZ R0, R133, UR16 ;  /* 0x0000001085007c20 */ /* 0x000fe20008410000 */
[----:B------:R-:W-:Y:S01]  /*3b90*/  FADD.FTZ R218, R217, -R218 ;  /* 0x800000dad9da7221 */ /* 0x000fe20000010000 */
[----:B------:R-:W-:Y:S01]  /*3ba0*/  @P3 FADD.FTZ R209, R92, R209 ;  /* 0x000000d15cd13221 */ /* 0x000fe20000010000 */
[----:B------:R-:W-:Y:S01]  /*3bb0*/  FFMA.FTZ R222, R222, R227, R225 ;  /* 0x000000e3dede7223 */ /* 0x000fe200000100e1 */
[----:B------:R-:W-:Y:S01]  /*3bc0*/  FSEL R207, R207, RZ, P4 ;  /* 0x000000ffcfcf7208 */ /* 0x000fe20002000000 */
[----:B------:R-:W-:Y:S01]  /*3bd0*/  FMUL.FTZ R211, R204, R218 ;  /* 0x000000daccd37220 */ /* 0x000fe20000410000 */
[----:B------:R-:W-:Y:S01]  /*3be0*/  @P1 FSEL R135, R0, RZ, P2 ;  /* 0x000000ff00871208 */ /* 0x000fe20001000000 */
[----:B------:R-:W-:Y:S01]  /*3bf0*/  FADD.FTZ R139, R139, -R222 ;  /* 0x800000de8b8b7221 */ /* 0x000fe20000010000 */
[----:B------:R-:W-:Y:S01]  /*3c00*/  @P1 LOP3.LUT P2, RZ, R194, 0xff0000, RZ, 0xc0, !PT ;  /* 0x00ff0000c2ff1812 */ /* 0x000fe2000784c0ff */
[----:B------:R-:W-:Y:S01]  /*3c10*/  @P3 FADD.FTZ R211, R94, R211 ;  /* 0x000000d35ed33221 */ /* 0x000fe20000010000 */
[----:B------:R-:W-:Y:S01]  /*3c20*/  @P1 F2FP.BF16.F32.PACK_AB R135, RZ, R135 ;  /* 0x00000087ff87123e */ /* 0x000fe200000010ff */
[----:B------:R-:W-:Y:S01]  /*3c30*/  FMUL.FTZ R213, R204, R139 ;  /* 0x0000008bccd57220 */ /* 0x000fe20000410000 */
[----:B------:R-:W-:Y:S01]  /*3c40*/  LOP3.LUT P4, RZ, R151, 0xff00, RZ, 0xc0, !PT ;  /* 0x0000ff0097ff7812 */ /* 0x000fe2000788c0ff */
[----:B------:R-:W-:Y:S01]  /*3c50*/  FMUL.FTZ R216, R211, UR16 ;  /* 0x00000010d3d87c20 */ /* 0x000fe20008410000 */
[----:B------:R-:W-:Y:S01]  /*3c60*/  @P1 PRMT R120, R120, 0x5410, R135 ;  /* 0x0000541078781816 */ /* 0x000fe20000000087 */
[----:B------:R-:W-:Y:S01]  /*3c70*/  @P3 FADD.FTZ R213, R95, R213 ;  /* 0x000000d55fd53221 */ /* 0x000fe20000010000 */
[----:B------:R-:W-:Y:S01]  /*3c80*/  @P1 FSEL R135, R137, RZ, P2 ;  /* 0x000000ff89871208 */ /* 0x000fe20001000000 */
[-CC-:B------:R-:W-:Y:S01]  /*3c90*/  FFMA.FTZ R141, R141, R227.reuse, R225.reuse ;  /* 0x000000e38d8d7223 */ /* 0x180fe200000100e1 */
[----:B------:R-:W-:Y:S01]  /*3ca0*/  @P1 LOP3.LUT P2, RZ, R194, 0xff000000, RZ, 0xc0, !PT ;  /* 0xff000000c2ff1812 */ /* 0x000fe2000784c0ff */
[--C-:B------:R-:W-:Y:S01]  /*3cb0*/  FFMA.FTZ R148, R148, R227, R225.reuse ;  /* 0x000000e394947223 */ /* 0x100fe200000100e1 */
[----:B------:R-:W-:Y:S01]  /*3cc0*/  @P1 F2FP.BF16.F32.PACK_AB R135, RZ, R135 ;  /* 0x00000087ff87123e */ /* 0x000fe200000010ff */
[-C--:B------:R-:W-:Y:S01]  /*3cd0*/  FFMA.FTZ R220, R220, R227.reuse, R225 ;  /* 0x000000e3dcdc7223 */ /* 0x080fe200000100e1 */
[----:B------:R-:W-:Y:S01]  /*3ce0*/  FSEL R137, R137, RZ, P5 ;  /* 0x000000ff89897208 */ /* 0x000fe20002800000 */
[----:B------:R-:W-:Y:S01]  /*3cf0*/  FADD.FTZ R141, R140, -R141 ;  /* 0x8000008d8c8d7221 */ /* 0x000fe20000010000 */
[----:B------:R-:W-:Y:S01]  /*3d00*/  @P1 PRMT R121, R135, 0x7610, R121 ;  /* 0x0000761087791816 */ /* 0x000fe20000000079 */
[----:B------:R-:W-:Y:S01]  /*3d10*/  FMUL.FTZ R135, R204, R210 ;  /* 0x000000d2cc877220 */ /* 0x000fe20000410000 */
[----:B------:R-:W-:Y:S01]  /*3d20*/  LOP3.LUT P5, RZ, R150, 0xff000000, RZ, 0xc0, !PT ;  /* 0xff00000096ff7812 */ /* 0x000fe200078ac0ff */
[----:B------:R-:W-:Y:S01]  /*3d30*/  FADD.FTZ R148, R152, -R148 ;  /* 0x8000009498947221 */ /* 0x000fe20000010000 */
[----:B------:R-:W-:Y:S01]  /*3d40*/  FSEL R0, R0, RZ, P6 ;  /* 0x000000ff00007208 */ /* 0x000fe20003000000 */
[----:B------:R-:W-:Y:S01]  /*3d50*/  @P3 FADD.FTZ R135, R91, R135 ;  /* 0x000000875b873221 */ /* 0x000fe20000010000 */
[----:B------:R-:W-:Y:S01]  /*3d60*/  FADD.FTZ R220, R219, -R220 ;  /* 0x800000dcdbdc7221 */ /* 0x000fe20000010000 */
[-CC-:B------:R-:W-:Y:S01]  /*3d70*/  FFMA.FTZ R156, R156, R227.reuse, R225.reuse ;  /* 0x000000e39c9c7223 */ /* 0x180fe200000100e1 */
[-CC-:B------:R-:W-:Y:S01]  /*3d80*/  FFMA.FTZ R149, R149, R227.reuse, R225.reuse ;  /* 0x000000e395957223 */ /* 0x180fe200000100e1 */
[----:B------:R-:W-:Y:S01]  /*3d90*/  FMUL.FTZ R136, R135, UR16 ;  /* 0x0000001087887c20 */ /* 0x000fe20008410000 */
[-CC-:B------:R-:W-:Y:S01]  /*3da0*/  FFMA.FTZ R221, R221, R227.reuse, R225.reuse ;  /* 0x000000e3dddd7223 */ /* 0x180fe200000100e1 */
[----:B------:R-:W-:Y:S01]  /*3db0*/  FFMA.FTZ R224, R224, R227, R225 ;  /* 0x000000e3e0e07223 */ /* 0x000fe200000100e1 */
[----:B------:R-:W-:Y:S01]  /*3dc0*/  FMUL.FTZ R140, R204, R148 ;  /* 0x00000094cc8c7220 */ /* 0x000fe20000410000 */
[----:B------:R-:W-:Y:S01]  /*3dd0*/  FADD.FTZ R156, R154, -R156 ;  /* 0x8000009c9a9c7221 */ /* 0x000fe20000010000 */
[----:B------:R-:W-:Y:S01]  /*3de0*/  @P1 FSEL R208, R136, RZ, P2 ;  /* 0x000000ff88d01208 */ /* 0x000fe20001000000 */
[----:B------:R-:W-:Y:S01]  /*3df0*/  FADD.FTZ R149, R153, -R149 ;  /* 0x8000009599957221 */ /* 0x000fe20000010000 */
[----:B------:R-:W-:Y:S01]  /*3e00*/  @P1 LOP3.LUT P2, RZ, R195, 0xff, RZ, 0xc0, !PT ;  /* 0x000000ffc3ff1812 */ /* 0x000fe2000784c0ff */
[----:B------:R-:W-:Y:S01]  /*3e10*/  FADD.FTZ R158, R158, -R221 ;  /* 0x800000dd9e9e7221 */ /* 0x000fe20000010000 */
[----:B------:R-:W-:Y:S01]  /*3e20*/  @P1 F2FP.BF16.F32.PACK_AB R208, RZ, R208 ;  /* 0x000000d0ffd0123e */ /* 0x000fe200000010ff */
[----:B------:R-:W-:Y:S01]  /*3e30*/  FADD.FTZ R224, R223, -R224 ;  /* 0x800000e0dfe07221 */ /* 0x000fe20000010000 */
[----:B------:R-:W-:Y:S01]  /*3e40*/  FSEL R136, R136, RZ, P5 ;  /* 0x000000ff88887208 */ /* 0x000fe20002800000 */
[----:B------:R-:W-:Y:S01]  /*3e50*/  @P3 FADD.FTZ R140, R97, R140 ;  /* 0x0000008c618c3221 */ /* 0x000fe20000010000 */
[----:B------:R-:W-:Y:S01]  /*3e60*/  @P1 PRMT R121, R121, 0x5410, R208 ;  /* 0x0000541079791816 */ /* 0x000fe200000000d0 */
[----:B------:R-:W-:Y:S01]  /*3e70*/  FMUL.FTZ R208, R209, UR16 ;  /* 0x00000010d1d07c20 */ /* 0x000fe20008410000 */
[----:B------:R-:W-:Y:S01]  /*3e80*/  F2FP.BF16.F32.PACK_AB R137, R136, R137 ;  /* 0x000000898889723e */ /* 0x000fe200000010ff */
[----:B------:R-:W-:Y:S01]  /*3e90*/  FMUL.FTZ R148, R204, R156 ;  /* 0x0000009ccc947220 */ /* 0x000fe20000410000 */
[----:B------:R-:W-:Y:S01]  /*3ea0*/  F2FP.BF16.F32.PACK_AB R136, R0, R207 ;  /* 0x000000cf0088723e */ /* 0x000fe200000010ff */
[----:B------:R-:W-:Y:S01]  /*3eb0*/  FFMA.FTZ R0, R215, R227, R225 ;  /* 0x000000e3d7007223 */ /* 0x000fe200000100e1 */
[----:B------:R-:W-:Y:S01]  /*3ec0*/  @P1 FSEL R210, R208, RZ, P2 ;  /* 0x000000ffd0d21208 */ /* 0x000fe20001000000 */
[----:B------:R-:W-:Y:S01]  /*3ed0*/  FMUL.FTZ R149, R204, R149 ;  /* 0x00000095cc957220 */ /* 0x000fe20000410000 */
[----:B------:R-:W-:Y:S01]  /*3ee0*/  @P1 LOP3.LUT P2, RZ, R195, 0xff00, RZ, 0xc0, !PT ;  /* 0x0000ff00c3ff1812 */ /* 0x000fe2000784c0ff */
[----:B------:R-:W-:Y:S01]  /*3ef0*/  FADD.FTZ R0, R214, -R0 ;  /* 0x80000000d6007221 */ /* 0x000fe20000010000 */
[----:B------:R-:W-:Y:S01]  /*3f00*/  @P1 F2FP.BF16.F32.PACK_AB R210, RZ, R210 ;  /* 0x000000d2ffd2123e */ /* 0x000fe200000010ff */
[C---:B------:R-:W-:Y:S01]  /*3f10*/  FMUL.FTZ R156, R204.reuse, R158 ;  /* 0x0000009ecc9c7220 */ /* 0x040fe20000410000 */
[C---:B------:R-:W-:Y:S01]  /*3f20*/  FMUL.FTZ R154, R204.reuse, R224 ;  /* 0x000000e0cc9a7220 */ /* 0x040fe20000410000 */
[----:B------:R-:W-:Y:S01]  /*3f30*/  FMUL.FTZ R0, R204, R0 ;  /* 0x00000000cc007220 */ /* 0x000fe20000410000 */
[----:B------:R-:W-:Y:S01]  /*3f40*/  @P1 PRMT R122, R210, 0x7610, R122 ;  /* 0x00007610d27a1816 */ /* 0x000fe2000000007a */
[----:B------:R-:W-:Y:S01]  /*3f50*/  FMUL.FTZ R210, R204, R138 ;  /* 0x0000008accd27220 */ /* 0x000fe20000410000 */
[----:B------:R-:W-:Y:S01]  /*3f60*/  @P3 FADD.FTZ R149, R100, R149 ;  /* 0x0000009564953221 */ /* 0x000fe20000010000 */
[----:B------:R-:W-:Y:S01]  /*3f70*/  @P3 FADD.FTZ R0, R98, R0 ;  /* 0x0000000062003221 */ /* 0x000fe20000010000 */
[----:B------:R-:W-:Y:S01]  /*3f80*/  @P3 FADD.FTZ R148, R101, R148 ;  /* 0x0000009465943221 */ /* 0x000fe20000010000 */
[----:B------:R-:W-:Y:S01]  /*3f90*/  @P3 FADD.FTZ R210, R93, R210 ;  /* 0x000000d25dd23221 */ /* 0x000fe20000010000 */
[----:B------:R-:W-:Y:S01]  /*3fa0*/  @P3 FADD.FTZ R156, R102, R156 ;  /* 0x0000009c669c3221 */ /* 0x000fe20000010000 */
[----:B------:R-:W-:Y:S01]  /*3fb0*/  @P3 FADD.FTZ R154, R103, R154 ;  /* 0x0000009a679a3221 */ /* 0x000fe20000010000 */
[----:B------:R-:W-:Y:S01]  /*3fc0*/  FMUL.FTZ R207, R140, UR16 ;  /* 0x000000108ccf7c20 */ /* 0x000fe20008410000 */
[----:B------:R-:W-:Y:S01]  /*3fd0*/  FMUL.FTZ R212, R210, UR16 ;  /* 0x00000010d2d47c20 */ /* 0x000fe20008410000 */
[----:B------:R-:W-:Y:S01]  /*3fe0*/  FMUL.FTZ R152, R148, UR16 ;  /* 0x0000001094987c20 */ /* 0x000fe20008410000 */
[-CC-:B------:R-:W-:Y:S01]  /*3ff0*/  FFMA.FTZ R163, R163, R227.reuse, R225.reuse ;  /* 0x000000e3a3a37223 */ /* 0x180fe200000100e1 */
[-CC-:B------:R-:W-:Y:S01]  /*4000*/  FFMA.FTZ R172, R172, R227.reuse, R225.reuse ;  /* 0x000000e3acac7223 */ /* 0x180fe200000100e1 */
[-CC-:B------:R-:W-:Y:S01]  /*4010*/  FFMA.FTZ R171, R171, R227.reuse, R225.reuse ;  /* 0x000000e3abab7223 */ /* 0x180fe200000100e1 */
[----:B------:R-:W-:Y:S01]  /*4020*/  @P1 FSEL R138, R212, RZ, P2 ;  /* 0x000000ffd48a1208 */ /* 0x000fe20001000000 */
[-C--:B------:R-:W-:Y:S01]  /*4030*/  FFMA.FTZ R180, R180, R227.reuse, R225 ;  /* 0x000000e3b4b47223 */ /* 0x080fe200000100e1 */
[----:B------:R-:W-:Y:S01]  /*4040*/  @P1 LOP3.LUT P2, RZ, R195, 0xff0000, RZ, 0xc0, !PT ;  /* 0x00ff0000c3ff1812 */ /* 0x000fe2000784c0ff */
[----:B------:R-:W-:Y:S01]  /*4050*/  FADD.FTZ R172, R170, -R172 ;  /* 0x800000acaaac7221 */ /* 0x000fe20000010000 */
[----:B------:R-:W-:Y:S01]  /*4060*/  @P1 F2FP.BF16.F32.PACK_AB R138, RZ, R138 ;  /* 0x0000008aff8a123e */ /* 0x000fe200000010ff */
[----:B------:R-:W-:Y:S01]  /*4070*/  FADD.FTZ R171, R167, -R171 ;  /* 0x800000aba7ab7221 */ /* 0x000fe20000010000 */
[-CC-:B------:R-:W-:Y:S01]  /*4080*/  FFMA.FTZ R174, R174, R227.reuse, R225.reuse ;  /* 0x000000e3aeae7223 */ /* 0x180fe200000100e1 */
[-CC-:B------:R-:W-:Y:S01]  /*4090*/  FFMA.FTZ R182, R182, R227.reuse, R225.reuse ;  /* 0x000000e3b6b67223 */ /* 0x180fe200000100e1 */
[----:B------:R-:W-:Y:S01]  /*40a0*/  @P1 PRMT R122, R122, 0x5410, R138 ;  /* 0x000054107a7a1816 */ /* 0x000fe2000000008a */
[-CC-:B------:R-:W-:Y:S01]  /*40b0*/  FFMA.FTZ R178, R178, R227.reuse, R225.reuse ;  /* 0x000000e3b2b27223 */ /* 0x180fe200000100e1 */
[----:B------:R-:W-:Y:S01]  /*40c0*/  @P1 FSEL R138, R216, RZ, P2 ;  /* 0x000000ffd88a1208 */ /* 0x000fe20001000000 */
[----:B------:R-:W-:Y:S01]  /*40d0*/  FADD.FTZ R174, R173, -R174 ;  /* 0x800000aeadae7221 */ /* 0x000fe20000010000 */
[----:B------:R-:W-:Y:S01]  /*40e0*/  LOP3.LUT P2, RZ, R151, 0xff, RZ, 0xc0, !PT ;  /* 0x000000ff97ff7812 */ /* 0x000fe2000784c0ff */
[-CC-:B------:R-:W-:Y:S01]  /*40f0*/  FFMA.FTZ R176, R176, R227.reuse, R225.reuse ;  /* 0x000000e3b0b07223 */ /* 0x180fe200000100e1 */
[----:B------:R-:W-:Y:S01]  /*4100*/  @P1 F2FP.BF16.F32.PACK_AB R138, RZ, R138 ;  /* 0x0000008aff8a123e */ /* 0x000fe200000010ff */
[----:B------:R-:W-:Y:S01]  /*4110*/  FADD.FTZ R170, R185, -R182 ;  /* 0x800000b6b9aa7221 */ /* 0x000fe20000010000 */
[-C--:B------:R-:W-:Y:S01]  /*4120*/  FFMA.FTZ R181, R181, R227.reuse, R225 ;  /* 0x000000e3b5b57223 */ /* 0x080fe200000100e1 */
[----:B------:R-:W-:Y:S01]  /*4130*/  FADD.FTZ R178, R177, -R178 ;  /* 0x800000b2b1b27221 */ /* 0x000fe20000010000 */
[----:B------:R-:W-:Y:S01]  /*4140*/  @P1 PRMT R123, R138, 0x7610, R123 ;  /* 0x000076108a7b1816 */ /* 0x000fe2000000007b */
[----:B------:R-:W-:Y:S01]  /*4150*/  FMUL.FTZ R174, R204, R174 ;  /* 0x000000aeccae7220 */ /* 0x000fe20000410000 */
[----:B------:R-:W-:Y:S01]  /*4160*/  FSEL R138, R208, RZ, P2 ;  /* 0x000000ffd08a7208 */ /* 0x000fe20001000000 */
[----:B------:R-:W-:Y:S01]  /*4170*/  FADD.FTZ R176, R175, -R176 ;  /* 0x800000b0afb07221 */ /* 0x000fe20000010000 */
[----:B------:R-:W-:Y:S01]  /*4180*/  LOP3.LUT P2, RZ, R151, 0xff0000, RZ, 0xc0, !PT ;  /* 0x00ff000097ff7812 */ /* 0x000fe2000784c0ff */
[----:B------:R-:W-:Y:S01]  /*4190*/  @P3 FADD.FTZ R174, R112, R174 ;  /* 0x000000ae70ae3221 */ /* 0x000fe20000010000 */
[----:B------:R-:W-:Y:S01]  /*41a0*/  FSEL R208, R212, RZ, P4 ;  /* 0x000000ffd4d07208 */ /* 0x000fe20002000000 */
[----:B------:R-:W-:Y:S01]  /*41b0*/  FMUL.FTZ R212, R213, UR16 ;  /* 0x00000010d5d47c20 */ /* 0x000fe20008410000 */
[----:B------:R-:W-:Y:S01]  /*41c0*/  FSEL R139, R216, RZ, P2 ;  /* 0x000000ffd88b7208 */ /* 0x000fe20001000000 */
[----:B------:R-:W-:Y:S01]  /*41d0*/  FMUL.FTZ R176, R204, R176 ;  /* 0x000000b0ccb07220 */ /* 0x000fe20000410000 */
[----:B------:R-:W-:Y:S01]  /*41e0*/  @P1 LOP3.LUT P2, RZ, R195, 0xff000000, RZ, 0xc0, !PT ;  /* 0xff000000c3ff1812 */ /* 0x000fe2000784c0ff */
[----:B------:R-:W0:Y:S01]  /*41f0*/  LDC.64 R216, c[0x0][0x2f8] ;  /* 0x0000be00ffd87b82 */ /* 0x000e220000000a00 */
[----:B------:R-:W-:Y:S01]  /*4200*/  LOP3.LUT P4, RZ, R151, 0xff000000, RZ, 0xc0, !PT ;  /* 0xff00000097ff7812 */ /* 0x000fe2000788c0ff */
[----:B------:R-:W-:Y:S01]  /*4210*/  FMUL.FTZ R177, R174, UR16 ;  /* 0x00000010aeb17c20 */ /* 0x000fe20008410000 */
[----:B------:R-:W-:Y:S01]  /*4220*/  @P1 FSEL R150, R212, RZ, P2 ;  /* 0x000000ffd4961208 */ /* 0x000fe20001000000 */
[----:B------:R-:W-:Y:S01]  /*4230*/  @P3 FADD.FTZ R176, R114, R176 ;  /* 0x000000b072b03221 */ /* 0x000fe20000010000 */
[----:B------:R-:W-:Y:S01]  /*4240*/  ISETP.NE.U32.AND P2, PT, RZ, UR14, PT ;  /* 0x0000000eff007c0c */ /* 0x000fe2000bf45070 */
[-CC-:B------:R-:W-:Y:S01]  /*4250*/  FFMA.FTZ R186, R186, R227.reuse, R225.reuse ;  /* 0x000000e3baba7223 */ /* 0x180fe200000100e1 */
[----:B------:R-:W-:Y:S01]  /*4260*/  @P1 F2FP.BF16.F32.PACK_AB R150, RZ, R150 ;  /* 0x00000096ff96123e */ /* 0x000fe200000010ff */
[----:B------:R-:W-:Y:S01]  /*4270*/  FFMA.FTZ R183, R183, R227, R225 ;  /* 0x000000e3b7b77223 */ /* 0x000fe200000100e1 */
[----:B------:R-:W-:Y:S01]  /*4280*/  ISETP.NE.AND.EX P2, PT, RZ, UR15, PT, P2 ;  /* 0x0000000fff007c0c */ /* 0x000fe2000bf45320 */
[----:B------:R-:W-:Y:S01]  /*4290*/  FADD.FTZ R186, R206, -R186 ;  /* 0x800000baceba7221 */ /* 0x000fe20000010000 */
[----:B------:R-:W-:Y:S01]  /*42a0*/  @P1 PRMT R123, R123, 0x5410, R150 ;  /* 0x000054107b7b1816 */ /* 0x000fe20000000096 */
[----:B------:R-:W-:Y:S01]  /*42b0*/  FMUL.FTZ R170, R204, R170 ;  /* 0x000000aaccaa7220 */ /* 0x000fe20000410000 */
[----:B------:R-:W-:Y:S01]  /*42c0*/  FSEL R212, R212, RZ, P4 ;  /* 0x000000ffd4d47208 */ /* 0x000fe20002000000 */
[----:B------:R-:W-:Y:S01]  /*42d0*/  FADD.FTZ R183, R187, -R183 ;  /* 0x800000b7bbb77221 */ /* 0x000fe20000010000 */
[----:B------:R-:W-:Y:S01]  /*42e0*/  ISETP.NE.U32.AND P4, PT, RZ, UR14, PT ;  /* 0x0000000eff007c0c */ /* 0x000fe2000bf85070 */
[----:B------:R-:W-:Y:S01]  /*42f0*/  @P3 FADD.FTZ R170, R117, R170 ;  /* 0x000000aa75aa3221 */ /* 0x000fe20000010000 */
[----:B------:R-:W-:-:S02]  /*4300*/  F2FP.BF16.F32.PACK_AB R139, R212, R139 ;  /* 0x0000008bd48b723e */ /* 0x000fc400000010ff */
[----:B------:R-:W-:Y:S02]  /*4310*/  ISETP.NE.AND.EX P4, PT, RZ, UR15, PT, P4 ;  /* 0x0000000fff007c0c */ /* 0x000fe4000bf85340 */
[----:B------:R-:W-:Y:S01]  /*4320*/  F2FP.BF16.F32.PACK_AB R138, R208, R138 ;  /* 0x0000008ad08a723e */ /* 0x000fe200000010ff */
[----:B------:R-:W1:Y:S01]  /*4330*/  @P2 LDC.64 R150, c[0x0][0x308] ;  /* 0x0000c200ff962b82 */ /* 0x000e620000000a00 */
[----:B------:R-:W-:Y:S02]  /*4340*/  SEL R133, R133, R125, P4 ;  /* 0x0000007d85857207 */ /* 0x000fe40002000000 */
[----:B------:R-:W-:Y:S02]  /*4350*/  SEL R134, R134, R126, P4 ;  /* 0x0000007e86867207 */ /* 0x000fe40002000000 */
[----:B------:R-:W-:Y:S02]  /*4360*/  SEL R135, R135, R127, P4 ;  /* 0x0000007f87877207 */ /* 0x000fe40002000000 */
[----:B------:R-:W-:Y:S01]  /*4370*/  @P2 SEL R132, R132, R124, P4 ;  /* 0x0000007c84842207 */ /* 0x000fe20002000000 */
[----:B-1----:R-:W-:-:S05]  /*4380*/  @P2 IMAD.WIDE.U32 R150, R205, 0x20, R150 ;  /* 0x00000020cd962825 */ /* 0x002fca00078e0096 */
[----:B------:R1:W-:Y:S02]  /*4390*/  @P2 STG.E.128 desc[UR4][R150.64], R132 ;  /* 0x0000008496002986 */ /* 0x0003e4000c101d04 */
[----:B-1----:R-:W-:Y:S02]  /*43a0*/  SEL R132, R209, R128, P4 ;  /* 0x00000080d1847207 */ /* 0x002fe40002000000 */
[----:B------:R-:W-:Y:S02]  /*43b0*/  SEL R133, R210, R129, P4 ;  /* 0x00000081d2857207 */ /* 0x000fe40002000000 */
[----:B------:R-:W-:Y:S02]  /*43c0*/  SEL R134, R211, R130, P4 ;  /* 0x00000082d3867207 */ /* 0x000fe40002000000 */
[----:B------:R-:W-:-:S05]  /*43d0*/  SEL R135, R213, R131, P4 ;  /* 0x00000083d5877207 */ /* 0x000fca0002000000 */
[----:B------:R1:W-:Y:S02]  /*43e0*/  @P2 STG.E.128 desc[UR4][R150.64+0x10], R132 ;  /* 0x0000108496002986 */ /* 0x0003e4000c101d04 */
[----:B-1----:R-:W1:Y:S01]  /*43f0*/  @P1 LDC.64 R134, c[0x0][0x300] ;  /* 0x0000c000ff861b82 */ /* 0x002e620000000a00 */
[----:B0-----:R-:W-:-:S04]  /*4400*/  IMAD.WIDE.U32 R132, R205, 0x10, R216 ;  /* 0x00000010cd847825 */ /* 0x001fc800078e00d8 */
[----:B------:R-:W-:Y:S01]  /*4410*/  FMUL.FTZ R150, R0, UR16 ;  /* 0x0000001000967c20 */ /* 0x000fe20008410000 */
[----:B------:R0:W-:Y:S02]  /*4420*/  STG.E.128 desc[UR4][R132.64], R136 ;  /* 0x0000008884007986 */ /* 0x0001e4000c101d04 */
[----:B0-----:R-:W0:Y:S01]  /*4430*/  @P2 LDC.64 R136, c[0x0][0x308] ;  /* 0x0000c200ff882b82 */ /* 0x001e220000000a00 */
[C---:B------:R-:W-:Y:S01]  /*4440*/  FMUL.FTZ R139, R204.reuse, R141 ;  /* 0x0000008dcc8b7220 */ /* 0x040fe20000410000 */
[----:B------:R-:W-:Y:S01]  /*4450*/  FMUL.FTZ R138, R204, R220 ;  /* 0x000000dccc8a7220 */ /* 0x000fe20000410000 */
[----:B-1----:R-:W-:Y:S01]  /*4460*/  @P1 IMAD.WIDE.U32 R132, R205, 0x10, R134 ;  /* 0x00000010cd841825 */ /* 0x002fe200078e0086 */
[----:B------:R-:W-:-:S03]  /*4470*/  SEL R134, R0, R126, P4 ;  /* 0x0000007e00867207 */ /* 0x000fc60002000000 */
[----:B------:R-:W-:Y:S01]  /*4480*/  @P3 FADD.FTZ R139, R96, R139 ;  /* 0x0000008b608b3221 */ /* 0x000fe20000010000 */
[----:B------:R-:W-:Y:S01]  /*4490*/  @P3 FADD.FTZ R138, R99, R138 ;  /* 0x0000008a638a3221 */ /* 0x000fe20000010000 */
[----:B------:R1:W-:Y:S04]  /*44a0*/  @P1 STG.E.128 desc[UR4][R132.64], R120 ;  /* 0x0000007884001986 */ /* 0x0003e8000c101d04 */
[C---:B------:R-:W-:Y:S01]  /*44b0*/  SEL R135, R138.reuse, R127, P4 ;  /* 0x0000007f8a877207 */ /* 0x040fe20002000000 */
[----:B------:R-:W-:Y:S01]  /*44c0*/  FMUL.FTZ R138, R138, UR16 ;  /* 0x000000108a8a7c20 */ /* 0x000fe20008410000 */
[----:B0-----:R-:W-:Y:S01]  /*44d0*/  @P2 IMAD.WIDE.U32 R136, R202, 0x20, R136 ;  /* 0x00000020ca882825 */ /* 0x001fe200078e0088 */
[----:B-1----:R-:W-:-:S03]  /*44e0*/  SEL R132, R139, R124, P4 ;  /* 0x0000007c8b847207 */ /* 0x002fc60002000000 */
[----:B------:R-:W-:Y:S01]  /*44f0*/  FMUL.FTZ R139, R139, UR16 ;  /* 0x000000108b8b7c20 */ /* 0x000fe20008410000 */
[----:B------:R-:W-:-:S05]  /*4500*/  SEL R133, R140, R125, P4 ;  /* 0x0000007d8c857207 */ /* 0x000fca0002000000 */
[----:B------:R0:W-:Y:S02]  /*4510*/  @P2 STG.E.128 desc[UR4][R136.64], R132 ;  /* 0x0000008488002986 */ /* 0x0001e4000c101d04 */
[C---:B0-----:R-:W-:Y:S01]  /*4520*/  SEL R132, R149.reuse, R128, P4 ;  /* 0x0000008095847207 */ /* 0x041fe20002000000 */
[----:B------:R-:W-:Y:S01]  /*4530*/  FMUL.FTZ R149, R149, UR16 ;  /* 0x0000001095957c20 */ /* 0x000fe20008410000 */
[----:B------:R-:W-:Y:S02]  /*4540*/  SEL R133, R148, R129, P4 ;  /* 0x0000008194857207 */ /* 0x000fe40002000000 */
[C---:B------:R-:W-:Y:S01]  /*4550*/  SEL R134, R156.reuse, R130, P4 ;  /* 0x000000829c867207 */ /* 0x040fe20002000000 */
[----:B------:R-:W-:Y:S01]  /*4560*/  FMUL.FTZ R156, R156, UR16 ;  /* 0x000000109c9c7c20 */ /* 0x000fe20008410000 */
[C---:B------:R-:W-:Y:S01]  /*4570*/  SEL R135, R154.reuse, R131, P4 ;  /* 0x000000839a877207 */ /* 0x040fe20002000000 */
[----:B------:R-:W-:-:S04]  /*4580*/  FMUL.FTZ R154, R154, UR16 ;  /* 0x000000109a9a7c20 */ /* 0x000fc80008410000 */
[----:B------:R0:W-:Y:S02]  /*4590*/  @P2 STG.E.128 desc[UR4][R136.64+0x10], R132 ;  /* 0x0000108488002986 */ /* 0x0001e4000c101d04 */
[----:B0-----:R-:W-:Y:S01]  /*45a0*/  MOV R132, R144 ;  /* 0x0000009000847202 */ /* 0x001fe20000000f00 */
[-CC-:B------:R-:W-:Y:S01]  /*45b0*/  FFMA.FTZ R134, R160, R227.reuse, R225.reuse ;  /* 0x000000e3a0867223 */ /* 0x180fe200000100e1 */
[----:B------:R-:W-:Y:S01]  /*45c0*/  @P1 MOV R133, R196 ;  /* 0x000000c400851202 */ /* 0x000fe20000000f00 */
[-CC-:B------:R-:W-:Y:S01]  /*45d0*/  FFMA.FTZ R136, R165, R227.reuse, R225.reuse ;  /* 0x000000e3a5887223 */ /* 0x180fe200000100e1 */
[----:B------:R-:W-:Y:S01]  /*45e0*/  LOP3.LUT P5, RZ, R132, 0xff, RZ, 0xc0, !PT ;  /* 0x000000ff84ff7812 */ /* 0x000fe200078ac0ff */
[-CC-:B------:R-:W-:Y:S01]  /*45f0*/  FFMA.FTZ R132, R157, R227.reuse, R225.reuse ;  /* 0x000000e39d847223 */ /* 0x180fe200000100e1 */
[----:B------:R-:W-:Y:S01]  /*4600*/  @P1 LOP3.LUT P6, RZ, R133, 0xff, RZ, 0xc0, !PT ;  /* 0x000000ff85ff1812 */ /* 0x000fe200078cc0ff */
[----:B------:R-:W-:Y:S01]  /*4610*/  FFMA.FTZ R133, R162, R227, R225 ;  /* 0x000000e3a2857223 */ /* 0x000fe200000100e1 */
[----:B------:R-:W-:Y:S01]  /*4620*/  FSEL R140, R139, RZ, P5 ;  /* 0x000000ff8b8c7208 */ /* 0x000fe20002800000 */
[----:B------:R-:W-:Y:S01]  /*4630*/  FADD.FTZ R132, R155, -R132 ;  /* 0x800000849b847221 */ /* 0x000fe20000010000 */
[----:B------:R-:W-:Y:S01]  /*4640*/  LOP3.LUT P5, RZ, R144, 0xff00, RZ, 0xc0, !PT ;  /* 0x0000ff0090ff7812 */ /* 0x000fe200078ac0ff */
[----:B------:R-:W-:Y:S01]  /*4650*/  FADD.FTZ R133, R161, -R133 ;  /* 0x80000085a1857221 */ /* 0x000fe20000010000 */
[----:B------:R-:W-:Y:S01]  /*4660*/  @P1 FSEL R205, R139, RZ, P6 ;  /* 0x000000ff8bcd1208 */ /* 0x000fe20003000000 */
[----:B------:R-:W-:Y:S01]  /*4670*/  FMUL.FTZ R132, R204, R132 ;  /* 0x00000084cc847220 */ /* 0x000fe20000410000 */
[----:B------:R-:W-:Y:S01]  /*4680*/  @P1 LOP3.LUT P6, RZ, R196, 0xff00, RZ, 0xc0, !PT ;  /* 0x0000ff00c4ff1812 */ /* 0x000fe200078cc0ff */
[----:B------:R-:W-:Y:S01]  /*4690*/  FMUL.FTZ R133, R204, R133 ;  /* 0x00000085cc857220 */ /* 0x000fe20000410000 */
[----:B------:R-:W-:Y:S01]  /*46a0*/  FSEL R0, R207, RZ, P5 ;  /* 0x000000ffcf007208 */ /* 0x000fe20002800000 */
[----:B------:R-:W-:Y:S01]  /*46b0*/  @P3 FADD.FTZ R132, R104, R132 ;  /* 0x0000008468843221 */ /* 0x000fe20000010000 */
[----:B------:R-:W-:Y:S01]  /*46c0*/  LOP3.LUT P5, RZ, R144, 0xff0000, RZ, 0xc0, !PT ;  /* 0x00ff000090ff7812 */ /* 0x000fe200078ac0ff */
[----:B------:R-:W-:Y:S01]  /*46d0*/  FADD.FTZ R134, R159, -R134 ;  /* 0x800000869f867221 */ /* 0x000fe20000010000 */
[----:B------:R-:W-:Y:S01]  /*46e0*/  @P1 FSEL R207, R207, RZ, P6 ;  /* 0x000000ffcfcf1208 */ /* 0x000fe20003000000 */
[----:B------:R-:W-:Y:S01]  /*46f0*/  FMUL.FTZ R160, R132, UR16 ;  /* 0x0000001084a07c20 */ /* 0x000fe20008410000 */
[----:B------:R-:W-:Y:S01]  /*4700*/  @P1 LOP3.LUT P6, RZ, R196, 0xff0000, RZ, 0xc0, !PT ;  /* 0x00ff0000c4ff1812 */ /* 0x000fe200078cc0ff */
[----:B------:R-:W-:Y:S01]  /*4710*/  @P3 FADD.FTZ R133, R105, R133 ;  /* 0x0000008569853221 */ /* 0x000fe20000010000 */
[----:B------:R-:W-:Y:S01]  /*4720*/  FSEL R141, R150, RZ, P5 ;  /* 0x000000ff968d7208 */ /* 0x000fe20002800000 */
[----:B------:R-:W-:Y:S01]  /*4730*/  FMUL.FTZ R134, R204, R134 ;  /* 0x00000086cc867220 */ /* 0x000fe20000410000 */
[----:B------:R-:W-:Y:S01]  /*4740*/  LOP3.LUT P5, RZ, R144, 0xff000000, RZ, 0xc0, !PT ;  /* 0xff00000090ff7812 */ /* 0x000fe200078ac0ff */
[----:B------:R-:W-:Y:S01]  /*4750*/  FMUL.FTZ R159, R133, UR16 ;  /* 0x00000010859f7c20 */ /* 0x000fe20008410000 */
[----:B------:R-:W-:Y:S01]  /*4760*/  @P1 FSEL R150, R150, RZ, P6 ;  /* 0x000000ff96961208 */ /* 0x000fe20003000000 */
[----:B------:R-:W-:Y:S01]  /*4770*/  @P3 FADD.FTZ R134, R106, R134 ;  /* 0x000000866a863221 */ /* 0x000fe20000010000 */
[----:B------:R-:W-:Y:S01]  /*4780*/  @P1 LOP3.LUT P6, RZ, R196, 0xff000000, RZ, 0xc0, !PT ;  /* 0xff000000c4ff1812 */ /* 0x000fe200078cc0ff */
[----:B------:R-:W-:Y:S01]  /*4790*/  FADD.FTZ R136, R168, -R136 ;  /* 0x80000088a8887221 */ /* 0x000fe20000010000 */
[----:B------:R-:W-:Y:S01]  /*47a0*/  FSEL R144, R138, RZ, P5 ;  /* 0x000000ff8a907208 */ /* 0x000fe20002800000 */
[----:B------:R-:W-:Y:S01]  /*47b0*/  FFMA.FTZ R137, R169, R227, R225 ;  /* 0x000000e3a9897223 */ /* 0x000fe200000100e1 */
[----:B------:R-:W-:Y:S01]  /*47c0*/  LOP3.LUT P5, RZ, R145, 0xff, RZ, 0xc0, !PT ;  /* 0x000000ff91ff7812 */ /* 0x000fe200078ac0ff */
[----:B------:R-:W-:Y:S01]  /*47d0*/  FMUL.FTZ R162, R134, UR16 ;  /* 0x0000001086a27c20 */ /* 0x000fe20008410000 */
[----:B------:R-:W-:Y:S01]  /*47e0*/  @P1 FSEL R153, R138, RZ, P6 ;  /* 0x000000ff8a991208 */ /* 0x000fe20003000000 */
[----:B------:R-:W-:Y:S01]  /*47f0*/  FMUL.FTZ R136, R204, R136 ;  /* 0x00000088cc887220 */ /* 0x000fe20000410000 */
[----:B------:R-:W-:Y:S01]  /*4800*/  @P1 LOP3.LUT P6, RZ, R197, 0xff, RZ, 0xc0, !PT ;  /* 0x000000ffc5ff1812 */ /* 0x000fe200078cc0ff */
[----:B------:R-:W-:Y:S01]  /*4810*/  FADD.FTZ R137, R166, -R137 ;  /* 0x80000089a6897221 */ /* 0x000fe20000010000 */
[----:B------:R-:W-:Y:S01]  /*4820*/  FSEL R148, R149, RZ, P5 ;  /* 0x000000ff95947208 */ /* 0x000fe20002800000 */
[----:B------:R-:W-:Y:S01]  /*4830*/  @P3 FADD.FTZ R136, R108, R136 ;  /* 0x000000886c883221 */ /* 0x000fe20000010000 */
[----:B------:R-:W-:Y:S01]  /*4840*/  LOP3.LUT P5, RZ, R145, 0xff00, RZ, 0xc0, !PT ;  /* 0x0000ff0091ff7812 */ /* 0x000fe200078ac0ff */
[----:B------:R-:W-:Y:S01]  /*4850*/  FMUL.FTZ R137, R204, R137 ;  /* 0x00000089cc897220 */ /* 0x000fe20000410000 */
[----:B------:R-:W-:Y:S01]  /*4860*/  @P1 FSEL R151, R149, RZ, P6 ;  /* 0x000000ff95971208 */ /* 0x000fe20003000000 */
[----:B------:R-:W-:Y:S01]  /*4870*/  FMUL.FTZ R161, R136, UR16 ;  /* 0x0000001088a17c20 */ /* 0x000fe20008410000 */
[----:B------:R-:W-:Y:S01]  /*4880*/  FSEL R149, R152, RZ, P5 ;  /* 0x000000ff98957208 */ /* 0x000fe20002800000 */
[----:B------:R-:W-:Y:S01]  /*4890*/  @P3 FADD.FTZ R137, R109, R137 ;  /* 0x000000896d893221 */ /* 0x000fe20000010000 */
[----:B------:R-:W-:Y:S01]  /*48a0*/  @P1 LOP3.LUT P6, RZ, R197, 0xff00, RZ, 0xc0, !PT ;  /* 0x0000ff00c5ff1812 */ /* 0x000fe200078cc0ff */
[C---:B------:R-:W-:Y:S01]  /*48b0*/  FMUL.FTZ R138, R204.reuse, R172 ;  /* 0x000000accc8a7220 */ /* 0x040fe20000410000 */
[----:B------:R-:W-:Y:S01]  /*48c0*/  LOP3.LUT P5, RZ, R145, 0xff0000, RZ, 0xc0, !PT ;  /* 0x00ff000091ff7812 */ /* 0x000fe200078ac0ff */
[----:B------:R-:W-:Y:S01]  /*48d0*/  FMUL.FTZ R139, R204, R171 ;  /* 0x000000abcc8b7220 */ /* 0x000fe20000410000 */
[----:B------:R-:W-:Y:S01]  /*48e0*/  @P1 FSEL R152, R152, RZ, P6 ;  /* 0x000000ff98981208 */ /* 0x000fe20003000000 */
[----:B------:R-:W-:Y:S01]  /*48f0*/  @P3 FADD.FTZ R138, R110, R138 ;  /* 0x0000008a6e8a3221 */ /* 0x000fe20000010000 */
[----:B------:R-:W-:Y:S01]  /*4900*/  FSEL R208, R156, RZ, P5 ;  /* 0x000000ff9cd07208 */ /* 0x000fe20002800000 */
[----:B------:R-:W-:Y:S01]  /*4910*/  FADD.FTZ R168, R179, -R180 ;  /* 0x800000b4b3a87221 */ /* 0x000fe20000010000 */
[----:B------:R-:W-:Y:S01]  /*4920*/  LOP3.LUT P6, RZ, R145, 0xff000000, RZ, 0xc0, !PT ;  /* 0xff00000091ff7812 */ /* 0x000fe200078cc0ff */
[----:B------:R-:W-:Y:S01]  /*4930*/  FMUL.FTZ R179, R138, UR16 ;  /* 0x000000108ab37c20 */ /* 0x000fe20008410000 */
[----:B------:R-:W-:Y:S01]  /*4940*/  @P1 LOP3.LUT P5, RZ, R197, 0xff0000, RZ, 0xc0, !PT ;  /* 0x00ff0000c5ff1812 */ /* 0x000fe200078ac0ff */
[----:B------:R-:W-:Y:S01]  /*4950*/  @P3 FADD.FTZ R139, R111, R139 ;  /* 0x0000008b6f8b3221 */ /* 0x000fe20000010000 */
[----:B------:R-:W-:Y:S01]  /*4960*/  MOV R135, R146 ;  /* 0x0000009200877202 */ /* 0x000fe20000000f00 */
[----:B------:R-:W-:Y:S01]  /*4970*/  FMUL.FTZ R169, R204, R178 ;  /* 0x000000b2cca97220 */ /* 0x000fe20000410000 */
[----:B------:R-:W-:Y:S01]  /*4980*/  @P1 FSEL R209, R156, RZ, P5 ;  /* 0x000000ff9cd11208 */ /* 0x000fe20002800000 */
[----:B------:R-:W-:Y:S01]  /*4990*/  FMUL.FTZ R182, R139, UR16 ;  /* 0x000000108bb67c20 */ /* 0x000fe20008410000 */
[----:B------:R-:W-:Y:S01]  /*49a0*/  FSEL R210, R154, RZ, P6 ;  /* 0x000000ff9ad27208 */ /* 0x000fe20003000000 */
[----:B------:R-:W-:Y:S01]  /*49b0*/  @P3 FADD.FTZ R169, R113, R169 ;  /* 0x000000a971a93221 */ /* 0x000fe20000010000 */
[----:B------:R-:W-:Y:S01]  /*49c0*/  LOP3.LUT P5, RZ, R135, 0xff, RZ, 0xc0, !PT ;  /* 0x000000ff87ff7812 */ /* 0x000fe200078ac0ff */
[----:B------:R-:W-:Y:S01]  /*49d0*/  FMUL.FTZ R168, R204, R168 ;  /* 0x000000a8cca87220 */ /* 0x000fe20000410000 */
[----:B------:R-:W-:Y:S01]  /*49e0*/  @P1 LOP3.LUT P6, RZ, R197, 0xff000000, RZ, 0xc0, !PT ;  /* 0xff000000c5ff1812 */ /* 0x000fe200078cc0ff */
[----:B------:R-:W-:Y:S01]  /*49f0*/  FMUL.FTZ R171, R176, UR16 ;  /* 0x00000010b0ab7c20 */ /* 0x000fe20008410000 */
[----:B------:R-:W-:Y:S01]  /*4a00*/  @P1 MOV R135, R198 ;  /* 0x000000c600871202 */ /* 0x000fe20000000f00 */
[----:B------:R-:W-:Y:S01]  /*4a10*/  @P3 FADD.FTZ R168, R115, R168 ;  /* 0x000000a873a83221 */ /* 0x000fe20000010000 */
[----:B------:R-:W-:-:S02]  /*4a20*/  @P1 FSEL R211, R154, RZ, P6 ;  /* 0x000000ff9ad31208 */ /* 0x000fc40003000000 */
[----:B------:R-:W-:Y:S01]  /*4a30*/  @P1 LOP3.LUT P6, RZ, R135, 0xff, RZ, 0xc0, !PT ;  /* 0x000000ff87ff1812 */ /* 0x000fe200078cc0ff */
[----:B------:R-:W-:Y:S01]  /*4a40*/  FADD.FTZ R135, R164, -R163 ;  /* 0x800000a3a4877221 */ /* 0x000fe20000010000 */
[----:B------:R-:W-:Y:S01]  /*4a50*/  FSEL R154, R160, RZ, P5 ;  /* 0x000000ffa09a7208 */ /* 0x000fe20002800000 */
[----:B------:R-:W-:Y:S01]  /*4a60*/  FMUL.FTZ R163, R137, UR16 ;  /* 0x0000001089a37c20 */ /* 0x000fe20008410000 */
[----:B------:R-:W-:Y:S01]  /*4a70*/  LOP3.LUT P5, RZ, R146, 0xff00, RZ, 0xc0, !PT ;  /* 0x0000ff0092ff7812 */ /* 0x000fe200078ac0ff */
[----:B------:R-:W-:Y:S01]  /*4a80*/  FMUL.FTZ R135, R204, R135 ;  /* 0x00000087cc877220 */ /* 0x000fe20000410000 */
[----:B------:R-:W-:Y:S02]  /*4a90*/  @P1 FSEL R160, R160, RZ, P6 ;  /* 0x000000ffa0a01208 */ /* 0x000fe40003000000 */
[----:B------:R-:W-:Y:S01]  /*4aa0*/  FSEL R145, R159, RZ, P5 ;  /* 0x000000ff9f917208 */ /* 0x000fe20002800000 */
[----:B------:R-:W-:Y:S01]  /*4ab0*/  @P3 FADD.FTZ R135, R107, R135 ;  /* 0x000000876b873221 */ /* 0x000fe20000010000 */
[----:B------:R-:W-:-:S02]  /*4ac0*/  @P1 LOP3.LUT P6, RZ, R198, 0xff00, RZ, 0xc0, !PT ;  /* 0x0000ff00c6ff1812 */ /* 0x000fc400078cc0ff */
[----:B------:R-:W-:Y:S01]  /*4ad0*/  LOP3.LUT P5, RZ, R146, 0xff0000, RZ, 0xc0, !PT ;  /* 0x00ff000092ff7812 */ /* 0x000fe200078ac0ff */
[----:B------:R-:W-:Y:S01]  /*4ae0*/  FMUL.FTZ R164, R135, UR16 ;  /* 0x0000001087a47c20 */ /* 0x000fe20008410000 */
[----:B------:R-:W-:Y:S02]  /*4af0*/  @P1 FSEL R159, R159, RZ, P6 ;  /* 0x000000ff9f9f1208 */ /* 0x000fe40003000000 */
[----:B------:R-:W-:Y:S02]  /*4b00*/  FSEL R156, R162, RZ, P5 ;  /* 0x000000ffa29c7208 */ /* 0x000fe40002800000 */
[----:B------:R-:W-:Y:S02]  /*4b10*/  @P1 LOP3.LUT P6, RZ, R198, 0xff0000, RZ, 0xc0, !PT ;  /* 0x00ff0000c6ff1812 */ /* 0x000fe400078cc0ff */
[----:B------:R-:W-:Y:S02]  /*4b20*/  LOP3.LUT P5, RZ, R146, 0xff000000, RZ, 0xc0, !PT ;  /* 0xff00000092ff7812 */ /* 0x000fe400078ac0ff */
[----:B------:R-:W-:-:S02]  /*4b30*/  @P1 FSEL R162, R162, RZ, P6 ;  /* 0x000000ffa2a21208 */ /* 0x000fc40003000000 */
[----:B------:R-:W-:Y:S02]  /*4b40*/  FSEL R155, R164, RZ, P5 ;  /* 0x000000ffa49b7208 */ /* 0x000fe40002800000 */
[----:B------:R-:W-:Y:S02]  /*4b50*/  @P1 LOP3.LUT P6, RZ, R198, 0xff000000, RZ, 0xc0, !PT ;  /* 0xff000000c6ff1812 */ /* 0x000fe400078cc0ff */
[----:B------:R-:W-:Y:S02]  /*4b60*/  LOP3.LUT P5, RZ, R147, 0xff, RZ, 0xc0, !PT ;  /* 0x000000ff93ff7812 */ /* 0x000fe400078ac0ff */
[----:B------:R-:W-:Y:S02]  /*4b70*/  @P1 FSEL R164, R164, RZ, P6 ;  /* 0x000000ffa4a41208 */ /* 0x000fe40003000000 */
[----:B------:R-:W-:Y:S02]  /*4b80*/  FSEL R158, R161, RZ, P5 ;  /* 0x000000ffa19e7208 */ /* 0x000fe40002800000 */
[----:B------:R-:W-:-:S02]  /*4b90*/  @P1 LOP3.LUT P6, RZ, R199, 0xff, RZ, 0xc0, !PT ;  /* 0x000000ffc7ff1812 */ /* 0x000fc400078cc0ff */
[----:B------:R-:W-:Y:S02]  /*4ba0*/  LOP3.LUT P5, RZ, R147, 0xff00, RZ, 0xc0, !PT ;  /* 0x0000ff0093ff7812 */ /* 0x000fe400078ac0ff */
[----:B------:R-:W-:Y:S02]  /*4bb0*/  @P1 FSEL R161, R161, RZ, P6 ;  /* 0x000000ffa1a11208 */ /* 0x000fe40003000000 */
[----:B------:R-:W-:Y:S02]  /*4bc0*/  FSEL R157, R163, RZ, P5 ;  /* 0x000000ffa39d7208 */ /* 0x000fe40002800000 */
[----:B------:R-:W-:Y:S02]  /*4bd0*/  @P1 LOP3.LUT P6, RZ, R199, 0xff00, RZ, 0xc0, !PT ;  /* 0x0000ff00c7ff1812 */ /* 0x000fe400078cc0ff */
[----:B------:R-:W-:Y:S02]  /*4be0*/  LOP3.LUT P5, RZ, R147, 0xff0000, RZ, 0xc0, !PT ;  /* 0x00ff000093ff7812 */ /* 0x000fe400078ac0ff */
[----:B------:R-:W-:-:S02]  /*4bf0*/  @P1 FSEL R163, R163, RZ, P6 ;  /* 0x000000ffa3a31208 */ /* 0x000fc40003000000 */
[----:B------:R-:W-:Y:S02]  /*4c00*/  FSEL R180, R179, RZ, P5 ;  /* 0x000000ffb3b47208 */ /* 0x000fe40002800000 */
[----:B------:R-:W-:Y:S01]  /*4c10*/  LOP3.LUT P6, RZ, R147, 0xff000000, RZ, 0xc0, !PT ;  /* 0xff00000093ff7812 */ /* 0x000fe200078cc0ff */
[----:B------:R-:W-:Y:S01]  /*4c20*/  FADD.FTZ R147, R184, -R181 ;  /* 0x800000b5b8937221 */ /* 0x000fe20000010000 */
[----:B------:R-:W-:Y:S02]  /*4c30*/  @P1 LOP3.LUT P5, RZ, R199, 0xff0000, RZ, 0xc0, !PT ;  /* 0x00ff0000c7ff1812 */ /* 0x000fe400078ac0ff */
[----:B------:R-:W-:Y:S01]  /*4c40*/  MOV R146, R142 ;  /* 0x0000008e00927202 */ /* 0x000fe20000000f00 */
[----:B------:R-:W-:Y:S01]  /*4c50*/  FMUL.FTZ R147, R204, R147 ;  /* 0x00000093cc937220 */ /* 0x000fe20000410000 */
[----:B------:R-:W-:Y:S02]  /*4c60*/  @P1 FSEL R179, R179, RZ, P5 ;  /* 0x000000ffb3b31208 */ /* 0x000fe40002800000 */
[----:B------:R-:W-:Y:S01]  /*4c70*/  FSEL R181, R182, RZ, P6 ;  /* 0x000000ffb6b57208 */ /* 0x000fe20003000000 */
[----:B------:R-:W-:Y:S01]  /*4c80*/  @P3 FADD.FTZ R147, R116, R147 ;  /* 0x0000009374933221 */ /* 0x000fe20000010000 */
[----:B------:R-:W-:-:S02]  /*4c90*/  LOP3.LUT P5, RZ, R146, 0xff, RZ, 0xc0, !PT ;  /* 0x000000ff92ff7812 */ /* 0x000fc400078ac0ff */
[----:B------:R-:W-:Y:S02]  /*4ca0*/  @P1 LOP3.LUT P6, RZ, R199, 0xff000000, RZ, 0xc0, !PT ;  /* 0xff000000c7ff1812 */ /* 0x000fe400078cc0ff */
[----:B------:R-:W-:Y:S02]  /*4cb0*/  @P1 MOV R146, R200 ;  /* 0x000000c800921202 */ /* 0x000fe40000000f00 */
[----:B------:R-:W-:Y:S02]  /*4cc0*/  @P1 FSEL R182, R182, RZ, P6 ;  /* 0x000000ffb6b61208 */ /* 0x000fe40003000000 */
[----:B------:R-:W-:Y:S01]  /*4cd0*/  @P1 LOP3.LUT P6, RZ, R146, 0xff, RZ, 0xc0, !PT ;  /* 0x000000ff92ff1812 */ /* 0x000fe200078cc0ff */
[C---:B------:R-:W-:Y:S01]  /*4ce0*/  FMUL.FTZ R146, R204.reuse, R186 ;  /* 0x000000bacc927220 */ /* 0x040fe20000410000 */
[----:B------:R-:W-:Y:S01]  /*4cf0*/  SEL R133, R133, R125, P4 ;  /* 0x0000007d85857207 */ /* 0x000fe20002000000 */
[----:B------:R-:W-:Y:S01]  /*4d00*/  FMUL.FTZ R204, R204, R183 ;  /* 0x000000b7cccc7220 */ /* 0x000fe20000410000 */
[----:B------:R-:W-:Y:S01]  /*4d10*/  FSEL R165, R177, RZ, P5 ;  /* 0x000000ffb1a57208 */ /* 0x000fe20002800000 */
[----:B------:R-:W-:Y:S01]  /*4d20*/  @P3 FADD.FTZ R146, R118, R146 ;  /* 0x0000009276923221 */ /* 0x000fe20000010000 */
[C---:B------:R-:W-:Y:S01]  /*4d30*/  SEL R125, R169.reuse, R125, P4 ;  /* 0x0000007da97d7207 */ /* 0x040fe20002000000 */
[----:B------:R-:W-:Y:S01]  /*4d40*/  FMUL.FTZ R169, R169, UR16 ;  /* 0x00000010a9a97c20 */ /* 0x000fe20008410000 */
[----:B------:R-:W-:Y:S01]  /*4d50*/  @P1 FSEL R177, R177, RZ, P6 ;  /* 0x000000ffb1b11208 */ /* 0x000fe20003000000 */
[----:B------:R-:W-:Y:S01]  /*4d60*/  @P3 FADD.FTZ R204, R119, R204 ;  /* 0x000000cc77cc3221 */ /* 0x000fe20000010000 */
[----:B------:R-:W-:-:S02]  /*4d70*/  @P1 LOP3.LUT P5, RZ, R200, 0xff00, RZ, 0xc0, !PT ;  /* 0x0000ff00c8ff1812 */ /* 0x000fc400078ac0ff */
[----:B------:R-:W-:Y:S02]  /*4d80*/  LOP3.LUT P6, RZ, R142, 0xff0000, RZ, 0xc0, !PT ;  /* 0x00ff00008eff7812 */ /* 0x000fe400078cc0ff */
[-C--:B------:R-:W-:Y:S02]  /*4d90*/  SEL R135, R135, R127.reuse, P4 ;  /* 0x0000007f87877207 */ /* 0x080fe40002000000 */
[C---:B------:R-:W-:Y:S01]  /*4da0*/  SEL R127, R168.reuse, R127, P4 ;  /* 0x0000007fa87f7207 */ /* 0x040fe20002000000 */
[----:B------:R-:W-:Y:S01]  /*4db0*/  FMUL.FTZ R168, R168, UR16 ;  /* 0x00000010a8a87c20 */ /* 0x000fe20008410000 */
[----:B------:R-:W-:Y:S02]  /*4dc0*/  @P1 FSEL R178, R169, RZ, P5 ;  /* 0x000000ffa9b21208 */ /* 0x000fe40002800000 */
[----:B------:R-:W-:Y:S02]  /*4dd0*/  FSEL R166, R171, RZ, P6 ;  /* 0x000000ffaba67208 */ /* 0x000fe40003000000 */
[----:B------:R-:W-:-:S02]  /*4de0*/  @P1 LOP3.LUT P5, RZ, R200, 0xff0000, RZ, 0xc0, !PT ;  /* 0x00ff0000c8ff1812 */ /* 0x000fc400078ac0ff */
[----:B------:R-:W-:Y:S02]  /*4df0*/  @P1 LOP3.LUT P6, RZ, R200, 0xff000000, RZ, 0xc0, !PT ;  /* 0xff000000c8ff1812 */ /* 0x000fe400078cc0ff */
[-C--:B------:R-:W-:Y:S02]  /*4e00*/  SEL R136, R136, R128.reuse, P4 ;  /* 0x0000008088887207 */ /* 0x080fe40002000000 */
[C---:B------:R-:W-:Y:S01]  /*4e10*/  SEL R128, R147.reuse, R128, P4 ;  /* 0x0000008093807207 */ /* 0x040fe20002000000 */
[----:B------:R-:W-:Y:S01]  /*4e20*/  FMUL.FTZ R147, R147, UR16 ;  /* 0x0000001093937c20 */ /* 0x000fe20008410000 */
[----:B------:R-:W-:Y:S02]  /*4e30*/  @P1 FSEL R171, R171, RZ, P5 ;  /* 0x000000ffabab1208 */ /* 0x000fe40002800000 */
[----:B------:R-:W-:Y:S02]  /*4e40*/  @P1 FSEL R172, R168, RZ, P6 ;  /* 0x000000ffa8ac1208 */ /* 0x000fe40003000000 */
[----:B------:R-:W-:-:S02]  /*4e50*/  LOP3.LUT P5, RZ, R143, 0xff, RZ, 0xc0, !PT ;  /* 0x000000ff8fff7812 */ /* 0x000fc400078ac0ff */
[----:B------:R-:W-:Y:S02]  /*4e60*/  @P1 LOP3.LUT P6, RZ, R201, 0xff, RZ, 0xc0, !PT ;  /* 0x000000ffc9ff1812 */ /* 0x000fe400078cc0ff */
[-C--:B------:R-:W-:Y:S02]  /*4e70*/  SEL R138, R138, R130.reuse, P4 ;  /* 0x000000828a8a7207 */ /* 0x080fe40002000000 */
[C---:B------:R-:W-:Y:S01]  /*4e80*/  SEL R130, R146.reuse, R130, P4 ;  /* 0x0000008292827207 */ /* 0x040fe20002000000 */
[----:B------:R-:W-:Y:S01]  /*4e90*/  FMUL.FTZ R146, R146, UR16 ;  /* 0x0000001092927c20 */ /* 0x000fe20008410000 */
[C---:B------:R-:W-:Y:S02]  /*4ea0*/  FSEL R167, R147.reuse, RZ, P5 ;  /* 0x000000ff93a77208 */ /* 0x040fe40002800000 */
[----:B------:R-:W-:Y:S02]  /*4eb0*/  @P1 FSEL R173, R147, RZ, P6 ;  /* 0x000000ff93ad1208 */ /* 0x000fe40003000000 */
[----:B------:R-:W-:-:S02]  /*4ec0*/  LOP3.LUT P5, RZ, R143, 0xff0000, RZ, 0xc0, !PT ;  /* 0x00ff00008fff7812 */ /* 0x000fc400078ac0ff */
[----:B------:R-:W-:Y:S02]  /*4ed0*/  @P1 LOP3.LUT P6, RZ, R201, 0xff0000, RZ, 0xc0, !PT ;  /* 0x00ff0000c9ff1812 */ /* 0x000fe400078cc0ff */
[-C--:B------:R-:W-:Y:S02]  /*4ee0*/  SEL R132, R132, R124.reuse, P4 ;  /* 0x0000007c84847207 */ /* 0x080fe40002000000 */
[----:B------:R-:W-:Y:S02]  /*4ef0*/  SEL R124, R174, R124, P4 ;  /* 0x0000007cae7c7207 */ /* 0x000fe40002000000 */
[C---:B------:R-:W-:Y:S02]  /*4f00*/  FSEL R174, R146.reuse, RZ, P5 ;  /* 0x000000ff92ae7208 */ /* 0x040fe40002800000 */
[----:B------:R-:W-:Y:S02]  /*4f10*/  @P1 FSEL R175, R146, RZ, P6 ;  /* 0x000000ff92af1208 */ /* 0x000fe40003000000 */
[----:B------:R-:W0:Y:S01]  /*4f20*/  @P1 LDC.64 R146, c[0x0][0x300] ;  /* 0x0000c000ff921b82 */ /* 0x000e220000000a00 */
[----:B------:R-:W-:-:S02]  /*4f30*/  SEL R137, R137, R129, P4 ;  /* 0x0000008189897207 */ /* 0x000fc40002000000 */
[C---:B------:R-:W-:Y:S01]  /*4f40*/  SEL R129, R170.reuse, R129, P4 ;  /* 0x00000081aa817207 */ /* 0x040fe20002000000 */
[----:B------:R-:W-:Y:S01]  /*4f50*/  FMUL.FTZ R170, R170, UR16 ;  /* 0x00000010aaaa7c20 */ /* 0x000fe20008410000 */
[----:B------:R-:W-:Y:S02]  /*4f60*/  @P1 LOP3.LUT P5, RZ, R201, 0xff00, RZ, 0xc0, !PT ;  /* 0x0000ff00c9ff1812 */ /* 0x000fe400078ac0ff */
[-C--:B------:R-:W-:Y:S02]  /*4f70*/  SEL R134, R134, R126.reuse, P4 ;  /* 0x0000007e86867207 */ /* 0x080fe40002000000 */
[----:B------:R-:W-:Y:S02]  /*4f80*/  SEL R126, R176, R126, P4 ;  /* 0x0000007eb07e7207 */ /* 0x000fe40002000000 */
[----:B------:R-:W-:Y:S02]  /*4f90*/  SEL R139, R139, R131, P4 ;  /* 0x000000838b8b7207 */ /* 0x000fe40002000000 */
[----:B------:R-:W-:-:S02]  /*4fa0*/  @P1 F2FP.BF16.F32.PACK_AB R150, RZ, R150 ;  /* 0x00000096ff96123e */ /* 0x000fc400000010ff */
[----:B------:R-:W-:Y:S02]  /*4fb0*/  @P1 F2FP.BF16.F32.PACK_AB R151, RZ, R151 ;  /* 0x00000097ff97123e */ /* 0x000fe400000010ff */
[----:B------:R-:W-:Y:S02]  /*4fc0*/  LOP3.LUT P6, RZ, R142, 0xff00, RZ, 0xc0, !PT ;  /* 0x0000ff008eff7812 */ /* 0x000fe400078cc0ff */
[----:B------:R-:W-:Y:S02]  /*4fd0*/  @P1 FSEL R176, R170, RZ, P5 ;  /* 0x000000ffaab01208 */ /* 0x000fe40002800000 */
[----:B------:R-:W-:Y:S02]  /*4fe0*/  LOP3.LUT P3, RZ, R142, 0xff000000, RZ, 0xc0, !PT ;  /* 0xff0000008eff7812 */ /* 0x000fe4000786c0ff */
[C---:B------:R-:W-:Y:S01]  /*4ff0*/  SEL R131, R204.reuse, R131, P4 ;  /* 0x00000083cc837207 */ /* 0x040fe20002000000 */
[----:B------:R-:W-:Y:S01]  /*5000*/  FMUL.FTZ R204, R204, UR16 ;  /* 0x00000010cccc7c20 */ /* 0x000fe20008410000 */
[----:B------:R-:W-:-:S02]  /*5010*/  LOP3.LUT P5, RZ, R143, 0xff00, RZ, 0xc0, !PT ;  /* 0x0000ff008fff7812 */ /* 0x000fc400078ac0ff */
[----:B------:R-:W-:Y:S02]  /*5020*/  LOP3.LUT P4, RZ, R143, 0xff000000, RZ, 0xc0, !PT ;  /* 0xff0000008fff7812 */ /* 0x000fe4000788c0ff */
[----:B------:R-:W-:Y:S01]  /*5030*/  F2FP.BF16.F32.PACK_AB R142, R149, R148 ;  /* 0x00000094958e723e */ /* 0x000fe200000010ff */
[----:B------:R-:W-:Y:S01]  /*5040*/  IMAD.WIDE.U32 R148, R202, 0x10, R216 ;  /* 0x00000010ca947825 */ /* 0x000fe200078e00d8 */
[----:B------:R-:W-:Y:S02]  /*5050*/  F2FP.BF16.F32.PACK_AB R143, R210, R208 ;  /* 0x000000d0d28f723e */ /* 0x000fe400000010ff */
[----:B------:R-:W-:Y:S02]  /*5060*/  F2FP.BF16.F32.PACK_AB R141, R144, R141 ;  /* 0x0000008d908d723e */ /* 0x000fe400000010ff */
[----:B------:R-:W-:Y:S02]  /*5070*/  F2FP.BF16.F32.PACK_AB R140, R0, R140 ;  /* 0x0000008c008c723e */ /* 0x000fe400000010ff */
[----:B------:R-:W-:-:S02]  /*5080*/  @P1 PRMT R121, R150, 0x7610, R121 ;  /* 0x0000761096791816 */ /* 0x000fc40000000079 */
[----:B------:R-:W-:Y:S01]  /*5090*/  @P1 PRMT R122, R151, 0x7610, R122 ;  /* 0x00007610977a1816 */ /* 0x000fe2000000007a */
[----:B0-----:R-:W-:Y:S01]  /*50a0*/  @P1 IMAD.WIDE.U32 R150, R202, 0x10, R146 ;  /* 0x00000010ca961825 */ /* 0x001fe200078e0092 */
[----:B------:R0:W-:Y:S01]  /*50b0*/  STG.E.128 desc[UR4][R148.64], R140 ;  /* 0x0000008c94007986 */ /* 0x0001e2000c101d04 */
[----:B------:R-:W1:Y:S01]  /*50c0*/  @P2 LDC.64 R146, c[0x0][0x308] ;  /* 0x0000c200ff922b82 */ /* 0x000e620000000a00 */
[----:B------:R-:W-:Y:S02]  /*50d0*/  @P1 F2FP.BF16.F32.PACK_AB R205, RZ, R205 ;  /* 0x000000cdffcd123e */ /* 0x000fe400000010ff */
[----:B------:R-:W-:Y:S02]  /*50e0*/  @P1 F2FP.BF16.F32.PACK_AB R209, RZ, R209 ;  /* 0x000000d1ffd1123e */ /* 0x000fe400000010ff */
[----:B------:R-:W-:Y:S02]  /*50f0*/  @P1 F2FP.BF16.F32.PACK_AB R207, RZ, R207 ;  /* 0x000000cfffcf123e */ /* 0x000fe400000010ff */
[----:B------:R-:W-:-:S02]  /*5100*/  @P1 F2FP.BF16.F32.PACK_AB R153, RZ, R153 ;  /* 0x00000099ff99123e */ /* 0x000fc400000010ff */
[----:B------:R-:W-:Y:S02]  /*5110*/  @P1 F2FP.BF16.F32.PACK_AB R152, RZ, R152 ;  /* 0x00000098ff98123e */ /* 0x000fe400000010ff */
[----:B------:R-:W-:Y:S02]  /*5120*/  @P1 F2FP.BF16.F32.PACK_AB R211, RZ, R211 ;  /* 0x000000d3ffd3123e */ /* 0x000fe400000010ff */
[----:B------:R-:W-:Y:S02]  /*5130*/  @P1 PRMT R120, R205, 0x7610, R120 ;  /* 0x00007610cd781816 */ /* 0x000fe40000000078 */
[----:B------:R-:W-:Y:S01]  /*5140*/  @P1 PRMT R123, R209, 0x7610, R123 ;  /* 0x00007610d17b1816 */ /* 0x000fe2000000007b */
[----:B0-----:R-:W0:Y:S01]  /*5150*/  @P1 LDC.64 R148, c[0x0][0x300] ;  /* 0x0000c000ff941b82 */ /* 0x001e220000000a00 */
[----:B------:R-:W-:Y:S02]  /*5160*/  @P1 PRMT R120, R120, 0x5410, R207 ;  /* 0x0000541078781816 */ /* 0x000fe400000000cf */
[----:B------:R-:W-:-:S02]  /*5170*/  @P1 PRMT R121, R121, 0x5410, R153 ;  /* 0x0000541079791816 */ /* 0x000fc40000000099 */
[----:B------:R-:W-:Y:S02]  /*5180*/  @P1 PRMT R122, R122, 0x5410, R152 ;  /* 0x000054107a7a1816 */ /* 0x000fe40000000098 */
[----:B------:R-:W-:Y:S01]  /*5190*/  @P1 PRMT R123, R123, 0x5410, R211 ;  /* 0x000054107b7b1816 */ /* 0x000fe200000000d3 */
[----:B-1----:R-:W-:Y:S01]  /*51a0*/  @P2 IMAD.WIDE.U32 R146, R3, 0x20, R146 ;  /* 0x0000002003922825 */ /* 0x002fe200078e0092 */
[----:B------:R-:W-:Y:S02]  /*51b0*/  F2FP.BF16.F32.PACK_AB R140, R145, R154 ;  /* 0x0000009a918c723e */ /* 0x000fe400000010ff */
[----:B------:R-:W-:Y:S01]  /*51c0*/  @P1 F2FP.BF16.F32.PACK_AB R160, RZ, R160 ;  /* 0x000000a0ffa0123e */ /* 0x000fe200000010ff */
[----:B------:R1:W-:Y:S01]  /*51d0*/  @P1 STG.E.128 desc[UR4][R150.64], R120 ;  /* 0x0000007896001986 */ /* 0x0003e2000c101d04 */
[----:B------:R-:W-:Y:S01]  /*51e0*/  IMAD.WIDE.U32 R144, R2, 0x10, R216 ;  /* 0x0000001002907825 */ /* 0x000fe200078e00d8 */
[----:B------:R-:W-:Y:S02]  /*51f0*/  @P1 F2FP.BF16.F32.PACK_AB R162, RZ, R162 ;  /* 0x000000a2ffa2123e */ /* 0x000fe400000010ff */
[----:B------:R-:W-:Y:S01]  /*5200*/  @P2 STG.E.128 desc[UR4][R146.64+0x10], R136 ;  /* 0x0000108892002986 */ /* 0x000fe2000c101d04 */
[----:B------:R-:W-:-:S02]  /*5210*/  @P1 F2FP.BF16.F32.PACK_AB R161, RZ, R161 ;  /* 0x000000a1ffa1123e */ /* 0x000fc400000010ff */
[----:B------:R-:W-:Y:S01]  /*5220*/  @P1 F2FP.BF16.F32.PACK_AB R179, RZ, R179 ;  /* 0x000000b3ffb3123e */ /* 0x000fe200000010ff */
[----:B------:R2:W-:Y:S01]  /*5230*/  @P2 STG.E.128 desc[UR4][R146.64], R132 ;  /* 0x0000008492002986 */ /* 0x0005e2000c101d04 */
[----:B------:R-:W-:Y:S02]  /*5240*/  @P1 F2FP.BF16.F32.PACK_AB R159, RZ, R159 ;  /* 0x0000009fff9f123e */ /* 0x000fe400000010ff */
[----:B------:R-:W-:Y:S01]  /*5250*/  @P1 F2FP.BF16.F32.PACK_AB R164, RZ, R164 ;  /* 0x000000a4ffa4123e */ /* 0x000fe200000010ff */
[----:B0-----:R-:W-:Y:S01]  /*5260*/  @P1 IMAD.WIDE.U32 R148, R3, 0x10, R148 ;  /* 0x0000001003941825 */ /* 0x001fe200078e0094 */
[----:B------:R-:W-:Y:S02]  /*5270*/  @P1 F2FP.BF16.F32.PACK_AB R163, RZ, R163 ;  /* 0x000000a3ffa3123e */ /* 0x000fe400000010ff */
[----:B------:R-:W-:Y:S02]  /*5280*/  @P1 F2FP.BF16.F32.PACK_AB R182, RZ, R182 ;  /* 0x000000b6ffb6123e */ /* 0x000fe400000010ff */
[----:B------:R-:W-:Y:S01]  /*5290*/  F2FP.BF16.F32.PACK_AB R143, R181, R180 ;  /* 0x000000b4b58f723e */ /* 0x000fe200000010ff */
[----:B-1----:R-:W-:Y:S01]  /*52a0*/  IMAD.WIDE.U32 R150, R3, 0x10, R216 ;  /* 0x0000001003967825 */ /* 0x002fe200078e00d8 */
[----:B------:R-:W-:Y:S01]  /*52b0*/  @P1 PRMT R120, R160, 0x7610, R120 ;  /* 0x00007610a0781816 */ /* 0x000fe20000000078 */
[----:B------:R-:W0:Y:S01]  /*52c0*/  @P2 LDC.64 R2, c[0x0][0x308] ;  /* 0x0000c200ff022b82 */ /* 0x000e220000000a00 */
[----:B------:R-:W-:-:S02]  /*52d0*/  @P1 PRMT R121, R162, 0x7610, R121 ;  /* 0x00007610a2791816 */ /* 0x000fc40000000079 */
[----:B------:R-:W-:Y:S02]  /*52e0*/  @P1 PRMT R122, R161, 0x7610, R122 ;  /* 0x00007610a17a1816 */ /* 0x000fe4000000007a */
[----:B------:R-:W-:Y:S02]  /*52f0*/  @P1 PRMT R123, R179, 0x7610, R123 ;  /* 0x00007610b37b1816 */ /* 0x000fe4000000007b */
[----:B--2---:R-:W-:Y:S01]  /*5300*/  FSEL R135, R204, RZ, P4 ;  /* 0x000000ffcc877208 */ /* 0x004fe20002000000 */
[----:B------:R-:W1:Y:S01]  /*5310*/  @P1 LDC.64 R136, c[0x0][0x300] ;  /* 0x0000c000ff881b82 */ /* 0x000e620000000a00 */
[----:B------:R-:W-:Y:S02]  /*5320*/  @P1 LOP3.LUT P4, RZ, R201, 0xff000000, RZ, 0xc0, !PT ;  /* 0xff000000c9ff1812 */ /* 0x000fe4000788c0ff */
[----:B------:R-:W-:Y:S02]  /*5330*/  F2FP.BF16.F32.PACK_AB R142, R157, R158 ;  /* 0x0000009e9d8e723e */ /* 0x000fe400000010ff */
[----:B------:R-:W-:-:S02]  /*5340*/  F2FP.BF16.F32.PACK_AB R141, R155, R156 ;  /* 0x0000009c9b8d723e */ /* 0x000fc400000010ff */
[----:B------:R-:W-:Y:S01]  /*5350*/  @P1 PRMT R120, R120, 0x5410, R159 ;  /* 0x0000541078781816 */ /* 0x000fe2000000009f */
[----:B------:R-:W2:Y:S01]  /*5360*/  LDC.64 R138, c[0x0][0x210] ;  /* 0x00008400ff8a7b82 */ /* 0x000ea20000000a00 */
[----:B------:R-:W-:Y:S01]  /*5370*/  @P1 PRMT R121, R121, 0x5410, R164 ;  /* 0x0000541079791816 */ /* 0x000fe200000000a4 */
[----:B------:R-:W-:Y:S01]  /*5380*/  STG.E.128 desc[UR4][R150.64], R140 ;  /* 0x0000008c96007986 */ /* 0x000fe2000c101d04 */
[----:B------:R-:W-:Y:S02]  /*5390*/  @P1 PRMT R122, R122, 0x5410, R163 ;  /* 0x000054107a7a1816 */ /* 0x000fe400000000a3 */
[----:B------:R-:W-:Y:S02]  /*53a0*/  @P1 PRMT R123, R123, 0x5410, R182 ;  /* 0x000054107b7b1816 */ /* 0x000fe400000000b6 */
[----:B------:R-:W-:Y:S01]  /*53b0*/  @P1 F2FP.BF16.F32.PACK_AB R177, RZ, R177 ;  /* 0x000000b1ffb1123e */ /* 0x000fe200000010ff */
[----:B0-----:R-:W-:Y:S01]  /*53c0*/  @P2 IMAD.WIDE.U32 R2, R203, 0x20, R2 ;  /* 0x00000020cb022825 */ /* 0x001fe200078e0002 */
[----:B------:R-:W-:Y:S01]  /*53d0*/  @P1 F2FP.BF16.F32.PACK_AB R171, RZ, R171 ;  /* 0x000000abffab123e */ /* 0x000fe200000010ff */
[----:B------:R0:W-:Y:S01]  /*53e0*/  @P1 STG.E.128 desc[UR4][R148.64], R120 ;  /* 0x0000007894001986 */ /* 0x0001e2000c101d04 */
[----:B------:R-:W-:-:S02]  /*53f0*/  @P1 FSEL R0, R204, RZ, P4 ;  /* 0x000000ffcc001208 */ /* 0x000fc40002000000 */
[----:B------:R-:W-:Y:S01]  /*5400*/  @P1 F2FP.BF16.F32.PACK_AB R173, RZ, R173 ;  /* 0x000000adffad123e */ /* 0x000fe200000010ff */
[----:B------:R3:W-:Y:S01]  /*5410*/  @P2 STG.E.128 desc[UR4][R2.64], R124 ;  /* 0x0000007c02002986 */ /* 0x0007e2000c101d04 */
[----:B------:R-:W-:Y:S01]  /*5420*/  @P1 F2FP.BF16.F32.PACK_AB R175, RZ, R175 ;  /* 0x000000afffaf123e */ /* 0x000fe200000010ff */
[----:B-1----:R-:W-:Y:S01]  /*5430*/  @P1 IMAD.WIDE.U32 R136, R203, 0x10, R136 ;  /* 0x00000010cb881825 */ /* 0x002fe200078e0088 */
[----:B------:R-:W-:Y:S01]  /*5440*/  FSEL R134, R170, RZ, P5 ;  /* 0x000000ffaa867208 */ /* 0x000fe20002800000 */
[----:B------:R3:W-:Y:S01]  /*5450*/  @P2 STG.E.128 desc[UR4][R2.64+0x10], R128 ;  /* 0x0000108002002986 */ /* 0x0007e2000c101d04 */
[----:B------:R-:W-:Y:S02]  /*5460*/  FSEL R133, R168, RZ, P3 ;  /* 0x000000ffa8857208 */ /* 0x000fe40001800000 */
[----:B------:R-:W-:Y:S02]  /*5470*/  FSEL R132, R169, RZ, P6 ;  /* 0x000000ffa9847208 */ /* 0x000fe40003000000 */
[----:B------:R-:W-:-:S02]  /*5480*/  @P1 F2FP.BF16.F32.PACK_AB R178, RZ, R178 ;  /* 0x000000b2ffb2123e */ /* 0x000fc400000010ff */
[----:B------:R-:W-:Y:S02]  /*5490*/  @P1 F2FP.BF16.F32.PACK_AB R172, RZ, R172 ;  /* 0x000000acffac123e */ /* 0x000fe400000010ff */
[----:B------:R-:W-:Y:S02]  /*54a0*/  @P1 F2FP.BF16.F32.PACK_AB R176, RZ, R176 ;  /* 0x000000b0ffb0123e */ /* 0x000fe400000010ff */
[----:B------:R-:W-:Y:S02]  /*54b0*/  @P1 F2FP.BF16.F32.PACK_AB R0, RZ, R0 ;  /* 0x00000000ff00123e */ /* 0x000fe400000010ff */
[----:B0-----:R-:W-:Y:S02]  /*54c0*/  @P1 PRMT R120, R177, 0x7610, R120 ;  /* 0x00007610b1781816 */ /* 0x001fe40000000078 */
[----:B------:R-:W-:Y:S02]  /*54d0*/  @P1 PRMT R121, R171, 0x7610, R121 ;  /* 0x00007610ab791816 */ /* 0x000fe40000000079 */
[----:B------:R-:W-:-:S02]  /*54e0*/  @P1 PRMT R122, R173, 0x7610, R122 ;  /* 0x00007610ad7a1816 */ /* 0x000fc4000000007a */
[----:B------:R-:W-:Y:S02]  /*54f0*/  @P1 PRMT R123, R175, 0x7610, R123 ;  /* 0x00007610af7b1816 */ /* 0x000fe4000000007b */
[----:B------:R-:W-:Y:S02]  /*5500*/  F2FP.BF16.F32.PACK_AB R135, R135, R174 ;  /* 0x000000ae8787723e */ /* 0x000fe400000010ff */
[----:B------:R-:W-:Y:S02]  /*5510*/  F2FP.BF16.F32.PACK_AB R134, R134, R167 ;  /* 0x000000a78686723e */ /* 0x000fe400000010ff */
[----:B------:R-:W-:Y:S02]  /*5520*/  F2FP.BF16.F32.PACK_AB R133, R133, R166 ;  /* 0x000000a68585723e */ /* 0x000fe400000010ff */
[----:B------:R-:W-:Y:S02]  /*5530*/  F2FP.BF16.F32.PACK_AB R132, R132, R165 ;  /* 0x000000a58484723e */ /* 0x000fe400000010ff */
        /* <DEDUP_REMOVED lines=10> */
.L_x_1582:
        /* <DEDUP_REMOVED lines=53> */
[----:B------:R0:W5:Y:S04]  /*5930*/  LDL.LU R77, [R1] ;  /* 0x00000000014d7983 */ /* 0x0001680000300800 */
        /* <DEDUP_REMOVED lines=32> */
[----:B---3--:R-:W-:Y:S02]  /*5b40*/  MOV R122, R188 ;  /* 0x000000bc007a7202 */ /* 0x008fe40000000f00 */
        /* <DEDUP_REMOVED lines=31> */
.L_x_1581:
[----:B------:R-:W-:Y:S05]  /*5d40*/  BSYNC B0 ;  /* 0x0000000000007941 */ /* 0x000fea0003800000 */
.L_x_1579:
        /* <DEDUP_REMOVED lines=14> */
[----:B-----5:R-:W-:Y:S04]  /*5e30*/  STS.128 [R0], R28 ;  /* 0x0000001c00007388 */ /* 0x020fe80000000c00 */
        /* <DEDUP_REMOVED lines=32> */
[----:B------:R-:W-:-:S03]  /*6040*/  FADD.FTZ R9, RZ, R9 ;  /* 0x00000009ff097221 */ /* 0x000fc60000010000 */
[----:B------:R-:W4:Y:S01]  /*6050*/  LDS R53, [R2+0x2800] ;  /* 0x0028000002357984 */ /* 0x000f220000000800 */
[----:B------:R-:W-:-:S03]  /*6060*/  FADD.FTZ R10, RZ, R10 ;  /* 0x0000000aff0a7221 */ /* 0x000fc60000010000 */
        /* <DEDUP_REMOVED lines=18> */
[----:B------:R-:W-:-:S03]  /*6190*/  FADD.FTZ R53, R12, R53 ;  /* 0x000000350c357221 */ /* 0x000fc60000010000 */
[----:B------:R-:W-:Y:S01]  /*61a0*/  LDS R16, [R2+0x3800] ;  /* 0x0038000002107984 */ /* 0x000fe20000000800 */
[----:B------:R-:W-:-:S03]  /*61b0*/  FADD.FTZ R55, R14, R55 ;  /* 0x000000370e377221 */ /* 0x000fc60000010000 */
[----:B------:R-:W3:Y:S04]  /*61c0*/  LDS R12, [R2+0x3600] ;  /* 0x00360000020c7984 */ /* 0x000ee80000000800 */
[----:B------:R-:W4:Y:S01]  /*61d0*/  LDS R14, [R2+0x3200] ;  /* 0x00320000020e7984 */ /* 0x000f220000000800 */
[----:B------:R-:W-:-:S03]  /*61e0*/  FADD.FTZ R8, R8, R41 ;  /* 0x0000002908087221 */ /* 0x000fc60000010000 */
[----:B------:R-:W-:Y:S01]  /*61f0*/  LDS R18, [R2+0x3a00] ;  /* 0x003a000002127984 */ /* 0x000fe20000000800 */
        /* <DEDUP_REMOVED lines=15> */
[----:B------:R-:W-:-:S03]  /*62f0*/  FADD.FTZ R10, R55, R28 ;  /* 0x0000001c370a7221 */ /* 0x000fc60000010000 */
[----:B------:R-:W-:Y:S04]  /*6300*/  STS.128 [R0+0x410], R248 ;  /* 0x000410f800007388 */ /* 0x000fe80000000c00 */
[----:B------:R-:W-:Y:S04]  /*6310*/  STS.128 [R0+0x800], R76 ;  /* 0x0008004c00007388 */ /* 0x000fe80000000c00 */
[----:B------:R-:W-:Y:S04]  /*6320*/  STS.128 [R0+0x810], R92 ;  /* 0x0008105c00007388 */ /* 0x000fe80000000c00 */
[----:B------:R-:W-:Y:S04]  /*6330*/  STS.128 [R0+0xc00], R108 ;  /* 0x000c006c00007388 */ /* 0x000fe80000000c00 */
[----:B------:R0:W-:Y:S01]  /*6340*/  STS.128 [R0+0xc10], R20 ;  /* 0x000c101400007388 */ /* 0x0001e20000000c00 */
        /* <DEDUP_REMOVED lines=139> */
[----:B------:R-:W-:Y:S01]  /*6c00*/  IADD3 R18, P1, R30, UR8, RZ ;  /* 0x000000081e127c10 */ /* 0x000fe2000ff3e0ff */
        /* <DEDUP_REMOVED lines=11> */
[----:B------:R-:W-:Y:S01]  /*6cc0*/  SHF.L.U64.HI R32, R3, 0x2, R32 ;  /* 0x0000000203207819 */ /* 0x000fe20000010220 */
[----:B------:R-:W-:Y:S02]  /*6cd0*/  FADD.FTZ R3, R17, R48 ;  /* 0x0000003011037221 */ /* 0x000fe40000010000 */
[----:B------:R-:W-:Y:S01]  /*6ce0*/  STS.128 [R0+0xc00], R116 ;  /* 0x000c007400007388 */ /* 0x000fe20000000c00 */
[----:B------:R-:W-:-:S03]  /*6cf0*/  IADD3.X R19, R32, UR9, RZ, P1, !PT ;  /* 0x0000000920137c10 */ /* 0x000fc60008ffe4ff */
[----:B------:R0:W-:Y:S01]  /*6d00*/  STS.128 [R0+0xc10], R4 ;  /* 0x000c100400007388 */ /* 0x0001e20000000c00 */
[----:B------:R-:W-:Y:S01]  /*6d10*/  BAR.SYNC.DEFER_BLOCKING 0x0 ;  /* 0x0000000000007b1d */ /* 0x000fe20000010000 */
[----:B0-----:R-:W-:-:S04]  /*6d20*/  IADD3 R4, P0, R30, UR6, RZ ;  /* 0x000000061e047c10 */ /* 0x001fc8000ff1e0ff */
[----:B------:R-:W-:Y:S01]  /*6d30*/  IADD3.X R5, R32, UR7, RZ, P0, !PT ;  /* 0x0000000720057c10 */ /* 0x000fe200087fe4ff */
[----:B------:R-:W-:Y:S01]  /*6d40*/  ULDC.64 UR6, c[0x0][0x2d0] ;  /* 0x0000b40000067ab9 */ /* 0x000fe20000000a00 */
        /* <DEDUP_REMOVED lines=13> */
[----:B------:R-:W-:Y:S01]  /*6e20*/  LDS R41, [R2+0x2400] ;  /* 0x0024000002297984 */ /* 0x000fe20000000800 */
[----:B--2---:R-:W-:Y:S01]  /*6e30*/  FADD.FTZ R7, R33, R6 ;  /* 0x0000000621077221 */ /* 0x004fe20000010000 */
[----:B------:R-:W-:Y:S02]  /*6e40*/  IADD3 R6, P0, R30, UR6, RZ ;  /* 0x000000061e067c10 */ /* 0x000fe4000ff1e0ff */
[----:B------:R-:W0:Y:S01]  /*6e50*/  LDS R33, [R2+0x1400] ;  /* 0x0014000002217984 */ /* 0x000e220000000800 */
[----:B---3--:R-:W-:Y:S01]  /*6e60*/  FADD.FTZ R49, R7, R26 ;  /* 0x0000001a07317221 */ /* 0x008fe20000010000 */
[----:B------:R-:W-:Y:S02]  /*6e70*/  IADD3.X R7, R32, UR7, RZ, P0, !PT ;  /* 0x0000000720077c10 */ /* 0x000fe400087fe4ff */
[----:B------:R-:W1:Y:S01]  /*6e80*/  LDS R29, [R2+0x1600] ;  /* 0x00160000021d7984 */ /* 0x000e620000000800 */
[----:B------:R-:W-:Y:S01]  /*6e90*/  ULDC.64 UR6, c[0x0][0x2e8] ;  /* 0x0000ba0000067ab9 */ /* 0x000fe20000000a00 */
[----:B----4-:R-:W-:Y:S01]  /*6ea0*/  FADD.FTZ R0, RZ, R0 ;  /* 0x00000000ff007221 */ /* 0x010fe20000010000 */
[----:B------:R-:W-:Y:S01]  /*6eb0*/  IADD3 R16, P0, R30, UR6, RZ ;  /* 0x000000061e107c10 */ /* 0x000fe2000ff1e0ff */
[----:B------:R-:W2:Y:S02]  /*6ec0*/  LDS R24, [R2+0x800] ;  /* 0x0008000002187984 */ /* 0x000ea40000000800 */
[----:B------:R-:W-:Y:S01]  /*6ed0*/  FADD.FTZ R35, R0, R35 ;  /* 0x0000002300237221 */ /* 0x000fe20000010000 */
[----:B------:R-:W-:Y:S01]  /*6ee0*/  IADD3.X R17, R32, UR7, RZ, P0, !PT ;  /* 0x0000000720117c10 */ /* 0x000fe200087fe4ff */
[----:B------:R-:W3:Y:S02]  /*6ef0*/  LDS R53, [R2+0x3400] ;  /* 0x0034000002357984 */ /* 0x000ee40000000800 */
[----:B------:R-:W-:-:S02]  /*6f00*/  FADD.FTZ R30, R35, R28 ;  /* 0x0000001c231e7221 */ /* 0x000fc40000010000 */
[----:B------:R-:W4:Y:S02]  /*6f10*/  LDS R43, [R2+0x2600] ;  /* 0x00260000022b7984 */ /* 0x000f240000000800 */
[----:B------:R-:W-:Y:S02]  /*6f20*/  FADD.FTZ R51, R30, R51 ;  /* 0x000000331e337221 */ /* 0x000fe40000010000 */
[----:B------:R-:W4:Y:S01]  /*6f30*/  LDS R37, [R2+0x1800] ;  /* 0x0018000002257984 */ /* 0x000f220000000800 */
[----:B------:R-:W-:-:S03]  /*6f40*/  FADD.FTZ R20, RZ, R20 ;  /* 0x00000014ff147221 */ /* 0x000fc60000010000 */
[----:B------:R-:W4:Y:S01]  /*6f50*/  LDS R26, [R2+0xa00] ;  /* 0x000a0000021a7984 */ /* 0x000f220000000800 */
[----:B------:R-:W-:-:S03]  /*6f60*/  FADD.FTZ R22, RZ, R22 ;  /* 0x00000016ff167221 */ /* 0x000fc60000010000 */
[----:B------:R-:W4:Y:S04]  /*6f70*/  LDS R55, [R2+0x3600] ;  /* 0x0036000002377984 */ /* 0x000f280000000800 */
[----:B------:R-:W4:Y:S04]  /*6f80*/  LDS R45, [R2+0x2800] ;  /* 0x00280000022d7984 */ /* 0x000f280000000800 */
[----:B------:R-:W4:Y:S04]  /*6f90*/  LDS R39, [R2+0x1a00] ;  /* 0x001a000002277984 */ /* 0x000f280000000800 */
[----:B------:R-:W4:Y:S01]  /*6fa0*/  LDS R0, [R2+0xc00] ;  /* 0x000c000002007984 */ /* 0x000f220000000800 */
[----:B0-----:R-:W-:-:S03]  /*6fb0*/  FADD.FTZ R20, R20, R33 ;  /* 0x0000002114147221 */ /* 0x001fc60000010000 */
[----:B------:R-:W-:Y:S01]  /*6fc0*/  STG.E desc[UR4][R6.64], R21 ;  /* 0x0000001506007986 */ /* 0x000fe2000c101904 */
[----:B------:R-:W-:Y:S01]  /*6fd0*/  FADD.FTZ R20, R20, R41 ;  /* 0x0000002914147221 */ /* 0x000fe20000010000 */
[----:B-1----:R-:W-:Y:S02]  /*6fe0*/  FADD.FTZ R22, R22, R29 ;  /* 0x0000001d16167221 */ /* 0x002fe40000010000 */
[----:B------:R-:W0:Y:S01]  /*6ff0*/  LDS R57, [R2+0x3800] ;  /* 0x0038000002397984 */ /* 0x000e220000000800 */
[----:B--2---:R-:W-:-:S03]  /*7000*/  FADD.FTZ R24, RZ, R24 ;  /* 0x00000018ff187221 */ /* 0x004fc60000010000 */
[----:B------:R-:W1:Y:S01]  /*7010*/  LDS R47, [R2+0x2a00] ;  /* 0x002a0000022f7984 */ /* 0x000e620000000800 */
[----:B---3--:R-:W-:-:S03]  /*7020*/  FADD.FTZ R53, R20, R53 ;  /* 0x0000003514357221 */ /* 0x008fc60000010000 */
[----:B------:R-:W2:Y:S01]  /*7030*/  LDS R35, [R2+0x1c00] ;  /* 0x001c000002237984 */ /* 0x000ea20000000800 */
[----:B----4-:R-:W-:-:S03]  /*7040*/  FADD.FTZ R22, R22, R43 ;  /* 0x0000002b16167221 */ /* 0x010fc60000010000 */
[----:B------:R-:W3:Y:S01]  /*7050*/  LDS R21, [R2+0xe00] ;  /* 0x000e000002157984 */ /* 0x000ee20000000800 */
[----:B------:R-:W-:-:S03]  /*7060*/  FADD.FTZ R24, R24, R37 ;  /* 0x0000002518187221 */ /* 0x000fc60000010000 */
[----:B------:R-:W-:Y:S01]  /*7070*/  STG.E desc[UR4][R16.64], R49 ;  /* 0x0000003110007986 */ /* 0x000fe2000c101904 */
[----:B------:R-:W-:-:S03]  /*7080*/  FADD.FTZ R26, RZ, R26 ;  /* 0x0000001aff1a7221 */ /* 0x000fc60000010000 */
[----:B------:R-:W-:Y:S01]  /*7090*/  STG.E desc[UR4][R18.64], R15 ;  /* 0x0000000f12007986 */ /* 0x000fe2000c101904 */
[----:B------:R-:W-:-:S03]  /*70a0*/  FADD.FTZ R55, R22, R55 ;  /* 0x0000003716377221 */ /* 0x000fc60000010000 */
[----:B------:R-:W4:Y:S01]  /*70b0*/  LDS R49, [R2+0x3a00] ;  /* 0x003a000002317984 */ /* 0x000f220000000800 */
[----:B------:R-:W-:-:S03]  /*70c0*/  FADD.FTZ R24, R24, R45 ;  /* 0x0000002d18187221 */ /* 0x000fc60000010000 */
[----:B------:R-:W4:Y:S01]  /*70d0*/  LDS R15, [R2+0x2c00] ;  /* 0x002c0000020f7984 */ /* 0x000f220000000800 */
[----:B------:R-:W-:-:S03]  /*70e0*/  FADD.FTZ R26, R26, R39 ;  /* 0x000000271a1a7221 */ /* 0x000fc60000010000 */
[----:B------:R-:W4:Y:S01]  /*70f0*/  LDS R28, [R2+0x1e00] ;  /* 0x001e0000021c7984 */ /* 0x000f220000000800 */
[----:B------:R-:W-:-:S03]  /*7100*/  FADD.FTZ R0, RZ, R0 ;  /* 0x00000000ff007221 */ /* 0x000fc60000010000 */
[----:B------:R-:W-:Y:S04]  /*7110*/  STG.E desc[UR4][R4.64+0x200], R31 ;  /* 0x0002001f04007986 */ /* 0x000fe8000c101904 */
[----:B------:R-:W4:Y:S01]  /*7120*/  LDS R31, [R2+0x3c00] ;  /* 0x003c0000021f7984 */ /* 0x000f220000000800 */
[----:B0-----:R-:W-:-:S03]  /*7130*/  FADD.FTZ R57, R24, R57 ;  /* 0x0000003918397221 */ /* 0x001fc60000010000 */
[----:B------:R-:W0:Y:S01]  /*7140*/  LDS R30, [R2+0x2e00] ;  /* 0x002e0000021e7984 */ /* 0x000e220000000800 */
[----:B-1----:R-:W-:-:S03]  /*7150*/  FADD.FTZ R26, R26, R47 ;  /* 0x0000002f1a1a7221 */ /* 0x002fc60000010000 */
[----:B------:R-:W1:Y:S01]  /*7160*/  LDS R32, [R2+0x3e00] ;  /* 0x003e000002207984 */ /* 0x000e620000000800 */
[----:B--2---:R-:W-:-:S03]  /*7170*/  FADD.FTZ R0, R0, R35 ;  /* 0x0000002300007221 */ /* 0x004fc60000010000 */
[----:B------:R-:W-:Y:S01]  /*7180*/  STG.E desc[UR4][R6.64+0x200], R14 ;  /* 0x0002000e06007986 */ /* 0x000fe2000c101904 */
[----:B---3--:R-:W-:-:S03]  /*7190*/  FADD.FTZ R21, RZ, R21 ;  /* 0x00000015ff157221 */ /* 0x008fc60000010000 */
[----:B------:R-:W-:Y:S04]  /*71a0*/  STG.E desc[UR4][R16.64+0x200], R51 ;  /* 0x0002003310007986 */ /* 0x000fe8000c101904 */
[----:B------:R-:W-:Y:S04]  /*71b0*/  STG.E desc[UR4][R18.64+0x200], R63 ;  /* 0x0002003f12007986 */ /* 0x000fe8000c101904 */
[----:B------:R-:W-:Y:S01]  /*71c0*/  STG.E desc[UR4][R4.64+0x400], R83 ;  /* 0x0004005304007986 */ /* 0x000fe2000c101904 */
[----:B----4-:R-:W-:-:S03]  /*71d0*/  FADD.FTZ R49, R26, R49 ;  /* 0x000000311a317221 */ /* 0x010fc60000010000 */
[----:B------:R-:W-:Y:S01]  /*71e0*/  STG.E desc[UR4][R6.64+0x400], R9 ;  /* 0x0004000906007986 */ /* 0x000fe2000c101904 */
[----:B------:R-:W-:-:S03]  /*71f0*/  FADD.FTZ R0, R0, R15 ;  /* 0x0000000f00007221 */ /* 0x000fc60000010000 */
[----:B------:R-:W-:Y:S01]  /*7200*/  STG.E desc[UR4][R16.64+0x400], R53 ;  /* 0x0004003510007986 */ /* 0x000fe2000c101904 */
[----:B------:R-:W-:-:S03]  /*7210*/  FADD.FTZ R21, R21, R28 ;  /* 0x0000001c15157221 */ /* 0x000fc60000010000 */
[----:B------:R-:W-:Y:S04]  /*7220*/  STG.E desc[UR4][R18.64+0x400], R3 ;  /* 0x0004000312007986 */ /* 0x000fe8000c101904 */
[----:B------:R-:W-:Y:S01]  /*7230*/  STG.E desc[UR4][R4.64+0x600], R25 ;  /* 0x0006001904007986 */ /* 0x000fe2000c101904 */
[----:B------:R-:W-:-:S03]  /*7240*/  FADD.FTZ R31, R0, R31 ;  /* 0x0000001f001f7221 */ /* 0x000fc60000010000 */
[----:B------:R-:W-:Y:S01]  /*7250*/  STG.E desc[UR4][R6.64+0x600], R12 ;  /* 0x0006000c06007986 */ /* 0x000fe2000c101904 */
[----:B0-----:R-:W-:-:S03]  /*7260*/  FADD.FTZ R21, R21, R30 ;  /* 0x0000001e15157221 */ /* 0x001fc60000010000 */
        /* <DEDUP_REMOVED lines=20> */
.L_x_1583:
        /* <DEDUP_REMOVED lines=8> */
.L_x_1586:
[----:B------:R-:W-:Y:S05]  /*7430*/  BSYNC B2 ;  /* 0x0000000000027941 */ /* 0x000fea0003800000 */
.L_x_1585:
[----:B------:R-:W-:Y:S01]  /*7440*/  HFMA2.MMA R232, -RZ, RZ, 0, 5.9604644775390625e-08 ;  /* 0x00000001ffe87435 */ /* 0x000fe200000001ff */
[----:B------:R-:W-:Y:S01]  /*7450*/  MOV R230, R228 ;  /* 0x000000e400e67202 */ /* 0x000fe20000000f00 */
[----:B------:R-:W-:Y:S01]  /*7460*/  FADD.FTZ R227, R227, R240 ;  /* 0x000000f0e3e37221 */ /* 0x000fe20000010000 */
[----:B------:R-:W-:Y:S02]  /*7470*/  MOV R233, 0x1f ;  /* 0x0000001f00e97802 */ /* 0x000fe40000000f00 */
[----:B------:R-:W-:Y:S02]  /*7480*/  MOV R234, 0xffffffff ;  /* 0xffffffff00ea7802 */ /* 0x000fe40000000f00 */
[----:B------:R-:W-:-:S07]  /*7490*/  MOV R231, R225 ;  /* 0x000000e100e77202 */ /* 0x000fce0000000f00 */
[----:B------:R-:W-:Y:S05]  /*74a0*/  WARPSYNC.COLLECTIVE R234, `(.L_x_1587) ;  /* 0x00000000ea087348 */ /* 0x000fea0003c00000 */
[----:B------:R0:W1:Y:S02]  /*74b0*/  SHFL.BFLY P3, R240, R230, R232, R233 ;  /* 0x0c0000e8e6f07389 */ /* 0x00006400000600e9 */
[----:B01----:R-:W-:Y:S01]  /*74c0*/  ENDCOLLECTIVE ;  /* 0x000000000000791b */ /* 0x003fe20003800000 */
.L_x_1587:
[----:B------:R-:W-:Y:S01]  /*74d0*/  HFMA2.MMA R232, -RZ, RZ, 0, 1.1920928955078125e-07 ;  /* 0x00000002ffe87435 */ /* 0x000fe200000001ff */
[----:B------:R-:W-:Y:S01]  /*74e0*/  MOV R230, R227 ;  /* 0x000000e300e67202 */ /* 0x000fe20000000f00 */
[----:B------:R-:W-:-:S09]  /*74f0*/  FADD.FTZ R228, R228, R240 ;  /* 0x000000f0e4e47221 */ /* 0x000fd20000010000 */
[----:B------:R-:W-:Y:S05]  /*7500*/  WARPSYNC.COLLECTIVE R234, `(.L_x_1588) ;  /* 0x00000000ea087348 */ /* 0x000fea0003c00000 */
[----:B------:R0:W1:Y:S02]  /*7510*/  SHFL.BFLY P3, R240, R230, R232, R233 ;  /* 0x0c0000e8e6f07389 */ /* 0x00006400000600e9 */
[----:B01----:R-:W-:Y:S01]  /*7520*/  ENDCOLLECTIVE ;  /* 0x000000000000791b */ /* 0x003fe20003800000 */
.L_x_1588:
[----:B------:R-:W-:Y:S01]  /*7530*/  MOV R230, R228 ;  /* 0x000000e400e67202 */ /* 0x000fe20000000f00 */
[----:B------:R-:W-:-:S07]  /*7540*/  FADD.FTZ R227, R227, R240 ;  /* 0x000000f0e3e37221 */ /* 0x000fce0000010000 */
[----:B------:R-:W-:Y:S05]  /*7550*/  WARPSYNC.COLLECTIVE R234, `(.L_x_1589) ;  /* 0x00000000ea087348 */ /* 0x000fea0003c00000 */
[----:B------:R0:W1:Y:S02]  /*7560*/  SHFL.BFLY P3, R240, R230, R232, R233 ;  /* 0x0c0000e8e6f07389 */ /* 0x00006400000600e9 */
[----:B01----:R-:W-:Y:S01]  /*7570*/  ENDCOLLECTIVE ;  /* 0x000000000000791b */ /* 0x003fe20003800000 */
.L_x_1589:
[----:B------:R-:W-:Y:S01]  /*7580*/  HFMA2.MMA R232, -RZ, RZ, 0, 2.384185791015625e-07 ;  /* 0x00000004ffe87435 */ /* 0x000fe200000001ff */
[----:B------:R-:W-:Y:S01]  /*7590*/  MOV R230, R227 ;  /* 0x000000e300e67202 */ /* 0x000fe20000000f00 */
[----:B------:R-:W-:-:S09]  /*75a0*/  FADD.FTZ R228, R228, R240 ;  /* 0x000000f0e4e47221 */ /* 0x000fd20000010000 */
[----:B------:R-:W-:Y:S05]  /*75b0*/  WARPSYNC.COLLECTIVE R234, `(.L_x_1590) ;  /* 0x00000000ea087348 */ /* 0x000fea0003c00000 */
[----:B------:R0:W1:Y:S02]  /*75c0*/  SHFL.BFLY P3, R240, R230, R232, R233 ;  /* 0x0c0000e8e6f07389 */ /* 0x00006400000600e9 */
[----:B01----:R-:W-:Y:S01]  /*75d0*/  ENDCOLLECTIVE ;  /* 0x000000000000791b */ /* 0x003fe20003800000 */
.L_x_1590:
[----:B------:R-:W-:Y:S01]  /*75e0*/  MOV R230, R228 ;  /* 0x000000e400e67202 */ /* 0x000fe20000000f00 */
[----:B------:R-:W-:-:S07]  /*75f0*/  FADD.FTZ R227, R227, R240 ;  /* 0x000000f0e3e37221 */ /* 0x000fce0000010000 */
[----:B------:R-:W-:Y:S05]  /*7600*/  WARPSYNC.COLLECTIVE R234, `(.L_x_1591) ;  /* 0x00000000ea087348 */ /* 0x000fea0003c00000 */
[----:B------:R0:W1:Y:S02]  /*7610*/  SHFL.BFLY P3, R240, R230, R232, R233 ;  /* 0x0c0000e8e6f07389 */ /* 0x00006400000600e9 */
[----:B01----:R-:W-:Y:S01]  /*7620*/  ENDCOLLECTIVE ;  /* 0x000000000000791b */ /* 0x003fe20003800000 */
.L_x_1591:
[----:B------:R-:W-:Y:S01]  /*7630*/  HFMA2.MMA R232, -RZ, RZ, 0, 4.76837158203125e-07 ;  /* 0x00000008ffe87435 */ /* 0x000fe200000001ff */
[----:B------:R-:W-:Y:S01]  /*7640*/  MOV R230, R227 ;  /* 0x000000e300e67202 */ /* 0x000fe20000000f00 */
[----:B------:R-:W-:-:S09]  /*7650*/  FADD.FTZ R228, R228, R240 ;  /* 0x000000f0e4e47221 */ /* 0x000fd20000010000 */
[----:B------:R-:W-:Y:S05]  /*7660*/  WARPSYNC.COLLECTIVE R234, `(.L_x_1592) ;  /* 0x00000000ea087348 */ /* 0x000fea0003c00000 */
[----:B------:R0:W1:Y:S02]  /*7670*/  SHFL.BFLY P3, R240, R230, R232, R233 ;  /* 0x0c0000e8e6f07389 */ /* 0x00006400000600e9 */
[----:B01----:R-:W-:Y:S01]  /*7680*/  ENDCOLLECTIVE ;  /* 0x000000000000791b */ /* 0x003fe20003800000 */
.L_x_1592:
[----:B------:R-:W-:Y:S01]  /*7690*/  MOV R230, R228 ;  /* 0x000000e400e67202 */ /* 0x000fe20000000f00 */
[----:B------:R-:W-:-:S07]  /*76a0*/  FADD.FTZ R227, R227, R240 ;  /* 0x000000f0e3e37221 */ /* 0x000fce0000010000 */
[----:B------:R-:W-:Y:S05]  /*76b0*/  WARPSYNC.COLLECTIVE R234, `(.L_x_1593) ;  /* 0x00000000ea087348 */ /* 0x000fea0003c00000 */
[----:B------:R0:W1:Y:S02]  /*76c0*/  SHFL.BFLY P3, R240, R230, R232, R233 ;  /* 0x0c0000e8e6f07389 */ /* 0x00006400000600e9 */
[----:B01----:R-:W-:Y:S01]  /*76d0*/  ENDCOLLECTIVE ;  /* 0x000000000000791b */ /* 0x003fe20003800000 */
.L_x_1593:
[----:B------:R-:W-:Y:S01]  /*76e0*/  HFMA2.MMA R232, -RZ, RZ, 0, 9.5367431640625e-07 ;  /* 0x00000010ffe87435 */ /* 0x000fe200000001ff */
[----:B------:R-:W-:Y:S01]  /*76f0*/  MOV R230, R227 ;  /* 0x000000e300e67202 */ /* 0x000fe20000000f00 */
[----:B------:R-:W-:-:S09]  /*7700*/  FADD.FTZ R228, R228, R240 ;  /* 0x000000f0e4e47221 */ /* 0x000fd20000010000 */
[----:B------:R-:W-:Y:S05]  /*7710*/  WARPSYNC.COLLECTIVE R234, `(.L_x_1594) ;  /* 0x00000000ea087348 */ /* 0x000fea0003c00000 */
[----:B------:R0:W1:Y:S02]  /*7720*/  SHFL.BFLY P3, R240, R230, R232, R233 ;  /* 0x0c0000e8e6f07389 */ /* 0x00006400000600e9 */
[----:B01----:R-:W-:Y:S01]  /*7730*/  ENDCOLLECTIVE ;  /* 0x000000000000791b */ /* 0x003fe20003800000 */
.L_x_1594:
[----:B------:R-:W-:Y:S02]  /*7740*/  MOV R230, R228 ;  /* 0x000000e400e67202 */ /* 0x000fe40000000f00 */
[----:B------:R-:W-:-:S07]  /*7750*/  MOV R225, R240 ;  /* 0x000000f000e17202 */ /* 0x000fce0000000f00 */
[----:B------:R-:W-:Y:S05]  /*7760*/  WARPSYNC.COLLECTIVE R234, `(.L_x_1595) ;  /* 0x00000000ea087348 */ /* 0x000fea0003c00000 */
[----:B------:R0:W1:Y:S02]  /*7770*/  SHFL.BFLY P3, R240, R230, R232, R233 ;  /* 0x0c0000e8e6f07389 */ /* 0x00006400000600e9 */
[----:B01----:R-:W-:Y:S01]  /*7780*/  ENDCOLLECTIVE ;  /* 0x000000000000791b */ /* 0x003fe20003800000 */
.L_x_1595:
[----:B------:R-:W-:Y:S02]  /*7790*/  MOV R230, R16 ;  /* 0x0000001000e67202 */ /* 0x000fe40000000f00 */
[----:B------:R-:W-:Y:S02]  /*77a0*/  MOV R233, R132 ;  /* 0x0000008400e97202 */ /* 0x000fe40000000f00 */
[----:B------:R-:W-:Y:S02]  /*77b0*/  MOV R232, R135 ;  /* 0x0000008700e87202 */ /* 0x000fe40000000f00 */
[----:B------:R-:W-:Y:S02]  /*77c0*/  MOV R16, R134 ;  /* 0x0000008600107202 */ /* 0x000fe40000000f00 */
[----:B------:R-:W-:Y:S01]  /*77d0*/  MOV R234, R133 ;  /* 0x0000008500ea7202 */ /* 0x000fe20000000f00 */
[----:B------:R-:W-:Y:S06]  /*77e0*/  BRA `(.L_x_1596) ;  /* 0xffffffc000487947 */ /* 0x000fec000383ffff */
.L_x_1597:
        /* <DEDUP_REMOVED lines=9> */
.L_x_3771:


//--------------------- .text._ZN10layer_norm22ln_bwd_finalize_kernelINS_22Kernel_traits_finalizeILj1024Ef13__nv_bfloat16fS2_fjLb0ELj1024ELj4ENS_18Kernel_traits_baseILj1024EfS2_fS2_fjLj1024EEEEELb0ELb0EEEvNS_9BwdParamsE --------------------------
	.section	.text._ZN10layer_norm22ln_bwd_finalize_kernelINS_22Kernel_traits_finalizeILj1024Ef13__nv_bfloat16fS2_fjLb0ELj1024ELj4ENS_18Kernel_traits_baseILj1024EfS2_fS2_fjLj1024EEEEELb0ELb0EEEvNS_9BwdParamsE,"ax",@progbits
	.align	128
        .global         _ZN10layer_norm22ln_bwd_finalize_kernelINS_22Kernel_traits_finalizeILj1024Ef13__nv_bfloat16fS2_fjLb0ELj1024ELj4ENS_18Kernel_traits_baseILj1024EfS2_fS2_fjLj1024EEEEELb0ELb0EEEvNS_9BwdParamsE
        .type           _ZN10layer_norm22ln_bwd_finalize_kernelINS_22Kernel_traits_finalizeILj1024Ef13__nv_bfloat16fS2_fjLb0ELj1024ELj4ENS_18Kernel_traits_baseILj1024EfS2_fS2_fjLj1024EEEEELb0ELb0EEEvNS_9BwdParamsE,@function
        .size           _ZN10layer_norm22ln_bwd_finalize_kernelINS_22Kernel_traits_finalizeILj1024Ef13__nv_bfloat16fS2_fjLb0ELj1024ELj4ENS_18Kernel_traits_baseILj1024EfS2_fS2_fjLj1024EEEEELb0ELb0EEEvNS_9BwdParamsE,(.L_x_3772 - _ZN10layer_norm22ln_bwd_finalize_kernelINS_22Kernel_traits_finalizeILj1024Ef13__nv_bfloat16fS2_fjLb0ELj1024ELj4ENS_18Kernel_traits_baseILj1024EfS2_fS2_fjLj1024EEEEELb0ELb0EEEvNS_9BwdParamsE)
        .other          _ZN10layer_norm22ln_bwd_finalize_kernelINS_22Kernel_traits_finalizeILj1024Ef13__nv_bfloat16fS2_fjLb0ELj1024ELj4ENS_18Kernel_traits_baseILj1024EfS2_fS2_fjLj1024EEEEELb0ELb0EEEvNS_9BwdParamsE,@"STO_CUDA_ENTRY STV_DEFAULT"
_ZN10layer_norm22ln_bwd_finalize_kernelINS_22Kernel_traits_finalizeILj1024Ef13__nv_bfloat16fS2_fjLb0ELj1024ELj4ENS_18Kernel_traits_baseILj1024EfS2_fS2_fjLj1024EEEEELb0ELb0EEEvNS_9BwdParamsE:
.text._ZN10layer_norm22ln_bwd_finalize_kernelINS_22Kernel_traits_finalizeILj1024Ef13__nv_bfloat16fS2_fjLb0ELj1024ELj4ENS_18Kernel_traits_baseILj1024EfS2_fS2_fjLj1024EEEEELb0ELb0EEEvNS_9BwdParamsE:
        /* <DEDUP_REMOVED lines=25> */
.L_x_1610:
        /* <DEDUP_REMOVED lines=30> */
.L_x_1602:
        /* <DEDUP_REMOVED lines=36> */
.L_x_1601:
[----:B------:R-:W-:Y:S05]  /*05b0*/  BSYNC B1 ;  /* 0x0000000000017941 */ /* 0x000fea0003800000 */
.L_x_1600:
        /* <DEDUP_REMOVED lines=24> */
.L_x_1604:
[----:B------:R-:W-:Y:S05]  /*0740*/  BSYNC B1 ;  /* 0x0000000000017941 */ /* 0x000fea0003800000 */
.L_x_1603:
        /* <DEDUP_REMOVED lines=12> */
.L_x_1605:
[----:B------:R-:W-:Y:S05]  /*0810*/  BSYNC B1 ;  /* 0x0000000000017941 */ /* 0x000fea0003800000 */
.L_x_1599:
[----:B------:R-:W-:Y:S05]  /*0820*/  BSYNC B0 ;  /* 0x0000000000007941 */ /* 0x000fea0003800000 */
.L_x_1598:
        /* <DEDUP_REMOVED lines=29> */
.L_x_1621:
[----:B---3--:R-:W-:Y:S01]  /*0a00*/  FADD.FTZ R9, R18, R9 ;  /* 0x0000000912097221 */ /* 0x008fe20000010000 */
[----:B--2---:R-:W-:-:S04]  /*0a10*/  FADD.FTZ R11, R10, R11 ;  /* 0x0000000b0a0b7221 */ /* 0x004fc80000010000 */
[----:B------:R2:W-:Y:S04]  /*0a20*/  @!P1 STS [R6+0x2000], R9 ;  /* 0x0020000906009388 */ /* 0x0005e80000000800 */
[----:B------:R2:W-:Y:S02]  /*0a30*/  @!P1 STS [R6+0x2080], R11 ;  /* 0x0020800b06009388 */ /* 0x0005e40000000800 */
.L_x_1606:
        /* <DEDUP_REMOVED lines=16> */
.L_x_1609:
[----:B------:R-:W-:Y:S05]  /*0b40*/  BSYNC B0 ;  /* 0x0000000000007941 */ /* 0x000fea0003800000 */
.L_x_1608:
[C---:B------:R-:W-:Y:S01]  /*0b50*/  ISETP.GT.U32.AND P1, PT, R3.reuse, -0x401, PT ;  /* 0xfffffbff0300780c */ /* 0x040fe20003f24070 */
[----:B------:R-:W-:Y:S01]  /*0b60*/  VIADD R4, R4, 0x200 ;  /* 0x0000020004047836 */ /* 0x000fe20000000000 */
[----:B------:R-:W-:-:S11]  /*0b70*/  IADD3 R3, R3, 0x400, RZ ;  /* 0x0000040003037810 */ /* 0x000fd60007ffe0ff */
[----:B------:R-:W-:Y:S05]  /*0b80*/  @P1 BRA `(.L_x_1610) ;  /* 0xfffffff400801947 */ /* 0x000fea000383ffff */
[----:B------:R-:W-:Y:S05]  /*0b90*/  EXIT ;  /* 0x000000000000794d */ /* 0x000fea0003800000 */
.L_x_1607:
[----:B------:R-:W-:Y:S01]  /*0ba0*/  HFMA2.MMA R21, -RZ, RZ, 0, 5.9604644775390625e-08 ;  /* 0x00000001ff157435 */ /* 0x000fe200000001ff */
[----:B0--3--:R-:W-:Y:S01]  /*0bb0*/  MOV R22, R10 ;  /* 0x0000000a00167202 */ /* 0x009fe20000000f00 */
[----:B------:R-:W-:Y:S01]  /*0bc0*/  IMAD.MOV.U32 R19, RZ, RZ, -0x1 ;  /* 0xffffffffff137424 */ /* 0x000fe200078e00ff */
[----:B------:R-:W-:-:S08]  /*0bd0*/  MOV R24, 0x1f ;  /* 0x0000001f00187802 */ /* 0x000fd00000000f00 */
[----:B-12---:R-:W-:Y:S05]  /*0be0*/  WARPSYNC.COLLECTIVE R19, `(.L_x_1611) ;  /* 0x0000000013087348 */ /* 0x006fea0003c00000 */
[----:B------:R0:W3:Y:S02]  /*0bf0*/  SHFL.BFLY P2, R20, R22, R21, R24 ;  /* 0x0c00001516147389 */ /* 0x0000e40000040018 */
[----:B0123--:R-:W-:Y:S01]  /*0c00*/  ENDCOLLECTIVE ;  /* 0x000000000000791b */ /* 0x00ffe20003800000 */
.L_x_1611:
[----:B------:R-:W-:Y:S01]  /*0c10*/  HFMA2.MMA R21, -RZ, RZ, 0, 1.1920928955078125e-07 ;  /* 0x00000002ff157435 */ /* 0x000fe200000001ff */
[----:B------:R-:W-:-:S05]  /*0c20*/  MOV R11, R20 ;  /* 0x00000014000b7202 */ /* 0x000fca0000000f00 */
[----:B------:R-:W-:-:S05]  /*0c30*/  FADD.FTZ R11, R10, R11 ;  /* 0x0000000b0a0b7221 */ /* 0x000fca0000010000 */
[----:B------:R-:W-:-:S07]  /*0c40*/  MOV R22, R11 ;  /* 0x0000000b00167202 */ /* 0x000fce0000000f00 */
[----:B------:R-:W-:Y:S05]  /*0c50*/  WARPSYNC.COLLECTIVE R19, `(.L_x_1612) ;  /* 0x0000000013087348 */ /* 0x000fea0003c00000 */
[----:B------:R0:W1:Y:S02]  /*0c60*/  SHFL.BFLY P2, R20, R22, R21, R24 ;  /* 0x0c00001516147389 */ /* 0x0000640000040018 */
[----:B01----:R-:W-:Y:S01]  /*0c70*/  ENDCOLLECTIVE ;  /* 0x000000000000791b */ /* 0x003fe20003800000 */
.L_x_1612:
[----:B------:R-:W-:Y:S01]  /*0c80*/  HFMA2.MMA R21, -RZ, RZ, 0, 2.384185791015625e-07 ;  /* 0x00000004ff157435 */ /* 0x000fe200000001ff */
[----:B------:R-:W-:-:S04]  /*0c90*/  IMAD.MOV.U32 R14, RZ, RZ, R20 ;  /* 0x000000ffff0e7224 */ /* 0x000fc800078e0014 */
[----:B------:R-:W-:-:S05]  /*0ca0*/  FADD.FTZ R14, R11, R14 ;  /* 0x0000000e0b0e7221 */ /* 0x000fca0000010000 */
[----:B------:R-:W-:-:S07]  /*0cb0*/  MOV R22, R14 ;  /* 0x0000000e00167202 */ /* 0x000fce0000000f00 */
[----:B------:R-:W-:Y:S05]  /*0cc0*/  WARPSYNC.COLLECTIVE R19, `(.L_x_1613) ;  /* 0x0000000013087348 */ /* 0x000fea0003c00000 */
[----:B------:R0:W1:Y:S02]  /*0cd0*/  SHFL.BFLY P2, R20, R22, R21, R24 ;  /* 0x0c00001516147389 */ /* 0x0000640000040018 */
[----:B01----:R-:W-:Y:S01]  /*0ce0*/  ENDCOLLECTIVE ;  /* 0x000000000000791b */ /* 0x003fe20003800000 */
.L_x_1613:
[----:B------:R-:W-:Y:S01]  /*0cf0*/  IMAD.MOV.U32 R21, RZ, RZ, 0x8 ;  /* 0x00000008ff157424 */ /* 0x000fe200078e00ff */
[----:B------:R-:W-:-:S05]  /*0d00*/  MOV R13, R20 ;  /* 0x00000014000d7202 */ /* 0x000fca0000000f00 */
[----:B------:R-:W-:-:S05]  /*0d10*/  FADD.FTZ R13, R14, R13 ;  /* 0x0000000d0e0d7221 */ /* 0x000fca0000010000 */
[----:B------:R-:W-:-:S07]  /*0d20*/  MOV R22, R13 ;  /* 0x0000000d00167202 */ /* 0x000fce0000000f00 */
[----:B------:R-:W-:Y:S05]  /*0d30*/  WARPSYNC.COLLECTIVE R19, `(.L_x_1614) ;  /* 0x0000000013087348 */ /* 0x000fea0003c00000 */
[----:B------:R0:W1:Y:S02]  /*0d40*/  SHFL.BFLY P2, R20, R22, R21, R24 ;  /* 0x0c00001516147389 */ /* 0x0000640000040018 */
[----:B01----:R-:W-:Y:S01]  /*0d50*/  ENDCOLLECTIVE ;  /* 0x000000000000791b */ /* 0x003fe20003800000 */
.L_x_1614:
[----:B------:R-:W-:Y:S01]  /*0d60*/  HFMA2.MMA R21, -RZ, RZ, 0, 9.5367431640625e-07 ;  /* 0x00000010ff157435 */ /* 0x000fe200000001ff */
[----:B------:R-:W-:-:S05]  /*0d70*/  MOV R10, R20 ;  /* 0x00000014000a7202 */ /* 0x000fca0000000f00 */
[----:B------:R-:W-:-:S05]  /*0d80*/  FADD.FTZ R10, R13, R10 ;  /* 0x0000000a0d0a7221 */ /* 0x000fca0000010000 */
[----:B------:R-:W-:-:S07]  /*0d90*/  MOV R22, R10 ;  /* 0x0000000a00167202 */ /* 0x000fce0000000f00 */
[----:B------:R-:W-:Y:S05]  /*0da0*/  WARPSYNC.COLLECTIVE R19, `(.L_x_1615) ;  /* 0x0000000013087348 */ /* 0x000fea0003c00000 */
[----:B------:R0:W1:Y:S02]  /*0db0*/  SHFL.BFLY P2, R20, R22, R21, R24 ;  /* 0x0c00001516147389 */ /* 0x0000640000040018 */
[----:B01----:R-:W-:Y:S01]  /*0dc0*/  ENDCOLLECTIVE ;  /* 0x000000000000791b */ /* 0x003fe20003800000 */
.L_x_1615:
[----:B------:R-:W-:Y:S01]  /*0dd0*/  HFMA2.MMA R21, -RZ, RZ, 0, 5.9604644775390625e-08 ;  /* 0x00000001ff157435 */ /* 0x000fe200000001ff */
[----:B------:R-:W-:Y:S01]  /*0de0*/  IMAD.MOV.U32 R22, RZ, RZ, R9 ;  /* 0x000000ffff167224 */ /* 0x000fe200078e0009 */
[----:B------:R-:W-:-:S09]  /*0df0*/  MOV R11, R20 ;  /* 0x00000014000b7202 */ /* 0x000fd20000000f00 */
[----:B------:R-:W-:Y:S05]  /*0e00*/  WARPSYNC.COLLECTIVE R19, `(.L_x_1616) ;  /* 0x0000000013087348 */ /* 0x000fea0003c00000 */
[----:B------:R0:W1:Y:S02]  /*0e10*/  SHFL.BFLY P2, R20, R22, R21, R24 ;  /* 0x0c00001516147389 */ /* 0x0000640000040018 */
[----:B01----:R-:W-:Y:S01]  /*0e20*/  ENDCOLLECTIVE ;  /* 0x000000000000791b */ /* 0x003fe20003800000 */
.L_x_1616:
[----:B------:R-:W-:Y:S01]  /*0e30*/  HFMA2.MMA R21, -RZ, RZ, 0, 1.1920928955078125e-07 ;  /* 0x00000002ff157435 */ /* 0x000fe200000001ff */
[----:B------:R-:W-:-:S05]  /*0e40*/  MOV R14, R20 ;  /* 0x00000014000e7202 */ /* 0x000fca0000000f00 */
[----:B------:R-:W-:-:S05]  /*0e50*/  FADD.FTZ R15, R9, R14 ;  /* 0x0000000e090f7221 */ /* 0x000fca0000010000 */
[----:B------:R-:W-:-:S07]  /*0e60*/  MOV R22, R15 ;  /* 0x0000000f00167202 */ /* 0x000fce0000000f00 */
[----:B------:R-:W-:Y:S05]  /*0e70*/  WARPSYNC.COLLECTIVE R19, `(.L_x_1617) ;  /* 0x0000000013087348 */ /* 0x000fea0003c00000 */
[----:B------:R0:W1:Y:S02]  /*0e80*/  SHFL.BFLY P2, R20, R22, R21, R24 ;  /* 0x0c00001516147389 */ /* 0x0000640000040018 */
[----:B01----:R-:W-:Y:S01]  /*0e90*/  ENDCOLLECTIVE ;  /* 0x000000000000791b */ /* 0x003fe20003800000 */
.L_x_1617:
[----:B------:R-:W-:Y:S01]  /*0ea0*/  HFMA2.MMA R21, -RZ, RZ, 0, 2.384185791015625e-07 ;  /* 0x00000004ff157435 */ /* 0x000fe200000001ff */
[----:B------:R-:W-:-:S04]  /*0eb0*/  IMAD.MOV.U32 R16, RZ, RZ, R20 ;  /* 0x000000ffff107224 */ /* 0x000fc800078e0014 */
[----:B------:R-:W-:-:S05]  /*0ec0*/  FADD.FTZ R16, R15, R16 ;  /* 0x000000100f107221 */ /* 0x000fca0000010000 */
[----:B------:R-:W-:-:S07]  /*0ed0*/  MOV R22, R16 ;  /* 0x0000001000167202 */ /* 0x000fce0000000f00 */
[----:B------:R-:W-:Y:S05]  /*0ee0*/  WARPSYNC.COLLECTIVE R19, `(.L_x_1618) ;  /* 0x0000000013087348 */ /* 0x000fea0003c00000 */
[----:B------:R0:W1:Y:S02]  /*0ef0*/  SHFL.BFLY P2, R20, R22, R21, R24 ;  /* 0x0c00001516147389 */ /* 0x0000640000040018 */
[----:B01----:R-:W-:Y:S01]  /*0f00*/  ENDCOLLECTIVE ;  /* 0x000000000000791b */ /* 0x003fe20003800000 */
.L_x_1618:
[----:B------:R-:W-:Y:S01]  /*0f10*/  IMAD.MOV.U32 R21, RZ, RZ, 0x8 ;  /* 0x00000008ff157424 */ /* 0x000fe200078e00ff */
[----:B------:R-:W-:-:S05]  /*0f20*/  MOV R17, R20 ;  /* 0x0000001400117202 */ /* 0x000fca0000000f00 */
[----:B------:R-:W-:-:S05]  /*0f30*/  FADD.FTZ R17, R16, R17 ;  /* 0x0000001110117221 */ /* 0x000fca0000010000 */
[----:B------:R-:W-:-:S07]  /*0f40*/  MOV R22, R17 ;  /* 0x0000001100167202 */ /* 0x000fce0000000f00 */
[----:B------:R-:W-:Y:S05]  /*0f50*/  WARPSYNC.COLLECTIVE R19, `(.L_x_1619) ;  /* 0x0000000013087348 */ /* 0x000fea0003c00000 */
[----:B------:R0:W1:Y:S02]  /*0f60*/  SHFL.BFLY P2, R20, R22, R21, R24 ;  /* 0x0c00001516147389 */ /* 0x0000640000040018 */
[----:B01----:R-:W-:Y:S01]  /*0f70*/  ENDCOLLECTIVE ;  /* 0x000000000000791b */ /* 0x003fe20003800000 */
.L_x_1619:
[----:B------:R-:W-:Y:S01]  /*0f80*/  HFMA2.MMA R21, -RZ, RZ, 0, 9.5367431640625e-07 ;  /* 0x00000010ff157435 */ /* 0x000fe200000001ff */
[----:B------:R-:W-:-:S05]  /*0f90*/  MOV R18, R20 ;  /* 0x0000001400127202 */ /* 0x000fca0000000f00 */
[----:B------:R-:W-:-:S05]  /*0fa0*/  FADD.FTZ R18, R17, R18 ;  /* 0x0000001211127221 */ /* 0x000fca0000010000 */
[----:B------:R-:W-:-:S07]  /*0fb0*/  MOV R22, R18 ;  /* 0x0000001200167202 */ /* 0x000fce0000000f00 */
[----:B------:R-:W-:Y:S05]  /*0fc0*/  WARPSYNC.COLLECTIVE R19, `(.L_x_1620) ;  /* 0x0000000013087348 */ /* 0x000fea0003c00000 */
[----:B------:R0:W1:Y:S02]  /*0fd0*/  SHFL.BFLY P2, R20, R22, R21, R24 ;  /* 0x0c00001516147389 */ /* 0x0000640000040018 */
[----:B01----:R-:W-:Y:S01]  /*0fe0*/  ENDCOLLECTIVE ;  /* 0x000000000000791b */ /* 0x003fe20003800000 */
.L_x_1620:
[----:B------:R-:W-:Y:S01]  /*0ff0*/  MOV R9, R20 ;  /* 0x0000001400097202 */ /* 0x000fe20000000f00 */
[----:B------:R-:W-:Y:S06]  /*1000*/  BRA `(.L_x_1621) ;  /* 0xfffffff8007c7947 */ /* 0x000fec000383ffff */
.L_x_1622:
        /* <DEDUP_REMOVED lines=15> */
.L_x_3772:


//--------------------- .text._ZN10layer_norm40ln_parallel_residual_bwd_finalize_kernelINS_22Kernel_traits_finalizeILj1024Ef13__nv_bfloat16fS2_fjLb0ELj1024ELj4ENS_18Kernel_traits_baseILj1024EfS2_fS2_fjLj1024EEEEELb0EEEvNS_9BwdParamsE --------------------------
	.section	.text._ZN10layer_norm40ln_parallel_residual_bwd_finalize_kernelINS_22Kernel_traits_finalizeILj1024Ef13__nv_bfloat16fS2_fjLb0ELj1024ELj4ENS_18Kernel_traits_baseILj1024EfS2_fS2_fjLj1024EEEEELb0EEEvNS_9BwdParamsE,"ax",@progbits
	.align	128
        .global         _ZN10layer_norm40ln_parallel_residual_bwd_finalize_kernelINS_22Kernel_traits_finalizeILj1024Ef13__nv_bfloat16fS2_fjLb0ELj1024ELj4ENS_18Kernel_traits_baseILj1024EfS2_fS2_fjLj1024EEEEELb0EEEvNS_9BwdParamsE
        .type           _ZN10layer_norm40ln_parallel_residual_bwd_finalize_kernelINS_22Kernel_traits_finalizeILj1024Ef13__nv_bfloat16fS2_fjLb0ELj1024ELj4ENS_18Kernel_traits_baseILj1024EfS2_fS2_fjLj1024EEEEELb0EEEvNS_9BwdParamsE,@function
        .size           _ZN10layer_norm40ln_parallel_residual_bwd_finalize_kernelINS_22Kernel_traits_finalizeILj1024Ef13__nv_bfloat16fS2_fjLb0ELj1024ELj4ENS_18Kernel_traits_baseILj1024EfS2_fS2_fjLj1024EEEEELb0EEEvNS_9BwdParamsE,(.L_x_3773 - _ZN10layer_norm40ln_parallel_residual_bwd_finalize_kernelINS_22Kernel_traits_finalizeILj1024Ef13__nv_bfloat16fS2_fjLb0ELj1024ELj4ENS_18Kernel_traits_baseILj1024EfS2_fS2_fjLj1024EEEEELb0EEEvNS_9BwdParamsE)
        .other          _ZN10layer_norm40ln_parallel_residual_bwd_finalize_kernelINS_22Kernel_traits_finalizeILj1024Ef13__nv_bfloat16fS2_fjLb0ELj1024ELj4ENS_18Kernel_traits_baseILj1024EfS2_fS2_fjLj1024EEEEELb0EEEvNS_9BwdParamsE,@"STO_CUDA_ENTRY STV_DEFAULT"
_ZN10layer_norm40ln_parallel_residual_bwd_finalize_kernelINS_22Kernel_traits_finalizeILj1024Ef13__nv_bfloat16fS2_fjLb0ELj1024ELj4ENS_18Kernel_traits_baseILj1024EfS2_fS2_fjLj1024EEEEELb0EEEvNS_9BwdParamsE:
.text._ZN10layer_norm40ln_parallel_residual_bwd_finalize_kernelINS_22Kernel_traits_finalizeILj1024Ef13__nv_bfloat16fS2_fjLb0ELj1024ELj4ENS_18Kernel_traits_baseILj1024EfS2_fS2_fjLj1024EEEEELb0EEEvNS_9BwdParamsE:
        /* <DEDUP_REMOVED lines=22> */
.L_x_1635:
        /* <DEDUP_REMOVED lines=42> */
.L_x_1627:
        /* <DEDUP_REMOVED lines=62> */
.L_x_1626:
[----:B------:R-:W-:Y:S05]  /*07e0*/  BSYNC B1 ;  /* 0x0000000000017941 */ /* 0x000fea0003800000 */
.L_x_1625:
        /* <DEDUP_REMOVED lines=38> */
.L_x_1629:
[----:B------:R-:W-:Y:S05]  /*0a50*/  BSYNC B1 ;  /* 0x0000000000017941 */ /* 0x000fea0003800000 */
.L_x_1628:
        /* <DEDUP_REMOVED lines=20> */
.L_x_1630:
[----:B------:R-:W-:Y:S05]  /*0ba0*/  BSYNC B1 ;  /* 0x0000000000017941 */ /* 0x000fea0003800000 */
.L_x_1624:
[----:B------:R-:W-:Y:S05]  /*0bb0*/  BSYNC B0 ;  /* 0x0000000000007941 */ /* 0x000fea0003800000 */
.L_x_1623:
        /* <DEDUP_REMOVED lines=54> */
.L_x_1656:
        /* <DEDUP_REMOVED lines=10> */
.L_x_1631:
        /* <DEDUP_REMOVED lines=24> */
.L_x_1634:
[----:B------:R-:W-:Y:S05]  /*1140*/  BSYNC B0 ;  /* 0x0000000000007941 */ /* 0x000fea0003800000 */
.L_x_1633:
[C---:B------:R-:W-:Y:S02]  /*1150*/  ISETP.GT.U32.AND P1, PT, R4.reuse, -0x401, PT ;  /* 0xfffffbff0400780c */ /* 0x040fe40003f24070 */
[----:B------:R-:W-:Y:S02]  /*1160*/  IADD3 R4, R4, 0x400, RZ ;  /* 0x0000040004047810 */ /* 0x000fe40007ffe0ff */
[----:B------:R-:W-:-:S09]  /*1170*/  IADD3 R5, R5, 0x200, RZ ;  /* 0x0000020005057810 */ /* 0x000fd20007ffe0ff */
[----:B------:R-:W-:Y:S05]  /*1180*/  @P1 BRA `(.L_x_1635) ;  /* 0xffffffec00f41947 */ /* 0x000fea000383ffff */
[----:B------:R-:W-:Y:S05]  /*1190*/  EXIT ;  /* 0x000000000000794d */ /* 0x000fea0003800000 */
.L_x_1632:
[----:B------:R-:W-:Y:S01]  /*11a0*/  HFMA2.MMA R14, -RZ, RZ, 0, 5.9604644775390625e-08 ;  /* 0x00000001ff0e7435 */ /* 0x000fe200000001ff */
[----:B----4-:R-:W-:Y:S02]  /*11b0*/  MOV R27, R10 ;  /* 0x0000000a001b7202 */ /* 0x010fe40000000f00 */
[----:B------:R-:W-:Y:S02]  /*11c0*/  MOV R13, 0x1f ;  /* 0x0000001f000d7802 */ /* 0x000fe40000000f00 */
[----:B------:R-:W-:-:S07]  /*11d0*/  MOV R12, 0xffffffff ;  /* 0xffffffff000c7802 */ /* 0x000fce0000000f00 */
[----:B0123--:R-:W-:Y:S05]  /*11e0*/  WARPSYNC.COLLECTIVE R12, `(.L_x_1636) ;  /* 0x000000000c087348 */ /* 0x00ffea0003c00000 */
[----:B------:R4:W0:Y:S02]  /*11f0*/  SHFL.BFLY P2, R17, R27, R14, R13 ;  /* 0x0c00000e1b117389 */ /* 0x000824000004000d */
[----:B01234-:R-:W-:Y:S01]  /*1200*/  ENDCOLLECTIVE ;  /* 0x000000000000791b */ /* 0x01ffe20003800000 */
.L_x_1636:
[----:B------:R-:W-:Y:S01]  /*1210*/  HFMA2.MMA R14, -RZ, RZ, 0, 1.1920928955078125e-07 ;  /* 0x00000002ff0e7435 */ /* 0x000fe200000001ff */
[----:B------:R-:W-:-:S05]  /*1220*/  FADD.FTZ R11, R10, R17 ;  /* 0x000000110a0b7221 */ /* 0x000fca0000010000 */
[----:B------:R-:W-:-:S07]  /*1230*/  MOV R27, R11 ;  /* 0x0000000b001b7202 */ /* 0x000fce0000000f00 */
[----:B------:R-:W-:Y:S05]  /*1240*/  WARPSYNC.COLLECTIVE R12, `(.L_x_1637) ;  /* 0x000000000c087348 */ /* 0x000fea0003c00000 */
[----:B------:R0:W1:Y:S02]  /*1250*/  SHFL.BFLY P2, R17, R27, R14, R13 ;  /* 0x0c00000e1b117389 */ /* 0x000064000004000d */
[----:B01----:R-:W-:Y:S01]  /*1260*/  ENDCOLLECTIVE ;  /* 0x000000000000791b */ /* 0x003fe20003800000 */
.L_x_1637:
[----:B------:R-:W-:Y:S01]  /*1270*/  HFMA2.MMA R14, -RZ, RZ, 0, 2.384185791015625e-07 ;  /* 0x00000004ff0e7435 */ /* 0x000fe200000001ff */
[----:B------:R-:W-:-:S05]  /*1280*/  FADD.FTZ R10, R11, R17 ;  /* 0x000000110b0a7221 */ /* 0x000fca0000010000 */
[----:B------:R-:W-:-:S07]  /*1290*/  MOV R27, R10 ;  /* 0x0000000a001b7202 */ /* 0x000fce0000000f00 */
[----:B------:R-:W-:Y:S05]  /*12a0*/  WARPSYNC.COLLECTIVE R12, `(.L_x_1638) ;  /* 0x000000000c087348 */ /* 0x000fea0003c00000 */
[----:B------:R0:W1:Y:S02]  /*12b0*/  SHFL.BFLY P2, R17, R27, R14, R13 ;  /* 0x0c00000e1b117389 */ /* 0x000064000004000d */
[----:B01----:R-:W-:Y:S01]  /*12c0*/  ENDCOLLECTIVE ;  /* 0x000000000000791b */ /* 0x003fe20003800000 */
.L_x_1638:
[----:B------:R-:W-:Y:S01]  /*12d0*/  HFMA2.MMA R14, -RZ, RZ, 0, 4.76837158203125e-07 ;  /* 0x00000008ff0e7435 */ /* 0x000fe200000001ff */
[----:B------:R-:W-:-:S05]  /*12e0*/  FADD.FTZ R19, R10, R17 ;  /* 0x000000110a137221 */ /* 0x000fca0000010000 */
[----:B------:R-:W-:-:S07]  /*12f0*/  MOV R27, R19 ;  /* 0x00000013001b7202 */ /* 0x000fce0000000f00 */
[----:B------:R-:W-:Y:S05]  /*1300*/  WARPSYNC.COLLECTIVE R12, `(.L_x_1639) ;  /* 0x000000000c087348 */ /* 0x000fea0003c00000 */
[----:B------:R0:W1:Y:S02]  /*1310*/  SHFL.BFLY P2, R17, R27, R14, R13 ;  /* 0x0c00000e1b117389 */ /* 0x000064000004000d */
[----:B01----:R-:W-:Y:S01]  /*1320*/  ENDCOLLECTIVE ;  /* 0x000000000000791b */ /* 0x003fe20003800000 */
.L_x_1639:
[----:B------:R-:W-:Y:S01]  /*1330*/  HFMA2.MMA R14, -RZ, RZ, 0, 9.5367431640625e-07 ;  /* 0x00000010ff0e7435 */ /* 0x000fe200000001ff */
[----:B------:R-:W-:-:S05]  /*1340*/  FADD.FTZ R11, R19, R17 ;  /* 0x00000011130b7221 */ /* 0x000fca0000010000 */
[----:B------:R-:W-:-:S07]  /*1350*/  MOV R27, R11 ;  /* 0x0000000b001b7202 */ /* 0x000fce0000000f00 */
[----:B------:R-:W-:Y:S05]  /*1360*/  WARPSYNC.COLLECTIVE R12, `(.L_x_1640) ;  /* 0x000000000c087348 */ /* 0x000fea0003c00000 */
[----:B------:R0:W1:Y:S02]  /*1370*/  SHFL.BFLY P2, R17, R27, R14, R13 ;  /* 0x0c00000e1b117389 */ /* 0x000064000004000d */
[----:B01----:R-:W-:Y:S01]  /*1380*/  ENDCOLLECTIVE ;  /* 0x000000000000791b */ /* 0x003fe20003800000 */
.L_x_1640:
[----:B------:R-:W-:Y:S01]  /*1390*/  HFMA2.MMA R14, -RZ, RZ, 0, 5.9604644775390625e-08 ;  /* 0x00000001ff0e7435 */ /* 0x000fe200000001ff */
[----:B------:R-:W-:Y:S01]  /*13a0*/  IMAD.MOV.U32 R27, RZ, RZ, R15 ;  /* 0x000000ffff1b7224 */ /* 0x000fe200078e000f */
[----:B------:R-:W-:-:S09]  /*13b0*/  MOV R10, R17 ;  /* 0x00000011000a7202 */ /* 0x000fd20000000f00 */
[----:B------:R-:W-:Y:S05]  /*13c0*/  WARPSYNC.COLLECTIVE R12, `(.L_x_1641) ;  /* 0x000000000c087348 */ /* 0x000fea0003c00000 */
[----:B------:R0:W1:Y:S02]  /*13d0*/  SHFL.BFLY P2, R17, R27, R14, R13 ;  /* 0x0c00000e1b117389 */ /* 0x000064000004000d */
[----:B01----:R-:W-:Y:S01]  /*13e0*/  ENDCOLLECTIVE ;  /* 0x000000000000791b */ /* 0x003fe20003800000 */
.L_x_1641:
[----:B------:R-:W-:Y:S01]  /*13f0*/  HFMA2.MMA R14, -RZ, RZ, 0, 1.1920928955078125e-07 ;  /* 0x00000002ff0e7435 */ /* 0x000fe200000001ff */
[----:B------:R-:W-:-:S05]  /*1400*/  MOV R16, R17 ;  /* 0x0000001100107202 */ /* 0x000fca0000000f00 */
[----:B------:R-:W-:-:S05]  /*1410*/  FADD.FTZ R16, R15, R16 ;  /* 0x000000100f107221 */ /* 0x000fca0000010000 */
[----:B------:R-:W-:-:S07]  /*1420*/  MOV R27, R16 ;  /* 0x00000010001b7202 */ /* 0x000fce0000000f00 */
[----:B------:R-:W-:Y:S05]  /*1430*/  WARPSYNC.COLLECTIVE R12, `(.L_x_1642) ;  /* 0x000000000c087348 */ /* 0x000fea0003c00000 */
[----:B------:R0:W1:Y:S02]  /*1440*/  SHFL.BFLY P2, R17, R27, R14, R13 ;  /* 0x0c00000e1b117389 */ /* 0x000064000004000d */
[----:B01----:R-:W-:Y:S01]  /*1450*/  ENDCOLLECTIVE ;  /* 0x000000000000791b */ /* 0x003fe20003800000 */
.L_x_1642:
[----:B------:R-:W-:Y:S01]  /*1460*/  HFMA2.MMA R14, -RZ, RZ, 0, 2.384185791015625e-07 ;  /* 0x00000004ff0e7435 */ /* 0x000fe200000001ff */
[----:B------:R-:W-:-:S05]  /*1470*/  MOV R19, R17 ;  /* 0x0000001100137202 */ /* 0x000fca0000000f00 */
[----:B------:R-:W-:-:S05]  /*1480*/  FADD.FTZ R15, R16, R19 ;  /* 0x00000013100f7221 */ /* 0x000fca0000010000 */
[----:B------:R-:W-:-:S07]  /*1490*/  MOV R27, R15 ;  /* 0x0000000f001b7202 */ /* 0x000fce0000000f00 */
[----:B------:R-:W-:Y:S05]  /*14a0*/  WARPSYNC.COLLECTIVE R12, `(.L_x_1643) ;  /* 0x000000000c087348 */ /* 0x000fea0003c00000 */
[----:B------:R0:W1:Y:S02]  /*14b0*/  SHFL.BFLY P2, R17, R27, R14, R13 ;  /* 0x0c00000e1b117389 */ /* 0x000064000004000d */
[----:B01----:R-:W-:Y:S01]  /*14c0*/  ENDCOLLECTIVE ;  /* 0x000000000000791b */ /* 0x003fe20003800000 */
.L_x_1643:
[----:B------:R-:W-:Y:S01]  /*14d0*/  HFMA2.MMA R14, -RZ, RZ, 0, 4.76837158203125e-07 ;  /* 0x00000008ff0e7435 */ /* 0x000fe200000001ff */
[----:B------:R-:W-:-:S05]  /*14e0*/  MOV R18, R17 ;  /* 0x0000001100127202 */ /* 0x000fca0000000f00 */
[----:B------:R-:W-:-:S05]  /*14f0*/  FADD.FTZ R20, R15, R18 ;  /* 0x000000120f147221 */ /* 0x000fca0000010000 */
[----:B------:R-:W-:-:S07]  /*1500*/  MOV R27, R20 ;  /* 0x00000014001b7202 */ /* 0x000fce0000000f00 */
[----:B------:R-:W-:Y:S05]  /*1510*/  WARPSYNC.COLLECTIVE R12, `(.L_x_1644) ;  /* 0x000000000c087348 */ /* 0x000fea0003c00000 */
[----:B------:R0:W1:Y:S02]  /*1520*/  SHFL.BFLY P2, R17, R27, R14, R13 ;  /* 0x0c00000e1b117389 */ /* 0x000064000004000d */
[----:B01----:R-:W-:Y:S01]  /*1530*/  ENDCOLLECTIVE ;  /* 0x000000000000791b */ /* 0x003fe20003800000 */
.L_x_1644:
[----:B------:R-:W-:Y:S01]  /*1540*/  HFMA2.MMA R14, -RZ, RZ, 0, 9.5367431640625e-07 ;  /* 0x00000010ff0e7435 */ /* 0x000fe200000001ff */
[----:B------:R-:W-:-:S05]  /*1550*/  MOV R21, R17 ;  /* 0x0000001100157202 */ /* 0x000fca0000000f00 */
[----:B------:R-:W-:-:S05]  /*1560*/  FADD.FTZ R16, R20, R21 ;  /* 0x0000001514107221 */ /* 0x000fca0000010000 */
[----:B------:R-:W-:-:S07]  /*1570*/  MOV R27, R16 ;  /* 0x00000010001b7202 */ /* 0x000fce0000000f00 */
[----:B------:R-:W-:Y:S05]  /*1580*/  WARPSYNC.COLLECTIVE R12, `(.L_x_1645) ;  /* 0x000000000c087348 */ /* 0x000fea0003c00000 */
[----:B------:R0:W1:Y:S02]  /*1590*/  SHFL.BFLY P2, R17, R27, R14, R13 ;  /* 0x0c00000e1b117389 */ /* 0x000064000004000d */
[----:B01----:R-:W-:Y:S01]  /*15a0*/  ENDCOLLECTIVE ;  /* 0x000000000000791b */ /* 0x003fe20003800000 */
.L_x_1645:
[----:B------:R-:W-:Y:S01]  /*15b0*/  HFMA2.MMA R14, -RZ, RZ, 0, 5.9604644775390625e-08 ;  /* 0x00000001ff0e7435 */ /* 0x000fe200000001ff */
[----:B------:R-:W-:Y:S02]  /*15c0*/  MOV R27, R9 ;  /* 0x00000009001b7202 */ /* 0x000fe40000000f00 */
[----:B------:R-:W-:-:S08]  /*15d0*/  MOV R15, R17 ;  /* 0x00000011000f7202 */ /* 0x000fd00000000f00 */
[----:B------:R-:W-:Y:S05]  /*15e0*/  WARPSYNC.COLLECTIVE R12, `(.L_x_1646) ;  /* 0x000000000c087348 */ /* 0x000fea0003c00000 */
[----:B------:R0:W1:Y:S02]  /*15f0*/  SHFL.BFLY P2, R17, R27, R14, R13 ;  /* 0x0c00000e1b117389 */ /* 0x000064000004000d */
[----:B01----:R-:W-:Y:S01]  /*1600*/  ENDCOLLECTIVE ;  /* 0x000000000000791b */ /* 0x003fe20003800000 */
.L_x_1646:
[----:B------:R-:W-:Y:S01]  /*1610*/  HFMA2.MMA R14, -RZ, RZ, 0, 1.1920928955078125e-07 ;  /* 0x00000002ff0e7435 */ /* 0x000fe200000001ff */
[----:B------:R-:W-:-:S05]  /*1620*/  MOV R18, R17 ;  /* 0x0000001100127202 */ /* 0x000fca0000000f00 */
[----:B------:R-:W-:-:S05]  /*1630*/  FADD.FTZ R20, R9, R18 ;  /* 0x0000001209147221 */ /* 0x000fca0000010000 */
[----:B------:R-:W-:-:S07]  /*1640*/  MOV R27, R20 ;  /* 0x00000014001b7202 */ /* 0x000fce0000000f00 */
[----:B------:R-:W-:Y:S05]  /*1650*/  WARPSYNC.COLLECTIVE R12, `(.L_x_1647) ;  /* 0x000000000c087348 */ /* 0x000fea0003c00000 */
[----:B------:R0:W1:Y:S02]  /*1660*/  SHFL.BFLY P2, R17, R27, R14, R13 ;  /* 0x0c00000e1b117389 */ /* 0x000064000004000d */
[----:B01----:R-:W-:Y:S01]  /*1670*/  ENDCOLLECTIVE ;  /* 0x000000000000791b */ /* 0x003fe20003800000 */
.L_x_1647:
[----:B------:R-:W-:Y:S01]  /*1680*/  IMAD.MOV.U32 R14, RZ, RZ, 0x4 ;  /* 0x00000004ff0e7424 */ /* 0x000fe200078e00ff */
[----:B------:R-:W-:-:S05]  /*1690*/  MOV R21, R17 ;  /* 0x0000001100157202 */ /* 0x000fca0000000f00 */
[----:B------:R-:W-:-:S05]  /*16a0*/  FADD.FTZ R9, R20, R21 ;  /* 0x0000001514097221 */ /* 0x000fca0000010000 */
[----:B------:R-:W-:-:S07]  /*16b0*/  MOV R27, R9 ;  /* 0x00000009001b7202 */ /* 0x000fce0000000f00 */
[----:B------:R-:W-:Y:S05]  /*16c0*/  WARPSYNC.COLLECTIVE R12, `(.L_x_1648) ;  /* 0x000000000c087348 */ /* 0x000fea0003c00000 */
[----:B------:R0:W1:Y:S02]  /*16d0*/  SHFL.BFLY P2, R17, R27, R14, R13 ;  /* 0x0c00000e1b117389 */ /* 0x000064000004000d */
[----:B01----:R-:W-:Y:S01]  /*16e0*/  ENDCOLLECTIVE ;  /* 0x000000000000791b */ /* 0x003fe20003800000 */
.L_x_1648:
[----:B------:R-:W-:Y:S01]  /*16f0*/  HFMA2.MMA R14, -RZ, RZ, 0, 4.76837158203125e-07 ;  /* 0x00000008ff0e7435 */ /* 0x000fe200000001ff */
[----:B------:R-:W-:-:S05]  /*1700*/  MOV R22, R17 ;  /* 0x0000001100167202 */ /* 0x000fca0000000f00 */
[----:B------:R-:W-:-:S05]  /*1710*/  FADD.FTZ R22, R9, R22 ;  /* 0x0000001609167221 */ /* 0x000fca0000010000 */
[----:B------:R-:W-:-:S07]  /*1720*/  MOV R27, R22 ;  /* 0x00000016001b7202 */ /* 0x000fce0000000f00 */
[----:B------:R-:W-:Y:S05]  /*1730*/  WARPSYNC.COLLECTIVE R12, `(.L_x_1649) ;  /* 0x000000000c087348 */ /* 0x000fea0003c00000 */
[----:B------:R0:W1:Y:S02]  /*1740*/  SHFL.BFLY P2, R17, R27, R14, R13 ;  /* 0x0c00000e1b117389 */ /* 0x000064000004000d */
[----:B01----:R-:W-:Y:S01]  /*1750*/  ENDCOLLECTIVE ;  /* 0x000000000000791b */ /* 0x003fe20003800000 */
.L_x_1649:
[----:B------:R-:W-:Y:S01]  /*1760*/  HFMA2.MMA R14, -RZ, RZ, 0, 9.5367431640625e-07 ;  /* 0x00000010ff0e7435 */ /* 0x000fe200000001ff */
[----:B------:R-:W-:-:S05]  /*1770*/  MOV R23, R17 ;  /* 0x0000001100177202 */ /* 0x000fca0000000f00 */
[----:B------:R-:W-:-:S05]  /*1780*/  FADD.FTZ R18, R22, R23 ;  /* 0x0000001716127221 */ /* 0x000fca0000010000 */
[----:B------:R-:W-:-:S07]  /*1790*/  MOV R27, R18 ;  /* 0x00000012001b7202 */ /* 0x000fce0000000f00 */
[----:B------:R-:W-:Y:S05]  /*17a0*/  WARPSYNC.COLLECTIVE R12, `(.L_x_1650) ;  /* 0x000000000c087348 */ /* 0x000fea0003c00000 */
[----:B------:R0:W1:Y:S02]  /*17b0*/  SHFL.BFLY P2, R17, R27, R14, R13 ;  /* 0x0c00000e1b117389 */ /* 0x000064000004000d */
[----:B01----:R-:W-:Y:S01]  /*17c0*/  ENDCOLLECTIVE ;  /* 0x000000000000791b */ /* 0x003fe20003800000 */
.L_x_1650:
[----:B------:R-:W-:Y:S01]  /*17d0*/  HFMA2.MMA R14, -RZ, RZ, 0, 5.9604644775390625e-08 ;  /* 0x00000001ff0e7435 */ /* 0x000fe200000001ff */
[----:B------:R-:W-:Y:S02]  /*17e0*/  MOV R27, R8 ;  /* 0x00000008001b7202 */ /* 0x000fe40000000f00 */
[----:B------:R-:W-:-:S08]  /*17f0*/  MOV R9, R17 ;  /* 0x0000001100097202 */ /* 0x000fd00000000f00 */
[----:B------:R-:W-:Y:S05]  /*1800*/  WARPSYNC.COLLECTIVE R12, `(.L_x_1651) ;  /* 0x000000000c087348 */ /* 0x000fea0003c00000 */
[----:B------:R0:W1:Y:S02]  /*1810*/  SHFL.BFLY P2, R17, R27, R14, R13 ;  /* 0x0c00000e1b117389 */ /* 0x000064000004000d */
[----:B01----:R-:W-:Y:S01]  /*1820*/  ENDCOLLECTIVE ;  /* 0x000000000000791b */ /* 0x003fe20003800000 */
.L_x_1651:
[----:B------:R-:W-:Y:S01]  /*1830*/  HFMA2.MMA R14, -RZ, RZ, 0, 1.1920928955078125e-07 ;  /* 0x00000002ff0e7435 */ /* 0x000fe200000001ff */
[----:B------:R-:W-:-:S05]  /*1840*/  MOV R19, R17 ;  /* 0x0000001100137202 */ /* 0x000fca0000000f00 */
[----:B------:R-:W-:-:S05]  /*1850*/  FADD.FTZ R23, R8, R19 ;  /* 0x0000001308177221 */ /* 0x000fca0000010000 */
[----:B------:R-:W-:-:S07]  /*1860*/  MOV R27, R23 ;  /* 0x00000017001b7202 */ /* 0x000fce0000000f00 */
[----:B------:R-:W-:Y:S05]  /*1870*/  WARPSYNC.COLLECTIVE R12, `(.L_x_1652) ;  /* 0x000000000c087348 */ /* 0x000fea0003c00000 */
[----:B------:R0:W1:Y:S02]  /*1880*/  SHFL.BFLY P2, R17, R27, R14, R13 ;  /* 0x0c00000e1b117389 */ /* 0x000064000004000d */
[----:B01----:R-:W-:Y:S01]  /*1890*/  ENDCOLLECTIVE ;  /* 0x000000000000791b */ /* 0x003fe20003800000 */
.L_x_1652:
[----:B------:R-:W-:Y:S01]  /*18a0*/  HFMA2.MMA R14, -RZ, RZ, 0, 2.384185791015625e-07 ;  /* 0x00000004ff0e7435 */ /* 0x000fe200000001ff */
[----:B------:R-:W-:-:S05]  /*18b0*/  MOV R22, R17 ;  /* 0x0000001100167202 */ /* 0x000fca0000000f00 */
[----:B------:R-:W-:-:S05]  /*18c0*/  FADD.FTZ R8, R23, R22 ;  /* 0x0000001617087221 */ /* 0x000fca0000010000 */
[----:B------:R-:W-:-:S07]  /*18d0*/  MOV R27, R8 ;  /* 0x00000008001b7202 */ /* 0x000fce0000000f00 */
[----:B------:R-:W-:Y:S05]  /*18e0*/  WARPSYNC.COLLECTIVE R12, `(.L_x_1653) ;  /* 0x000000000c087348 */ /* 0x000fea0003c00000 */
[----:B------:R0:W1:Y:S02]  /*18f0*/  SHFL.BFLY P2, R17, R27, R14, R13 ;  /* 0x0c00000e1b117389 */ /* 0x000064000004000d */
[----:B01----:R-:W-:Y:S01]  /*1900*/  ENDCOLLECTIVE ;  /* 0x000000000000791b */ /* 0x003fe20003800000 */
.L_x_1653:
[----:B------:R-:W-:Y:S01]  /*1910*/  HFMA2.MMA R14, -RZ, RZ, 0, 4.76837158203125e-07 ;  /* 0x00000008ff0e7435 */ /* 0x000fe200000001ff */
[----:B------:R-:W-:-:S05]  /*1920*/  MOV R21, R17 ;  /* 0x0000001100157202 */ /* 0x000fca0000000f00 */
[----:B------:R-:W-:-:S05]  /*1930*/  FADD.FTZ R24, R8, R21 ;  /* 0x0000001508187221 */ /* 0x000fca0000010000 */
[----:B------:R-:W-:-:S07]  /*1940*/  MOV R27, R24 ;  /* 0x00000018001b7202 */ /* 0x000fce0000000f00 */
[----:B------:R-:W-:Y:S05]  /*1950*/  WARPSYNC.COLLECTIVE R12, `(.L_x_1654) ;  /* 0x000000000c087348 */ /* 0x000fea0003c00000 */
[----:B------:R0:W1:Y:S02]  /*1960*/  SHFL.BFLY P2, R17, R27, R14, R13 ;  /* 0x0c00000e1b117389 */ /* 0x000064000004000d */
[----:B01----:R-:W-:Y:S01]  /*1970*/  ENDCOLLECTIVE ;  /* 0x000000000000791b */ /* 0x003fe20003800000 */
.L_x_1654:
[----:B------:R-:W-:Y:S01]  /*1980*/  HFMA2.MMA R14, -RZ, RZ, 0, 9.5367431640625e-07 ;  /* 0x00000010ff0e7435 */ /* 0x000fe200000001ff */
[----:B------:R-:W-:-:S05]  /*1990*/  MOV R25, R17 ;  /* 0x0000001100197202 */ /* 0x000fca0000000f00 */
[----:B------:R-:W-:-:S05]  /*19a0*/  FADD.FTZ R25, R24, R25 ;  /* 0x0000001918197221 */ /* 0x000fca0000010000 */
[----:B------:R-:W-:-:S07]  /*19b0*/  MOV R27, R25 ;  /* 0x00000019001b7202 */ /* 0x000fce0000000f00 */
[----:B------:R-:W-:Y:S05]  /*19c0*/  WARPSYNC.COLLECTIVE R12, `(.L_x_1655) ;  /* 0x000000000c087348 */ /* 0x000fea0003c00000 */
[----:B------:R0:W1:Y:S02]  /*19d0*/  SHFL.BFLY P2, R17, R27, R14, R13 ;  /* 0x0c00000e1b117389 */ /* 0x000064000004000d */
[----:B01----:R-:W-:Y:S01]  /*19e0*/  ENDCOLLECTIVE ;  /* 0x000000000000791b */ /* 0x003fe20003800000 */
.L_x_1655:
[----:B------:R-:W-:Y:S05]  /*19f0*/  BRA `(.L_x_1656) ;  /* 0xfffffff400487947 */ /* 0x000fea000383ffff */
.L_x_1657:
        /* <DEDUP_REMOVED lines=16> */
.L_x_3773:


//--------------------- .text._ZN10layer_norm31ln_parallel_residual_bwd_kernelINS_13Kernel_traitsIf13__nv_bfloat16fS2_fjLj1024ELj1ELj4ELj1ELj16ENS_18Kernel_traits_baseILj1024EfS2_fS2_fjLj128EEEEELb1ELb1ELb0EEEvNS_9BwdParamsE --------------------------
	.section	.text._ZN10layer_norm31ln_parallel_residual_bwd_kernelINS_13Kernel_traitsIf13__nv_bfloat16fS2_fjLj1024ELj1ELj4ELj1ELj16ENS_18Kernel_traits_baseILj1024EfS2_fS2_fjLj128EEEEELb1ELb1ELb0EEEvNS_9BwdParamsE,"ax",@progbits
	.align	128
        .global         _ZN10layer_norm31ln_parallel_residual_bwd_kernelINS_13Kernel_traitsIf13__nv_bfloat16fS2_fjLj1024ELj1ELj4ELj1ELj16ENS_18Kernel_traits_baseILj1024EfS2_fS2_fjLj128EEEEELb1ELb1ELb0EEEvNS_9BwdParamsE
        .type           _ZN10layer_norm31ln_parallel_residual_bwd_kernelINS_13Kernel_traitsIf13__nv_bfloat16fS2_fjLj1024ELj1ELj4ELj1ELj16ENS_18Kernel_traits_baseILj1024EfS2_fS2_fjLj128EEEEELb1ELb1ELb0EEEvNS_9BwdParamsE,@function
        .size           _ZN10layer_norm31ln_parallel_residual_bwd_kernelINS_13Kernel_traitsIf13__nv_bfloat16fS2_fjLj1024ELj1ELj4ELj1ELj16ENS_18Kernel_traits_baseILj1024EfS2_fS2_fjLj128EEEEELb1ELb1ELb0EEEvNS_9BwdParamsE,(.L_x_3774 - _ZN10layer_norm31ln_parallel_residual_bwd_kernelINS_13Kernel_traitsIf13__nv_bfloat16fS2_fjLj1024ELj1ELj4ELj1ELj16ENS_18Kernel_traits_baseILj1024EfS2_fS2_fjLj128EEEEELb1ELb1ELb0EEEvNS_9BwdParamsE)
        .other          _ZN10layer_norm31ln_parallel_residual_bwd_kernelINS_13Kernel_traitsIf13__nv_bfloat16fS2_fjLj1024ELj1ELj4ELj1ELj16ENS_18Kernel_traits_baseILj1024EfS2_fS2_fjLj128EEEEELb1ELb1ELb0EEEvNS_9BwdParamsE,@"STO_CUDA_ENTRY STV_DEFAULT"
_ZN10layer_norm31ln_parallel_residual_bwd_kernelINS_13Kernel_traitsIf13__nv_bfloat16fS2_fjLj1024ELj1ELj4ELj1ELj16ENS_18Kernel_traits_baseILj1024EfS2_fS2_fjLj128EEEEELb1ELb1ELb0EEEvNS_9BwdParamsE:
.text._ZN10layer_norm31ln_parallel_residual_bwd_kernelINS_13Kernel_traitsIf13__nv_bfloat16fS2_fjLj1024ELj1ELj4ELj1ELj16ENS_18Kernel_traits_baseILj1024EfS2_fS2_fjLj128EEEEELb1ELb1ELb0EEEvNS_9BwdParamsE:
        /* <DEDUP_REMOVED lines=31> */
[----:B-1----:R-:W-:-:S03]  /*01f0*/  @P3 IMAD.WIDE.U32 R10, R17, 0x20, R8 ;  /* 0x00000020110a3825 */ /* 0x002fc600078e0008 */
[----:B------:R0:W5:Y:S01]  /*0200*/  @P2 LDG.E.128 R132, desc[UR4][R2.64+0x10] ;  /* 0x0000100402842981 */ /* 0x000162000c1e1d00 */
[----:B------:R-:W-:-:S03]  /*0210*/  @P3 VIADD R17, R17, 0x20 ;  /* 0x0000002011113836 */ /* 0x000fc60000000000 */
[----:B------:R0:W5:Y:S01]  /*0220*/  @P3 LDG.E.128 R128, desc[UR4][R10.64] ;  /* 0x000000040a803981 */ /* 0x000162000c1e1d00 */
[C---:B--2---:R-:W-:Y:S01]  /*0230*/  @P4 IMAD.WIDE.U32 R12, R17.reuse, 0x20, R12 ;  /* 0x00000020110c4825 */ /* 0x044fe200078e000c */
[----:B------:R-:W-:Y:S02]  /*0240*/  @P4 IADD3 R17, R17, 0x20, RZ ;  /* 0x0000002011114810 */ /* 0x000fe40007ffe0ff */
        /* <DEDUP_REMOVED lines=45> */
[----:B------:R-:W-:Y:S01]  /*0520*/  IMAD.MOV.U32 R105, RZ, RZ, RZ ;  /* 0x000000ffff697224 */ /* 0x000fe200078e00ff */
[----:B------:R-:W-:-:S04]  /*0530*/  ISETP.NE.AND P0, PT, RZ, UR6, PT ;  /* 0x00000006ff007c0c */ /* 0x000fc8000bf05270 */
[----:B------:R-:W-:-:S09]  /*0540*/  P2R R2, PR, RZ, 0x1 ;  /* 0x00000001ff027803 */ /* 0x000fd20000000000 */
.L_x_1677:
        /* <DEDUP_REMOVED lines=47> */
[C---:B---3--:R-:W-:Y:S01]  /*0840*/  FADD.FTZ R207, -R223.reuse, R169 ;  /* 0x000000a9dfcf7221 */ /* 0x048fe20000010100 */
[----:B------:R-:W-:Y:S01]  /*0850*/  FMUL.FTZ R222, R8, R209 ;  /* 0x000000d108de7220 */ /* 0x000fe20000410000 */
[C---:B0-----:R-:W-:Y:S01]  /*0860*/  FADD.FTZ R215, -R223.reuse, R168 ;  /* 0x000000a8dfd77221 */ /* 0x041fe20000010100 */
[----:B------:R-:W-:Y:S01]  /*0870*/  FADD.FTZ R211, -R223, R170 ;  /* 0x000000aadfd37221 */ /* 0x000fe20000010100 */
[----:B----4-:R-:W-:-:S02]  /*0880*/  PRMT R172, R176, 0x7632, R172 ;  /* 0x00007632b0ac7816 */ /* 0x010fc400000000ac */
[----:B------:R-:W-:Y:S02]  /*0890*/  SHF.L.U32 R173, R176, 0x10, RZ ;  /* 0x00000010b0ad7819 */ /* 0x000fe400000006ff */
[----:B------:R-:W-:-:S03]  /*08a0*/  SHF.L.U32 R172, R172, 0x10, RZ ;  /* 0x00000010acac7819 */ /* 0x000fc600000006ff */
[-C--:B------:R-:W-:Y:S01]  /*08b0*/  FMUL.FTZ R224, R136, R173.reuse ;  /* 0x000000ad88e07220 */ /* 0x080fe20000410000 */
[C---:B------:R-:W-:Y:S01]  /*08c0*/  PRMT R174, R177.reuse, 0x7632, R174 ;  /* 0x00007632b1ae7816 */ /* 0x040fe200000000ae */
[----:B------:R-:W-:Y:S01]  /*08d0*/  FADD.FTZ R72, R72, R173 ;  /* 0x000000ad48487221 */ /* 0x000fe20000010000 */
[----:B------:R-:W-:Y:S01]  /*08e0*/  SHF.L.U32 R177, R177, 0x10, RZ ;  /* 0x00000010b1b17819 */ /* 0x000fe200000006ff */
[----:B------:R-:W-:Y:S01]  /*08f0*/  FFMA.FTZ R104, R3, R173, R104 ;  /* 0x000000ad03687223 */ /* 0x000fe20000010068 */
[----:B------:R-:W-:Y:S01]  /*0900*/  FMUL.FTZ R220, R137, R172 ;  /* 0x000000ac89dc7220 */ /* 0x000fe20000410000 */
[----:B------:R-:W-:Y:S01]  /*0910*/  FADD.FTZ R169, RZ, R224 ;  /* 0x000000e0ffa97221 */ /* 0x000fe20000010000 */
[----:B------:R-:W-:Y:S01]  /*0920*/  FFMA.FTZ R173, R3, R224, RZ ;  /* 0x000000e003ad7223 */ /* 0x000fe200000100ff */
[----:B------:R-:W-:Y:S01]  /*0930*/  FADD.FTZ R175, -R223, R175 ;  /* 0x000000afdfaf7221 */ /* 0x000fe20000010100 */
[----:B------:R-:W-:Y:S01]  /*0940*/  FMUL.FTZ R221, R8, R221 ;  /* 0x000000dd08dd7220 */ /* 0x000fe20000410000 */
[----:B------:R-:W-:-:S02]  /*0950*/  IMAD.U32 R174, R174, 0x10000, RZ ;  /* 0x00010000aeae7824 */ /* 0x000fc400078e00ff */
[----:B------:R-:W-:Y:S01]  /*0960*/  FMUL.FTZ R219, R138, R177 ;  /* 0x000000b18adb7220 */ /* 0x000fe20000410000 */
[----:B------:R-:W-:Y:S01]  /*0970*/  FADD.FTZ R168, R169, R220 ;  /* 0x000000dca9a87221 */ /* 0x000fe20000010000 */
[----:B------:R-:W-:Y:S01]  /*0980*/  FFMA.FTZ R170, R222, R220, R173 ;  /* 0x000000dcdeaa7223 */ /* 0x000fe200000100ad */
[C---:B------:R-:W-:Y:S01]  /*0990*/  PRMT R176, R178.reuse, 0x7632, R176 ;  /* 0x00007632b2b07816 */ /* 0x040fe200000000b0 */
[----:B------:R-:W-:Y:S02]  /*09a0*/  IMAD.U32 R213, R178, 0x10000, RZ ;  /* 0x00010000b2d57824 */ /* 0x000fe400078e00ff */
        /* <DEDUP_REMOVED lines=11> */
[C---:B------:R-:W-:Y:S01]  /*0a60*/  PRMT R178, R179.reuse, 0x7632, R178 ;  /* 0x00007632b3b27816 */ /* 0x040fe200000000b2 */
[C---:B------:R-:W-:Y:S01]  /*0a70*/  FMUL.FTZ R209, R8.reuse, R211 ;  /* 0x000000d308d17220 */ /* 0x040fe20000410000 */
[----:B------:R-:W-:Y:S01]  /*0a80*/  SHF.L.U32 R179, R179, 0x10, RZ ;  /* 0x00000010b3b37819 */ /* 0x000fe200000006ff */
[----:B------:R-:W-:Y:S01]  /*0a90*/  FMUL.FTZ R216, R8, R207 ;  /* 0x000000cf08d87220 */ /* 0x000fe20000410000 */
        /* <DEDUP_REMOVED lines=23> */
[C---:B------:R-:W-:Y:S01]  /*0c10*/  FFMA.FTZ R103, R214.reuse, R178, R103 ;  /* 0x000000b2d6677223 */ /* 0x040fe20000010067 */
[----:B------:R-:W-:Y:S01]  /*0c20*/  FADD.FTZ R225, R225, R206 ;  /* 0x000000cee1e17221 */ /* 0x000fe20000010000 */
[----:B------:R-:W-:-:S07]  /*0c30*/  FFMA.FTZ R226, R214, R206, R169 ;  /* 0x000000ced6e27223 */ /* 0x000fce00000100a9 */
.L_x_1661:
[----:B------:R-:W-:Y:S05]  /*0c40*/  BSYNC B1 ;  /* 0x0000000000017941 */ /* 0x000fea0003800000 */
.L_x_1660:
        /* <DEDUP_REMOVED lines=29> */
[C---:B------:R-:W-:Y:S01]  /*0e20*/  FADD.FTZ R175, -R223.reuse, R18 ;  /* 0x00000012dfaf7221 */ /* 0x040fe20000010100 */
[----:B---3--:R-:W-:Y:S01]  /*0e30*/  FADD.FTZ R179, -R223, R13 ;  /* 0x0000000ddfb37221 */ /* 0x008fe20000010100 */
[----:B-----5:R-:W-:-:S02]  /*0e40*/  FMUL.FTZ R9, R8, R9 ;  /* 0x0000000908097220 */ /* 0x020fc40000410000 */
[----:B------:R-:W-:Y:S01]  /*0e50*/  FMUL.FTZ R13, R8, R175 ;  /* 0x000000af080d7220 */ /* 0x000fe20000410000 */
[C---:B------:R-:W-:Y:S01]  /*0e60*/  FADD.FTZ R19, -R223.reuse, R19 ;  /* 0x00000013df137221 */ /* 0x040fe20000010100 */
[----:B0-----:R-:W-:Y:S01]  /*0e70*/  FADD.FTZ R171, -R223, R15 ;  /* 0x0000000fdfab7221 */ /* 0x001fe20000010100 */
[C---:B----4-:R-:W-:Y:S01]  /*0e80*/  PRMT R10, R20.reuse, 0x7632, R10 ;  /* 0x00007632140a7816 */ /* 0x050fe2000000000a */
[----:B------:R-:W-:Y:S01]  /*0e90*/  IMAD.U32 R17, R20, 0x10000, RZ ;  /* 0x0001000014117824 */ /* 0x000fe200078e00ff */
[C---:B------:R-:W-:Y:S02]  /*0ea0*/  PRMT R16, R21.reuse, 0x7632, R16 ;  /* 0x0000763215107816 */ /* 0x040fe40000000010 */
[C---:B------:R-:W-:Y:S02]  /*0eb0*/  PRMT R18, R22.reuse, 0x7632, R18 ;  /* 0x0000763216127816 */ /* 0x040fe40000000012 */
[----:B------:R-:W-:Y:S02]  /*0ec0*/  SHF.L.U32 R177, R22, 0x10, RZ ;  /* 0x0000001016b17819 */ /* 0x000fe400000006ff */
[----:B------:R-:W-:-:S02]  /*0ed0*/  SHF.L.U32 R21, R21, 0x10, RZ ;  /* 0x0000001015157819 */ /* 0x000fc400000006ff */
[----:B------:R-:W-:Y:S01]  /*0ee0*/  SHF.L.U32 R22, R10, 0x10, RZ ;  /* 0x000000100a167819 */ /* 0x000fe200000006ff */
[-C--:B------:R-:W-:Y:S01]  /*0ef0*/  FMUL.FTZ R10, R128, R17.reuse ;  /* 0x00000011800a7220 */ /* 0x080fe20000410000 */
[C---:B------:R-:W-:Y:S01]  /*0f00*/  PRMT R168, R23.reuse, 0x7632, R168 ;  /* 0x0000763217a87816 */ /* 0x040fe200000000a8 */
[----:B------:R-:W-:Y:S02]  /*0f10*/  IMAD.U32 R169, R23, 0x10000, RZ ;  /* 0x0001000017a97824 */ /* 0x000fe400078e00ff */
[----:B------:R-:W-:Y:S01]  /*0f20*/  FADD.FTZ R23, -R223, R12 ;  /* 0x0000000cdf177221 */ /* 0x000fe20000010100 */
        /* <DEDUP_REMOVED lines=8> */
[----:B------:R-:W-:Y:S01]  /*0fb0*/  FMUL.FTZ R17, R129, R22 ;  /* 0x0000001681117220 */ /* 0x000fe20000410000 */
[----:B------:R-:W-:Y:S01]  /*0fc0*/  FFMA.FTZ R21, R9, R10, R226 ;  /* 0x0000000a09157223 */ /* 0x000fe200000100e2 */
[----:B------:R-:W-:-:S02]  /*0fd0*/  IMAD.U32 R26, R18, 0x10000, RZ ;  /* 0x00010000121a7824 */ /* 0x000fc400078e00ff */
[C---:B------:R-:W-:Y:S01]  /*0fe0*/  FMUL.FTZ R15, R8.reuse, R23 ;  /* 0x00000017080f7220 */ /* 0x040fe20000410000 */
        /* <DEDUP_REMOVED lines=37> */
.L_x_1663:
[----:B------:R-:W-:Y:S05]  /*1240*/  BSYNC B1 ;  /* 0x0000000000017941 */ /* 0x000fea0003800000 */
.L_x_1662:
[----:B------:R-:W-:Y:S04]  /*1250*/  BSSY B1, `(.L_x_1664) ;  /* 0x000005f000017945 */ /* 0x000fe80003800000 */
[----:B------:R-:W-:Y:S05]  /*1260*/  @!P4 BRA `(.L_x_1665) ;  /* 0x000000040074c947 */ /* 0x000fea0003800000 */
[----:B------:R-:W0:Y:S01]  /*1270*/  LDC.64 R176, c[0x0][0x2b8] ;  /* 0x0000ae00ffb07b82 */ /* 0x000e220000000a00 */
[----:B------:R-:W-:-:S04]  /*1280*/  LEA R182, P0, R227, UR10, 0x5 ;  /* 0x0000000ae3b67c11 */ /* 0x000fc8000f8028ff */
[C---:B------:R-:W-:Y:S01]  /*1290*/  LEA.HI.X R183, R227.reuse, UR11, RZ, 0x5, P0 ;  /* 0x0000000be3b77c11 */ /* 0x040fe200080f2cff */
[C---:B------:R-:W-:Y:S01]  /*12a0*/  IMAD.SHL.U32 R11, R227.reuse, 0x8, RZ ;  /* 0x00000008e30b7824 */ /* 0x040fe200078e00ff */
[C---:B------:R-:W-:Y:S02]  /*12b0*/  SHF.L.U64.HI R184, R227.reuse, 0x3, RZ ;  /* 0x00000003e3b87819 */ /* 0x040fe400000102ff */
[----:B------:R-:W-:Y:S01]  /*12c0*/  ISETP.NE.U32.AND P0, PT, RZ, UR14, PT ;  /* 0x0000000eff007c0c */ /* 0x000fe2000bf05070 */
[----:B------:R-:W2:Y:S04]  /*12d0*/  LDG.E.128 R172, desc[UR4][R182.64] ;  /* 0x00000004b6ac7981 */ /* 0x000ea8000c1e1d00 */
        /* <DEDUP_REMOVED lines=11> */
[----:B------:R3:W5:Y:S01]  /*1390*/  @P0 LDG.E.64 R230, desc[UR4][R180.64] ;  /* 0x00000004b4e60981 */ /* 0x000762000c1e1b00 */
        /* <DEDUP_REMOVED lines=8> */
[----:B---3--:R-:W-:-:S03]  /*1420*/  FADD.FTZ R181, -R223, R168 ;  /* 0x000000a8dfb57221 */ /* 0x008fc60000010100 */
[C---:B-----5:R-:W-:Y:S01]  /*1430*/  FMUL.FTZ R11, R8.reuse, R11 ;  /* 0x0000000b080b7220 */ /* 0x060fe20000410000 */
[----:B------:R-:W-:Y:S01]  /*1440*/  FMUL.FTZ R181, R8, R181 ;  /* 0x000000b508b57220 */ /* 0x000fe20000410000 */
[C---:B------:R-:W-:Y:S01]  /*1450*/  FADD.FTZ R187, -R223.reuse, R174 ;  /* 0x000000aedfbb7221 */ /* 0x040fe20000010100 */
[C---:B------:R-:W-:Y:S01]  /*1460*/  FADD.FTZ R191, -R223.reuse, R170 ;  /* 0x000000aadfbf7221 */ /* 0x040fe20000010100 */
[----:B------:R-:W-:Y:S01]  /*1470*/  FADD.FTZ R189, -R223, R169 ;  /* 0x000000a9dfbd7221 */ /* 0x000fe20000010100 */
[C---:B----4-:R-:W-:Y:S02]  /*1480*/  PRMT R27, R176.reuse, 0x7632, R27 ;  /* 0x00007632b01b7816 */ /* 0x050fe4000000001b */
[----:B------:R-:W-:Y:S02]  /*1490*/  SHF.L.U32 R173, R176, 0x10, RZ ;  /* 0x00000010b0ad7819 */ /* 0x000fe400000006ff */
[----:B0-----:R-:W-:Y:S01]  /*14a0*/  SHF.L.U32 R183, R178, 0x10, RZ ;  /* 0x00000010b2b77819 */ /* 0x001fe200000006ff */
[----:B------:R-:W-:-:S02]  /*14b0*/  IMAD.U32 R172, R27, 0x10000, RZ ;  /* 0x000100001bac7824 */ /* 0x000fc400078e00ff */
[----:B------:R-:W-:Y:S01]  /*14c0*/  FMUL.FTZ R180, R120, R173 ;  /* 0x000000ad78b47220 */ /* 0x000fe20000410000 */
[----:B------:R-:W-:Y:S01]  /*14d0*/  PRMT R174, R177, 0x7632, R174 ;  /* 0x00007632b1ae7816 */ /* 0x000fe200000000ae */
[----:B------:R-:W-:Y:S01]  /*14e0*/  FADD.FTZ R52, R52, R183 ;  /* 0x000000b734347221 */ /* 0x000fe20000010000 */
[-C--:B------:R-:W-:Y:S01]  /*14f0*/  FFMA.FTZ R84, R181, R183.reuse, R84 ;  /* 0x000000b7b5547223 */ /* 0x080fe20000010054 */
[----:B------:R-:W-:Y:S01]  /*1500*/  FMUL.FTZ R184, R116, R183 ;  /* 0x000000b774b87220 */ /* 0x000fe20000410000 */
[----:B------:R-:W-:Y:S01]  /*1510*/  FADD.FTZ R170, R225, R180 ;  /* 0x000000b4e1aa7221 */ /* 0x000fe20000010000 */
[----:B------:R-:W-:Y:S01]  /*1520*/  FMUL.FTZ R183, R121, R172 ;  /* 0x000000ac79b77220 */ /* 0x000fe20000410000 */
[----:B------:R-:W-:Y:S02]  /*1530*/  IMAD.U32 R177, R177, 0x10000, RZ ;  /* 0x00010000b1b17824 */ /* 0x000fe400078e00ff */
[----:B------:R-:W-:Y:S01]  /*1540*/  FMUL.FTZ R186, R8, R185 ;  /* 0x000000b908ba7220 */ /* 0x000fe20000410000 */
[C---:B------:R-:W-:Y:S01]  /*1550*/  FFMA.FTZ R169, R11.reuse, R180, R226 ;  /* 0x000000b40ba97223 */ /* 0x040fe200000100e2 */
[----:B------:R-:W-:Y:S01]  /*1560*/  FADD.FTZ R56, R56, R173 ;  /* 0x000000ad38387221 */ /* 0x000fe20000010000 */
[----:B------:R-:W-:Y:S01]  /*1570*/  FFMA.FTZ R88, R11, R173, R88 ;  /* 0x000000ad0b587223 */ /* 0x000fe20000010058 */
[----:B------:R-:W-:Y:S01]  /*1580*/  SHF.L.U32 R174, R174, 0x10, RZ ;  /* 0x00000010aeae7819 */ /* 0x000fe200000006ff */
[----:B------:R-:W-:Y:S01]  /*1590*/  FADD.FTZ R173, R170, R183 ;  /* 0x000000b7aaad7221 */ /* 0x000fe20000010000 */
[----:B------:R-:W-:Y:S01]  /*15a0*/  FADD.FTZ R175, -R223, R175 ;  /* 0x000000afdfaf7221 */ /* 0x000fe20000010100 */
[----:B------:R-:W-:Y:S01]  /*15b0*/  FMUL.FTZ R27, R8, R187 ;  /* 0x000000bb081b7220 */ /* 0x000fe20000410000 */
[----:B------:R-:W-:Y:S01]  /*15c0*/  FMUL.FTZ R182, R122, R177 ;  /* 0x000000b17ab67220 */ /* 0x000fe20000410000 */
[----:B------:R-:W-:Y:S01]  /*15d0*/  FFMA.FTZ R170, R186, R183, R169 ;  /* 0x000000b7baaa7223 */ /* 0x000fe200000100a9 */
[----:B------:R-:W-:Y:S01]  /*15e0*/  PRMT R176, R178, 0x7632, R176 ;  /* 0x00007632b2b07816 */ /* 0x000fe200000000b0 */
[----:B------:R-:W-:Y:S01]  /*15f0*/  FADD.FTZ R57, R57, R172 ;  /* 0x000000ac39397221 */ /* 0x000fe20000010000 */
[----:B------:R-:W-:Y:S01]  /*1600*/  FFMA.FTZ R89, R186, R172, R89 ;  /* 0x000000acba597223 */ /* 0x000fe20000010059 */
[----:B------:R-:W-:Y:S01]  /*1610*/  FMUL.FTZ R188, R8, R175 ;  /* 0x000000af08bc7220 */ /* 0x000fe20000410000 */
[----:B------:R-:W-:Y:S01]  /*1620*/  FMUL.FTZ R185, R123, R174 ;  /* 0x000000ae7bb97220 */ /* 0x000fe20000410000 */
[----:B------:R-:W-:Y:S01]  /*1630*/  FADD.FTZ R172, R173, R182 ;  /* 0x000000b6adac7221 */ /* 0x000fe20000010000 */
[----:B------:R-:W-:Y:S01]  /*1640*/  FFMA.FTZ R169, R27, R182, R170 ;  /* 0x000000b61ba97223 */ /* 0x000fe200000100aa */
[----:B------:R-:W-:-:S02]  /*1650*/  SHF.L.U32 R176, R176, 0x10, RZ ;  /* 0x00000010b0b07819 */ /* 0x000fc400000006ff */
[----:B------:R-:W-:Y:S01]  /*1660*/  FADD.FTZ R173, R172, R185 ;  /* 0x000000b9acad7221 */ /* 0x000fe20000010000 */
[----:B------:R-:W-:Y:S01]  /*1670*/  FFMA.FTZ R170, R188, R185, R169 ;  /* 0x000000b9bcaa7223 */ /* 0x000fe200000100a9 */
[C---:B------:R-:W-:Y:S01]  /*1680*/  PRMT R178, R179.reuse, 0x7632, R178 ;  /* 0x00007632b3b27816 */ /* 0x040fe200000000b2 */
[----:B------:R-:W-:Y:S01]  /*1690*/  FMUL.FTZ R190, R8, R189 ;  /* 0x000000bd08be7220 */ /* 0x000fe20000410000 */
[----:B------:R-:W-:Y:S01]  /*16a0*/  SHF.L.U32 R179, R179, 0x10, RZ ;  /* 0x00000010b3b37819 */ /* 0x000fe200000006ff */
[----:B------:R-:W-:Y:S01]  /*16b0*/  FMUL.FTZ R189, R117, R176 ;  /* 0x000000b075bd7220 */ /* 0x000fe20000410000 */
[----:B------:R-:W-:Y:S01]  /*16c0*/  FADD.FTZ R172, R173, R184 ;  /* 0x000000b8adac7221 */ /* 0x000fe20000010000 */
[----:B------:R-:W-:Y:S01]  /*16d0*/  FFMA.FTZ R169, R181, R184, R170 ;  /* 0x000000b8b5a97223 */ /* 0x000fe200000100aa */
[----:B------:R-:W-:Y:S01]  /*16e0*/  FADD.FTZ R171, -R223, R171 ;  /* 0x000000abdfab7221 */ /* 0x000fe20000010100 */
[----:B------:R-:W-:Y:S02]  /*16f0*/  IMAD.U32 R168, R178, 0x10000, RZ ;  /* 0x00010000b2a87824 */ /* 0x000fe400078e00ff */
        /* <DEDUP_REMOVED lines=20> */
.L_x_1665:
[----:B------:R-:W-:Y:S05]  /*1840*/  BSYNC B1 ;  /* 0x0000000000017941 */ /* 0x000fea0003800000 */
.L_x_1664:
[----:B------:R-:W-:Y:S04]  /*1850*/  BSSY B1, `(.L_x_1666) ;  /* 0x000005e000017945 */ /* 0x000fe80003800000 */
[----:B------:R-:W-:Y:S05]  /*1860*/  @!P5 BRA `(.L_x_1667) ;  /* 0x000000040070d947 */ /* 0x000fea0003800000 */
[----:B------:R-:W-:Y:S01]  /*1870*/  ISETP.NE.U32.AND P0, PT, RZ, UR14, PT ;  /* 0x0000000eff007c0c */ /* 0x000fe2000bf05070 */
[----:B------:R-:W0:Y:S01]  /*1880*/  LDC.64 R176, c[0x0][0x2b8] ;  /* 0x0000ae00ffb07b82 */ /* 0x000e220000000a00 */
[C---:B------:R-:W-:Y:S02]  /*1890*/  LEA R200, P1, R227.reuse, UR10, 0x5 ;  /* 0x0000000ae3c87c11 */ /* 0x040fe4000f8228ff */
[----:B------:R-:W-:Y:S02]  /*18a0*/  ISETP.NE.AND.EX P0, PT, RZ, UR15, PT, P0 ;  /* 0x0000000fff007c0c */ /* 0x000fe4000bf05300 */
[C---:B------:R-:W-:Y:S02]  /*18b0*/  SHF.L.U32 R197, R227.reuse, 0x3, RZ ;  /* 0x00000003e3c57819 */ /* 0x040fe400000006ff */
[----:B------:R-:W-:Y:S02]  /*18c0*/  LEA.HI.X R201, R227, UR11, RZ, 0x5, P1 ;  /* 0x0000000be3c97c11 */ /* 0x000fe400088f2cff */
[----:B------:R-:W-:-:S02]  /*18d0*/  SHF.R.U32.HI R170, RZ, 0x1d, R227 ;  /* 0x0000001dffaa7819 */ /* 0x000fc400000116e3 */
[----:B------:R-:W-:Y:S01]  /*18e0*/  IADD3 R236, P1, R197, UR12, RZ ;  /* 0x0000000cc5ec7c10 */ /* 0x000fe2000ff3e0ff */
[----:B------:R-:W2:Y:S03]  /*18f0*/  LDG.E.128 R172, desc[UR4][R200.64+0x10] ;  /* 0x00001004c8ac7981 */ /* 0x000ea6000c1e1d00 */
[----:B------:R-:W-:Y:S01]  /*1900*/  IADD3.X R237, R170, UR13, RZ, P1, !PT ;  /* 0x0000000daaed7c10 */ /* 0x000fe20008ffe4ff */
[----:B------:R-:W1:Y:S05]  /*1910*/  @P0 LDC.64 R168, c[0x0][0x248] ;  /* 0x00009200ffa80b82 */ /* 0x000e6a0000000a00 */
[----:B------:R-:W5:Y:S01]  /*1920*/  LDG.E.64 R236, desc[UR4][R236.64] ;  /* 0x00000004ecec7981 */ /* 0x000f62000c1e1b00 */
[----:B0-----:R-:W-:-:S06]  /*1930*/  IMAD.WIDE.U32 R176, R227, 0x10, R176 ;  /* 0x00000010e3b07825 */ /* 0x001fcc00078e00b0 */
[----:B------:R-:W3:Y:S01]  /*1940*/  LDG.E.128 R176, desc[UR4][R176.64] ;  /* 0x00000004b0b07981 */ /* 0x000ee2000c1e1d00 */
[----:B-1----:R-:W-:-:S05]  /*1950*/  @P0 IADD3 R196, P1, R197, R168, RZ ;  /* 0x000000a8c5c40210 */ /* 0x002fca0007f3e0ff */
[----:B------:R-:W-:Y:S01]  /*1960*/  @P0 IMAD.X R197, R170, 0x1, R169, P1 ;  /* 0x00000001aac50824 */ /* 0x000fe200008e06a9 */
[----:B------:R-:W-:Y:S01]  /*1970*/  ISETP.NE.U32.AND P1, PT, RZ, UR8, PT ;  /* 0x00000008ff007c0c */ /* 0x000fe2000bf25070 */
[----:B------:R0:W4:Y:S03]  /*1980*/  LDG.E.128 R168, desc[UR4][R200.64] ;  /* 0x00000004c8a87981 */ /* 0x000126000c1e1d00 */
[----:B------:R-:W-:Y:S01]  /*1990*/  ISETP.NE.AND.EX P1, PT, RZ, UR9, PT, P1 ;  /* 0x00000009ff007c0c */ /* 0x000fe2000bf25310 */
[----:B------:R3:W5:-:S12]  /*19a0*/  @P0 LDG.E.64 R228, desc[UR4][R196.64] ;  /* 0x00000004c4e40981 */ /* 0x000758000c1e1b00 */
[----:B------:R-:W-:-:S04]  /*19b0*/  @P1 LEA R198, P6, R227, UR8, 0x5 ;  /* 0x00000008e3c61c11 */ /* 0x000fc8000f8c28ff */
[----:B------:R-:W-:-:S05]  /*19c0*/  @P1 LEA.HI.X R199, R227, UR9, RZ, 0x5, P6 ;  /* 0x00000009e3c71c11 */ /* 0x000fca000b0f2cff */
[----:B------:R-:W5:Y:S04]  /*19d0*/  @P1 LDG.E.128 R148, desc[UR4][R198.64] ;  /* 0x00000004c6941981 */ /* 0x000f68000c1e1d00 */
[----:B------:R1:W5:Y:S01]  /*19e0*/  @P1 LDG.E.128 R152, desc[UR4][R198.64+0x10] ;  /* 0x00001004c6981981 */ /* 0x000362000c1e1d00 */
[C---:B--2---:R-:W-:Y:S01]  /*19f0*/  FADD.FTZ R195, -R223.reuse, R172 ;  /* 0x000000acdfc37221 */ /* 0x044fe20000010100 */
[----:B0-----:R-:W-:-:S03]  /*1a00*/  FADD.FTZ R201, -R223, R174 ;  /* 0x000000aedfc97221 */ /* 0x001fc60000010100 */
[----:B-----5:R-:W-:Y:S01]  /*1a10*/  FMUL.FTZ R195, R8, R195 ;  /* 0x000000c308c37220 */ /* 0x020fe20000410000 */
[----:B------:R-:W-:Y:S01]  /*1a20*/  FADD.FTZ R205, -R223, R173 ;  /* 0x000000addfcd7221 */ /* 0x000fe20000010100 */
[----:B---3--:R-:W-:-:S04]  /*1a30*/  IMAD.U32 R197, R178, 0x10000, RZ ;  /* 0x00010000b2c57824 */ /* 0x008fc800078e00ff */
[----:B------:R-:W-:Y:S01]  /*1a40*/  FADD.FTZ R44, R44, R197 ;  /* 0x000000c52c2c7221 */ /* 0x000fe20000010000 */
[-C--:B------:R-:W-:Y:S01]  /*1a50*/  FFMA.FTZ R76, R195, R197.reuse, R76 ;  /* 0x000000c5c34c7223 */ /* 0x080fe2000001004c */
[----:B------:R-:W-:Y:S01]  /*1a60*/  FMUL.FTZ R200, R108, R197 ;  /* 0x000000c56cc87220 */ /* 0x000fe20000410000 */
[C-C-:B----4-:R-:W-:Y:S01]  /*1a70*/  FADD.FTZ R25, -R223.reuse, R168.reuse ;  /* 0x000000a8df197221 */ /* 0x150fe20000010100 */
[C---:B------:R-:W-:Y:S01]  /*1a80*/  FADD.FTZ R203, -R223.reuse, R169 ;  /* 0x000000a9dfcb7221 */ /* 0x040fe20000010100 */
[C---:B------:R-:W-:Y:S02]  /*1a90*/  PRMT R168, R176.reuse, 0x7632, R168 ;  /* 0x00007632b0a87816 */ /* 0x040fe400000000a8 */
[----:B------:R-:W-:Y:S01]  /*1aa0*/  SHF.L.U32 R169, R176, 0x10, RZ ;  /* 0x00000010b0a97819 */ /* 0x000fe200000006ff */
[--C-:B------:R-:W-:Y:S01]  /*1ab0*/  FADD.FTZ R193, -R223, R170.reuse ;  /* 0x000000aadfc17221 */ /* 0x100fe20000010100 */
[----:B------:R-:W-:Y:S01]  /*1ac0*/  PRMT R170, R177, 0x7632, R170 ;  /* 0x00007632b1aa7816 */ /* 0x000fe200000000aa */
[----:B------:R-:W-:Y:S01]  /*1ad0*/  FMUL.FTZ R25, R8, R25 ;  /* 0x0000001908197220 */ /* 0x000fe20000410000 */
[----:B------:R-:W-:Y:S01]  /*1ae0*/  SHF.L.U32 R172, R168, 0x10, RZ ;  /* 0x00000010a8ac7819 */ /* 0x000fe200000006ff */
[-C--:B------:R-:W-:Y:S01]  /*1af0*/  FMUL.FTZ R196, R112, R169.reuse ;  /* 0x000000a970c47220 */ /* 0x080fe20000410000 */
[----:B------:R-:W-:Y:S01]  /*1b00*/  FADD.FTZ R171, -R223, R171 ;  /* 0x000000abdfab7221 */ /* 0x000fe20000010100 */
[----:B------:R-:W-:Y:S01]  /*1b10*/  IMAD.U32 R174, R170, 0x10000, RZ ;  /* 0x00010000aaae7824 */ /* 0x000fe200078e00ff */
[----:B------:R-:W-:Y:S01]  /*1b20*/  SHF.L.U32 R177, R177, 0x10, RZ ;  /* 0x00000010b1b17819 */ /* 0x000fe200000006ff */
[----:B------:R-:W-:Y:S01]  /*1b30*/  FADD.FTZ R48, R48, R169 ;  /* 0x000000a930307221 */ /* 0x000fe20000010000 */
[----:B------:R-:W-:Y:S01]  /*1b40*/  FFMA.FTZ R80, R25, R169, R80 ;  /* 0x000000a919507223 */ /* 0x000fe20000010050 */
[----:B------:R-:W-:Y:S01]  /*1b50*/  FADD.FTZ R170, R225, R196 ;  /* 0x000000c4e1aa7221 */ /* 0x000fe20000010000 */
[----:B------:R-:W-:Y:S01]  /*1b60*/  FMUL.FTZ R197, R113, R172 ;  /* 0x000000ac71c57220 */ /* 0x000fe20000410000 */
[C---:B------:R-:W-:Y:S01]  /*1b70*/  FMUL.FTZ R202, R8.reuse, R203 ;  /* 0x000000cb08ca7220 */ /* 0x040fe20000410000 */
[----:B------:R-:W-:Y:S01]  /*1b80*/  FFMA.FTZ R169, R25, R196, R226 ;  /* 0x000000c419a97223 */ /* 0x000fe200000100e2 */
[----:B------:R-:W-:Y:S01]  /*1b90*/  FMUL.FTZ R204, R8, R171 ;  /* 0x000000ab08cc7220 */ /* 0x000fe20000410000 */
[----:B------:R-:W-:Y:S01]  /*1ba0*/  FADD.FTZ R171, R170, R197 ;  /* 0x000000c5aaab7221 */ /* 0x000fe20000010000 */
[----:B------:R-:W-:Y:S01]  /*1bb0*/  FMUL.FTZ R193, R8, R193 ;  /* 0x000000c108c17220 */ /* 0x000fe20000410000 */
[----:B-1----:R-:W-:Y:S01]  /*1bc0*/  FMUL.FTZ R198, R114, R177 ;  /* 0x000000b172c67220 */ /* 0x002fe20000410000 */
[----:B------:R-:W-:Y:S01]  /*1bd0*/  FFMA.FTZ R170, R202, R197, R169 ;  /* 0x000000c5caaa7223 */ /* 0x000fe200000100a9 */
[----:B------:R-:W-:Y:S01]  /*1be0*/  PRMT R173, R178, 0x7632, R173 ;  /* 0x00007632b2ad7816 */ /* 0x000fe200000000ad */
        /* <DEDUP_REMOVED lines=36> */
.L_x_1667:
[----:B------:R-:W-:Y:S05]  /*1e30*/  BSYNC B1 ;  /* 0x0000000000017941 */ /* 0x000fea0003800000 */
.L_x_1666:
        /* <DEDUP_REMOVED lines=20> */
.L_x_1689:
        /* <DEDUP_REMOVED lines=49> */
[----:B------:R-:W-:Y:S01]  /*2290*/  IMAD.MOV.U32 R173, RZ, RZ, R242 ;  /* 0x000000ffffad7224 */ /* 0x000fe200078e00f2 */
[C---:B------:R-:W-:Y:S01]  /*22a0*/  SEL R158, R177.reuse, R158, P0 ;  /* 0x0000009eb19e7207 */ /* 0x040fe20000000000 */
[----:B------:R-:W-:Y:S01]  /*22b0*/  FMUL.FTZ R178, R178, UR18 ;  /* 0x00000012b2b27c20 */ /* 0x000fe20008410000 */
[----:B------:R-:W-:Y:S01]  /*22c0*/  SEL R159, R170, R159, P0 ;  /* 0x0000009faa9f7207 */ /* 0x000fe20000000000 */
[----:B------:R-:W-:Y:S01]  /*22d0*/  FMUL.FTZ R177, R177, UR18 ;  /* 0x00000012b1b17c20 */ /* 0x000fe20008410000 */
[C---:B------:R-:W-:Y:S01]  /*22e0*/  SEL R160, R223.reuse, R160, P0 ;  /* 0x000000a0dfa07207 */ /* 0x040fe20000000000 */
[----:B------:R-:W-:Y:S01]  /*22f0*/  FMUL.FTZ R176, R223, UR18 ;  /* 0x00000012dfb07c20 */ /* 0x000fe20008410000 */
[C---:B------:R-:W-:Y:S01]  /*2300*/  SEL R161, R172.reuse, R161, P0 ;  /* 0x000000a1aca17207 */ /* 0x040fe20000000000 */
[----:B------:R-:W-:Y:S01]  /*2310*/  @P0 STG.E.128 desc[UR4][R168.64], R156 ;  /* 0x0000009ca8000986 */ /* 0x000fe2000c101d04 */
[C---:B------:R-:W-:Y:S01]  /*2320*/  SEL R162, R225.reuse, R162, P0 ;  /* 0x000000a2e1a27207 */ /* 0x040fe20000000000 */
[----:B------:R-:W-:Y:S01]  /*2330*/  FMUL.FTZ R227, R172, UR18 ;  /* 0x00000012ace37c20 */ /* 0x000fe20008410000 */
[----:B------:R-:W-:Y:S01]  /*2340*/  SEL R163, R226, R163, P0 ;  /* 0x000000a3e2a37207 */ /* 0x000fe20000000000 */
[----:B------:R-:W-:Y:S01]  /*2350*/  FMUL.FTZ R223, R170, UR18 ;  /* 0x00000012aadf7c20 */ /* 0x000fe20008410000 */
[----:B------:R-:W-:Y:S01]  /*2360*/  FMUL.FTZ R225, R225, UR18 ;  /* 0x00000012e1e17c20 */ /* 0x000fe20008410000 */
        /* <DEDUP_REMOVED lines=57> */
[----:B------:R-:W-:Y:S02]  /*2700*/  @P0 LEA.HI.X R169, R0, UR15, RZ, 0x4, P1 ;  /* 0x0000000f00a90c11 */ /* 0x000fe400088f24ff */
[----:B------:R-:W-:-:S02]  /*2710*/  @P0 PRMT R164, R164, 0x5410, R178 ;  /* 0x00005410a4a40816 */ /* 0x000fc400000000b2 */
[----:B------:R-:W-:Y:S02]  /*2720*/  @P0 PRMT R165, R165, 0x5410, R223 ;  /* 0x00005410a5a50816 */ /* 0x000fe400000000df */
[----:B------:R-:W-:Y:S02]  /*2730*/  @P0 PRMT R166, R166, 0x5410, R227 ;  /* 0x00005410a6a60816 */ /* 0x000fe400000000e3 */
[----:B------:R-:W-:Y:S02]  /*2740*/  @P0 PRMT R167, R167, 0x5410, R226 ;  /* 0x00005410a7a70816 */ /* 0x000fe400000000e2 */
[----:B------:R-:W-:-:S03]  /*2750*/  IADD3 R0, R0, 0x20, RZ ;  /* 0x0000002000007810 */ /* 0x000fc60007ffe0ff */
[----:B------:R0:W-:Y:S04]  /*2760*/  @P0 STG.E.128 desc[UR4][R168.64], R164 ;  /* 0x000000a4a8000986 */ /* 0x0001e8000c101d04 */
.L_x_1670:
[----:B------:R-:W-:Y:S05]  /*2770*/  BSYNC B1 ;  /* 0x0000000000017941 */ /* 0x000fea0003800000 */
.L_x_1669:
        /* <DEDUP_REMOVED lines=122> */
.L_x_1672:
[----:B------:R-:W-:Y:S05]  /*2f20*/  BSYNC B1 ;  /* 0x0000000000017941 */ /* 0x000fea0003800000 */
.L_x_1671:
        /* <DEDUP_REMOVED lines=122> */
.L_x_1674:
[----:B------:R-:W-:Y:S05]  /*36d0*/  BSYNC B1 ;  /* 0x0000000000017941 */ /* 0x000fea0003800000 */
.L_x_1673:
        /* <DEDUP_REMOVED lines=10> */
[----:B------:R-:W-:-:S05]  /*3780*/  IMAD.MOV.U32 R169, RZ, RZ, R236 ;  /* 0x000000ffffa97224 */ /* 0x000fca00078e00ec */
[----:B------:R-:W-:Y:S01]  /*3790*/  @P1 FADD.FTZ R173, R148, R173 ;  /* 0x000000ad94ad1221 */ /* 0x000fe20000010000 */
[----:B------:R-:W-:-:S03]  /*37a0*/  LOP3.LUT P0, RZ, R169, 0xff, RZ, 0xc0, !PT ;  /* 0x000000ffa9ff7812 */ /* 0x000fc6000780c0ff */
        /* <DEDUP_REMOVED lines=68> */
[----:B------:R-:W-:Y:S02]  /*3bf0*/  SEL R163, R8, R163, P1 ;  /* 0x000000a308a37207 */ /* 0x000fe40000800000 */
[----:B------:R-:W-:Y:S02]  /*3c00*/  FSEL R246, R245, RZ, P6 ;  /* 0x000000fff5f67208 */ /* 0x000fe40003000000 */
[----:B------:R-:W-:Y:S02]  /*3c10*/  @P0 LOP3.LUT P6, RZ, R229, 0xff00, RZ, 0xc0, !PT ;  /* 0x0000ff00e5ff0812 */ /* 0x000fe400078cc0ff */
[----:B------:R-:W-:Y:S01]  /*3c20*/  @P0 F2FP.BF16.F32.PACK_AB R225, RZ, R225 ;  /* 0x000000e1ffe1023e */ /* 0x000fe200000010ff */
[----:B0-----:R-:W-:Y:S01]  /*3c30*/  @P1 IMAD.WIDE.U32 R172, R0, 0x20, R168 ;  /* 0x0000002000ac1825 */ /* 0x001fe200078e00a8 */
[----:B------:R-:W-:-:S03]  /*3c40*/  @P0 FSEL R245, R245, RZ, P6 ;  /* 0x000000fff5f50208 */ /* 0x000fc60003000000 */
[----:B------:R-:W-:Y:S01]  /*3c50*/  FMUL.FTZ R168, R8, UR18 ;  /* 0x0000001208a87c20 */ /* 0x000fe20008410000 */
[----:B------:R-:W-:Y:S01]  /*3c60*/  LOP3.LUT P6, RZ, R237, 0xff0000, RZ, 0xc0, !PT ;  /* 0x00ff0000edff7812 */ /* 0x000fe200078cc0ff */
        /* <DEDUP_REMOVED lines=11> */
[----:B------:R-:W-:Y:S02]  /*3d20*/  FSEL R178, R168, RZ, P1 ;  /* 0x000000ffa8b27208 */ /* 0x000fe40000800000 */
[----:B------:R-:W-:Y:S01]  /*3d30*/  F2FP.BF16.F32.PACK_AB R168, R177, R174 ;  /* 0x000000aeb1a8723e */ /* 0x000fe200000010ff */
[----:B0-----:R-:W0:Y:S01]  /*3d40*/  LDC.64 R172, c[0x0][0x2f8] ;  /* 0x0000be00ffac7b82 */ /* 0x001e220000000a00 */
[----:B------:R-:W-:-:S02]  /*3d50*/  @P0 F2FP.BF16.F32.PACK_AB R223, RZ, R223 ;  /* 0x000000dfffdf023e */ /* 0x000fc400000010ff */
        /* <DEDUP_REMOVED lines=17> */
.L_x_1676:
[----:B------:R-:W-:Y:S05]  /*3e70*/  BSYNC B1 ;  /* 0x0000000000017941 */ /* 0x000fea0003800000 */
.L_x_1675:
[----:B0123--:R-:W0:Y:S02]  /*3e80*/  LDC.64 R168, c[0x0][0x210] ;  /* 0x00008400ffa87b82 */ /* 0x00fe240000000a00 */
[----:B0-----:R-:W-:-:S04]  /*3e90*/  LEA R4, R168, R4, 0x2 ;  /* 0x00000004a8047211 */ /* 0x001fc800078e10ff */
[----:B------:R-:W-:-:S13]  /*3ea0*/  ISETP.GE.AND P0, PT, R4, R169, PT ;  /* 0x000000a90400720c */ /* 0x000fda0003f06270 */
[----:B------:R-:W-:Y:S05]  /*3eb0*/  @!P0 BRA `(.L_x_1677) ;  /* 0xffffffc400a48947 */ /* 0x000fea000383ffff */
.L_x_1659:
[----:B------:R-:W-:Y:S05]  /*3ec0*/  BSYNC B0 ;  /* 0x0000000000007941 */ /* 0x000fea0003800000 */
.L_x_1658:
[----:B------:R-:W0:Y:S01]  /*3ed0*/  S2R R3, SR_CgaCtaId ;  /* 0x0000000000037919 */ /* 0x000e220000008800 */
[----:B------:R-:W-:Y:S01]  /*3ee0*/  SHF.R.U32.HI R2, RZ, 0x5, R6 ;  /* 0x00000005ff027819 */ /* 0x000fe20000011606 */
[----:B------:R-:W-:Y:S05]  /*3ef0*/  WARPSYNC.ALL ;  /* 0x0000000000007948 */ /* 0x000fea0003800000 */
[----:B------:R-:W-:Y:S01]  /*3f00*/  MOV R0, 0x400 ;  /* 0x0000040000007802 */ /* 0x000fe20000000f00 */
[----:B------:R-:W-:Y:S01]  /*3f10*/  IMAD.SHL.U32 R5, R2, 0x80, RZ ;  /* 0x0000008002057824 */ /* 0x000fe200078e00ff */
[----:B------:R-:W-:Y:S01]  /*3f20*/  LOP3.LUT R4, R6, 0x1f, RZ, 0xc0, !PT ;  /* 0x0000001f06047812 */ /* 0x000fe200078ec0ff */
[----:B------:R-:W1:Y:S01]  /*3f30*/  S2R R40, SR_CTAID.X ;  /* 0x0000000000287919 */ /* 0x000e620000002500 */
[----:B------:R-:W-:Y:S01]  /*3f40*/  ULDC.64 UR20, c[0x0][0x2d8] ;  /* 0x0000b60000147ab9 */ /* 0x000fe20000000a00 */
[----:B------:R-:W-:Y:S01]  /*3f50*/  ULDC.64 UR22, c[0x0][0x2d0] ;  /* 0x0000b40000167ab9 */ /* 0x000fe20000000a00 */
[----:B0-----:R-:W-:-:S02]  /*3f60*/  LEA R3, R3, R0, 0x18 ;  /* 0x0000000003037211 */ /* 0x001fc400078ec0ff */
[----:B------:R-:W-:Y:S02]  /*3f70*/  LOP3.LUT R0, R5, 0xffffff80, R4, 0xe2, !PT ;  /* 0xffffff8005007812 */ /* 0x000fe400078ee204 */
[-C--:B-----5:R-:W-:Y:S02]  /*3f80*/  LEA R8, R6, R3.reuse, 0x2 ;  /* 0x0000000306087211 */ /* 0x0a0fe400078e10ff */
[----:B------:R-:W-:Y:S01]  /*3f90*/  LEA R0, R0, R3, 0x5 ;  /* 0x0000000300007211 */ /* 0x000fe200078e28ff */
[----:B-1----:R-:W-:-:S04]  /*3fa0*/  IMAD R43, R40, R7, RZ ;  /* 0x00000007282b7224 */ /* 0x002fc800078e02ff */
[----:B------:R-:W-:Y:S01]  /*3fb0*/  STS.128 [R0], R72 ;  /* 0x0000004800007388 */ /* 0x000fe20000000c00 */
[----:B------:R-:W-:-:S03]  /*3fc0*/  IADD3 R7, R7, 0x7f, -R6 ;  /* 0x0000007f07077810 */ /* 0x000fc60007ffe806 */
[----:B------:R-:W-:Y:S01]  /*3fd0*/  STS.128 [R0+0x10], R68 ;  /* 0x0000104400007388 */ /* 0x000fe20000000c00 */
[----:B------:R-:W-:Y:S02]  /*3fe0*/  IADD3 R40, P0, R43, R6, RZ ;  /* 0x000000062b287210 */ /* 0x000fe40007f1e0ff */
[C---:B------:R-:W-:Y:S01]  /*3ff0*/  LOP3.LUT P5, RZ, R7.reuse, 0xffffff80, RZ, 0xc0, !PT ;  /* 0xffffff8007ff7812 */ /* 0x040fe200078ac0ff */
[----:B------:R-:W-:Y:S01]  /*4000*/  STS.128 [R0+0x400], R64 ;  /* 0x0004004000007388 */ /* 0x000fe20000000c00 */
[C---:B------:R-:W-:Y:S02]  /*4010*/  ISETP.GE.U32.AND P4, PT, R7.reuse, 0x180, PT ;  /* 0x000001800700780c */ /* 0x040fe40003f86070 */
[C---:B------:R-:W-:Y:S01]  /*4020*/  ISETP.GE.U32.AND P3, PT, R7.reuse, 0x200, PT ;  /* 0x000002000700780c */ /* 0x040fe20003f66070 */
[----:B------:R-:W-:Y:S01]  /*4030*/  STS.128 [R0+0x410], R60 ;  /* 0x0004103c00007388 */ /* 0x000fe20000000c00 */
[----:B------:R-:W-:-:S03]  /*4040*/  ISETP.GE.U32.AND P2, PT, R7, 0x280, PT ;  /* 0x000002800700780c */ /* 0x000fc60003f46070 */
[----:B------:R-:W-:Y:S04]  /*4050*/  STS.128 [R0+0x800], R56 ;  /* 0x0008003800007388 */ /* 0x000fe80000000c00 */
[----:B------:R-:W-:Y:S04]  /*4060*/  STS.128 [R0+0x810], R52 ;  /* 0x0008103400007388 */ /* 0x000fe80000000c00 */
[----:B------:R0:W-:Y:S04]  /*4070*/  STS.128 [R0+0xc00], R48 ;  /* 0x000c003000007388 */ /* 0x0001e80000000c00 */
[----:B------:R-:W-:Y:S01]  /*4080*/  STS.128 [R0+0xc10], R44 ;  /* 0x000c102c00007388 */ /* 0x000fe20000000c00 */
[----:B------:R-:W-:Y:S01]  /*4090*/  BAR.SYNC.DEFER_BLOCKING 0x0 ;  /* 0x0000000000007b1d */ /* 0x000fe20000010000 */
[----:B0-----:R-:W-:-:S05]  /*40a0*/  IMAD.X R49, RZ, RZ, RZ, P0 ;  /* 0x000000ffff317224 */ /* 0x001fca00000e06ff */
[C---:B------:R-:W-:Y:S02]  /*40b0*/  SHF.L.U64.HI R49, R40.reuse, 0x2, R49 ;  /* 0x0000000228317819 */ /* 0x040fe40000010231 */
[----:B------:R-:W-:-:S04]  /*40c0*/  SHF.L.U32 R40, R40, 0x2, RZ ;  /* 0x0000000228287819 */ /* 0x000fc800000006ff */
[C---:B------:R-:W-:Y:S02]  /*40d0*/  IADD3 R42, P0, R40.reuse, UR20, RZ ;  /* 0x00000014282a7c10 */ /* 0x040fe4000ff1e0ff */
[----:B------:R-:W-:Y:S02]  /*40e0*/  IADD3 R40, P1, R40, UR22, RZ ;  /* 0x0000001628287c10 */ /* 0x000fe4000ff3e0ff */
[----:B------:R-:W-:Y:S01]  /*40f0*/  IADD3.X R51, R49, UR21, RZ, P0, !PT ;  /* 0x0000001531337c10 */ /* 0x000fe200087fe4ff */
[----:B------:R-:W0:Y:S01]  /*4100*/  LDS R2, [R8] ;  /* 0x0000000008027984 */ /* 0x000e220000000800 */
[----:B------:R-:W-:Y:S02]  /*4110*/  ISETP.GE.U32.AND P0, PT, R7, 0x100, PT ;  /* 0x000001000700780c */ /* 0x000fe40003f06070 */
        /* <DEDUP_REMOVED lines=13> */
[----:B-1----:R-:W-:Y:S01]  /*41f0*/  FADD.FTZ R2, R2, R3 ;  /* 0x0000000302027221 */ /* 0x002fe20000010000 */
[----:B------:R-:W-:Y:S02]  /*4200*/  @P5 IMAD.MOV.U32 R3, RZ, RZ, R51 ;  /* 0x000000ffff035224 */ /* 0x000fe400078e0033 */
        /* <DEDUP_REMOVED lines=44> */
[----:B------:R-:W-:Y:S02]  /*44d0*/  @P5 MOV R2, R42 ;  /* 0x0000002a00025202 */ /* 0x000fe40000000f00 */
[----:B------:R-:W-:Y:S01]  /*44e0*/  @P5 IADD3 R42, P1, R42, 0x200, RZ ;  /* 0x000002002a2a5810 */ /* 0x000fe20007f3e0ff */
[----:B---3--:R-:W-:-:S04]  /*44f0*/  FADD.FTZ R9, R9, R32 ;  /* 0x0000002009097221 */ /* 0x008fc80000010000 */
[----:B------:R-:W-:Y:S01]  /*4500*/  @P5 IMAD.X R51, RZ, RZ, R51, P1 ;  /* 0x000000ffff335224 */ /* 0x000fe200008e0633 */
[----:B------:R-:W-:Y:S01]  /*4510*/  ISETP.GE.U32.AND P1, PT, R7, 0x300, PT ;  /* 0x000003000700780c */ /* 0x000fe20003f26070 */
        /* <DEDUP_REMOVED lines=23> */
[----:B------:R-:W-:Y:S04]  /*4690*/  LDS R18, [R8+0x1600] ;  /* 0x0016000008127984 */ /* 0x000fe80000000800 */
        /* <DEDUP_REMOVED lines=8> */
[----:B------:R-:W-:Y:S01]  /*4720*/  LDS R39, [R8+0x2200] ;  /* 0x0022000008277984 */ /* 0x000fe20000000800 */
[----:B----4-:R-:W-:-:S03]  /*4730*/  FADD.FTZ R0, RZ, R0 ;  /* 0x00000000ff007221 */ /* 0x010fc60000010000 */
[----:B------:R3:W-:Y:S01]  /*4740*/  @P5 STG.E desc[UR4][R2.64], R41 ;  /* 0x0000002902005986 */ /* 0x0007e2000c101904 */
[----:B------:R-:W-:-:S03]  /*4750*/  FADD.FTZ R6, RZ, R6 ;  /* 0x00000006ff067221 */ /* 0x000fc60000010000 */
[----:B------:R-:W4:Y:S04]  /*4760*/  LDS R41, [R8+0x2400] ;  /* 0x0024000008297984 */ /* 0x000f280000000800 */
[----:B------:R-:W-:Y:S01]  /*4770*/  LDS R47, [R8+0x3600] ;  /* 0x00360000082f7984 */ /* 0x000fe20000000800 */
[----:B---3--:R-:W-:-:S03]  /*4780*/  @P5 MOV R2, R40 ;  /* 0x0000002800025202 */ /* 0x008fc60000000f00 */
[----:B------:R-:W3:Y:S01]  /*4790*/  LDS R23, [R8+0x2800] ;  /* 0x0028000008177984 */ /* 0x000ee20000000800 */
[-C--:B------:R-:W-:Y:S02]  /*47a0*/  @P5 MOV R3, R49.reuse ;  /* 0x0000003100035202 */ /* 0x080fe40000000f00 */
[----:B------:R-:W-:Y:S01]  /*47b0*/  @P5 IADD3 R40, P6, R40, 0x200, RZ ;  /* 0x0000020028285810 */ /* 0x000fe20007fde0ff */
[----:B------:R-:W3:Y:S03]  /*47c0*/  LDS R27, [R8+0x3800] ;  /* 0x00380000081b7984 */ /* 0x000ee60000000800 */
[----:B------:R-:W-:Y:S01]  /*47d0*/  @P5 IADD3.X R49, RZ, R49, RZ, P6, !PT ;  /* 0x00000031ff315210 */ /* 0x000fe200037fe4ff */
[----:B------:R2:W-:Y:S01]  /*47e0*/  @P5 STG.E desc[UR4][R2.64], R29 ;  /* 0x0000001d02005986 */ /* 0x0005e2000c101904 */
[----:B------:R-:W-:Y:S02]  /*47f0*/  @P0 MOV R4, R40 ;  /* 0x0000002800040202 */ /* 0x000fe40000000f00 */
[----:B------:R-:W-:Y:S01]  /*4800*/  @P0 MOV R5, R49 ;  /* 0x0000003100050202 */ /* 0x000fe20000000f00 */
[----:B------:R-:W3:Y:S01]  /*4810*/  LDS R29, [R8+0x1200] ;  /* 0x00120000081d7984 */ /* 0x000ee20000000800 */
[----:B------:R-:W-:Y:S01]  /*4820*/  ISETP.GE.U32.AND P5, PT, R7, 0x380, PT ;  /* 0x000003800700780c */ /* 0x000fe20003fa6070 */
[----:B0-----:R-:W-:-:S02]  /*4830*/  FADD.FTZ R16, RZ, R16 ;  /* 0x00000010ff107221 */ /* 0x001fc40000010000 */
[----:B------:R-:W-:Y:S02]  /*4840*/  LDS R19, [R8+0x1a00] ;  /* 0x001a000008137984 */ /* 0x000fe40000000800 */
[----:B-1----:R-:W-:Y:S01]  /*4850*/  FADD.FTZ R16, R16, R17 ;  /* 0x0000001110107221 */ /* 0x002fe20000010000 */
[----:B--2---:R-:W-:Y:S01]  /*4860*/  FADD.FTZ R6, R6, R37 ;  /* 0x0000002506067221 */ /* 0x004fe20000010000 */
[----:B------:R-:W-:Y:S01]  /*4870*/  @P0 MOV R2, R42 ;  /* 0x0000002a00020202 */ /* 0x000fe20000000f00 */
[----:B------:R-:W-:Y:S01]  /*4880*/  @P0 IMAD.MOV.U32 R3, RZ, RZ, R51 ;  /* 0x000000ffff030224 */ /* 0x000fe200078e0033 */
[----:B------:R-:W-:Y:S01]  /*4890*/  @P0 IADD3 R42, P6, R42, 0x200, RZ ;  /* 0x000002002a2a0810 */ /* 0x000fe20007fde0ff */
[----:B------:R-:W-:Y:S03]  /*48a0*/  LDS R25, [R8+0x2a00] ;  /* 0x002a000008197984 */ /* 0x000fe60000000800 */
[----:B------:R-:W-:Y:S01]  /*48b0*/  @P0 IADD3.X R51, RZ, R51, RZ, P6, !PT ;  /* 0x00000033ff330210 */ /* 0x000fe200037fe4ff */
[----:B------:R-:W-:Y:S01]  /*48c0*/  LDS R21, [R8+0x1c00] ;  /* 0x001c000008157984 */ /* 0x000fe20000000800 */
[----:B------:R-:W-:Y:S01]  /*48d0*/  @P0 IADD3 R40, P6, R40, 0x200, RZ ;  /* 0x0000020028280810 */ /* 0x000fe20007fde0ff */
[----:B----4-:R-:W-:-:S02]  /*48e0*/  FADD.FTZ R6, R6, R41 ;  /* 0x0000002906067221 */ /* 0x010fc40000010000 */
[----:B------:R-:W-:Y:S02]  /*48f0*/  LDS R37, [R8+0x3c00] ;  /* 0x003c000008257984 */ /* 0x000fe40000000800 */
[----:B------:R-:W-:Y:S01]  /*4900*/  @P0 IMAD.X R49, RZ, RZ, R49, P6 ;  /* 0x000000ffff310224 */ /* 0x000fe200030e0631 */
[----:B------:R-:W-:Y:S01]  /*4910*/  ISETP.GE.U32.AND P6, PT, R7, 0x400, PT ;  /* 0x000004000700780c */ /* 0x000fe20003fc6070 */
[----:B------:R-:W-:Y:S01]  /*4920*/  FADD.FTZ R45, R6, R45 ;  /* 0x0000002d062d7221 */ /* 0x000fe20000010000 */
[----:B------:R-:W0:Y:S04]  /*4930*/  LDS R7, [R8+0x600] ;  /* 0x0006000008077984 */ /* 0x000e280000000800 */
[----:B------:R-:W1:Y:S01]  /*4940*/  LDS R6, [R8+0xc00] ;  /* 0x000c000008067984 */ /* 0x000e620000000800 */
[----:B---3--:R-:W-:-:S03]  /*4950*/  FADD.FTZ R16, R16, R23 ;  /* 0x0000001710107221 */ /* 0x008fc60000010000 */
        /* <DEDUP_REMOVED lines=8> */
[----:B------:R-:W2:Y:S04]  /*49e0*/  LDS R0, [R8+0xa00] ;  /* 0x000a000008007984 */ /* 0x000ea80000000800 */
[----:B------:R3:W-:Y:S04]  /*49f0*/  @P0 STG.E desc[UR4][R2.64], R43 ;  /* 0x0000002b02000986 */ /* 0x0007e8000c101904 */
[----:B------:R-:W-:Y:S04]  /*4a00*/  @P0 STG.E desc[UR4][R4.64], R9 ;  /* 0x0000000904000986 */ /* 0x000fe8000c101904 */
[----:B------:R-:W4:Y:S01]  /*4a10*/  LDS R9, [R8+0x2c00] ;  /* 0x002c000008097984 */ /* 0x000f220000000800 */
[----:B0-----:R-:W-:Y:S01]  /*4a20*/  FADD.FTZ R7, RZ, R7 ;  /* 0x00000007ff077221 */ /* 0x001fe20000010000 */
[----:B---3--:R-:W-:-:S03]  /*4a30*/  @P4 MOV R2, R42 ;  /* 0x0000002a00024202 */ /* 0x008fc60000000f00 */
[----:B------:R-:W-:Y:S01]  /*4a40*/  FADD.FTZ R7, R7, R18 ;  /* 0x0000001207077221 */ /* 0x000fe20000010000 */
[-C--:B------:R-:W-:Y:S01]  /*4a50*/  @P4 MOV R3, R51.reuse ;  /* 0x0000003300034202 */ /* 0x080fe20000000f00 */
[----:B-1----:R-:W-:Y:S01]  /*4a60*/  FADD.FTZ R6, RZ, R6 ;  /* 0x00000006ff067221 */ /* 0x002fe20000010000 */
[----:B------:R-:W-:Y:S01]  /*4a70*/  @P4 IADD3 R42, P0, R42, 0x200, RZ ;  /* 0x000002002a2a4810 */ /* 0x000fe20007f1e0ff */
[----:B------:R-:W-:Y:S02]  /*4a80*/  FADD.FTZ R20, R7, R20 ;  /* 0x0000001407147221 */ /* 0x000fe40000010000 */
[----:B------:R-:W0:Y:S01]  /*4a90*/  LDS R7, [R8+0xe00] ;  /* 0x000e000008077984 */ /* 0x000e220000000800 */
[----:B------:R-:W-:Y:S01]  /*4aa0*/  @P4 IADD3.X R51, RZ, R51, RZ, P0, !PT ;  /* 0x00000033ff334210 */ /* 0x000fe200007fe4ff */
[----:B------:R-:W-:Y:S01]  /*4ab0*/  FADD.FTZ R47, R20, R47 ;  /* 0x0000002f142f7221 */ /* 0x000fe20000010000 */
[----:B------:R-:W-:Y:S01]  /*4ac0*/  FADD.FTZ R6, R6, R21 ;  /* 0x0000001506067221 */ /* 0x000fe20000010000 */
[----:B------:R1:W-:Y:S02]  /*4ad0*/  @P4 STG.E desc[UR4][R2.64], R45 ;  /* 0x0000002d02004986 */ /* 0x0003e4000c101904 */
[----:B-1----:R-:W-:Y:S01]  /*4ae0*/  @P4 MOV R2, R40 ;  /* 0x0000002800024202 */ /* 0x002fe20000000f00 */
[----:B------:R-:W-:Y:S01]  /*4af0*/  @P4 IMAD.MOV.U32 R3, RZ, RZ, R49 ;  /* 0x000000ffff034224 */ /* 0x000fe200078e0031 */
[----:B------:R-:W-:Y:S01]  /*4b00*/  @P4 IADD3 R40, P0, R40, 0x200, RZ ;  /* 0x0000020028284810 */ /* 0x000fe20007f1e0ff */
[----:B--2---:R-:W-:-:S03]  /*4b10*/  FADD.FTZ R0, RZ, R0 ;  /* 0x00000000ff007221 */ /* 0x004fc60000010000 */
[----:B------:R1:W-:Y:S01]  /*4b20*/  @P4 STG.E desc[UR4][R2.64], R31 ;  /* 0x0000001f02004986 */ /* 0x0003e2000c101904 */
[----:B------:R-:W-:Y:S02]  /*4b30*/  @P4 IMAD.X R49, RZ, RZ, R49, P0 ;  /* 0x000000ffff314224 */ /* 0x000fe400000e0631 */
[----:B------:R-:W-:-:S04]  /*4b40*/  FADD.FTZ R0, R0, R19 ;  /* 0x0000001300007221 */ /* 0x000fc80000010000 */
[----:B------:R-:W-:Y:S01]  /*4b50*/  FADD.FTZ R0, R0, R25 ;  /* 0x0000001900007221 */ /* 0x000fe20000010000 */
[----:B----4-:R-:W-:-:S03]  /*4b60*/  FADD.FTZ R6, R6, R9 ;  /* 0x0000000906067221 */ /* 0x010fc60000010000 */
[----:B------:R-:W-:Y:S01]  /*4b70*/  FADD.FTZ R29, R0, R29 ;  /* 0x0000001d001d7221 */ /* 0x000fe20000010000 */
[----:B------:R-:W-:Y:S01]  /*4b80*/  FADD.FTZ R37, R6, R37 ;  /* 0x0000002506257221 */ /* 0x000fe20000010000 */
[----:B-1----:R-:W-:Y:S02]  /*4b90*/  @P3 MOV R2, R42 ;  /* 0x0000002a00023202 */ /* 0x002fe40000000f00 */
[-C--:B------:R-:W-:Y:S02]  /*4ba0*/  @P3 MOV R3, R51.reuse ;  /* 0x0000003300033202 */ /* 0x080fe40000000f00 */
[----:B------:R-:W-:Y:S01]  /*4bb0*/  @P3 IADD3 R42, P0, R42, 0x200, RZ ;  /* 0x000002002a2a3810 */ /* 0x000fe20007f1e0ff */
[----:B0-----:R-:W-:Y:S02]  /*4bc0*/  FADD.FTZ R7, RZ, R7 ;  /* 0x00000007ff077221 */ /* 0x001fe40000010000 */
[----:B------:R0:W-:Y:S01]  /*4bd0*/  @P3 STG.E desc[UR4][R2.64], R47 ;  /* 0x0000002f02003986 */ /* 0x0001e2000c101904 */
[----:B------:R-:W-:Y:S01]  /*4be0*/  @P3 IADD3.X R51, RZ, R51, RZ, P0, !PT ;  /* 0x00000033ff333210 */ /* 0x000fe200007fe4ff */
[----:B------:R-:W-:-:S04]  /*4bf0*/  FADD.FTZ R10, R7, R10 ;  /* 0x0000000a070a7221 */ /* 0x000fc80000010000 */
[----:B------:R-:W-:-:S04]  /*4c00*/  FADD.FTZ R10, R10, R17 ;  /* 0x000000110a0a7221 */ /* 0x000fc80000010000 */
[----:B------:R-:W-:Y:S01]  /*4c10*/  FADD.FTZ R23, R10, R23 ;  /* 0x000000170a177221 */ /* 0x000fe20000010000 */
[----:B0-----:R-:W-:Y:S02]  /*4c20*/  @P3 MOV R2, R40 ;  /* 0x0000002800023202 */ /* 0x001fe40000000f00 */
        /* <DEDUP_REMOVED lines=8> */
[----:B------:R-:W-:Y:S02]  /*4cb0*/  @P2 IADD3.X R51, RZ, R51, RZ, P0, !PT ;  /* 0x00000033ff332210 */ /* 0x000fe400007fe4ff */
[----:B0-----:R-:W-:Y:S01]  /*4cc0*/  @P2 MOV R2, R40 ;  /* 0x0000002800022202 */ /* 0x001fe20000000f00 */
[----:B------:R-:W-:Y:S01]  /*4cd0*/  @P2 IMAD.MOV.U32 R3, RZ, RZ, R49 ;  /* 0x000000ffff032224 */ /* 0x000fe200078e0031 */
[----:B------:R-:W-:-:S04]  /*4ce0*/  @P2 IADD3 R40, P3, R40, 0x200, RZ ;  /* 0x0000020028282810 */ /* 0x000fc80007f7e0ff */
[----:B------:R0:W-:Y:S01]  /*4cf0*/  @P2 STG.E desc[UR4][R2.64], R33 ;  /* 0x0000002102002986 */ /* 0x0001e2000c101904 */
[----:B------:R-:W-:Y:S02]  /*4d00*/  @P2 IADD3.X R49, RZ, R49, RZ, P3, !PT ;  /* 0x00000031ff312210 */ /* 0x000fe40001ffe4ff */
[----:B------:R-:W-:Y:S02]  /*4d10*/  @P1 MOV R4, R40 ;  /* 0x0000002800041202 */ /* 0x000fe40000000f00 */
[----:B------:R-:W-:Y:S02]  /*4d20*/  @P1 IADD3 R40, P2, R40, 0x200, RZ ;  /* 0x0000020028281810 */ /* 0x000fe40007f5e0ff */
[----:B------:R-:W-:Y:S02]  /*4d30*/  @P1 MOV R5, R49 ;  /* 0x0000003100051202 */ /* 0x000fe40000000f00 */
[----:B------:R-:W-:Y:S01]  /*4d40*/  @P5 MOV R6, R40 ;  /* 0x0000002800065202 */ /* 0x000fe20000000f00 */
[----:B------:R-:W-:Y:S01]  /*4d50*/  @P1 IMAD.X R49, RZ, RZ, R49, P2 ;  /* 0x000000ffff311224 */ /* 0x000fe200010e0631 */
[----:B------:R-:W-:Y:S01]  /*4d60*/  @P5 IADD3 R40, P2, R40, 0x200, RZ ;  /* 0x0000020028285810 */ /* 0x000fe20007f5e0ff */
[----:B0-----:R-:W-:Y:S01]  /*4d70*/  @P1 IMAD.MOV.U32 R3, RZ, RZ, R51 ;  /* 0x000000ffff031224 */ /* 0x001fe200078e0033 */
[----:B------:R-:W-:Y:S01]  /*4d80*/  @P1 MOV R2, R42 ;  /* 0x0000002a00021202 */ /* 0x000fe20000000f00 */
[----:B------:R-:W-:Y:S01]  /*4d90*/  @P5 IMAD.MOV.U32 R7, RZ, RZ, R49 ;  /* 0x000000ffff075224 */ /* 0x000fe200078e0031 */
[----:B------:R-:W-:-:S02]  /*4da0*/  @P1 IADD3 R42, P0, R42, 0x200, RZ ;  /* 0x000002002a2a1810 */ /* 0x000fc40007f1e0ff */
[----:B------:R-:W-:Y:S01]  /*4db0*/  @P5 IADD3.X R49, RZ, R49, RZ, P2, !PT ;  /* 0x00000031ff315210 */ /* 0x000fe200017fe4ff */
[----:B------:R0:W-:Y:S01]  /*4dc0*/  @P1 STG.E desc[UR4][R2.64], R29 ;  /* 0x0000001d02001986 */ /* 0x0001e2000c101904 */
[----:B------:R-:W-:-:S03]  /*4dd0*/  @P1 IADD3.X R51, RZ, R51, RZ, P0, !PT ;  /* 0x00000033ff331210 */ /* 0x000fc600007fe4ff */
[----:B------:R1:W-:Y:S01]  /*4de0*/  @P1 STG.E desc[UR4][R4.64], R13 ;  /* 0x0000000d04001986 */ /* 0x0003e2000c101904 */
[----:B0-----:R-:W-:Y:S02]  /*4df0*/  @P5 MOV R2, R42 ;  /* 0x0000002a00025202 */ /* 0x001fe40000000f00 */
[-C--:B------:R-:W-:Y:S02]  /*4e00*/  @P5 MOV R3, R51.reuse ;  /* 0x0000003300035202 */ /* 0x080fe40000000f00 */
[----:B------:R-:W-:Y:S02]  /*4e10*/  @P5 IADD3 R42, P0, R42, 0x200, RZ ;  /* 0x000002002a2a5810 */ /* 0x000fe40007f1e0ff */
[----:B-1----:R-:W-:Y:S01]  /*4e20*/  MOV R4, R40 ;  /* 0x0000002800047202 */ /* 0x002fe20000000f00 */
[----:B------:R0:W-:Y:S01]  /*4e30*/  @P5 STG.E desc[UR4][R2.64], R37 ;  /* 0x0000002502005986 */ /* 0x0001e2000c101904 */
[----:B------:R-:W-:Y:S02]  /*4e40*/  @P5 IADD3.X R51, RZ, R51, RZ, P0, !PT ;  /* 0x00000033ff335210 */ /* 0x000fe400007fe4ff */
[----:B------:R-:W-:Y:S01]  /*4e50*/  MOV R5, R49 ;  /* 0x0000003100057202 */ /* 0x000fe20000000f00 */
[----:B------:R1:W-:Y:S01]  /*4e60*/  @P5 STG.E desc[UR4][R6.64], R35 ;  /* 0x0000002306005986 */ /* 0x0003e2000c101904 */
[----:B0-----:R-:W-:Y:S01]  /*4e70*/  MOV R2, R42 ;  /* 0x0000002a00027202 */ /* 0x001fe20000000f00 */
[----:B------:R-:W-:Y:S01]  /*4e80*/  IMAD.MOV.U32 R3, RZ, RZ, R51 ;  /* 0x000000ffff037224 */ /* 0x000fe200078e0033 */
[----:B------:R-:W-:Y:S06]  /*4e90*/  @!P6 EXIT ;  /* 0x000000000000e94d */ /* 0x000fec0003800000 */
[----:B------:R-:W-:Y:S04]  /*4ea0*/  STG.E desc[UR4][R2.64], R23 ;  /* 0x0000001702007986 */ /* 0x000fe8000c101904 */
[----:B------:R-:W-:Y:S01]  /*4eb0*/  STG.E desc[UR4][R4.64], R15 ;  /* 0x0000000f04007986 */ /* 0x000fe2000c101904 */
[----:B------:R-:W-:Y:S05]  /*4ec0*/  EXIT ;  /* 0x000000000000794d */ /* 0x000fea0003800000 */
.L_x_1668:
[----:B------:R-:W-:Y:S01]  /*4ed0*/  HFMA2.MMA R178, -RZ, RZ, 0, 5.9604644775390625e-08 ;  /* 0x00000001ffb27435 */ /* 0x000fe200000001ff */
[----:B------:R-:W-:Y:S01]  /*4ee0*/  BSSY B1, `(.L_x_1678) ;  /* 0x0000006000017945 */ /* 0x000fe20003800000 */
[----:B------:R-:W-:Y:S01]  /*4ef0*/  IMAD.MOV.U32 R179, RZ, RZ, 0x1f ;  /* 0x0000001fffb37424 */ /* 0x000fe200078e00ff */
[----:B------:R-:W-:-:S08]  /*4f00*/  MOV R176, 0xffffffff ;  /* 0xffffffff00b07802 */ /* 0x000fd00000000f00 */
[----:B-----5:R-:W-:Y:S05]  /*4f10*/  WARPSYNC.COLLECTIVE R176, `(.L_x_1679) ;  /* 0x00000000b0087348 */ /* 0x020fea0003c00000 */
[----:B------:R0:W1:Y:S02]  /*4f20*/  SHFL.BFLY P0, R177, R225, R178, R179 ;  /* 0x0c0000b2e1b17389 */ /* 0x00006400000000b3 */
[----:B01---5:R-:W-:Y:S01]  /*4f30*/  ENDCOLLECTIVE ;  /* 0x000000000000791b */ /* 0x023fe20003800000 */
.L_x_1679:
[----:B------:R-:W-:Y:S05]  /*4f40*/  BSYNC B1 ;  /* 0x0000000000017941 */ /* 0x000fea0003800000 */
.L_x_1678:
        /* <DEDUP_REMOVED lines=9> */
.L_x_1680:
[----:B------:R-:W-:Y:S01]  /*4fe0*/  HFMA2.MMA R178, -RZ, RZ, 0, 1.1920928955078125e-07 ;  /* 0x00000002ffb27435 */ /* 0x000fe200000001ff */
[----:B------:R-:W-:Y:S01]  /*4ff0*/  IMAD.MOV.U32 R225, RZ, RZ, R168 ;  /* 0x000000ffffe17224 */ /* 0x000fe200078e00a8 */
[----:B------:R-:W-:-:S09]  /*5000*/  MOV R169, R177 ;  /* 0x000000b100a97202 */ /* 0x000fd20000000f00 */
[----:B------:R-:W-:Y:S05]  /*5010*/  WARPSYNC.COLLECTIVE R176, `(.L_x_1681) ;  /* 0x00000000b0087348 */ /* 0x000fea0003c00000 */
[----:B------:R0:W1:Y:S02]  /*5020*/  SHFL.BFLY P0, R177, R225, R178, R179 ;  /* 0x0c0000b2e1b17389 */ /* 0x00006400000000b3 */
[----:B01----:R-:W-:Y:S01]  /*5030*/  ENDCOLLECTIVE ;  /* 0x000000000000791b */ /* 0x003fe20003800000 */
.L_x_1681:
[----:B------:R-:W-:-:S05]  /*5040*/  FADD.FTZ R169, R169, R226 ;  /* 0x000000e2a9a97221 */ /* 0x000fca0000010000 */
[----:B------:R-:W-:Y:S02]  /*5050*/  MOV R225, R169 ;  /* 0x000000a900e17202 */ /* 0x000fe40000000f00 */
[----:B------:R-:W-:-:S07]  /*5060*/  MOV R171, R177 ;  /* 0x000000b100ab7202 */ /* 0x000fce0000000f00 */
[----:B------:R-:W-:Y:S05]  /*5070*/  WARPSYNC.COLLECTIVE R176, `(.L_x_1682) ;  /* 0x00000000b0087348 */ /* 0x000fea0003c00000 */
[----:B------:R0:W1:Y:S02]  /*5080*/  SHFL.BFLY P0, R177, R225, R178, R179 ;  /* 0x0c0000b2e1b17389 */ /* 0x00006400000000b3 */
[----:B01----:R-:W-:Y:S01]  /*5090*/  ENDCOLLECTIVE ;  /* 0x000000000000791b */ /* 0x003fe20003800000 */
.L_x_1682:
[----:B------:R-:W-:Y:S01]  /*50a0*/  FADD.FTZ R171, R168, R171 ;  /* 0x000000aba8ab7221 */ /* 0x000fe20000010000 */
[----:B------:R-:W-:-:S04]  /*50b0*/  HFMA2.MMA R178, -RZ, RZ, 0, 2.384185791015625e-07 ;  /* 0x00000004ffb27435 */ /* 0x000fc800000001ff */
[----:B------:R-:W-:Y:S01]  /*50c0*/  MOV R225, R171 ;  /* 0x000000ab00e17202 */ /* 0x000fe20000000f00 */
[----:B------:R-:W-:-:S07]  /*50d0*/  IMAD.MOV.U32 R170, RZ, RZ, R177 ;  /* 0x000000ffffaa7224 */ /* 0x000fce00078e00b1 */
[----:B------:R-:W-:Y:S05]  /*50e0*/  WARPSYNC.COLLECTIVE R176, `(.L_x_1683) ;  /* 0x00000000b0087348 */ /* 0x000fea0003c00000 */
[----:B------:R0:W1:Y:S02]  /*50f0*/  SHFL.BFLY P0, R177, R225, R178, R179 ;  /* 0x0c0000b2e1b17389 */ /* 0x00006400000000b3 */
[----:B01----:R-:W-:Y:S01]  /*5100*/  ENDCOLLECTIVE ;  /* 0x000000000000791b */ /* 0x003fe20003800000 */
.L_x_1683:
[----:B------:R-:W-:-:S04]  /*5110*/  FADD.FTZ R170, R169, R170 ;  /* 0x000000aaa9aa7221 */ /* 0x000fc80000010000 */
[----:B------:R-:W-:Y:S01]  /*5120*/  IMAD.MOV.U32 R225, RZ, RZ, R170 ;  /* 0x000000ffffe17224 */ /* 0x000fe200078e00aa */
[----:B------:R-:W-:-:S07]  /*5130*/  MOV R172, R177 ;  /* 0x000000b100ac7202 */ /* 0x000fce0000000f00 */
[----:B------:R-:W-:Y:S05]  /*5140*/  WARPSYNC.COLLECTIVE R176, `(.L_x_1684) ;  /* 0x00000000b0087348 */ /* 0x000fea0003c00000 */
[----:B------:R0:W1:Y:S02]  /*5150*/  SHFL.BFLY P0, R177, R225, R178, R179 ;  /* 0x0c0000b2e1b17389 */ /* 0x00006400000000b3 */
[----:B01----:R-:W-:Y:S01]  /*5160*/  ENDCOLLECTIVE ;  /* 0x000000000000791b */ /* 0x003fe20003800000 */
.L_x_1684:
[----:B------:R-:W-:Y:S01]  /*5170*/  FADD.FTZ R172, R171, R172 ;  /* 0x000000acabac7221 */ /* 0x000fe20000010000 */
[----:B------:R-:W-:-:S04]  /*5180*/  HFMA2.MMA R178, -RZ, RZ, 0, 4.76837158203125e-07 ;  /* 0x00000008ffb27435 */ /* 0x000fc800000001ff */
[----:B------:R-:W-:Y:S02]  /*5190*/  MOV R225, R172 ;  /* 0x000000ac00e17202 */ /* 0x000fe40000000f00 */
[----:B------:R-:W-:-:S07]  /*51a0*/  MOV R173, R177 ;  /* 0x000000b100ad7202 */ /* 0x000fce0000000f00 */
[----:B------:R-:W-:Y:S05]  /*51b0*/  WARPSYNC.COLLECTIVE R176, `(.L_x_1685) ;  /* 0x00000000b0087348 */ /* 0x000fea0003c00000 */
[----:B------:R0:W1:Y:S02]  /*51c0*/  SHFL.BFLY P0, R177, R225, R178, R179 ;  /* 0x0c0000b2e1b17389 */ /* 0x00006400000000b3 */
[----:B01----:R-:W-:Y:S01]  /*51d0*/  ENDCOLLECTIVE ;  /* 0x000000000000791b */ /* 0x003fe20003800000 */
.L_x_1685:
[----:B------:R-:W-:-:S05]  /*51e0*/  FADD.FTZ R173, R170, R173 ;  /* 0x000000adaaad7221 */ /* 0x000fca0000010000 */
[----:B------:R-:W-:Y:S01]  /*51f0*/  MOV R225, R173 ;  /* 0x000000ad00e17202 */ /* 0x000fe20000000f00 */
[----:B------:R-:W-:-:S07]  /*5200*/  IMAD.MOV.U32 R175, RZ, RZ, R177 ;  /* 0x000000ffffaf7224 */ /* 0x000fce00078e00b1 */
[----:B------:R-:W-:Y:S05]  /*5210*/  WARPSYNC.COLLECTIVE R176, `(.L_x_1686) ;  /* 0x00000000b0087348 */ /* 0x000fea0003c00000 */
[----:B------:R0:W1:Y:S02]  /*5220*/  SHFL.BFLY P0, R177, R225, R178, R179 ;  /* 0x0c0000b2e1b17389 */ /* 0x00006400000000b3 */
[----:B01----:R-:W-:Y:S01]  /*5230*/  ENDCOLLECTIVE ;  /* 0x000000000000791b */ /* 0x003fe20003800000 */
.L_x_1686:
[----:B------:R-:W-:-:S05]  /*5240*/  FADD.FTZ R175, R172, R175 ;  /* 0x000000afacaf7221 */ /* 0x000fca0000010000 */
[----:B------:R-:W-:Y:S01]  /*5250*/  MOV R225, R175 ;  /* 0x000000af00e17202 */ /* 0x000fe20000000f00 */
[----:B------:R-:W-:Y:S01]  /*5260*/  IMAD.MOV.U32 R178, RZ, RZ, 0x10 ;  /* 0x00000010ffb27424 */ /* 0x000fe200078e00ff */
[----:B------:R-:W-:-:S07]  /*5270*/  MOV R174, R177 ;  /* 0x000000b100ae7202 */ /* 0x000fce0000000f00 */
[----:B------:R-:W-:Y:S05]  /*5280*/  WARPSYNC.COLLECTIVE R176, `(.L_x_1687) ;  /* 0x00000000b0087348 */ /* 0x000fea0003c00000 */
[----:B------:R0:W1:Y:S02]  /*5290*/  SHFL.BFLY P0, R177, R225, R178, R179 ;  /* 0x0c0000b2e1b17389 */ /* 0x00006400000000b3 */
[----:B01----:R-:W-:Y:S01]  /*52a0*/  ENDCOLLECTIVE ;  /* 0x000000000000791b */ /* 0x003fe20003800000 */
.L_x_1687:
[----:B------:R-:W-:-:S05]  /*52b0*/  FADD.FTZ R174, R173, R174 ;  /* 0x000000aeadae7221 */ /* 0x000fca0000010000 */
[----:B------:R-:W-:Y:S02]  /*52c0*/  MOV R225, R174 ;  /* 0x000000ae00e17202 */ /* 0x000fe40000000f00 */
[----:B------:R-:W-:-:S07]  /*52d0*/  MOV R168, R177 ;  /* 0x000000b100a87202 */ /* 0x000fce0000000f00 */
[----:B------:R-:W-:Y:S05]  /*52e0*/  WARPSYNC.COLLECTIVE R176, `(.L_x_1688) ;  /* 0x00000000b0087348 */ /* 0x000fea0003c00000 */
[----:B------:R0:W1:Y:S02]  /*52f0*/  SHFL.BFLY P0, R177, R225, R178, R179 ;  /* 0x0c0000b2e1b17389 */ /* 0x00006400000000b3 */
[----:B01----:R-:W-:Y:S01]  /*5300*/  ENDCOLLECTIVE ;  /* 0x000000000000791b */ /* 0x003fe20003800000 */
.L_x_1688:
[----:B------:R-:W-:Y:S01]  /*5310*/  MOV R169, R177 ;  /* 0x000000b100a97202 */ /* 0x000fe20000000f00 */
[----:B------:R-:W-:Y:S06]  /*5320*/  BRA `(.L_x_1689) ;  /* 0xffffffcc00147947 */ /* 0x000fec000383ffff */
.L_x_1690:
        /* <DEDUP_REMOVED lines=13> */
.L_x_3774:


//--------------------- .text._ZN10layer_norm22ln_bwd_finalize_kernelINS_22Kernel_traits_finalizeILj1024Ef13__nv_bfloat16fS2_fjLb0ELj1024ELj4ENS_18Kernel_traits_baseILj1024EfS2_fS2_fjLj1024EEEEELb0ELb1EEEvNS_9BwdParamsE --------------------------
	.section	.text._ZN10layer_norm22ln_bwd_finalize_kernelINS_22Kernel_traits_finalizeILj1024Ef13__nv_bfloat16fS2_fjLb0ELj1024ELj4ENS_18Kernel_traits_baseILj1024EfS2_fS2_fjLj1024EEEEELb0ELb1EEEvNS_9BwdParamsE,"ax",@progbits
	.align	128
        .global         _ZN10layer_norm22ln_bwd_finalize_kernelINS_22Kernel_traits_finalizeILj1024Ef13__nv_bfloat16fS2_fjLb0ELj1024ELj4ENS_18Kernel_traits_baseILj1024EfS2_fS2_fjLj1024EEEEELb0ELb1EEEvNS_9BwdParamsE
        .type           _ZN10layer_norm22ln_bwd_finalize_kernelINS_22Kernel_traits_finalizeILj1024Ef13__nv_bfloat16fS2_fjLb0ELj1024ELj4ENS_18Kernel_traits_baseILj1024EfS2_fS2_fjLj1024EEEEELb0ELb1EEEvNS_9BwdParamsE,@function
        .size           _ZN10layer_norm22ln_bwd_finalize_kernelINS_22Kernel_traits_finalizeILj1024Ef13__nv_bfloat16fS2_fjLb0ELj1024ELj4ENS_18Kernel_traits_baseILj1024EfS2_fS2_fjLj1024EEEEELb0ELb1EEEvNS_9BwdParamsE,(.L_x_3775 - _ZN10layer_norm22ln_bwd_finalize_kernelINS_22Kernel_traits_finalizeILj1024Ef13__nv_bfloat16fS2_fjLb0ELj1024ELj4ENS_18Kernel_traits_baseILj1024EfS2_fS2_fjLj1024EEEEELb0ELb1EEEvNS_9BwdParamsE)
        .other          _ZN10layer_norm22ln_bwd_finalize_kernelINS_22Kernel_traits_finalizeILj1024Ef13__nv_bfloat16fS2_fjLb0ELj1024ELj4ENS_18Kernel_traits_baseILj1024EfS2_fS2_fjLj1024EEEEELb0ELb1EEEvNS_9BwdParamsE,@"STO_CUDA_ENTRY STV_DEFAULT"
_ZN10layer_norm22ln_bwd_finalize_kernelINS_22Kernel_traits_finalizeILj1024Ef13__nv_bfloat16fS2_fjLb0ELj1024ELj4ENS_18Kernel_traits_baseILj1024EfS2_fS2_fjLj1024EEEEELb0ELb1EEEvNS_9BwdParamsE:
.text._ZN10layer_norm22ln_bwd_finalize_kernelINS_22Kernel_traits_finalizeILj1024Ef13__nv_bfloat16fS2_fjLb0ELj1024ELj4ENS_18Kernel_traits_baseILj1024EfS2_fS2_fjLj1024EEEEELb0ELb1EEEvNS_9BwdParamsE:
        /* <DEDUP_REMOVED lines=26> */
.L_x_1700:
        /* <DEDUP_REMOVED lines=31> */
.L_x_1695:
        /* <DEDUP_REMOVED lines=34> */
.L_x_1694:
[----:B------:R-:W-:Y:S05]  /*05b0*/  BSYNC B1 ;  /* 0x0000000000017941 */ /* 0x000fea0003800000 */
.L_x_1693:
        /* <DEDUP_REMOVED lines=25> */
.L_x_1697:
[----:B------:R-:W-:Y:S05]  /*0750*/  BSYNC B1 ;  /* 0x0000000000017941 */ /* 0x000fea0003800000 */
.L_x_1696:
        /* <DEDUP_REMOVED lines=12> */
.L_x_1692:
[----:B------:R-:W-:Y:S05]  /*0820*/  BSYNC B0 ;  /* 0x0000000000007941 */ /* 0x000fea0003800000 */
.L_x_1691:
        /* <DEDUP_REMOVED lines=29> */
.L_x_1711:
[----:B------:R-:W-:Y:S01]  /*0a00*/  @!P1 SHF.R.U32.HI R12, RZ, 0x3, R0 ;  /* 0x00000003ff0c9819 */ /* 0x000fe20000011600 */
[----:B----4-:R-:W-:Y:S01]  /*0a10*/  FADD.FTZ R14, R9, R14 ;  /* 0x0000000e090e7221 */ /* 0x010fe20000010000 */
[----:B---3--:R-:W-:Y:S02]  /*0a20*/  FADD.FTZ R11, R10, R11 ;  /* 0x0000000b0a0b7221 */ /* 0x008fe40000010000 */
[----:B------:R-:W-:-:S05]  /*0a30*/  @!P1 LOP3.LUT R12, R12, 0x1ffffffc, RZ, 0xc0, !PT ;  /* 0x1ffffffc0c0c9812 */ /* 0x000fca00078ec0ff */
[----:B------:R3:W-:Y:S04]  /*0a40*/  @!P1 STS [R12+UR4+0x2000], R14 ;  /* 0x0020000e0c009988 */ /* 0x0007e80008000804 */
[----:B------:R3:W-:Y:S02]  /*0a50*/  @!P1 STS [R12+UR4+0x2080], R11 ;  /* 0x0020800b0c009988 */ /* 0x0007e40008000804 */
.L_x_1698:
        /* <DEDUP_REMOVED lines=15> */
.L_x_1699:
[----:B------:R-:W-:Y:S01]  /*0b50*/  HFMA2.MMA R19, -RZ, RZ, 0, 5.9604644775390625e-08 ;  /* 0x00000001ff137435 */ /* 0x000fe200000001ff */
[----:B0--3--:R-:W-:Y:S01]  /*0b60*/  MOV R20, R10 ;  /* 0x0000000a00147202 */ /* 0x009fe20000000f00 */
[----:B------:R-:W-:Y:S01]  /*0b70*/  IMAD.MOV.U32 R22, RZ, RZ, 0x1f ;  /* 0x0000001fff167424 */ /* 0x000fe200078e00ff */
[----:B------:R-:W-:-:S08]  /*0b80*/  MOV R17, 0xffffffff ;  /* 0xffffffff00117802 */ /* 0x000fd00000000f00 */
[----:B-12---:R-:W-:Y:S05]  /*0b90*/  WARPSYNC.COLLECTIVE R17, `(.L_x_1701) ;  /* 0x0000000011087348 */ /* 0x006fea0003c00000 */
[----:B------:R0:W3:Y:S02]  /*0ba0*/  SHFL.BFLY P2, R18, R20, R19, R22 ;  /* 0x0c00001314127389 */ /* 0x0000e40000040016 */
[----:B0123--:R-:W-:Y:S01]  /*0bb0*/  ENDCOLLECTIVE ;  /* 0x000000000000791b */ /* 0x00ffe20003800000 */
.L_x_1701:
[----:B------:R-:W-:Y:S01]  /*0bc0*/  HFMA2.MMA R19, -RZ, RZ, 0, 1.1920928955078125e-07 ;  /* 0x00000002ff137435 */ /* 0x000fe200000001ff */
[----:B------:R-:W-:-:S05]  /*0bd0*/  MOV R11, R18 ;  /* 0x00000012000b7202 */ /* 0x000fca0000000f00 */
[----:B------:R-:W-:-:S05]  /*0be0*/  FADD.FTZ R11, R10, R11 ;  /* 0x0000000b0a0b7221 */ /* 0x000fca0000010000 */
[----:B------:R-:W-:-:S07]  /*0bf0*/  MOV R20, R11 ;  /* 0x0000000b00147202 */ /* 0x000fce0000000f00 */
[----:B------:R-:W-:Y:S05]  /*0c00*/  WARPSYNC.COLLECTIVE R17, `(.L_x_1702) ;  /* 0x0000000011087348 */ /* 0x000fea0003c00000 */
[----:B------:R0:W1:Y:S02]  /*0c10*/  SHFL.BFLY P2, R18, R20, R19, R22 ;  /* 0x0c00001314127389 */ /* 0x0000640000040016 */
[----:B01----:R-:W-:Y:S01]  /*0c20*/  ENDCOLLECTIVE ;  /* 0x000000000000791b */ /* 0x003fe20003800000 */
.L_x_1702:
[----:B------:R-:W-:Y:S01]  /*0c30*/  HFMA2.MMA R19, -RZ, RZ, 0, 2.384185791015625e-07 ;  /* 0x00000004ff137435 */ /* 0x000fe200000001ff */
[----:B------:R-:W-:-:S04]  /*0c40*/  IMAD.MOV.U32 R12, RZ, RZ, R18 ;  /* 0x000000ffff0c7224 */ /* 0x000fc800078e0012 */
[----:B------:R-:W-:-:S05]  /*0c50*/  FADD.FTZ R12, R11, R12 ;  /* 0x0000000c0b0c7221 */ /* 0x000fca0000010000 */
[----:B------:R-:W-:-:S07]  /*0c60*/  MOV R20, R12 ;  /* 0x0000000c00147202 */ /* 0x000fce0000000f00 */
[----:B------:R-:W-:Y:S05]  /*0c70*/  WARPSYNC.COLLECTIVE R17, `(.L_x_1703) ;  /* 0x0000000011087348 */ /* 0x000fea0003c00000 */
[----:B------:R0:W1:Y:S02]  /*0c80*/  SHFL.BFLY P2, R18, R20, R19, R22 ;  /* 0x0c00001314127389 */ /* 0x0000640000040016 */
[----:B01----:R-:W-:Y:S01]  /*0c90*/  ENDCOLLECTIVE ;  /* 0x000000000000791b */ /* 0x003fe20003800000 */
.L_x_1703:
[----:B------:R-:W-:Y:S01]  /*0ca0*/  IMAD.MOV.U32 R19, RZ, RZ, 0x8 ;  /* 0x00000008ff137424 */ /* 0x000fe200078e00ff */
[----:B------:R-:W-:-:S05]  /*0cb0*/  MOV R13, R18 ;  /* 0x00000012000d7202 */ /* 0x000fca0000000f00 */
[----:B------:R-:W-:-:S05]  /*0cc0*/  FADD.FTZ R13, R12, R13 ;  /* 0x0000000d0c0d7221 */ /* 0x000fca0000010000 */
[----:B------:R-:W-:-:S07]  /*0cd0*/  MOV R20, R13 ;  /* 0x0000000d00147202 */ /* 0x000fce0000000f00 */
[----:B------:R-:W-:Y:S05]  /*0ce0*/  WARPSYNC.COLLECTIVE R17, `(.L_x_1704) ;  /* 0x0000000011087348 */ /* 0x000fea0003c00000 */
[----:B------:R0:W1:Y:S02]  /*0cf0*/  SHFL.BFLY P2, R18, R20, R19, R22 ;  /* 0x0c00001314127389 */ /* 0x0000640000040016 */
[----:B01----:R-:W-:Y:S01]  /*0d00*/  ENDCOLLECTIVE ;  /* 0x000000000000791b */ /* 0x003fe20003800000 */
.L_x_1704:
[----:B------:R-:W-:Y:S01]  /*0d10*/  HFMA2.MMA R19, -RZ, RZ, 0, 9.5367431640625e-07 ;  /* 0x00000010ff137435 */ /* 0x000fe200000001ff */
[----:B------:R-:W-:-:S05]  /*0d20*/  MOV R10, R18 ;  /* 0x00000012000a7202 */ /* 0x000fca0000000f00 */
[----:B------:R-:W-:-:S05]  /*0d30*/  FADD.FTZ R10, R13, R10 ;  /* 0x0000000a0d0a7221 */ /* 0x000fca0000010000 */
[----:B------:R-:W-:-:S07]  /*0d40*/  MOV R20, R10 ;  /* 0x0000000a00147202 */ /* 0x000fce0000000f00 */
[----:B------:R-:W-:Y:S05]  /*0d50*/  WARPSYNC.COLLECTIVE R17, `(.L_x_1705) ;  /* 0x0000000011087348 */ /* 0x000fea0003c00000 */
[----:B------:R0:W1:Y:S02]  /*0d60*/  SHFL.BFLY P2, R18, R20, R19, R22 ;  /* 0x0c00001314127389 */ /* 0x0000640000040016 */
[----:B01----:R-:W-:Y:S01]  /*0d70*/  ENDCOLLECTIVE ;  /* 0x000000000000791b */ /* 0x003fe20003800000 */
.L_x_1705:
[----:B------:R-:W-:Y:S01]  /*0d80*/  HFMA2.MMA R19, -RZ, RZ, 0, 5.9604644775390625e-08 ;  /* 0x00000001ff137435 */ /* 0x000fe200000001ff */
[----:B------:R-:W-:Y:S01]  /*0d90*/  IMAD.MOV.U32 R20, RZ, RZ, R9 ;  /* 0x000000ffff147224 */ /* 0x000fe200078e0009 */
[----:B------:R-:W-:-:S09]  /*0da0*/  MOV R11, R18 ;  /* 0x00000012000b7202 */ /* 0x000fd20000000f00 */
[----:B------:R-:W-:Y:S05]  /*0db0*/  WARPSYNC.COLLECTIVE R17, `(.L_x_1706) ;  /* 0x0000000011087348 */ /* 0x000fea0003c00000 */
[----:B------:R0:W1:Y:S02]  /*0dc0*/  SHFL.BFLY P2, R18, R20, R19, R22 ;  /* 0x0c00001314127389 */ /* 0x0000640000040016 */
[----:B01----:R-:W-:Y:S01]  /*0dd0*/  ENDCOLLECTIVE ;  /* 0x000000000000791b */ /* 0x003fe20003800000 */
.L_x_1706:
[----:B------:R-:W-:Y:S01]  /*0de0*/  HFMA2.MMA R19, -RZ, RZ, 0, 1.1920928955078125e-07 ;  /* 0x00000002ff137435 */ /* 0x000fe200000001ff */
[----:B------:R-:W-:-:S05]  /*0df0*/  MOV R12, R18 ;  /* 0x00000012000c7202 */ /* 0x000fca0000000f00 */
[----:B------:R-:W-:-:S05]  /*0e00*/  FADD.FTZ R14, R9, R12 ;  /* 0x0000000c090e7221 */ /* 0x000fca0000010000 */
[----:B------:R-:W-:-:S07]  /*0e10*/  MOV R20, R14 ;  /* 0x0000000e00147202 */ /* 0x000fce0000000f00 */
[----:B------:R-:W-:Y:S05]  /*0e20*/  WARPSYNC.COLLECTIVE R17, `(.L_x_1707) ;  /* 0x0000000011087348 */ /* 0x000fea0003c00000 */
[----:B------:R0:W1:Y:S02]  /*0e30*/  SHFL.BFLY P2, R18, R20, R19, R22 ;  /* 0x0c00001314127389 */ /* 0x0000640000040016 */
[----:B01----:R-:W-:Y:S01]  /*0e40*/  ENDCOLLECTIVE ;  /* 0x000000000000791b */ /* 0x003fe20003800000 */
.L_x_1707:
[----:B------:R-:W-:Y:S01]  /*0e50*/  HFMA2.MMA R19, -RZ, RZ, 0, 2.384185791015625e-07 ;  /* 0x00000004ff137435 */ /* 0x000fe200000001ff */
[----:B------:R-:W-:-:S04]  /*0e60*/  IMAD.MOV.U32 R13, RZ, RZ, R18 ;  /* 0x000000ffff0d7224 */ /* 0x000fc800078e0012 */
[----:B------:R-:W-:-:S05]  /*0e70*/  FADD.FTZ R15, R14, R13 ;  /* 0x0000000d0e0f7221 */ /* 0x000fca0000010000 */
[----:B------:R-:W-:-:S07]  /*0e80*/  MOV R20, R15 ;  /* 0x0000000f00147202 */ /* 0x000fce0000000f00 */
[----:B------:R-:W-:Y:S05]  /*0e90*/  WARPSYNC.COLLECTIVE R17, `(.L_x_1708) ;  /* 0x0000000011087348 */ /* 0x000fea0003c00000 */
[----:B------:R0:W1:Y:S02]  /*0ea0*/  SHFL.BFLY P2, R18, R20, R19, R22 ;  /* 0x0c00001314127389 */ /* 0x0000640000040016 */
[----:B01----:R-:W-:Y:S01]  /*0eb0*/  ENDCOLLECTIVE ;  /* 0x000000000000791b */ /* 0x003fe20003800000 */
.L_x_1708:
[----:B------:R-:W-:Y:S01]  /*0ec0*/  IMAD.MOV.U32 R19, RZ, RZ, 0x8 ;  /* 0x00000008ff137424 */ /* 0x000fe200078e00ff */
[----:B------:R-:W-:-:S05]  /*0ed0*/  MOV R16, R18 ;  /* 0x0000001200107202 */ /* 0x000fca0000000f00 */
[----:B------:R-:W-:-:S05]  /*0ee0*/  FADD.FTZ R16, R15, R16 ;  /* 0x000000100f107221 */ /* 0x000fca0000010000 */
[----:B------:R-:W-:-:S07]  /*0ef0*/  MOV R20, R16 ;  /* 0x0000001000147202 */ /* 0x000fce0000000f00 */
[----:B------:R-:W-:Y:S05]  /*0f00*/  WARPSYNC.COLLECTIVE R17, `(.L_x_1709) ;  /* 0x0000000011087348 */ /* 0x000fea0003c00000 */
[----:B------:R0:W1:Y:S02]  /*0f10*/  SHFL.BFLY P2, R18, R20, R19, R22 ;  /* 0x0c00001314127389 */ /* 0x0000640000040016 */
[----:B01----:R-:W-:Y:S01]  /*0f20*/  ENDCOLLECTIVE ;  /* 0x000000000000791b */ /* 0x003fe20003800000 */
.L_x_1709:
[----:B------:R-:W-:Y:S01]  /*0f30*/  HFMA2.MMA R19, -RZ, RZ, 0, 9.5367431640625e-07 ;  /* 0x00000010ff137435 */ /* 0x000fe200000001ff */
[----:B------:R-:W-:-:S05]  /*0f40*/  MOV R9, R18 ;  /* 0x0000001200097202 */ /* 0x000fca0000000f00 */
[----:B------:R-:W-:-:S05]  /*0f50*/  FADD.FTZ R9, R16, R9 ;  /* 0x0000000910097221 */ /* 0x000fca0000010000 */
[----:B------:R-:W-:-:S07]  /*0f60*/  MOV R20, R9 ;  /* 0x0000000900147202 */ /* 0x000fce0000000f00 */
[----:B------:R-:W-:Y:S05]  /*0f70*/  WARPSYNC.COLLECTIVE R17, `(.L_x_1710) ;  /* 0x0000000011087348 */ /* 0x000fea0003c00000 */
[----:B------:R0:W1:Y:S02]  /*0f80*/  SHFL.BFLY P2, R18, R20, R19, R22 ;  /* 0x0c00001314127389 */ /* 0x0000640000040016 */
[----:B01----:R-:W-:Y:S01]  /*0f90*/  ENDCOLLECTIVE ;  /* 0x000000000000791b */ /* 0x003fe20003800000 */
.L_x_1710:
[----:B------:R-:W-:Y:S01]  /*0fa0*/  MOV R14, R18 ;  /* 0x00000012000e7202 */ /* 0x000fe20000000f00 */
[----:B------:R-:W-:Y:S06]  /*0fb0*/  BRA `(.L_x_1711) ;  /* 0xfffffff800907947 */ /* 0x000fec000383ffff */
.L_x_1712:
        /* <DEDUP_REMOVED lines=12> */
.L_x_3775:


//--------------------- .text._ZN10layer_norm40ln_parallel_residual_bwd_finalize_kernelINS_22Kernel_traits_finalizeILj1024Ef13__nv_bfloat16fS2_fjLb0ELj1024ELj4ENS_18Kernel_traits_baseILj1024EfS2_fS2_fjLj1024EEEEELb1EEEvNS_9BwdParamsE --------------------------
	.section	.text._ZN10layer_norm40ln_parallel_residual_bwd_finalize_kernelINS_22Kernel_traits_finalizeILj1024Ef13__nv_bfloat16fS2_fjLb0ELj1024ELj4ENS_18Kernel_traits_baseILj1024EfS2_fS2_fjLj1024EEEEELb1EEEvNS_9BwdParamsE,"ax",@progbits
	.align	128
        .global         _ZN10layer_norm40ln_parallel_residual_bwd_finalize_kernelINS_22Kernel_traits_finalizeILj1024Ef13__nv_bfloat16fS2_fjLb0ELj1024ELj4ENS_18Kernel_traits_baseILj1024EfS2_fS2_fjLj1024EEEEELb1EEEvNS_9BwdParamsE
        .type           _ZN10layer_norm40ln_parallel_residual_bwd_finalize_kernelINS_22Kernel_traits_finalizeILj1024Ef13__nv_bfloat16fS2_fjLb0ELj1024ELj4ENS_18Kernel_traits_baseILj1024EfS2_fS2_fjLj1024EEEEELb1EEEvNS_9BwdParamsE,@function
        .size           _ZN10layer_norm40ln_parallel_residual_bwd_finalize_kernelINS_22Kernel_traits_finalizeILj1024Ef13__nv_bfloat16fS2_fjLb0ELj1024ELj4ENS_18Kernel_traits_baseILj1024EfS2_fS2_fjLj1024EEEEELb1EEEvNS_9BwdParamsE,(.L_x_3776 - _ZN10layer_norm40ln_parallel_residual_bwd_finalize_kernelINS_22Kernel_traits_finalizeILj1024Ef13__nv_bfloat16fS2_fjLb0ELj1024ELj4ENS_18Kernel_traits_baseILj1024EfS2_fS2_fjLj1024EEEEELb1EEEvNS_9BwdParamsE)
        .other          _ZN10layer_norm40ln_parallel_residual_bwd_finalize_kernelINS_22Kernel_traits_finalizeILj1024Ef13__nv_bfloat16fS2_fjLb0ELj1024ELj4ENS_18Kernel_traits_baseILj1024EfS2_fS2_fjLj1024EEEEELb1EEEvNS_9BwdParamsE,@"STO_CUDA_ENTRY STV_DEFAULT"
_ZN10layer_norm40ln_parallel_residual_bwd_finalize_kernelINS_22Kernel_traits_finalizeILj1024Ef13__nv_bfloat16fS2_fjLb0ELj1024ELj4ENS_18Kernel_traits_baseILj1024EfS2_fS2_fjLj1024EEEEELb1EEEvNS_9BwdParamsE:
.text._ZN10layer_norm40ln_parallel_residual_bwd_finalize_kernelINS_22Kernel_traits_finalizeILj1024Ef13__nv_bfloat16fS2_fjLb0ELj1024ELj4ENS_18Kernel_traits_baseILj1024EfS2_fS2_fjLj1024EEEEELb1EEEvNS_9BwdParamsE:
        /* <DEDUP_REMOVED lines=23> */
.L_x_1724:
        /* <DEDUP_REMOVED lines=41> */
.L_x_1717:
        /* <DEDUP_REMOVED lines=62> */
.L_x_1716:
[----:B------:R-:W-:Y:S05]  /*07e0*/  BSYNC B1 ;  /* 0x0000000000017941 */ /* 0x000fea0003800000 */
.L_x_1715:
        /* <DEDUP_REMOVED lines=39> */
.L_x_1719:
[----:B------:R-:W-:Y:S05]  /*0a60*/  BSYNC B1 ;  /* 0x0000000000017941 */ /* 0x000fea0003800000 */
.L_x_1718:
        /* <DEDUP_REMOVED lines=20> */
.L_x_1714:
[----:B------:R-:W-:Y:S05]  /*0bb0*/  BSYNC B0 ;  /* 0x0000000000007941 */ /* 0x000fea0003800000 */
.L_x_1713:
        /* <DEDUP_REMOVED lines=54> */
.L_x_1745:
        /* <DEDUP_REMOVED lines=10> */
.L_x_1720:
        /* <DEDUP_REMOVED lines=22> */
.L_x_1723:
[----:B------:R-:W-:Y:S05]  /*1120*/  BSYNC B0 ;  /* 0x0000000000007941 */ /* 0x000fea0003800000 */
.L_x_1722:
[C---:B------:R-:W-:Y:S02]  /*1130*/  ISETP.GT.U32.AND P1, PT, R4.reuse, -0x401, PT ;  /* 0xfffffbff0400780c */ /* 0x040fe40003f24070 */
[----:B------:R-:W-:Y:S02]  /*1140*/  IADD3 R4, R4, 0x400, RZ ;  /* 0x0000040004047810 */ /* 0x000fe40007ffe0ff */
[----:B------:R-:W-:-:S09]  /*1150*/  IADD3 R5, R5, 0x200, RZ ;  /* 0x0000020005057810 */ /* 0x000fd20007ffe0ff */
[----:B------:R-:W-:Y:S05]  /*1160*/  @P1 BRA `(.L_x_1724) ;  /* 0xfffffff000001947 */ /* 0x000fea000383ffff */
[----:B------:R-:W-:Y:S05]  /*1170*/  EXIT ;  /* 0x000000000000794d */ /* 0x000fea0003800000 */
.L_x_1721:
[----:B------:R-:W-:Y:S01]  /*1180*/  HFMA2.MMA R13, -RZ, RZ, 0, 5.9604644775390625e-08 ;  /* 0x00000001ff0d7435 */ /* 0x000fe200000001ff */
[----:B0-----:R-:W-:Y:S02]  /*1190*/  MOV R26, R9 ;  /* 0x00000009001a7202 */ /* 0x001fe40000000f00 */
[----:B------:R-:W-:Y:S02]  /*11a0*/  MOV R12, 0x1f ;  /* 0x0000001f000c7802 */ /* 0x000fe40000000f00 */
[----:B------:R-:W-:-:S07]  /*11b0*/  MOV R11, 0xffffffff ;  /* 0xffffffff000b7802 */ /* 0x000fce0000000f00 */
[----:B-1234-:R-:W-:Y:S05]  /*11c0*/  WARPSYNC.COLLECTIVE R11, `(.L_x_1725) ;  /* 0x000000000b087348 */ /* 0x01efea0003c00000 */
[----:B------:R0:W0:Y:S02]  /*11d0*/  SHFL.BFLY P2, R16, R26, R13, R12 ;  /* 0x0c00000d1a107389 */ /* 0x000024000004000c */
[----:B01234-:R-:W-:Y:S01]  /*11e0*/  ENDCOLLECTIVE ;  /* 0x000000000000791b */ /* 0x01ffe20003800000 */
.L_x_1725:
[----:B------:R-:W-:Y:S01]  /*11f0*/  HFMA2.MMA R13, -RZ, RZ, 0, 1.1920928955078125e-07 ;  /* 0x00000002ff0d7435 */ /* 0x000fe200000001ff */
[----:B------:R-:W-:-:S05]  /*1200*/  FADD.FTZ R10, R9, R16 ;  /* 0x00000010090a7221 */ /* 0x000fca0000010000 */
[----:B------:R-:W-:-:S07]  /*1210*/  MOV R26, R10 ;  /* 0x0000000a001a7202 */ /* 0x000fce0000000f00 */
[----:B------:R-:W-:Y:S05]  /*1220*/  WARPSYNC.COLLECTIVE R11, `(.L_x_1726) ;  /* 0x000000000b087348 */ /* 0x000fea0003c00000 */
[----:B------:R0:W1:Y:S02]  /*1230*/  SHFL.BFLY P2, R16, R26, R13, R12 ;  /* 0x0c00000d1a107389 */ /* 0x000064000004000c */
[----:B01----:R-:W-:Y:S01]  /*1240*/  ENDCOLLECTIVE ;  /* 0x000000000000791b */ /* 0x003fe20003800000 */
.L_x_1726:
[----:B------:R-:W-:Y:S01]  /*1250*/  HFMA2.MMA R13, -RZ, RZ, 0, 2.384185791015625e-07 ;  /* 0x00000004ff0d7435 */ /* 0x000fe200000001ff */
[----:B------:R-:W-:-:S05]  /*1260*/  FADD.FTZ R9, R10, R16 ;  /* 0x000000100a097221 */ /* 0x000fca0000010000 */
[----:B------:R-:W-:-:S07]  /*1270*/  MOV R26, R9 ;  /* 0x00000009001a7202 */ /* 0x000fce0000000f00 */
[----:B------:R-:W-:Y:S05]  /*1280*/  WARPSYNC.COLLECTIVE R11, `(.L_x_1727) ;  /* 0x000000000b087348 */ /* 0x000fea0003c00000 */
[----:B------:R0:W1:Y:S02]  /*1290*/  SHFL.BFLY P2, R16, R26, R13, R12 ;  /* 0x0c00000d1a107389 */ /* 0x000064000004000c */
[----:B01----:R-:W-:Y:S01]  /*12a0*/  ENDCOLLECTIVE ;  /* 0x000000000000791b */ /* 0x003fe20003800000 */
.L_x_1727:
[----:B------:R-:W-:Y:S01]  /*12b0*/  HFMA2.MMA R13, -RZ, RZ, 0, 4.76837158203125e-07 ;  /* 0x00000008ff0d7435 */ /* 0x000fe200000001ff */
[----:B------:R-:W-:-:S05]  /*12c0*/  FADD.FTZ R18, R9, R16 ;  /* 0x0000001009127221 */ /* 0x000fca0000010000 */
[----:B------:R-:W-:-:S07]  /*12d0*/  MOV R26, R18 ;  /* 0x00000012001a7202 */ /* 0x000fce0000000f00 */
[----:B------:R-:W-:Y:S05]  /*12e0*/  WARPSYNC.COLLECTIVE R11, `(.L_x_1728) ;  /* 0x000000000b087348 */ /* 0x000fea0003c00000 */
[----:B------:R0:W1:Y:S02]  /*12f0*/  SHFL.BFLY P2, R16, R26, R13, R12 ;  /* 0x0c00000d1a107389 */ /* 0x000064000004000c */
[----:B01----:R-:W-:Y:S01]  /*1300*/  ENDCOLLECTIVE ;  /* 0x000000000000791b */ /* 0x003fe20003800000 */
.L_x_1728:
[----:B------:R-:W-:Y:S01]  /*1310*/  HFMA2.MMA R13, -RZ, RZ, 0, 9.5367431640625e-07 ;  /* 0x00000010ff0d7435 */ /* 0x000fe200000001ff */
[----:B------:R-:W-:-:S05]  /*1320*/  FADD.FTZ R10, R18, R16 ;  /* 0x00000010120a7221 */ /* 0x000fca0000010000 */
[----:B------:R-:W-:-:S07]  /*1330*/  MOV R26, R10 ;  /* 0x0000000a001a7202 */ /* 0x000fce0000000f00 */
[----:B------:R-:W-:Y:S05]  /*1340*/  WARPSYNC.COLLECTIVE R11, `(.L_x_1729) ;  /* 0x000000000b087348 */ /* 0x000fea0003c00000 */
[----:B------:R0:W1:Y:S02]  /*1350*/  SHFL.BFLY P2, R16, R26, R13, R12 ;  /* 0x0c00000d1a107389 */ /* 0x000064000004000c */
[----:B01----:R-:W-:Y:S01]  /*1360*/  ENDCOLLECTIVE ;  /* 0x000000000000791b */ /* 0x003fe20003800000 */
.L_x_1729:
[----:B------:R-:W-:Y:S01]  /*1370*/  HFMA2.MMA R13, -RZ, RZ, 0, 5.9604644775390625e-08 ;  /* 0x00000001ff0d7435 */ /* 0x000fe200000001ff */
[----:B------:R-:W-:Y:S02]  /*1380*/  MOV R26, R14 ;  /* 0x0000000e001a7202 */ /* 0x000fe40000000f00 */
[----:B------:R-:W-:-:S08]  /*1390*/  MOV R9, R16 ;  /* 0x0000001000097202 */ /* 0x000fd00000000f00 */
[----:B------:R-:W-:Y:S05]  /*13a0*/  WARPSYNC.COLLECTIVE R11, `(.L_x_1730) ;  /* 0x000000000b087348 */ /* 0x000fea0003c00000 */
[----:B------:R0:W1:Y:S02]  /*13b0*/  SHFL.BFLY P2, R16, R26, R13, R12 ;  /* 0x0c00000d1a107389 */ /* 0x000064000004000c */
[----:B01----:R-:W-:Y:S01]  /*13c0*/  ENDCOLLECTIVE ;  /* 0x000000000000791b */ /* 0x003fe20003800000 */
.L_x_1730:
[----:B------:R-:W-:Y:S01]  /*13d0*/  HFMA2.MMA R13, -RZ, RZ, 0, 1.1920928955078125e-07 ;  /* 0x00000002ff0d7435 */ /* 0x000fe200000001ff */
[----:B------:R-:W-:-:S05]  /*13e0*/  MOV R15, R16 ;  /* 0x00000010000f7202 */ /* 0x000fca0000000f00 */
[----:B------:R-:W-:-:S05]  /*13f0*/  FADD.FTZ R15, R14, R15 ;  /* 0x0000000f0e0f7221 */ /* 0x000fca0000010000 */
[----:B------:R-:W-:-:S07]  /*1400*/  MOV R26, R15 ;  /* 0x0000000f001a7202 */ /* 0x000fce0000000f00 */
[----:B------:R-:W-:Y:S05]  /*1410*/  WARPSYNC.COLLECTIVE R11, `(.L_x_1731) ;  /* 0x000000000b087348 */ /* 0x000fea0003c00000 */
[----:B------:R0:W1:Y:S02]  /*1420*/  SHFL.BFLY P2, R16, R26, R13, R12 ;  /* 0x0c00000d1a107389 */ /* 0x000064000004000c */
[----:B01----:R-:W-:Y:S01]  /*1430*/  ENDCOLLECTIVE ;  /* 0x000000000000791b */ /* 0x003fe20003800000 */
.L_x_1731:
[----:B------:R-:W-:Y:S01]  /*1440*/  HFMA2.MMA R13, -RZ, RZ, 0, 2.384185791015625e-07 ;  /* 0x00000004ff0d7435 */ /* 0x000fe200000001ff */
[----:B------:R-:W-:-:S05]  /*1450*/  MOV R18, R16 ;  /* 0x0000001000127202 */ /* 0x000fca0000000f00 */
[----:B------:R-:W-:-:S05]  /*1460*/  FADD.FTZ R14, R15, R18 ;  /* 0x000000120f0e7221 */ /* 0x000fca0000010000 */
[----:B------:R-:W-:-:S07]  /*1470*/  MOV R26, R14 ;  /* 0x0000000e001a7202 */ /* 0x000fce0000000f00 */
[----:B------:R-:W-:Y:S05]  /*1480*/  WARPSYNC.COLLECTIVE R11, `(.L_x_1732) ;  /* 0x000000000b087348 */ /* 0x000fea0003c00000 */
[----:B------:R0:W1:Y:S02]  /*1490*/  SHFL.BFLY P2, R16, R26, R13, R12 ;  /* 0x0c00000d1a107389 */ /* 0x000064000004000c */
[----:B01----:R-:W-:Y:S01]  /*14a0*/  ENDCOLLECTIVE ;  /* 0x000000000000791b */ /* 0x003fe20003800000 */
.L_x_1732:
[----:B------:R-:W-:Y:S01]  /*14b0*/  HFMA2.MMA R13, -RZ, RZ, 0, 4.76837158203125e-07 ;  /* 0x00000008ff0d7435 */ /* 0x000fe200000001ff */
[----:B------:R-:W-:-:S05]  /*14c0*/  MOV R17, R16 ;  /* 0x0000001000117202 */ /* 0x000fca0000000f00 */
[----:B------:R-:W-:-:S05]  /*14d0*/  FADD.FTZ R19, R14, R17 ;  /* 0x000000110e137221 */ /* 0x000fca0000010000 */
[----:B------:R-:W-:-:S07]  /*14e0*/  MOV R26, R19 ;  /* 0x00000013001a7202 */ /* 0x000fce0000000f00 */
[----:B------:R-:W-:Y:S05]  /*14f0*/  WARPSYNC.COLLECTIVE R11, `(.L_x_1733) ;  /* 0x000000000b087348 */ /* 0x000fea0003c00000 */
[----:B------:R0:W1:Y:S02]  /*1500*/  SHFL.BFLY P2, R16, R26, R13, R12 ;  /* 0x0c00000d1a107389 */ /* 0x000064000004000c */
[----:B01----:R-:W-:Y:S01]  /*1510*/  ENDCOLLECTIVE ;  /* 0x000000000000791b */ /* 0x003fe20003800000 */
.L_x_1733:
[----:B------:R-:W-:Y:S01]  /*1520*/  HFMA2.MMA R13, -RZ, RZ, 0, 9.5367431640625e-07 ;  /* 0x00000010ff0d7435 */ /* 0x000fe200000001ff */
[----:B------:R-:W-:-:S05]  /*1530*/  MOV R20, R16 ;  /* 0x0000001000147202 */ /* 0x000fca0000000f00 */
[----:B------:R-:W-:-:S05]  /*1540*/  FADD.FTZ R15, R19, R20 ;  /* 0x00000014130f7221 */ /* 0x000fca0000010000 */
[----:B------:R-:W-:-:S07]  /*1550*/  MOV R26, R15 ;  /* 0x0000000f001a7202 */ /* 0x000fce0000000f00 */
[----:B------:R-:W-:Y:S05]  /*1560*/  WARPSYNC.COLLECTIVE R11, `(.L_x_1734) ;  /* 0x000000000b087348 */ /* 0x000fea0003c00000 */
[----:B------:R0:W1:Y:S02]  /*1570*/  SHFL.BFLY P2, R16, R26, R13, R12 ;  /* 0x0c00000d1a107389 */ /* 0x000064000004000c */
[----:B01----:R-:W-:Y:S01]  /*1580*/  ENDCOLLECTIVE ;  /* 0x000000000000791b */ /* 0x003fe20003800000 */
.L_x_1734:
[----:B------:R-:W-:Y:S01]  /*1590*/  HFMA2.MMA R13, -RZ, RZ, 0, 5.9604644775390625e-08 ;  /* 0x00000001ff0d7435 */ /* 0x000fe200000001ff */
[----:B------:R-:W-:Y:S02]  /*15a0*/  MOV R26, R8 ;  /* 0x00000008001a7202 */ /* 0x000fe40000000f00 */
[----:B------:R-:W-:-:S08]  /*15b0*/  MOV R14, R16 ;  /* 0x00000010000e7202 */ /* 0x000fd00000000f00 */
[----:B------:R-:W-:Y:S05]  /*15c0*/  WARPSYNC.COLLECTIVE R11, `(.L_x_1735) ;  /* 0x000000000b087348 */ /* 0x000fea0003c00000 */
[----:B------:R0:W1:Y:S02]  /*15d0*/  SHFL.BFLY P2, R16, R26, R13, R12 ;  /* 0x0c00000d1a107389 */ /* 0x000064000004000c */
[----:B01----:R-:W-:Y:S01]  /*15e0*/  ENDCOLLECTIVE ;  /* 0x000000000000791b */ /* 0x003fe20003800000 */
.L_x_1735:
[----:B------:R-:W-:Y:S01]  /*15f0*/  HFMA2.MMA R13, -RZ, RZ, 0, 1.1920928955078125e-07 ;  /* 0x00000002ff0d7435 */ /* 0x000fe200000001ff */
[----:B------:R-:W-:-:S05]  /*1600*/  MOV R17, R16 ;  /* 0x0000001000117202 */ /* 0x000fca0000000f00 */
[----:B------:R-:W-:-:S05]  /*1610*/  FADD.FTZ R19, R8, R17 ;  /* 0x0000001108137221 */ /* 0x000fca0000010000 */
[----:B------:R-:W-:-:S07]  /*1620*/  MOV R26, R19 ;  /* 0x00000013001a7202 */ /* 0x000fce0000000f00 */
[----:B------:R-:W-:Y:S05]  /*1630*/  WARPSYNC.COLLECTIVE R11, `(.L_x_1736) ;  /* 0x000000000b087348 */ /* 0x000fea0003c00000 */
[----:B------:R0:W1:Y:S02]  /*1640*/  SHFL.BFLY P2, R16, R26, R13, R12 ;  /* 0x0c00000d1a107389 */ /* 0x000064000004000c */
[----:B01----:R-:W-:Y:S01]  /*1650*/  ENDCOLLECTIVE ;  /* 0x000000000000791b */ /* 0x003fe20003800000 */
.L_x_1736:
[----:B------:R-:W-:Y:S01]  /*1660*/  HFMA2.MMA R13, -RZ, RZ, 0, 2.384185791015625e-07 ;  /* 0x00000004ff0d7435 */ /* 0x000fe200000001ff */
[----:B------:R-:W-:-:S05]  /*1670*/  MOV R20, R16 ;  /* 0x0000001000147202 */ /* 0x000fca0000000f00 */
[----:B------:R-:W-:-:S05]  /*1680*/  FADD.FTZ R8, R19, R20 ;  /* 0x0000001413087221 */ /* 0x000fca0000010000 */
[----:B------:R-:W-:-:S07]  /*1690*/  MOV R26, R8 ;  /* 0x00000008001a7202 */ /* 0x000fce0000000f00 */
[----:B------:R-:W-:Y:S05]  /*16a0*/  WARPSYNC.COLLECTIVE R11, `(.L_x_1737) ;  /* 0x000000000b087348 */ /* 0x000fea0003c00000 */
[----:B------:R0:W1:Y:S02]  /*16b0*/  SHFL.BFLY P2, R16, R26, R13, R12 ;  /* 0x0c00000d1a107389 */ /* 0x000064000004000c */
[----:B01----:R-:W-:Y:S01]  /*16c0*/  ENDCOLLECTIVE ;  /* 0x000000000000791b */ /* 0x003fe20003800000 */
.L_x_1737:
[----:B------:R-:W-:Y:S01]  /*16d0*/  HFMA2.MMA R13, -RZ, RZ, 0, 4.76837158203125e-07 ;  /* 0x00000008ff0d7435 */ /* 0x000fe200000001ff */
[----:B------:R-:W-:-:S05]  /*16e0*/  MOV R21, R16 ;  /* 0x0000001000157202 */ /* 0x000fca0000000f00 */
[----:B------:R-:W-:-:S05]  /*16f0*/  FADD.FTZ R21, R8, R21 ;  /* 0x0000001508157221 */ /* 0x000fca0000010000 */
[----:B------:R-:W-:-:S07]  /*1700*/  MOV R26, R21 ;  /* 0x00000015001a7202 */ /* 0x000fce0000000f00 */
[----:B------:R-:W-:Y:S05]  /*1710*/  WARPSYNC.COLLECTIVE R11, `(.L_x_1738) ;  /* 0x000000000b087348 */ /* 0x000fea0003c00000 */
[----:B------:R0:W1:Y:S02]  /*1720*/  SHFL.BFLY P2, R16, R26, R13, R12 ;  /* 0x0c00000d1a107389 */ /* 0x000064000004000c */
[----:B01----:R-:W-:Y:S01]  /*1730*/  ENDCOLLECTIVE ;  /* 0x000000000000791b */ /* 0x003fe20003800000 */
.L_x_1738:
[----:B------:R-:W-:Y:S01]  /*1740*/  HFMA2.MMA R13, -RZ, RZ, 0, 9.5367431640625e-07 ;  /* 0x00000010ff0d7435 */ /* 0x000fe200000001ff */
[----:B------:R-:W-:-:S05]  /*1750*/  MOV R22, R16 ;  /* 0x0000001000167202 */ /* 0x000fca0000000f00 */
[----:B------:R-:W-:-:S05]  /*1760*/  FADD.FTZ R17, R21, R22 ;  /* 0x0000001615117221 */ /* 0x000fca0000010000 */
[----:B------:R-:W-:-:S07]  /*1770*/  MOV R26, R17 ;  /* 0x00000011001a7202 */ /* 0x000fce0000000f00 */
[----:B------:R-:W-:Y:S05]  /*1780*/  WARPSYNC.COLLECTIVE R11, `(.L_x_1739) ;  /* 0x000000000b087348 */ /* 0x000fea0003c00000 */
[----:B------:R0:W1:Y:S02]  /*1790*/  SHFL.BFLY P2, R16, R26, R13, R12 ;  /* 0x0c00000d1a107389 */ /* 0x000064000004000c */
[----:B01----:R-:W-:Y:S01]  /*17a0*/  ENDCOLLECTIVE ;  /* 0x000000000000791b */ /* 0x003fe20003800000 */
.L_x_1739:
[----:B------:R-:W-:Y:S01]  /*17b0*/  HFMA2.MMA R13, -RZ, RZ, 0, 5.9604644775390625e-08 ;  /* 0x00000001ff0d7435 */ /* 0x000fe200000001ff */
[----:B------:R-:W-:Y:S02]  /*17c0*/  MOV R26, R7 ;  /* 0x00000007001a7202 */ /* 0x000fe40000000f00 */
[----:B------:R-:W-:-:S08]  /*17d0*/  MOV R8, R16 ;  /* 0x0000001000087202 */ /* 0x000fd00000000f00 */
[----:B------:R-:W-:Y:S05]  /*17e0*/  WARPSYNC.COLLECTIVE R11, `(.L_x_1740) ;  /* 0x000000000b087348 */ /* 0x000fea0003c00000 */
[----:B------:R0:W1:Y:S02]  /*17f0*/  SHFL.BFLY P2, R16, R26, R13, R12 ;  /* 0x0c00000d1a107389 */ /* 0x000064000004000c */
[----:B01----:R-:W-:Y:S01]  /*1800*/  ENDCOLLECTIVE ;  /* 0x000000000000791b */ /* 0x003fe20003800000 */
.L_x_1740:
[----:B------:R-:W-:Y:S01]  /*1810*/  HFMA2.MMA R13, -RZ, RZ, 0, 1.1920928955078125e-07 ;  /* 0x00000002ff0d7435 */ /* 0x000fe200000001ff */
[----:B------:R-:W-:-:S05]  /*1820*/  MOV R18, R16 ;  /* 0x0000001000127202 */ /* 0x000fca0000000f00 */
[----:B------:R-:W-:-:S05]  /*1830*/  FADD.FTZ R22, R7, R18 ;  /* 0x0000001207167221 */ /* 0x000fca0000010000 */
[----:B------:R-:W-:-:S07]  /*1840*/  MOV R26, R22 ;  /* 0x00000016001a7202 */ /* 0x000fce0000000f00 */
[----:B------:R-:W-:Y:S05]  /*1850*/  WARPSYNC.COLLECTIVE R11, `(.L_x_1741) ;  /* 0x000000000b087348 */ /* 0x000fea0003c00000 */
[----:B------:R0:W1:Y:S02]  /*1860*/  SHFL.BFLY P2, R16, R26, R13, R12 ;  /* 0x0c00000d1a107389 */ /* 0x000064000004000c */
[----:B01----:R-:W-:Y:S01]  /*1870*/  ENDCOLLECTIVE ;  /* 0x000000000000791b */ /* 0x003fe20003800000 */
.L_x_1741:
[----:B------:R-:W-:Y:S01]  /*1880*/  HFMA2.MMA R13, -RZ, RZ, 0, 2.384185791015625e-07 ;  /* 0x00000004ff0d7435 */ /* 0x000fe200000001ff */
[----:B------:R-:W-:-:S05]  /*1890*/  MOV R21, R16 ;  /* 0x0000001000157202 */ /* 0x000fca0000000f00 */
[----:B------:R-:W-:-:S05]  /*18a0*/  FADD.FTZ R7, R22, R21 ;  /* 0x0000001516077221 */ /* 0x000fca0000010000 */
[----:B------:R-:W-:-:S07]  /*18b0*/  MOV R26, R7 ;  /* 0x00000007001a7202 */ /* 0x000fce0000000f00 */
[----:B------:R-:W-:Y:S05]  /*18c0*/  WARPSYNC.COLLECTIVE R11, `(.L_x_1742) ;  /* 0x000000000b087348 */ /* 0x000fea0003c00000 */
[----:B------:R0:W1:Y:S02]  /*18d0*/  SHFL.BFLY P2, R16, R26, R13, R12 ;  /* 0x0c00000d1a107389 */ /* 0x000064000004000c */
[----:B01----:R-:W-:Y:S01]  /*18e0*/  ENDCOLLECTIVE ;  /* 0x000000000000791b */ /* 0x003fe20003800000 */
.L_x_1742:
[----:B------:R-:W-:Y:S01]  /*18f0*/  HFMA2.MMA R13, -RZ, RZ, 0, 4.76837158203125e-07 ;  /* 0x00000008ff0d7435 */ /* 0x000fe200000001ff */
[----:B------:R-:W-:-:S05]  /*1900*/  MOV R20, R16 ;  /* 0x0000001000147202 */ /* 0x000fca0000000f00 */
[----:B------:R-:W-:-:S05]  /*1910*/  FADD.FTZ R23, R7, R20 ;  /* 0x0000001407177221 */ /* 0x000fca0000010000 */
[----:B------:R-:W-:-:S07]  /*1920*/  MOV R26, R23 ;  /* 0x00000017001a7202 */ /* 0x000fce0000000f00 */
[----:B------:R-:W-:Y:S05]  /*1930*/  WARPSYNC.COLLECTIVE R11, `(.L_x_1743) ;  /* 0x000000000b087348 */ /* 0x000fea0003c00000 */
[----:B------:R0:W1:Y:S02]  /*1940*/  SHFL.BFLY P2, R16, R26, R13, R12 ;  /* 0x0c00000d1a107389 */ /* 0x000064000004000c */
[----:B01----:R-:W-:Y:S01]  /*1950*/  ENDCOLLECTIVE ;  /* 0x000000000000791b */ /* 0x003fe20003800000 */
.L_x_1743:
[----:B------:R-:W-:Y:S01]  /*1960*/  HFMA2.MMA R13, -RZ, RZ, 0, 9.5367431640625e-07 ;  /* 0x00000010ff0d7435 */ /* 0x000fe200000001ff */
[----:B------:R-:W-:-:S05]  /*1970*/  MOV R24, R16 ;  /* 0x0000001000187202 */ /* 0x000fca0000000f00 */
[----:B------:R-:W-:-:S05]  /*1980*/  FADD.FTZ R24, R23, R24 ;  /* 0x0000001817187221 */ /* 0x000fca0000010000 */
[----:B------:R-:W-:-:S07]  /*1990*/  MOV R26, R24 ;  /* 0x00000018001a7202 */ /* 0x000fce0000000f00 */
[----:B------:R-:W-:Y:S05]  /*19a0*/  WARPSYNC.COLLECTIVE R11, `(.L_x_1744) ;  /* 0x000000000b087348 */ /* 0x000fea0003c00000 */
[----:B------:R0:W1:Y:S02]  /*19b0*/  SHFL.BFLY P2, R16, R26, R13, R12 ;  /* 0x0c00000d1a107389 */ /* 0x000064000004000c */
[----:B01----:R-:W-:Y:S01]  /*19c0*/  ENDCOLLECTIVE ;  /* 0x000000000000791b */ /* 0x003fe20003800000 */
.L_x_1744:
[----:B------:R-:W-:Y:S05]  /*19d0*/  BRA `(.L_x_1745) ;  /* 0xfffffff400507947 */ /* 0x000fea000383ffff */
.L_x_1746:
        /* <DEDUP_REMOVED lines=10> */
.L_x_3776:


//--------------------- .text._ZN10layer_norm31ln_parallel_residual_bwd_kernelINS_13Kernel_traitsIf13__nv_bfloat16fS2_fjLj1024ELj1ELj4ELj1ELj16ENS_18Kernel_traits_baseILj1024EfS2_fS2_fjLj128EEEEELb1ELb1ELb1EEEvNS_9BwdParamsE --------------------------
	.section	.text._ZN10layer_norm31ln_parallel_residual_bwd_kernelINS_13Kernel_traitsIf13__nv_bfloat16fS2_fjLj1024ELj1ELj4ELj1ELj16ENS_18Kernel_traits_baseILj1024EfS2_fS2_fjLj128EEEEELb1ELb1ELb1EEEvNS_9BwdParamsE,"ax",@progbits
	.align	128
        .global         _ZN10layer_norm31ln_parallel_residual_bwd_kernelINS_13Kernel_traitsIf13__nv_bfloat16fS2_fjLj1024ELj1ELj4ELj1ELj16ENS_18Kernel_traits_baseILj1024EfS2_fS2_fjLj128EEEEELb1ELb1ELb1EEEvNS_9BwdParamsE
        .type           _ZN10layer_norm31ln_parallel_residual_bwd_kernelINS_13Kernel_traitsIf13__nv_bfloat16fS2_fjLj1024ELj1ELj4ELj1ELj16ENS_18Kernel_traits_baseILj1024EfS2_fS2_fjLj128EEEEELb1ELb1ELb1EEEvNS_9BwdParamsE,@function
        .size           _ZN10layer_norm31ln_parallel_residual_bwd_kernelINS_13Kernel_traitsIf13__nv_bfloat16fS2_fjLj1024ELj1ELj4ELj1ELj16ENS_18Kernel_traits_baseILj1024EfS2_fS2_fjLj128EEEEELb1ELb1ELb1EEEvNS_9BwdParamsE,(.L_x_3777 - _ZN10layer_norm31ln_parallel_residual_bwd_kernelINS_13Kernel_traitsIf13__nv_bfloat16fS2_fjLj1024ELj1ELj4ELj1ELj16ENS_18Kernel_traits_baseILj1024EfS2_fS2_fjLj128EEEEELb1ELb1ELb1EEEvNS_9BwdParamsE)
        .other          _ZN10layer_norm31ln_parallel_residual_bwd_kernelINS_13Kernel_traitsIf13__nv_bfloat16fS2_fjLj1024ELj1ELj4ELj1ELj16ENS_18Kernel_traits_baseILj1024EfS2_fS2_fjLj128EEEEELb1ELb1ELb1EEEvNS_9BwdParamsE,@"STO_CUDA_ENTRY STV_DEFAULT"
_ZN10layer_norm31ln_parallel_residual_bwd_kernelINS_13Kernel_traitsIf13__nv_bfloat16fS2_fjLj1024ELj1ELj4ELj1ELj16ENS_18Kernel_traits_baseILj1024EfS2_fS2_fjLj128EEEEELb1ELb1ELb1EEEvNS_9BwdParamsE:
.text._ZN10layer_norm31ln_parallel_residual_bwd_kernelINS_13Kernel_traitsIf13__nv_bfloat16fS2_fjLj1024ELj1ELj4ELj1ELj16ENS_18Kernel_traits_baseILj1024EfS2_fS2_fjLj128EEEEELb1ELb1ELb1EEEvNS_9BwdParamsE:
        /* <DEDUP_REMOVED lines=48> */
.L_x_1748:
        /* <DEDUP_REMOVED lines=48> */
.L_x_1752:
        /* <DEDUP_REMOVED lines=12> */
[C---:B------:R-:W-:Y:S01]  /*06c0*/  IADD3 R213, R215.reuse, 0x60, RZ ;  /* 0x00000060d7d57810 */ /* 0x040fe20007ffe0ff */
[----:B------:R-:W4:Y:S01]  /*06d0*/  LDG.E R0, desc[UR4][R132.64] ;  /* 0x0000000484007981 */ /* 0x000f22000c1e1900 */
[C-C-:B-1----:R-:W-:Y:S01]  /*06e0*/  IMAD.WIDE.U32 R144, R215.reuse, 0x20, R188.reuse ;  /* 0x00000020d7907825 */ /* 0x142fe200078e00bc */
[C---:B------:R-:W-:Y:S01]  /*06f0*/  IADD3 R211, R215.reuse, 0x60, RZ ;  /* 0x00000060d7d37810 */ /* 0x040fe20007ffe0ff */
[----:B------:R-:W0:Y:S02]  /*0700*/  LDC.64 R194, c[0x0][0x2c8] ;  /* 0x0000b200ffc27b82 */ /* 0x000e240000000a00 */
[C---:B------:R-:W-:Y:S01]  /*0710*/  IMAD.WIDE.U32 R152, R214.reuse, 0x20, R188 ;  /* 0x00000020d6987825 */ /* 0x040fe200078e00bc */
[----:B------:R-:W4:Y:S03]  /*0720*/  LDG.E.128 R112, desc[UR4][R144.64] ;  /* 0x0000000490707981 */ /* 0x000f26000c1e1d00 */
[----:B--2---:R-:W-:Y:S01]  /*0730*/  IMAD.WIDE.U32 R128, R214, 0x10, R156 ;  /* 0x00000010d6807825 */ /* 0x004fe200078e009c */
[----:B------:R-:W2:Y:S01]  /*0740*/  LDG.E.128 R120, desc[UR4][R144.64+0x10] ;  /* 0x0000100490787981 */ /* 0x000ea2000c1e1d00 */
[----:B------:R-:W-:Y:S01]  /*0750*/  ISETP.NE.U32.AND P0, PT, RZ, UR10, PT ;  /* 0x0000000aff007c0c */ /* 0x000fe2000bf05070 */
[----:B------:R-:W1:Y:S01]  /*0760*/  LDC.64 R224, c[0x0][0x240] ;  /* 0x00009000ffe07b82 */ /* 0x000e620000000a00 */
[C---:B------:R-:W-:Y:S01]  /*0770*/  IMAD.WIDE.U32 R190, R212.reuse, 0x20, R188 ;  /* 0x00000020d4be7825 */ /* 0x040fe200078e00bc */
[----:B------:R-:W2:Y:S03]  /*0780*/  LDG.E.128 R124, desc[UR4][R152.64] ;  /* 0x00000004987c7981 */ /* 0x000ea6000c1e1d00 */
[--C-:B------:R-:W-:Y:S01]  /*0790*/  IMAD.WIDE.U32 R140, R212, 0x10, R156.reuse ;  /* 0x00000010d48c7825 */ /* 0x100fe200078e009c */
[----:B------:R-:W2:Y:S03]  /*07a0*/  LDG.E.128 R132, desc[UR4][R152.64+0x10] ;  /* 0x0000100498847981 */ /* 0x000ea6000c1e1d00 */
[----:B------:R-:W-:Y:S01]  /*07b0*/  IMAD.WIDE.U32 R116, R215, 0x10, R156 ;  /* 0x00000010d7747825 */ /* 0x000fe200078e009c */
[----:B------:R-:W2:Y:S03]  /*07c0*/  LDG.E.128 R136, desc[UR4][R190.64] ;  /* 0x00000004be887981 */ /* 0x000ea6000c1e1d00 */
[----:B------:R-:W-:Y:S01]  /*07d0*/  IMAD.WIDE.U32 R188, R213, 0x20, R188 ;  /* 0x00000020d5bc7825 */ /* 0x000fe200078e00bc */
[----:B------:R-:W2:Y:S03]  /*07e0*/  LDG.E.128 R128, desc[UR4][R128.64] ;  /* 0x0000000480807981 */ /* 0x000ea6000c1e1d00 */
[----:B---3--:R-:W-:Y:S01]  /*07f0*/  IMAD.WIDE R216, R210, 0x4, R180 ;  /* 0x00000004d2d87825 */ /* 0x008fe200078e02b4 */
[----:B------:R-:W3:Y:S03]  /*0800*/  LDG.E.128 R140, desc[UR4][R140.64] ;  /* 0x000000048c8c7981 */ /* 0x000ee6000c1e1d00 */
[----:B------:R-:W-:Y:S01]  /*0810*/  IMAD.WIDE.U32 R156, R211, 0x10, R156 ;  /* 0x00000010d39c7825 */ /* 0x000fe200078e009c */
[----:B------:R-:W3:Y:S04]  /*0820*/  LDG.E.128 R116, desc[UR4][R116.64] ;  /* 0x0000000474747981 */ /* 0x000ee8000c1e1d00 */
[----:B------:R1:W3:Y:S04]  /*0830*/  LDG.E.128 R144, desc[UR4][R190.64+0x10] ;  /* 0x00001004be907981 */ /* 0x0002e8000c1e1d00 */
[----:B------:R-:W3:Y:S04]  /*0840*/  LDG.E.128 R148, desc[UR4][R188.64] ;  /* 0x00000004bc947981 */ /* 0x000ee8000c1e1d00 */
[----:B------:R1:W3:Y:S04]  /*0850*/  LDG.E.128 R152, desc[UR4][R188.64+0x10] ;  /* 0x00001004bc987981 */ /* 0x0002e8000c1e1d00 */
[----:B------:R-:W3:Y:S04]  /*0860*/  LDG.E R216, desc[UR4][R216.64] ;  /* 0x00000004d8d87981 */ /* 0x000ee8000c1e1900 */
[----:B------:R-:W3:Y:S01]  /*0870*/  LDG.E.128 R156, desc[UR4][R156.64] ;  /* 0x000000049c9c7981 */ /* 0x000ee2000c1e1d00 */
[----:B------:R-:W-:-:S02]  /*0880*/  ISETP.NE.AND.EX P0, PT, RZ, UR11, PT, P0 ;  /* 0x0000000bff007c0c */ /* 0x000fc4000bf05300 */
[----:B0-----:R-:W-:-:S04]  /*0890*/  ISETP.NE.U32.AND P1, PT, R194, RZ, PT ;  /* 0x000000ffc200720c */ /* 0x001fc80003f25070 */
[----:B------:R-:W-:-:S07]  /*08a0*/  ISETP.NE.AND.EX P1, PT, R195, RZ, PT, P1 ;  /* 0x000000ffc300720c */ /* 0x000fce0003f25310 */
[----:B------:R-:W0:Y:S08]  /*08b0*/  @P0 LDC.64 R222, c[0x0][0x248] ;  /* 0x00009200ffde0b82 */ /* 0x000e300000000a00 */
[----:B-1----:R-:W1:Y:S08]  /*08c0*/  @P0 LDC.64 R190, c[0x0][0x248] ;  /* 0x00009200ffbe0b82 */ /* 0x002e700000000a00 */
[----:B------:R-:W1:Y:S08]  /*08d0*/  @P0 LDC.64 R180, c[0x0][0x248] ;  /* 0x00009200ffb40b82 */ /* 0x000e700000000a00 */
[----:B------:R-:W1:Y:S08]  /*08e0*/  @P1 LDC.64 R196, c[0x0][0x2c8] ;  /* 0x0000b200ffc41b82 */ /* 0x000e700000000a00 */
[----:B------:R-:W1:Y:S01]  /*08f0*/  @P1 LDC.64 R188, c[0x0][0x2c8] ;  /* 0x0000b200ffbc1b82 */ /* 0x000e620000000a00 */
[----:B0-----:R-:W-:-:S04]  /*0900*/  @P0 IMAD.WIDE.U32 R222, R215, 0x8, R222 ;  /* 0x00000008d7de0825 */ /* 0x001fc800078e00de */
[C---:B-1----:R-:W-:Y:S01]  /*0910*/  @P0 IMAD.WIDE.U32 R190, R212.reuse, 0x8, R190 ;  /* 0x00000008d4be0825 */ /* 0x042fe200078e00be */
[----:B-----5:R0:W5:Y:S02]  /*0920*/  @P0 LDG.E.64 R164, desc[UR4][R222.64] ;  /* 0x00000004dea40981 */ /* 0x020164000c1e1b00 */
[----:B------:R-:W1:Y:S01]  /*0930*/  @P1 LDC.64 R226, c[0x0][0x2c8] ;  /* 0x0000b200ffe21b82 */ /* 0x000e620000000a00 */
[----:B------:R-:W-:Y:S01]  /*0940*/  @P0 IMAD.WIDE.U32 R180, R213, 0x8, R180 ;  /* 0x00000008d5b40825 */ /* 0x000fe200078e00b4 */
[----:B------:R0:W5:Y:S04]  /*0950*/  @P0 LDG.E.64 R168, desc[UR4][R190.64] ;  /* 0x00000004bea80981 */ /* 0x000168000c1e1b00 */
[----:B------:R0:W5:Y:S01]  /*0960*/  @P0 LDG.E.64 R170, desc[UR4][R180.64] ;  /* 0x00000004b4aa0981 */ /* 0x000162000c1e1b00 */
[----:B------:R-:W-:Y:S01]  /*0970*/  @P1 IMAD.WIDE.U32 R228, R212, 0x20, R196 ;  /* 0x00000020d4e41825 */ /* 0x000fe200078e00c4 */
[----:B------:R-:W1:Y:S03]  /*0980*/  @P1 LDC.64 R220, c[0x0][0x2c8] ;  /* 0x0000b200ffdc1b82 */ /* 0x000e660000000a00 */
[----:B------:R-:W-:Y:S01]  /*0990*/  IMAD.WIDE.U32 R196, R215, 0x8, R224 ;  /* 0x00000008d7c47825 */ /* 0x000fe200078e00e0 */
[----:B------:R-:W-:Y:S01]  /*09a0*/  ISETP.NE.AND P2, PT, R208, RZ, PT ;  /* 0x000000ffd000720c */ /* 0x000fe20003f45270 */
[----:B------:R-:W5:Y:S02]  /*09b0*/  @P1 LDG.E.128 R48, desc[UR4][R228.64] ;  /* 0x00000004e4301981 */ /* 0x000f64000c1e1d00 */
[----:B0-----:R-:W-:Y:S01]  /*09c0*/  @P1 IMAD.WIDE.U32 R222, R211, 0x20, R188 ;  /* 0x00000020d3de1825 */ /* 0x001fe200078e00bc */
[----:B------:R-:W0:Y:S01]  /*09d0*/  @P0 LDC.64 R218, c[0x0][0x248] ;  /* 0x00009200ffda0b82 */ /* 0x000e220000000a00 */
[----:B------:R-:W5:Y:S02]  /*09e0*/  LDG.E.64 R196, desc[UR4][R196.64] ;  /* 0x00000004c4c47981 */ /* 0x000f64000c1e1b00 */
[----:B------:R-:W-:-:S02]  /*09f0*/  IMAD.WIDE.U32 R188, R214, 0x8, R224 ;  /* 0x00000008d6bc7825 */ /* 0x000fc400078e00e0 */
[----:B------:R-:W5:Y:S02]  /*0a00*/  @P1 LDG.E.128 R44, desc[UR4][R228.64+0x10] ;  /* 0x00001004e42c1981 */ /* 0x000f64000c1e1d00 */
[--C-:B------:R-:W-:Y:S02]  /*0a10*/  IMAD.WIDE.U32 R190, R212, 0x8, R224.reuse ;  /* 0x00000008d4be7825 */ /* 0x100fe400078e00e0 */
[----:B------:R-:W5:Y:S02]  /*0a20*/  LDG.E.64 R188, desc[UR4][R188.64] ;  /* 0x00000004bcbc7981 */ /* 0x000f64000c1e1b00 */
[----:B------:R-:W-:Y:S02]  /*0a30*/  IMAD.WIDE.U32 R180, R213, 0x8, R224 ;  /* 0x00000008d5b47825 */ /* 0x000fe400078e00e0 */
[----:B------:R-:W5:Y:S04]  /*0a40*/  LDG.E.64 R190, desc[UR4][R190.64] ;  /* 0x00000004bebe7981 */ /* 0x000f68000c1e1b00 */
[----:B------:R-:W5:Y:S01]  /*0a50*/  LDG.E.64 R180, desc[UR4][R180.64] ;  /* 0x00000004b4b47981 */ /* 0x000f62000c1e1b00 */
[----:B-1----:R-:W-:-:S03]  /*0a60*/  @P1 IMAD.WIDE.U32 R226, R215, 0x20, R226 ;  /* 0x00000020d7e21825 */ /* 0x002fc600078e00e2 */
[----:B------:R-:W5:Y:S01]  /*0a70*/  @P1 LDG.E.128 R40, desc[UR4][R222.64] ;  /* 0x00000004de281981 */ /* 0x000f62000c1e1d00 */
[----:B------:R-:W-:-:S03]  /*0a80*/  @P1 IMAD.WIDE.U32 R220, R214, 0x20, R220 ;  /* 0x00000020d6dc1825 */ /* 0x000fc600078e00dc */
[----:B------:R-:W5:Y:S01]  /*0a90*/  @P1 LDG.E.128 R64, desc[UR4][R226.64] ;  /* 0x00000004e2401981 */ /* 0x000f62000c1e1d00 */
[----:B0-----:R-:W-:-:S03]  /*0aa0*/  @P0 IMAD.WIDE.U32 R218, R214, 0x8, R218 ;  /* 0x00000008d6da0825 */ /* 0x001fc600078e00da */
[----:B------:R-:W5:Y:S04]  /*0ab0*/  @P1 LDG.E.128 R60, desc[UR4][R226.64+0x10] ;  /* 0x00001004e23c1981 */ /* 0x000f68000c1e1d00 */
[----:B------:R-:W5:Y:S04]  /*0ac0*/  @P1 LDG.E.128 R56, desc[UR4][R220.64] ;  /* 0x00000004dc381981 */ /* 0x000f68000c1e1d00 */
[----:B------:R2:W5:Y:S04]  /*0ad0*/  @P1 LDG.E.128 R52, desc[UR4][R220.64+0x10] ;  /* 0x00001004dc341981 */ /* 0x000568000c1e1d00 */
[----:B------:R-:W5:Y:S04]  /*0ae0*/  @P1 LDG.E.128 R36, desc[UR4][R222.64+0x10] ;  /* 0x00001004de241981 */ /* 0x000f68000c1e1d00 */
[----:B------:R0:W5:Y:S01]  /*0af0*/  @P0 LDG.E.64 R166, desc[UR4][R218.64] ;  /* 0x00000004daa60981 */ /* 0x000162000c1e1b00 */
[----:B----4-:R-:W-:-:S05]  /*0b00*/  FSEL R0, R0, RZ, !P2 ;  /* 0x000000ff00007208 */ /* 0x010fca0005000000 */
[C---:B------:R-:W-:Y:S01]  /*0b10*/  FADD.FTZ R217, -R0.reuse, R112 ;  /* 0x0000007000d97221 */ /* 0x040fe20000010100 */
[C---:B------:R-:W-:Y:S01]  /*0b20*/  FADD.FTZ R113, -R0.reuse, R113 ;  /* 0x0000007100717221 */ /* 0x040fe20000010100 */
[C---:B--2---:R-:W-:Y:S01]  /*0b30*/  FADD.FTZ R221, -R0.reuse, R122 ;  /* 0x0000007a00dd7221 */ /* 0x044fe20000010100 */
[C---:B0-----:R-:W-:Y:S01]  /*0b40*/  FADD.FTZ R219, -R0.reuse, R114 ;  /* 0x0000007200db7221 */ /* 0x041fe20000010100 */
[C---:B------:R-:W-:Y:S01]  /*0b50*/  FADD.FTZ R223, -R0.reuse, R124 ;  /* 0x0000007c00df7221 */ /* 0x040fe20000010100 */
[C---:B------:R-:W-:Y:S01]  /*0b60*/  FADD.FTZ R115, -R0.reuse, R115 ;  /* 0x0000007300737221 */ /* 0x040fe20000010100 */
[C---:B------:R-:W-:Y:S01]  /*0b70*/  FADD.FTZ R227, -R0.reuse, R134 ;  /* 0x0000008600e37221 */ /* 0x040fe20000010100 */
[C---:B------:R-:W-:Y:S01]  /*0b80*/  FADD.FTZ R121, -R0.reuse, R121 ;  /* 0x0000007900797221 */ /* 0x040fe20000010100 */
[C---:B------:R-:W-:Y:S01]  /*0b90*/  FADD.FTZ R229, -R0.reuse, R136 ;  /* 0x0000008800e57221 */ /* 0x040fe20000010100 */
[C---:B------:R-:W-:Y:S01]  /*0ba0*/  FADD.FTZ R123, -R0.reuse, R123 ;  /* 0x0000007b007b7221 */ /* 0x040fe20000010100 */
[----:B------:R-:W-:Y:S01]  /*0bb0*/  FADD.FTZ R125, -R0, R125 ;  /* 0x0000007d007d7221 */ /* 0x000fe20000010100 */
[----:B------:R-:W-:-:S02]  /*0bc0*/  PRMT R122, R129, 0x7632, R122 ;  /* 0x00007632817a7816 */ /* 0x000fc4000000007a */
[----:B------:R-:W-:Y:S02]  /*0bd0*/  SHF.L.U32 R124, R129, 0x10, RZ ;  /* 0x00000010817c7819 */ /* 0x000fe400000006ff */
[C---:B---3--:R-:W-:Y:S02]  /*0be0*/  PRMT R134, R141.reuse, 0x7632, R134 ;  /* 0x000076328d867816 */ /* 0x048fe40000000086 */
[----:B------:R-:W-:Y:S01]  /*0bf0*/  SHF.L.U32 R136, R141, 0x10, RZ ;  /* 0x000000108d887819 */ /* 0x000fe200000006ff */
[----:B------:R-:W-:Y:S01]  /*0c00*/  FADD.FTZ R225, -R0, R126 ;  /* 0x0000007e00e17221 */ /* 0x000fe20000010100 */
[----:B------:R-:W-:Y:S01]  /*0c10*/  PRMT R112, R116, 0x7632, R112 ;  /* 0x0000763274707816 */ /* 0x000fe20000000070 */
        /* <DEDUP_REMOVED lines=29> */
[----:B------:R-:W-:Y:S01]  /*0df0*/  FADD.FTZ R207, R116, R207 ;  /* 0x000000cf74cf7221 */ /* 0x000fe20000010000 */
[C---:B------:R-:W-:Y:S01]  /*0e00*/  PRMT R146, R157.reuse, 0x7632, R146 ;  /* 0x000076329d927816 */ /* 0x040fe20000000092 */
[-C--:B------:R-:W-:Y:S01]  /*0e10*/  FFMA.FTZ R209, R0, R116.reuse, R209 ;  /* 0x0000007400d17223 */ /* 0x080fe200000100d1 */
[----:B------:R-:W-:Y:S01]  /*0e20*/  SHF.L.U32 R148, R157, 0x10, RZ ;  /* 0x000000109d947819 */ /* 0x000fe200000006ff */
[----:B------:R-:W-:Y:S01]  /*0e30*/  FMUL.FTZ R157, R68, R116 ;  /* 0x00000074449d7220 */ /* 0x000fe20000410000 */
[----:B------:R-:W-:Y:S01]  /*0e40*/  SHF.L.U32 R228, R112, 0x10, RZ ;  /* 0x0000001070e47819 */ /* 0x000fe200000006ff */
[C---:B------:R-:W-:Y:S01]  /*0e50*/  FMUL.FTZ R116, R216.reuse, R221 ;  /* 0x000000ddd8747220 */ /* 0x040fe20000410000 */
[----:B------:R-:W-:Y:S01]  /*0e60*/  SHF.L.U32 R117, R117, 0x10, RZ ;  /* 0x0000001075757819 */ /* 0x000fe200000006ff */
[----:B------:R-:W-:Y:S01]  /*0e70*/  FMUL.FTZ R113, R216, R113 ;  /* 0x00000071d8717220 */ /* 0x000fe20000410000 */
[----:B------:R-:W-:Y:S01]  /*0e80*/  PRMT R218, R118, 0x7632, R218 ;  /* 0x0000763276da7816 */ /* 0x000fe200000000da */
[----:B------:R-:W-:Y:S01]  /*0e90*/  FMUL.FTZ R219, R216, R219 ;  /* 0x000000dbd8db7220 */ /* 0x000fe20000410000 */
[----:B------:R-:W-:Y:S01]  /*0ea0*/  SHF.L.U32 R118, R118, 0x10, RZ ;  /* 0x0000001076767819 */ /* 0x000fe200000006ff */
[----:B------:R-:W-:Y:S01]  /*0eb0*/  FMUL.FTZ R232, R216, R225 ;  /* 0x000000e1d8e87220 */ /* 0x000fe20000410000 */
[----:B------:R-:W-:Y:S01]  /*0ec0*/  SHF.L.U32 R230, R114, 0x10, RZ ;  /* 0x0000001072e67819 */ /* 0x000fe200000006ff */
[----:B------:R-:W-:Y:S01]  /*0ed0*/  FMUL.FTZ R114, R216, R119 ;  /* 0x00000077d8727220 */ /* 0x000fe20000410000 */
[C---:B------:R-:W-:Y:S01]  /*0ee0*/  PRMT R152, R159.reuse, 0x7632, R152 ;  /* 0x000076329f987816 */ /* 0x040fe20000000098 */
[----:B------:R-:W-:Y:S01]  /*0ef0*/  FADD.FTZ R5, R222, R5 ;  /* 0x00000005de057221 */ /* 0x000fe20000010000 */
[----:B------:R-:W-:Y:S01]  /*0f00*/  SHF.L.U32 R154, R159, 0x10, RZ ;  /* 0x000000109f9a7819 */ /* 0x000fe200000006ff */
[-C--:B------:R-:W-:Y:S01]  /*0f10*/  FFMA.FTZ R193, R116, R222.reuse, R193 ;  /* 0x000000de74c17223 */ /* 0x080fe200000100c1 */
[----:B------:R-:W-:Y:S01]  /*0f20*/  FMUL.FTZ R119, R74, R222 ;  /* 0x000000de4a777220 */ /* 0x000fe20000410000 */
[----:B------:R-:W-:Y:S01]  /*0f30*/  PRMT R126, R130, 0x7632, R126 ;  /* 0x00007632827e7816 */ /* 0x000fe2000000007e */
[----:B------:R-:W-:Y:S01]  /*0f40*/  FMUL.FTZ R115, R216, R115 ;  /* 0x00000073d8737220 */ /* 0x000fe20000410000 */
[-C--:B------:R-:W-:Y:S01]  /*0f50*/  FFMA.FTZ R206, R113, R228.reuse, R206 ;  /* 0x000000e471ce7223 */ /* 0x080fe200000100ce */
[----:B------:R-:W-:Y:S01]  /*0f60*/  FADD.FTZ R205, R228, R205 ;  /* 0x000000cde4cd7221 */ /* 0x000fe20000010000 */
[----:B------:R-:W-:Y:S01]  /*0f70*/  FMUL.FTZ R222, R69, R228 ;  /* 0x000000e445de7220 */ /* 0x000fe20000410000 */
[----:B------:R-:W-:Y:S01]  /*0f80*/  FADD.FTZ R159, RZ, R157 ;  /* 0x0000009dff9f7221 */ /* 0x000fe20000010000 */
[----:B------:R-:W-:Y:S01]  /*0f90*/  SHF.L.U32 R130, R130, 0x10, RZ ;  /* 0x0000001082827819 */ /* 0x000fe200000006ff */
[----:B------:R-:W-:Y:S01]  /*0fa0*/  FADD.FTZ R203, R117, R203 ;  /* 0x000000cb75cb7221 */ /* 0x000fe20000010000 */
[-C--:B------:R-:W-:Y:S01]  /*0fb0*/  FFMA.FTZ R204, R219, R117.reuse, R204 ;  /* 0x00000075dbcc7223 */ /* 0x080fe200000100cc */
[----:B------:R-:W-:Y:S01]  /*0fc0*/  FMUL.FTZ R112, R70, R117 ;  /* 0x0000007546707220 */ /* 0x000fe20000410000 */
[----:B------:R-:W-:Y:S01]  /*0fd0*/  FFMA.FTZ R228, R0, R157, RZ ;  /* 0x0000009d00e47223 */ /* 0x000fe200000100ff */
[----:B------:R-:W-:Y:S01]  /*0fe0*/  FADD.FTZ R9, R124, R9 ;  /* 0x000000097c097221 */ /* 0x000fe20000010000 */
[-C--:B------:R-:W-:Y:S01]  /*0ff0*/  FFMA.FTZ R185, R232, R124.reuse, R185 ;  /* 0x0000007ce8b97223 */ /* 0x080fe200000100b9 */
[----:B------:R-:W-:Y:S01]  /*1000*/  FMUL.FTZ R221, R78, R124 ;  /* 0x0000007c4edd7220 */ /* 0x000fe20000410000 */
[----:B------:R-:W-:Y:S01]  /*1010*/  FADD.FTZ R3, R118, R3 ;  /* 0x0000000376037221 */ /* 0x000fe20000010000 */
[-C--:B------:R-:W-:Y:S01]  /*1020*/  FFMA.FTZ R199, R114, R118.reuse, R199 ;  /* 0x0000007672c77223 */ /* 0x080fe200000100c7 */
[----:B------:R-:W-:Y:S01]  /*1030*/  FMUL.FTZ R117, R72, R118 ;  /* 0x0000007648757220 */ /* 0x000fe20000410000 */
[----:B------:R-:W-:Y:S01]  /*1040*/  FMUL.FTZ R124, R216, R131 ;  /* 0x00000083d87c7220 */ /* 0x000fe20000410000 */
[----:B------:R-:W-:Y:S01]  /*1050*/  PRMT R120, R128, 0x7632, R120 ;  /* 0x0000763280787816 */ /* 0x000fe20000000078 */
[-C--:B------:R-:W-:Y:S01]  /*1060*/  FFMA.FTZ R202, R115, R230.reuse, R202 ;  /* 0x000000e673ca7223 */ /* 0x080fe200000100ca */
[----:B------:R-:W-:Y:S01]  /*1070*/  SHF.L.U32 R118, R220, 0x10, RZ ;  /* 0x00000010dc767819 */ /* 0x000fe200000006ff */
[----:B------:R-:W-:Y:S01]  /*1080*/  FADD.FTZ R201, R230, R201 ;  /* 0x000000c9e6c97221 */ /* 0x000fe20000010000 */
[----:B------:R-:W-:Y:S01]  /*1090*/  SHF.L.U32 R128, R128, 0x10, RZ ;  /* 0x0000001080807819 */ /* 0x000fe200000006ff */
[----:B------:R-:W-:Y:S01]  /*10a0*/  FMUL.FTZ R220, R71, R230 ;  /* 0x000000e647dc7220 */ /* 0x000fe20000410000 */
[----:B------:R-:W-:Y:S01]  /*10b0*/  FADD.FTZ R159, R159, R222 ;  /* 0x000000de9f9f7221 */ /* 0x000fe20000010000 */
[----:B------:R-:W-:Y:S01]  /*10c0*/  PRMT R138, R142, 0x7632, R138 ;  /* 0x000076328e8a7816 */ /* 0x000fe2000000008a */
[----:B------:R-:W-:Y:S01]  /*10d0*/  FMUL.FTZ R230, R216, R223 ;  /* 0x000000dfd8e67220 */ /* 0x000fe20000410000 */
[----:B------:R-:W-:Y:S01]  /*10e0*/  FFMA.FTZ R228, R113, R222, R228 ;  /* 0x000000de71e47223 */ /* 0x000fe200000100e4 */
[----:B------:R-:W-:Y:S01]  /*10f0*/  SHF.L.U32 R142, R142, 0x10, RZ ;  /* 0x000000108e8e7819 */ /* 0x000fe200000006ff */
[----:B------:R-:W-:Y:S01]  /*1100*/  FADD.FTZ R11, R130, R11 ;  /* 0x0000000b820b7221 */ /* 0x000fe20000010000 */
[----:B------:R-:W-:Y:S01]  /*1110*/  FMUL.FTZ R234, R216, R227 ;  /* 0x000000e3d8ea7220 */ /* 0x000fe20000410000 */
[-C--:B------:R-:W-:Y:S01]  /*1120*/  FFMA.FTZ R183, R124, R130.reuse, R183 ;  /* 0x000000827cb77223 */ /* 0x080fe200000100b7 */
[----:B------:R-:W-:Y:S01]  /*1130*/  FMUL.FTZ R223, R80, R130 ;  /* 0x0000008250df7220 */ /* 0x000fe20000410000 */
[----:B------:R-:W-:Y:S01]  /*1140*/  PRMT R132, R140, 0x7632, R132 ;  /* 0x000076328c847816 */ /* 0x000fe20000000084 */
[----:B------:R-:W-:Y:S01]  /*1150*/  FMUL.FTZ R130, R216, R143 ;  /* 0x0000008fd8827220 */ /* 0x000fe20000410000 */
[----:B------:R-:W-:Y:S01]  /*1160*/  FADD.FTZ R159, R159, R112 ;  /* 0x000000709f9f7221 */ /* 0x000fe20000010000 */
        /* <DEDUP_REMOVED lines=8> */
[C---:B------:R-:W-:Y:S01]  /*11f0*/  FMUL.FTZ R128, R216.reuse, R231 ;  /* 0x000000e7d8807220 */ /* 0x040fe20000410000 */
[----:B------:R-:W-:Y:S01]  /*1200*/  FMUL.FTZ R121, R216, R121 ;  /* 0x00000079d8797220 */ /* 0x000fe20000410000 */
[----:B------:R-:W-:Y:S01]  /*1210*/  SHF.L.U32 R224, R132, 0x10, RZ ;  /* 0x0000001084e07819 */ /* 0x000fe200000006ff */
[----:B------:R-:W-:Y:S01]  /*1220*/  FADD.FTZ R19, R142, R19 ;  /* 0x000000138e137221 */ /* 0x000fe20000010000 */
[-C--:B------:R-:W-:Y:S01]  /*1230*/  FFMA.FTZ R173, R130, R142.reuse, R173 ;  /* 0x0000008e82ad7223 */ /* 0x080fe200000100ad */
        /* <DEDUP_REMOVED lines=12> */
[----:B------:R-:W-:Y:S01]  /*1300*/  SHF.L.U32 R233, R141, 0x10, RZ ;  /* 0x000000108de97819 */ /* 0x000fe200000006ff */
[----:B------:R-:W-:Y:S01]  /*1310*/  FMUL.FTZ R136, R216, R235 ;  /* 0x000000ebd8887220 */ /* 0x000fe20000410000 */
[----:B------:R-:W-:Y:S01]  /*1320*/  FMUL.FTZ R218, R73, R218 ;  /* 0x000000da49da7220 */ /* 0x000fe20000410000 */
[----:B------:R-:W-:Y:S01]  /*1330*/  FADD.FTZ R21, R226, R21 ;  /* 0x00000015e2157221 */ /* 0x000fe20000010000 */
[-C--:B------:R-:W-:Y:S01]  /*1340*/  FFMA.FTZ R163, R132, R226.reuse, R163 ;  /* 0x000000e284a37223 */ /* 0x080fe200000100a3 */
[----:B------:R-:W-:Y:S01]  /*1350*/  FMUL.FTZ R141, R90, R226 ;  /* 0x000000e25a8d7220 */ /* 0x000fe20000410000 */
[----:B------:R-:W-:Y:S01]  /*1360*/  FADD.FTZ R235, R142, R117 ;  /* 0x000000758eeb7221 */ /* 0x000fe20000010000 */
[----:B------:R-:W-:Y:S01]  /*1370*/  FFMA.FTZ R226, R114, R117, R159 ;  /* 0x0000007572e27223 */ /* 0x000fe2000001009f */
[----:B------:R-:W-:Y:S01]  /*1380*/  FMUL.FTZ R123, R216, R123 ;  /* 0x0000007bd87b7220 */ /* 0x000fe20000410000 */
[----:B------:R-:W-:Y:S01]  /*1390*/  SHF.L.U32 R228, R144, 0x10, RZ ;  /* 0x0000001090e47819 */ /* 0x000fe200000006ff */
[----:B------:R-:W-:Y:S01]  /*13a0*/  FADD.FTZ R144, R235, R218 ;  /* 0x000000daeb907221 */ /* 0x000fe20000010000 */
[----:B------:R-:W-:Y:S01]  /*13b0*/  FFMA.FTZ R235, R121, R218, R226 ;  /* 0x000000da79eb7223 */ /* 0x000fe200000100e2 */
[----:B------:R-:W-:Y:S01]  /*13c0*/  SHF.L.U32 R140, R140, 0x10, RZ ;  /* 0x000000108c8c7819 */ /* 0x000fe200000006ff */
[----:B------:R-:W-:Y:S01]  /*13d0*/  FADD.FTZ R4, R118, R4 ;  /* 0x0000000476047221 */ /* 0x000fe20000010000 */
[----:B------:R-:W-:Y:S01]  /*13e0*/  SHF.L.U32 R231, R138, 0x10, RZ ;  /* 0x000000108ae77819 */ /* 0x000fe200000006ff */
[-C--:B------:R-:W-:Y:S01]  /*13f0*/  FFMA.FTZ R198, R123, R118.reuse, R198 ;  /* 0x000000767bc67223 */ /* 0x080fe200000100c6 */
[----:B------:R-:W-:Y:S01]  /*1400*/  FMUL.FTZ R138, R216, R237 ;  /* 0x000000edd88a7220 */ /* 0x000fe20000410000 */
[----:B------:R-:W-:Y:S01]  /*1410*/  FMUL.FTZ R118, R75, R118 ;  /* 0x000000764b767220 */ /* 0x000fe20000410000 */
[----:B------:R-:W-:Y:S01]  /*1420*/  FADD.FTZ R237, R144, R119 ;  /* 0x0000007790ed7221 */ /* 0x000fe20000010000 */
[----:B------:R-:W-:Y:S01]  /*1430*/  FFMA.FTZ R144, R116, R119, R235 ;  /* 0x0000007774907223 */ /* 0x000fe200000100eb */
[----:B------:R-:W-:Y:S01]  /*1440*/  SHF.L.U32 R156, R156, 0x10, RZ ;  /* 0x000000109c9c7819 */ /* 0x000fe200000006ff */
[----:B------:R-:W-:Y:S01]  /*1450*/  FMUL.FTZ R227, R216, R133 ;  /* 0x00000085d8e37220 */ /* 0x000fe20000410000 */
[----:B------:R-:W-:Y:S01]  /*1460*/  SHF.L.U32 R120, R120, 0x10, RZ ;  /* 0x0000001078787819 */ /* 0x000fe200000006ff */
[----:B------:R-:W-:Y:S01]  /*1470*/  FADD.FTZ R15, R140, R15 ;  /* 0x0000000f8c0f7221 */ /* 0x000fe20000010000 */
[-C--:B------:R-:W-:Y:S01]  /*1480*/  FFMA.FTZ R177, R126, R140.reuse, R177 ;  /* 0x0000008c7eb17223 */ /* 0x080fe200000100b1 */
[----:B------:R-:W-:Y:S01]  /*1490*/  FMUL.FTZ R133, R84, R140 ;  /* 0x0000008c54857220 */ /* 0x000fe20000410000 */
[C---:B------:R-:W-:Y:S01]  /*14a0*/  FMUL.FTZ R125, R216.reuse, R125 ;  /* 0x0000007dd87d7220 */ /* 0x040fe20000410000 */
        /* <DEDUP_REMOVED lines=10> */
[----:B------:R-:W-:Y:S01]  /*1550*/  FFMA.FTZ R120, R230, R217, R239 ;  /* 0x000000d9e6787223 */ /* 0x000fe200000100ef */
[----:B------:R-:W-:-:S02]  /*1560*/  SHF.L.U32 R122, R122, 0x10, RZ ;  /* 0x000000107a7a7819 */ /* 0x000fc400000006ff */
[----:B------:R-:W-:Y:S01]  /*1570*/  FADD.FTZ R144, R237, R156 ;  /* 0x0000009ced907221 */ /* 0x000fe20000010000 */
[----:B------:R-:W-:Y:S01]  /*1580*/  FFMA.FTZ R237, R125, R156, R120 ;  /* 0x0000009c7ded7223 */ /* 0x000fe20000010078 */
[----:B------:R-:W-:Y:S01]  /*1590*/  FMUL.FTZ R127, R216, R127 ;  /* 0x0000007fd87f7220 */ /* 0x000fe20000410000 */
[-C--:B------:R-:W-:Y:S01]  /*15a0*/  FMUL.FTZ R226, R79, R122.reuse ;  /* 0x0000007a4fe27220 */ /* 0x080fe20000410000 */
[----:B------:R-:W-:Y:S01]  /*15b0*/  FADD.FTZ R239, R144, R221 ;  /* 0x000000dd90ef7221 */ /* 0x000fe20000010000 */
[----:B------:R-:W-:Y:S01]  /*15c0*/  FFMA.FTZ R120, R232, R221, R237 ;  /* 0x000000dde8787223 */ /* 0x000fe200000100ed */
[----:B------:R-:W-:Y:S01]  /*15d0*/  FFMA.FTZ R186, R127, R122, R186 ;  /* 0x0000007a7fba7223 */ /* 0x000fe200000100ba */
[----:B------:R-:W-:Y:S01]  /*15e0*/  FADD.FTZ R8, R122, R8 ;  /* 0x000000087a087221 */ /* 0x000fe20000010000 */
        /* <DEDUP_REMOVED lines=13> */
[----:B------:R-:W-:Y:S01]  /*16c0*/  FFMA.FTZ R122, R234, R225, R131 ;  /* 0x000000e1ea7a7223 */ /* 0x000fe20000010083 */
[----:B------:R-:W-:Y:S02]  /*16d0*/  FMUL.FTZ R137, R216, R137 ;  /* 0x00000089d8897220 */ /* 0x000fe40000410000 */
[----:B------:R-:W-:Y:S01]  /*16e0*/  FADD.FTZ R144, R237, R120 ;  /* 0x00000078ed907221 */ /* 0x000fe20000010000 */
[----:B------:R-:W-:Y:S01]  /*16f0*/  FFMA.FTZ R237, R135, R120, R122 ;  /* 0x0000007887ed7223 */ /* 0x000fe2000001007a */
        /* <DEDUP_REMOVED lines=9> */
[----:B------:R-:W-:Y:S01]  /*1790*/  SHF.L.U32 R235, R146, 0x10, RZ ;  /* 0x0000001092eb7819 */ /* 0x000fe200000006ff */
[-C--:B------:R-:W-:Y:S01]  /*17a0*/  FMUL.FTZ R146, R87, R134.reuse ;  /* 0x0000008657927220 */ /* 0x080fe20000410000 */
[----:B------:R-:W-:Y:S01]  /*17b0*/  FADD.FTZ R237, R144, R229 ;  /* 0x000000e590ed7221 */ /* 0x000fe20000010000 */
[----:B------:R-:W-:Y:S01]  /*17c0*/  FFMA.FTZ R122, R128, R229, R131 ;  /* 0x000000e5807a7223 */ /* 0x000fe20000010083 */
[----:B------:R-:W-:Y:S01]  /*17d0*/  FMUL.FTZ R145, R216, R145 ;  /* 0x00000091d8917220 */ /* 0x000fe20000410000 */
        /* <DEDUP_REMOVED lines=21> */
[----:B------:R-:W-:Y:S01]  /*1930*/  PRMT R150, R158, 0x7632, R150 ;  /* 0x000076329e967816 */ /* 0x000fe20000000096 */
[----:B------:R-:W-:Y:S01]  /*1940*/  FFMA.FTZ R134, R132, R141, R131 ;  /* 0x0000008d84867223 */ /* 0x000fe20000010083 */
[----:B------:R-:W-:Y:S01]  /*1950*/  SHF.L.U32 R158, R158, 0x10, RZ ;  /* 0x000000109e9e7819 */ /* 0x000fe200000006ff */
[----:B------:R-:W-:-:S02]  /*1960*/  FADD.FTZ R148, R233, R122 ;  /* 0x0000007ae9947221 */ /* 0x000fc40000010000 */
[----:B------:R-:W-:Y:S02]  /*1970*/  FFMA.FTZ R237, R147, R122, R134 ;  /* 0x0000007a93ed7223 */ /* 0x000fe40000010086 */
[----:B------:R-:W-:Y:S01]  /*1980*/  FADD.FTZ R27, R158, R27 ;  /* 0x0000001b9e1b7221 */ /* 0x000fe20000010000 */
[-C--:B------:R-:W-:Y:S01]  /*1990*/  FFMA.FTZ R33, R140, R158.reuse, R33 ;  /* 0x0000009e8c217223 */ /* 0x080fe20000010021 */
[----:B------:R-:W-:Y:S01]  /*19a0*/  FMUL.FTZ R231, R96, R158 ;  /* 0x0000009e60e77220 */ /* 0x000fe20000410000 */
[----:B------:R-:W-:Y:S01]  /*19b0*/  FMUL.FTZ R158, R93, R228 ;  /* 0x000000e45d9e7220 */ /* 0x000fe20000410000 */
[----:B------:R-:W-:Y:S01]  /*19c0*/  FADD.FTZ R233, R148, R159 ;  /* 0x0000009f94e97221 */ /* 0x000fe20000010000 */
[----:B------:R-:W-:Y:S01]  /*19d0*/  FMUL.FTZ R149, R216, R149 ;  /* 0x00000095d8957220 */ /* 0x000fe20000410000 */
[----:B------:R-:W-:Y:S01]  /*19e0*/  FFMA.FTZ R134, R136, R159, R237 ;  /* 0x0000009f88867223 */ /* 0x000fe200000100ed */
[----:B------:R-:W-:Y:S01]  /*19f0*/  FMUL.FTZ R151, R216, R151 ;  /* 0x00000097d8977220 */ /* 0x000fe20000410000 */
[----:B------:R-:W-:-:S02]  /*1a00*/  FADD.FTZ R148, R233, R158 ;  /* 0x0000009ee9947221 */ /* 0x000fc40000010000 */
[C---:B------:R-:W-:Y:S01]  /*1a10*/  FFMA.FTZ R233, R149.reuse, R158, R134 ;  /* 0x0000009e95e97223 */ /* 0x040fe20000010086 */
[----:B------:R-:W-:Y:S01]  /*1a20*/  FFMA.FTZ R162, R149, R228, R162 ;  /* 0x000000e495a27223 */ /* 0x000fe200000100a2 */
[----:B------:R-:W-:Y:S01]  /*1a30*/  FADD.FTZ R22, R228, R22 ;  /* 0x00000016e4167221 */ /* 0x000fe20000010000 */
[-C--:B------:R-:W-:Y:S01]  /*1a40*/  FFMA.FTZ R160, R151, R235.reuse, R160 ;  /* 0x000000eb97a07223 */ /* 0x080fe200000100a0 */
[----:B------:R-:W-:Y:S01]  /*1a50*/  FADD.FTZ R24, R235, R24 ;  /* 0x00000018eb187221 */ /* 0x000fe20000010000 */
[----:B------:R-:W-:Y:S01]  /*1a60*/  FMUL.FTZ R228, R95, R235 ;  /* 0x000000eb5fe47220 */ /* 0x000fe20000410000 */
[----:B------:R-:W-:Y:S01]  /*1a70*/  FADD.FTZ R235, R148, R129 ;  /* 0x0000008194eb7221 */ /* 0x000fe20000010000 */
[----:B------:R-:W-:Y:S01]  /*1a80*/  FFMA.FTZ R134, R138, R129, R233 ;  /* 0x000000818a867223 */ /* 0x000fe200000100e9 */
[----:B------:R-:W-:Y:S02]  /*1a90*/  SHF.L.U32 R150, R150, 0x10, RZ ;  /* 0x0000001096967819 */ /* 0x000fe400000006ff */
[----:B------:R-:W-:Y:S01]  /*1aa0*/  FADD.FTZ R148, R235, R228 ;  /* 0x000000e4eb947221 */ /* 0x000fe20000010000 */
[----:B------:R-:W-:Y:S01]  /*1ab0*/  FFMA.FTZ R233, R151, R228, R134 ;  /* 0x000000e497e97223 */ /* 0x000fe20000010086 */
[----:B------:R-:W-:Y:S01]  /*1ac0*/  SHF.L.U32 R131, R152, 0x10, RZ ;  /* 0x0000001098837819 */ /* 0x000fe200000006ff */
        /* <DEDUP_REMOVED lines=8> */
[----:B------:R-:W-:Y:S01]  /*1b50*/  UMOV UR6, 0xffffffff ;  /* 0xffffffff00067882 */ /* 0x000fe20000000000 */
        /* <DEDUP_REMOVED lines=31> */
.L_x_1764:
        /* <DEDUP_REMOVED lines=8> */
[----:B------:R-:W-:Y:S02]  /*1dd0*/  LOP3.LUT P4, RZ, R131, 0xff, RZ, 0xc0, !PT ;  /* 0x000000ff83ff7812 */ /* 0x000fe4000788c0ff */
[----:B------:R-:W-:Y:S01]  /*1de0*/  @P0 MOV R134, R164 ;  /* 0x000000a400860202 */ /* 0x000fe20000000f00 */
[-CC-:B------:R-:W-:Y:S01]  /*1df0*/  FFMA.FTZ R0, R0, R239.reuse, R238.reuse ;  /* 0x000000ef00007223 */ /* 0x180fe200000100ee */
[-CC-:B------:R-:W-:Y:S01]  /*1e00*/  FFMA.FTZ R115, R115, R239.reuse, R238.reuse ;  /* 0x000000ef73737223 */ /* 0x180fe200000100ee */
[-CC-:B------:R-:W-:Y:S01]  /*1e10*/  FFMA.FTZ R131, R219, R239.reuse, R238.reuse ;  /* 0x000000efdb837223 */ /* 0x180fe200000100ee */
[----:B------:R-:W-:Y:S01]  /*1e20*/  FFMA.FTZ R113, R113, R239, R238 ;  /* 0x000000ef71717223 */ /* 0x000fe200000100ee */
[----:B------:R-:W-:Y:S01]  /*1e30*/  FADD.FTZ R157, R157, -R0 ;  /* 0x800000009d9d7221 */ /* 0x000fe20000010000 */
[----:B------:R-:W-:Y:S01]  /*1e40*/  FADD.FTZ R155, R220, -R115 ;  /* 0x80000073dc9b7221 */ /* 0x000fe20000010000 */
[----:B------:R-:W-:Y:S01]  /*1e50*/  FADD.FTZ R131, R112, -R131 ;  /* 0x8000008370837221 */ /* 0x000fe20000010000 */
[----:B------:R-:W-:Y:S01]  /*1e60*/  @P0 LOP3.LUT P2, RZ, R134, 0xff, RZ, 0xc0, !PT ;  /* 0x000000ff86ff0812 */ /* 0x000fe2000784c0ff */
[C---:B------:R-:W-:Y:S01]  /*1e70*/  FMUL.FTZ R219, R216.reuse, R157 ;  /* 0x0000009dd8db7220 */ /* 0x040fe20000410000 */
[----:B------:R-:W-:Y:S01]  /*1e80*/  FMUL.FTZ R220, R216, R155 ;  /* 0x0000009bd8dc7220 */ /* 0x000fe20000410000 */
[----:B------:R-:W-:Y:S01]  /*1e90*/  FFMA.FTZ R114, R114, R239, R238 ;  /* 0x000000ef72727223 */ /* 0x000fe200000100ee */
[----:B------:R-:W-:Y:S01]  /*1ea0*/  FADD.FTZ R113, R222, -R113 ;  /* 0x80000071de717221 */ /* 0x000fe20000010000 */
[----:B------:R-:W-:Y:S01]  /*1eb0*/  @P1 FADD.FTZ R219, R64, R219 ;  /* 0x000000db40db1221 */ /* 0x000fe20000010000 */
[----:B------:R-:W-:Y:S01]  /*1ec0*/  @P1 FADD.FTZ R220, R67, R220 ;  /* 0x000000dc43dc1221 */ /* 0x000fe20000010000 */
[----:B------:R-:W-:Y:S01]  /*1ed0*/  FMUL.FTZ R115, R216, R131 ;  /* 0x00000083d8737220 */ /* 0x000fe20000410000 */
[----:B------:R-:W-:Y:S01]  /*1ee0*/  FADD.FTZ R117, R117, -R114 ;  /* 0x8000007275757221 */ /* 0x000fe20000010000 */
[----:B------:R-:W-:Y:S01]  /*1ef0*/  FMUL.FTZ R112, R219, UR14 ;  /* 0x0000000edb707c20 */ /* 0x000fe20008410000 */
[----:B------:R-:W-:Y:S01]  /*1f00*/  FMUL.FTZ R194, R220, UR14 ;  /* 0x0000000edcc27c20 */ /* 0x000fe20008410000 */
[C---:B------:R-:W-:Y:S01]  /*1f10*/  FMUL.FTZ R114, R216.reuse, R113 ;  /* 0x00000071d8727220 */ /* 0x040fe20000410000 */
[----:B------:R-:W-:Y:S01]  /*1f20*/  FMUL.FTZ R117, R216, R117 ;  /* 0x00000075d8757220 */ /* 0x000fe20000410000 */
[----:B------:R-:W-:Y:S01]  /*1f30*/  LOP3.LUT P5, RZ, R196, 0xff00, RZ, 0xc0, !PT ;  /* 0x0000ff00c4ff7812 */ /* 0x000fe200078ac0ff */
[-C--:B------:R-:W-:Y:S01]  /*1f40*/  FFMA.FTZ R116, R116, R239.reuse, R238 ;  /* 0x000000ef74747223 */ /* 0x080fe200000100ee */
[----:B------:R-:W-:Y:S01]  /*1f50*/  @P0 FSEL R131, R112, RZ, P2 ;  /* 0x000000ff70830208 */ /* 0x000fe20001000000 */
[----:B------:R-:W-:Y:S01]  /*1f60*/  @P1 FADD.FTZ R114, R65, R114 ;  /* 0x0000007241721221 */ /* 0x000fe20000010000 */
[----:B------:R-:W-:Y:S01]  /*1f70*/  LOP3.LUT P2, RZ, R196, 0xff000000, RZ, 0xc0, !PT ;  /* 0xff000000c4ff7812 */ /* 0x000fe2000784c0ff */
[----:B------:R-:W-:Y:S01]  /*1f80*/  @P1 FADD.FTZ R117, R60, R117 ;  /* 0x000000753c751221 */ /* 0x000fe20000010000 */
[----:B------:R-:W-:Y:S01]  /*1f90*/  FSEL R0, R112, RZ, P4 ;  /* 0x000000ff70007208 */ /* 0x000fe20002000000 */
[----:B------:R-:W-:Y:S01]  /*1fa0*/  FMUL.FTZ R148, R114, UR14 ;  /* 0x0000000e72947c20 */ /* 0x000fe20008410000 */
[----:B------:R-:W-:Y:S01]  /*1fb0*/  FSEL R157, R194, RZ, P2 ;  /* 0x000000ffc29d7208 */ /* 0x000fe20001000000 */
[----:B------:R-:W-:Y:S01]  /*1fc0*/  FMUL.FTZ R195, R117, UR14 ;  /* 0x0000000e75c37c20 */ /* 0x000fe20008410000 */
[----:B------:R-:W-:Y:S01]  /*1fd0*/  @P0 LOP3.LUT P2, RZ, R164, 0xff000000, RZ, 0xc0, !PT ;  /* 0xff000000a4ff0812 */ /* 0x000fe2000784c0ff */
[----:B------:R-:W-:Y:S01]  /*1fe0*/  FADD.FTZ R119, R119, -R116 ;  /* 0x8000007477777221 */ /* 0x000fe20000010000 */
[----:B------:R-:W-:Y:S01]  /*1ff0*/  FSEL R155, R148, RZ, P5 ;  /* 0x000000ff949b7208 */ /* 0x000fe20002800000 */
[--C-:B------:R-:W-:Y:S01]  /*2000*/  FFMA.FTZ R121, R121, R239, R238.reuse ;  /* 0x000000ef79797223 */ /* 0x100fe200000100ee */
[----:B------:R-:W-:Y:S01]  /*2010*/  @P0 FSEL R194, R194, RZ, P2 ;  /* 0x000000ffc2c20208 */ /* 0x000fe20001000000 */
[----:B------:R-:W-:Y:S01]  /*2020*/  @P1 FADD.FTZ R115, R66, R115 ;  /* 0x0000007342731221 */ /* 0x000fe20000010000 */
[----:B------:R-:W-:Y:S01]  /*2030*/  ISETP.NE.U32.AND P2, PT, RZ, UR12, PT ;  /* 0x0000000cff007c0c */ /* 0x000fe2000bf45070 */
[----:B------:R-:W-:Y:S01]  /*2040*/  FMUL.FTZ R119, R216, R119 ;  /* 0x00000077d8777220 */ /* 0x000fe20000410000 */
[----:B------:R-:W-:Y:S01]  /*2050*/  LOP3.LUT P5, RZ, R197, 0xff, RZ, 0xc0, !PT ;  /* 0x000000ffc5ff7812 */ /* 0x000fe200078ac0ff */
[----:B------:R-:W-:Y:S01]  /*2060*/  FADD.FTZ R121, R218, -R121 ;  /* 0x80000079da797221 */ /* 0x000fe20000010000 */
[----:B------:R-:W-:Y:S01]  /*2070*/  ISETP.NE.AND.EX P2, PT, RZ, UR13, PT, P2 ;  /* 0x0000000dff007c0c */ /* 0x000fe2000bf45320 */
[----:B------:R-:W-:Y:S01]  /*2080*/  FMUL.FTZ R150, R115, UR14 ;  /* 0x0000000e73967c20 */ /* 0x000fe20008410000 */
[----:B------:R-:W-:Y:S01]  /*2090*/  FSEL R154, R195, RZ, P5 ;  /* 0x000000ffc39a7208 */ /* 0x000fe20002800000 */
[----:B------:R-:W-:Y:S01]  /*20a0*/  FFMA.FTZ R230, R230, R239, R238 ;  /* 0x000000efe6e67223 */ /* 0x000fe200000100ee */
[----:B------:R-:W-:Y:S01]  /*20b0*/  @P0 LOP3.LUT P5, RZ, R165, 0xff, RZ, 0xc0, !PT ;  /* 0x000000ffa5ff0812 */ /* 0x000fe200078ac0ff */
[----:B------:R-:W-:Y:S01]  /*20c0*/  @P1 FADD.FTZ R119, R62, R119 ;  /* 0x000000773e771221 */ /* 0x000fe20000010000 */
[----:B------:R-:W-:Y:S01]  /*20d0*/  MOV R112, R188 ;  /* 0x000000bc00707202 */ /* 0x000fe20000000f00 */
[----:B------:R-:W-:Y:S01]  /*20e0*/  FMUL.FTZ R218, R216, R121 ;  /* 0x00000079d8da7220 */ /* 0x000fe20000410000 */
[----:B------:R-:W-:Y:S01]  /*20f0*/  @P0 FSEL R195, R195, RZ, P5 ;  /* 0x000000ffc3c30208 */ /* 0x000fe20002800000 */
[----:B------:R-:W-:Y:S01]  /*2100*/  FADD.FTZ R121, R217, -R230 ;  /* 0x800000e6d9797221 */ /* 0x000fe20000010000 */
[----:B------:R-:W-:Y:S01]  /*2110*/  LOP3.LUT P5, RZ, R112, 0xff, RZ, 0xc0, !PT ;  /* 0x000000ff70ff7812 */ /* 0x000fe200078ac0ff */
[----:B------:R-:W-:Y:S01]  /*2120*/  FMUL.FTZ R217, R119, UR14 ;  /* 0x0000000e77d97c20 */ /* 0x000fe20008410000 */
[----:B------:R-:W-:Y:S01]  /*2130*/  LOP3.LUT P3, RZ, R196, 0xff0000, RZ, 0xc0, !PT ;  /* 0x00ff0000c4ff7812 */ /* 0x000fe2000786c0ff */
[----:B------:R-:W0:Y:S01]  /*2140*/  @P2 LDC.64 R112, c[0x0][0x308] ;  /* 0x0000c200ff702b82 */ /* 0x000e220000000a00 */
[-C--:B------:R-:W-:Y:S01]  /*2150*/  FFMA.FTZ R123, R123, R239.reuse, R238 ;  /* 0x000000ef7b7b7223 */ /* 0x080fe200000100ee */
[----:B------:R-:W-:Y:S01]  /*2160*/  @P0 LOP3.LUT P6, RZ, R164, 0xff00, RZ, 0xc0, !PT ;  /* 0x0000ff00a4ff0812 */ /* 0x000fe200078cc0ff */
[----:B------:R-:W-:Y:S01]  /*2170*/  @P1 FADD.FTZ R218, R61, R218 ;  /* 0x000000da3dda1221 */ /* 0x000fe20000010000 */
[----:B------:R-:W-:Y:S01]  /*2180*/  FSEL R134, R150, RZ, P3 ;  /* 0x000000ff96867208 */ /* 0x000fe20001800000 */
[----:B------:R-:W-:Y:S01]  /*2190*/  FADD.FTZ R243, R118, -R123 ;  /* 0x8000007b76f37221 */ /* 0x000fe20000010000 */
[----:B------:R-:W-:Y:S01]  /*21a0*/  LOP3.LUT P3, RZ, R197, 0xff0000, RZ, 0xc0, !PT ;  /* 0x00ff0000c5ff7812 */ /* 0x000fe2000786c0ff */
[-CC-:B------:R-:W-:Y:S01]  /*21b0*/  FFMA.FTZ R232, R232, R239.reuse, R238.reuse ;  /* 0x000000efe8e87223 */ /* 0x180fe200000100ee */
[--C-:B------:R-:W-:Y:S01]  /*21c0*/  FFMA.FTZ R241, R125, R239, R238.reuse ;  /* 0x000000ef7df17223 */ /* 0x100fe200000100ee */
[----:B------:R-:W-:Y:S01]  /*21d0*/  FMUL.FTZ R222, R216, R243 ;  /* 0x000000f3d8de7220 */ /* 0x000fe20000410000 */
[----:B------:R-:W-:Y:S01]  /*21e0*/  FSEL R196, R217, RZ, P3 ;  /* 0x000000ffd9c47208 */ /* 0x000fe20001800000 */
[-C--:B------:R-:W-:Y:S01]  /*21f0*/  FFMA.FTZ R124, R124, R239.reuse, R238 ;  /* 0x000000ef7c7c7223 */ /* 0x080fe200000100ee */
[----:B------:R-:W-:Y:S01]  /*2200*/  @P0 LOP3.LUT P3, RZ, R165, 0xff0000, RZ, 0xc0, !PT ;  /* 0x00ff0000a5ff0812 */ /* 0x000fe2000786c0ff */
[----:B------:R-:W-:Y:S01]  /*2210*/  FMUL.FTZ R118, R218, UR14 ;  /* 0x0000000eda767c20 */ /* 0x000fe20008410000 */
[----:B------:R-:W-:Y:S01]  /*2220*/  @P0 LOP3.LUT P4, RZ, R164, 0xff0000, RZ, 0xc0, !PT ;  /* 0x00ff0000a4ff0812 */ /* 0x000fe2000788c0ff */
[----:B------:R-:W-:Y:S01]  /*2230*/  FADD.FTZ R123, R221, -R232 ;  /* 0x800000e8dd7b7221 */ /* 0x000fe20000010000 */
[----:B------:R-:W-:Y:S01]  /*2240*/  @P0 FSEL R217, R217, RZ, P3 ;  /* 0x000000ffd9d90208 */ /* 0x000fe20001800000 */
[----:B------:R-:W-:Y:S01]  /*2250*/  @P1 FADD.FTZ R222, R63, R222 ;  /* 0x000000de3fde1221 */ /* 0x000fe20000010000 */
[----:B------:R-:W-:Y:S01]  /*2260*/  ISETP.NE.U32.AND P3, PT, RZ, UR12, PT ;  /* 0x0000000cff007c0c */ /* 0x000fe2000bf65070 */
[----:B------:R-:W-:Y:S01]  /*2270*/  FFMA.FTZ R221, R127, R239, R238 ;  /* 0x000000ef7fdd7223 */ /* 0x000fe200000100ee */
[----:B------:R-:W-:Y:S01]  /*2280*/  @P0 FSEL R148, R148, RZ, P6 ;  /* 0x000000ff94940208 */ /* 0x000fe20003000000 */
[----:B------:R-:W-:Y:S01]  /*2290*/  FMUL.FTZ R121, R216, R121 ;  /* 0x00000079d8797220 */ /* 0x000fe20000410000 */
[----:B------:R-:W-:Y:S01]  /*22a0*/  ISETP.NE.AND.EX P3, PT, RZ, UR13, PT, P3 ;  /* 0x0000000dff007c0c */ /* 0x000fe2000bf65330 */
[----:B------:R-:W-:Y:S01]  /*22b0*/  FADD.FTZ R241, R156, -R241 ;  /* 0x800000f19cf17221 */ /* 0x000fe20000010000 */
[----:B------:R-:W-:Y:S01]  /*22c0*/  LOP3.LUT P6, RZ, R197, 0xff00, RZ, 0xc0, !PT ;  /* 0x0000ff00c5ff7812 */ /* 0x000fe200078cc0ff */
[----:B------:R-:W-:Y:S01]  /*22d0*/  FADD.FTZ R127, R223, -R124 ;  /* 0x8000007cdf7f7221 */ /* 0x000fe20000010000 */
[----:B------:R-:W-:Y:S01]  /*22e0*/  @P0 FSEL R150, R150, RZ, P4 ;  /* 0x000000ff96960208 */ /* 0x000fe20002000000 */
[----:B0-----:R-:W-:Y:S01]  /*22f0*/  @P2 IMAD.WIDE.U32 R124, R215, 0x20, R112 ;  /* 0x00000020d77c2825 */ /* 0x001fe200078e0070 */
[----:B------:R-:W-:-:S03]  /*2300*/  LOP3.LUT P4, RZ, R197, 0xff000000, RZ, 0xc0, !PT ;  /* 0xff000000c5ff7812 */ /* 0x000fc6000788c0ff */
[----:B------:R-:W-:Y:S01]  /*2310*/  FMUL.FTZ R232, R222, UR14 ;  /* 0x0000000edee87c20 */ /* 0x000fe20008410000 */
[----:B------:R-:W-:Y:S01]  /*2320*/  SEL R113, R114, R105, P3 ;  /* 0x0000006972717207 */ /* 0x000fe20001800000 */
[----:B------:R-:W-:Y:S01]  /*2330*/  @P1 FADD.FTZ R121, R56, R121 ;  /* 0x0000007938791221 */ /* 0x000fe20000010000 */
[----:B------:R-:W-:Y:S01]  /*2340*/  FSEL R197, R118, RZ, P6 ;  /* 0x000000ff76c57208 */ /* 0x000fe20003000000 */
[C---:B------:R-:W-:Y:S01]  /*2350*/  FMUL.FTZ R246, R216.reuse, R241 ;  /* 0x000000f1d8f67220 */ /* 0x040fe20000410000 */
[----:B------:R-:W-:Y:S01]  /*2360*/  SEL R114, R115, R106, P3 ;  /* 0x0000006a73727207 */ /* 0x000fe20001800000 */
[----:B------:R-:W-:Y:S01]  /*2370*/  FMUL.FTZ R123, R216, R123 ;  /* 0x0000007bd87b7220 */ /* 0x000fe20000410000 */
[----:B------:R-:W-:Y:S01]  /*2380*/  @P0 LOP3.LUT P6, RZ, R165, 0xff00, RZ, 0xc0, !PT ;  /* 0x0000ff00a5ff0812 */ /* 0x000fe200078cc0ff */
[----:B------:R-:W-:Y:S01]  /*2390*/  FADD.FTZ R221, R226, -R221 ;  /* 0x800000dde2dd7221 */ /* 0x000fe20000010000 */
[----:B------:R-:W-:Y:S01]  /*23a0*/  SEL R115, R220, R107, P3 ;  /* 0x0000006bdc737207 */ /* 0x000fe20001800000 */
[----:B------:R-:W-:Y:S01]  /*23b0*/  FMUL.FTZ R230, R121, UR14 ;  /* 0x0000000e79e67c20 */ /* 0x000fe20008410000 */
[----:B------:R-:W-:Y:S01]  /*23c0*/  @P2 SEL R112, R219, R104, P3 ;  /* 0x00000068db702207 */ /* 0x000fe20001800000 */
[----:B------:R-:W-:Y:S01]  /*23d0*/  @P1 FADD.FTZ R246, R57, R246 ;  /* 0x000000f639f61221 */ /* 0x000fe20000010000 */
[----:B------:R-:W-:Y:S01]  /*23e0*/  @P0 MOV R116, R166 ;  /* 0x000000a600740202 */ /* 0x000fe20000000f00 */
[----:B------:R-:W-:Y:S01]  /*23f0*/  @P1 FADD.FTZ R123, R58, R123 ;  /* 0x0000007b3a7b1221 */ /* 0x000fe20000010000 */
[----:B------:R-:W-:Y:S01]  /*2400*/  FSEL R223, R232, RZ, P4 ;  /* 0x000000ffe8df7208 */ /* 0x000fe20002000000 */
[----:B------:R0:W-:Y:S01]  /*2410*/  @P2 STG.E.128 desc[UR4][R124.64], R112 ;  /* 0x000000707c002986 */ /* 0x0001e2000c101d04 */
[----:B------:R-:W-:Y:S01]  /*2420*/  @P0 FSEL R156, R118, RZ, P6 ;  /* 0x000000ff769c0208 */ /* 0x000fe20003000000 */
[-CC-:B------:R-:W-:Y:S01]  /*2430*/  FFMA.FTZ R227, R227, R239.reuse, R238.reuse ;  /* 0x000000efe3e37223 */ /* 0x180fe200000100ee */
[----:B------:R-:W-:Y:S01]  /*2440*/  @P0 LOP3.LUT P4, RZ, R165, 0xff000000, RZ, 0xc0, !PT ;  /* 0xff000000a5ff0812 */ /* 0x000fe2000788c0ff */
[----:B------:R-:W-:Y:S01]  /*2450*/  FMUL.FTZ R226, R123, UR14 ;  /* 0x0000000e7be27c20 */ /* 0x000fe20008410000 */
[----:B------:R-:W-:Y:S01]  /*2460*/  @P0 LOP3.LUT P6, RZ, R116, 0xff, RZ, 0xc0, !PT ;  /* 0x000000ff74ff0812 */ /* 0x000fe200078cc0ff */
[----:B------:R-:W-:Y:S01]  /*2470*/  FADD.FTZ R227, R236, -R227 ;  /* 0x800000e3ece37221 */ /* 0x000fe20000010000 */
[----:B------:R-:W-:Y:S01]  /*2480*/  SEL R118, R119, R102, P3 ;  /* 0x0000006677767207 */ /* 0x000fe20001800000 */
[----:B------:R-:W-:Y:S01]  /*2490*/  FFMA.FTZ R234, R234, R239, R238 ;  /* 0x000000efeaea7223 */ /* 0x000fe200000100ee */
[----:B------:R-:W-:Y:S01]  /*24a0*/  SEL R119, R222, R103, P3 ;  /* 0x00000067de777207 */ /* 0x000fe20001800000 */
[----:B------:R-:W-:Y:S01]  /*24b0*/  FMUL.FTZ R222, R246, UR14 ;  /* 0x0000000ef6de7c20 */ /* 0x000fe20008410000 */
[----:B------:R-:W-:Y:S01]  /*24c0*/  SEL R116, R117, R100, P3 ;  /* 0x0000006475747207 */ /* 0x000fe20001800000 */
[----:B------:R-:W-:Y:S01]  /*24d0*/  FMUL.FTZ R240, R216, R227 ;  /* 0x000000e3d8f07220 */ /* 0x000fe20000410000 */
[----:B------:R-:W-:Y:S01]  /*24e0*/  @P0 FSEL R232, R232, RZ, P4 ;  /* 0x000000ffe8e80208 */ /* 0x000fe20002000000 */
[----:B------:R-:W-:Y:S01]  /*24f0*/  FADD.FTZ R225, R225, -R234 ;  /* 0x800000eae1e17221 */ /* 0x000fe20000010000 */
[----:B------:R-:W-:Y:S01]  /*2500*/  FSEL R219, R230, RZ, P5 ;  /* 0x000000ffe6db7208 */ /* 0x000fe20002800000 */
[----:B------:R-:W-:Y:S01]  /*2510*/  @P1 FADD.FTZ R240, R53, R240 ;  /* 0x000000f035f01221 */ /* 0x000fe20000010000 */
[----:B------:R-:W-:Y:S01]  /*2520*/  SEL R117, R218, R101, P3 ;  /* 0x00000065da757207 */ /* 0x000fe20001800000 */
[----:B0-----:R-:W-:Y:S01]  /*2530*/  FMUL.FTZ R112, R216, R221 ;  /* 0x000000ddd8707220 */ /* 0x001fe20000410000 */
[----:B------:R-:W-:Y:S01]  /*2540*/  LOP3.LUT P4, RZ, R188, 0xff00, RZ, 0xc0, !PT ;  /* 0x0000ff00bcff7812 */ /* 0x000fe2000788c0ff */
[----:B------:R-:W-:Y:S01]  /*2550*/  FMUL.FTZ R115, R216, R127 ;  /* 0x0000007fd8737220 */ /* 0x000fe20000410000 */
[----:B------:R-:W-:Y:S01]  /*2560*/  @P0 FSEL R230, R230, RZ, P6 ;  /* 0x000000ffe6e60208 */ /* 0x000fe20003000000 */
[----:B------:R-:W-:Y:S01]  /*2570*/  @P1 FADD.FTZ R112, R59, R112 ;  /* 0x000000703b701221 */ /* 0x000fe20000010000 */
[----:B------:R-:W-:Y:S01]  /*2580*/  @P0 LOP3.LUT P5, RZ, R166, 0xff00, RZ, 0xc0, !PT ;  /* 0x0000ff00a6ff0812 */ /* 0x000fe200078ac0ff */
[----:B------:R0:W-:Y:S01]  /*2590*/  @P2 STG.E.128 desc[UR4][R124.64+0x10], R116 ;  /* 0x000010747c002986 */ /* 0x0001e2000c101d04 */
[----:B------:R-:W-:Y:S01]  /*25a0*/  LOP3.LUT P6, RZ, R188, 0xff0000, RZ, 0xc0, !PT ;  /* 0x00ff0000bcff7812 */ /* 0x000fe200078cc0ff */
[----:B------:R-:W-:Y:S01]  /*25b0*/  FMUL.FTZ R113, R112, UR14 ;  /* 0x0000000e70717c20 */ /* 0x000fe20008410000 */
[----:B------:R-:W-:Y:S01]  /*25c0*/  FSEL R218, R222, RZ, P4 ;  /* 0x000000ffdeda7208 */ /* 0x000fe20002000000 */
[----:B------:R-:W-:Y:S01]  /*25d0*/  @P1 FADD.FTZ R115, R52, R115 ;  /* 0x0000007334731221 */ /* 0x000fe20000010000 */
[----:B------:R-:W-:Y:S01]  /*25e0*/  @P0 FSEL R222, R222, RZ, P5 ;  /* 0x000000ffdede0208 */ /* 0x000fe20002800000 */
[-CC-:B------:R-:W-:Y:S01]  /*25f0*/  FFMA.FTZ R126, R126, R239.reuse, R238.reuse ;  /* 0x000000ef7e7e7223 */ /* 0x180fe200000100ee */
[----:B------:R-:W-:Y:S01]  /*2600*/  FSEL R221, R226, RZ, P6 ;  /* 0x000000ffe2dd7208 */ /* 0x000fe20003000000 */
[----:B------:R-:W-:Y:S01]  /*2610*/  FMUL.FTZ R114, R115, UR14 ;  /* 0x0000000e73727c20 */ /* 0x000fe20008410000 */
[----:B------:R-:W-:Y:S01]  /*2620*/  LOP3.LUT P5, RZ, R188, 0xff000000, RZ, 0xc0, !PT ;  /* 0xff000000bcff7812 */ /* 0x000fe200078ac0ff */
[-CC-:B------:R-:W-:Y:S01]  /*2630*/  FFMA.FTZ R137, R137, R239.reuse, R238.reuse ;  /* 0x000000ef89897223 */ /* 0x180fe200000100ee */
[----:B------:R-:W-:Y:S01]  /*2640*/  @P0 LOP3.LUT P6, RZ, R166, 0xff000000, RZ, 0xc0, !PT ;  /* 0xff000000a6ff0812 */ /* 0x000fe200078cc0ff */
[-CC-:B------:R-:W-:Y:S01]  /*2650*/  FFMA.FTZ R128, R128, R239.reuse, R238.reuse ;  /* 0x000000ef80807223 */ /* 0x180fe200000100ee */
[----:B------:R-:W-:Y:S01]  /*2660*/  @P0 LOP3.LUT P4, RZ, R166, 0xff0000, RZ, 0xc0, !PT ;  /* 0x00ff0000a6ff0812 */ /* 0x000fe2000788c0ff */
[----:B------:R-:W-:Y:S01]  /*2670*/  FADD.FTZ R137, R224, -R137 ;  /* 0x80000089e0897221 */ /* 0x000fe20000010000 */
[----:B------:R-:W-:Y:S01]  /*2680*/  FSEL R188, R113, RZ, P5 ;  /* 0x000000ff71bc7208 */ /* 0x000fe20002800000 */
[-CC-:B------:R-:W-:Y:S01]  /*2690*/  FFMA.FTZ R139, R139, R239.reuse, R238.reuse ;  /* 0x000000ef8b8b7223 */ /* 0x180fe200000100ee */
[----:B------:R-:W-:Y:S01]  /*26a0*/  @P0 FSEL R227, R113, RZ, P6 ;  /* 0x000000ff71e30208 */ /* 0x000fe20003000000 */
[----:B0-----:R-:W-:Y:S01]  /*26b0*/  FFMA.FTZ R117, R135, R239, R238 ;  /* 0x000000ef87757223 */ /* 0x001fe200000100ee */
[----:B------:R-:W-:Y:S01]  /*26c0*/  FMUL.FTZ R113, R216, R225 ;  /* 0x000000e1d8717220 */ /* 0x000fe20000410000 */
[----:B------:R-:W-:Y:S01]  /*26d0*/  @P0 FSEL R226, R226, RZ, P4 ;  /* 0x000000ffe2e20208 */ /* 0x000fe20002000000 */
[----:B------:R-:W-:Y:S01]  /*26e0*/  FMUL.FTZ R116, R240, UR14 ;  /* 0x0000000ef0747c20 */ /* 0x000fe20008410000 */
[----:B------:R-:W-:Y:S01]  /*26f0*/  FADD.FTZ R117, R120, -R117 ;  /* 0x8000007578757221 */ /* 0x000fe20000010000 */
[----:B------:R-:W-:Y:S01]  /*2700*/  LOP3.LUT P4, RZ, R189, 0xff, RZ, 0xc0, !PT ;  /* 0x000000ffbdff7812 */ /* 0x000fe2000788c0ff */
[----:B------:R-:W-:Y:S01]  /*2710*/  @P1 FADD.FTZ R113, R54, R113 ;  /* 0x0000007136711221 */ /* 0x000fe20000010000 */
[----:B------:R-:W-:Y:S01]  /*2720*/  @P0 LOP3.LUT P5, RZ, R167, 0xff, RZ, 0xc0, !PT ;  /* 0x000000ffa7ff0812 */ /* 0x000fe200078ac0ff */
[----:B------:R-:W-:Y:S01]  /*2730*/  FMUL.FTZ R244, R216, R117 ;  /* 0x00000075d8f47220 */ /* 0x000fe20000410000 */
[----:B------:R-:W-:Y:S01]  /*2740*/  LOP3.LUT P6, RZ, R189, 0xff00, RZ, 0xc0, !PT ;  /* 0x0000ff00bdff7812 */ /* 0x000fe200078cc0ff */
[----:B------:R-:W-:Y:S01]  /*2750*/  FADD.FTZ R117, R133, -R126 ;  /* 0x8000007e85757221 */ /* 0x000fe20000010000 */
[C---:B------:R-:W-:Y:S01]  /*2760*/  FSEL R220, R114.reuse, RZ, P4 ;  /* 0x000000ff72dc7208 */ /* 0x040fe20002000000 */
[----:B------:R-:W-:Y:S01]  /*2770*/  @P1 FADD.FTZ R244, R55, R244 ;  /* 0x000000f437f41221 */ /* 0x000fe20000010000 */
[----:B------:R-:W-:Y:S01]  /*2780*/  @P0 FSEL R225, R114, RZ, P5 ;  /* 0x000000ff72e10208 */ /* 0x000fe20002800000 */
[----:B------:R-:W-:Y:S01]  /*2790*/  FMUL.FTZ R236, R113, UR14 ;  /* 0x0000000e71ec7c20 */ /* 0x000fe20008410000 */
[C---:B------:R-:W-:Y:S01]  /*27a0*/  LOP3.LUT P4, RZ, R189.reuse, 0xff0000, RZ, 0xc0, !PT ;  /* 0x00ff0000bdff7812 */ /* 0x040fe2000788c0ff */
[----:B------:R-:W-:Y:S01]  /*27b0*/  FMUL.FTZ R117, R216, R117 ;  /* 0x00000075d8757220 */ /* 0x000fe20000410000 */
[----:B------:R-:W-:Y:S01]  /*27c0*/  LOP3.LUT P5, RZ, R189, 0xff000000, RZ, 0xc0, !PT ;  /* 0xff000000bdff7812 */ /* 0x000fe200078ac0ff */
[----:B------:R-:W-:Y:S01]  /*27d0*/  FMUL.FTZ R245, R244, UR14 ;  /* 0x0000000ef4f57c20 */ /* 0x000fe20008410000 */
[----:B------:R-:W-:Y:S01]  /*27e0*/  FSEL R189, R116, RZ, P6 ;  /* 0x000000ff74bd7208 */ /* 0x000fe20003000000 */
[----:B------:R-:W-:Y:S01]  /*27f0*/  FADD.FTZ R119, R229, -R128 ;  /* 0x80000080e5777221 */ /* 0x000fe20000010000 */
[----:B------:R-:W-:Y:S01]  /*2800*/  @P0 LOP3.LUT P6, RZ, R167, 0xff00, RZ, 0xc0, !PT ;  /* 0x0000ff00a7ff0812 */ /* 0x000fe200078cc0ff */
[----:B------:R-:W-:Y:S01]  /*2810*/  FFMA.FTZ R130, R130, R239, R238 ;  /* 0x000000ef82827223 */ /* 0x000fe200000100ee */
[----:B------:R-:W-:Y:S01]  /*2820*/  MOV R114, R190 ;  /* 0x000000be00727202 */ /* 0x000fe20000000f00 */
[----:B------:R-:W-:Y:S01]  /*2830*/  FMUL.FTZ R118, R216, R137 ;  /* 0x00000089d8767220 */ /* 0x000fe20000410000 */
[----:B------:R-:W-:Y:S01]  /*2840*/  @P0 FSEL R135, R116, RZ, P6 ;  /* 0x000000ff74870208 */ /* 0x000fe20003000000 */
[----:B------:R-:W-:Y:S01]  /*2850*/  @P1 FADD.FTZ R117, R48, R117 ;  /* 0x0000007530751221 */ /* 0x000fe20000010000 */
[----:B------:R-:W-:Y:S01]  /*2860*/  FSEL R234, R236, RZ, P4 ;  /* 0x000000ffecea7208 */ /* 0x000fe20002000000 */
[----:B------:R-:W-:Y:S01]  /*2870*/  FADD.FTZ R139, R146, -R139 ;  /* 0x8000008b928b7221 */ /* 0x000fe20000010000 */
[----:B------:R-:W-:Y:S01]  /*2880*/  LOP3.LUT P6, RZ, R114, 0xff, RZ, 0xc0, !PT ;  /* 0x000000ff72ff7812 */ /* 0x000fe200078cc0ff */
[----:B------:R-:W-:Y:S01]  /*2890*/  FADD.FTZ R247, R143, -R130 ;  /* 0x800000828ff77221 */ /* 0x000fe20000010000 */
[----:B------:R-:W-:Y:S01]  /*28a0*/  @P0 LOP3.LUT P4, RZ, R167, 0xff0000, RZ, 0xc0, !PT ;  /* 0x00ff0000a7ff0812 */ /* 0x000fe2000788c0ff */
[----:B------:R-:W-:Y:S01]  /*28b0*/  FMUL.FTZ R119, R216, R119 ;  /* 0x00000077d8777220 */ /* 0x000fe20000410000 */
[----:B------:R-:W-:Y:S01]  /*28c0*/  @P0 MOV R114, R168 ;  /* 0x000000a800720202 */ /* 0x000fe20000000f00 */
[----:B------:R-:W-:Y:S01]  /*28d0*/  @P1 FADD.FTZ R118, R49, R118 ;  /* 0x0000007631761221 */ /* 0x000fe20000010000 */
[----:B------:R-:W-:Y:S01]  /*28e0*/  FSEL R243, R245, RZ, P5 ;  /* 0x000000fff5f37208 */ /* 0x000fe20002800000 */
[----:B------:R-:W-:Y:S01]  /*28f0*/  FMUL.FTZ R143, R117, UR14 ;  /* 0x0000000e758f7c20 */ /* 0x000fe20008410000 */
[----:B------:R-:W-:Y:S01]  /*2900*/  @P0 LOP3.LUT P5, RZ, R167, 0xff000000, RZ, 0xc0, !PT ;  /* 0xff000000a7ff0812 */ /* 0x000fe200078ac0ff */
[--C-:B------:R-:W-:Y:S01]  /*2910*/  FFMA.FTZ R145, R145, R239, R238.reuse ;  /* 0x000000ef91917223 */ /* 0x100fe200000100ee */
[----:B------:R-:W-:Y:S01]  /*2920*/  @P0 FSEL R236, R236, RZ, P4 ;  /* 0x000000ffecec0208 */ /* 0x000fe20002000000 */
[----:B------:R-:W-:Y:S01]  /*2930*/  @P1 FADD.FTZ R119, R50, R119 ;  /* 0x0000007732771221 */ /* 0x000fe20000010000 */
[----:B------:R-:W-:Y:S01]  /*2940*/  @P0 LOP3.LUT P4, RZ, R114, 0xff, RZ, 0xc0, !PT ;  /* 0x000000ff72ff0812 */ /* 0x000fe2000788c0ff */
[----:B------:R-:W-:Y:S01]  /*2950*/  FMUL.FTZ R114, R216, R139 ;  /* 0x0000008bd8727220 */ /* 0x000fe20000410000 */
[----:B------:R-:W-:Y:S01]  /*2960*/  @P0 FSEL R245, R245, RZ, P5 ;  /* 0x000000fff5f50208 */ /* 0x000fe20002800000 */
[----:B------:R-:W-:Y:S01]  /*2970*/  FMUL.FTZ R224, R118, UR14 ;  /* 0x0000000e76e07c20 */ /* 0x000fe20008410000 */
[----:B------:R-:W-:Y:S01]  /*2980*/  LOP3.LUT P5, RZ, R190, 0xff00, RZ, 0xc0, !PT ;  /* 0x0000ff00beff7812 */ /* 0x000fe200078ac0ff */
[----:B------:R-:W-:Y:S01]  /*2990*/  FADD.FTZ R145, R144, -R145 ;  /* 0x8000009190917221 */ /* 0x000fe20000010000 */
[----:B------:R-:W-:Y:S01]  /*29a0*/  FSEL R146, R143, RZ, P6 ;  /* 0x000000ff8f927208 */ /* 0x000fe20003000000 */
[----:B------:R-:W-:Y:S01]  /*29b0*/  FFMA.FTZ R132, R132, R239, R238 ;  /* 0x000000ef84847223 */ /* 0x000fe200000100ee */
[----:B------:R-:W-:Y:S01]  /*29c0*/  @P0 LOP3.LUT P6, RZ, R168, 0xff00, RZ, 0xc0, !PT ;  /* 0x0000ff00a8ff0812 */ /* 0x000fe200078cc0ff */
[----:B------:R-:W-:Y:S01]  /*29d0*/  FMUL.FTZ R229, R119, UR14 ;  /* 0x0000000e77e57c20 */ /* 0x000fe20008410000 */
[----:B------:R-:W-:Y:S01]  /*29e0*/  @P0 FSEL R143, R143, RZ, P4 ;  /* 0x000000ff8f8f0208 */ /* 0x000fe20002000000 */
[----:B------:R-:W-:Y:S01]  /*29f0*/  @P1 FADD.FTZ R114, R51, R114 ;  /* 0x0000007233721221 */ /* 0x000fe20000010000 */
[----:B------:R-:W-:Y:S01]  /*2a00*/  LOP3.LUT P4, RZ, R190, 0xff0000, RZ, 0xc0, !PT ;  /* 0x00ff0000beff7812 */ /* 0x000fe2000788c0ff */
[----:B------:R-:W-:Y:S01]  /*2a10*/  FMUL.FTZ R247, R216, R247 ;  /* 0x000000f7d8f77220 */ /* 0x000fe20000410000 */
[----:B------:R-:W-:Y:S01]  /*2a20*/  FSEL R133, R224, RZ, P5 ;  /* 0x000000ffe0857208 */ /* 0x000fe20002800000 */
[----:B------:R-:W-:Y:S01]  /*2a30*/  FMUL.FTZ R128, R216, R145 ;  /* 0x00000091d8807220 */ /* 0x000fe20000410000 */
[----:B------:R-:W-:Y:S01]  /*2a40*/  @P0 FSEL R224, R224, RZ, P6 ;  /* 0x000000ffe0e00208 */ /* 0x000fe20003000000 */
[----:B------:R-:W-:Y:S01]  /*2a50*/  FADD.FTZ R141, R141, -R132 ;  /* 0x800000848d8d7221 */ /* 0x000fe20000010000 */
[----:B------:R-:W-:Y:S01]  /*2a60*/  LOP3.LUT P6, RZ, R190, 0xff000000, RZ, 0xc0, !PT ;  /* 0xff000000beff7812 */ /* 0x000fe200078cc0ff */
[----:B------:R-:W-:Y:S01]  /*2a70*/  FMUL.FTZ R241, R114, UR14 ;  /* 0x0000000e72f17c20 */ /* 0x000fe20008410000 */
[----:B------:R-:W-:Y:S01]  /*2a80*/  FSEL R190, R229, RZ, P4 ;  /* 0x000000ffe5be7208 */ /* 0x000fe20002000000 */
[----:B------:R-:W-:Y:S01]  /*2a90*/  FFMA.FTZ R147, R147, R239, R238 ;  /* 0x000000ef93937223 */ /* 0x000fe200000100ee */
[----:B------:R-:W-:Y:S01]  /*2aa0*/  @P0 LOP3.LUT P5, RZ, R168, 0xff0000, RZ, 0xc0, !PT ;  /* 0x00ff0000a8ff0812 */ /* 0x000fe200078ac0ff */
[----:B------:R-:W-:Y:S01]  /*2ab0*/  @P1 FADD.FTZ R247, R44, R247 ;  /* 0x000000f72cf71221 */ /* 0x000fe20000010000 */
[----:B------:R-:W-:Y:S01]  /*2ac0*/  @P0 LOP3.LUT P4, RZ, R168, 0xff000000, RZ, 0xc0, !PT ;  /* 0xff000000a8ff0812 */ /* 0x000fe2000788c0ff */
[----:B------:R-:W-:Y:S01]  /*2ad0*/  @P1 FADD.FTZ R128, R45, R128 ;  /* 0x000000802d801221 */ /* 0x000fe20000010000 */
[----:B------:R-:W-:Y:S01]  /*2ae0*/  FMUL.FTZ R141, R216, R141 ;  /* 0x0000008dd88d7220 */ /* 0x000fe20000410000 */
[----:B------:R-:W-:Y:S01]  /*2af0*/  FSEL R137, R241, RZ, P6 ;  /* 0x000000fff1897208 */ /* 0x000fe20003000000 */
[----:B------:R-:W-:Y:S01]  /*2b00*/  FADD.FTZ R147, R122, -R147 ;  /* 0x800000937a937221 */ /* 0x000fe20000010000 */
[----:B------:R-:W-:Y:S01]  /*2b10*/  @P0 FSEL R229, R229, RZ, P5 ;  /* 0x000000ffe5e50208 */ /* 0x000fe20002800000 */
[----:B------:R-:W-:Y:S01]  /*2b20*/  FMUL.FTZ R242, R247, UR14 ;  /* 0x0000000ef7f27c20 */ /* 0x000fe20008410000 */
[----:B------:R-:W-:Y:S01]  /*2b30*/  @P0 FSEL R241, R241, RZ, P4 ;  /* 0x000000fff1f10208 */ /* 0x000fe20002000000 */
[----:B------:R-:W-:Y:S01]  /*2b40*/  FMUL.FTZ R122, R128, UR14 ;  /* 0x0000000e807a7c20 */ /* 0x000fe20008410000 */
[C---:B------:R-:W-:Y:S01]  /*2b50*/  LOP3.LUT P5, RZ, R191.reuse, 0xff, RZ, 0xc0, !PT ;  /* 0x000000ffbfff7812 */ /* 0x040fe200078ac0ff */
[----:B------:R-:W-:Y:S01]  /*2b60*/  @P1 FADD.FTZ R141, R46, R141 ;  /* 0x0000008d2e8d1221 */ /* 0x000fe20000010000 */
[----:B------:R-:W-:Y:S01]  /*2b70*/  LOP3.LUT P4, RZ, R191, 0xff00, RZ, 0xc0, !PT ;  /* 0x0000ff00bfff7812 */ /* 0x000fe2000788c0ff */
[-CC-:B------:R-:W-:Y:S01]  /*2b80*/  FFMA.FTZ R136, R136, R239.reuse, R238.reuse ;  /* 0x000000ef88887223 */ /* 0x180fe200000100ee */
[-CC-:B------:R-:W-:Y:S01]  /*2b90*/  FFMA.FTZ R116, R142, R239.reuse, R238.reuse ;  /* 0x000000ef8e747223 */ /* 0x180fe200000100ee */
[----:B------:R-:W-:Y:S01]  /*2ba0*/  FSEL R139, R242, RZ, P5 ;  /* 0x000000fff28b7208 */ /* 0x000fe20002800000 */
[-CC-:B------:R-:W-:Y:S01]  /*2bb0*/  FFMA.FTZ R138, R138, R239.reuse, R238.reuse ;  /* 0x000000ef8a8a7223 */ /* 0x180fe200000100ee */
[C---:B------:R-:W-:Y:S01]  /*2bc0*/  FSEL R132, R122.reuse, RZ, P4 ;  /* 0x000000ff7a847208 */ /* 0x040fe20002000000 */
[----:B------:R-:W-:Y:S01]  /*2bd0*/  FMUL.FTZ R142, R141, UR14 ;  /* 0x0000000e8d8e7c20 */ /* 0x000fe20008410000 */
[----:B------:R-:W-:Y:S01]  /*2be0*/  LOP3.LUT P5, RZ, R191, 0xff0000, RZ, 0xc0, !PT ;  /* 0x00ff0000bfff7812 */ /* 0x000fe200078ac0ff */
[-C--:B------:R-:W-:Y:S01]  /*2bf0*/  FFMA.FTZ R153, R153, R239.reuse, R238 ;  /* 0x000000ef99997223 */ /* 0x080fe200000100ee */
[----:B------:R-:W-:Y:S01]  /*2c00*/  @P0 LOP3.LUT P4, RZ, R169, 0xff00, RZ, 0xc0, !PT ;  /* 0x0000ff00a9ff0812 */ /* 0x000fe2000788c0ff */
[----:B------:R-:W-:Y:S01]  /*2c10*/  FADD.FTZ R159, R159, -R136 ;  /* 0x800000889f9f7221 */ /* 0x000fe20000010000 */
[----:B------:R-:W-:Y:S01]  /*2c20*/  MOV R120, R180 ;  /* 0x000000b400787202 */ /* 0x000fe20000000f00 */
[-C--:B------:R-:W-:Y:S01]  /*2c30*/  FFMA.FTZ R149, R149, R239.reuse, R238 ;  /* 0x000000ef95957223 */ /* 0x080fe200000100ee */
[----:B------:R-:W-:Y:S01]  /*2c40*/  FADD.FTZ R129, R129, -R138 ;  /* 0x8000008a81817221 */ /* 0x000fe20000010000 */
[----:B------:R-:W-:Y:S01]  /*2c50*/  @P0 FSEL R138, R122, RZ, P4 ;  /* 0x000000ff7a8a0208 */ /* 0x000fe20002000000 */
[-CC-:B------:R-:W-:Y:S01]  /*2c60*/  FFMA.FTZ R151, R151, R239.reuse, R238.reuse ;  /* 0x000000ef97977223 */ /* 0x180fe200000100ee */
[----:B------:R-:W-:Y:S01]  /*2c70*/  FSEL R144, R142, RZ, P5 ;  /* 0x000000ff8e907208 */ /* 0x000fe20002800000 */
[----:B------:R-:W-:Y:S01]  /*2c80*/  FFMA.FTZ R140, R140, R239, R238 ;  /* 0x000000ef8c8c7223 */ /* 0x000fe200000100ee */
[----:B------:R-:W-:Y:S01]  /*2c90*/  LOP3.LUT P4, RZ, R120, 0xff, RZ, 0xc0, !PT ;  /* 0x000000ff78ff7812 */ /* 0x000fe2000788c0ff */
[----:B------:R-:W-:Y:S01]  /*2ca0*/  FADD.FTZ R153, R152, -R153 ;  /* 0x8000009998997221 */ /* 0x000fe20000010000 */
[----:B------:R-:W-:Y:S01]  /*2cb0*/  @P0 LOP3.LUT P5, RZ, R169, 0xff0000, RZ, 0xc0, !PT ;  /* 0x00ff0000a9ff0812 */ /* 0x000fe200078ac0ff */
[----:B------:R-:W-:Y:S01]  /*2cc0*/  FMUL.FTZ R125, R216, R159 ;  /* 0x0000009fd87d7220 */ /* 0x000fe20000410000 */
[----:B------:R-:W-:Y:S01]  /*2cd0*/  @P0 MOV R120, R170 ;  /* 0x000000aa00780202 */ /* 0x000fe20000000f00 */
[----:B------:R-:W-:Y:S01]  /*2ce0*/  FADD.FTZ R149, R158, -R149 ;  /* 0x800000959e957221 */ /* 0x000fe20000010000 */
[----:B------:R-:W-:Y:S01]  /*2cf0*/  FADD.FTZ R151, R228, -R151 ;  /* 0x80000097e4977221 */ /* 0x000fe20000010000 */
[----:B------:R-:W-:Y:S01]  /*2d00*/  @P0 FSEL R142, R142, RZ, P5 ;  /* 0x000000ff8e8e0208 */ /* 0x000fe20002800000 */
[----:B------:R-:W-:Y:S01]  /*2d10*/  FADD.FTZ R231, R231, -R140 ;  /* 0x8000008ce7e77221 */ /* 0x000fe20000010000 */
[----:B------:R-:W-:Y:S01]  /*2d20*/  @P0 LOP3.LUT P5, RZ, R120, 0xff, RZ, 0xc0, !PT ;  /* 0x000000ff78ff0812 */ /* 0x000fe200078ac0ff */
[----:B------:R-:W-:Y:S01]  /*2d30*/  FMUL.FTZ R140, R216, R153 ;  /* 0x00000099d88c7220 */ /* 0x000fe20000410000 */
[----:B------:R-:W-:Y:S01]  /*2d40*/  @P1 FADD.FTZ R125, R40, R125 ;  /* 0x0000007d287d1221 */ /* 0x000fe20000010000 */
[C---:B------:R-:W-:Y:S01]  /*2d50*/  FMUL.FTZ R120, R216.reuse, R149 ;  /* 0x00000095d8787220 */ /* 0x040fe20000410000 */
[C---:B------:R-:W-:Y:S01]  /*2d60*/  FMUL.FTZ R127, R216.reuse, R129 ;  /* 0x00000081d87f7220 */ /* 0x040fe20000410000 */
[----:B------:R-:W-:Y:S01]  /*2d70*/  FMUL.FTZ R152, R216, R151 ;  /* 0x00000097d8987220 */ /* 0x000fe20000410000 */
[----:B------:R-:W-:Y:S01]  /*2d80*/  FADD.FTZ R233, R233, -R116 ;  /* 0x80000074e9e97221 */ /* 0x000fe20000010000 */
[----:B------:R-:W-:Y:S01]  /*2d90*/  FMUL.FTZ R151, R125, UR14 ;  /* 0x0000000e7d977c20 */ /* 0x000fe20008410000 */
[----:B------:R-:W-:Y:S01]  /*2da0*/  @P1 FADD.FTZ R140, R37, R140 ;  /* 0x0000008c258c1221 */ /* 0x000fe20000010000 */
[----:B------:R-:W-:Y:S01]  /*2db0*/  @P0 LOP3.LUT P6, RZ, R169, 0xff, RZ, 0xc0, !PT ;  /* 0x000000ffa9ff0812 */ /* 0x000fe200078cc0ff */
[----:B------:R-:W-:Y:S01]  /*2dc0*/  @P1 FADD.FTZ R120, R41, R120 ;  /* 0x0000007829781221 */ /* 0x000fe20000010000 */
[-C--:B------:R-:W-:Y:S01]  /*2dd0*/  SEL R116, R117, R104.reuse, P3 ;  /* 0x0000006875747207 */ /* 0x080fe20001800000 */
[----:B------:R-:W-:Y:S01]  /*2de0*/  @P1 FADD.FTZ R127, R42, R127 ;  /* 0x0000007f2a7f1221 */ /* 0x000fe20000010000 */
[----:B------:R-:W-:Y:S01]  /*2df0*/  SEL R117, R118, R105, P3 ;  /* 0x0000006976757207 */ /* 0x000fe20001800000 */
[C---:B------:R-:W-:Y:S01]  /*2e00*/  FMUL.FTZ R130, R216.reuse, R147 ;  /* 0x00000093d8827220 */ /* 0x040fe20000410000 */
[----:B------:R-:W-:Y:S01]  /*2e10*/  SEL R124, R121, R104, P3 ;  /* 0x00000068797c7207 */ /* 0x000fe20001800000 */
[C---:B------:R-:W-:Y:S01]  /*2e20*/  FMUL.FTZ R129, R216.reuse, R233 ;  /* 0x000000e9d8817220 */ /* 0x040fe20000410000 */
[----:B------:R-:W-:Y:S01]  /*2e30*/  SEL R118, R119, R106, P3 ;  /* 0x0000006a77767207 */ /* 0x000fe20001800000 */
[----:B------:R-:W-:Y:S01]  /*2e40*/  FMUL.FTZ R159, R216, R231 ;  /* 0x000000e7d89f7220 */ /* 0x000fe20000410000 */
[-C--:B------:R-:W-:Y:S01]  /*2e50*/  SEL R122, R113, R102.reuse, P3 ;  /* 0x00000066717a7207 */ /* 0x080fe20001800000 */
[----:B------:R-:W-:Y:S01]  /*2e60*/  FMUL.FTZ R147, R120, UR14 ;  /* 0x0000000e78937c20 */ /* 0x000fe20008410000 */
[----:B------:R-:W-:Y:S01]  /*2e70*/  SEL R119, R114, R107, P3 ;  /* 0x0000006b72777207 */ /* 0x000fe20001800000 */
[----:B------:R-:W-:Y:S01]  /*2e80*/  FMUL.FTZ R233, R140, UR14 ;  /* 0x0000000e8ce97c20 */ /* 0x000fe20008410000 */
[-C--:B------:R-:W-:Y:S01]  /*2e90*/  SEL R121, R240, R101.reuse, P3 ;  /* 0x00000065f0797207 */ /* 0x080fe20001800000 */
[----:B------:R-:W-:Y:S01]  /*2ea0*/  @P1 FADD.FTZ R152, R43, R152 ;  /* 0x000000982b981221 */ /* 0x000fe20000010000 */
[----:B------:R-:W-:Y:S01]  /*2eb0*/  SEL R113, R128, R101, P3 ;  /* 0x0000006580717207 */ /* 0x000fe20001800000 */
[----:B------:R-:W-:Y:S01]  /*2ec0*/  @P1 FADD.FTZ R159, R36, R159 ;  /* 0x0000009f249f1221 */ /* 0x000fe20000010000 */
[----:B------:R-:W-:Y:S01]  /*2ed0*/  @P0 FSEL R242, R242, RZ, P6 ;  /* 0x000000fff2f20208 */ /* 0x000fe20003000000 */
[----:B------:R-:W-:Y:S01]  /*2ee0*/  FFMA.FTZ R238, R237, R239, R238 ;  /* 0x000000efedee7223 */ /* 0x000fe200000100ee */
[----:B------:R-:W-:Y:S01]  /*2ef0*/  FSEL R136, R151, RZ, P4 ;  /* 0x000000ff97887208 */ /* 0x000fe20002000000 */
[----:B------:R-:W-:Y:S01]  /*2f00*/  @P1 FADD.FTZ R130, R47, R130 ;  /* 0x000000822f821221 */ /* 0x000fe20000010000 */
[----:B------:R-:W-:Y:S01]  /*2f10*/  SEL R114, R141, R102, P3 ;  /* 0x000000668d727207 */ /* 0x000fe20001800000 */
[----:B------:R-:W-:Y:S01]  /*2f20*/  @P1 FADD.FTZ R129, R38, R129 ;  /* 0x0000008126811221 */ /* 0x000fe20000010000 */
[----:B------:R-:W-:Y:S01]  /*2f30*/  SEL R101, R140, R101, P3 ;  /* 0x000000658c657207 */ /* 0x000fe20001800000 */
[----:B------:R-:W-:Y:S01]  /*2f40*/  FADD.FTZ R235, R235, -R238 ;  /* 0x800000eeebeb7221 */ /* 0x000fe20000010000 */
[----:B------:R-:W-:Y:S01]  /*2f50*/  LOP3.LUT P6, RZ, R191, 0xff000000, RZ, 0xc0, !PT ;  /* 0xff000000bfff7812 */ /* 0x000fe200078cc0ff */
[----:B------:R-:W0:Y:S01]  /*2f60*/  LDC.64 R140, c[0x0][0x2f8] ;  /* 0x0000be00ff8c7b82 */ /* 0x000e220000000a00 */
[----:B------:R-:W-:Y:S01]  /*2f70*/  @P0 LOP3.LUT P4, RZ, R170, 0xff00, RZ, 0xc0, !PT ;  /* 0x0000ff00aaff0812 */ /* 0x000fe2000788c0ff */
[----:B------:R-:W-:Y:S01]  /*2f80*/  FMUL.FTZ R191, R127, UR14 ;  /* 0x0000000e7fbf7c20 */ /* 0x000fe20008410000 */
[----:B------:R-:W-:Y:S01]  /*2f90*/  @P0 FSEL R151, R151, RZ, P5 ;  /* 0x000000ff97970208 */ /* 0x000fe20002800000 */
[----:B------:R-:W-:Y:S01]  /*2fa0*/  FMUL.FTZ R158, R130, UR14 ;  /* 0x0000000e829e7c20 */ /* 0x000fe20008410000 */
[-C--:B------:R-:W-:Y:S01]  /*2fb0*/  SEL R126, R123, R106.reuse, P3 ;  /* 0x0000006a7b7e7207 */ /* 0x080fe20001800000 */
[----:B------:R-:W-:Y:S01]  /*2fc0*/  FMUL.FTZ R216, R216, R235 ;  /* 0x000000ebd8d87220 */ /* 0x000fe20000410000 */
[----:B------:R-:W-:Y:S01]  /*2fd0*/  LOP3.LUT P5, RZ, R180, 0xff0000, RZ, 0xc0, !PT ;  /* 0x00ff0000b4ff7812 */ /* 0x000fe200078ac0ff */
[----:B------:R-:W1:Y:S01]  /*2fe0*/  @P0 LDC.64 R238, c[0x0][0x300] ;  /* 0x0000c000ffee0b82 */ /* 0x000e620000000a00 */
[----:B------:R-:W-:Y:S01]  /*2ff0*/  SEL R106, R127, R106, P3 ;  /* 0x0000006a7f6a7207 */ /* 0x000fe20001800000 */
[----:B------:R-:W-:Y:S01]  /*3000*/  @P1 FADD.FTZ R216, R39, R216 ;  /* 0x000000d827d81221 */ /* 0x000fe20000010000 */
[----:B------:R-:W-:-:S02]  /*3010*/  SEL R104, R125, R104, P3 ;  /* 0x000000687d687207 */ /* 0x000fc40001800000 */
[----:B------:R-:W-:Y:S02]  /*3020*/  @P0 FSEL R149, R147, RZ, P4 ;  /* 0x000000ff93950208 */ /* 0x000fe40002000000 */
[----:B------:R-:W-:Y:S02]  /*3030*/  SEL R127, R112, R107, P3 ;  /* 0x0000006b707f7207 */ /* 0x000fe40001800000 */
[----:B------:R-:W-:Y:S02]  /*3040*/  SEL R125, R246, R105, P3 ;  /* 0x00000069f67d7207 */ /* 0x000fe40001800000 */
[----:B------:R-:W-:Y:S02]  /*3050*/  @P0 LOP3.LUT P4, RZ, R170, 0xff0000, RZ, 0xc0, !PT ;  /* 0x00ff0000aaff0812 */ /* 0x000fe4000788c0ff */
[C---:B------:R-:W-:Y:S01]  /*3060*/  SEL R107, R152.reuse, R107, P3 ;  /* 0x0000006b986b7207 */ /* 0x040fe20001800000 */
[----:B------:R-:W-:Y:S01]  /*3070*/  FMUL.FTZ R152, R152, UR14 ;  /* 0x0000000e98987c20 */ /* 0x000fe20008410000 */
[----:B------:R-:W-:-:S02]  /*3080*/  SEL R105, R120, R105, P3 ;  /* 0x0000006978697207 */ /* 0x000fc40001800000 */
[----:B------:R-:W-:Y:S02]  /*3090*/  FSEL R145, R191, RZ, P5 ;  /* 0x000000ffbf917208 */ /* 0x000fe40002800000 */
[----:B------:R-:W-:Y:S02]  /*30a0*/  @P0 LOP3.LUT P5, RZ, R170, 0xff000000, RZ, 0xc0, !PT ;  /* 0xff000000aaff0812 */ /* 0x000fe400078ac0ff */
[-C--:B------:R-:W-:Y:S02]  /*30b0*/  SEL R120, R115, R100.reuse, P3 ;  /* 0x0000006473787207 */ /* 0x080fe40001800000 */
[-C--:B------:R-:W-:Y:S01]  /*30c0*/  SEL R112, R247, R100.reuse, P3 ;  /* 0x00000064f7707207 */ /* 0x080fe20001800000 */
[----:B-1----:R-:W-:Y:S01]  /*30d0*/  @P0 IMAD.WIDE.U32 R238, R215, 0x10, R238 ;  /* 0x00000010d7ee0825 */ /* 0x002fe200078e00ee */
[----:B------:R-:W-:-:S03]  /*30e0*/  SEL R100, R159, R100, P3 ;  /* 0x000000649f647207 */ /* 0x000fc60001800000 */
[----:B------:R-:W-:Y:S01]  /*30f0*/  FMUL.FTZ R159, R159, UR14 ;  /* 0x0000000e9f9f7c20 */ /* 0x000fe20008410000 */
[----:B------:R-:W-:Y:S02]  /*3100*/  @P0 FSEL R191, R191, RZ, P4 ;  /* 0x000000ffbfbf0208 */ /* 0x000fe40002000000 */
[----:B------:R-:W-:Y:S02]  /*3110*/  @P0 LOP3.LUT P4, RZ, R171, 0xff, RZ, 0xc0, !PT ;  /* 0x000000ffabff0812 */ /* 0x000fe4000788c0ff */
[C---:B------:R-:W-:Y:S01]  /*3120*/  SEL R102, R129.reuse, R102, P3 ;  /* 0x0000006681667207 */ /* 0x040fe20001800000 */
[----:B------:R-:W-:Y:S01]  /*3130*/  FMUL.FTZ R129, R129, UR14 ;  /* 0x0000000e81817c20 */ /* 0x000fe20008410000 */
[----:B------:R-:W-:Y:S02]  /*3140*/  @P0 FSEL R228, R152, RZ, P5 ;  /* 0x000000ff98e40208 */ /* 0x000fe40002800000 */
[----:B------:R-:W-:Y:S02]  /*3150*/  LOP3.LUT P5, RZ, R181, 0xff0000, RZ, 0xc0, !PT ;  /* 0x00ff0000b5ff7812 */ /* 0x000fe400078ac0ff */
[----:B------:R-:W-:-:S02]  /*3160*/  FSEL R153, R158, RZ, P6 ;  /* 0x000000ff9e997208 */ /* 0x000fc40003000000 */
[----:B------:R-:W-:Y:S02]  /*3170*/  @P0 FSEL R231, R159, RZ, P4 ;  /* 0x000000ff9fe70208 */ /* 0x000fe40002000000 */
[----:B------:R-:W-:Y:S02]  /*3180*/  @P0 LOP3.LUT P6, RZ, R169, 0xff000000, RZ, 0xc0, !PT ;  /* 0xff000000a9ff0812 */ /* 0x000fe400078cc0ff */
[----:B------:R-:W-:Y:S02]  /*3190*/  @P0 LOP3.LUT P4, RZ, R171, 0xff0000, RZ, 0xc0, !PT ;  /* 0x00ff0000abff0812 */ /* 0x000fe4000788c0ff */
[----:B------:R-:W-:Y:S02]  /*31a0*/  FSEL R237, R129, RZ, P5 ;  /* 0x000000ff81ed7208 */ /* 0x000fe40002800000 */
[----:B------:R-:W-:Y:S02]  /*31b0*/  @P0 LOP3.LUT P5, RZ, R171, 0xff00, RZ, 0xc0, !PT ;  /* 0x0000ff00abff0812 */ /* 0x000fe400078ac0ff */
[----:B------:R-:W-:-:S02]  /*31c0*/  @P0 FSEL R158, R158, RZ, P6 ;  /* 0x000000ff9e9e0208 */ /* 0x000fc40003000000 */
[----:B------:R-:W-:Y:S02]  /*31d0*/  @P0 FSEL R235, R129, RZ, P4 ;  /* 0x000000ff81eb0208 */ /* 0x000fe40002000000 */
[C---:B------:R-:W-:Y:S02]  /*31e0*/  LOP3.LUT P6, RZ, R180.reuse, 0xff00, RZ, 0xc0, !PT ;  /* 0x0000ff00b4ff7812 */ /* 0x040fe400078cc0ff */
[----:B------:R-:W-:Y:S02]  /*31f0*/  LOP3.LUT P4, RZ, R180, 0xff000000, RZ, 0xc0, !PT ;  /* 0xff000000b4ff7812 */ /* 0x000fe4000788c0ff */
[-C--:B------:R-:W-:Y:S02]  /*3200*/  SEL R123, R244, R103.reuse, P3 ;  /* 0x00000067f47b7207 */ /* 0x080fe40001800000 */
[----:B------:R-:W-:Y:S02]  /*3210*/  SEL R115, R130, R103, P3 ;  /* 0x0000006782737207 */ /* 0x000fe40001800000 */
[----:B------:R-:W-:-:S02]  /*3220*/  @P0 F2FP.BF16.F32.PACK_AB R150, RZ, R150 ;  /* 0x00000096ff96023e */ /* 0x000fc400000010ff */
[----:B------:R-:W-:Y:S02]  /*3230*/  @P0 FSEL R180, R233, RZ, P5 ;  /* 0x000000ffe9b40208 */ /* 0x000fe40002800000 */
[----:B------:R-:W-:Y:S02]  /*3240*/  SEL R103, R216, R103, P3 ;  /* 0x00000067d8677207 */ /* 0x000fe40001800000 */
[C---:B------:R-:W-:Y:S02]  /*3250*/  LOP3.LUT P5, RZ, R181.reuse, 0xff, RZ, 0xc0, !PT ;  /* 0x000000ffb5ff7812 */ /* 0x040fe400078ac0ff */
[C---:B------:R-:W-:Y:S02]  /*3260*/  LOP3.LUT P1, RZ, R181.reuse, 0xff00, RZ, 0xc0, !PT ;  /* 0x0000ff00b5ff7812 */ /* 0x040fe4000782c0ff */
[----:B------:R-:W-:Y:S02]  /*3270*/  LOP3.LUT P3, RZ, R181, 0xff000000, RZ, 0xc0, !PT ;  /* 0xff000000b5ff7812 */ /* 0x000fe4000786c0ff */
[----:B------:R-:W-:-:S02]  /*3280*/  @P0 F2FP.BF16.F32.PACK_AB R181, RZ, R131 ;  /* 0x00000083ffb5023e */ /* 0x000fc400000010ff */
[----:B------:R-:W-:Y:S02]  /*3290*/  @P0 F2FP.BF16.F32.PACK_AB R194, RZ, R194 ;  /* 0x000000c2ffc2023e */ /* 0x000fe400000010ff */
[----:B------:R-:W-:Y:S02]  /*32a0*/  @P0 F2FP.BF16.F32.PACK_AB R195, RZ, R195 ;  /* 0x000000c3ffc3023e */ /* 0x000fe400000010ff */
[----:B------:R-:W-:Y:S02]  /*32b0*/  @P0 F2FP.BF16.F32.PACK_AB R240, RZ, R156 ;  /* 0x0000009cfff0023e */ /* 0x000fe400000010ff */
[----:B------:R-:W-:Y:S01]  /*32c0*/  F2FP.BF16.F32.PACK_AB R129, R157, R134 ;  /* 0x000000869d81723e */ /* 0x000fe200000010ff */
[----:B0-----:R-:W-:Y:S01]  /*32d0*/  IMAD.WIDE.U32 R156, R215, 0x10, R140 ;  /* 0x00000010d79c7825 */ /* 0x001fe200078e008c */
[----:B------:R-:W-:Y:S02]  /*32e0*/  F2FP.BF16.F32.PACK_AB R131, R223, R196 ;  /* 0x000000c4df83723e */ /* 0x000fe400000010ff */
[----:B------:R-:W-:-:S02]  /*32f0*/  F2FP.BF16.F32.PACK_AB R130, R197, R154 ;  /* 0x0000009ac582723e */ /* 0x000fc400000010ff */
[----:B------:R-:W-:Y:S01]  /*3300*/  F2FP.BF16.F32.PACK_AB R128, R155, R0 ;  /* 0x000000009b80723e */ /* 0x000fe200000010ff */
[----:B------:R-:W-:Y:S01]  /*3310*/  FMUL.FTZ R0, R216, UR14 ;  /* 0x0000000ed8007c20 */ /* 0x000fe20008410000 */
[----:B------:R-:W-:Y:S01]  /*3320*/  @P0 PRMT R109, R150, 0x7610, R109 ;  /* 0x00007610966d0816 */ /* 0x000fe2000000006d */
[----:B------:R-:W0:Y:S01]  /*3330*/  @P2 LDC.64 R154, c[0x0][0x308] ;  /* 0x0000c200ff9a2b82 */ /* 0x000e220000000a00 */
[----:B------:R-:W-:Y:S01]  /*3340*/  @P0 PRMT R110, R195, 0x7610, R110 ;  /* 0x00007610c36e0816 */ /* 0x000fe2000000006e */
[----:B------:R1:W-:Y:S01]  /*3350*/  STG.E.128 desc[UR4][R156.64], R128 ;  /* 0x000000809c007986 */ /* 0x0003e2000c101d04 */
[----:B------:R-:W-:Y:S02]  /*3360*/  @P0 PRMT R109, R109, 0x5410, R194 ;  /* 0x000054106d6d0816 */ /* 0x000fe400000000c2 */
[----:B------:R-:W-:Y:S02]  /*3370*/  @P0 F2FP.BF16.F32.PACK_AB R217, RZ, R217 ;  /* 0x000000d9ffd9023e */ /* 0x000fe400000010ff */
[----:B------:R-:W-:Y:S01]  /*3380*/  @P0 F2FP.BF16.F32.PACK_AB R148, RZ, R148 ;  /* 0x00000094ff94023e */ /* 0x000fe200000010ff */
[----:B------:R-:W2:Y:S01]  /*3390*/  @P0 LDC.64 R194, c[0x0][0x300] ;  /* 0x0000c000ffc20b82 */ /* 0x000ea20000000a00 */
[----:B------:R-:W-:-:S02]  /*33a0*/  @P0 F2FP.BF16.F32.PACK_AB R232, RZ, R232 ;  /* 0x000000e8ffe8023e */ /* 0x000fc400000010ff */
[----:B------:R-:W-:Y:S02]  /*33b0*/  @P0 PRMT R108, R181, 0x7610, R108 ;  /* 0x00007610b56c0816 */ /* 0x000fe4000000006c */
[----:B------:R-:W-:Y:S02]  /*33c0*/  @P0 PRMT R111, R217, 0x7610, R111 ;  /* 0x00007610d96f0816 */ /* 0x000fe4000000006f */
[----:B------:R-:W-:Y:S02]  /*33d0*/  @P0 PRMT R108, R108, 0x5410, R148 ;  /* 0x000054106c6c0816 */ /* 0x000fe40000000094 */
[----:B------:R-:W-:Y:S02]  /*33e0*/  @P0 PRMT R110, R110, 0x5410, R240 ;  /* 0x000054106e6e0816 */ /* 0x000fe400000000f0 */
[----:B------:R-:W-:Y:S01]  /*33f0*/  @P0 PRMT R111, R111, 0x5410, R232 ;  /* 0x000054106f6f0816 */ /* 0x000fe200000000e8 */
[----:B-1----:R-:W1:Y:S01]  /*3400*/  @P2 LDC.64 R156, c[0x0][0x308] ;  /* 0x0000c200ff9c2b82 */ /* 0x002e620000000a00 */
[----:B------:R-:W-:-:S02]  /*3410*/  @P0 F2FP.BF16.F32.PACK_AB R225, RZ, R225 ;  /* 0x000000e1ffe1023e */ /* 0x000fc400000010ff */
[----:B------:R-:W-:Y:S01]  /*3420*/  @P0 F2FP.BF16.F32.PACK_AB R230, RZ, R230 ;  /* 0x000000e6ffe6023e */ /* 0x000fe200000010ff */
[----:B------:R3:W-:Y:S01]  /*3430*/  @P0 STG.E.128 desc[UR4][R238.64], R108 ;  /* 0x0000006cee000986 */ /* 0x0007e2000c101d04 */
[----:B------:R-:W-:Y:S01]  /*3440*/  @P0 F2FP.BF16.F32.PACK_AB R226, RZ, R226 ;  /* 0x000000e2ffe2023e */ /* 0x000fe200000010ff */
[C---:B0-----:R-:W-:Y:S01]  /*3450*/  @P2 IMAD.WIDE.U32 R154, R214.reuse, 0x20, R154 ;  /* 0x00000020d69a2825 */ /* 0x041fe200078e009a */
[----:B------:R-:W-:Y:S02]  /*3460*/  @P0 F2FP.BF16.F32.PACK_AB R236, RZ, R236 ;  /* 0x000000ecffec023e */ /* 0x000fe400000010ff */
[----:B------:R-:W-:Y:S02]  /*3470*/  @P0 F2FP.BF16.F32.PACK_AB R135, RZ, R135 ;  /* 0x00000087ff87023e */ /* 0x000fe400000010ff */
[----:B------:R-:W-:Y:S01]  /*3480*/  @P0 F2FP.BF16.F32.PACK_AB R222, RZ, R222 ;  /* 0x000000deffde023e */ /* 0x000fe200000010ff */
[----:B--2---:R-:W-:Y:S01]  /*3490*/  @P0 IMAD.WIDE.U32 R194, R214, 0x10, R194 ;  /* 0x00000010d6c20825 */ /* 0x004fe200078e00c2 */
[----:B------:R-:W-:Y:S01]  /*34a0*/  @P0 F2FP.BF16.F32.PACK_AB R227, RZ, R227 ;  /* 0x000000e3ffe3023e */ /* 0x000fe200000010ff */
[----:B------:R0:W-:Y:S01]  /*34b0*/  @P2 STG.E.128 desc[UR4][R154.64], R124 ;  /* 0x0000007c9a002986 */ /* 0x0001e2000c101d04 */
[----:B------:R-:W-:-:S02]  /*34c0*/  @P0 F2FP.BF16.F32.PACK_AB R245, RZ, R245 ;  /* 0x000000f5fff5023e */ /* 0x000fc400000010ff */
[----:B------:R-:W-:Y:S01]  /*34d0*/  F2FP.BF16.F32.PACK_AB R130, R189, R220 ;  /* 0x000000dcbd82723e */ /* 0x000fe200000010ff */
[----:B------:R-:W-:Y:S01]  /*34e0*/  @P2 STG.E.128 desc[UR4][R154.64+0x10], R120 ;  /* 0x000010789a002986 */ /* 0x000fe2000c101d04 */
[----:B------:R-:W-:Y:S02]  /*34f0*/  F2FP.BF16.F32.PACK_AB R129, R188, R221 ;  /* 0x000000ddbc81723e */ /* 0x000fe400000010ff */
[----:B------:R-:W2:Y:S01]  /*3500*/  @P0 LDC.64 R188, c[0x0][0x300] ;  /* 0x0000c000ffbc0b82 */ /* 0x000ea20000000a00 */
[----:B---3--:R-:W-:Y:S02]  /*3510*/  @P0 PRMT R110, R225, 0x7610, R110 ;  /* 0x00007610e16e0816 */ /* 0x008fe4000000006e */
[----:B------:R-:W-:Y:S01]  /*3520*/  @P0 PRMT R108, R230, 0x7610, R108 ;  /* 0x00007610e66c0816 */ /* 0x000fe2000000006c */
[----:B-1----:R-:W-:Y:S01]  /*3530*/  @P2 IMAD.WIDE.U32 R156, R212, 0x20, R156 ;  /* 0x00000020d49c2825 */ /* 0x002fe200078e009c */
[----:B------:R-:W-:Y:S02]  /*3540*/  @P0 PRMT R109, R226, 0x7610, R109 ;  /* 0x00007610e26d0816 */ /* 0x000fe4000000006d */
[----:B------:R-:W-:-:S02]  /*3550*/  @P0 PRMT R111, R236, 0x7610, R111 ;  /* 0x00007610ec6f0816 */ /* 0x000fc4000000006f */
[----:B------:R-:W-:Y:S01]  /*3560*/  @P0 PRMT R110, R110, 0x5410, R135 ;  /* 0x000054106e6e0816 */ /* 0x000fe20000000087 */
[--C-:B------:R-:W-:Y:S01]  /*3570*/  IMAD.WIDE.U32 R134, R214, 0x10, R140.reuse ;  /* 0x00000010d6867825 */ /* 0x100fe200078e008c */
[----:B------:R-:W-:Y:S01]  /*3580*/  F2FP.BF16.F32.PACK_AB R131, R243, R234 ;  /* 0x000000eaf383723e */ /* 0x000fe200000010ff */
[----:B0-----:R-:W0:Y:S01]  /*3590*/  @P2 LDC.64 R126, c[0x0][0x308] ;  /* 0x0000c200ff7e2b82 */ /* 0x001e220000000a00 */
[----:B------:R-:W-:Y:S01]  /*35a0*/  F2FP.BF16.F32.PACK_AB R128, R218, R219 ;  /* 0x000000dbda80723e */ /* 0x000fe200000010ff */
[----:B------:R-:W-:Y:S01]  /*35b0*/  IMAD.WIDE.U32 R124, R213, 0x10, R140 ;  /* 0x00000010d57c7825 */ /* 0x000fe200078e008c */
[----:B------:R-:W-:Y:S02]  /*35c0*/  @P0 PRMT R108, R108, 0x5410, R222 ;  /* 0x000054106c6c0816 */ /* 0x000fe400000000de */
[----:B------:R-:W-:Y:S01]  /*35d0*/  @P0 PRMT R109, R109, 0x5410, R227 ;  /* 0x000054106d6d0816 */ /* 0x000fe200000000e3 */
[----:B------:R1:W-:Y:S01]  /*35e0*/  STG.E.128 desc[UR4][R134.64], R128 ;  /* 0x0000008086007986 */ /* 0x0003e2000c101d04 */
[----:B------:R-:W-:Y:S01]  /*35f0*/  @P0 PRMT R111, R111, 0x5410, R245 ;  /* 0x000054106f6f0816 */ /* 0x000fe200000000f5 */
[----:B------:R-:W-:Y:S01]  /*3600*/  IMAD.WIDE.U32 R140, R212, 0x10, R140 ;  /* 0x00000010d48c7825 */ /* 0x000fe200078e008c */
[----:B------:R-:W-:-:S02]  /*3610*/  @P0 F2FP.BF16.F32.PACK_AB R143, RZ, R143 ;  /* 0x0000008fff8f023e */ /* 0x000fc400000010ff */
[----:B------:R-:W-:Y:S01]  /*3620*/  @P0 F2FP.BF16.F32.PACK_AB R229, RZ, R229 ;  /* 0x000000e5ffe5023e */ /* 0x000fe200000010ff */
[----:B------:R3:W-:Y:S01]  /*3630*/  @P0 STG.E.128 desc[UR4][R194.64], R108 ;  /* 0x0000006cc2000986 */ /* 0x0007e2000c101d04 */
[----:B------:R-:W-:Y:S01]  /*3640*/  @P0 F2FP.BF16.F32.PACK_AB R242, RZ, R242 ;  /* 0x000000f2fff2023e */ /* 0x000fe200000010ff */
[----:B--2---:R-:W-:Y:S01]  /*3650*/  @P0 IMAD.WIDE.U32 R188, R212, 0x10, R188 ;  /* 0x00000010d4bc0825 */ /* 0x004fe200078e00bc */
[----:B------:R-:W-:Y:S01]  /*3660*/  @P0 F2FP.BF16.F32.PACK_AB R142, RZ, R142 ;  /* 0x0000008eff8e023e */ /* 0x000fe200000010ff */
[----:B------:R2:W-:Y:S01]  /*3670*/  @P2 STG.E.128 desc[UR4][R156.64], R116 ;  /* 0x000000749c002986 */ /* 0x0005e2000c101d04 */
[----:B------:R-:W-:Y:S02]  /*3680*/  @P0 F2FP.BF16.F32.PACK_AB R224, RZ, R224 ;  /* 0x000000e0ffe0023e */ /* 0x000fe400000010ff */
[----:B------:R-:W-:Y:S01]  /*3690*/  @P0 F2FP.BF16.F32.PACK_AB R241, RZ, R241 ;  /* 0x000000f1fff1023e */ /* 0x000fe200000010ff */
[----:B------:R4:W-:Y:S01]  /*36a0*/  @P2 STG.E.128 desc[UR4][R156.64+0x10], R112 ;  /* 0x000010709c002986 */ /* 0x0009e2000c101d04 */
[----:B------:R-:W-:-:S02]  /*36b0*/  @P0 F2FP.BF16.F32.PACK_AB R138, RZ, R138 ;  /* 0x0000008aff8a023e */ /* 0x000fc400000010ff */
[----:B------:R-:W-:Y:S01]  /*36c0*/  @P0 F2FP.BF16.F32.PACK_AB R158, RZ, R158 ;  /* 0x0000009eff9e023e */ /* 0x000fe200000010ff */
[----:B0-----:R-:W-:Y:S01]  /*36d0*/  @P2 IMAD.WIDE.U32 R126, R211, 0x20, R126 ;  /* 0x00000020d37e2825 */ /* 0x001fe200078e007e */
[----:B-1----:R-:W-:Y:S02]  /*36e0*/  FSEL R128, R0, RZ, P3 ;  /* 0x000000ff00807208 */ /* 0x002fe40001800000 */
[----:B------:R-:W-:Y:S02]  /*36f0*/  @P0 LOP3.LUT P3, RZ, R171, 0xff000000, RZ, 0xc0, !PT ;  /* 0xff000000abff0812 */ /* 0x000fe4000786c0ff */
[----:B------:R-:W-:Y:S02]  /*3700*/  F2FP.BF16.F32.PACK_AB R123, R153, R144 ;  /* 0x00000090997b723e */ /* 0x000fe400000010ff */
[----:B---3--:R-:W-:Y:S02]  /*3710*/  @P0 PRMT R108, R143, 0x7610, R108 ;  /* 0x000076108f6c0816 */ /* 0x008fe4000000006c */
[----:B------:R-:W-:Y:S01]  /*3720*/  @P0 PRMT R109, R229, 0x7610, R109 ;  /* 0x00007610e56d0816 */ /* 0x000fe2000000006d */
[----:B--2---:R-:W0:Y:S01]  /*3730*/  @P0 LDC.64 R116, c[0x0][0x300] ;  /* 0x0000c000ff740b82 */ /* 0x004e220000000a00 */
[----:B------:R-:W-:-:S02]  /*3740*/  @P0 PRMT R110, R242, 0x7610, R110 ;  /* 0x00007610f26e0816 */ /* 0x000fc4000000006e */
[----:B------:R-:W-:Y:S02]  /*3750*/  @P0 PRMT R111, R142, 0x7610, R111 ;  /* 0x000076108e6f0816 */ /* 0x000fe4000000006f */
[----:B------:R-:W-:Y:S02]  /*3760*/  F2FP.BF16.F32.PACK_AB R122, R132, R139 ;  /* 0x0000008b847a723e */ /* 0x000fe400000010ff */
[----:B------:R-:W-:Y:S01]  /*3770*/  F2FP.BF16.F32.PACK_AB R121, R137, R190 ;  /* 0x000000be8979723e */ /* 0x000fe200000010ff */
[----:B------:R-:W1:Y:S01]  /*3780*/  LDC.64 R118, c[0x0][0x210] ;  /* 0x00008400ff767b82 */ /* 0x000e620000000a00 */
[----:B------:R-:W-:Y:S02]  /*3790*/  F2FP.BF16.F32.PACK_AB R120, R133, R146 ;  /* 0x000000928578723e */ /* 0x000fe400000010ff */
[----:B------:R-:W-:Y:S02]  /*37a0*/  @P0 PRMT R108, R108, 0x5410, R224 ;  /* 0x000054106c6c0816 */ /* 0x000fe400000000e0 */
[----:B------:R-:W-:Y:S01]  /*37b0*/  @P0 PRMT R109, R109, 0x5410, R241 ;  /* 0x000054106d6d0816 */ /* 0x000fe200000000f1 */
[----:B------:R-:W-:Y:S01]  /*37c0*/  STG.E.128 desc[UR4][R140.64], R120 ;  /* 0x000000788c007986 */ /* 0x000fe2000c101d04 */
[----:B------:R-:W-:-:S02]  /*37d0*/  @P0 PRMT R110, R110, 0x5410, R138 ;  /* 0x000054106e6e0816 */ /* 0x000fc4000000008a */
[----:B------:R-:W-:Y:S02]  /*37e0*/  @P0 PRMT R111, R111, 0x5410, R158 ;  /* 0x000054106f6f0816 */ /* 0x000fe4000000009e */
[----:B------:R-:W-:Y:S02]  /*37f0*/  @P0 F2FP.BF16.F32.PACK_AB R151, RZ, R151 ;  /* 0x00000097ff97023e */ /* 0x000fe400000010ff */
[----:B------:R-:W-:Y:S01]  /*3800*/  @P0 F2FP.BF16.F32.PACK_AB R191, RZ, R191 ;  /* 0x000000bfffbf023e */ /* 0x000fe200000010ff */
[----:B------:R2:W-:Y:S01]  /*3810*/  @P0 STG.E.128 desc[UR4][R188.64], R108 ;  /* 0x0000006cbc000986 */ /* 0x0005e2000c101d04 */
[----:B------:R-:W-:Y:S01]  /*3820*/  @P0 FSEL R0, R0, RZ, P3 ;  /* 0x000000ff00000208 */ /* 0x000fe20001800000 */
[----:B0-----:R-:W-:Y:S01]  /*3830*/  @P0 IMAD.WIDE.U32 R116, R211, 0x10, R116 ;  /* 0x00000010d3740825 */ /* 0x001fe200078e0074 */
[----:B------:R-:W-:Y:S01]  /*3840*/  @P0 F2FP.BF16.F32.PACK_AB R231, RZ, R231 ;  /* 0x000000e7ffe7023e */ /* 0x000fe200000010ff */
[----:B------:R0:W-:Y:S01]  /*3850*/  @P2 STG.E.128 desc[UR4][R126.64], R104 ;  /* 0x000000687e002986 */ /* 0x0001e2000c101d04 */
[----:B------:R-:W-:-:S02]  /*3860*/  @P0 F2FP.BF16.F32.PACK_AB R235, RZ, R235 ;  /* 0x000000ebffeb023e */ /* 0x000fc400000010ff */
[----:B----4-:R-:W-:Y:S01]  /*3870*/  FSEL R114, R159, RZ, P5 ;  /* 0x000000ff9f727208 */ /* 0x010fe20002800000 */
[----:B------:R0:W-:Y:S01]  /*3880*/  @P2 STG.E.128 desc[UR4][R126.64+0x10], R100 ;  /* 0x000010647e002986 */ /* 0x0001e2000c101d04 */
[----:B------:R-:W-:Y:S02]  /*3890*/  FSEL R233, R233, RZ, P1 ;  /* 0x000000ffe9e97208 */ /* 0x000fe40000800000 */
[----:B------:R-:W-:Y:S02]  /*38a0*/  FSEL R152, R152, RZ, P4 ;  /* 0x000000ff98987208 */ /* 0x000fe40002000000 */
[----:B------:R-:W-:Y:S02]  /*38b0*/  FSEL R147, R147, RZ, P6 ;  /* 0x000000ff93937208 */ /* 0x000fe40003000000 */
[----:B------:R-:W-:Y:S02]  /*38c0*/  @P0 F2FP.BF16.F32.PACK_AB R149, RZ, R149 ;  /* 0x00000095ff95023e */ /* 0x000fe400000010ff */
[----:B------:R-:W-:-:S02]  /*38d0*/  @P0 F2FP.BF16.F32.PACK_AB R228, RZ, R228 ;  /* 0x000000e4ffe4023e */ /* 0x000fc400000010ff */
[----:B------:R-:W-:Y:S02]  /*38e0*/  @P0 F2FP.BF16.F32.PACK_AB R180, RZ, R180 ;  /* 0x000000b4ffb4023e */ /* 0x000fe400000010ff */
[----:B------:R-:W-:Y:S02]  /*38f0*/  @P0 F2FP.BF16.F32.PACK_AB R0, RZ, R0 ;  /* 0x00000000ff00023e */ /* 0x000fe400000010ff */
[----:B--2---:R-:W-:Y:S02]  /*3900*/  @P0 PRMT R108, R151, 0x7610, R108 ;  /* 0x00007610976c0816 */ /* 0x004fe4000000006c */
[----:B------:R-:W-:Y:S02]  /*3910*/  @P0 PRMT R109, R191, 0x7610, R109 ;  /* 0x00007610bf6d0816 */ /* 0x000fe4000000006d */
[----:B------:R-:W-:Y:S02]  /*3920*/  @P0 PRMT R110, R231, 0x7610, R110 ;  /* 0x00007610e76e0816 */ /* 0x000fe4000000006e */
[----:B------:R-:W-:-:S02]  /*3930*/  @P0 PRMT R111, R235, 0x7610, R111 ;  /* 0x00007610eb6f0816 */ /* 0x000fc4000000006f */
[----:B------:R-:W-:Y:S02]  /*3940*/  F2FP.BF16.F32.PACK_AB R115, R128, R237 ;  /* 0x000000ed8073723e */ /* 0x000fe400000010ff */
[----:B------:R-:W-:Y:S02]  /*3950*/  F2FP.BF16.F32.PACK_AB R114, R233, R114 ;  /* 0x00000072e972723e */ /* 0x000fe400000010ff */
[----:B------:R-:W-:Y:S02]  /*3960*/  F2FP.BF16.F32.PACK_AB R113, R152, R145 ;  /* 0x000000919871723e */ /* 0x000fe400000010ff */
[----:B------:R-:W-:Y:S02]  /*3970*/  F2FP.BF16.F32.PACK_AB R112, R147, R136 ;  /* 0x000000889370723e */ /* 0x000fe400000010ff */
[----:B------:R-:W-:Y:S02]  /*3980*/  @P0 PRMT R108, R108, 0x5410, R149 ;  /* 0x000054106c6c0816 */ /* 0x000fe40000000095 */
[----:B------:R-:W-:Y:S01]  /*3990*/  @P0 PRMT R109, R109, 0x5410, R228 ;  /* 0x000054106d6d0816 */ /* 0x000fe200000000e4 */
[----:B------:R0:W-:Y:S01]  /*39a0*/  STG.E.128 desc[UR4][R124.64], R112 ;  /* 0x000000707c007986 */ /* 0x0001e2000c101d04 */
[----:B------:R-:W-:-:S02]  /*39b0*/  @P0 PRMT R110, R110, 0x5410, R180 ;  /* 0x000054106e6e0816 */ /* 0x000fc400000000b4 */
[----:B------:R-:W-:Y:S02]  /*39c0*/  @P0 PRMT R111, R111, 0x5410, R0 ;  /* 0x000054106f6f0816 */ /* 0x000fe40000000000 */
[----:B-1----:R-:W-:-:S03]  /*39d0*/  LEA R210, R118, R210, 0x2 ;  /* 0x000000d276d27211 */ /* 0x002fc600078e10ff */
[----:B------:R0:W-:Y:S01]  /*39e0*/  @P0 STG.E.128 desc[UR4][R116.64], R108 ;  /* 0x0000006c74000986 */ /* 0x0001e2000c101d04 */
[----:B------:R-:W-:-:S13]  /*39f0*/  ISETP.GE.AND P0, PT, R210, R119, PT ;  /* 0x00000077d200720c */ /* 0x000fda0003f06270 */
[----:B------:R-:W-:Y:S05]  /*3a00*/  @!P0 BRA `(.L_x_1752) ;  /* 0xffffffc800fc8947 */ /* 0x000fea000383ffff */
[----:B------:R-:W-:Y:S05]  /*3a10*/  BSYNC B1 ;  /* 0x0000000000017941 */ /* 0x000fea0003800000 */
.L_x_1750:
        /* <DEDUP_REMOVED lines=64> */
.L_x_1749:
[----:B------:R-:W-:Y:S05]  /*3e20*/  BSYNC B0 ;  /* 0x0000000000007941 */ /* 0x000fea0003800000 */
.L_x_1747:
        /* <DEDUP_REMOVED lines=11> */
[----:B------:R-:W-:-:S05]  /*3ee0*/  LEA R0, R0, R3, 0x5 ;  /* 0x0000000300007211 */ /* 0x000fca00078e28ff */
[----:B------:R-:W-:Y:S04]  /*3ef0*/  STS.128 [R0], R40 ;  /* 0x0000002800007388 */ /* 0x000fe80000000c00 */
[----:B------:R-:W-:Y:S04]  /*3f00*/  STS.128 [R0+0x10], R48 ;  /* 0x0000103000007388 */ /* 0x000fe80000000c00 */
[----:B------:R-:W-:Y:S04]  /*3f10*/  STS.128 [R0+0x400], R52 ;  /* 0x0004003400007388 */ /* 0x000fe80000000c00 */
[----:B------:R-:W-:Y:S04]  /*3f20*/  STS.128 [R0+0x410], R56 ;  /* 0x0004103800007388 */ /* 0x000fe80000000c00 */
[----:B------:R2:W-:Y:S04]  /*3f30*/  STS.128 [R0+0x800], R60 ;  /* 0x0008003c00007388 */ /* 0x0005e80000000c00 */
[----:B------:R-:W-:Y:S04]  /*3f40*/  STS.128 [R0+0x810], R64 ;  /* 0x0008104000007388 */ /* 0x000fe80000000c00 */
[----:B------:R-:W-:Y:S04]  /*3f50*/  STS.128 [R0+0xc00], R68 ;  /* 0x000c004400007388 */ /* 0x000fe80000000c00 */
[----:B------:R-:W-:Y:S01]  /*3f60*/  STS.128 [R0+0xc10], R72 ;  /* 0x000c104800007388 */ /* 0x000fe20000000c00 */
[----:B------:R-:W-:Y:S01]  /*3f70*/  BAR.SYNC.DEFER_BLOCKING 0x0 ;  /* 0x0000000000007b1d */ /* 0x000fe20000010000 */
[----:B--2---:R-:W-:-:S05]  /*3f80*/  IMAD R63, R76, UR6, RZ ;  /* 0x000000064c3f7c24 */ /* 0x004fca000f8e02ff */
[----:B------:R-:W-:Y:S01]  /*3f90*/  ULDC.64 UR6, c[0x0][0x2d8] ;  /* 0x0000b60000067ab9 */ /* 0x000fe20000000a00 */
        /* <DEDUP_REMOVED lines=40> */
[----:B------:R-:W-:Y:S01]  /*4220*/  LDS R64, [R28+0x3200] ;  /* 0x003200001c407984 */ /* 0x000fe20000000800 */
        /* <DEDUP_REMOVED lines=23> */
[----:B------:R1:W-:Y:S01]  /*43a0*/  STS.128 [R0+0x400], R4 ;  /* 0x0004000400007388 */ /* 0x0003e20000000c00 */
[----:B------:R-:W-:-:S03]  /*43b0*/  FADD.FTZ R61, R34, R61 ;  /* 0x0000003d223d7221 */ /* 0x000fc60000010000 */
[----:B------:R-:W-:Y:S01]  /*43c0*/  STS.128 [R0+0x410], R8 ;  /* 0x0004100800007388 */ /* 0x000fe20000000c00 */
[----:B------:R-:W-:-:S03]  /*43d0*/  FADD.FTZ R35, R35, R72 ;  /* 0x0000004823237221 */ /* 0x000fc60000010000 */
[----:B------:R-:W-:Y:S01]  /*43e0*/  STS.128 [R0+0x800], R12 ;  /* 0x0008000c00007388 */ /* 0x000fe20000000c00 */
[----:B0-----:R-:W-:-:S03]  /*43f0*/  IADD3 R37, P0, R63, R30, RZ ;  /* 0x0000001e3f257210 */ /* 0x001fc60007f1e0ff */
[----:B------:R-:W-:Y:S01]  /*4400*/  STS.128 [R0+0x810], R16 ;  /* 0x0008101000007388 */ /* 0x000fe20000000c00 */
[----:B------:R-:W-:-:S03]  /*4410*/  IADD3.X R30, RZ, RZ, RZ, P0, !PT ;  /* 0x000000ffff1e7210 */ /* 0x000fc600007fe4ff */
[----:B------:R-:W-:Y:S01]  /*4420*/  STS.128 [R0+0xc00], R20 ;  /* 0x000c001400007388 */ /* 0x000fe20000000c00 */
[----:B------:R-:W-:Y:S01]  /*4430*/  SHF.L.U64.HI R30, R37, 0x2, R30 ;  /* 0x00000002251e7819 */ /* 0x000fe2000001021e */
[----:B-1----:R-:W-:Y:S02]  /*4440*/  FADD.FTZ R7, R3, R64 ;  /* 0x0000004003077221 */ /* 0x002fe40000010000 */
        /* <DEDUP_REMOVED lines=89> */
.L_x_1751:
        /* <DEDUP_REMOVED lines=8> */
.L_x_1754:
[----:B------:R-:W-:Y:S05]  /*4a60*/  BSYNC B2 ;  /* 0x0000000000027941 */ /* 0x000fea0003800000 */
.L_x_1753:
        /* <DEDUP_REMOVED lines=8> */
.L_x_1755:
[----:B------:R-:W-:Y:S01]  /*4af0*/  FADD.FTZ R150, R148, R131 ;  /* 0x0000008394967221 */ /* 0x000fe20000010000 */
[----:B------:R-:W-:-:S04]  /*4b00*/  HFMA2.MMA R243, -RZ, RZ, 0, 1.1920928955078125e-07 ;  /* 0x00000002fff37435 */ /* 0x000fc800000001ff */
[----:B------:R-:W-:Y:S02]  /*4b10*/  MOV R244, R150 ;  /* 0x0000009600f47202 */ /* 0x000fe40000000f00 */
[----:B------:R-:W-:-:S07]  /*4b20*/  MOV R155, R242 ;  /* 0x000000f2009b7202 */ /* 0x000fce0000000f00 */
[----:B------:R-:W-:Y:S05]  /*4b30*/  WARPSYNC.COLLECTIVE R241, `(.L_x_1756) ;  /* 0x00000000f1087348 */ /* 0x000fea0003c00000 */
[----:B------:R0:W1:Y:S02]  /*4b40*/  SHFL.BFLY P1, R242, R244, R243, R246 ;  /* 0x0c0000f3f4f27389 */ /* 0x00006400000200f6 */
[----:B01----:R-:W-:Y:S01]  /*4b50*/  ENDCOLLECTIVE ;  /* 0x000000000000791b */ /* 0x003fe20003800000 */
.L_x_1756:
[----:B------:R-:W-:-:S05]  /*4b60*/  FADD.FTZ R155, R134, R155 ;  /* 0x0000009b869b7221 */ /* 0x000fca0000010000 */
[----:B------:R-:W-:Y:S02]  /*4b70*/  MOV R244, R155 ;  /* 0x0000009b00f47202 */ /* 0x000fe40000000f00 */
[----:B------:R-:W-:-:S07]  /*4b80*/  MOV R131, R242 ;  /* 0x000000f200837202 */ /* 0x000fce0000000f00 */
[----:B------:R-:W-:Y:S05]  /*4b90*/  WARPSYNC.COLLECTIVE R241, `(.L_x_1757) ;  /* 0x00000000f1087348 */ /* 0x000fea0003c00000 */
[----:B------:R0:W1:Y:S02]  /*4ba0*/  SHFL.BFLY P1, R242, R244, R243, R246 ;  /* 0x0c0000f3f4f27389 */ /* 0x00006400000200f6 */
[----:B01----:R-:W-:Y:S01]  /*4bb0*/  ENDCOLLECTIVE ;  /* 0x000000000000791b */ /* 0x003fe20003800000 */
.L_x_1757:
[----:B------:R-:W-:Y:S01]  /*4bc0*/  FADD.FTZ R238, R150, R131 ;  /* 0x0000008396ee7221 */ /* 0x000fe20000010000 */
[----:B------:R-:W-:-:S04]  /*4bd0*/  HFMA2.MMA R243, -RZ, RZ, 0, 2.384185791015625e-07 ;  /* 0x00000004fff37435 */ /* 0x000fc800000001ff */
[----:B------:R-:W-:Y:S02]  /*4be0*/  MOV R244, R238 ;  /* 0x000000ee00f47202 */ /* 0x000fe40000000f00 */
[----:B------:R-:W-:-:S07]  /*4bf0*/  MOV R154, R242 ;  /* 0x000000f2009a7202 */ /* 0x000fce0000000f00 */
[----:B------:R-:W-:Y:S05]  /*4c00*/  WARPSYNC.COLLECTIVE R241, `(.L_x_1758) ;  /* 0x00000000f1087348 */ /* 0x000fea0003c00000 */
[----:B------:R0:W1:Y:S02]  /*4c10*/  SHFL.BFLY P1, R242, R244, R243, R246 ;  /* 0x0c0000f3f4f27389 */ /* 0x00006400000200f6 */
[----:B01----:R-:W-:Y:S01]  /*4c20*/  ENDCOLLECTIVE ;  /* 0x000000000000791b */ /* 0x003fe20003800000 */
.L_x_1758:
[----:B------:R-:W-:-:S05]  /*4c30*/  FADD.FTZ R154, R155, R154 ;  /* 0x0000009a9b9a7221 */ /* 0x000fca0000010000 */
[----:B------:R-:W-:Y:S02]  /*4c40*/  MOV R244, R154 ;  /* 0x0000009a00f47202 */ /* 0x000fe40000000f00 */
[----:B------:R-:W-:-:S07]  /*4c50*/  MOV R131, R242 ;  /* 0x000000f200837202 */ /* 0x000fce0000000f00 */
[----:B------:R-:W-:Y:S05]  /*4c60*/  WARPSYNC.COLLECTIVE R241, `(.L_x_1759) ;  /* 0x00000000f1087348 */ /* 0x000fea0003c00000 */
[----:B------:R0:W1:Y:S02]  /*4c70*/  SHFL.BFLY P1, R242, R244, R243, R246 ;  /* 0x0c0000f3f4f27389 */ /* 0x00006400000200f6 */
[----:B01----:R-:W-:Y:S01]  /*4c80*/  ENDCOLLECTIVE ;  /* 0x000000000000791b */ /* 0x003fe20003800000 */
.L_x_1759:
[----:B------:R-:W-:Y:S01]  /*4c90*/  FADD.FTZ R240, R238, R131 ;  /* 0x00000083eef07221 */ /* 0x000fe20000010000 */
[----:B------:R-:W-:-:S04]  /*4ca0*/  HFMA2.MMA R243, -RZ, RZ, 0, 4.76837158203125e-07 ;  /* 0x00000008fff37435 */ /* 0x000fc800000001ff */
[----:B------:R-:W-:Y:S02]  /*4cb0*/  MOV R244, R240 ;  /* 0x000000f000f47202 */ /* 0x000fe40000000f00 */
[----:B------:R-:W-:-:S07]  /*4cc0*/  MOV R239, R242 ;  /* 0x000000f200ef7202 */ /* 0x000fce0000000f00 */
[----:B------:R-:W-:Y:S05]  /*4cd0*/  WARPSYNC.COLLECTIVE R241, `(.L_x_1760) ;  /* 0x00000000f1087348 */ /* 0x000fea0003c00000 */
[----:B------:R0:W1:Y:S02]  /*4ce0*/  SHFL.BFLY P1, R242, R244, R243, R246 ;  /* 0x0c0000f3f4f27389 */ /* 0x00006400000200f6 */
[----:B01----:R-:W-:Y:S01]  /*4cf0*/  ENDCOLLECTIVE ;  /* 0x000000000000791b */ /* 0x003fe20003800000 */
.L_x_1760:
[----:B------:R-:W-:-:S05]  /*4d00*/  FADD.FTZ R239, R154, R239 ;  /* 0x000000ef9aef7221 */ /* 0x000fca0000010000 */
[----:B------:R-:W-:Y:S02]  /*4d10*/  MOV R244, R239 ;  /* 0x000000ef00f47202 */ /* 0x000fe40000000f00 */
[----:B------:R-:W-:-:S07]  /*4d20*/  MOV R131, R242 ;  /* 0x000000f200837202 */ /* 0x000fce0000000f00 */
[----:B------:R-:W-:Y:S05]  /*4d30*/  WARPSYNC.COLLECTIVE R241, `(.L_x_1761) ;  /* 0x00000000f1087348 */ /* 0x000fea0003c00000 */
[----:B------:R0:W1:Y:S02]  /*4d40*/  SHFL.BFLY P1, R242, R244, R243, R246 ;  /* 0x0c0000f3f4f27389 */ /* 0x00006400000200f6 */
[----:B01----:R-:W-:Y:S01]  /*4d50*/  ENDCOLLECTIVE ;  /* 0x000000000000791b */ /* 0x003fe20003800000 */
.L_x_1761:
[----:B------:R-:W-:Y:S01]  /*4d60*/  FADD.FTZ R131, R240, R131 ;  /* 0x00000083f0837221 */ /* 0x000fe20000010000 */
[----:B------:R-:W-:-:S04]  /*4d70*/  HFMA2.MMA R243, -RZ, RZ, 0, 9.5367431640625e-07 ;  /* 0x00000010fff37435 */ /* 0x000fc800000001ff */
[----:B------:R-:W-:Y:S02]  /*4d80*/  MOV R244, R131 ;  /* 0x0000008300f47202 */ /* 0x000fe40000000f00 */
[----:B------:R-:W-:-:S07]  /*4d90*/  MOV R134, R242 ;  /* 0x000000f200867202 */ /* 0x000fce0000000f00 */
[----:B------:R-:W-:Y:S05]  /*4da0*/  WARPSYNC.COLLECTIVE R241, `(.L_x_1762) ;  /* 0x00000000f1087348 */ /* 0x000fea0003c00000 */
[----:B------:R0:W1:Y:S02]  /*4db0*/  SHFL.BFLY P1, R242, R244, R243, R246 ;  /* 0x0c0000f3f4f27389 */ /* 0x00006400000200f6 */
[----:B01----:R-:W-:Y:S01]  /*4dc0*/  ENDCOLLECTIVE ;  /* 0x000000000000791b */ /* 0x003fe20003800000 */
.L_x_1762:
[----:B------:R-:W-:-:S05]  /*4dd0*/  FADD.FTZ R134, R239, R134 ;  /* 0x00000086ef867221 */ /* 0x000fca0000010000 */
[----:B------:R-:W-:Y:S02]  /*4de0*/  MOV R244, R134 ;  /* 0x0000008600f47202 */ /* 0x000fe40000000f00 */
[----:B------:R-:W-:-:S07]  /*4df0*/  MOV R148, R242 ;  /* 0x000000f200947202 */ /* 0x000fce0000000f00 */
[----:B------:R-:W-:Y:S05]  /*4e00*/  WARPSYNC.COLLECTIVE R241, `(.L_x_1763) ;  /* 0x00000000f1087348 */ /* 0x000fea0003c00000 */
[----:B------:R0:W1:Y:S02]  /*4e10*/  SHFL.BFLY P1, R242, R244, R243, R246 ;  /* 0x0c0000f3f4f27389 */ /* 0x00006400000200f6 */
[----:B01----:R-:W-:Y:S01]  /*4e20*/  ENDCOLLECTIVE ;  /* 0x000000000000791b */ /* 0x003fe20003800000 */
.L_x_1763:
[----:B------:R-:W-:Y:S01]  /*4e30*/  MOV R155, R242 ;  /* 0x000000f2009b7202 */ /* 0x000fe20000000f00 */
[----:B------:R-:W-:Y:S06]  /*4e40*/  BRA `(.L_x_1764) ;  /* 0xffffffcc00c07947 */ /* 0x000fec000383ffff */
.L_x_1765:
        /* <DEDUP_REMOVED lines=11> */
.L_x_3777:


//--------------------- .text._ZN10layer_norm31ln_parallel_residual_bwd_kernelINS_13Kernel_traitsIf6__halfS2_S2_fjLj1024ELj1ELj4ELj1ELj16ENS_18Kernel_traits_baseILj1024EfS2_S2_S2_fjLj128EEEEELb0ELb0ELb0EEEvNS_9BwdParamsE --------------------------
	.section	.text._ZN10layer_norm31ln_parallel_residual_bwd_kernelINS_13Kernel_traitsIf6__halfS2_S2_fjLj1024ELj1ELj4ELj1ELj16ENS_18Kernel_traits_baseILj1024EfS2_S2_S2_fjLj128EEEEELb0ELb0ELb0EEEvNS_9BwdParamsE,"ax",@progbits
	.align	128
        .global         _ZN10layer_norm31ln_parallel_residual_bwd_kernelINS_13Kernel_traitsIf6__halfS2_S2_fjLj1024ELj1ELj4ELj1ELj16ENS_18Kernel_traits_baseILj1024EfS2_S2_S2_fjLj128EEEEELb0ELb0ELb0EEEvNS_9BwdParamsE
        .type           _ZN10layer_norm31ln_parallel_residual_bwd_kernelINS_13Kernel_traitsIf6__halfS2_S2_fjLj1024ELj1ELj4ELj1ELj16ENS_18Kernel_traits_baseILj1024EfS2_S2_S2_fjLj128EEEEELb0ELb0ELb0EEEvNS_9BwdParamsE,@function
        .size           _ZN10layer_norm31ln_parallel_residual_bwd_kernelINS_13Kernel_traitsIf6__halfS2_S2_fjLj1024ELj1ELj4ELj1ELj16ENS_18Kernel_traits_baseILj1024EfS2_S2_S2_fjLj128EEEEELb0ELb0ELb0EEEvNS_9BwdParamsE,(.L_x_3778 - _ZN10layer_norm31ln_parallel_residual_bwd_kernelINS_13Kernel_traitsIf6__halfS2_S2_fjLj1024ELj1ELj4ELj1ELj16ENS_18Kernel_traits_baseILj1024EfS2_S2_S2_fjLj128EEEEELb0ELb0ELb0EEEvNS_9BwdParamsE)
        .other          _ZN10layer_norm31ln_parallel_residual_bwd_kernelINS_13Kernel_traitsIf6__halfS2_S2_fjLj1024ELj1ELj4ELj1ELj16ENS_18Kernel_traits_baseILj1024EfS2_S2_S2_fjLj128EEEEELb0ELb0ELb0EEEvNS_9BwdParamsE,@"STO_CUDA_ENTRY STV_DEFAULT"
_ZN10layer_norm31ln_parallel_residual_bwd_kernelINS_13Kernel_traitsIf6__halfS2_S2_fjLj1024ELj1ELj4ELj1ELj16ENS_18Kernel_traits_baseILj1024EfS2_S2_S2_fjLj128EEEEELb0ELb0ELb0EEEvNS_9BwdParamsE:
.text._ZN10layer_norm31ln_parallel_residual_bwd_kernelINS_13Kernel_traitsIf6__halfS2_S2_fjLj1024ELj1ELj4ELj1ELj16ENS_18Kernel_traits_baseILj1024EfS2_S2_S2_fjLj128EEEEELb0ELb0ELb0EEEvNS_9BwdParamsE:
        /* <DEDUP_REMOVED lines=41> */
[----:B------:R-:W1:Y:S01]  /*0290*/  @P2 LDC.64 R4, c[0x0][0x268] ;  /* 0x00009a00ff042b82 */ /* 0x000e620000000a00 */
[----:B------:R-:W-:-:S07]  /*02a0*/  ISETP.GE.U32.AND P5, PT, R0, 0x80, PT ;  /* 0x000000800000780c */ /* 0x000fce0003fa6070 */
        /* <DEDUP_REMOVED lines=8> */
[----:B------:R-:W-:Y:S01]  /*0330*/  @P2 LOP3.LUT R23, R23, 0x20, RZ, 0xfc, !PT ;  /* 0x0000002017172812 */ /* 0x000fe200078efcff */
[----:B------:R-:W-:-:S05]  /*0340*/  ULDC.64 UR4, c[0x0][0x208] ;  /* 0x0000820000047ab9 */ /* 0x000fca0000000a00 */
[----:B------:R-:W1:Y:S08]  /*0350*/  @P5 LDC.64 R18, c[0x0][0x260] ;  /* 0x00009800ff125b82 */ /* 0x000e700000000a00 */
[----:B------:R-:W1:Y:S01]  /*0360*/  @P5 LDC.64 R20, c[0x0][0x268] ;  /* 0x00009a00ff145b82 */ /* 0x000e620000000a00 */
[----:B------:R-:W-:-:S04]  /*0370*/  @P3 IMAD.WIDE.U32 R10, R23, 0x20, R6 ;  /* 0x00000020170a3825 */ /* 0x000fc800078e0006 */
[C---:B------:R-:W-:Y:S01]  /*0380*/  @P3 IMAD.WIDE.U32 R12, R23.reuse, 0x20, R8 ;  /* 0x00000020170c3825 */ /* 0x040fe200078e0008 */
[----:B------:R-:W-:-:S05]  /*0390*/  @P3 IADD3 R23, R23, 0x20, RZ ;  /* 0x0000002017173810 */ /* 0x000fca0007ffe0ff */
[----:B------:R-:W-:-:S04]  /*03a0*/  @P4 IMAD.WIDE.U32 R14, R23, 0x20, R14 ;  /* 0x00000020170e4825 */ /* 0x000fc800078e000e */
[C---:B0-----:R-:W-:Y:S01]  /*03b0*/  @P4 IMAD.WIDE.U32 R16, R23.reuse, 0x20, R16 ;  /* 0x0000002017104825 */ /* 0x041fe200078e0010 */
[----:B------:R-:W-:Y:S01]  /*03c0*/  @P4 IADD3 R23, R23, 0x20, RZ ;  /* 0x0000002017174810 */ /* 0x000fe20007ffe0ff */
[----:B------:R-:W5:Y:S04]  /*03d0*/  @P4 LDG.E.128 R168, desc[UR4][R14.64+0x10] ;  /* 0x000010040ea84981 */ /* 0x000f68000c1e1d00 */
[C---:B-1----:R-:W-:Y:S01]  /*03e0*/  @P5 IMAD.WIDE.U32 R6, R23.reuse, 0x20, R18 ;  /* 0x0000002017065825 */ /* 0x042fe200078e0012 */
[----:B------:R-:W5:Y:S03]  /*03f0*/  @P4 LDG.E.128 R164, desc[UR4][R16.64+0x10] ;  /* 0x0000100410a44981 */ /* 0x000f66000c1e1d00 */
[----:B------:R-:W-:Y:S01]  /*0400*/  @P5 IMAD.WIDE.U32 R8, R23, 0x20, R20 ;  /* 0x0000002017085825 */ /* 0x000fe200078e0014 */
[----:B------:R-:W5:Y:S04]  /*0410*/  @P5 LDG.E.128 R160, desc[UR4][R6.64] ;  /* 0x0000000406a05981 */ /* 0x000f68000c1e1d00 */
[----:B------:R-:W5:Y:S04]  /*0420*/  @P5 LDG.E.128 R156, desc[UR4][R6.64+0x10] ;  /* 0x00001004069c5981 */ /* 0x000f68000c1e1d00 */
[----:B------:R-:W5:Y:S04]  /*0430*/  @P5 LDG.E.128 R152, desc[UR4][R8.64] ;  /* 0x0000000408985981 */ /* 0x000f68000c1e1d00 */
[----:B------:R-:W5:Y:S04]  /*0440*/  @P5 LDG.E.128 R148, desc[UR4][R8.64+0x10] ;  /* 0x0000100408945981 */ /* 0x000f68000c1e1d00 */
[----:B--2---:R-:W2:Y:S04]  /*0450*/  @P2 LDG.E.128 R60, desc[UR4][R2.64] ;  /* 0x00000004023c2981 */ /* 0x004ea8000c1e1d00 */
[----:B---3--:R0:W3:Y:S04]  /*0460*/  @P2 LDG.E.128 R56, desc[UR4][R2.64+0x10] ;  /* 0x0000100402382981 */ /* 0x0080e8000c1e1d00 */
[----:B----4-:R-:W4:Y:S04]  /*0470*/  @P2 LDG.E.128 R52, desc[UR4][R4.64] ;  /* 0x0000000404342981 */ /* 0x010f28000c1e1d00 */
        /* <DEDUP_REMOVED lines=58> */
[----:B---3--:R2:W-:Y:S04]  /*0820*/  @P2 STL.64 [R1+0x90], R56 ;  /* 0x0000903801002387 */ /* 0x0085e80000100a00 */
[----:B------:R3:W-:Y:S04]  /*0830*/  @P2 STL.64 [R1+0x98], R58 ;  /* 0x0000983a01002387 */ /* 0x0007e80000100a00 */
[----:B----4-:R4:W-:Y:S04]  /*0840*/  @P2 STL.64 [R1+0xa0], R52 ;  /* 0x0000a03401002387 */ /* 0x0109e80000100a00 */
[----:B------:R4:W-:Y:S04]  /*0850*/  @P2 STL.64 [R1+0xa8], R54 ;  /* 0x0000a83601002387 */ /* 0x0009e80000100a00 */
        /* <DEDUP_REMOVED lines=32> */
[----:B-1----:R-:W-:-:S02]  /*0a60*/  CS2R R24, SRZ ;  /* 0x0000000000187805 */ /* 0x002fc4000001ff00 */
[----:B--2---:R-:W-:Y:S01]  /*0a70*/  CS2R R26, SRZ ;  /* 0x00000000001a7805 */ /* 0x004fe2000001ff00 */
[----:B------:R-:W-:Y:S06]  /*0a80*/  @P0 BRA `(.L_x_1767) ;  /* 0x0000003c00880947 */ /* 0x000fec0003800000 */
[----:B------:R-:W-:-:S11]  /*0a90*/  HFMA2.MMA R145, -RZ, RZ, 0, 0 ;  /* 0x00000000ff917435 */ /* 0x000fd600000001ff */
.L_x_1785:
[----:B------:R-:W0:Y:S08]  /*0aa0*/  LDC.64 R194, c[0x0][0x250] ;  /* 0x00009400ffc27b82 */ /* 0x000e300000000a00 */
[----:B-1----:R-:W1:Y:S01]  /*0ab0*/  LDC.64 R192, c[0x0][0x258] ;  /* 0x00009600ffc07b82 */ /* 0x002e620000000a00 */
[----:B0-----:R-:W-:-:S05]  /*0ac0*/  IMAD.WIDE R194, R3, 0x4, R194 ;  /* 0x0000000403c27825 */ /* 0x001fca00078e02c2 */
[----:B-----5:R-:W5:Y:S01]  /*0ad0*/  LDG.E R216, desc[UR4][R194.64] ;  /* 0x00000004c2d87981 */ /* 0x020f62000c1e1900 */
[----:B------:R-:W-:Y:S01]  /*0ae0*/  MOV R2, UR24 ;  /* 0x0000001800027c02 */ /* 0x000fe20008000f00 */
[C---:B-1----:R-:W-:Y:S01]  /*0af0*/  IMAD.WIDE R192, R3.reuse, 0x4, R192 ;  /* 0x0000000403c07825 */ /* 0x042fe200078e02c0 */
        /* <DEDUP_REMOVED lines=13> */
[----:B------:R-:W0:Y:S01]  /*0bd0*/  LDC.64 R194, c[0x0][0x2c0] ;  /* 0x0000b000ffc27b82 */ /* 0x000e220000000a00 */
[C---:B------:R-:W-:Y:S01]  /*0be0*/  LEA R192, P0, R2.reuse, UR10, 0x4 ;  /* 0x0000000a02c07c11 */ /* 0x040fe2000f8020ff */
[----:B------:R-:W2:Y:S03]  /*0bf0*/  LDL R232, [R1+0xa0] ;  /* 0x0000a00001e87983 */ /* 0x000ea60000100800 */
[C---:B------:R-:W-:Y:S01]  /*0c00*/  LEA.HI.X R193, R2.reuse, UR11, RZ, 0x4, P0 ;  /* 0x0000000b02c17c11 */ /* 0x040fe200080f24ff */
[----:B------:R-:W3:Y:S02]  /*0c10*/  LDL R217, [R1+0xb0] ;  /* 0x0000b00001d97983 */ /* 0x000ee40000100800 */
[----:B------:R-:W1:Y:S02]  /*0c20*/  LDC.64 R196, c[0x0][0x2b8] ;  /* 0x0000ae00ffc47b82 */ /* 0x000e640000000a00 */
[----:B------:R0:W4:Y:S04]  /*0c30*/  LDG.E.128 R200, desc[UR4][R192.64] ;  /* 0x00000004c0c87981 */ /* 0x000128000c1e1d00 */
[----:B------:R-:W3:Y:S02]  /*0c40*/  LDL R250, [R1+0xa4] ;  /* 0x0000a40001fa7983 */ /* 0x000ee40000100800 */
[----:B------:R-:W1:Y:S02]  /*0c50*/  LDC.U8 R234, c[0x0][0x2a0] ;  /* 0x0000a800ffea7b82 */ /* 0x000e640000000000 */
[----:B------:R-:W3:Y:S04]  /*0c60*/  LDL R223, [R1+0xb4] ;  /* 0x0000b40001df7983 */ /* 0x000ee80000100800 */
[----:B------:R-:W3:Y:S01]  /*0c70*/  LDL R249, [R1+0xa8] ;  /* 0x0000a80001f97983 */ /* 0x000ee20000100800 */
[----:B0-----:R-:W-:-:S03]  /*0c80*/  IMAD.WIDE.U32 R192, R2, 0x10, R194 ;  /* 0x0000001002c07825 */ /* 0x001fc600078e00c2 */
[----:B------:R-:W3:Y:S04]  /*0c90*/  LDL R222, [R1+0xb8] ;  /* 0x0000b80001de7983 */ /* 0x000ee80000100800 */
[----:B------:R-:W2:Y:S01]  /*0ca0*/  LDG.E.128 R192, desc[UR4][R192.64] ;  /* 0x00000004c0c07981 */ /* 0x000ea2000c1e1d00 */
[----:B-1----:R-:W-:-:S03]  /*0cb0*/  IMAD.WIDE.U32 R196, R2, 0x10, R196 ;  /* 0x0000001002c47825 */ /* 0x002fc600078e00c4 */
[----:B------:R-:W3:Y:S04]  /*0cc0*/  LDL R224, [R1+0xbc] ;  /* 0x0000bc0001e07983 */ /* 0x000ee80000100800 */
[----:B------:R-:W3:Y:S01]  /*0cd0*/  LDG.E.128 R196, desc[UR4][R196.64] ;  /* 0x00000004c4c47981 */ /* 0x000ee2000c1e1d00 */
[----:B------:R-:W-:-:S03]  /*0ce0*/  ISETP.NE.AND P0, PT, R234, RZ, PT ;  /* 0x000000ffea00720c */ /* 0x000fc60003f05270 */
[----:B------:R-:W3:Y:S01]  /*0cf0*/  LDL R234, [R1+0xac] ;  /* 0x0000ac0001ea7983 */ /* 0x000ee20000100800 */
[----:B-----5:R-:W-:-:S03]  /*0d00*/  FSEL R0, R216, RZ, !P0 ;  /* 0x000000ffd8007208 */ /* 0x020fc60004000000 */
[----:B------:R-:W3:Y:S04]  /*0d10*/  LDL R242, [R1+0x80] ;  /* 0x0000800001f27983 */ /* 0x000ee80000100800 */
[----:B------:R-:W3:Y:S01]  /*0d20*/  LDL R241, [R1+0x90] ;  /* 0x0000900001f17983 */ /* 0x000ee20000100800 */
[--C-:B----4-:R-:W-:Y:S02]  /*0d30*/  HADD2.F32 R9, -RZ, R201.reuse.H0_H0 ;  /* 0x200000c9ff097230 */ /* 0x110fe40000004100 */
[----:B------:R-:W-:Y:S02]  /*0d40*/  HADD2.F32 R201, -RZ, R201.H1_H1 ;  /* 0x300000c9ffc97230 */ /* 0x000fe40000004100 */
[----:B------:R-:W-:Y:S02]  /*0d50*/  HADD2.F32 R207, -RZ, R203.H0_H0 ;  /* 0x200000cbffcf7230 */ /* 0x000fe40000004100 */
[----:B------:R-:W-:-:S02]  /*0d60*/  HADD2.F32 R206, -RZ, R200.H0_H0 ;  /* 0x200000c8ffce7230 */ /* 0x000fc40000004100 */
[----:B------:R-:W-:Y:S02]  /*0d70*/  HADD2.F32 R205, -RZ, R200.H1_H1 ;  /* 0x300000c8ffcd7230 */ /* 0x000fe40000004100 */
[----:B------:R-:W-:Y:S02]  /*0d80*/  HADD2.F32 R200, -RZ, R203.H1_H1 ;  /* 0x300000cbffc87230 */ /* 0x000fe40000004100 */
[C---:B------:R-:W-:Y:S01]  /*0d90*/  FADD.FTZ R203, -R0.reuse, R9 ;  /* 0x0000000900cb7221 */ /* 0x040fe20000010100 */
[--C-:B------:R-:W-:Y:S02]  /*0da0*/  HADD2.F32 R10, -RZ, R202.reuse.H0_H0 ;  /* 0x200000caff0a7230 */ /* 0x100fe40000004100 */
[C---:B------:R-:W-:Y:S01]  /*0db0*/  FADD.FTZ R9, -R0.reuse, R201 ;  /* 0x000000c900097221 */ /* 0x040fe20000010100 */
[----:B------:R-:W-:Y:S02]  /*0dc0*/  HADD2.F32 R202, -RZ, R202.H1_H1 ;  /* 0x300000caffca7230 */ /* 0x000fe40000004100 */
[----:B------:R-:W-:Y:S01]  /*0dd0*/  FADD.FTZ R201, -R0, R207 ;  /* 0x000000cf00c97221 */ /* 0x000fe20000010100 */
[----:B------:R-:W-:Y:S01]  /*0de0*/  FADD.FTZ R206, R206, -R0 ;  /* 0x80000000cece7221 */ /* 0x000fe20000010000 */
[----:B------:R-:W-:Y:S01]  /*0df0*/  FADD.FTZ R205, -R0, R205 ;  /* 0x000000cd00cd7221 */ /* 0x000fe20000010100 */
[----:B--2---:R-:W-:-:S02]  /*0e00*/  HADD2.F32 R207, -RZ, R192.H0_H0 ;  /* 0x200000c0ffcf7230 */ /* 0x004fc40000004100 */
[C---:B------:R-:W-:Y:S01]  /*0e10*/  FADD.FTZ R10, -R0.reuse, R10 ;  /* 0x0000000a000a7221 */ /* 0x040fe20000010100 */
[C---:B------:R-:W-:Y:S01]  /*0e20*/  FADD.FTZ R202, -R0.reuse, R202 ;  /* 0x000000ca00ca7221 */ /* 0x040fe20000010100 */
[----:B------:R-:W-:Y:S01]  /*0e30*/  FADD.FTZ R200, -R0, R200 ;  /* 0x000000c800c87221 */ /* 0x000fe20000010100 */
[----:B------:R-:W-:Y:S01]  /*0e40*/  FMUL.FTZ R0, R6, R206 ;  /* 0x000000ce06007220 */ /* 0x000fe20000410000 */
[----:B------:R-:W-:Y:S01]  /*0e50*/  FMUL.FTZ R206, R232, R207 ;  /* 0x000000cfe8ce7220 */ /* 0x000fe20000410000 */
[----:B---3--:R-:W-:Y:S02]  /*0e60*/  HADD2.F32 R215, -RZ, R196.H0_H0 ;  /* 0x200000c4ffd77230 */ /* 0x008fe40000004100 */
[----:B------:R-:W-:-:S03]  /*0e70*/  HADD2.F32 R192, -RZ, R192.H1_H1 ;  /* 0x300000c0ffc07230 */ /* 0x000fc60000004100 */
[----:B------:R-:W-:Y:S01]  /*0e80*/  FFMA.FTZ R232, R217, R215, R206 ;  /* 0x000000d7d9e87223 */ /* 0x000fe200000100ce */
[----:B------:R-:W-:Y:S01]  /*0e90*/  FMUL.FTZ R217, R6, R205 ;  /* 0x000000cd06d97220 */ /* 0x000fe20000410000 */
[----:B------:R-:W-:Y:S02]  /*0ea0*/  HADD2.F32 R196, -RZ, R196.H1_H1 ;  /* 0x300000c4ffc47230 */ /* 0x000fe40000004100 */
[-C--:B------:R-:W-:Y:S01]  /*0eb0*/  FMUL.FTZ R205, R250, R192.reuse ;  /* 0x000000c0facd7220 */ /* 0x080fe20000410000 */
[----:B------:R-:W-:Y:S01]  /*0ec0*/  FADD.FTZ R49, R49, R192 ;  /* 0x000000c031317221 */ /* 0x000fe20000010000 */
[----:B------:R-:W-:Y:S01]  /*0ed0*/  FFMA.FTZ R81, R217, R192, R81 ;  /* 0x000000c0d9517223 */ /* 0x000fe20000010051 */
[----:B------:R-:W-:Y:S02]  /*0ee0*/  HADD2.F32 R192, -RZ, R193.H0_H0 ;  /* 0x200000c1ffc07230 */ /* 0x000fe40000004100 */
[----:B------:R-:W-:Y:S01]  /*0ef0*/  FADD.FTZ R112, R112, R215 ;  /* 0x000000d770707221 */ /* 0x000fe20000010000 */
[----:B------:R-:W-:Y:S01]  /*0f00*/  FFMA.FTZ R144, R0, R215, R144 ;  /* 0x000000d700907223 */ /* 0x000fe20000010090 */
[----:B------:R-:W-:Y:S01]  /*0f10*/  FADD.FTZ R113, R113, R196 ;  /* 0x000000c471717221 */ /* 0x000fe20000010000 */
[-C--:B------:R-:W-:Y:S01]  /*0f20*/  FFMA.FTZ R145, R217, R196.reuse, R145 ;  /* 0x000000c4d9917223 */ /* 0x080fe20000010091 */
[----:B------:R-:W-:Y:S01]  /*0f30*/  FFMA.FTZ R223, R223, R196, R205 ;  /* 0x000000c4dfdf7223 */ /* 0x000fe200000100cd */
[----:B------:R-:W-:-:S02]  /*0f40*/  HADD2.F32 R196, -RZ, R197.H0_H0 ;  /* 0x200000c5ffc47230 */ /* 0x000fc40000004100 */
[----:B------:R-:W-:Y:S01]  /*0f50*/  FMUL.FTZ R215, R6, R203 ;  /* 0x000000cb06d77220 */ /* 0x000fe20000410000 */
[----:B------:R-:W-:Y:S01]  /*0f60*/  FMUL.FTZ R203, R249, R192 ;  /* 0x000000c0f9cb7220 */ /* 0x000fe20000410000 */
[----:B------:R-:W-:-:S03]  /*0f70*/  HADD2.F32 R193, -RZ, R193.H1_H1 ;  /* 0x300000c1ffc17230 */ /* 0x000fc60000004100 */
[-C--:B------:R-:W-:Y:S01]  /*0f80*/  FFMA.FTZ R222, R222, R196.reuse, R203 ;  /* 0x000000c4dede7223 */ /* 0x080fe200000100cb */
[----:B------:R0:W-:Y:S01]  /*0f90*/  STL [R1+0x10], R223 ;  /* 0x000010df01007387 */ /* 0x0001e20000100800 */
[----:B------:R-:W-:Y:S01]  /*0fa0*/  FADD.FTZ R114, R114, R196 ;  /* 0x000000c472727221 */ /* 0x000fe20000010000 */
[C---:B------:R-:W-:Y:S01]  /*0fb0*/  FFMA.FTZ R146, R215.reuse, R196, R146 ;  /* 0x000000c4d7927223 */ /* 0x040fe20000010092 */
[----:B------:R-:W-:Y:S01]  /*0fc0*/  FADD.FTZ R50, R50, R192 ;  /* 0x000000c032327221 */ /* 0x000fe20000010000 */
[----:B------:R-:W-:Y:S01]  /*0fd0*/  FFMA.FTZ R82, R215, R192, R82 ;  /* 0x000000c0d7527223 */ /* 0x000fe20000010052 */
[----:B------:R1:W-:Y:S01]  /*0fe0*/  STL [R1+0xc], R222 ;  /* 0x00000cde01007387 */ /* 0x0003e20000100800 */
[----:B------:R-:W-:Y:S01]  /*0ff0*/  FMUL.FTZ R196, R234, R193 ;  /* 0x000000c1eac47220 */ /* 0x000fe20000410000 */
[----:B------:R-:W-:Y:S02]  /*1000*/  HADD2.F32 R192, -RZ, R197.H1_H1 ;  /* 0x300000c5ffc07230 */ /* 0x000fe40000004100 */
[----:B------:R-:W2:Y:S03]  /*1010*/  LDL R234, [R1+0x84] ;  /* 0x0000840001ea7983 */ /* 0x000ea60000100800 */
[----:B------:R-:W-:Y:S01]  /*1020*/  FFMA.FTZ R250, R224, R192, R196 ;  /* 0x000000c0e0fa7223 */ /* 0x000fe200000100c4 */
[----:B------:R-:W3:Y:S01]  /*1030*/  LDL R205, [R1+0x94] ;  /* 0x0000940001cd7983 */ /* 0x000ee20000100800 */
[----:B------:R-:W-:-:S03]  /*1040*/  FADD.FTZ R48, R48, R207 ;  /* 0x000000cf30307221 */ /* 0x000fc60000010000 */
[----:B------:R-:W4:Y:S01]  /*1050*/  LDL R224, [R1+0x88] ;  /* 0x0000880001e07983 */ /* 0x000f220000100800 */
[----:B------:R-:W-:-:S03]  /*1060*/  FFMA.FTZ R80, R0, R207, R80 ;  /* 0x000000cf00507223 */ /* 0x000fc60000010050 */
[----:B------:R-:W4:Y:S04]  /*1070*/  LDL R207, [R1+0x98] ;  /* 0x0000980001cf7983 */ /* 0x000f280000100800 */
[----:B------:R-:W4:Y:S04]  /*1080*/  LDL R203, [R1+0x8c] ;  /* 0x00008c0001cb7983 */ /* 0x000f280000100800 */
[----:B------:R-:W4:Y:S01]  /*1090*/  LDL R197, [R1+0x9c] ;  /* 0x00009c0001c57983 */ /* 0x000f220000100800 */
[----:B------:R-:W-:Y:S01]  /*10a0*/  FMUL.FTZ R9, R6, R9 ;  /* 0x0000000906097220 */ /* 0x000fe20000410000 */
[----:B------:R-:W-:-:S03]  /*10b0*/  FADD.FTZ R115, R115, R192 ;  /* 0x000000c073737221 */ /* 0x000fc60000010000 */
[----:B------:R-:W-:Y:S01]  /*10c0*/  FFMA.FTZ R147, R9, R192, R147 ;  /* 0x000000c009937223 */ /* 0x000fe20000010093 */
[----:B------:R-:W-:Y:S02]  /*10d0*/  HADD2.F32 R192, -RZ, R194.H0_H0 ;  /* 0x200000c2ffc07230 */ /* 0x000fe40000004100 */
[----:B------:R-:W-:Y:S01]  /*10e0*/  FADD.FTZ R51, R51, R193 ;  /* 0x000000c133337221 */ /* 0x000fe20000010000 */
[----:B------:R-:W-:Y:S01]  /*10f0*/  FFMA.FTZ R83, R9, R193, R83 ;  /* 0x000000c109537223 */ /* 0x000fe20000010053 */
[----:B------:R-:W-:Y:S02]  /*1100*/  HADD2.F32 R193, -RZ, R198.H0_H0 ;  /* 0x200000c6ffc17230 */ /* 0x000fe40000004100 */
[----:B------:R-:W-:Y:S01]  /*1110*/  FMUL.FTZ R10, R6, R10 ;  /* 0x0000000a060a7220 */ /* 0x000fe20000410000 */
[----:B------:R-:W-:Y:S01]  /*1120*/  ISETP.NE.U32.AND P0, PT, RZ, UR8, PT ;  /* 0x00000008ff007c0c */ /* 0x000fe2000bf05070 */
[----:B------:R-:W-:Y:S01]  /*1130*/  FMUL.FTZ R196, R242, R192 ;  /* 0x000000c0f2c47220 */ /* 0x000fe20000410000 */
[----:B------:R-:W-:-:S02]  /*1140*/  HADD2.F32 R194, -RZ, R194.H1_H1 ;  /* 0x300000c2ffc27230 */ /* 0x000fc40000004100 */
[----:B------:R-:W-:Y:S01]  /*1150*/  FMUL.FTZ R206, R6, R202 ;  /* 0x000000ca06ce7220 */ /* 0x000fe20000410000 */
[----:B------:R-:W-:Y:S01]  /*1160*/  FADD.FTZ R44, R44, R192 ;  /* 0x000000c02c2c7221 */ /* 0x000fe20000010000 */
[----:B------:R-:W-:Y:S01]  /*1170*/  FFMA.FTZ R76, R10, R192, R76 ;  /* 0x000000c00a4c7223 */ /* 0x000fe2000001004c */
[----:B------:R-:W-:Y:S01]  /*1180*/  ISETP.NE.AND.EX P0, PT, RZ, UR9, PT, P0 ;  /* 0x00000009ff007c0c */ /* 0x000fe2000bf05300 */
[----:B------:R-:W-:Y:S01]  /*1190*/  FADD.FTZ R108, R108, R193 ;  /* 0x000000c16c6c7221 */ /* 0x000fe20000010000 */
[-C--:B------:R-:W-:Y:S01]  /*11a0*/  FFMA.FTZ R140, R10, R193.reuse, R140 ;  /* 0x000000c10a8c7223 */ /* 0x080fe2000001008c */
[----:B------:R-:W-:Y:S01]  /*11b0*/  FFMA.FTZ R249, R241, R193, R196 ;  /* 0x000000c1f1f97223 */ /* 0x000fe200000100c4 */
[----:B------:R-:W-:Y:S02]  /*11c0*/  HADD2.F32 R192, -RZ, R198.H1_H1 ;  /* 0x300000c6ffc07230 */ /* 0x000fe40000004100 */
[----:B------:R-:W-:Y:S01]  /*11d0*/  FADD.FTZ R45, R45, R194 ;  /* 0x000000c22d2d7221 */ /* 0x000fe20000010000 */
[----:B------:R-:W-:-:S02]  /*11e0*/  FFMA.FTZ R77, R206, R194, R77 ;  /* 0x000000c2ce4d7223 */ /* 0x000fc4000001004d */
[----:B------:R-:W-:Y:S01]  /*11f0*/  FADD.FTZ R109, R109, R192 ;  /* 0x000000c06d6d7221 */ /* 0x000fe20000010000 */
[----:B------:R-:W-:Y:S01]  /*1200*/  FFMA.FTZ R141, R206, R192, R141 ;  /* 0x000000c0ce8d7223 */ /* 0x000fe2000001008d */
[----:B--2---:R-:W-:Y:S01]  /*1210*/  FMUL.FTZ R193, R234, R194 ;  /* 0x000000c2eac17220 */ /* 0x004fe20000410000 */
[----:B------:R-:W-:-:S03]  /*1220*/  HADD2.F32 R194, -RZ, R195.H0_H0 ;  /* 0x200000c3ffc27230 */ /* 0x000fc60000004100 */
[----:B---3--:R-:W-:Y:S01]  /*1230*/  FFMA.FTZ R242, R205, R192, R193 ;  /* 0x000000c0cdf27223 */ /* 0x008fe200000100c1 */
[----:B------:R-:W-:Y:S02]  /*1240*/  HADD2.F32 R192, -RZ, R199.H0_H0 ;  /* 0x200000c7ffc07230 */ /* 0x000fe40000004100 */
[----:B------:R-:W-:Y:S01]  /*1250*/  FMUL.FTZ R205, R6, R201 ;  /* 0x000000c906cd7220 */ /* 0x000fe20000410000 */
[----:B----4-:R-:W-:Y:S02]  /*1260*/  FMUL.FTZ R193, R224, R194 ;  /* 0x000000c2e0c17220 */ /* 0x010fe40000410000 */
[----:B------:R-:W-:Y:S01]  /*1270*/  FADD.FTZ R110, R110, R192 ;  /* 0x000000c06e6e7221 */ /* 0x000fe20000010000 */
[-C--:B------:R-:W-:Y:S01]  /*1280*/  FFMA.FTZ R142, R205, R192.reuse, R142 ;  /* 0x000000c0cd8e7223 */ /* 0x080fe2000001008e */
[----:B------:R-:W-:Y:S01]  /*1290*/  FFMA.FTZ R241, R207, R192, R193 ;  /* 0x000000c0cff17223 */ /* 0x000fe200000100c1 */
[----:B------:R-:W-:Y:S01]  /*12a0*/  @P0 LEA R192, P1, R2, UR8, 0x4 ;  /* 0x0000000802c00c11 */ /* 0x000fe2000f8220ff */
[----:B------:R-:W-:-:S03]  /*12b0*/  HADD2.F32 R195, -RZ, R195.H1_H1 ;  /* 0x300000c3ffc37230 */ /* 0x000fc60000004100 */
[----:B------:R-:W-:Y:S01]  /*12c0*/  @P0 LEA.HI.X R193, R2, UR9, RZ, 0x4, P1 ;  /* 0x0000000902c10c11 */ /* 0x000fe200088f24ff */
[----:B------:R-:W-:-:S04]  /*12d0*/  FMUL.FTZ R207, R6, R200 ;  /* 0x000000c806cf7220 */ /* 0x000fc80000410000 */
[----:B------:R2:W5:Y:S02]  /*12e0*/  @P0 LDG.E.128 R16, desc[UR4][R192.64] ;  /* 0x00000004c0100981 */ /* 0x000564000c1e1d00 */
[----:B--2---:R-:W-:Y:S02]  /*12f0*/  HADD2.F32 R192, -RZ, R199.H1_H1 ;  /* 0x300000c7ffc07230 */ /* 0x004fe40000004100 */
[----:B------:R-:W-:-:S03]  /*1300*/  FMUL.FTZ R193, R203, R195 ;  /* 0x000000c3cbc17220 */ /* 0x000fc60000410000 */
[----:B------:R-:W-:Y:S01]  /*1310*/  FADD.FTZ R111, R111, R192 ;  /* 0x000000c06f6f7221 */ /* 0x000fe20000010000 */
[-C--:B------:R-:W-:Y:S01]  /*1320*/  FFMA.FTZ R143, R207, R192.reuse, R143 ;  /* 0x000000c0cf8f7223 */ /* 0x080fe2000001008f */
        /* <DEDUP_REMOVED lines=18> */
[----:B------:R-:W-:Y:S01]  /*1450*/  FFMA.FTZ R79, R207, R195, R79 ;  /* 0x000000c3cf4f7223 */ /* 0x000fe2000001004f */
[----:B------:R-:W-:Y:S01]  /*1460*/  FADD.FTZ R224, R193, R234 ;  /* 0x000000eac1e07221 */ /* 0x000fe20000010000 */
[----:B0-----:R-:W-:Y:S01]  /*1470*/  FFMA.FTZ R223, R207, R234, R192 ;  /* 0x000000eacfdf7223 */ /* 0x001fe200000100c0 */
[----:B-1----:R-:W-:-:S07]  /*1480*/  IADD3 R222, R2, 0x20, RZ ;  /* 0x0000002002de7810 */ /* 0x002fce0007ffe0ff */
.L_x_1769:
[----:B------:R-:W-:Y:S05]  /*1490*/  BSYNC B1 ;  /* 0x0000000000017941 */ /* 0x000fea0003800000 */
.L_x_1768:
[----:B------:R-:W-:Y:S04]  /*14a0*/  BSSY B1, `(.L_x_1770) ;  /* 0x0000093000017945 */ /* 0x000fe80003800000 */
[----:B------:R-:W-:Y:S05]  /*14b0*/  @!P3 BRA `(.L_x_1771) ;  /* 0x000000080044b947 */ /* 0x000fea0003800000 */
[C---:B------:R-:W-:Y:S01]  /*14c0*/  LEA R192, P0, R222.reuse, UR10, 0x4 ;  /* 0x0000000adec07c11 */ /* 0x040fe2000f8020ff */
[----:B------:R-:W0:Y:S01]  /*14d0*/  LDC.U8 R230, c[0x0][0x2a0] ;  /* 0x0000a800ffe67b82 */ /* 0x000e220000000000 */
[----:B------:R1:W-:Y:S02]  /*14e0*/  STL [R1+0xc4], R2 ;  /* 0x0000c40201007387 */ /* 0x0003e40000100800 */
[----:B------:R-:W-:Y:S02]  /*14f0*/  LEA.HI.X R193, R222, UR11, RZ, 0x4, P0 ;  /* 0x0000000bdec17c11 */ /* 0x000fe400080f24ff */
[----:B------:R2:W-:Y:S03]  /*1500*/  STL [R1+0xc0], R0 ;  /* 0x0000c00001007387 */ /* 0x0005e60000100800 */
[----:B------:R-:W3:Y:S01]  /*1510*/  LDC.64 R194, c[0x0][0x2c0] ;  /* 0x0000b000ffc27b82 */ /* 0x000ee20000000a00 */
[----:B------:R3:W4:Y:S04]  /*1520*/  LDG.E.128 R200, desc[UR4][R192.64] ;  /* 0x00000004c0c87981 */ /* 0x000728000c1e1d00 */
[----:B-1----:R-:W4:Y:S03]  /*1530*/  LDL R2, [R1+0x70] ;  /* 0x0000700001027983 */ /* 0x002f260000100800 */
[----:B------:R-:W1:Y:S01]  /*1540*/  LDC.64 R196, c[0x0][0x2b8] ;  /* 0x0000ae00ffc47b82 */ /* 0x000e620000000a00 */
[----:B--2---:R-:W2:Y:S04]  /*1550*/  LDL R0, [R1+0x74] ;  /* 0x0000740001007983 */ /* 0x004ea80000100800 */
[----:B------:R-:W2:Y:S01]  /*1560*/  LDL R248, [R1+0x68] ;  /* 0x0000680001f87983 */ /* 0x000ea20000100800 */
[----:B0-----:R-:W-:-:S03]  /*1570*/  ISETP.NE.AND P0, PT, R230, RZ, PT ;  /* 0x000000ffe600720c */ /* 0x001fc60003f05270 */
[----:B------:R-:W2:Y:S04]  /*1580*/  LDL R240, [R1+0x78] ;  /* 0x0000780001f07983 */ /* 0x000ea80000100800 */
[----:B------:R-:W2:Y:S01]  /*1590*/  LDL R239, [R1+0x6c] ;  /* 0x00006c0001ef7983 */ /* 0x000ea20000100800 */
[----:B---3--:R-:W-:-:S03]  /*15a0*/  IMAD.WIDE.U32 R192, R222, 0x10, R194 ;  /* 0x00000010dec07825 */ /* 0x008fc600078e00c2 */
[----:B------:R-:W3:Y:S04]  /*15b0*/  LDL R230, [R1+0x7c] ;  /* 0x00007c0001e67983 */ /* 0x000ee80000100800 */
[----:B------:R-:W3:Y:S01]  /*15c0*/  LDL R247, [R1+0x40] ;  /* 0x0000400001f77983 */ /* 0x000ee20000100800 */
[----:B-1----:R-:W-:-:S03]  /*15d0*/  IMAD.WIDE.U32 R196, R222, 0x10, R196 ;  /* 0x00000010dec47825 */ /* 0x002fc600078e00c4 */
[----:B------:R-:W2:Y:S04]  /*15e0*/  LDG.E.128 R192, desc[UR4][R192.64] ;  /* 0x00000004c0c07981 */ /* 0x000ea8000c1e1d00 */
[----:B------:R-:W3:Y:S01]  /*15f0*/  LDG.E.128 R196, desc[UR4][R196.64] ;  /* 0x00000004c4c47981 */ /* 0x000ee2000c1e1d00 */
[--C-:B----4-:R-:W-:Y:S02]  /*1600*/  HADD2.F32 R204, -RZ, R200.reuse.H0_H0 ;  /* 0x200000c8ffcc7230 */ /* 0x110fe40000004100 */
[----:B------:R-:W-:Y:S01]  /*1610*/  HADD2.F32 R15, -RZ, R200.H1_H1 ;  /* 0x300000c8ff0f7230 */ /* 0x000fe20000004100 */
[----:B-----5:R-:W-:Y:S01]  /*1620*/  FSEL R200, R216, RZ, !P0 ;  /* 0x000000ffd8c87208 */ /* 0x020fe20004000000 */
[--C-:B------:R-:W-:Y:S02]  /*1630*/  HADD2.F32 R11, -RZ, R201.reuse.H0_H0 ;  /* 0x200000c9ff0b7230 */ /* 0x100fe40000004100 */
[----:B------:R-:W-:-:S02]  /*1640*/  HADD2.F32 R12, -RZ, R201.H1_H1 ;  /* 0x300000c9ff0c7230 */ /* 0x000fc40000004100 */
[--C-:B------:R-:W-:Y:S02]  /*1650*/  HADD2.F32 R210, -RZ, R202.reuse.H0_H0 ;  /* 0x200000caffd27230 */ /* 0x100fe40000004100 */
[----:B------:R-:W-:Y:S02]  /*1660*/  HADD2.F32 R201, -RZ, R202.H1_H1 ;  /* 0x300000caffc97230 */ /* 0x000fe40000004100 */
[--C-:B------:R-:W-:Y:S02]  /*1670*/  HADD2.F32 R226, -RZ, R203.reuse.H0_H0 ;  /* 0x200000cbffe27230 */ /* 0x100fe40000004100 */
[----:B------:R-:W-:Y:S02]  /*1680*/  HADD2.F32 R214, -RZ, R203.H1_H1 ;  /* 0x300000cbffd67230 */ /* 0x000fe40000004100 */
[C---:B------:R-:W-:Y:S01]  /*1690*/  FADD.FTZ R202, -R200.reuse, R11 ;  /* 0x0000000bc8ca7221 */ /* 0x040fe20000010100 */
[C---:B------:R-:W-:Y:S01]  /*16a0*/  FADD.FTZ R203, -R200.reuse, R15 ;  /* 0x0000000fc8cb7221 */ /* 0x040fe20000010100 */
[C---:B------:R-:W-:Y:S01]  /*16b0*/  FADD.FTZ R11, -R200.reuse, R12 ;  /* 0x0000000cc80b7221 */ /* 0x040fe20000010100 */
[C---:B------:R-:W-:Y:S01]  /*16c0*/  FADD.FTZ R213, -R200.reuse, R204 ;  /* 0x000000ccc8d57221 */ /* 0x040fe20000010100 */
[C---:B------:R-:W-:Y:S01]  /*16d0*/  FADD.FTZ R12, -R200.reuse, R210 ;  /* 0x000000d2c80c7221 */ /* 0x040fe20000010100 */
[C---:B------:R-:W-:Y:S01]  /*16e0*/  FADD.FTZ R201, -R200.reuse, R201 ;  /* 0x000000c9c8c97221 */ /* 0x040fe20000010100 */
[C---:B------:R-:W-:Y:S01]  /*16f0*/  FADD.FTZ R15, -R200.reuse, R226 ;  /* 0x000000e2c80f7221 */ /* 0x040fe20000010100 */
[----:B------:R-:W-:-:S02]  /*1700*/  FADD.FTZ R200, -R200, R214 ;  /* 0x000000d6c8c87221 */ /* 0x000fc40000010100 */
[----:B------:R-:W4:Y:S01]  /*1710*/  LDL R214, [R1+0x60] ;  /* 0x0000600001d67983 */ /* 0x000f220000100800 */
[----:B------:R-:W-:Y:S01]  /*1720*/  FMUL.FTZ R226, R6, R213 ;  /* 0x000000d506e27220 */ /* 0x000fe20000410000 */
[----:B--2---:R-:W-:Y:S02]  /*1730*/  HADD2.F32 R204, -RZ, R192.H0_H0 ;  /* 0x200000c0ffcc7230 */ /* 0x004fe40000004100 */
[----:B---3--:R-:W-:-:S03]  /*1740*/  HADD2.F32 R210, -RZ, R196.H0_H0 ;  /* 0x200000c4ffd27230 */ /* 0x008fc60000004100 */
[----:B----4-:R-:W-:-:S04]  /*1750*/  FMUL.FTZ R213, R214, R204 ;  /* 0x000000ccd6d57220 */ /* 0x010fc80000410000 */
[----:B------:R-:W-:Y:S02]  /*1760*/  FFMA.FTZ R2, R2, R210, R213 ;  /* 0x000000d202027223 */ /* 0x000fe400000100d5 */
[----:B------:R-:W2:Y:S01]  /*1770*/  LDL R213, [R1+0x64] ;  /* 0x0000640001d57983 */ /* 0x000ea20000100800 */
[----:B------:R-:W-:Y:S02]  /*1780*/  HADD2.F32 R192, -RZ, R192.H1_H1 ;  /* 0x300000c0ffc07230 */ /* 0x000fe40000004100 */
[----:B------:R-:W-:Y:S01]  /*1790*/  FMUL.FTZ R214, R6, R203 ;  /* 0x000000cb06d67220 */ /* 0x000fe20000410000 */
[----:B------:R-:W-:Y:S02]  /*17a0*/  HADD2.F32 R196, -RZ, R196.H1_H1 ;  /* 0x300000c4ffc47230 */ /* 0x000fe40000004100 */
[----:B------:R-:W-:Y:S01]  /*17b0*/  FADD.FTZ R41, R41, R192 ;  /* 0x000000c029297221 */ /* 0x000fe20000010000 */
[C---:B------:R-:W-:Y:S02]  /*17c0*/  FFMA.FTZ R73, R214.reuse, R192, R73 ;  /* 0x000000c0d6497223 */ /* 0x040fe40000010049 */
[----:B------:R-:W-:Y:S01]  /*17d0*/  FADD.FTZ R105, R105, R196 ;  /* 0x000000c469697221 */ /* 0x000fe20000010000 */
[----:B------:R-:W-:Y:S01]  /*17e0*/  FFMA.FTZ R137, R214, R196, R137 ;  /* 0x000000c4d6897223 */ /* 0x000fe20000010089 */
[----:B------:R0:W-:Y:S01]  /*17f0*/  STL [R1+0x18], R2 ;  /* 0x0000180201007387 */ /* 0x0001e20000100800 */
[----:B------:R-:W-:Y:S01]  /*1800*/  FADD.FTZ R40, R40, R204 ;  /* 0x000000cc28287221 */ /* 0x000fe20000010000 */
[----:B------:R-:W-:Y:S01]  /*1810*/  FFMA.FTZ R72, R226, R204, R72 ;  /* 0x000000cce2487223 */ /* 0x000fe20000010048 */
[----:B------:R-:W-:Y:S01]  /*1820*/  FADD.FTZ R104, R104, R210 ;  /* 0x000000d268687221 */ /* 0x000fe20000010000 */
[----:B------:R-:W-:Y:S01]  /*1830*/  FFMA.FTZ R136, R226, R210, R136 ;  /* 0x000000d2e2887223 */ /* 0x000fe20000010088 */
[----:B--2---:R-:W-:Y:S01]  /*1840*/  FMUL.FTZ R203, R213, R192 ;  /* 0x000000c0d5cb7220 */ /* 0x004fe20000410000 */
[----:B------:R-:W-:-:S02]  /*1850*/  HADD2.F32 R192, -RZ, R193.H0_H0 ;  /* 0x200000c1ffc07230 */ /* 0x000fc40000004100 */
[----:B------:R-:W-:Y:S01]  /*1860*/  FMUL.FTZ R213, R6, R202 ;  /* 0x000000ca06d57220 */ /* 0x000fe20000410000 */
[----:B------:R-:W-:Y:S01]  /*1870*/  FFMA.FTZ R0, R0, R196, R203 ;  /* 0x000000c400007223 */ /* 0x000fe200000100cb */
[----:B------:R-:W-:Y:S02]  /*1880*/  HADD2.F32 R196, -RZ, R197.H0_H0 ;  /* 0x200000c5ffc47230 */ /* 0x000fe40000004100 */
[----:B------:R-:W-:-:S04]  /*1890*/  FMUL.FTZ R202, R248, R192 ;  /* 0x000000c0f8ca7220 */ /* 0x000fc80000410000 */
[----:B------:R-:W-:Y:S01]  /*18a0*/  FFMA.FTZ R203, R240, R196, R202 ;  /* 0x000000c4f0cb7223 */ /* 0x000fe200000100ca */
[----:B------:R1:W-:Y:S01]  /*18b0*/  STL [R1+0x8], R0 ;  /* 0x0000080001007387 */ /* 0x0003e20000100800 */
[----:B------:R-:W-:-:S03]  /*18c0*/  HADD2.F32 R193, -RZ, R193.H1_H1 ;  /* 0x300000c1ffc17230 */ /* 0x000fc60000004100 */
[----:B------:R2:W-:Y:S04]  /*18d0*/  STL [R1+0x4], R203 ;  /* 0x000004cb01007387 */ /* 0x0005e80000100800 */
[----:B------:R-:W3:Y:S01]  /*18e0*/  LDL R204, [R1+0x50] ;  /* 0x0000500001cc7983 */ /* 0x000ee20000100800 */
[----:B------:R-:W-:Y:S01]  /*18f0*/  FADD.FTZ R42, R42, R192 ;  /* 0x000000c02a2a7221 */ /* 0x000fe20000010000 */
[C---:B------:R-:W-:Y:S01]  /*1900*/  FFMA.FTZ R74, R213.reuse, R192, R74 ;  /* 0x000000c0d54a7223 */ /* 0x040fe2000001004a */
[----:B------:R-:W-:Y:S01]  /*1910*/  FADD.FTZ R106, R106, R196 ;  /* 0x000000c46a6a7221 */ /* 0x000fe20000010000 */
[----:B------:R-:W-:Y:S01]  /*1920*/  FFMA.FTZ R138, R213, R196, R138 ;  /* 0x000000c4d58a7223 */ /* 0x000fe2000001008a */
[----:B------:R-:W-:Y:S01]  /*1930*/  HADD2.F32 R192, -RZ, R197.H1_H1 ;  /* 0x300000c5ffc07230 */ /* 0x000fe20000004100 */
[----:B------:R-:W4:Y:S01]  /*1940*/  LDL R240, [R1+0x44] ;  /* 0x0000440001f07983 */ /* 0x000f220000100800 */
[----:B------:R-:W-:-:S03]  /*1950*/  FMUL.FTZ R196, R239, R193 ;  /* 0x000000c1efc47220 */ /* 0x000fc60000410000 */
[----:B------:R-:W2:Y:S01]  /*1960*/  LDL R239, [R1+0x54] ;  /* 0x0000540001ef7983 */ /* 0x000ea20000100800 */
[----:B------:R-:W-:-:S03]  /*1970*/  FFMA.FTZ R248, R230, R192, R196 ;  /* 0x000000c0e6f87223 */ /* 0x000fc600000100c4 */
[----:B------:R-:W2:Y:S04]  /*1980*/  LDL R230, [R1+0x48] ;  /* 0x0000480001e67983 */ /* 0x000ea80000100800 */
[----:B------:R-:W2:Y:S04]  /*1990*/  LDL R210, [R1+0x58] ;  /* 0x0000580001d27983 */ /* 0x000ea80000100800 */
[----:B------:R-:W2:Y:S04]  /*19a0*/  LDL R202, [R1+0x4c] ;  /* 0x00004c0001ca7983 */ /* 0x000ea80000100800 */
[----:B------:R-:W2:Y:S01]  /*19b0*/  LDL R197, [R1+0x5c] ;  /* 0x00005c0001c57983 */ /* 0x000ea20000100800 */
        /* <DEDUP_REMOVED lines=8> */
[----:B------:R-:W-:Y:S01]  /*1a40*/  FMUL.FTZ R12, R6, R12 ;  /* 0x0000000c060c7220 */ /* 0x000fe20000410000 */
[----:B------:R-:W-:Y:S01]  /*1a50*/  ISETP.NE.U32.AND P0, PT, RZ, UR8, PT ;  /* 0x00000008ff007c0c */ /* 0x000fe2000bf05070 */
[----:B------:R-:W-:-:S02]  /*1a60*/  HADD2.F32 R194, -RZ, R194.H1_H1 ;  /* 0x300000c2ffc27230 */ /* 0x000fc40000004100 */
[----:B------:R-:W-:Y:S01]  /*1a70*/  FADD.FTZ R36, R36, R192 ;  /* 0x000000c024247221 */ /* 0x000fe20000010000 */
[----:B------:R-:W-:Y:S01]  /*1a80*/  FFMA.FTZ R68, R12, R192, R68 ;  /* 0x000000c00c447223 */ /* 0x000fe20000010044 */
[----:B------:R-:W-:Y:S01]  /*1a90*/  ISETP.NE.AND.EX P0, PT, RZ, UR9, PT, P0 ;  /* 0x00000009ff007c0c */ /* 0x000fe2000bf05300 */
[----:B------:R-:W-:Y:S01]  /*1aa0*/  FADD.FTZ R100, R100, R193 ;  /* 0x000000c164647221 */ /* 0x000fe20000010000 */
[----:B------:R-:W-:Y:S01]  /*1ab0*/  FFMA.FTZ R132, R12, R193, R132 ;  /* 0x000000c10c847223 */ /* 0x000fe20000010084 */
[----:B------:R-:W-:Y:S02]  /*1ac0*/  HADD2.F32 R192, -RZ, R198.H1_H1 ;  /* 0x300000c6ffc07230 */ /* 0x000fe40000004100 */
[----:B------:R-:W-:Y:S01]  /*1ad0*/  FADD.FTZ R37, R37, R194 ;  /* 0x000000c225257221 */ /* 0x000fe20000010000 */
[----:B------:R-:W-:Y:S02]  /*1ae0*/  FMUL.FTZ R15, R6, R15 ;  /* 0x0000000f060f7220 */ /* 0x000fe40000410000 */
[----:B------:R-:W-:Y:S01]  /*1af0*/  FADD.FTZ R101, R101, R192 ;  /* 0x000000c065657221 */ /* 0x000fe20000010000 */
[----:B---3--:R-:W-:Y:S01]  /*1b00*/  FFMA.FTZ R247, R204, R193, R196 ;  /* 0x000000c1ccf77223 */ /* 0x008fe200000100c4 */
[----:B------:R-:W-:-:S04]  /*1b10*/  FMUL.FTZ R204, R6, R201 ;  /* 0x000000c906cc7220 */ /* 0x000fc80000410000 */
[-C--:B------:R-:W-:Y:S01]  /*1b20*/  FFMA.FTZ R69, R204, R194.reuse, R69 ;  /* 0x000000c2cc457223 */ /* 0x080fe20000010045 */
[----:B----4-:R-:W-:Y:S01]  /*1b30*/  FMUL.FTZ R193, R240, R194 ;  /* 0x000000c2f0c17220 */ /* 0x010fe20000410000 */
[----:B------:R-:W-:Y:S02]  /*1b40*/  HADD2.F32 R194, -RZ, R195.H0_H0 ;  /* 0x200000c3ffc27230 */ /* 0x000fe40000004100 */
[-C--:B------:R-:W-:Y:S01]  /*1b50*/  FFMA.FTZ R133, R204, R192.reuse, R133 ;  /* 0x000000c0cc857223 */ /* 0x080fe20000010085 */
[----:B--2---:R-:W-:Y:S01]  /*1b60*/  FFMA.FTZ R240, R239, R192, R193 ;  /* 0x000000c0eff07223 */ /* 0x004fe200000100c1 */
[----:B------:R-:W-:Y:S02]  /*1b70*/  HADD2.F32 R192, -RZ, R199.H0_H0 ;  /* 0x200000c7ffc07230 */ /* 0x000fe40000004100 */
[----:B------:R-:W-:-:S03]  /*1b80*/  FMUL.FTZ R193, R230, R194 ;  /* 0x000000c2e6c17220 */ /* 0x000fc60000410000 */
        /* <DEDUP_REMOVED lines=13> */
[----:B------:R-:W-:Y:S01]  /*1c60*/  FADD.FTZ R192, R224, R2 ;  /* 0x00000002e0c07221 */ /* 0x000fe20000010000 */
[----:B------:R-:W-:Y:S02]  /*1c70*/  FFMA.FTZ R193, R226, R2, R223 ;  /* 0x00000002e2c17223 */ /* 0x000fe400000100df */
[----:B0-----:R0:W5:Y:S01]  /*1c80*/  LDL.LU R2, [R1+0xc4] ;  /* 0x0000c40001027983 */ /* 0x0011620000300800 */
        /* <DEDUP_REMOVED lines=17> */
[----:B------:R-:W-:Y:S01]  /*1da0*/  IADD3 R222, R222, 0x20, RZ ;  /* 0x00000020dede7810 */ /* 0x000fe20007ffe0ff */
[----:B------:R-:W-:Y:S01]  /*1db0*/  FADD.FTZ R224, R192, R230 ;  /* 0x000000e6c0e07221 */ /* 0x000fe20000010000 */
[----:B0-----:R-:W-:-:S07]  /*1dc0*/  FFMA.FTZ R223, R210, R230, R193 ;  /* 0x000000e6d2df7223 */ /* 0x001fce00000100c1 */
.L_x_1771:
[----:B------:R-:W-:Y:S05]  /*1dd0*/  BSYNC B1 ;  /* 0x0000000000017941 */ /* 0x000fea0003800000 */
.L_x_1770:
[----:B------:R-:W-:Y:S04]  /*1de0*/  BSSY B1, `(.L_x_1772) ;  /* 0x0000086000017945 */ /* 0x000fe80003800000 */
[----:B------:R-:W-:Y:S05]  /*1df0*/  @!P4 BRA `(.L_x_1773) ;  /* 0x000000080010c947 */ /* 0x000fea0003800000 */
[C---:B------:R-:W-:Y:S01]  /*1e00*/  LEA R4, P0, R222.reuse, UR10, 0x4 ;  /* 0x0000000ade047c11 */ /* 0x040fe2000f8020ff */
[----:B------:R-:W0:Y:S01]  /*1e10*/  LDC.64 R194, c[0x0][0x2b8] ;  /* 0x0000ae00ffc27b82 */ /* 0x000e220000000a00 */
[----:B------:R-:W2:Y:S02]  /*1e20*/  LDL R246, [R1+0x24] ;  /* 0x0000240001f67983 */ /* 0x000ea40000100800 */
[C---:B------:R-:W-:Y:S02]  /*1e30*/  LEA.HI.X R5, R222.reuse, UR11, RZ, 0x4, P0 ;  /* 0x0000000bde057c11 */ /* 0x040fe400080f24ff */
[----:B------:R-:W3:Y:S03]  /*1e40*/  LDL R252, [R1+0x30] ;  /* 0x0000300001fc7983 */ /* 0x000ee60000100800 */
[----:B------:R-:W1:Y:S01]  /*1e50*/  LDC.U8 R229, c[0x0][0x2a0] ;  /* 0x0000a800ffe57b82 */ /* 0x000e620000000000 */
[----:B------:R0:W4:Y:S04]  /*1e60*/  LDG.E.128 R200, desc[UR4][R4.64] ;  /* 0x0000000404c87981 */ /* 0x000128000c1e1d00 */
[----:B------:R-:W3:Y:S03]  /*1e70*/  LDL R245, [R1+0x34] ;  /* 0x0000340001f57983 */ /* 0x000ee60000100800 */
[----:B------:R-:W1:Y:S01]  /*1e80*/  LDC.64 R192, c[0x0][0x2c0] ;  /* 0x0000b000ffc07b82 */ /* 0x000e620000000a00 */
[----:B------:R-:W3:Y:S04]  /*1e90*/  LDL R238, [R1+0x28] ;  /* 0x0000280001ee7983 */ /* 0x000ee80000100800 */
[----:B------:R-:W3:Y:S01]  /*1ea0*/  LDL R235, [R1+0x38] ;  /* 0x0000380001eb7983 */ /* 0x000ee20000100800 */
[----:B0-----:R-:W-:-:S03]  /*1eb0*/  IMAD.WIDE.U32 R4, R222, 0x10, R194 ;  /* 0x00000010de047825 */ /* 0x001fc600078e00c2 */
[----:B------:R-:W3:Y:S04]  /*1ec0*/  LDL R211, [R1+0x3c] ;  /* 0x00003c0001d37983 */ /* 0x000ee80000100800 */
[----:B------:R0:W2:Y:S01]  /*1ed0*/  LDG.E.128 R196, desc[UR4][R4.64] ;  /* 0x0000000404c47981 */ /* 0x0000a2000c1e1d00 */
[----:B-1----:R-:W-:-:S03]  /*1ee0*/  ISETP.NE.AND P0, PT, R229, RZ, PT ;  /* 0x000000ffe500720c */ /* 0x002fc60003f05270 */
[----:B------:R-:W3:Y:S01]  /*1ef0*/  LDL R229, [R1+0x2c] ;  /* 0x00002c0001e57983 */ /* 0x000ee20000100800 */
[----:B------:R-:W-:-:S06]  /*1f00*/  IMAD.WIDE.U32 R192, R222, 0x10, R192 ;  /* 0x00000010dec07825 */ /* 0x000fcc00078e00c0 */
[----:B------:R-:W3:Y:S01]  /*1f10*/  LDG.E.128 R192, desc[UR4][R192.64] ;  /* 0x00000004c0c07981 */ /* 0x000ee2000c1e1d00 */
[--C-:B----4-:R-:W-:Y:S02]  /*1f20*/  HADD2.F32 R8, -RZ, R200.reuse.H0_H0 ;  /* 0x200000c8ff087230 */ /* 0x110fe40000004100 */
[----:B0-----:R-:W-:Y:S01]  /*1f30*/  HADD2.F32 R4, -RZ, R200.H1_H1 ;  /* 0x300000c8ff047230 */ /* 0x001fe20000004100 */
[----:B-----5:R-:W-:Y:S01]  /*1f40*/  FSEL R200, R216, RZ, !P0 ;  /* 0x000000ffd8c87208 */ /* 0x020fe20004000000 */
[--C-:B------:R-:W-:Y:S02]  /*1f50*/  HADD2.F32 R5, -RZ, R201.reuse.H0_H0 ;  /* 0x200000c9ff057230 */ /* 0x100fe40000004100 */
[----:B------:R-:W-:Y:S02]  /*1f60*/  HADD2.F32 R7, -RZ, R201.H1_H1 ;  /* 0x300000c9ff077230 */ /* 0x000fe40000004100 */
[--C-:B------:R-:W-:Y:S02]  /*1f70*/  HADD2.F32 R13, -RZ, R202.reuse.H0_H0 ;  /* 0x200000caff0d7230 */ /* 0x100fe40000004100 */
[----:B------:R-:W-:-:S02]  /*1f80*/  HADD2.F32 R14, -RZ, R202.H1_H1 ;  /* 0x300000caff0e7230 */ /* 0x000fc40000004100 */
[--C-:B------:R-:W-:Y:S02]  /*1f90*/  HADD2.F32 R202, -RZ, R203.reuse.H0_H0 ;  /* 0x200000cbffca7230 */ /* 0x100fe40000004100 */
[----:B------:R-:W-:Y:S02]  /*1fa0*/  HADD2.F32 R201, -RZ, R203.H1_H1 ;  /* 0x300000cbffc97230 */ /* 0x000fe40000004100 */
[----:B------:R-:W-:-:S04]  /*1fb0*/  FADD.FTZ R203, -R200, R8 ;  /* 0x00000008c8cb7221 */ /* 0x000fc80000010100 */
[----:B------:R-:W-:Y:S02]  /*1fc0*/  FMUL.FTZ R220, R6, R203 ;  /* 0x000000cb06dc7220 */ /* 0x000fe40000410000 */
[----:B------:R-:W4:Y:S01]  /*1fd0*/  LDL R203, [R1+0x20] ;  /* 0x0000200001cb7983 */ /* 0x000f220000100800 */
        /* <DEDUP_REMOVED lines=8> */
[----:B--2---:R-:W-:-:S02]  /*2060*/  HADD2.F32 R202, -RZ, R196.H0_H0 ;  /* 0x200000c4ffca7230 */ /* 0x004fc40000004100 */
[----:B------:R-:W-:Y:S02]  /*2070*/  HADD2.F32 R196, -RZ, R196.H1_H1 ;  /* 0x300000c4ffc47230 */ /* 0x000fe40000004100 */
[--C-:B---3--:R-:W-:Y:S02]  /*2080*/  HADD2.F32 R201, -RZ, R192.reuse.H0_H0 ;  /* 0x200000c0ffc97230 */ /* 0x108fe40000004100 */
[----:B------:R-:W-:-:S03]  /*2090*/  HADD2.F32 R192, -RZ, R192.H1_H1 ;  /* 0x300000c0ffc07230 */ /* 0x000fc60000004100 */
        /* <DEDUP_REMOVED lines=8> */
[C---:B------:R-:W-:Y:S01]  /*2120*/  FMUL.FTZ R5, R6.reuse, R5 ;  /* 0x0000000506057220 */ /* 0x040fe20000410000 */
[C---:B------:R-:W-:Y:S01]  /*2130*/  FMUL.FTZ R7, R6.reuse, R7 ;  /* 0x0000000706077220 */ /* 0x040fe20000410000 */
[C---:B------:R-:W-:Y:S01]  /*2140*/  FMUL.FTZ R8, R6.reuse, R8 ;  /* 0x0000000806087220 */ /* 0x040fe20000410000 */
[----:B------:R-:W-:Y:S01]  /*2150*/  ISETP.NE.U32.AND P0, PT, RZ, UR8, PT ;  /* 0x00000008ff007c0c */ /* 0x000fe2000bf05070 */
[----:B------:R-:W-:-:S03]  /*2160*/  FMUL.FTZ R14, R6, R14 ;  /* 0x0000000e060e7220 */ /* 0x000fc60000410000 */
[----:B------:R-:W-:Y:S01]  /*2170*/  ISETP.NE.AND.EX P0, PT, RZ, UR9, PT, P0 ;  /* 0x00000009ff007c0c */ /* 0x000fe2000bf05300 */
[----:B------:R-:W-:Y:S01]  /*2180*/  FMUL.FTZ R13, R6, R13 ;  /* 0x0000000d060d7220 */ /* 0x000fe20000410000 */
[----:B----4-:R-:W-:Y:S01]  /*2190*/  FMUL.FTZ R203, R203, R201 ;  /* 0x000000c9cbcb7220 */ /* 0x010fe20000410000 */
[----:B------:R-:W-:Y:S01]  /*21a0*/  FMUL.FTZ R201, R246, R192 ;  /* 0x000000c0f6c97220 */ /* 0x000fe20000410000 */
[----:B------:R-:W-:Y:S02]  /*21b0*/  HADD2.F32 R192, -RZ, R193.H0_H0 ;  /* 0x200000c1ffc07230 */ /* 0x000fe40000004100 */
[----:B------:R-:W-:Y:S01]  /*21c0*/  FFMA.FTZ R202, R252, R202, R203 ;  /* 0x000000cafcca7223 */ /* 0x000fe200000100cb */
[----:B------:R-:W-:Y:S01]  /*21d0*/  FFMA.FTZ R203, R245, R196, R201 ;  /* 0x000000c4f5cb7223 */ /* 0x000fe200000100c9 */
[----:B------:R-:W-:Y:S02]  /*21e0*/  HADD2.F32 R196, -RZ, R197.H0_H0 ;  /* 0x200000c5ffc47230 */ /* 0x000fe40000004100 */
[----:B------:R-:W-:Y:S01]  /*21f0*/  FMUL.FTZ R201, R238, R192 ;  /* 0x000000c0eec97220 */ /* 0x000fe20000410000 */
[----:B------:R-:W-:-:S02]  /*2200*/  HADD2.F32 R193, -RZ, R193.H1_H1 ;  /* 0x300000c1ffc17230 */ /* 0x000fc40000004100 */
[----:B------:R-:W-:Y:S01]  /*2210*/  FADD.FTZ R34, R34, R192 ;  /* 0x000000c022227221 */ /* 0x000fe20000010000 */
[C---:B------:R-:W-:Y:S01]  /*2220*/  FFMA.FTZ R66, R5.reuse, R192, R66 ;  /* 0x000000c005427223 */ /* 0x040fe20000010042 */
[----:B------:R-:W-:Y:S01]  /*2230*/  FADD.FTZ R98, R98, R196 ;  /* 0x000000c462627221 */ /* 0x000fe20000010000 */
[-C--:B------:R-:W-:Y:S01]  /*2240*/  FFMA.FTZ R130, R5, R196.reuse, R130 ;  /* 0x000000c405827223 */ /* 0x080fe20000010082 */
[----:B------:R-:W-:Y:S01]  /*2250*/  FFMA.FTZ R252, R235, R196, R201 ;  /* 0x000000c4ebfc7223 */ /* 0x000fe200000100c9 */
[----:B------:R-:W-:Y:S02]  /*2260*/  HADD2.F32 R192, -RZ, R197.H1_H1 ;  /* 0x300000c5ffc07230 */ /* 0x000fe40000004100 */
[----:B------:R-:W-:-:S03]  /*2270*/  FMUL.FTZ R196, R229, R193 ;  /* 0x000000c1e5c47220 */ /* 0x000fc60000410000 */
[----:B------:R-:W-:Y:S01]  /*2280*/  FADD.FTZ R99, R99, R192 ;  /* 0x000000c063637221 */ /* 0x000fe20000010000 */
[-C--:B------:R-:W-:Y:S01]  /*2290*/  FFMA.FTZ R131, R7, R192.reuse, R131 ;  /* 0x000000c007837223 */ /* 0x080fe20000010083 */
[----:B------:R-:W-:Y:S01]  /*22a0*/  FFMA.FTZ R246, R211, R192, R196 ;  /* 0x000000c0d3f67223 */ /* 0x000fe200000100c4 */
[----:B------:R-:W-:Y:S02]  /*22b0*/  HADD2.F32 R192, -RZ, R194.H0_H0 ;  /* 0x200000c2ffc07230 */ /* 0x000fe40000004100 */
[----:B------:R-:W-:Y:S01]  /*22c0*/  FADD.FTZ R35, R35, R193 ;  /* 0x000000c123237221 */ /* 0x000fe20000010000 */
[----:B------:R-:W-:Y:S01]  /*22d0*/  FFMA.FTZ R67, R7, R193, R67 ;  /* 0x000000c107437223 */ /* 0x000fe20000010043 */
[----:B------:R-:W-:Y:S02]  /*22e0*/  HADD2.F32 R193, -RZ, R198.H0_H0 ;  /* 0x200000c6ffc17230 */ /* 0x000fe40000004100 */
[----:B------:R-:W-:Y:S01]  /*22f0*/  FMUL.FTZ R196, R164, R192 ;  /* 0x000000c0a4c47220 */ /* 0x000fe20000410000 */
[----:B------:R-:W-:-:S02]  /*2300*/  HADD2.F32 R194, -RZ, R194.H1_H1 ;  /* 0x300000c2ffc27230 */ /* 0x000fc40000004100 */
[----:B------:R-:W-:Y:S01]  /*2310*/  FADD.FTZ R28, R28, R192 ;  /* 0x000000c01c1c7221 */ /* 0x000fe20000010000 */
[----:B------:R-:W-:Y:S01]  /*2320*/  FFMA.FTZ R60, R8, R192, R60 ;  /* 0x000000c0083c7223 */ /* 0x000fe2000001003c */
[----:B------:R-:W-:Y:S01]  /*2330*/  FADD.FTZ R92, R92, R193 ;  /* 0x000000c15c5c7221 */ /* 0x000fe20000010000 */
[-C--:B------:R-:W-:Y:S01]  /*2340*/  FFMA.FTZ R124, R8, R193.reuse, R124 ;  /* 0x000000c1087c7223 */ /* 0x080fe2000001007c */
[----:B------:R-:W-:Y:S01]  /*2350*/  FFMA.FTZ R245, R168, R193, R196 ;  /* 0x000000c1a8f57223 */ /* 0x000fe200000100c4 */
[----:B------:R-:W-:Y:S02]  /*2360*/  HADD2.F32 R192, -RZ, R198.H1_H1 ;  /* 0x300000c6ffc07230 */ /* 0x000fe40000004100 */
[-C--:B------:R-:W-:Y:S01]  /*2370*/  FMUL.FTZ R193, R165, R194.reuse ;  /* 0x000000c2a5c17220 */ /* 0x080fe20000410000 */
[----:B------:R-:W-:Y:S01]  /*2380*/  FADD.FTZ R29, R29, R194 ;  /* 0x000000c21d1d7221 */ /* 0x000fe20000010000 */
[----:B------:R-:W-:Y:S01]  /*2390*/  FFMA.FTZ R61, R14, R194, R61 ;  /* 0x000000c20e3d7223 */ /* 0x000fe2000001003d */
[----:B------:R-:W-:-:S02]  /*23a0*/  HADD2.F32 R194, -RZ, R195.H0_H0 ;  /* 0x200000c3ffc27230 */ /* 0x000fc40000004100 */
[----:B------:R-:W-:Y:S01]  /*23b0*/  FADD.FTZ R93, R93, R192 ;  /* 0x000000c05d5d7221 */ /* 0x000fe20000010000 */
[-C--:B------:R-:W-:Y:S01]  /*23c0*/  FFMA.FTZ R125, R14, R192.reuse, R125 ;  /* 0x000000c00e7d7223 */ /* 0x080fe2000001007d */
[----:B------:R-:W-:Y:S01]  /*23d0*/  FFMA.FTZ R238, R169, R192, R193 ;  /* 0x000000c0a9ee7223 */ /* 0x000fe200000100c1 */
        /* <DEDUP_REMOVED lines=10> */
[----:B0-----:R-:W-:Y:S02]  /*2480*/  HADD2.F32 R192, -RZ, R199.H1_H1 ;  /* 0x300000c7ffc07230 */ /* 0x001fe40000004100 */
        /* <DEDUP_REMOVED lines=23> */
[C---:B------:R-:W-:Y:S01]  /*2600*/  FFMA.FTZ R63, R211.reuse, R195, R63 ;  /* 0x000000c3d33f7223 */ /* 0x040fe2000001003f */
[----:B------:R-:W-:Y:S01]  /*2610*/  IADD3 R222, R222, 0x20, RZ ;  /* 0x00000020dede7810 */ /* 0x000fe20007ffe0ff */
[----:B------:R-:W-:Y:S01]  /*2620*/  FADD.FTZ R224, R192, R229 ;  /* 0x000000e5c0e07221 */ /* 0x000fe20000010000 */
[----:B0-----:R-:W-:-:S07]  /*2630*/  FFMA.FTZ R223, R211, R229, R193 ;  /* 0x000000e5d3df7223 */ /* 0x001fce00000100c1 */
.L_x_1773:
[----:B------:R-:W-:Y:S05]  /*2640*/  BSYNC B1 ;  /* 0x0000000000017941 */ /* 0x000fea0003800000 */
.L_x_1772:
        /* <DEDUP_REMOVED lines=19> */
[--C-:B--2---:R-:W-:Y:S02]  /*2780*/  HADD2.F32 R218, -RZ, R192.reuse.H0_H0 ;  /* 0x200000c0ffda7230 */ /* 0x104fe40000004100 */
[----:B0-----:R-:W-:Y:S02]  /*2790*/  HADD2.F32 R208, -RZ, R192.H1_H1 ;  /* 0x300000c0ffd07230 */ /* 0x001fe40000004100 */
[--C-:B------:R-:W-:Y:S02]  /*27a0*/  HADD2.F32 R209, -RZ, R193.reuse.H0_H0 ;  /* 0x200000c1ffd17230 */ /* 0x100fe40000004100 */
[----:B------:R-:W-:Y:S02]  /*27b0*/  HADD2.F32 R193, -RZ, R193.H1_H1 ;  /* 0x300000c1ffc17230 */ /* 0x000fe40000004100 */
        /* <DEDUP_REMOVED lines=12> */
[----:B----4-:R-:W-:-:S02]  /*2880*/  HADD2.F32 R212, -RZ, R196.H0_H0 ;  /* 0x200000c4ffd47230 */ /* 0x010fc40000004100 */
[C---:B------:R-:W-:Y:S01]  /*2890*/  FMUL.FTZ R227, R6.reuse, R218 ;  /* 0x000000da06e37220 */ /* 0x040fe20000410000 */
[----:B------:R-:W-:Y:S02]  /*28a0*/  HADD2.F32 R196, -RZ, R196.H1_H1 ;  /* 0x300000c4ffc47230 */ /* 0x000fe40000004100 */
[----:B------:R-:W-:Y:S01]  /*28b0*/  FMUL.FTZ R225, R6, R216 ;  /* 0x000000d806e17220 */ /* 0x000fe20000410000 */
[--C-:B------:R-:W-:Y:S02]  /*28c0*/  HADD2.F32 R219, -RZ, R200.reuse.H0_H0 ;  /* 0x200000c8ffdb7230 */ /* 0x100fe40000004100 */
[-C--:B------:R-:W-:Y:S01]  /*28d0*/  FMUL.FTZ R218, R152, R212.reuse ;  /* 0x000000d498da7220 */ /* 0x080fe20000410000 */
[----:B------:R-:W-:Y:S01]  /*28e0*/  FADD.FTZ R24, R24, R212 ;  /* 0x000000d418187221 */ /* 0x000fe20000010000 */
        /* <DEDUP_REMOVED lines=10> */
[----:B------:R-:W-:Y:S01]  /*2990*/  FMUL.FTZ R221, R6, R209 ;  /* 0x000000d106dd7220 */ /* 0x000fe20000410000 */
[-C--:B------:R-:W-:Y:S01]  /*29a0*/  FMUL.FTZ R209, R154, R196.reuse ;  /* 0x000000c49ad17220 */ /* 0x080fe20000410000 */
[----:B------:R-:W-:Y:S02]  /*29b0*/  HADD2.F32 R197, -RZ, R197.H1_H1 ;  /* 0x300000c5ffc57230 */ /* 0x000fe40000004100 */
[----:B------:R-:W-:Y:S01]  /*29c0*/  FADD.FTZ R26, R26, R196 ;  /* 0x000000c41a1a7221 */ /* 0x000fe20000010000 */
[----:B------:R-:W-:Y:S01]  /*29d0*/  FFMA.FTZ R58, R221, R196, R58 ;  /* 0x000000c4dd3a7223 */ /* 0x000fe2000001003a */
[----:B------:R-:W-:Y:S01]  /*29e0*/  FADD.FTZ R88, R88, R219 ;  /* 0x000000db58587221 */ /* 0x000fe20000010000 */
[-C--:B------:R-:W-:Y:S01]  /*29f0*/  FFMA.FTZ R120, R227, R219.reuse, R120 ;  /* 0x000000dbe3787223 */ /* 0x080fe20000010078 */
[----:B------:R-:W-:Y:S01]  /*2a00*/  FFMA.FTZ R251, R160, R219, R218 ;  /* 0x000000dba0fb7223 */ /* 0x000fe200000100da */
[----:B------:R-:W-:Y:S01]  /*2a10*/  FADD.FTZ R90, R90, R200 ;  /* 0x000000c85a5a7221 */ /* 0x000fe20000010000 */
[-C--:B------:R-:W-:Y:S01]  /*2a20*/  FFMA.FTZ R122, R221, R200.reuse, R122 ;  /* 0x000000c8dd7a7223 */ /* 0x080fe2000001007a */
[----:B------:R-:W-:Y:S01]  /*2a30*/  FFMA.FTZ R243, R162, R200, R209 ;  /* 0x000000c8a2f37223 */ /* 0x000fe200000100d1 */
[----:B------:R-:W-:-:S02]  /*2a40*/  HADD2.F32 R196, -RZ, R201.H1_H1 ;  /* 0x300000c9ffc47230 */ /* 0x000fc40000004100 */
[----:B------:R-:W-:Y:S01]  /*2a50*/  FMUL.FTZ R219, R6, R208 ;  /* 0x000000d006db7220 */ /* 0x000fe20000410000 */
[-C--:B------:R-:W-:Y:S02]  /*2a60*/  FMUL.FTZ R200, R155, R197.reuse ;  /* 0x000000c59bc87220 */ /* 0x080fe40000410000 */
[----:B------:R-:W-:Y:S01]  /*2a70*/  FADD.FTZ R91, R91, R196 ;  /* 0x000000c45b5b7221 */ /* 0x000fe20000010000 */
[-C--:B------:R-:W-:Y:S01]  /*2a80*/  FFMA.FTZ R123, R219, R196.reuse, R123 ;  /* 0x000000c4db7b7223 */ /* 0x080fe2000001007b */
[----:B------:R-:W-:Y:S01]  /*2a90*/  FFMA.FTZ R237, R163, R196, R200 ;  /* 0x000000c4a3ed7223 */ /* 0x000fe200000100c8 */
[----:B------:R-:W-:Y:S02]  /*2aa0*/  HADD2.F32 R196, -RZ, R198.H0_H0 ;  /* 0x200000c6ffc47230 */ /* 0x000fe40000004100 */
[----:B------:R-:W-:Y:S01]  /*2ab0*/  FADD.FTZ R27, R27, R197 ;  /* 0x000000c51b1b7221 */ /* 0x000fe20000010000 */
[----:B------:R-:W-:Y:S01]  /*2ac0*/  FFMA.FTZ R59, R219, R197, R59 ;  /* 0x000000c5db3b7223 */ /* 0x000fe2000001003b */
[----:B------:R-:W-:-:S02]  /*2ad0*/  HADD2.F32 R197, -RZ, R202.H0_H0 ;  /* 0x200000caffc57230 */ /* 0x000fc40000004100 */
[----:B------:R-:W-:Y:S01]  /*2ae0*/  FMUL.FTZ R218, R6, R195 ;  /* 0x000000c306da7220 */ /* 0x000fe20000410000 */
[----:B------:R-:W-:-:S04]  /*2af0*/  FMUL.FTZ R195, R148, R196 ;  /* 0x000000c494c37220 */ /* 0x000fc80000410000 */
[----:B------:R-:W-:Y:S01]  /*2b00*/  FFMA.FTZ R236, R156, R197, R195 ;  /* 0x000000c59cec7223 */ /* 0x000fe200000100c3 */
[----:B------:R-:W-:Y:S02]  /*2b10*/  HADD2.F32 R195, -RZ, R198.H1_H1 ;  /* 0x300000c6ffc37230 */ /* 0x000fe40000004100 */
[----:B------:R-:W-:Y:S01]  /*2b20*/  FADD.FTZ R20, R20, R196 ;  /* 0x000000c414147221 */ /* 0x000fe20000010000 */
[----:B------:R-:W-:Y:S01]  /*2b30*/  FFMA.FTZ R52, R218, R196, R52 ;  /* 0x000000c4da347223 */ /* 0x000fe20000010034 */
[----:B------:R-:W-:Y:S02]  /*2b40*/  HADD2.F32 R196, -RZ, R202.H1_H1 ;  /* 0x300000caffc47230 */ /* 0x000fe40000004100 */
[----:B------:R-:W-:Y:S01]  /*2b50*/  FMUL.FTZ R208, R6, R194 ;  /* 0x000000c206d07220 */ /* 0x000fe20000410000 */
[----:B------:R-:W-:-:S04]  /*2b60*/  FMUL.FTZ R194, R149, R195 ;  /* 0x000000c395c27220 */ /* 0x000fc80000410000 */
[----:B------:R-:W-:Y:S01]  /*2b70*/  FFMA.FTZ R233, R157, R196, R194 ;  /* 0x000000c49de97223 */ /* 0x000fe200000100c2 */
[----:B------:R-:W-:Y:S02]  /*2b80*/  HADD2.F32 R194, -RZ, R199.H0_H0 ;  /* 0x200000c7ffc27230 */ /* 0x000fe40000004100 */
[----:B------:R-:W-:Y:S01]  /*2b90*/  FADD.FTZ R21, R21, R195 ;  /* 0x000000c315157221 */ /* 0x000fe20000010000 */
[----:B------:R-:W-:Y:S01]  /*2ba0*/  FFMA.FTZ R53, R208, R195, R53 ;  /* 0x000000c3d0357223 */ /* 0x000fe20000010035 */
[----:B------:R-:W-:Y:S02]  /*2bb0*/  HADD2.F32 R195, -RZ, R203.H0_H0 ;  /* 0x200000cbffc37230 */ /* 0x000fe40000004100 */
        /* <DEDUP_REMOVED lines=8> */
[-C--:B------:R-:W-:Y:S01]  /*2c40*/  FMUL.FTZ R192, R151, R193.reuse ;  /* 0x000000c197c07220 */ /* 0x080fe20000410000 */
[----:B------:R-:W-:Y:S02]  /*2c50*/  FADD.FTZ R23, R23, R193 ;  /* 0x000000c117177221 */ /* 0x000fe40000010000 */
        /* <DEDUP_REMOVED lines=26> */
.L_x_1775:
[----:B------:R-:W-:Y:S05]  /*2e00*/  BSYNC B1 ;  /* 0x0000000000017941 */ /* 0x000fea0003800000 */
.L_x_1774:
        /* <DEDUP_REMOVED lines=20> */
.L_x_1811:
        /* <DEDUP_REMOVED lines=12> */
[-CC-:B-----5:R-:W-:Y:S01]  /*3010*/  FFMA.FTZ R192, R0, R198.reuse, R199.reuse ;  /* 0x000000c600c07223 */ /* 0x1a0fe200000100c7 */
[----:B------:R-:W-:Y:S01]  /*3020*/  ISETP.NE.U32.AND P1, PT, RZ, UR12, PT ;  /* 0x0000000cff007c0c */ /* 0x000fe2000bf25070 */
[----:B------:R-:W-:Y:S01]  /*3030*/  FFMA.FTZ R195, R217, R198, R199 ;  /* 0x000000c6d9c37223 */ /* 0x000fe200000100c7 */
[----:B------:R-:W-:Y:S01]  /*3040*/  ISETP.NE.AND.EX P0, PT, RZ, UR9, PT, P0 ;  /* 0x00000009ff007c0c */ /* 0x000fe2000bf05300 */
[----:B------:R-:W-:Y:S01]  /*3050*/  FADD.FTZ R192, R232, -R192 ;  /* 0x800000c0e8c07221 */ /* 0x000fe20000010000 */
[----:B------:R-:W-:-:S02]  /*3060*/  ISETP.NE.AND.EX P1, PT, RZ, UR13, PT, P1 ;  /* 0x0000000dff007c0c */ /* 0x000fc4000bf25310 */
[----:B------:R-:W-:Y:S01]  /*3070*/  ISETP.NE.U32.AND P6, PT, RZ, UR14, PT ;  /* 0x0000000eff007c0c */ /* 0x000fe2000bfc5070 */
[----:B------:R-:W-:-:S03]  /*3080*/  FMUL.FTZ R192, R6, R192 ;  /* 0x000000c006c07220 */ /* 0x000fc60000410000 */
[----:B------:R-:W-:-:S05]  /*3090*/  ISETP.NE.AND.EX P6, PT, RZ, UR15, PT, P6 ;  /* 0x0000000fff007c0c */ /* 0x000fca000bfc5360 */
[----:B------:R-:W-:Y:S02]  /*30a0*/  @P0 HADD2.F32 R193, -RZ, R16.H0_H0 ;  /* 0x20000010ffc10230 */ /* 0x000fe40000004100 */
[----:B-1----:R-:W-:Y:S02]  /*30b0*/  @P0 HADD2.F32 R196, -RZ, R18.H1_H1 ;  /* 0x30000012ffc40230 */ /* 0x002fe40000004100 */
[----:B------:R-:W-:Y:S02]  /*30c0*/  @P0 HADD2.F32 R197, -RZ, R19.H1_H1 ;  /* 0x30000013ffc50230 */ /* 0x000fe40000004100 */
[----:B------:R-:W-:-:S05]  /*30d0*/  @P0 FADD.FTZ R192, R192, R193 ;  /* 0x000000c1c0c00221 */ /* 0x000fca0000010000 */
[-C--:B------:R-:W-:Y:S02]  /*30e0*/  @P1 F2FP.F16.F32.PACK_AB R193, RZ, R192.reuse ;  /* 0x000000c0ffc1123e */ /* 0x080fe400000000ff */
[----:B------:R-:W-:Y:S02]  /*30f0*/  @P6 F2FP.F16.F32.PACK_AB R194, RZ, R192 ;  /* 0x000000c0ffc2623e */ /* 0x000fe400000000ff */
[----:B------:R-:W-:Y:S01]  /*3100*/  @P1 PRMT R184, R193, 0x7610, R184 ;  /* 0x00007610c1b81816 */ /* 0x000fe200000000b8 */
[----:B------:R-:W-:Y:S01]  /*3110*/  @P0 HADD2.F32 R193, -RZ, R16.H1_H1 ;  /* 0x30000010ffc10230 */ /* 0x000fe20000004100 */
[----:B------:R-:W-:Y:S01]  /*3120*/  @P6 PRMT R188, R194, 0x7610, R188 ;  /* 0x00007610c2bc6816 */ /* 0x000fe200000000bc */
[----:B------:R-:W-:Y:S02]  /*3130*/  @P0 HADD2.F32 R194, -RZ, R17.H0_H0 ;  /* 0x20000011ffc20230 */ /* 0x000fe40000004100 */
[----:B--2---:R-:W-:-:S04]  /*3140*/  FADD.FTZ R195, R201, -R195 ;  /* 0x800000c3c9c37221 */ /* 0x004fc80000010000 */
[----:B------:R-:W-:-:S04]  /*3150*/  FMUL.FTZ R195, R6, R195 ;  /* 0x000000c306c37220 */ /* 0x000fc80000410000 */
[----:B------:R-:W-:-:S05]  /*3160*/  @P0 FADD.FTZ R195, R195, R193 ;  /* 0x000000c1c3c30221 */ /* 0x000fca0000010000 */
[-C--:B------:R-:W-:Y:S02]  /*3170*/  @P1 F2FP.F16.F32.PACK_AB R193, RZ, R195.reuse ;  /* 0x000000c3ffc1123e */ /* 0x080fe400000000ff */
[----:B------:R-:W-:Y:S02]  /*3180*/  F2FP.F16.F32.PACK_AB R192, R195, R192 ;  /* 0x000000c0c3c0723e */ /* 0x000fe400000000ff */
[----:B------:R-:W-:Y:S02]  /*3190*/  @P1 PRMT R184, R184, 0x5410, R193 ;  /* 0x00005410b8b81816 */ /* 0x000fe400000000c1 */
[----:B------:R-:W-:-:S04]  /*31a0*/  @P6 F2FP.F16.F32.PACK_AB R193, RZ, R195 ;  /* 0x000000c3ffc1623e */ /* 0x000fc800000000ff */
[----:B------:R-:W-:Y:S01]  /*31b0*/  @P6 PRMT R188, R188, 0x5410, R193 ;  /* 0x00005410bcbc6816 */ /* 0x000fe200000000c1 */
[----:B------:R-:W-:-:S04]  /*31c0*/  FFMA.FTZ R193, R215, R198, R199 ;  /* 0x000000c6d7c17223 */ /* 0x000fc800000100c7 */
[----:B---3--:R-:W-:-:S04]  /*31d0*/  FADD.FTZ R193, R200, -R193 ;  /* 0x800000c1c8c17221 */ /* 0x008fc80000010000 */
        /* <DEDUP_REMOVED lines=64> */
.L_x_1778:
[----:B------:R-:W-:Y:S05]  /*35e0*/  BSYNC B1 ;  /* 0x0000000000017941 */ /* 0x000fea0003800000 */
.L_x_1777:
[----:B------:R-:W-:Y:S04]  /*35f0*/  BSSY B1, `(.L_x_1779) ;  /* 0x0000064000017945 */ /* 0x000fe80003800000 */
[----:B------:R-:W-:Y:S05]  /*3600*/  @!P3 BRA `(.L_x_1780) ;  /* 0x000000040088b947 */ /* 0x000fea0003800000 */
[----:B0-----:R-:W2:Y:S04]  /*3610*/  LDL R192, [R1+0x8] ;  /* 0x0000080001c07983 */ /* 0x001ea80000100800 */
[----:B------:R-:W3:Y:S04]  /*3620*/  LDL R193, [R1+0x18] ;  /* 0x0000180001c17983 */ /* 0x000ee80000100800 */
[----:B-1----:R-:W4:Y:S01]  /*3630*/  LDL R196, [R1+0x4] ;  /* 0x0000040001c47983 */ /* 0x002f220000100800 */
[----:B------:R-:W-:-:S04]  /*3640*/  ISETP.NE.U32.AND P1, PT, RZ, UR8, PT ;  /* 0x00000008ff007c0c */ /* 0x000fc8000bf25070 */
[----:B------:R-:W-:Y:S02]  /*3650*/  ISETP.NE.AND.EX P1, PT, RZ, UR9, PT, P1 ;  /* 0x00000009ff007c0c */ /* 0x000fe4000bf25310 */
[----:B------:R-:W-:-:S04]  /*3660*/  ISETP.NE.U32.AND P0, PT, RZ, UR12, PT ;  /* 0x0000000cff007c0c */ /* 0x000fc8000bf05070 */
[----:B------:R-:W-:Y:S01]  /*3670*/  ISETP.NE.AND.EX P0, PT, RZ, UR13, PT, P0 ;  /* 0x0000000dff007c0c */ /* 0x000fe2000bf05300 */
[----:B------:R-:W-:Y:S01]  /*3680*/  FFMA.FTZ R195, R214, R198, R199 ;  /* 0x000000c6d6c37223 */ /* 0x000fe200000100c7 */
[----:B------:R-:W-:-:S04]  /*3690*/  ISETP.NE.U32.AND P6, PT, RZ, UR14, PT ;  /* 0x0000000eff007c0c */ /* 0x000fc8000bfc5070 */
[----:B------:R-:W-:Y:S02]  /*36a0*/  ISETP.NE.AND.EX P6, PT, RZ, UR15, PT, P6 ;  /* 0x0000000fff007c0c */ /* 0x000fe4000bfc5360 */
[----:B--2---:R-:W-:Y:S01]  /*36b0*/  MOV R197, R192 ;  /* 0x000000c000c57202 */ /* 0x004fe20000000f00 */
[----:B------:R-:W-:-:S04]  /*36c0*/  FFMA.FTZ R192, R226, R198, R199 ;  /* 0x000000c6e2c07223 */ /* 0x000fc800000100c7 */
[----:B---3--:R-:W-:Y:S01]  /*36d0*/  FADD.FTZ R192, R193, -R192 ;  /* 0x800000c0c1c07221 */ /* 0x008fe20000010000 */
[----:B-----5:R-:W-:-:S03]  /*36e0*/  @P1 HADD2.F32 R193, -RZ, R172.H0_H0 ;  /* 0x200000acffc11230 */ /* 0x020fc60000004100 */
[----:B------:R-:W-:-:S04]  /*36f0*/  FMUL.FTZ R192, R6, R192 ;  /* 0x000000c006c07220 */ /* 0x000fc80000410000 */
[----:B------:R-:W-:Y:S01]  /*3700*/  @P1 FADD.FTZ R192, R192, R193 ;  /* 0x000000c1c0c01221 */ /* 0x000fe20000010000 */
[----:B------:R-:W-:-:S04]  /*3710*/  FADD.FTZ R195, R197, -R195 ;  /* 0x800000c3c5c37221 */ /* 0x000fc80000010000 */
[----:B------:R-:W-:Y:S01]  /*3720*/  @P0 F2FP.F16.F32.PACK_AB R193, RZ, R192 ;  /* 0x000000c0ffc1023e */ /* 0x000fe200000000ff */
[----:B------:R-:W-:-:S03]  /*3730*/  FMUL.FTZ R195, R6, R195 ;  /* 0x000000c306c37220 */ /* 0x000fc60000410000 */
[----:B------:R-:W-:Y:S01]  /*3740*/  @P0 PRMT R184, R193, 0x7610, R184 ;  /* 0x00007610c1b80816 */ /* 0x000fe200000000b8 */
[----:B------:R-:W-:-:S05]  /*3750*/  @P1 HADD2.F32 R193, -RZ, R172.H1_H1 ;  /* 0x300000acffc11230 */ /* 0x000fca0000004100 */
[----:B------:R-:W-:Y:S01]  /*3760*/  @P1 FADD.FTZ R195, R195, R193 ;  /* 0x000000c1c3c31221 */ /* 0x000fe20000010000 */
[----:B------:R-:W-:-:S04]  /*3770*/  @P6 F2FP.F16.F32.PACK_AB R194, RZ, R192 ;  /* 0x000000c0ffc2623e */ /* 0x000fc800000000ff */
[-C--:B------:R-:W-:Y:S02]  /*3780*/  @P0 F2FP.F16.F32.PACK_AB R193, RZ, R195.reuse ;  /* 0x000000c3ffc1023e */ /* 0x080fe400000000ff */
[----:B------:R-:W-:Y:S02]  /*3790*/  @P6 PRMT R188, R194, 0x7610, R188 ;  /* 0x00007610c2bc6816 */ /* 0x000fe400000000bc */
[----:B------:R-:W-:Y:S02]  /*37a0*/  @P0 PRMT R184, R184, 0x5410, R193 ;  /* 0x00005410b8b80816 */ /* 0x000fe400000000c1 */
[----:B------:R-:W-:-:S04]  /*37b0*/  @P6 F2FP.F16.F32.PACK_AB R193, RZ, R195 ;  /* 0x000000c3ffc1623e */ /* 0x000fc800000000ff */
[----:B------:R-:W-:Y:S01]  /*37c0*/  @P6 PRMT R188, R188, 0x5410, R193 ;  /* 0x00005410bcbc6816 */ /* 0x000fe200000000c1 */
[----:B------:R-:W-:Y:S01]  /*37d0*/  FFMA.FTZ R193, R213, R198, R199 ;  /* 0x000000c6d5c17223 */ /* 0x000fe200000100c7 */
[----:B------:R-:W-:-:S03]  /*37e0*/  @P1 HADD2.F32 R194, -RZ, R173.H0_H0 ;  /* 0x200000adffc21230 */ /* 0x000fc60000004100 */
[----:B----4-:R-:W-:-:S04]  /*37f0*/  FADD.FTZ R193, R196, -R193 ;  /* 0x800000c1c4c17221 */ /* 0x010fc80000010000 */
[----:B------:R-:W-:-:S04]  /*3800*/  FMUL.FTZ R193, R6, R193 ;  /* 0x000000c106c17220 */ /* 0x000fc80000410000 */
[----:B------:R-:W-:-:S05]  /*3810*/  @P1 FADD.FTZ R193, R193, R194 ;  /* 0x000000c2c1c11221 */ /* 0x000fca0000010000 */
[----:B------:R-:W-:-:S04]  /*3820*/  @P0 F2FP.F16.F32.PACK_AB R194, RZ, R193 ;  /* 0x000000c1ffc2023e */ /* 0x000fc800000000ff */
[----:B------:R-:W-:Y:S02]  /*3830*/  @P0 PRMT R185, R194, 0x7610, R185 ;  /* 0x00007610c2b90816 */ /* 0x000fe400000000b9 */
[----:B------:R-:W-:-:S04]  /*3840*/  @P6 F2FP.F16.F32.PACK_AB R194, RZ, R193 ;  /* 0x000000c1ffc2623e */ /* 0x000fc800000000ff */
[----:B------:R-:W-:Y:S01]  /*3850*/  @P6 PRMT R189, R194, 0x7610, R189 ;  /* 0x00007610c2bd6816 */ /* 0x000fe200000000bd */
[----:B------:R-:W-:Y:S01]  /*3860*/  FFMA.FTZ R194, R11, R198, R199 ;  /* 0x000000c60bc27223 */ /* 0x000fe200000100c7 */
[----:B------:R-:W-:-:S03]  /*3870*/  F2FP.F16.F32.PACK_AB R192, R195, R192 ;  /* 0x000000c0c3c0723e */ /* 0x000fc600000000ff */
[----:B------:R-:W-:-:S04]  /*3880*/  FADD.FTZ R194, R248, -R194 ;  /* 0x800000c2f8c27221 */ /* 0x000fc80000010000 */
[----:B------:R-:W-:Y:S01]  /*3890*/  FMUL.FTZ R195, R6, R194 ;  /* 0x000000c206c37220 */ /* 0x000fe20000410000 */
[----:B------:R-:W-:-:S05]  /*38a0*/  @P1 HADD2.F32 R194, -RZ, R173.H1_H1 ;  /* 0x300000adffc21230 */ /* 0x000fca0000004100 */
[----:B------:R-:W-:-:S05]  /*38b0*/  @P1 FADD.FTZ R195, R195, R194 ;  /* 0x000000c2c3c31221 */ /* 0x000fca0000010000 */
[----:B------:R-:W-:-:S04]  /*38c0*/  @P0 F2FP.F16.F32.PACK_AB R194, RZ, R195 ;  /* 0x000000c3ffc2023e */ /* 0x000fc800000000ff */
[----:B------:R-:W-:Y:S02]  /*38d0*/  @P0 PRMT R185, R185, 0x5410, R194 ;  /* 0x00005410b9b90816 */ /* 0x000fe400000000c2 */
[----:B------:R-:W-:-:S04]  /*38e0*/  @P6 F2FP.F16.F32.PACK_AB R194, RZ, R195 ;  /* 0x000000c3ffc2623e */ /* 0x000fc800000000ff */
[----:B------:R-:W-:Y:S01]  /*38f0*/  @P6 PRMT R189, R189, 0x5410, R194 ;  /* 0x00005410bdbd6816 */ /* 0x000fe200000000c2 */
[----:B------:R-:W-:Y:S01]  /*3900*/  FFMA.FTZ R194, R12, R198, R199 ;  /* 0x000000c60cc27223 */ /* 0x000fe200000100c7 */
[----:B------:R-:W-:-:S03]  /*3910*/  F2FP.F16.F32.PACK_AB R193, R195, R193 ;  /* 0x000000c1c3c1723e */ /* 0x000fc600000000ff */
[----:B------:R-:W-:Y:S01]  /*3920*/  FADD.FTZ R194, R247, -R194 ;  /* 0x800000c2f7c27221 */ /* 0x000fe20000010000 */
[----:B------:R-:W-:-:S03]  /*3930*/  @P1 HADD2.F32 R195, -RZ, R174.H0_H0 ;  /* 0x200000aeffc31230 */ /* 0x000fc60000004100 */
[----:B------:R-:W-:-:S04]  /*3940*/  FMUL.FTZ R194, R6, R194 ;  /* 0x000000c206c27220 */ /* 0x000fc80000410000 */
[----:B------:R-:W-:-:S05]  /*3950*/  @P1 FADD.FTZ R194, R194, R195 ;  /* 0x000000c3c2c21221 */ /* 0x000fca0000010000 */
[----:B------:R-:W-:-:S04]  /*3960*/  @P0 F2FP.F16.F32.PACK_AB R195, RZ, R194 ;  /* 0x000000c2ffc3023e */ /* 0x000fc800000000ff */
[----:B------:R-:W-:Y:S02]  /*3970*/  @P0 PRMT R186, R195, 0x7610, R186 ;  /* 0x00007610c3ba0816 */ /* 0x000fe400000000ba */
[----:B------:R-:W-:-:S04]  /*3980*/  @P6 F2FP.F16.F32.PACK_AB R195, RZ, R194 ;  /* 0x000000c2ffc3623e */ /* 0x000fc800000000ff */
[----:B------:R-:W-:Y:S01]  /*3990*/  @P6 PRMT R190, R195, 0x7610, R190 ;  /* 0x00007610c3be6816 */ /* 0x000fe200000000be */
[----:B------:R-:W-:Y:S01]  /*39a0*/  FFMA.FTZ R195, R204, R198, R199 ;  /* 0x000000c6ccc37223 */ /* 0x000fe200000100c7 */
[----:B------:R-:W-:-:S03]  /*39b0*/  @P1 HADD2.F32 R196, -RZ, R174.H1_H1 ;  /* 0x300000aeffc41230 */ /* 0x000fc60000004100 */
[----:B------:R-:W-:-:S04]  /*39c0*/  FADD.FTZ R195, R240, -R195 ;  /* 0x800000c3f0c37221 */ /* 0x000fc80000010000 */
[----:B------:R-:W-:-:S04]  /*39d0*/  FMUL.FTZ R195, R6, R195 ;  /* 0x000000c306c37220 */ /* 0x000fc80000410000 */
[----:B------:R-:W-:-:S05]  /*39e0*/  @P1 FADD.FTZ R195, R195, R196 ;  /* 0x000000c4c3c31221 */ /* 0x000fca0000010000 */
[-C--:B------:R-:W-:Y:S02]  /*39f0*/  @P0 F2FP.F16.F32.PACK_AB R196, RZ, R195.reuse ;  /* 0x000000c3ffc4023e */ /* 0x080fe400000000ff */
[----:B------:R-:W-:Y:S02]  /*3a00*/  F2FP.F16.F32.PACK_AB R194, R195, R194 ;  /* 0x000000c2c3c2723e */ /* 0x000fe400000000ff */
[----:B------:R-:W-:Y:S02]  /*3a10*/  @P0 PRMT R186, R186, 0x5410, R196 ;  /* 0x00005410baba0816 */ /* 0x000fe400000000c4 */
[----:B------:R-:W-:Y:S01]  /*3a20*/  @P6 F2FP.F16.F32.PACK_AB R196, RZ, R195 ;  /* 0x000000c3ffc4623e */ /* 0x000fe200000000ff */
[----:B------:R-:W-:-:S04]  /*3a30*/  FFMA.FTZ R195, R15, R198, R199 ;  /* 0x000000c60fc37223 */ /* 0x000fc800000100c7 */
[----:B------:R-:W-:Y:S01]  /*3a40*/  FADD.FTZ R195, R239, -R195 ;  /* 0x800000c3efc37221 */ /* 0x000fe20000010000 */
[----:B------:R-:W-:Y:S01]  /*3a50*/  @P6 PRMT R190, R190, 0x5410, R196 ;  /* 0x00005410bebe6816 */ /* 0x000fe200000000c4 */
[----:B------:R-:W-:Y:S02]  /*3a60*/  @P1 HADD2.F32 R196, -RZ, R175.H0_H0 ;  /* 0x200000afffc41230 */ /* 0x000fe40000004100 */
[----:B------:R-:W-:-:S04]  /*3a70*/  FMUL.FTZ R195, R6, R195 ;  /* 0x000000c306c37220 */ /* 0x000fc80000410000 */
[----:B------:R-:W-:Y:S01]  /*3a80*/  @P1 FADD.FTZ R195, R195, R196 ;  /* 0x000000c4c3c31221 */ /* 0x000fe20000010000 */
[----:B------:R-:W-:Y:S01]  /*3a90*/  FFMA.FTZ R196, R210, R198, R199 ;  /* 0x000000c6d2c47223 */ /* 0x000fe200000100c7 */
[----:B------:R-:W-:-:S03]  /*3aa0*/  @P1 HADD2.F32 R197, -RZ, R175.H1_H1 ;  /* 0x300000afffc51230 */ /* 0x000fc60000004100 */
        /* <DEDUP_REMOVED lines=21> */
[----:B------:R-:W-:-:S05]  /*3c00*/  @P6 LEA.HI.X R193, R2, UR15, RZ, 0x4, P0 ;  /* 0x0000000f02c16c11 */ /* 0x000fca00080f24ff */
[----:B------:R2:W-:Y:S01]  /*3c10*/  @P6 STG.E.128 desc[UR4][R192.64], R188 ;  /* 0x000000bcc0006986 */ /* 0x0005e2000c101d04 */
[----:B------:R-:W-:-:S07]  /*3c20*/  IADD3 R2, R2, 0x20, RZ ;  /* 0x0000002002027810 */ /* 0x000fce0007ffe0ff */
.L_x_1780:
[----:B------:R-:W-:Y:S05]  /*3c30*/  BSYNC B1 ;  /* 0x0000000000017941 */ /* 0x000fea0003800000 */
.L_x_1779:
[----:B------:R-:W-:Y:S04]  /*3c40*/  BSSY B1, `(.L_x_1781) ;  /* 0x0000062000017945 */ /* 0x000fe80003800000 */
[----:B------:R-:W-:Y:S05]  /*3c50*/  @!P4 BRA `(.L_x_1782) ;  /* 0x000000040080c947 */ /* 0x000fea0003800000 */
[----:B0-2---:R-:W2:Y:S04]  /*3c60*/  LDL R193, [R1+0x14] ;  /* 0x0000140001c17983 */ /* 0x005ea80000100800 */
[----:B-1----:R-:W3:Y:S01]  /*3c70*/  LDL R196, [R1] ;  /* 0x0000000001c47983 */ /* 0x002ee20000100800 */
[----:B------:R-:W-:Y:S01]  /*3c80*/  ISETP.NE.U32.AND P1, PT, RZ, UR8, PT ;  /* 0x00000008ff007c0c */ /* 0x000fe2000bf25070 */
[-CC-:B------:R-:W-:Y:S01]  /*3c90*/  FFMA.FTZ R192, R220, R198.reuse, R199.reuse ;  /* 0x000000c6dcc07223 */ /* 0x180fe200000100c7 */
[----:B------:R-:W-:Y:S01]  /*3ca0*/  ISETP.NE.U32.AND P0, PT, RZ, UR12, PT ;  /* 0x0000000cff007c0c */ /* 0x000fe2000bf05070 */
[----:B------:R-:W-:Y:S01]  /*3cb0*/  FFMA.FTZ R195, R4, R198, R199 ;  /* 0x000000c604c37223 */ /* 0x000fe200000100c7 */
[----:B------:R-:W-:Y:S02]  /*3cc0*/  ISETP.NE.AND.EX P1, PT, RZ, UR9, PT, P1 ;  /* 0x00000009ff007c0c */ /* 0x000fe4000bf25310 */
[----:B------:R-:W-:-:S02]  /*3cd0*/  ISETP.NE.AND.EX P0, PT, RZ, UR13, PT, P0 ;  /* 0x0000000dff007c0c */ /* 0x000fc4000bf05300 */
[----:B------:R-:W-:-:S04]  /*3ce0*/  ISETP.NE.U32.AND P6, PT, RZ, UR14, PT ;  /* 0x0000000eff007c0c */ /* 0x000fc8000bfc5070 */
[----:B------:R-:W-:-:S05]  /*3cf0*/  ISETP.NE.AND.EX P6, PT, RZ, UR15, PT, P6 ;  /* 0x0000000fff007c0c */ /* 0x000fca000bfc5360 */
[----:B-----5:R-:W-:Y:S02]  /*3d00*/  @P1 HADD2.F32 R197, -RZ, R179.H1_H1 ;  /* 0x300000b3ffc51230 */ /* 0x020fe40000004100 */
[----:B--2---:R-:W-:Y:S01]  /*3d10*/  FADD.FTZ R192, R193, -R192 ;  /* 0x800000c0c1c07221 */ /* 0x004fe20000010000 */
[----:B------:R-:W-:-:S03]  /*3d20*/  @P1 HADD2.F32 R193, -RZ, R176.H0_H0 ;  /* 0x200000b0ffc11230 */ /* 0x000fc60000004100 */
[----:B------:R-:W-:Y:S01]  /*3d30*/  FMUL.FTZ R192, R6, R192 ;  /* 0x000000c006c07220 */ /* 0x000fe20000410000 */
[----:B---3--:R-:W-:Y:S01]  /*3d40*/  FADD.FTZ R195, R196, -R195 ;  /* 0x800000c3c4c37221 */ /* 0x008fe20000010000 */
[----:B------:R-:W-:Y:S02]  /*3d50*/  @P1 HADD2.F32 R196, -RZ, R178.H1_H1 ;  /* 0x300000b2ffc41230 */ /* 0x000fe40000004100 */
[----:B------:R-:W-:Y:S01]  /*3d60*/  @P1 FADD.FTZ R192, R192, R193 ;  /* 0x000000c1c0c01221 */ /* 0x000fe20000010000 */
[----:B------:R-:W-:-:S04]  /*3d70*/  FMUL.FTZ R195, R6, R195 ;  /* 0x000000c306c37220 */ /* 0x000fc80000410000 */
        /* <DEDUP_REMOVED lines=78> */
.L_x_1782:
[----:B------:R-:W-:Y:S05]  /*4260*/  BSYNC B1 ;  /* 0x0000000000017941 */ /* 0x000fea0003800000 */
.L_x_1781:
[----:B------:R-:W-:Y:S04]  /*4270*/  BSSY B1, `(.L_x_1783) ;  /* 0x000005f000017945 */ /* 0x000fe80003800000 */
[----:B------:R-:W-:Y:S05]  /*4280*/  @!P5 BRA `(.L_x_1784) ;  /* 0x000000040074d947 */ /* 0x000fea0003800000 */
        /* <DEDUP_REMOVED lines=64> */
[----:B------:R-:W-:-:S04]  /*4690*/  @P0 HADD2.F32 R6, -RZ, R183.H0_H0 ;  /* 0x200000b7ff060230 */ /* 0x000fc80000004100 */
[----:B------:R-:W-:Y:S01]  /*46a0*/  @P6 F2FP.F16.F32.PACK_AB R200, RZ, R198 ;  /* 0x000000c6ffc8623e */ /* 0x000fe200000000ff */
[----:B------:R-:W-:Y:S01]  /*46b0*/  @P0 FADD.FTZ R196, R196, R6 ;  /* 0x00000006c4c40221 */ /* 0x000fe20000010000 */
[----:B------:R-:W-:Y:S02]  /*46c0*/  @P0 HADD2.F32 R6, -RZ, R183.H1_H1 ;  /* 0x300000b7ff060230 */ /* 0x000fe40000004100 */
[----:B------:R-:W-:-:S03]  /*46d0*/  @P6 PRMT R190, R190, 0x5410, R200 ;  /* 0x00005410bebe6816 */ /* 0x000fc600000000c8 */
[----:B------:R-:W-:Y:S01]  /*46e0*/  @P0 FADD.FTZ R197, R197, R6 ;  /* 0x00000006c5c50221 */ /* 0x000fe20000010000 */
[----:B------:R-:W-:Y:S02]  /*46f0*/  ISETP.NE.U32.AND P0, PT, RZ, UR12, PT ;  /* 0x0000000cff007c0c */ /* 0x000fe4000bf05070 */
[----:B------:R-:W-:Y:S02]  /*4700*/  @P1 F2FP.F16.F32.PACK_AB R6, RZ, R196 ;  /* 0x000000c4ff06123e */ /* 0x000fe400000000ff */
[----:B------:R-:W-:Y:S02]  /*4710*/  ISETP.NE.AND.EX P0, PT, RZ, UR13, PT, P0 ;  /* 0x0000000dff007c0c */ /* 0x000fe4000bf05300 */
[----:B------:R-:W-:Y:S02]  /*4720*/  @P1 F2FP.F16.F32.PACK_AB R194, RZ, R197 ;  /* 0x000000c5ffc2123e */ /* 0x000fe400000000ff */
[----:B------:R-:W-:Y:S02]  /*4730*/  @P1 PRMT R187, R6, 0x7610, R187 ;  /* 0x0000761006bb1816 */ /* 0x000fe400000000bb */
[----:B------:R-:W-:-:S02]  /*4740*/  @P1 F2FP.F16.F32.PACK_AB R6, RZ, R198 ;  /* 0x000000c6ff06123e */ /* 0x000fc400000000ff */
[----:B------:R-:W-:Y:S02]  /*4750*/  @P1 PRMT R187, R187, 0x5410, R194 ;  /* 0x00005410bbbb1816 */ /* 0x000fe400000000c2 */
[----:B------:R-:W-:Y:S02]  /*4760*/  @P1 PRMT R186, R186, 0x5410, R6 ;  /* 0x00005410baba1816 */ /* 0x000fe40000000006 */
[----:B------:R-:W-:Y:S01]  /*4770*/  @P6 F2FP.F16.F32.PACK_AB R6, RZ, R196 ;  /* 0x000000c4ff06623e */ /* 0x000fe200000000ff */
[----:B------:R-:W0:Y:S03]  /*4780*/  @P0 LDC.64 R194, c[0x0][0x308] ;  /* 0x0000c200ffc20b82 */ /* 0x000e260000000a00 */
[----:B------:R-:W-:Y:S02]  /*4790*/  @P6 PRMT R191, R6, 0x7610, R191 ;  /* 0x0000761006bf6816 */ /* 0x000fe400000000bf */
[----:B------:R-:W-:-:S04]  /*47a0*/  @P6 F2FP.F16.F32.PACK_AB R6, RZ, R197 ;  /* 0x000000c5ff06623e */ /* 0x000fc800000000ff */
[----:B------:R-:W-:Y:S01]  /*47b0*/  @P6 PRMT R191, R191, 0x5410, R6 ;  /* 0x00005410bfbf6816 */ /* 0x000fe20000000006 */
[----:B0-----:R-:W-:-:S05]  /*47c0*/  @P0 IMAD.WIDE.U32 R194, R2, 0x10, R194 ;  /* 0x0000001002c20825 */ /* 0x001fca00078e00c2 */
[----:B------:R0:W-:Y:S02]  /*47d0*/  @P0 STG.E.128 desc[UR4][R194.64], R184 ;  /* 0x000000b8c2000986 */ /* 0x0001e4000c101d04 */
[----:B0-----:R-:W-:Y:S02]  /*47e0*/  F2FP.F16.F32.PACK_AB R195, R197, R196 ;  /* 0x000000c4c5c3723e */ /* 0x001fe400000000ff */
[----:B------:R-:W0:Y:S01]  /*47f0*/  LDC.64 R196, c[0x0][0x2f8] ;  /* 0x0000be00ffc47b82 */ /* 0x000e220000000a00 */
[----:B------:R-:W-:Y:S01]  /*4800*/  F2FP.F16.F32.PACK_AB R194, R198, R199 ;  /* 0x000000c7c6c2723e */ /* 0x000fe200000000ff */
[----:B0-----:R-:W-:-:S05]  /*4810*/  IMAD.WIDE.U32 R196, R2, 0x10, R196 ;  /* 0x0000001002c47825 */ /* 0x001fca00078e00c4 */
[----:B------:R0:W-:Y:S02]  /*4820*/  STG.E.128 desc[UR4][R196.64], R192 ;  /* 0x000000c0c4007986 */ /* 0x0001e4000c101d04 */
[----:B0-----:R-:W-:-:S04]  /*4830*/  @P6 LEA R192, P0, R2, UR14, 0x4 ;  /* 0x0000000e02c06c11 */ /* 0x001fc8000f8020ff */
[----:B------:R-:W-:-:S05]  /*4840*/  @P6 LEA.HI.X R193, R2, UR15, RZ, 0x4, P0 ;  /* 0x0000000f02c16c11 */ /* 0x000fca00080f24ff */
[----:B------:R4:W-:Y:S04]  /*4850*/  @P6 STG.E.128 desc[UR4][R192.64], R188 ;  /* 0x000000bcc0006986 */ /* 0x0009e8000c101d04 */
.L_x_1784:
[----:B------:R-:W-:Y:S05]  /*4860*/  BSYNC B1 ;  /* 0x0000000000017941 */ /* 0x000fea0003800000 */
.L_x_1783:
[----:B0-234-:R-:W0:Y:S02]  /*4870*/  LDC.64 R192, c[0x0][0x210] ;  /* 0x00008400ffc07b82 */ /* 0x01de240000000a00 */
[----:B0-----:R-:W-:-:S04]  /*4880*/  LEA R3, R192, R3, 0x2 ;  /* 0x00000003c0037211 */ /* 0x001fc800078e10ff */
[----:B------:R-:W-:-:S13]  /*4890*/  ISETP.GE.AND P0, PT, R3, R193, PT ;  /* 0x000000c10300720c */ /* 0x000fda0003f06270 */
[----:B------:R-:W-:Y:S05]  /*48a0*/  @!P0 BRA `(.L_x_1785) ;  /* 0xffffffc0007c8947 */ /* 0x000fea000383ffff */
.L_x_1767:
[----:B------:R-:W-:Y:S05]  /*48b0*/  BSYNC B0 ;  /* 0x0000000000007941 */ /* 0x000fea0003800000 */
.L_x_1766:
[----:B------:R-:W2:Y:S01]  /*48c0*/  LDL.LU R192, [R1+0x1c] ;  /* 0x00001c0001c07983 */ /* 0x000ea20000300800 */
[----:B-----5:R-:W-:Y:S01]  /*48d0*/  MOV R0, 0x400 ;  /* 0x0000040000007802 */ /* 0x020fe20000000f00 */
        /* <DEDUP_REMOVED lines=110> */
[----:B------:R3:W-:Y:S04]  /*4fc0*/  STS.128 [R4+0x800], R32 ;  /* 0x0008002004007388 */ /* 0x0007e80000000c00 */
[----:B------:R0:W-:Y:S04]  /*4fd0*/  STS.128 [R4+0x810], R28 ;  /* 0x0008101c04007388 */ /* 0x0001e80000000c00 */
[----:B------:R4:W-:Y:S04]  /*4fe0*/  STS.128 [R4+0xc00], R24 ;  /* 0x000c001804007388 */ /* 0x0009e80000000c00 */
[----:B------:R-:W-:Y:S01]  /*4ff0*/  STS.128 [R4+0xc10], R20 ;  /* 0x000c101404007388 */ /* 0x000fe20000000c00 */
[----:B------:R-:W-:Y:S01]  /*5000*/  BAR.SYNC.DEFER_BLOCKING 0x0 ;  /* 0x0000000000007b1d */ /* 0x000fe20000010000 */
[----:B---3--:R-:W-:Y:S01]  /*5010*/  FADD.FTZ R33, R7, R138 ;  /* 0x0000008a07217221 */ /* 0x008fe20000010000 */
[----:B0-----:R-:W-:-:S04]  /*5020*/  FADD.FTZ R31, R5, R14 ;  /* 0x0000000e051f7221 */ /* 0x001fc80000010000 */
[----:B----4-:R-:W0:Y:S01]  /*5030*/  S2R R25, SR_CTAID.X ;  /* 0x0000000000197919 */ /* 0x010e220000002500 */
[----:B------:R-:W3:Y:S04]  /*5040*/  LDS R11, [R0] ;  /* 0x00000000000b7984 */ /* 0x000ee80000000800 */
[----:B------:R-:W4:Y:S04]  /*5050*/  LDS R140, [R0+0x1000] ;  /* 0x00100000008c7984 */ /* 0x000f280000000800 */
        /* <DEDUP_REMOVED lines=42> */
[----:B------:R2:W-:Y:S04]  /*5300*/  STS.128 [R4+0xc00], R56 ;  /* 0x000c003804007388 */ /* 0x0005e80000000c00 */
[----:B------:R0:W-:Y:S01]  /*5310*/  STS.128 [R4+0xc10], R52 ;  /* 0x000c103404007388 */ /* 0x0001e20000000c00 */
[----:B------:R-:W-:Y:S01]  /*5320*/  BAR.SYNC.DEFER_BLOCKING 0x0 ;  /* 0x0000000000007b1d */ /* 0x000fe20000010000 */
[----:B--2---:R-:W-:-:S02]  /*5330*/  IADD3 R56, R192, 0x7f, -R154 ;  /* 0x0000007fc0387810 */ /* 0x004fc40007ffe89a */
[----:B0-----:R-:W-:Y:S02]  /*5340*/  IADD3 R4, P0, R25, R154, RZ ;  /* 0x0000009a19047210 */ /* 0x001fe40007f1e0ff */
[C---:B------:R-:W-:Y:S02]  /*5350*/  ISETP.GE.U32.AND P6, PT, R56.reuse, 0x100, PT ;  /* 0x000001003800780c */ /* 0x040fe40003fc6070 */
[----:B------:R-:W-:Y:S02]  /*5360*/  IADD3.X R5, RZ, RZ, RZ, P0, !PT ;  /* 0x000000ffff057210 */ /* 0x000fe400007fe4ff */
[----:B------:R-:W-:Y:S02]  /*5370*/  ISETP.GE.U32.AND P5, PT, R56, 0x180, PT ;  /* 0x000001803800780c */ /* 0x000fe40003fa6070 */
[C---:B------:R-:W-:Y:S02]  /*5380*/  SHF.L.U64.HI R5, R4.reuse, 0x2, R5 ;  /* 0x0000000204057819 */ /* 0x040fe40000010205 */
[----:B------:R-:W-:Y:S01]  /*5390*/  SHF.L.U32 R4, R4, 0x2, RZ ;  /* 0x0000000204047819 */ /* 0x000fe200000006ff */
[----:B------:R-:W0:Y:S03]  /*53a0*/  LDS R15, [R0] ;  /* 0x00000000000f7984 */ /* 0x000e260000000800 */
[C---:B------:R-:W-:Y:S01]  /*53b0*/  IADD3 R14, P0, R4.reuse, UR16, RZ ;  /* 0x00000010040e7c10 */ /* 0x040fe2000ff1e0ff */
[----:B------:R-:W2:Y:S01]  /*53c0*/  LDS R28, [R0+0x1000] ;  /* 0x00100000001c7984 */ /* 0x000ea20000000800 */
[----:B------:R-:W-:-:S02]  /*53d0*/  IADD3 R10, P1, R4, UR18, RZ ;  /* 0x00000012040a7c10 */ /* 0x000fc4000ff3e0ff */
[C---:B------:R-:W-:Y:S01]  /*53e0*/  IADD3 R6, P2, R4.reuse, UR20, RZ ;  /* 0x0000001404067c10 */ /* 0x040fe2000ff5e0ff */
[----:B------:R-:W3:Y:S01]  /*53f0*/  LDS R46, [R0+0x2000] ;  /* 0x00200000002e7984 */ /* 0x000ee20000000800 */
[----:B------:R-:W-:Y:S02]  /*5400*/  IADD3 R4, P3, R4, UR22, RZ ;  /* 0x0000001604047c10 */ /* 0x000fe4000ff7e0ff */
        /* <DEDUP_REMOVED lines=31> */
.L_x_1787:
[----:B------:R-:W-:Y:S05]  /*5600*/  BSYNC B0 ;  /* 0x0000000000007941 */ /* 0x000fea0003800000 */
.L_x_1786:
[----:B------:R-:W-:Y:S01]  /*5610*/  FADD.FTZ R112, RZ, R112 ;  /* 0x00000070ff707221 */ /* 0x000fe20000010000 */
[----:B------:R-:W-:Y:S01]  /*5620*/  FADD.FTZ R111, RZ, R111 ;  /* 0x0000006fff6f7221 */ /* 0x000fe20000010000 */
[----:B------:R-:W-:Y:S01]  /*5630*/  FADD.FTZ R40, RZ, R40 ;  /* 0x00000028ff287221 */ /* 0x000fe20000010000 */
[----:B--2---:R-:W0:Y:S01]  /*5640*/  LDS R25, [R0+0xe00] ;  /* 0x000e000000197984 */ /* 0x004e220000000800 */
[----:B------:R-:W-:Y:S01]  /*5650*/  FADD.FTZ R151, R112, R151 ;  /* 0x0000009770977221 */ /* 0x000fe20000010000 */
[----:B------:R-:W-:Y:S01]  /*5660*/  FADD.FTZ R111, R111, R150 ;  /* 0x000000966f6f7221 */ /* 0x000fe20000010000 */
[----:B------:R-:W-:Y:S01]  /*5670*/  FADD.FTZ R30, RZ, R30 ;  /* 0x0000001eff1e7221 */ /* 0x000fe20000010000 */
[----:B------:R-:W-:Y:S01]  /*5680*/  FADD.FTZ R37, R40, R37 ;  /* 0x0000002528257221 */ /* 0x000fe20000010000 */
[----:B------:R-:W-:Y:S01]  /*5690*/  FADD.FTZ R151, R151, R92 ;  /* 0x0000005c97977221 */ /* 0x000fe20000010000 */
[----:B------:R-:W-:Y:S01]  /*56a0*/  FADD.FTZ R111, R111, R94 ;  /* 0x0000005e6f6f7221 */ /* 0x000fe20000010000 */
[----:B------:R-:W-:Y:S01]  /*56b0*/  FADD.FTZ R32, RZ, R32 ;  /* 0x00000020ff207221 */ /* 0x000fe20000010000 */
[----:B------:R-:W-:Y:S01]  /*56c0*/  FADD.FTZ R34, RZ, R34 ;  /* 0x00000022ff227221 */ /* 0x000fe20000010000 */
[----:B------:R-:W-:Y:S01]  /*56d0*/  FADD.FTZ R151, R151, R2 ;  /* 0x0000000297977221 */ /* 0x000fe20000010000 */
[----:B------:R-:W-:Y:S01]  /*56e0*/  FADD.FTZ R111, R111, R8 ;  /* 0x000000086f6f7221 */ /* 0x000fe20000010000 */
[----:B------:R-:W2:Y:S01]  /*56f0*/  LDS R2, [R0+0x200] ;  /* 0x0002000000027984 */ /* 0x000ea20000000800 */
[----:B------:R-:W-:Y:S01]  /*5700*/  FADD.FTZ R36, RZ, R36 ;  /* 0x00000024ff247221 */ /* 0x000fe20000010000 */
[----:B------:R-:W-:Y:S01]  /*5710*/  FADD.FTZ R48, RZ, R48 ;  /* 0x00000030ff307221 */ /* 0x000fe20000010000 */
[----:B------:R-:W-:Y:S01]  /*5720*/  FADD.FTZ R32, R32, R39 ;  /* 0x0000002720207221 */ /* 0x000fe20000010000 */
[----:B------:R-:W3:Y:S01]  /*5730*/  LDS R40, [R0+0x1e00] ;  /* 0x001e000000287984 */ /* 0x000ee20000000800 */
[----:B------:R-:W-:Y:S01]  /*5740*/  FADD.FTZ R41, R30, R41 ;  /* 0x000000291e297221 */ /* 0x000fe20000010000 */
        /* <DEDUP_REMOVED lines=27> */
[----:B0-----:R-:W-:Y:S01]  /*5900*/  FADD.FTZ R25, RZ, R25 ;  /* 0x00000019ff197221 */ /* 0x001fe20000010000 */
[----:B------:R-:W-:Y:S01]  /*5910*/  FADD.FTZ R113, R106, R113 ;  /* 0x000000716a717221 */ /* 0x000fe20000010000 */
[----:B------:R-:W-:Y:S01]  /*5920*/  FADD.FTZ R114, R107, R114 ;  /* 0x000000726b727221 */ /* 0x000fe20000010000 */
[----:B------:R-:W0:Y:S01]  /*5930*/  LDS R33, [R0+0x1400] ;  /* 0x0014000000217984 */ /* 0x000e220000000800 */
[----:B------:R-:W-:Y:S01]  /*5940*/  FADD.FTZ R115, R108, R115 ;  /* 0x000000736c737221 */ /* 0x000fe20000010000 */
[----:B------:R-:W-:Y:S01]  /*5950*/  FADD.FTZ R109, R109, R148 ;  /* 0x000000946d6d7221 */ /* 0x000fe20000010000 */
[----:B------:R-:W-:Y:S01]  /*5960*/  FADD.FTZ R149, R110, R149 ;  /* 0x000000956e957221 */ /* 0x000fe20000010000 */
        /* <DEDUP_REMOVED lines=11> */
[----:B---3--:R-:W-:Y:S01]  /*5a20*/  FADD.FTZ R40, R25, R40 ;  /* 0x0000002819287221 */ /* 0x008fe20000010000 */
[----:B------:R-:W3:Y:S01]  /*5a30*/  LDS R30, [R0+0x1c00] ;  /* 0x001c0000001e7984 */ /* 0x000ee20000000800 */
[----:B----4-:R-:W-:Y:S01]  /*5a40*/  FADD.FTZ R8, RZ, R8 ;  /* 0x00000008ff087221 */ /* 0x010fe20000010000 */
[----:B-----5:R-:W-:Y:S01]  /*5a50*/  FADD.FTZ R2, R2, R31 ;  /* 0x0000001f02027221 */ /* 0x020fe20000010000 */
        /* <DEDUP_REMOVED lines=28> */
[----:B0-----:R-:W-:Y:S01]  /*5c20*/  FADD.FTZ R8, R8, R33 ;  /* 0x0000002108087221 */ /* 0x001fe20000010000 */
[----:B------:R-:W0:Y:S01]  /*5c30*/  LDS R57, [R0+0x3200] ;  /* 0x0032000000397984 */ /* 0x000e220000000800 */
[----:B------:R-:W-:Y:S01]  /*5c40*/  FADD.FTZ R24, R24, R37 ;  /* 0x0000002518187221 */ /* 0x000fe20000010000 */
[----:B--2---:R-:W-:Y:S01]  /*5c50*/  FADD.FTZ R26, R26, R39 ;  /* 0x000000271a1a7221 */ /* 0x004fe20000010000 */
[----:B------:R-:W-:Y:S01]  /*5c60*/  BSSY B0, `(.L_x_1788) ;  /* 0x000003d000007945 */ /* 0x000fe20003800000 */
[----:B------:R2:W2:Y:S01]  /*5c70*/  LDS R32, [R0+0x3400] ;  /* 0x0034000000207984 */ /* 0x0004a20000000800 */
[----:B------:R-:W-:Y:S01]  /*5c80*/  FADD.FTZ R28, R28, R43 ;  /* 0x0000002b1c1c7221 */ /* 0x000fe20000010000 */
[----:B------:R-:W-:Y:S01]  /*5c90*/  ISETP.GE.U32.AND P0, PT, R56, 0x200, PT ;  /* 0x000002003800780c */ /* 0x000fe20003f06070 */
[----:B------:R-:W-:Y:S01]  /*5ca0*/  FADD.FTZ R91, R104, R91 ;  /* 0x0000005b685b7221 */ /* 0x000fe20000010000 */
[----:B------:R0:W2:Y:S01]  /*5cb0*/  LDS R59, [R0+0x3600] ;  /* 0x00360000003b7984 */ /* 0x0000a20000000800 */
[----:B---3--:R-:W-:Y:S01]  /*5cc0*/  FADD.FTZ R29, R29, R30 ;  /* 0x0000001e1d1d7221 */ /* 0x008fe20000010000 */
[----:B------:R-:W-:Y:S01]  /*5cd0*/  ISETP.GE.U32.AND P1, PT, R56, 0x280, PT ;  /* 0x000002803800780c */ /* 0x000fe20003f26070 */
[----:B------:R-:W-:Y:S01]  /*5ce0*/  FADD.FTZ R89, R114, R89 ;  /* 0x0000005972597221 */ /* 0x000fe20000010000 */
[----:B------:R3:W2:Y:S01]  /*5cf0*/  LDS R61, [R0+0x3800] ;  /* 0x00380000003d7984 */ /* 0x0006a20000000800 */
[----:B----4-:R-:W-:Y:S01]  /*5d00*/  FADD.FTZ R2, R2, R47 ;  /* 0x0000002f02027221 */ /* 0x010fe20000010000 */
[C---:B------:R-:W-:Y:S01]  /*5d10*/  ISETP.GE.U32.AND P2, PT, R56.reuse, 0x300, PT ;  /* 0x000003003800780c */ /* 0x040fe20003f46070 */
[----:B------:R-:W-:Y:S01]  /*5d20*/  FADD.FTZ R115, R115, R86 ;  /* 0x0000005673737221 */ /* 0x000fe20000010000 */
[----:B------:R3:W4:Y:S01]  /*5d30*/  LDS R63, [R0+0x3a00] ;  /* 0x003a0000003f7984 */ /* 0x0007220000000800 */
[----:B------:R-:W-:Y:S01]  /*5d40*/  ISETP.GE.U32.AND P3, PT, R56, 0x380, PT ;  /* 0x000003803800780c */ /* 0x000fe20003f66070 */
[----:B------:R-:W-:Y:S01]  /*5d50*/  FADD.FTZ R85, R98, R85 ;  /* 0x0000005562557221 */ /* 0x000fe20000010000 */
[----:B------:R-:W-:Y:S01]  /*5d60*/  ISETP.GE.U32.AND P4, PT, R56, 0x400, PT ;  /* 0x000004003800780c */ /* 0x000fe20003f86070 */
[----:B------:R3:W2:Y:S01]  /*5d70*/  LDS R42, [R0+0x3c00] ;  /* 0x003c0000002a7984 */ /* 0x0006a20000000800 */
        /* <DEDUP_REMOVED lines=43> */
.L_x_1789:
[----:B------:R-:W-:Y:S05]  /*6030*/  BSYNC B0 ;  /* 0x0000000000007941 */ /* 0x000fea0003800000 */
.L_x_1788:
        /* <DEDUP_REMOVED lines=23> */
.L_x_1791:
[----:B------:R-:W-:Y:S05]  /*61b0*/  BSYNC B0 ;  /* 0x0000000000007941 */ /* 0x000fea0003800000 */
.L_x_1790:
        /* <DEDUP_REMOVED lines=23> */
.L_x_1793:
[----:B------:R-:W-:Y:S05]  /*6330*/  BSYNC B0 ;  /* 0x0000000000007941 */ /* 0x000fea0003800000 */
.L_x_1792:
        /* <DEDUP_REMOVED lines=23> */
.L_x_1795:
[----:B------:R-:W-:Y:S05]  /*64b0*/  BSYNC B0 ;  /* 0x0000000000007941 */ /* 0x000fea0003800000 */
.L_x_1794:
        /* <DEDUP_REMOVED lines=23> */
.L_x_1797:
[----:B------:R-:W-:Y:S05]  /*6630*/  BSYNC B0 ;  /* 0x0000000000007941 */ /* 0x000fea0003800000 */
.L_x_1796:
        /* <DEDUP_REMOVED lines=23> */
.L_x_1799:
[----:B------:R-:W-:Y:S05]  /*67b0*/  BSYNC B0 ;  /* 0x0000000000007941 */ /* 0x000fea0003800000 */
.L_x_1798:
[----:B------:R-:W-:Y:S05]  /*67c0*/  @!P4 EXIT ;  /* 0x000000000000c94d */ /* 0x000fea0003800000 */
[----:B------:R-:W-:Y:S04]  /*67d0*/  STG.E desc[UR4][R14.64], R87 ;  /* 0x000000570e007986 */ /* 0x000fe8000c101904 */
[----:B------:R-:W-:Y:S04]  /*67e0*/  STG.E desc[UR4][R10.64], R151 ;  /* 0x000000970a007986 */ /* 0x000fe8000c101904 */
[----:B------:R-:W-:Y:S04]  /*67f0*/  STG.E desc[UR4][R6.64], R65 ;  /* 0x0000004106007986 */ /* 0x000fe8000c101904 */
[----:B------:R-:W-:Y:S01]  /*6800*/  STG.E desc[UR4][R4.64], R27 ;  /* 0x0000001b04007986 */ /* 0x000fe2000c101904 */
[----:B------:R-:W-:Y:S05]  /*6810*/  EXIT ;  /* 0x000000000000794d */ /* 0x000fea0003800000 */
.L_x_1776:
        /* <DEDUP_REMOVED lines=8> */
.L_x_1801:
[----:B------:R-:W-:Y:S05]  /*68a0*/  BSYNC B1 ;  /* 0x0000000000017941 */ /* 0x000fea0003800000 */
.L_x_1800:
        /* <DEDUP_REMOVED lines=9> */
.L_x_1802:
        /* <DEDUP_REMOVED lines=8> */
.L_x_1803:
[----:B------:R-:W-:Y:S02]  /*69c0*/  MOV R195, R197 ;  /* 0x000000c500c37202 */ /* 0x000fe40000000f00 */
[----:B------:R-:W-:-:S05]  /*69d0*/  MOV R192, R198 ;  /* 0x000000c600c07202 */ /* 0x000fca0000000f00 */
[----:B------:R-:W-:Y:S01]  /*69e0*/  FADD.FTZ R196, R196, R192 ;  /* 0x000000c0c4c47221 */ /* 0x000fe20000010000 */
[----:B------:R-:W-:-:S07]  /*69f0*/  MOV R192, 0xffffffff ;  /* 0xffffffff00c07802 */ /* 0x000fce0000000f00 */
[----:B------:R-:W-:Y:S05]  /*6a00*/  WARPSYNC.COLLECTIVE R192, `(.L_x_1804) ;  /* 0x00000000c0087348 */ /* 0x000fea0003c00000 */
[----:B------:R0:W1:Y:S02]  /*6a10*/  SHFL.BFLY P0, R198, R195, R194, R193 ;  /* 0x0c0000c2c3c67389 */ /* 0x00006400000000c1 */
[----:B01----:R-:W-:Y:S01]  /*6a20*/  ENDCOLLECTIVE ;  /* 0x000000000000791b */ /* 0x003fe20003800000 */
.L_x_1804:
        /* <DEDUP_REMOVED lines=8> */
.L_x_1805:
[----:B------:R-:W-:Y:S02]  /*6ab0*/  MOV R195, R197 ;  /* 0x000000c500c37202 */ /* 0x000fe40000000f00 */
[----:B------:R-:W-:-:S05]  /*6ac0*/  MOV R192, R198 ;  /* 0x000000c600c07202 */ /* 0x000fca0000000f00 */
[----:B------:R-:W-:Y:S01]  /*6ad0*/  FADD.FTZ R196, R196, R192 ;  /* 0x000000c0c4c47221 */ /* 0x000fe20000010000 */
[----:B------:R-:W-:-:S07]  /*6ae0*/  MOV R192, 0xffffffff ;  /* 0xffffffff00c07802 */ /* 0x000fce0000000f00 */
[----:B------:R-:W-:Y:S05]  /*6af0*/  WARPSYNC.COLLECTIVE R192, `(.L_x_1806) ;  /* 0x00000000c0087348 */ /* 0x000fea0003c00000 */
[----:B------:R0:W1:Y:S02]  /*6b00*/  SHFL.BFLY P0, R198, R195, R194, R193 ;  /* 0x0c0000c2c3c67389 */ /* 0x00006400000000c1 */
[----:B01----:R-:W-:Y:S01]  /*6b10*/  ENDCOLLECTIVE ;  /* 0x000000000000791b */ /* 0x003fe20003800000 */
.L_x_1806:
        /* <DEDUP_REMOVED lines=8> */
.L_x_1807:
[----:B------:R-:W-:Y:S02]  /*6ba0*/  MOV R195, R197 ;  /* 0x000000c500c37202 */ /* 0x000fe40000000f00 */
[----:B------:R-:W-:-:S05]  /*6bb0*/  MOV R192, R198 ;  /* 0x000000c600c07202 */ /* 0x000fca0000000f00 */
[----:B------:R-:W-:Y:S01]  /*6bc0*/  FADD.FTZ R196, R196, R192 ;  /* 0x000000c0c4c47221 */ /* 0x000fe20000010000 */
[----:B------:R-:W-:-:S07]  /*6bd0*/  MOV R192, 0xffffffff ;  /* 0xffffffff00c07802 */ /* 0x000fce0000000f00 */
[----:B------:R-:W-:Y:S05]  /*6be0*/  WARPSYNC.COLLECTIVE R192, `(.L_x_1808) ;  /* 0x00000000c0087348 */ /* 0x000fea0003c00000 */
[----:B------:R0:W1:Y:S02]  /*6bf0*/  SHFL.BFLY P0, R198, R195, R194, R193 ;  /* 0x0c0000c2c3c67389 */ /* 0x00006400000000c1 */
[----:B01----:R-:W-:Y:S01]  /*6c00*/  ENDCOLLECTIVE ;  /* 0x000000000000791b */ /* 0x003fe20003800000 */
.L_x_1808:
        /* <DEDUP_REMOVED lines=8> */
.L_x_1809:
[----:B------:R-:W-:Y:S02]  /*6c90*/  MOV R195, R197 ;  /* 0x000000c500c37202 */ /* 0x000fe40000000f00 */
[----:B------:R-:W-:-:S07]  /*6ca0*/  MOV R199, R198 ;  /* 0x000000c600c77202 */ /* 0x000fce0000000f00 */
[----:B------:R-:W-:Y:S05]  /*6cb0*/  WARPSYNC.COLLECTIVE R192, `(.L_x_1810) ;  /* 0x00000000c0087348 */ /* 0x000fea0003c00000 */
[----:B------:R0:W1:Y:S02]  /*6cc0*/  SHFL.BFLY P0, R198, R195, R194, R193 ;  /* 0x0c0000c2c3c67389 */ /* 0x00006400000000c1 */
[----:B01----:R-:W-:Y:S01]  /*6cd0*/  ENDCOLLECTIVE ;  /* 0x000000000000791b */ /* 0x003fe20003800000 */
.L_x_1810:
[----:B------:R-:W-:Y:S01]  /*6ce0*/  MOV R192, R198 ;  /* 0x000000c600c07202 */ /* 0x000fe20000000f00 */
[----:B------:R-:W-:Y:S06]  /*6cf0*/  BRA `(.L_x_1811) ;  /* 0xffffffc000947947 */ /* 0x000fec000383ffff */
.L_x_1812:
        /* <DEDUP_REMOVED lines=16> */
.L_x_3778:


//--------------------- .text._ZN10layer_norm31ln_parallel_residual_bwd_kernelINS_13Kernel_traitsIf6__halfS2_S2_fjLj1024ELj1ELj4ELj1ELj16ENS_18Kernel_traits_baseILj1024EfS2_S2_S2_fjLj128EEEEELb0ELb0ELb1EEEvNS_9BwdParamsE --------------------------
	.section	.text._ZN10layer_norm31ln_parallel_residual_bwd_kernelINS_13Kernel_traitsIf6__halfS2_S2_fjLj1024ELj1ELj4ELj1ELj16ENS_18Kernel_traits_baseILj1024EfS2_S2_S2_fjLj128EEEEELb0ELb0ELb1EEEvNS_9BwdParamsE,"ax",@progbits
	.align	128
        .global         _ZN10layer_norm31ln_parallel_residual_bwd_kernelINS_13Kernel_traitsIf6__halfS2_S2_fjLj1024ELj1ELj4ELj1ELj16ENS_18Kernel_traits_baseILj1024EfS2_S2_S2_fjLj128EEEEELb0ELb0ELb1EEEvNS_9BwdParamsE
        .type           _ZN10layer_norm31ln_parallel_residual_bwd_kernelINS_13Kernel_traitsIf6__halfS2_S2_fjLj1024ELj1ELj4ELj1ELj16ENS_18Kernel_traits_baseILj1024EfS2_S2_S2_fjLj128EEEEELb0ELb0ELb1EEEvNS_9BwdParamsE,@function
        .size           _ZN10layer_norm31ln_parallel_residual_bwd_kernelINS_13Kernel_traitsIf6__halfS2_S2_fjLj1024ELj1ELj4ELj1ELj16ENS_18Kernel_traits_baseILj1024EfS2_S2_S2_fjLj128EEEEELb0ELb0ELb1EEEvNS_9BwdParamsE,(.L_x_3779 - _ZN10layer_norm31ln_parallel_residual_bwd_kernelINS_13Kernel_traitsIf6__halfS2_S2_fjLj1024ELj1ELj4ELj1ELj16ENS_18Kernel_traits_baseILj1024EfS2_S2_S2_fjLj128EEEEELb0ELb0ELb1EEEvNS_9BwdParamsE)
        .other          _ZN10layer_norm31ln_parallel_residual_bwd_kernelINS_13Kernel_traitsIf6__halfS2_S2_fjLj1024ELj1ELj4ELj1ELj16ENS_18Kernel_traits_baseILj1024EfS2_S2_S2_fjLj128EEEEELb0ELb0ELb1EEEvNS_9BwdParamsE,@"STO_CUDA_ENTRY STV_DEFAULT"
_ZN10layer_norm31ln_parallel_residual_bwd_kernelINS_13Kernel_traitsIf6__halfS2_S2_fjLj1024ELj1ELj4ELj1ELj16ENS_18Kernel_traits_baseILj1024EfS2_S2_S2_fjLj128EEEEELb0ELb0ELb1EEEvNS_9BwdParamsE:
.text._ZN10layer_norm31ln_parallel_residual_bwd_kernelINS_13Kernel_traitsIf6__halfS2_S2_fjLj1024ELj1ELj4ELj1ELj16ENS_18Kernel_traits_baseILj1024EfS2_S2_S2_fjLj128EEEEELb0ELb0ELb1EEEvNS_9BwdParamsE:
        /* <DEDUP_REMOVED lines=80> */
.L_x_1814:
        /* <DEDUP_REMOVED lines=70> */
[----:B------:R-:W-:Y:S02]  /*0960*/  MOV R241, RZ ;  /* 0x000000ff00f17202 */ /* 0x000fe40000000f00 */
        /* <DEDUP_REMOVED lines=8> */
[----:B------:R-:W-:Y:S02]  /*09f0*/  MOV R237, RZ ;  /* 0x000000ff00ed7202 */ /* 0x000fe40000000f00 */
        /* <DEDUP_REMOVED lines=34> */
[----:B-1----:R-:W-:Y:S02]  /*0c20*/  MOV R3, RZ ;  /* 0x000000ff00037202 */ /* 0x002fe40000000f00 */
[----:B------:R-:W-:Y:S01]  /*0c30*/  LOP3.LUT R40, R124, 0x1f, RZ, 0xc0, !PT ;  /* 0x0000001f7c287812 */ /* 0x000fe200078ec0ff */
[----:B------:R1:W5:Y:S02]  /*0c40*/  LDG.E.128 R104, desc[UR4][R4.64+0xc10] ;  /* 0x000c100404687981 */ /* 0x000364000c1e1d00 */
[----:B01----:R-:W-:-:S07]  /*0c50*/  CS2R R4, SRZ ;  /* 0x0000000000047805 */ /* 0x003fce000001ff00 */
.L_x_1818:
        /* <DEDUP_REMOVED lines=12> */
[----:B------:R-:W-:-:S03]  /*0d20*/  IADD3 R201, R202, 0x20, RZ ;  /* 0x00000020cac97810 */ /* 0x000fc60007ffe0ff */
[----:B0-----:R-:W-:Y:S01]  /*0d30*/  IMAD.WIDE.U32 R164, R0, 0x10, R212 ;  /* 0x0000001000a47825 */ /* 0x001fe200078e00d4 */
[----:B------:R-:W0:Y:S05]  /*0d40*/  LDC.64 R42, c[0x0][0x238] ;  /* 0x00008e00ff2a7b82 */ /* 0x000e2a0000000a00 */
[----:B------:R-:W2:Y:S01]  /*0d50*/  LDG.E.128 R164, desc[UR4][R164.64] ;  /* 0x00000004a4a47981 */ /* 0x000ea2000c1e1d00 */
[C---:B-1----:R-:W-:Y:S02]  /*0d60*/  IMAD.WIDE R32, R199.reuse, 0x4, R32 ;  /* 0x00000004c7207825 */ /* 0x042fe400078e0220 */
[----:B------:R-:W1:Y:S03]  /*0d70*/  LDC.64 R214, c[0x0][0x2b8] ;  /* 0x0000ae00ffd67b82 */ /* 0x000e660000000a00 */
[----:B------:R0:W4:Y:S05]  /*0d80*/  LDG.E R204, desc[UR4][R32.64] ;  /* 0x0000000420cc7981 */ /* 0x00012a000c1e1900 */
[----:B------:R-:W1:Y:S01]  /*0d90*/  LDC.U8 R36, c[0x0][0x2a0] ;  /* 0x0000a800ff247b82 */ /* 0x000e620000000000 */
[----:B0-----:R-:W-:-:S07]  /*0da0*/  IMAD.WIDE R32, R199, 0x4, R34 ;  /* 0x00000004c7207825 */ /* 0x001fce00078e0222 */
[----:B------:R-:W0:Y:S01]  /*0db0*/  @P0 LDC.64 R34, c[0x0][0x2c8] ;  /* 0x0000b200ff220b82 */ /* 0x000e220000000a00 */
[----:B------:R-:W-:Y:S01]  /*0dc0*/  IMAD.WIDE.U32 R156, R201, 0x10, R42 ;  /* 0x00000010c99c7825 */ /* 0x000fe200078e002a */
[----:B------:R-:W4:Y:S05]  /*0dd0*/  LDG.E R203, desc[UR4][R32.64] ;  /* 0x0000000420cb7981 */ /* 0x000f2a000c1e1900 */
[----:B------:R-:W4:Y:S01]  /*0de0*/  LDG.E.128 R156, desc[UR4][R156.64] ;  /* 0x000000049c9c7981 */ /* 0x000f22000c1e1d00 */
[----:B-1----:R-:W-:-:S06]  /*0df0*/  IMAD.WIDE.U32 R160, R0, 0x10, R214 ;  /* 0x0000001000a07825 */ /* 0x002fcc00078e00d6 */
[----:B------:R-:W4:Y:S01]  /*0e00*/  LDG.E.128 R160, desc[UR4][R160.64] ;  /* 0x00000004a0a07981 */ /* 0x000f22000c1e1d00 */
[----:B------:R-:W-:Y:S01]  /*0e10*/  ISETP.NE.AND P1, PT, R36, RZ, PT ;  /* 0x000000ff2400720c */ /* 0x000fe20003f25270 */
[----:B0-----:R-:W-:Y:S01]  /*0e20*/  @P0 IMAD.WIDE.U32 R34, R0, 0x10, R34 ;  /* 0x0000001000220825 */ /* 0x001fe200078e0022 */
[----:B------:R-:W-:-:S04]  /*0e30*/  IADD3 R2, R202, 0x40, RZ ;  /* 0x00000040ca027810 */ /* 0x000fc80007ffe0ff */
[----:B-----5:R0:W5:Y:S01]  /*0e40*/  @P0 LDG.E.128 R116, desc[UR4][R34.64] ;  /* 0x0000000422740981 */ /* 0x020162000c1e1d00 */
[--C-:B--2---:R-:W-:Y:S02]  /*0e50*/  HADD2.F32 R0, -RZ, R164.reuse.H0_H0 ;  /* 0x200000a4ff007230 */ /* 0x104fe40000004100 */
[----:B------:R-:W-:-:S03]  /*0e60*/  HADD2.F32 R36, -RZ, R164.H1_H1 ;  /* 0x300000a4ff247230 */ /* 0x000fc60000004100 */
[----:B------:R-:W-:Y:S02]  /*0e70*/  FADD.FTZ R211, R0, R211 ;  /* 0x000000d300d37221 */ /* 0x000fe40000010000 */
[----:B---3--:R-:W-:-:S03]  /*0e80*/  FADD.FTZ R209, R36, R209 ;  /* 0x000000d124d17221 */ /* 0x008fc60000010000 */
[----:B------:R-:W-:Y:S04]  /*0e90*/  STL [R1+0xc], R211 ;  /* 0x00000cd301007387 */ /* 0x000fe80000100800 */
[----:B------:R1:W-:Y:S04]  /*0ea0*/  STL [R1+0x8], R209 ;  /* 0x000008d101007387 */ /* 0x0003e80000100800 */
[----:B------:R-:W2:Y:S04]  /*0eb0*/  LDL.LU R222, [R1+0x10] ;  /* 0x0000100001de7983 */ /* 0x000ea80000300800 */
[----:B------:R-:W3:Y:S01]  /*0ec0*/  LDL.LU R216, [R1] ;  /* 0x0000000001d87983 */ /* 0x000ee20000300800 */
[----:B----4-:R-:W-:Y:S01]  /*0ed0*/  FSEL R204, R204, RZ, !P1 ;  /* 0x000000ffcccc7208 */ /* 0x010fe20004800000 */
[----:B------:R-:W-:-:S02]  /*0ee0*/  HADD2.F32 R40, -RZ, R157.H0_H0 ;  /* 0x2000009dff287230 */ /* 0x000fc40000004100 */
[----:B------:R-:W-:-:S03]  /*0ef0*/  HADD2.F32 R37, -RZ, R165.H0_H0 ;  /* 0x200000a5ff257230 */ /* 0x000fc60000004100 */
[----:B------:R-:W-:Y:S02]  /*0f00*/  FADD.FTZ R40, -R204, R40 ;  /* 0x00000028cc287221 */ /* 0x000fe40000010100 */
[----:B------:R-:W-:Y:S02]  /*0f10*/  FADD.FTZ R208, R37, R208 ;  /* 0x000000d025d07221 */ /* 0x000fe40000010000 */
[----:B------:R-:W-:-:S04]  /*0f20*/  FMUL.FTZ R207, R203, R40 ;  /* 0x00000028cbcf7220 */ /* 0x000fc80000410000 */
[----:B------:R-:W-:Y:S01]  /*0f30*/  FFMA.FTZ R41, R207, R37, R41 ;  /* 0x00000025cf297223 */ /* 0x000fe20000010029 */
[----:B------:R-:W-:Y:S01]  /*0f40*/  STL [R1+0x14], R208 ;  /* 0x000014d001007387 */ /* 0x000fe20000100800 */
[----:B------:R-:W-:-:S03]  /*0f50*/  HADD2.F32 R205, -RZ, R156.H1_H1 ;  /* 0x3000009cffcd7230 */ /* 0x000fc60000004100 */
[----:B------:R-:W4:Y:S01]  /*0f60*/  LDL.LU R221, [R1+0x2c] ;  /* 0x00002c0001dd7983 */ /* 0x000f220000300800 */
[----:B------:R-:W-:-:S03]  /*0f70*/  HADD2.F32 R39, -RZ, R157.H1_H1 ;  /* 0x3000009dff277230 */ /* 0x000fc60000004100 */
[----:B------:R0:W-:Y:S01]  /*0f80*/  STL [R1+0x4], R41 ;  /* 0x0000042901007387 */ /* 0x0001e20000100800 */
[----:B------:R-:W-:-:S03]  /*0f90*/  HADD2.F32 R33, -RZ, R156.H0_H0 ;  /* 0x2000009cff217230 */ /* 0x000fc60000004100 */
[----:B------:R-:W4:Y:S01]  /*0fa0*/  LDL.LU R220, [R1+0x1c] ;  /* 0x00001c0001dc7983 */ /* 0x000f220000300800 */
[----:B------:R-:W-:-:S03]  /*0fb0*/  FADD.FTZ R205, -R204, R205 ;  /* 0x000000cdcccd7221 */ /* 0x000fc60000010100 */
[----:B------:R-:W4:Y:S01]  /*0fc0*/  LDL.LU R219, [R1+0x28] ;  /* 0x0000280001db7983 */ /* 0x000f220000300800 */
[----:B------:R-:W-:Y:S02]  /*0fd0*/  HADD2.F32 R210, -RZ, R165.H1_H1 ;  /* 0x300000a5ffd27230 */ /* 0x000fe40000004100 */
[----:B------:R-:W-:Y:S01]  /*0fe0*/  FMUL.FTZ R164, R84, R0 ;  /* 0x0000000054a47220 */ /* 0x000fe20000410000 */
[----:B-1----:R-:W-:Y:S01]  /*0ff0*/  HADD2.F32 R209, -RZ, R166.H1_H1 ;  /* 0x300000a6ffd17230 */ /* 0x002fe20000004100 */
[----:B------:R-:W4:Y:S01]  /*1000*/  LDL.LU R211, [R1+0x18] ;  /* 0x0000180001d37983 */ /* 0x000f220000300800 */
[C---:B------:R-:W-:Y:S01]  /*1010*/  FADD.FTZ R165, -R204.reuse, R39 ;  /* 0x00000027cca57221 */ /* 0x040fe20000010100 */
[----:B------:R-:W-:Y:S01]  /*1020*/  FADD.FTZ R33, -R204, R33 ;  /* 0x00000021cc217221 */ /* 0x000fe20000010100 */
[C---:B------:R-:W-:Y:S01]  /*1030*/  FMUL.FTZ R205, R203.reuse, R205 ;  /* 0x000000cdcbcd7220 */ /* 0x040fe20000410000 */
[----:B------:R-:W4:Y:S01]  /*1040*/  LDL.LU R218, [R1+0x34] ;  /* 0x0000340001da7983 */ /* 0x000f220000300800 */
[C---:B------:R-:W-:Y:S01]  /*1050*/  FMUL.FTZ R165, R203.reuse, R165 ;  /* 0x000000a5cba57220 */ /* 0x040fe20000410000 */
[----:B------:R-:W-:Y:S01]  /*1060*/  FMUL.FTZ R206, R203, R33 ;  /* 0x00000021cbce7220 */ /* 0x000fe20000410000 */
[----:B0-----:R-:W-:Y:S01]  /*1070*/  HADD2.F32 R34, -RZ, R162.H0_H0 ;  /* 0x200000a2ff227230 */ /* 0x001fe20000004100 */
[----:B------:R-:W4:Y:S01]  /*1080*/  LDL.LU R217, [R1+0x24] ;  /* 0x0000240001d97983 */ /* 0x000f220000300800 */
[-C--:B------:R-:W-:Y:S01]  /*1090*/  FMUL.FTZ R33, R85, R36.reuse ;  /* 0x0000002455217220 */ /* 0x080fe20000410000 */
[----:B------:R-:W-:Y:S01]  /*10a0*/  FFMA.FTZ R251, R205, R36, R251 ;  /* 0x00000024cdfb7223 */ /* 0x000fe200000100fb */
[----:B------:R-:W-:-:S02]  /*10b0*/  HADD2.F32 R36, -RZ, R158.H1_H1 ;  /* 0x3000009eff247230 */ /* 0x000fc40000004100 */
[----:B------:R-:W-:Y:S01]  /*10c0*/  FFMA.FTZ R252, R206, R0, R252 ;  /* 0x00000000cefc7223 */ /* 0x000fe200000100fc */
[----:B------:R-:W-:Y:S01]  /*10d0*/  HADD2.F32 R0, -RZ, R166.H0_H0 ;  /* 0x200000a6ff007230 */ /* 0x000fe20000004100 */
[----:B------:R-:W-:Y:S01]  /*10e0*/  IADD3 R200, R202, 0x40, RZ ;  /* 0x00000040cac87810 */ /* 0x000fe20007ffe0ff */
[--C-:B------:R-:W-:Y:S02]  /*10f0*/  HADD2.F32 R38, -RZ, R161.reuse.H0_H0 ;  /* 0x200000a1ff267230 */ /* 0x100fe40000004100 */
[----:B------:R-:W-:Y:S01]  /*1100*/  FADD.FTZ R166, -R204, R36 ;  /* 0x00000024cca67221 */ /* 0x000fe20000010100 */
[----:B------:R-:W-:Y:S01]  /*1110*/  HADD2.F32 R162, -RZ, R162.H1_H1 ;  /* 0x300000a2ffa27230 */ /* 0x000fe20000004100 */
[----:B------:R-:W-:Y:S01]  /*1120*/  IADD3 R156, R202, 0x60, RZ ;  /* 0x00000060ca9c7810 */ /* 0x000fe20007ffe0ff */
[----:B------:R-:W-:Y:S01]  /*1130*/  FMUL.FTZ R36, R89, R209 ;  /* 0x000000d159247220 */ /* 0x000fe20000410000 */
[----:B------:R-:W-:Y:S01]  /*1140*/  FMUL.FTZ R166, R203, R166 ;  /* 0x000000a6cba67220 */ /* 0x000fe20000410000 */
[----:B------:R-:W-:-:S02]  /*1150*/  HADD2.F32 R157, -RZ, R161.H1_H1 ;  /* 0x300000a1ff9d7230 */ /* 0x000fc40000004100 */
[----:B------:R-:W-:Y:S01]  /*1160*/  FADD.FTZ R247, R162, R247 ;  /* 0x000000f7a2f77221 */ /* 0x000fe20000010000 */
[----:B------:R-:W-:Y:S01]  /*1170*/  FMUL.FTZ R161, R86, R37 ;  /* 0x0000002556a17220 */ /* 0x000fe20000410000 */
[-C--:B------:R-:W-:Y:S01]  /*1180*/  FFMA.FTZ R15, R166, R162.reuse, R15 ;  /* 0x000000a2a60f7223 */ /* 0x080fe2000001000f */
[----:B------:R-:W-:Y:S01]  /*1190*/  FFMA.FTZ R162, R57, R162, R36 ;  /* 0x000000a239a27223 */ /* 0x000fe20000010024 */
[--C-:B------:R-:W-:Y:S01]  /*11a0*/  IMAD.WIDE.U32 R136, R202, 0x10, R212.reuse ;  /* 0x00000010ca887825 */ /* 0x100fe200078e00d4 */
[----:B------:R-:W0:Y:S03]  /*11b0*/  @P0 LDC.64 R40, c[0x0][0x2c8] ;  /* 0x0000b200ff280b82 */ /* 0x000e260000000a00 */
[--C-:B------:R-:W-:Y:S02]  /*11c0*/  IMAD.WIDE.U32 R148, R2, 0x10, R212.reuse ;  /* 0x0000001002947825 */ /* 0x100fe400078e00d4 */
[----:B------:R-:W4:Y:S02]  /*11d0*/  LDG.E.128 R136, desc[UR4][R136.64] ;  /* 0x0000000488887981 */ /* 0x000f24000c1e1d00 */
[----:B------:R-:W-:-:S04]  /*11e0*/  IMAD.WIDE.U32 R36, R156, 0x10, R212 ;  /* 0x000000109c247825 */ /* 0x000fc800078e00d4 */
[----:B------:R-:W-:-:S04]  /*11f0*/  IMAD.WIDE.U32 R132, R202, 0x10, R42 ;  /* 0x00000010ca847825 */ /* 0x000fc800078e002a */
[----:B---3--:R-:W-:Y:S01]  /*1200*/  FFMA.FTZ R216, R165, R210, R216 ;  /* 0x000000d2a5d87223 */ /* 0x008fe200000100d8 */
[----:B--2---:R-:W-:Y:S01]  /*1210*/  FADD.FTZ R222, R210, R222 ;  /* 0x000000ded2de7221 */ /* 0x004fe20000010000 */
[----:B------:R-:W2:Y:S04]  /*1220*/  LDG.E.128 R132, desc[UR4][R132.64] ;  /* 0x0000000484847981 */ /* 0x000ea8000c1e1d00 */
[----:B------:R1:W-:Y:S01]  /*1230*/  STL [R1], R216 ;  /* 0x000000d801007387 */ /* 0x0003e20000100800 */
[----:B------:R-:W-:-:S04]  /*1240*/  IMAD.WIDE.U32 R140, R202, 0x10, R214 ;  /* 0x00000010ca8c7825 */ /* 0x000fc800078e00d6 */
[----:B------:R-:W-:Y:S02]  /*1250*/  HADD2.F32 R208, -RZ, R158.H0_H0 ;  /* 0x2000009effd07230 */ /* 0x000fe40000004100 */
[----:B------:R-:W-:Y:S01]  /*1260*/  FMUL.FTZ R39, R87, R210 ;  /* 0x000000d257277220 */ /* 0x000fe20000410000 */
[----:B------:R-:W3:Y:S04]  /*1270*/  LDG.E.128 R140, desc[UR4][R140.64] ;  /* 0x000000048c8c7981 */ /* 0x000ee8000c1e1d00 */
[----:B-1----:R-:W2:Y:S04]  /*1280*/  LDL.LU R216, [R1+0x30] ;  /* 0x0000300001d87983 */ /* 0x002ea80000300800 */
[----:B------:R-:W-:Y:S04]  /*1290*/  STL [R1+0x10], R222 ;  /* 0x000010de01007387 */ /* 0x000fe80000100800 */
[----:B------:R-:W3:Y:S01]  /*12a0*/  LDL.LU R213, [R1+0x20] ;  /* 0x0000200001d57983 */ /* 0x000ee20000300800 */
[----:B------:R-:W-:Y:S01]  /*12b0*/  FADD.FTZ R208, -R204, R208 ;  /* 0x000000d0ccd07221 */ /* 0x000fe20000010100 */
[----:B------:R-:W-:-:S02]  /*12c0*/  HADD2.F32 R210, -RZ, R159.H0_H0 ;  /* 0x2000009fffd27230 */ /* 0x000fc40000004100 */
[----:B----4-:R-:W-:Y:S01]  /*12d0*/  FADD.FTZ R221, R0, R221 ;  /* 0x000000dd00dd7221 */ /* 0x010fe20000010000 */
[----:B------:R-:W-:Y:S01]  /*12e0*/  FMUL.FTZ R35, R88, R0 ;  /* 0x0000000058237220 */ /* 0x000fe20000410000 */
[----:B------:R-:W-:Y:S01]  /*12f0*/  FMUL.FTZ R208, R203, R208 ;  /* 0x000000d0cbd07220 */ /* 0x000fe20000410000 */
[----:B------:R-:W-:-:S04]  /*1300*/  IMAD.WIDE.U32 R152, R2, 0x10, R214 ;  /* 0x0000001002987825 */ /* 0x000fc800078e00d6 */
[----:B------:R-:W-:Y:S01]  /*1310*/  FADD.FTZ R210, -R204, R210 ;  /* 0x000000d2ccd27221 */ /* 0x000fe20000010100 */
[----:B------:R-:W4:Y:S01]  /*1320*/  LDG.E.128 R148, desc[UR4][R148.64] ;  /* 0x0000000494947981 */ /* 0x000f22000c1e1d00 */
[----:B------:R-:W-:Y:S01]  /*1330*/  FFMA.FTZ R220, R208, R0, R220 ;  /* 0x00000000d0dc7223 */ /* 0x000fe200000100dc */
[----:B------:R-:W-:Y:S02]  /*1340*/  HADD2.F32 R0, -RZ, R167.H0_H0 ;  /* 0x200000a7ff007230 */ /* 0x000fe40000004100 */
[----:B------:R-:W-:Y:S01]  /*1350*/  FADD.FTZ R219, R209, R219 ;  /* 0x000000dbd1db7221 */ /* 0x000fe20000010000 */
[----:B------:R-:W-:Y:S01]  /*1360*/  FFMA.FTZ R211, R166, R209, R211 ;  /* 0x000000d1a6d37223 */ /* 0x000fe200000100d3 */
[----:B------:R-:W-:Y:S01]  /*1370*/  FMUL.FTZ R209, R203, R210 ;  /* 0x000000d2cbd17220 */ /* 0x000fe20000410000 */
[----:B------:R-:W-:Y:S01]  /*1380*/  STL [R1+0x2c], R221 ;  /* 0x00002cdd01007387 */ /* 0x000fe20000100800 */
[----:B------:R-:W-:-:S04]  /*1390*/  IMAD.WIDE.U32 R144, R200, 0x10, R42 ;  /* 0x00000010c8907825 */ /* 0x000fc800078e002a */
[----:B------:R-:W-:Y:S01]  /*13a0*/  FADD.FTZ R218, R0, R218 ;  /* 0x000000da00da7221 */ /* 0x000fe20000010000 */
[----:B------:R-:W-:Y:S01]  /*13b0*/  STL [R1+0x1c], R220 ;  /* 0x00001cdc01007387 */ /* 0x000fe20000100800 */
[----:B------:R-:W-:Y:S02]  /*13c0*/  HADD2.F32 R212, -RZ, R159.H1_H1 ;  /* 0x3000009fffd47230 */ /* 0x000fe40000004100 */
[-C--:B------:R-:W-:Y:S01]  /*13d0*/  FFMA.FTZ R217, R209, R0.reuse, R217 ;  /* 0x00000000d1d97223 */ /* 0x080fe200000100d9 */
[----:B------:R1:W-:Y:S01]  /*13e0*/  STL [R1+0x18], R211 ;  /* 0x000018d301007387 */ /* 0x0003e20000100800 */
[----:B------:R-:W-:-:S03]  /*13f0*/  FMUL.FTZ R159, R90, R0 ;  /* 0x000000005a9f7220 */ /* 0x000fc60000410000 */
[----:B------:R-:W4:Y:S04]  /*1400*/  LDG.E.128 R152, desc[UR4][R152.64] ;  /* 0x0000000498987981 */ /* 0x000f28000c1e1d00 */
[----:B------:R-:W4:Y:S01]  /*1410*/  LDG.E.128 R144, desc[UR4][R144.64] ;  /* 0x0000000490907981 */ /* 0x000f22000c1e1d00 */
[----:B-1----:R-:W-:-:S03]  /*1420*/  HADD2.F32 R211, -RZ, R163.H0_H0 ;  /* 0x200000a3ffd37230 */ /* 0x002fc60000004100 */
[----:B------:R-:W-:Y:S02]  /*1430*/  STL [R1+0x28], R219 ;  /* 0x000028db01007387 */ /* 0x000fe40000100800 */
[----:B------:R-:W-:Y:S02]  /*1440*/  FADD.FTZ R250, R211, R250 ;  /* 0x000000fad3fa7221 */ /* 0x000fe40000010000 */
[----:B------:R-:W-:Y:S01]  /*1450*/  STL [R1+0x34], R218 ;  /* 0x000034da01007387 */ /* 0x000fe20000100800 */
[-C--:B------:R-:W-:Y:S01]  /*1460*/  FFMA.FTZ R18, R209, R211.reuse, R18 ;  /* 0x000000d3d1127223 */ /* 0x080fe20000010012 */
[----:B------:R-:W-:Y:S01]  /*1470*/  FFMA.FTZ R159, R58, R211, R159 ;  /* 0x000000d33a9f7223 */ /* 0x000fe2000001009f */
[----:B------:R-:W-:Y:S01]  /*1480*/  HADD2.F32 R211, -RZ, R167.H1_H1 ;  /* 0x300000a7ffd37230 */ /* 0x000fe20000004100 */
[----:B------:R1:W-:Y:S04]  /*1490*/  STL [R1+0x24], R217 ;  /* 0x000024d901007387 */ /* 0x0003e80000100800 */
[----:B------:R-:W4:Y:S04]  /*14a0*/  LDL.LU R222, [R1+0x44] ;  /* 0x0000440001de7983 */ /* 0x000f280000300800 */
[----:B------:R-:W4:Y:S01]  /*14b0*/  LDL.LU R221, [R1+0x60] ;  /* 0x0000600001dd7983 */ /* 0x000f220000300800 */
[----:B------:R-:W-:-:S04]  /*14c0*/  FADD.FTZ R210, -R204, R212 ;  /* 0x000000d4ccd27221 */ /* 0x000fc80000010100 */
[----:B------:R-:W-:Y:S01]  /*14d0*/  FMUL.FTZ R210, R203, R210 ;  /* 0x000000d2cbd27220 */ /* 0x000fe20000410000 */
[----:B------:R-:W-:Y:S02]  /*14e0*/  HADD2.F32 R163, -RZ, R163.H1_H1 ;  /* 0x300000a3ffa37230 */ /* 0x000fe40000004100 */
[----:B------:R-:W-:-:S03]  /*14f0*/  FMUL.FTZ R167, R91, R211 ;  /* 0x000000d35ba77220 */ /* 0x000fc60000410000 */
[----:B------:R-:W-:Y:S01]  /*1500*/  FADD.FTZ R249, R163, R249 ;  /* 0x000000f9a3f97221 */ /* 0x000fe20000010000 */
[-C--:B------:R-:W-:Y:S01]  /*1510*/  FFMA.FTZ R17, R210, R163.reuse, R17 ;  /* 0x000000a3d2117223 */ /* 0x080fe20000010011 */
[----:B------:R-:W-:Y:S01]  /*1520*/  FFMA.FTZ R167, R59, R163, R167 ;  /* 0x000000a33ba77223 */ /* 0x000fe200000100a7 */
[----:B--2---:R-:W-:-:S05]  /*1530*/  FADD.FTZ R216, R211, R216 ;  /* 0x000000d8d3d87221 */ /* 0x004fca0000010000 */
[----:B------:R-:W-:Y:S04]  /*1540*/  STL [R1+0x30], R216 ;  /* 0x000030d801007387 */ /* 0x000fe80000100800 */
[----:B------:R-:W2:Y:S01]  /*1550*/  LDL.LU R220, [R1+0x54] ;  /* 0x0000540001dc7983 */ /* 0x000ea20000300800 */
[----:B---3--:R-:W-:-:S05]  /*1560*/  FFMA.FTZ R213, R210, R211, R213 ;  /* 0x000000d3d2d57223 */ /* 0x008fca00000100d5 */
[----:B------:R3:W-:Y:S04]  /*1570*/  STL [R1+0x20], R213 ;  /* 0x000020d501007387 */ /* 0x0007e80000100800 */
[----:B------:R-:W2:Y:S04]  /*1580*/  LDL.LU R233, [R1+0x40] ;  /* 0x0000400001e97983 */ /* 0x000ea80000300800 */
[----:B------:R-:W2:Y:S04]  /*1590*/  LDL.LU R232, [R1+0x5c] ;  /* 0x00005c0001e87983 */ /* 0x000ea80000300800 */
[----:B-1----:R-:W2:Y:S04]  /*15a0*/  LDL.LU R217, [R1+0x50] ;  /* 0x0000500001d97983 */ /* 0x002ea80000300800 */
[----:B------:R-:W2:Y:S01]  /*15b0*/  LDL.LU R219, [R1+0x4c] ;  /* 0x00004c0001db7983 */ /* 0x000ea20000300800 */
[----:B------:R-:W-:-:S02]  /*15c0*/  HADD2.F32 R0, -RZ, R132.H0_H0 ;  /* 0x20000084ff007230 */ /* 0x000fc40000004100 */
[----:B------:R-:W-:Y:S02]  /*15d0*/  HADD2.F32 R132, -RZ, R132.H1_H1 ;  /* 0x30000084ff847230 */ /* 0x000fe40000004100 */
[----:B------:R-:W-:Y:S01]  /*15e0*/  FADD.FTZ R248, R34, R248 ;  /* 0x000000f822f87221 */ /* 0x000fe20000010000 */
[--C-:B------:R-:W-:Y:S02]  /*15f0*/  HADD2.F32 R211, -RZ, R136.reuse.H0_H0 ;  /* 0x20000088ffd37230 */ /* 0x100fe40000004100 */
[----:B------:R-:W-:Y:S01]  /*1600*/  FADD.FTZ R0, R0, -R204 ;  /* 0x800000cc00007221 */ /* 0x000fe20000010000 */
[----:B------:R-:W-:Y:S02]  /*1610*/  HADD2.F32 R136, -RZ, R136.H1_H1 ;  /* 0x30000088ff887230 */ /* 0x000fe40000004100 */
[----:B------:R-:W-:Y:S01]  /*1620*/  FADD.FTZ R132, -R204, R132 ;  /* 0x00000084cc847221 */ /* 0x000fe20000010100 */
[--C-:B------:R-:W-:Y:S02]  /*1630*/  HADD2.F32 R163, -RZ, R140.reuse.H0_H0 ;  /* 0x2000008cffa37230 */ /* 0x100fe40000004100 */
[----:B------:R-:W-:Y:S01]  /*1640*/  FMUL.FTZ R0, R203, R0 ;  /* 0x00000000cb007220 */ /* 0x000fe20000410000 */
[----:B------:R-:W-:Y:S01]  /*1650*/  FMUL.FTZ R212, R76, R211 ;  /* 0x000000d34cd47220 */ /* 0x000fe20000410000 */
[----:B------:R-:W-:Y:S01]  /*1660*/  FADD.FTZ R239, R211, R239 ;  /* 0x000000efd3ef7221 */ /* 0x000fe20000010000 */
[----:B------:R-:W-:-:S02]  /*1670*/  HADD2.F32 R140, -RZ, R140.H1_H1 ;  /* 0x3000008cff8c7230 */ /* 0x000fc40000004100 */
[----:B------:R-:W-:Y:S01]  /*1680*/  FFMA.FTZ R226, R0, R211, R226 ;  /* 0x000000d300e27223 */ /* 0x000fe200000100e2 */
[----:B------:R-:W-:Y:S01]  /*1690*/  FMUL.FTZ R211, R203, R132 ;  /* 0x00000084cbd37220 */ /* 0x000fe20000410000 */
[----:B------:R-:W-:Y:S01]  /*16a0*/  FMUL.FTZ R132, R77, R136 ;  /* 0x000000884d847220 */ /* 0x000fe20000410000 */
[----:B------:R-:W-:Y:S01]  /*16b0*/  FFMA.FTZ R16, R208, R34, R16 ;  /* 0x00000022d0107223 */ /* 0x000fe20000010010 */
[----:B------:R-:W-:Y:S01]  /*16c0*/  FADD.FTZ R29, R140, R29 ;  /* 0x0000001d8c1d7221 */ /* 0x000fe20000010000 */
[-C--:B------:R-:W-:Y:S01]  /*16d0*/  FFMA.FTZ R3, R211, R140.reuse, R3 ;  /* 0x0000008cd3037223 */ /* 0x080fe20000010003 */
[----:B------:R-:W-:Y:S01]  /*16e0*/  FFMA.FTZ R140, R45, R140, R132 ;  /* 0x0000008c2d8c7223 */ /* 0x000fe20000010084 */
[--C-:B------:R-:W-:Y:S02]  /*16f0*/  HADD2.F32 R132, -RZ, R133.reuse.H0_H0 ;  /* 0x20000085ff847230 */ /* 0x100fe40000004100 */
[----:B------:R-:W-:Y:S01]  /*1700*/  FADD.FTZ R238, R136, R238 ;  /* 0x000000ee88ee7221 */ /* 0x000fe20000010000 */
[----:B------:R-:W-:Y:S01]  /*1710*/  FFMA.FTZ R225, R211, R136, R225 ;  /* 0x00000088d3e17223 */ /* 0x000fe200000100e1 */
[----:B------:R-:W-:-:S02]  /*1720*/  HADD2.F32 R133, -RZ, R133.H1_H1 ;  /* 0x30000085ff857230 */ /* 0x000fc40000004100 */
[----:B------:R-:W-:Y:S01]  /*1730*/  FADD.FTZ R30, R163, R30 ;  /* 0x0000001ea31e7221 */ /* 0x000fe20000010000 */
[----:B------:R-:W-:Y:S01]  /*1740*/  FADD.FTZ R136, -R204, R132 ;  /* 0x00000084cc887221 */ /* 0x000fe20000010100 */
[-C--:B------:R-:W-:Y:S01]  /*1750*/  FFMA.FTZ R4, R0, R163.reuse, R4 ;  /* 0x000000a300047223 */ /* 0x080fe20000010004 */
[----:B------:R-:W-:Y:S01]  /*1760*/  FFMA.FTZ R163, R44, R163, R212 ;  /* 0x000000a32ca37223 */ /* 0x000fe200000100d4 */
[--C-:B------:R-:W-:Y:S02]  /*1770*/  HADD2.F32 R212, -RZ, R137.reuse.H0_H0 ;  /* 0x20000089ffd47230 */ /* 0x100fe40000004100 */
[----:B------:R-:W-:Y:S01]  /*1780*/  FMUL.FTZ R136, R203, R136 ;  /* 0x00000088cb887220 */ /* 0x000fe20000410000 */
[----:B------:R-:W-:Y:S02]  /*1790*/  HADD2.F32 R137, -RZ, R137.H1_H1 ;  /* 0x30000089ff897230 */ /* 0x000fe40000004100 */
[----:B------:R-:W-:Y:S01]  /*17a0*/  FADD.FTZ R133, -R204, R133 ;  /* 0x00000085cc857221 */ /* 0x000fe20000010100 */
[----:B------:R-:W-:-:S02]  /*17b0*/  HADD2.F32 R132, -RZ, R141.H0_H0 ;  /* 0x2000008dff847230 */ /* 0x000fc40000004100 */
[-C--:B---3--:R-:W-:Y:S01]  /*17c0*/  FMUL.FTZ R213, R78, R212.reuse ;  /* 0x000000d44ed57220 */ /* 0x088fe20000410000 */
[----:B------:R-:W-:Y:S01]  /*17d0*/  FADD.FTZ R242, R212, R242 ;  /* 0x000000f2d4f27221 */ /* 0x000fe20000010000 */
[----:B------:R-:W-:Y:S01]  /*17e0*/  FFMA.FTZ R228, R136, R212, R228 ;  /* 0x000000d488e47223 */ /* 0x000fe200000100e4 */
[----:B------:R-:W-:Y:S02]  /*17f0*/  HADD2.F32 R141, -RZ, R141.H1_H1 ;  /* 0x3000008dff8d7230 */ /* 0x000fe40000004100 */
[----:B------:R-:W-:Y:S01]  /*1800*/  FMUL.FTZ R212, R203, R133 ;  /* 0x00000085cbd47220 */ /* 0x000fe20000410000 */
[----:B------:R-:W-:Y:S01]  /*1810*/  FMUL.FTZ R133, R79, R137 ;  /* 0x000000894f857220 */ /* 0x000fe20000410000 */
[----:B------:R-:W-:Y:S01]  /*1820*/  FFMA.FTZ R158, R56, R34, R35 ;  /* 0x00000022389e7223 */ /* 0x000fe20000010023 */
[----:B------:R-:W3:Y:S01]  /*1830*/  LDL.LU R218, [R1+0x3c] ;  /* 0x00003c0001da7983 */ /* 0x000ee20000300800 */
[----:B------:R-:W-:Y:S01]  /*1840*/  FADD.FTZ R31, R141, R31 ;  /* 0x0000001f8d1f7221 */ /* 0x000fe20000010000 */
[-C--:B------:R-:W-:Y:S01]  /*1850*/  FFMA.FTZ R5, R212, R141.reuse, R5 ;  /* 0x0000008dd4057223 */ /* 0x080fe20000010005 */
[----:B------:R-:W-:Y:S01]  /*1860*/  FFMA.FTZ R141, R47, R141, R133 ;  /* 0x0000008d2f8d7223 */ /* 0x000fe20000010085 */
[----:B------:R-:W-:-:S02]  /*1870*/  HADD2.F32 R133, -RZ, R134.H0_H0 ;  /* 0x20000086ff857230 */ /* 0x000fc40000004100 */
[----:B------:R-:W-:Y:S01]  /*1880*/  FADD.FTZ R241, R137, R241 ;  /* 0x000000f189f17221 */ /* 0x000fe20000010000 */
[----:B------:R-:W-:Y:S01]  /*1890*/  FFMA.FTZ R227, R212, R137, R227 ;  /* 0x00000089d4e37223 */ /* 0x000fe200000100e3 */
[----:B------:R-:W-:Y:S02]  /*18a0*/  HADD2.F32 R134, -RZ, R134.H1_H1 ;  /* 0x30000086ff867230 */ /* 0x000fe40000004100 */
[----:B------:R-:W-:Y:S01]  /*18b0*/  FADD.FTZ R168, R132, R168 ;  /* 0x000000a884a87221 */ /* 0x000fe20000010000 */
[----:B------:R-:W-:Y:S01]  /*18c0*/  FADD.FTZ R137, -R204, R133 ;  /* 0x00000085cc897221 */ /* 0x000fe20000010100 */
[-C--:B------:R-:W-:Y:S01]  /*18d0*/  FFMA.FTZ R6, R136, R132.reuse, R6 ;  /* 0x0000008488067223 */ /* 0x080fe20000010006 */
[----:B------:R-:W-:Y:S01]  /*18e0*/  FFMA.FTZ R132, R46, R132, R213 ;  /* 0x000000842e847223 */ /* 0x000fe200000100d5 */
[----:B------:R-:W-:Y:S02]  /*18f0*/  HADD2.F32 R213, -RZ, R138.H0_H0 ;  /* 0x2000008affd57230 */ /* 0x000fe40000004100 */
[----:B------:R-:W-:Y:S01]  /*1900*/  FMUL.FTZ R137, R203, R137 ;  /* 0x00000089cb897220 */ /* 0x000fe20000410000 */
[----:B------:R-:W-:-:S04]  /*1910*/  IMAD.WIDE.U32 R34, R156, 0x10, R42 ;  /* 0x000000109c227825 */ /* 0x000fc800078e002a */
[----:B------:R-:W-:Y:S01]  /*1920*/  FADD.FTZ R134, -R204, R134 ;  /* 0x00000086cc867221 */ /* 0x000fe20000010100 */
[----:B0-----:R-:W-:-:S04]  /*1930*/  @P0 IMAD.WIDE.U32 R42, R156, 0x10, R40 ;  /* 0x000000109c2a0825 */ /* 0x001fc800078e0028 */
[----:B------:R-:W-:Y:S01]  /*1940*/  FADD.FTZ R244, R213, R244 ;  /* 0x000000f4d5f47221 */ /* 0x000fe20000010000 */
[----:B------:R-:W-:Y:S01]  /*1950*/  FFMA.FTZ R230, R137, R213, R230 ;  /* 0x000000d589e67223 */ /* 0x000fe200000100e6 */
[----:B------:R-:W-:-:S04]  /*1960*/  IMAD.WIDE.U32 R40, R156, 0x10, R214 ;  /* 0x000000109c287825 */ /* 0x000fc800078e00d6 */
[----:B------:R-:W-:Y:S01]  /*1970*/  FMUL.FTZ R214, R80, R213 ;  /* 0x000000d550d67220 */ /* 0x000fe20000410000 */
[----:B------:R-:W-:Y:S01]  /*1980*/  FMUL.FTZ R213, R203, R134 ;  /* 0x00000086cbd57220 */ /* 0x000fe20000410000 */
[----:B------:R-:W-:Y:S02]  /*1990*/  HADD2.F32 R32, -RZ, R160.H0_H0 ;  /* 0x200000a0ff207230 */ /* 0x000fe40000004100 */
[----:B------:R-:W-:Y:S01]  /*19a0*/  FADD.FTZ R223, R157, R223 ;  /* 0x000000df9ddf7221 */ /* 0x000fe20000010000 */
[----:B------:R-:W-:Y:S02]  /*19b0*/  HADD2.F32 R138, -RZ, R138.H1_H1 ;  /* 0x3000008aff8a7230 */ /* 0x000fe40000004100 */
[----:B------:R-:W-:Y:S01]  /*19c0*/  FFMA.FTZ R13, R165, R157, R13 ;  /* 0x0000009da50d7223 */ /* 0x000fe2000001000d */
[----:B------:R-:W-:Y:S02]  /*19d0*/  HADD2.F32 R133, -RZ, R142.H0_H0 ;  /* 0x2000008eff857230 */ /* 0x000fe40000004100 */
[----:B------:R-:W-:Y:S01]  /*19e0*/  FADD.FTZ R224, R38, R224 ;  /* 0x000000e026e07221 */ /* 0x000fe20000010000 */
[----:B------:R-:W-:Y:S01]  /*19f0*/  FFMA.FTZ R14, R207, R38, R14 ;  /* 0x00000026cf0e7223 */ /* 0x000fe2000001000e */
[-C--:B------:R-:W-:Y:S01]  /*1a00*/  FMUL.FTZ R134, R81, R138.reuse ;  /* 0x0000008a51867220 */ /* 0x080fe20000410000 */
[----:B------:R-:W-:Y:S01]  /*1a10*/  FADD.FTZ R243, R138, R243 ;  /* 0x000000f38af37221 */ /* 0x000fe20000010000 */
[----:B------:R-:W-:Y:S01]  /*1a20*/  FFMA.FTZ R229, R213, R138, R229 ;  /* 0x0000008ad5e57223 */ /* 0x000fe200000100e5 */
[----:B------:R-:W-:-:S02]  /*1a30*/  HADD2.F32 R138, -RZ, R135.H0_H0 ;  /* 0x20000087ff8a7230 */ /* 0x000fc40000004100 */
[----:B------:R-:W-:Y:S01]  /*1a40*/  FADD.FTZ R170, R133, R170 ;  /* 0x000000aa85aa7221 */ /* 0x000fe20000010000 */
[----:B------:R-:W-:Y:S02]  /*1a50*/  HADD2.F32 R142, -RZ, R142.H1_H1 ;  /* 0x3000008eff8e7230 */ /* 0x000fe40000004100 */
[-C--:B------:R-:W-:Y:S01]  /*1a60*/  FFMA.FTZ R8, R137, R133.reuse, R8 ;  /* 0x0000008589087223 */ /* 0x080fe20000010008 */
[----:B------:R-:W-:Y:S02]  /*1a70*/  HADD2.F32 R135, -RZ, R135.H1_H1 ;  /* 0x30000087ff877230 */ /* 0x000fe40000004100 */
[----:B------:R-:W-:Y:S01]  /*1a80*/  FADD.FTZ R138, -R204, R138 ;  /* 0x0000008acc8a7221 */ /* 0x000fe20000010100 */
[----:B------:R-:W-:Y:S01]  /*1a90*/  FFMA.FTZ R133, R48, R133, R214 ;  /* 0x0000008530857223 */ /* 0x000fe200000100d6 */
[--C-:B------:R-:W-:Y:S02]  /*1aa0*/  HADD2.F32 R214, -RZ, R139.reuse.H0_H0 ;  /* 0x2000008bffd67230 */ /* 0x100fe40000004100 */
[----:B------:R-:W-:Y:S01]  /*1ab0*/  FADD.FTZ R169, R142, R169 ;  /* 0x000000a98ea97221 */ /* 0x000fe20000010000 */
[----:B------:R-:W-:Y:S01]  /*1ac0*/  FMUL.FTZ R138, R203, R138 ;  /* 0x0000008acb8a7220 */ /* 0x000fe20000410000 */
[----:B------:R-:W-:Y:S01]  /*1ad0*/  FFMA.FTZ R7, R213, R142, R7 ;  /* 0x0000008ed5077223 */ /* 0x000fe20000010007 */
[----:B------:R-:W-:-:S02]  /*1ae0*/  HADD2.F32 R139, -RZ, R139.H1_H1 ;  /* 0x3000008bff8b7230 */ /* 0x000fc40000004100 */
[----:B------:R-:W-:Y:S01]  /*1af0*/  FADD.FTZ R135, -R204, R135 ;  /* 0x00000087cc877221 */ /* 0x000fe20000010100 */
[----:B------:R-:W-:Y:S01]  /*1b00*/  FFMA.FTZ R142, R49, R142, R134 ;  /* 0x0000008e318e7223 */ /* 0x000fe20000010086 */
[--C-:B------:R-:W-:Y:S02]  /*1b10*/  HADD2.F32 R134, -RZ, R143.reuse.H0_H0 ;  /* 0x2000008fff867230 */ /* 0x100fe40000004100 */
[-C--:B------:R-:W-:Y:S01]  /*1b20*/  FMUL.FTZ R215, R82, R214.reuse ;  /* 0x000000d652d77220 */ /* 0x080fe20000410000 */
[----:B------:R-:W-:Y:S01]  /*1b30*/  FADD.FTZ R246, R214, R246 ;  /* 0x000000f6d6f67221 */ /* 0x000fe20000010000 */
[----:B------:R-:W-:Y:S01]  /*1b40*/  FFMA.FTZ R237, R138, R214, R237 ;  /* 0x000000d68aed7223 */ /* 0x000fe200000100ed */
[----:B------:R-:W-:Y:S02]  /*1b50*/  HADD2.F32 R143, -RZ, R143.H1_H1 ;  /* 0x3000008fff8f7230 */ /* 0x000fe40000004100 */
[----:B------:R-:W-:Y:S01]  /*1b60*/  FMUL.FTZ R214, R203, R135 ;  /* 0x00000087cbd67220 */ /* 0x000fe20000410000 */
[----:B------:R-:W-:Y:S01]  /*1b70*/  FMUL.FTZ R135, R83, R139 ;  /* 0x0000008b53877220 */ /* 0x000fe20000410000 */
[----:B------:R-:W-:Y:S01]  /*1b80*/  FADD.FTZ R172, R134, R172 ;  /* 0x000000ac86ac7221 */ /* 0x000fe20000010000 */
[----:B------:R-:W-:Y:S01]  /*1b90*/  FFMA.FTZ R161, R54, R38, R161 ;  /* 0x0000002636a17223 */ /* 0x000fe200000100a1 */
[----:B------:R-:W-:Y:S01]  /*1ba0*/  FADD.FTZ R171, R143, R171 ;  /* 0x000000ab8fab7221 */ /* 0x000fe20000010000 */
[-C--:B------:R-:W-:Y:S01]  /*1bb0*/  FFMA.FTZ R9, R214, R143.reuse, R9 ;  /* 0x0000008fd6097223 */ /* 0x080fe20000010009 */
[----:B------:R-:W-:Y:S01]  /*1bc0*/  FFMA.FTZ R143, R51, R143, R135 ;  /* 0x0000008f338f7223 */ /* 0x000fe20000010087 */
[----:B------:R-:W-:Y:S01]  /*1bd0*/  FFMA.FTZ R10, R138, R134, R10 ;  /* 0x000000868a0a7223 */ /* 0x000fe2000001000a */
[----:B----4-:R-:W-:-:S02]  /*1be0*/  HADD2.F32 R135, -RZ, R152.H0_H0 ;  /* 0x20000098ff877230 */ /* 0x010fc40000004100 */
[----:B------:R-:W-:Y:S01]  /*1bf0*/  FFMA.FTZ R134, R50, R134, R215 ;  /* 0x0000008632867223 */ /* 0x000fe200000100d7 */
[----:B------:R-:W-:Y:S01]  /*1c00*/  FADD.FTZ R245, R139, R245 ;  /* 0x000000f58bf57221 */ /* 0x000fe20000010000 */
[----:B------:R-:W-:Y:S01]  /*1c10*/  FFMA.FTZ R231, R214, R139, R231 ;  /* 0x0000008bd6e77223 */ /* 0x000fe200000100e7 */
[----:B------:R-:W-:Y:S01]  /*1c20*/  HADD2.F32 R215, -RZ, R148.H0_H0 ;  /* 0x20000094ffd77230 */ /* 0x000fe20000004100 */
[----:B------:R-:W5:Y:S01]  /*1c30*/  @P0 LDG.E.128 R128, desc[UR4][R42.64] ;  /* 0x000000042a800981 */ /* 0x000f62000c1e1d00 */
[----:B------:R-:W-:Y:S02]  /*1c40*/  HADD2.F32 R139, -RZ, R144.H0_H0 ;  /* 0x20000090ff8b7230 */ /* 0x000fe40000004100 */
[----:B------:R-:W-:Y:S01]  /*1c50*/  FADD.FTZ R222, R135, R222 ;  /* 0x000000de87de7221 */ /* 0x000fe20000010000 */
[----:B------:R-:W-:Y:S02]  /*1c60*/  FADD.FTZ R221, R215, R221 ;  /* 0x000000ddd7dd7221 */ /* 0x000fe40000010000 */
[----:B------:R-:W-:-:S02]  /*1c70*/  FADD.FTZ R139, -R204, R139 ;  /* 0x0000008bcc8b7221 */ /* 0x000fc40000010100 */
[----:B------:R0:W-:Y:S01]  /*1c80*/  STL [R1+0x44], R222 ;  /* 0x000044de01007387 */ /* 0x0001e20000100800 */
[----:B------:R-:W-:Y:S02]  /*1c90*/  HADD2.F32 R144, -RZ, R144.H1_H1 ;  /* 0x30000090ff907230 */ /* 0x000fe40000004100 */
[----:B------:R-:W-:Y:S01]  /*1ca0*/  FMUL.FTZ R139, R203, R139 ;  /* 0x0000008bcb8b7220 */ /* 0x000fe20000410000 */
[----:B------:R-:W-:Y:S02]  /*1cb0*/  HADD2.F32 R148, -RZ, R148.H1_H1 ;  /* 0x30000094ff947230 */ /* 0x000fe40000004100 */
[----:B------:R-:W-:Y:S01]  /*1cc0*/  FMUL.FTZ R216, R92, R215 ;  /* 0x000000d75cd87220 */ /* 0x000fe20000410000 */
[----:B------:R-:W-:Y:S02]  /*1cd0*/  HADD2.F32 R152, -RZ, R152.H1_H1 ;  /* 0x30000098ff987230 */ /* 0x000fe40000004100 */
[----:B------:R-:W-:Y:S02]  /*1ce0*/  HADD2.F32 R160, -RZ, R160.H1_H1 ;  /* 0x300000a0ffa07230 */ /* 0x000fe40000004100 */
[----:B------:R-:W-:Y:S01]  /*1cf0*/  FADD.FTZ R174, R32, R174 ;  /* 0x000000ae20ae7221 */ /* 0x000fe20000010000 */
[----:B0-----:R-:W4:Y:S04]  /*1d00*/  LDL.LU R222, [R1+0x64] ;  /* 0x0000640001de7983 */ /* 0x001f280000300800 */
[----:B------:R0:W-:Y:S01]  /*1d10*/  STL [R1+0x60], R221 ;  /* 0x000060dd01007387 */ /* 0x0001e20000100800 */
[----:B------:R-:W-:Y:S01]  /*1d20*/  FADD.FTZ R144, -R204, R144 ;  /* 0x00000090cc907221 */ /* 0x000fe20000010100 */
[-C--:B------:R-:W-:Y:S01]  /*1d30*/  FFMA.FTZ R12, R206, R32.reuse, R12 ;  /* 0x00000020ce0c7223 */ /* 0x080fe2000001000c */
[----:B------:R-:W-:Y:S01]  /*1d40*/  FFMA.FTZ R164, R52, R32, R164 ;  /* 0x0000002034a47223 */ /* 0x000fe200000100a4 */
[----:B------:R-:W-:Y:S01]  /*1d50*/  FFMA.FTZ R157, R55, R157, R39 ;  /* 0x0000009d379d7223 */ /* 0x000fe20000010027 */
[----:B------:R-:W4:Y:S01]  /*1d60*/  LDG.E.128 R40, desc[UR4][R40.64] ;  /* 0x0000000428287981 */ /* 0x000f22000c1e1d00 */
[----:B--2---:R-:W-:-:S03]  /*1d70*/  FFMA.FTZ R220, R139, R215, R220 ;  /* 0x000000d78bdc7223 */ /* 0x004fc600000100dc */
[----:B0-----:R-:W2:Y:S01]  /*1d80*/  LDL.LU R221, [R1+0x58] ;  /* 0x0000580001dd7983 */ /* 0x001ea20000300800 */
[----:B------:R-:W-:Y:S01]  /*1d90*/  FMUL.FTZ R215, R203, R144 ;  /* 0x00000090cbd77220 */ /* 0x000fe20000410000 */
[----:B------:R-:W-:Y:S01]  /*1da0*/  FMUL.FTZ R144, R93, R148 ;  /* 0x000000945d907220 */ /* 0x000fe20000410000 */
[----:B------:R-:W-:Y:S01]  /*1db0*/  FADD.FTZ R233, R152, R233 ;  /* 0x000000e998e97221 */ /* 0x000fe20000010000 */
[----:B------:R0:W-:Y:S01]  /*1dc0*/  STL [R1+0x54], R220 ;  /* 0x000054dc01007387 */ /* 0x0001e20000100800 */
[-C--:B------:R-:W-:Y:S01]  /*1dd0*/  FFMA.FTZ R19, R215, R152.reuse, R19 ;  /* 0x00000098d7137223 */ /* 0x080fe20000010013 */
[----:B------:R-:W-:Y:S01]  /*1de0*/  FFMA.FTZ R152, R61, R152, R144 ;  /* 0x000000983d987223 */ /* 0x000fe20000010090 */
[----:B------:R-:W-:Y:S02]  /*1df0*/  HADD2.F32 R144, -RZ, R153.H0_H0 ;  /* 0x20000099ff907230 */ /* 0x000fe40000004100 */
[----:B------:R-:W-:Y:S01]  /*1e00*/  FADD.FTZ R232, R148, R232 ;  /* 0x000000e894e87221 */ /* 0x000fe20000010000 */
[----:B------:R-:W-:Y:S01]  /*1e10*/  FFMA.FTZ R20, R139, R135, R20 ;  /* 0x000000878b147223 */ /* 0x000fe20000010014 */
[----:B------:R-:W-:Y:S01]  /*1e20*/  FADD.FTZ R173, R160, R173 ;  /* 0x000000ada0ad7221 */ /* 0x000fe20000010000 */
[----:B------:R-:W-:Y:S01]  /*1e30*/  FFMA.FTZ R11, R205, R160, R11 ;  /* 0x000000a0cd0b7223 */ /* 0x000fe2000001000b */
[----:B------:R-:W1:Y:S01]  /*1e40*/  @P0 LDC.64 R38, c[0x0][0x2c8] ;  /* 0x0000b200ff260b82 */ /* 0x000e620000000a00 */
[----:B0-----:R-:W2:Y:S01]  /*1e50*/  LDL.LU R220, [R1+0x48] ;  /* 0x0000480001dc7983 */ /* 0x001ea20000300800 */
[----:B------:R-:W-:Y:S01]  /*1e60*/  FFMA.FTZ R217, R215, R148, R217 ;  /* 0x00000094d7d97223 */ /* 0x000fe200000100d9 */
[----:B------:R-:W-:-:S02]  /*1e70*/  FADD.FTZ R219, R144, R219 ;  /* 0x000000db90db7221 */ /* 0x000fc40000010000 */
[----:B------:R-:W-:Y:S04]  /*1e80*/  STL [R1+0x40], R233 ;  /* 0x000040e901007387 */ /* 0x000fe80000100800 */
[----:B------:R-:W-:Y:S04]  /*1e90*/  STL [R1+0x5c], R232 ;  /* 0x00005ce801007387 */ /* 0x000fe80000100800 */
[----:B------:R-:W-:Y:S04]  /*1ea0*/  STL [R1+0x50], R217 ;  /* 0x000050d901007387 */ /* 0x000fe80000100800 */
[----:B------:R0:W-:Y:S04]  /*1eb0*/  STL [R1+0x4c], R219 ;  /* 0x00004cdb01007387 */ /* 0x0001e80000100800 */
[----:B0-----:R-:W2:Y:S01]  /*1ec0*/  LDL.LU R219, [R1+0x38] ;  /* 0x0000380001db7983 */ /* 0x001ea20000300800 */
[----:B------:R-:W-:-:S02]  /*1ed0*/  HADD2.F32 R148, -RZ, R145.H0_H0 ;  /* 0x20000091ff947230 */ /* 0x000fc40000004100 */
[----:B------:R-:W-:-:S03]  /*1ee0*/  FFMA.FTZ R135, R60, R135, R216 ;  /* 0x000000873c877223 */ /* 0x000fc600000100d8 */
[----:B------:R-:W-:Y:S01]  /*1ef0*/  FADD.FTZ R148, -R204, R148 ;  /* 0x00000094cc947221 */ /* 0x000fe20000010100 */
[----:B------:R-:W-:-:S03]  /*1f00*/  HADD2.F32 R216, -RZ, R149.H0_H0 ;  /* 0x20000095ffd87230 */ /* 0x000fc60000004100 */
[----:B------:R-:W-:Y:S02]  /*1f10*/  FMUL.FTZ R148, R203, R148 ;  /* 0x00000094cb947220 */ /* 0x000fe40000410000 */
[----:B------:R-:W-:Y:S02]  /*1f20*/  FMUL.FTZ R217, R94, R216 ;  /* 0x000000d85ed97220 */ /* 0x000fe40000410000 */
[-C--:B---3--:R-:W-:Y:S02]  /*1f30*/  FFMA.FTZ R218, R148, R144.reuse, R218 ;  /* 0x0000009094da7223 */ /* 0x088fe400000100da */
[----:B------:R-:W-:-:S03]  /*1f40*/  FFMA.FTZ R144, R62, R144, R217 ;  /* 0x000000903e907223 */ /* 0x000fc600000100d9 */
[----:B------:R0:W-:Y:S04]  /*1f50*/  STL [R1+0x3c], R218 ;  /* 0x00003cda01007387 */ /* 0x0001e80000100800 */
[----:B0-----:R-:W3:Y:S04]  /*1f60*/  LDL.LU R218, [R1+0x6c] ;  /* 0x00006c0001da7983 */ /* 0x001ee80000300800 */
[----:B------:R-:W3:Y:S01]  /*1f70*/  LDL.LU R217, [R1+0x68] ;  /* 0x0000680001d97983 */ /* 0x000ee20000300800 */
[----:B------:R-:W-:Y:S02]  /*1f80*/  HADD2.F32 R153, -RZ, R153.H1_H1 ;  /* 0x30000099ff997230 */ /* 0x000fe40000004100 */
[----:B------:R-:W-:-:S05]  /*1f90*/  HADD2.F32 R145, -RZ, R145.H1_H1 ;  /* 0x30000091ff917230 */ /* 0x000fca0000004100 */
[----:B------:R-:W-:Y:S01]  /*1fa0*/  FADD.FTZ R145, -R204, R145 ;  /* 0x00000091cc917221 */ /* 0x000fe20000010100 */
[----:B----4-:R-:W-:-:S05]  /*1fb0*/  FADD.FTZ R222, R216, R222 ;  /* 0x000000ded8de7221 */ /* 0x010fca0000010000 */
[----:B------:R0:W-:Y:S01]  /*1fc0*/  STL [R1+0x64], R222 ;  /* 0x000064de01007387 */ /* 0x0001e20000100800 */
[----:B--2---:R-:W-:-:S05]  /*1fd0*/  FFMA.FTZ R221, R148, R216, R221 ;  /* 0x000000d894dd7223 */ /* 0x004fca00000100dd */
[----:B------:R2:W-:Y:S04]  /*1fe0*/  STL [R1+0x58], R221 ;  /* 0x000058dd01007387 */ /* 0x0005e80000100800 */
[----:B------:R-:W4:Y:S04]  /*1ff0*/  LDL.LU R234, [R1+0x80] ;  /* 0x0000800001ea7983 */ /* 0x000f280000300800 */
[----:B------:R-:W4:Y:S04]  /*2000*/  LDL.LU R233, [R1+0x74] ;  /* 0x0000740001e97983 */ /* 0x000f280000300800 */
[----:B------:R-:W4:Y:S01]  /*2010*/  LDL.LU R232, [R1+0x94] ;  /* 0x0000940001e87983 */ /* 0x000f220000300800 */
[----:B------:R-:W-:-:S05]  /*2020*/  FADD.FTZ R220, R153, R220 ;  /* 0x000000dc99dc7221 */ /* 0x000fca0000010000 */
[----:B------:R1:W-:Y:S04]  /*2030*/  STL [R1+0x48], R220 ;  /* 0x000048dc01007387 */ /* 0x0003e80000100800 */
[----:B0-----:R-:W4:Y:S01]  /*2040*/  LDL.LU R222, [R1+0x8c] ;  /* 0x00008c0001de7983 */ /* 0x001f220000300800 */
[----:B------:R-:W-:-:S03]  /*2050*/  FMUL.FTZ R216, R203, R145 ;  /* 0x00000091cbd87220 */ /* 0x000fc60000410000 */
[----:B--2---:R-:W2:Y:S04]  /*2060*/  LDL.LU R221, [R1+0x7c] ;  /* 0x00007c0001dd7983 */ /* 0x004ea80000300800 */
[----:B-1----:R-:W2:Y:S01]  /*2070*/  LDL.LU R220, [R1+0x70] ;  /* 0x0000700001dc7983 */ /* 0x002ea20000300800 */
[----:B------:R-:W-:-:S05]  /*2080*/  FFMA.FTZ R219, R216, R153, R219 ;  /* 0x00000099d8db7223 */ /* 0x000fca00000100db */
[----:B------:R0:W-:Y:S04]  /*2090*/  STL [R1+0x38], R219 ;  /* 0x000038db01007387 */ /* 0x0001e80000100800 */
[----:B0-----:R-:W2:Y:S01]  /*20a0*/  LDL.LU R219, [R1+0x90] ;  /* 0x0000900001db7983 */ /* 0x001ea20000300800 */
[----:B------:R-:W-:-:S05]  /*20b0*/  HADD2.F32 R149, -RZ, R149.H1_H1 ;  /* 0x30000095ff957230 */ /* 0x000fca0000004100 */
[-C--:B------:R-:W-:Y:S01]  /*20c0*/  FMUL.FTZ R145, R95, R149.reuse ;  /* 0x000000955f917220 */ /* 0x080fe20000410000 */
[----:B---3--:R-:W-:Y:S01]  /*20d0*/  FADD.FTZ R218, R149, R218 ;  /* 0x000000da95da7221 */ /* 0x008fe20000010000 */
[----:B------:R-:W-:Y:S01]  /*20e0*/  FFMA.FTZ R217, R216, R149, R217 ;  /* 0x00000095d8d97223 */ /* 0x000fe200000100d9 */
[----:B------:R-:W-:Y:S02]  /*20f0*/  HADD2.F32 R149, -RZ, R146.H0_H0 ;  /* 0x20000092ff957230 */ /* 0x000fe40000004100 */
[----:B------:R-:W-:Y:S01]  /*2100*/  FFMA.FTZ R153, R63, R153, R145 ;  /* 0x000000993f997223 */ /* 0x000fe20000010091 */
[----:B------:R-:W-:Y:S01]  /*2110*/  STL [R1+0x6c], R218 ;  /* 0x00006cda01007387 */ /* 0x000fe20000100800 */
[----:B------:R-:W-:Y:S02]  /*2120*/  HADD2.F32 R145, -RZ, R154.H0_H0 ;  /* 0x2000009aff917230 */ /* 0x000fe40000004100 */
[----:B------:R-:W-:Y:S01]  /*2130*/  FADD.FTZ R149, -R204, R149 ;  /* 0x00000095cc957221 */ /* 0x000fe20000010100 */
[----:B------:R0:W-:Y:S03]  /*2140*/  STL [R1+0x68], R217 ;  /* 0x000068d901007387 */ /* 0x0001e60000100800 */
[----:B------:R-:W-:Y:S01]  /*2150*/  FMUL.FTZ R149, R203, R149 ;  /* 0x00000095cb957220 */ /* 0x000fe20000410000 */
[----:B------:R-:W-:-:S02]  /*2160*/  HADD2.F32 R146, -RZ, R146.H1_H1 ;  /* 0x30000092ff927230 */ /* 0x000fc40000004100 */
[----:B0-----:R-:W-:Y:S02]  /*2170*/  HADD2.F32 R217, -RZ, R150.H0_H0 ;  /* 0x20000096ffd97230 */ /* 0x001fe40000004100 */
[----:B------:R-:W-:Y:S02]  /*2180*/  FFMA.FTZ R160, R53, R160, R33 ;  /* 0x000000a035a07223 */ /* 0x000fe40000010021 */
[----:B------:R-:W0:Y:S01]  /*2190*/  @P0 LDC.64 R32, c[0x0][0x2c8] ;  /* 0x0000b200ff200b82 */ /* 0x000e220000000a00 */
[----:B------:R-:W-:Y:S01]  /*21a0*/  FMUL.FTZ R218, R96, R217 ;  /* 0x000000d960da7220 */ /* 0x000fe20000410000 */
[----:B------:R-:W-:Y:S01]  /*21b0*/  FADD.FTZ R146, -R204, R146 ;  /* 0x00000092cc927221 */ /* 0x000fe20000010100 */
[----:B------:R-:W-:Y:S02]  /*21c0*/  HADD2.F32 R154, -RZ, R154.H1_H1 ;  /* 0x3000009aff9a7230 */ /* 0x000fe40000004100 */
[----:B------:R-:W-:Y:S02]  /*21d0*/  HADD2.F32 R150, -RZ, R150.H1_H1 ;  /* 0x30000096ff967230 */ /* 0x000fe40000004100 */
[----:B------:R-:W-:-:S05]  /*21e0*/  @P0 IMAD.WIDE.U32 R38, R2, 0x10, R38 ;  /* 0x0000001002260825 */ /* 0x000fca00078e0026 */
[----:B------:R-:W5:Y:S04]  /*21f0*/  @P0 LDG.E.128 R124, desc[UR4][R38.64] ;  /* 0x00000004267c0981 */ /* 0x000f68000c1e1d00 */
[----:B------:R-:W3:Y:S01]  /*2200*/  LDG.E.128 R36, desc[UR4][R36.64] ;  /* 0x0000000424247981 */ /* 0x000ee2000c1e1d00 */
[----:B0-----:R-:W-:-:S05]  /*2210*/  @P0 IMAD.WIDE.U32 R32, R202, 0x10, R32 ;  /* 0x00000010ca200825 */ /* 0x001fca00078e0020 */
[----:B------:R0:W5:Y:S04]  /*2220*/  @P0 LDG.E.128 R120, desc[UR4][R32.64] ;  /* 0x0000000420780981 */ /* 0x000168000c1e1d00 */
[----:B------:R-:W3:Y:S01]  /*2230*/  LDG.E.128 R32, desc[UR4][R34.64] ;  /* 0x0000000422207981 */ /* 0x000ee2000c1e1d00 */
[----:B----4-:R-:W-:Y:S01]  /*2240*/  FADD.FTZ R234, R145, R234 ;  /* 0x000000ea91ea7221 */ /* 0x010fe20000010000 */
[----:B------:R-:W-:-:S04]  /*2250*/  FFMA.FTZ R233, R149, R145, R233 ;  /* 0x0000009195e97223 */ /* 0x000fc800000100e9 */
[----:B------:R1:W-:Y:S01]  /*2260*/  STL [R1+0x80], R234 ;  /* 0x000080ea01007387 */ /* 0x0003e20000100800 */
[----:B------:R-:W-:-:S03]  /*2270*/  FFMA.FTZ R145, R64, R145, R218 ;  /* 0x0000009140917223 */ /* 0x000fc600000100da */
[----:B------:R4:W-:Y:S01]  /*2280*/  STL [R1+0x74], R233 ;  /* 0x000074e901007387 */ /* 0x0009e20000100800 */
[----:B------:R-:W-:-:S03]  /*2290*/  FADD.FTZ R232, R217, R232 ;  /* 0x000000e8d9e87221 */ /* 0x000fc60000010000 */
[----:B------:R-:W3:Y:S01]  /*22a0*/  LDL.LU R218, [R1+0x88] ;  /* 0x0000880001da7983 */ /* 0x000ee20000300800 */
[----:B------:R-:W-:Y:S01]  /*22b0*/  FFMA.FTZ R222, R149, R217, R222 ;  /* 0x000000d995de7223 */ /* 0x000fe200000100de */
[----:B------:R-:W-:Y:S02]  /*22c0*/  FMUL.FTZ R217, R203, R146 ;  /* 0x00000092cbd97220 */ /* 0x000fe40000410000 */
[----:B------:R0:W-:Y:S01]  /*22d0*/  STL [R1+0x94], R232 ;  /* 0x000094e801007387 */ /* 0x0001e20000100800 */
[----:B--2---:R-:W-:-:S03]  /*22e0*/  FADD.FTZ R221, R154, R221 ;  /* 0x000000dd9add7221 */ /* 0x004fc60000010000 */
[----:B------:R2:W-:Y:S01]  /*22f0*/  STL [R1+0x8c], R222 ;  /* 0x00008cde01007387 */ /* 0x0005e20000100800 */
[----:B------:R-:W-:-:S03]  /*2300*/  FFMA.FTZ R220, R217, R154, R220 ;  /* 0x0000009ad9dc7223 */ /* 0x000fc600000100dc */
[----:B------:R-:W3:Y:S04]  /*2310*/  LDL.LU R236, [R1+0x84] ;  /* 0x0000840001ec7983 */ /* 0x000ee80000300800 */
[----:B------:R-:W3:Y:S04]  /*2320*/  LDL.LU R235, [R1+0x78] ;  /* 0x0000780001eb7983 */ /* 0x000ee80000300800 */
[----:B------:R2:W-:Y:S04]  /*2330*/  STL [R1+0x7c], R221 ;  /* 0x00007cdd01007387 */ /* 0x0005e80000100800 */
[----:B------:R2:W-:Y:S04]  /*2340*/  STL [R1+0x70], R220 ;  /* 0x000070dc01007387 */ /* 0x0005e80000100800 */
[----:B-1----:R-:W3:Y:S04]  /*2350*/  LDL.LU R234, [R1+0x9c] ;  /* 0x00009c0001ea7983 */ /* 0x002ee80000300800 */
[----:B----4-:R-:W4:Y:S01]  /*2360*/  LDL.LU R233, [R1+0x98] ;  /* 0x0000980001e97983 */ /* 0x010f220000300800 */
[----:B------:R-:W-:-:S03]  /*2370*/  FADD.FTZ R219, R150, R219 ;  /* 0x000000db96db7221 */ /* 0x000fc60000010000 */
[----:B0-----:R-:W4:Y:S04]  /*2380*/  LDL.LU R232, [R1+0xa4] ;  /* 0x0000a40001e87983 */ /* 0x001f280000300800 */
[----:B------:R-:W-:Y:S04]  /*2390*/  STL [R1+0x90], R219 ;  /* 0x000090db01007387 */ /* 0x000fe80000100800 */
[----:B--2---:R-:W2:Y:S04]  /*23a0*/  LDL.LU R222, [R1+0xa0] ;  /* 0x0000a00001de7983 */ /* 0x004ea80000300800 */
[----:B------:R-:W2:Y:S04]  /*23b0*/  LDL.LU R221, [R1+0xac] ;  /* 0x0000ac0001dd7983 */ /* 0x000ea80000300800 */
[----:B------:R-:W2:Y:S01]  /*23c0*/  LDL.LU R220, [R1+0xa8] ;  /* 0x0000a80001dc7983 */ /* 0x000ea20000300800 */
[----:B------:R-:W-:-:S04]  /*23d0*/  FMUL.FTZ R146, R97, R150 ;  /* 0x0000009661927220 */ /* 0x000fc80000410000 */
[----:B------:R-:W-:Y:S01]  /*23e0*/  FFMA.FTZ R154, R65, R154, R146 ;  /* 0x0000009a419a7223 */ /* 0x000fe20000010092 */
[----:B------:R-:W-:Y:S01]  /*23f0*/  HADD2.F32 R146, -RZ, R155.H0_H0 ;  /* 0x2000009bff927230 */ /* 0x000fe20000004100 */
[----:B------:R-:W-:Y:S01]  /*2400*/  UMOV UR6, 0xffffffff ;  /* 0xffffffff00067882 */ /* 0x000fe20000000000 */
[----:B---3--:R-:W-:Y:S01]  /*2410*/  FFMA.FTZ R218, R217, R150, R218 ;  /* 0x00000096d9da7223 */ /* 0x008fe200000100da */
[----:B------:R-:W-:-:S05]  /*2420*/  HADD2.F32 R150, -RZ, R147.H0_H0 ;  /* 0x20000093ff967230 */ /* 0x000fca0000004100 */
[----:B------:R-:W-:Y:S01]  /*2430*/  FADD.FTZ R150, -R204, R150 ;  /* 0x00000096cc967221 */ /* 0x000fe20000010100 */
[----:B------:R0:W-:Y:S01]  /*2440*/  STL [R1+0x88], R218 ;  /* 0x000088da01007387 */ /* 0x0001e20000100800 */
[----:B------:R-:W-:Y:S02]  /*2450*/  HADD2.F32 R147, -RZ, R147.H1_H1 ;  /* 0x30000093ff937230 */ /* 0x000fe40000004100 */
[----:B------:R-:W-:Y:S01]  /*2460*/  FMUL.FTZ R150, R203, R150 ;  /* 0x00000096cb967220 */ /* 0x000fe20000410000 */
[----:B0-----:R-:W-:-:S05]  /*2470*/  HADD2.F32 R218, -RZ, R151.H0_H0 ;  /* 0x20000097ffda7230 */ /* 0x001fca0000004100 */
[----:B------:R-:W-:Y:S01]  /*2480*/  FMUL.FTZ R219, R98, R218 ;  /* 0x000000da62db7220 */ /* 0x000fe20000410000 */
[----:B------:R-:W-:Y:S01]  /*2490*/  FADD.FTZ R236, R146, R236 ;  /* 0x000000ec92ec7221 */ /* 0x000fe20000010000 */
[----:B------:R-:W-:Y:S01]  /*24a0*/  FFMA.FTZ R235, R150, R146, R235 ;  /* 0x0000009296eb7223 */ /* 0x000fe200000100eb */
[----:B------:R-:W-:Y:S01]  /*24b0*/  FADD.FTZ R234, R218, R234 ;  /* 0x000000eadaea7221 */ /* 0x000fe20000010000 */
[----:B----4-:R-:W-:Y:S01]  /*24c0*/  FFMA.FTZ R233, R150, R218, R233 ;  /* 0x000000da96e97223 */ /* 0x010fe200000100e9 */
[----:B------:R-:W-:Y:S02]  /*24d0*/  HADD2.F32 R218, -RZ, R151.H1_H1 ;  /* 0x30000097ffda7230 */ /* 0x000fe40000004100 */
[----:B------:R-:W-:Y:S01]  /*24e0*/  FADD.FTZ R151, -R204, R147 ;  /* 0x00000093cc977221 */ /* 0x000fe20000010100 */
[----:B------:R-:W-:-:S03]  /*24f0*/  HADD2.F32 R147, -RZ, R155.H1_H1 ;  /* 0x3000009bff937230 */ /* 0x000fc60000004100 */
[----:B------:R-:W-:Y:S01]  /*2500*/  FMUL.FTZ R151, R203, R151 ;  /* 0x00000097cb977220 */ /* 0x000fe20000410000 */
[----:B------:R-:W-:Y:S01]  /*2510*/  FMUL.FTZ R155, R99, R218 ;  /* 0x000000da639b7220 */ /* 0x000fe20000410000 */
[----:B------:R-:W-:Y:S01]  /*2520*/  FADD.FTZ R232, R147, R232 ;  /* 0x000000e893e87221 */ /* 0x000fe20000010000 */
[----:B------:R-:W-:Y:S01]  /*2530*/  STL [R1+0x84], R236 ;  /* 0x000084ec01007387 */ /* 0x000fe20000100800 */
[----:B--2---:R-:W-:-:S03]  /*2540*/  FFMA.FTZ R222, R151, R147, R222 ;  /* 0x0000009397de7223 */ /* 0x004fc600000100de */
[----:B------:R-:W-:Y:S01]  /*2550*/  STL [R1+0x78], R235 ;  /* 0x000078eb01007387 */ /* 0x000fe20000100800 */
[----:B------:R-:W-:Y:S01]  /*2560*/  FFMA.FTZ R147, R67, R147, R155 ;  /* 0x0000009343937223 */ /* 0x000fe2000001009b */
[----:B------:R-:W-:Y:S02]  /*2570*/  HADD2.F32 R155, -RZ, R32.H0_H0 ;  /* 0x20000020ff9b7230 */ /* 0x000fe40000004100 */
[----:B------:R-:W-:Y:S01]  /*2580*/  FADD.FTZ R221, R218, R221 ;  /* 0x000000dddadd7221 */ /* 0x000fe20000010000 */
[----:B------:R-:W-:Y:S01]  /*2590*/  STL [R1+0x9c], R234 ;  /* 0x00009cea01007387 */ /* 0x000fe20000100800 */
[----:B------:R-:W-:-:S03]  /*25a0*/  FFMA.FTZ R220, R151, R218, R220 ;  /* 0x000000da97dc7223 */ /* 0x000fc600000100dc */
[----:B------:R-:W-:Y:S01]  /*25b0*/  STL [R1+0x98], R233 ;  /* 0x000098e901007387 */ /* 0x000fe20000100800 */
[----:B------:R-:W-:-:S03]  /*25c0*/  HADD2.F32 R218, -RZ, R33.H1_H1 ;  /* 0x30000021ffda7230 */ /* 0x000fc60000004100 */
[----:B------:R0:W-:Y:S01]  /*25d0*/  STL [R1+0xa4], R232 ;  /* 0x0000a4e801007387 */ /* 0x0001e20000100800 */
[----:B------:R-:W-:-:S03]  /*25e0*/  FFMA.FTZ R146, R66, R146, R219 ;  /* 0x0000009242927223 */ /* 0x000fc600000100db */
[----:B------:R1:W-:Y:S01]  /*25f0*/  STL [R1+0xa0], R222 ;  /* 0x0000a0de01007387 */ /* 0x0003e20000100800 */
[----:B------:R-:W-:-:S03]  /*2600*/  HADD2.F32 R219, -RZ, R34.H0_H0 ;  /* 0x20000022ffdb7230 */ /* 0x000fc60000004100 */
[----:B------:R2:W-:Y:S01]  /*2610*/  STL [R1+0xac], R221 ;  /* 0x0000acdd01007387 */ /* 0x0005e20000100800 */
[----:B0-----:R-:W-:Y:S02]  /*2620*/  HADD2.F32 R232, -RZ, R32.H1_H1 ;  /* 0x30000020ffe87230 */ /* 0x001fe40000004100 */
[----:B------:R-:W-:Y:S02]  /*2630*/  HADD2.F32 R32, -RZ, R33.H0_H0 ;  /* 0x20000021ff207230 */ /* 0x000fe40000004100 */
[----:B------:R-:W-:Y:S01]  /*2640*/  FADD.FTZ R33, -R204, R155 ;  /* 0x0000009bcc217221 */ /* 0x000fe20000010100 */
[----:B------:R0:W-:Y:S01]  /*2650*/  STL [R1+0xa8], R220 ;  /* 0x0000a8dc01007387 */ /* 0x0001e20000100800 */
[--C-:B-1----:R-:W-:Y:S02]  /*2660*/  HADD2.F32 R222, -RZ, R35.reuse.H1_H1 ;  /* 0x30000023ffde7230 */ /* 0x102fe40000004100 */
[----:B--2---:R-:W-:Y:S02]  /*2670*/  HADD2.F32 R221, -RZ, R35.H0_H0 ;  /* 0x20000023ffdd7230 */ /* 0x004fe40000004100 */
[----:B------:R-:W-:Y:S01]  /*2680*/  FMUL.FTZ R33, R203, R33 ;  /* 0x00000021cb217220 */ /* 0x000fe20000410000 */
[----:B0-----:R-:W-:-:S02]  /*2690*/  HADD2.F32 R220, -RZ, R34.H1_H1 ;  /* 0x30000022ffdc7230 */ /* 0x001fc40000004100 */
[--C-:B------:R-:W-:Y:S02]  /*26a0*/  HADD2.F32 R34, -RZ, R36.reuse.H0_H0 ;  /* 0x20000024ff227230 */ /* 0x100fe40000004100 */
[C---:B------:R-:W-:Y:S01]  /*26b0*/  FADD.FTZ R155, -R204.reuse, R232 ;  /* 0x000000e8cc9b7221 */ /* 0x040fe20000010100 */
[C---:B------:R-:W-:Y:S01]  /*26c0*/  FADD.FTZ R35, -R204.reuse, R32 ;  /* 0x00000020cc237221 */ /* 0x040fe20000010100 */
[C---:B------:R-:W-:Y:S01]  /*26d0*/  FADD.FTZ R218, -R204.reuse, R218 ;  /* 0x000000daccda7221 */ /* 0x040fe20000010100 */
[C---:B------:R-:W-:Y:S01]  /*26e0*/  FADD.FTZ R219, -R204.reuse, R219 ;  /* 0x000000dbccdb7221 */ /* 0x040fe20000010100 */
[C---:B------:R-:W-:Y:S01]  /*26f0*/  FADD.FTZ R220, -R204.reuse, R220 ;  /* 0x000000dcccdc7221 */ /* 0x040fe20000010100 */
[C---:B------:R-:W-:Y:S01]  /*2700*/  FADD.FTZ R221, -R204.reuse, R221 ;  /* 0x000000ddccdd7221 */ /* 0x040fe20000010100 */
[----:B------:R-:W-:Y:S01]  /*2710*/  FADD.FTZ R222, -R204, R222 ;  /* 0x000000deccde7221 */ /* 0x000fe20000010100 */
[-C--:B------:R-:W-:Y:S01]  /*2720*/  FMUL.FTZ R204, R100, R34.reuse ;  /* 0x0000002264cc7220 */ /* 0x080fe20000410000 */
[----:B------:R-:W-:Y:S01]  /*2730*/  FADD.FTZ R192, R34, R192 ;  /* 0x000000c022c07221 */ /* 0x000fe20000010000 */
[----:B------:R-:W-:Y:S01]  /*2740*/  FFMA.FTZ R184, R33, R34, R184 ;  /* 0x0000002221b87223 */ /* 0x000fe200000100b8 */
[----:B------:R-:W-:-:S02]  /*2750*/  HADD2.F32 R34, -RZ, R36.H1_H1 ;  /* 0x30000024ff227230 */ /* 0x000fc40000004100 */
[----:B------:R-:W-:Y:S01]  /*2760*/  FMUL.FTZ R155, R203, R155 ;  /* 0x0000009bcb9b7220 */ /* 0x000fe20000410000 */
[--C-:B------:R-:W-:Y:S02]  /*2770*/  HADD2.F32 R36, -RZ, R40.reuse.H1_H1 ;  /* 0x30000028ff247230 */ /* 0x100fe40000004100 */
[----:B------:R-:W-:Y:S02]  /*2780*/  HADD2.F32 R32, -RZ, R40.H0_H0 ;  /* 0x20000028ff207230 */ /* 0x000fe40000004100 */
[----:B------:R-:W-:Y:S01]  /*2790*/  FMUL.FTZ R40, R101, R34 ;  /* 0x0000002265287220 */ /* 0x000fe20000410000 */
[----:B------:R-:W-:Y:S01]  /*27a0*/  FADD.FTZ R175, R36, R175 ;  /* 0x000000af24af7221 */ /* 0x000fe20000010000 */
[-C--:B------:R-:W-:Y:S02]  /*27b0*/  FFMA.FTZ R21, R155, R36.reuse, R21 ;  /* 0x000000249b157223 */ /* 0x080fe40000010015 */
[----:B------:R-:W-:Y:S01]  /*27c0*/  FFMA.FTZ R36, R69, R36, R40 ;  /* 0x0000002445247223 */ /* 0x000fe20000010028 */
[----:B------:R-:W-:-:S02]  /*27d0*/  HADD2.F32 R40, -RZ, R37.H0_H0 ;  /* 0x20000025ff287230 */ /* 0x000fc40000004100 */
[----:B------:R-:W-:Y:S01]  /*27e0*/  FADD.FTZ R191, R34, R191 ;  /* 0x000000bf22bf7221 */ /* 0x000fe20000010000 */
[----:B------:R-:W-:Y:S01]  /*27f0*/  FFMA.FTZ R183, R155, R34, R183 ;  /* 0x000000229bb77223 */ /* 0x000fe200000100b7 */
[----:B------:R-:W-:Y:S01]  /*2800*/  FADD.FTZ R176, R32, R176 ;  /* 0x000000b020b07221 */ /* 0x000fe20000010000 */
[-C--:B------:R-:W-:Y:S01]  /*2810*/  FFMA.FTZ R22, R33, R32.reuse, R22 ;  /* 0x0000002021167223 */ /* 0x080fe20000010016 */
[----:B------:R-:W-:Y:S02]  /*2820*/  HADD2.F32 R34, -RZ, R41.H0_H0 ;  /* 0x20000029ff227230 */ /* 0x000fe40000004100 */
[----:B------:R-:W-:Y:S01]  /*2830*/  FFMA.FTZ R32, R68, R32, R204 ;  /* 0x0000002044207223 */ /* 0x000fe200000100cc */
[----:B------:R-:W-:Y:S01]  /*2840*/  FMUL.FTZ R35, R203, R35 ;  /* 0x00000023cb237220 */ /* 0x000fe20000410000 */
[----:B------:R-:W-:Y:S01]  /*2850*/  FMUL.FTZ R204, R102, R40 ;  /* 0x0000002866cc7220 */ /* 0x000fe20000410000 */
[----:B------:R-:W-:Y:S02]  /*2860*/  HADD2.F32 R37, -RZ, R37.H1_H1 ;  /* 0x30000025ff257230 */ /* 0x000fe40000004100 */
[----:B------:R-:W-:Y:S01]  /*2870*/  FADD.FTZ R178, R34, R178 ;  /* 0x000000b222b27221 */ /* 0x000fe20000010000 */
[-C--:B------:R-:W-:Y:S01]  /*2880*/  FFMA.FTZ R24, R35, R34.reuse, R24 ;  /* 0x0000002223187223 */ /* 0x080fe20000010018 */
[----:B------:R-:W-:Y:S01]  /*2890*/  FFMA.FTZ R34, R70, R34, R204 ;  /* 0x0000002246227223 */ /* 0x000fe200000100cc */
[----:B------:R-:W-:-:S02]  /*28a0*/  HADD2.F32 R41, -RZ, R41.H1_H1 ;  /* 0x30000029ff297230 */ /* 0x000fc40000004100 */
[----:B------:R-:W-:Y:S01]  /*28b0*/  FMUL.FTZ R218, R203, R218 ;  /* 0x000000dacbda7220 */ /* 0x000fe20000410000 */
[----:B------:R-:W-:Y:S01]  /*28c0*/  FADD.FTZ R194, R40, R194 ;  /* 0x000000c228c27221 */ /* 0x000fe20000010000 */
[----:B------:R-:W-:Y:S01]  /*28d0*/  FFMA.FTZ R186, R35, R40, R186 ;  /* 0x0000002823ba7223 */ /* 0x000fe200000100ba */
[-C--:B------:R-:W-:Y:S01]  /*28e0*/  FMUL.FTZ R204, R103, R37.reuse ;  /* 0x0000002567cc7220 */ /* 0x080fe20000410000 */
[----:B------:R-:W-:Y:S02]  /*28f0*/  HADD2.F32 R40, -RZ, R38.H0_H0 ;  /* 0x20000026ff287230 */ /* 0x000fe40000004100 */
[----:B------:R-:W-:Y:S01]  /*2900*/  FADD.FTZ R193, R37, R193 ;  /* 0x000000c125c17221 */ /* 0x000fe20000010000 */
[C---:B------:R-:W-:Y:S01]  /*2910*/  FFMA.FTZ R185, R218.reuse, R37, R185 ;  /* 0x00000025dab97223 */ /* 0x040fe200000100b9 */
[----:B------:R-:W-:Y:S01]  /*2920*/  FADD.FTZ R177, R41, R177 ;  /* 0x000000b129b17221 */ /* 0x000fe20000010000 */
[-C--:B------:R-:W-:Y:S01]  /*2930*/  FFMA.FTZ R23, R218, R41.reuse, R23 ;  /* 0x00000029da177223 */ /* 0x080fe20000010017 */
[----:B------:R-:W-:Y:S01]  /*2940*/  FFMA.FTZ R204, R71, R41, R204 ;  /* 0x0000002947cc7223 */ /* 0x000fe200000100cc */
[----:B------:R-:W-:-:S02]  /*2950*/  HADD2.F32 R37, -RZ, R42.H0_H0 ;  /* 0x2000002aff257230 */ /* 0x000fc40000004100 */
[----:B------:R-:W-:Y:S01]  /*2960*/  FMUL.FTZ R41, R203, R219 ;  /* 0x000000dbcb297220 */ /* 0x000fe20000410000 */
[----:B------:R-:W-:Y:S01]  /*2970*/  FMUL.FTZ R219, R104, R40 ;  /* 0x0000002868db7220 */ /* 0x000fe20000410000 */
[----:B------:R-:W-:Y:S02]  /*2980*/  HADD2.F32 R38, -RZ, R38.H1_H1 ;  /* 0x30000026ff267230 */ /* 0x000fe40000004100 */
[----:B------:R-:W-:Y:S01]  /*2990*/  FADD.FTZ R180, R37, R180 ;  /* 0x000000b425b47221 */ /* 0x000fe20000010000 */
[-C--:B------:R-:W-:Y:S01]  /*29a0*/  FFMA.FTZ R26, R41, R37.reuse, R26 ;  /* 0x00000025291a7223 */ /* 0x080fe2000001001a */
        /* <DEDUP_REMOVED lines=9> */
[----:B------:R-:W-:-:S02]  /*2a40*/  HADD2.F32 R40, -RZ, R39.H0_H0 ;  /* 0x20000027ff287230 */ /* 0x000fc40000004100 */
[----:B------:R-:W-:Y:S01]  /*2a50*/  FMUL.FTZ R42, R203, R221 ;  /* 0x000000ddcb2a7220 */ /* 0x000fe20000410000 */
[----:B------:R-:W-:Y:S01]  /*2a60*/  FADD.FTZ R195, R38, R195 ;  /* 0x000000c326c37221 */ /* 0x000fe20000010000 */
[----:B------:R-:W-:Y:S01]  /*2a70*/  FFMA.FTZ R187, R220, R38, R187 ;  /* 0x00000026dcbb7223 */ /* 0x000fe200000100bb */
[----:B------:R-:W-:Y:S02]  /*2a80*/  HADD2.F32 R38, -RZ, R43.H0_H0 ;  /* 0x2000002bff267230 */ /* 0x000fe40000004100 */
[-C--:B------:R-:W-:Y:S01]  /*2a90*/  FMUL.FTZ R221, R106, R40.reuse ;  /* 0x000000286add7220 */ /* 0x080fe20000410000 */
[----:B------:R-:W-:Y:S01]  /*2aa0*/  FADD.FTZ R198, R40, R198 ;  /* 0x000000c628c67221 */ /* 0x000fe20000010000 */
[----:B------:R-:W-:Y:S01]  /*2ab0*/  FFMA.FTZ R190, R42, R40, R190 ;  /* 0x000000282abe7223 */ /* 0x000fe200000100be */
[----:B------:R-:W-:Y:S02]  /*2ac0*/  HADD2.F32 R40, -RZ, R39.H1_H1 ;  /* 0x30000027ff287230 */ /* 0x000fe40000004100 */
[----:B------:R-:W-:Y:S01]  /*2ad0*/  FADD.FTZ R182, R38, R182 ;  /* 0x000000b626b67221 */ /* 0x000fe20000010000 */
[----:B------:R-:W-:Y:S01]  /*2ae0*/  FFMA.FTZ R28, R42, R38, R28 ;  /* 0x000000262a1c7223 */ /* 0x000fe2000001001c */
[----:B------:R-:W-:-:S02]  /*2af0*/  HADD2.F32 R43, -RZ, R43.H1_H1 ;  /* 0x3000002bff2b7230 */ /* 0x000fc40000004100 */
[----:B------:R-:W-:Y:S01]  /*2b00*/  FFMA.FTZ R38, R74, R38, R221 ;  /* 0x000000264a267223 */ /* 0x000fe200000100dd */
[----:B------:R-:W-:Y:S01]  /*2b10*/  FMUL.FTZ R39, R203, R222 ;  /* 0x000000decb277220 */ /* 0x000fe20000410000 */
[----:B------:R-:W-:Y:S01]  /*2b20*/  FMUL.FTZ R221, R107, R40 ;  /* 0x000000286bdd7220 */ /* 0x000fe20000410000 */
[----:B------:R-:W-:Y:S02]  /*2b30*/  FADD.FTZ R181, R43, R181 ;  /* 0x000000b52bb57221 */ /* 0x000fe40000010000 */
[-C--:B------:R-:W-:Y:S01]  /*2b40*/  FFMA.FTZ R27, R39, R43.reuse, R27 ;  /* 0x0000002b271b7223 */ /* 0x080fe2000001001b */
        /* <DEDUP_REMOVED lines=88> */
.L_x_1830:
        /* <DEDUP_REMOVED lines=21> */
[----:B-----5:R-:W-:-:S02]  /*3220*/  @P0 HADD2.F32 R32, -RZ, R123.H0_H0 ;  /* 0x2000007bff200230 */ /* 0x020fc40000004100 */
[----:B------:R-:W-:Y:S01]  /*3230*/  FADD.FTZ R137, R133, -R137 ;  /* 0x8000008985897221 */ /* 0x000fe20000010000 */
[----:B------:R-:W-:Y:S01]  /*3240*/  FMUL.FTZ R43, R203, R138 ;  /* 0x0000008acb2b7220 */ /* 0x000fe20000410000 */
[-CC-:B------:R-:W-:Y:S01]  /*3250*/  FFMA.FTZ R41, R41, R232.reuse, R222.reuse ;  /* 0x000000e829297223 */ /* 0x180fe200000100de */
[-CC-:B------:R-:W-:Y:S01]  /*3260*/  FFMA.FTZ R212, R212, R232.reuse, R222.reuse ;  /* 0x000000e8d4d47223 */ /* 0x180fe200000100de */
[----:B------:R-:W-:Y:S01]  /*3270*/  FFMA.FTZ R214, R214, R232, R222 ;  /* 0x000000e8d6d67223 */ /* 0x000fe200000100de */
[----:B------:R-:W-:Y:S01]  /*3280*/  FADD.FTZ R136, R132, -R136 ;  /* 0x8000008884887221 */ /* 0x000fe20000010000 */
[----:B------:R-:W-:Y:S01]  /*3290*/  FADD.FTZ R213, R142, -R213 ;  /* 0x800000d58ed57221 */ /* 0x000fe20000010000 */
[----:B------:R-:W-:Y:S01]  /*32a0*/  FADD.FTZ R155, R36, -R155 ;  /* 0x8000009b249b7221 */ /* 0x000fe20000010000 */
[----:B------:R-:W-:Y:S01]  /*32b0*/  FADD.FTZ R35, R34, -R35 ;  /* 0x8000002322237221 */ /* 0x000fe20000010000 */
[--C-:B------:R-:W-:Y:S02]  /*32c0*/  @P0 HADD2.F32 R34, -RZ, R122.reuse.H0_H0 ;  /* 0x2000007aff220230 */ /* 0x100fe40000004100 */
[----:B------:R-:W-:Y:S01]  /*32d0*/  FMUL.FTZ R36, R203, R0 ;  /* 0x00000000cb247220 */ /* 0x000fe20000410000 */
[-CC-:B------:R-:W-:Y:S01]  /*32e0*/  FFMA.FTZ R209, R209, R232.reuse, R222.reuse ;  /* 0x000000e8d1d17223 */ /* 0x180fe200000100de */
[-CC-:B------:R-:W-:Y:S01]  /*32f0*/  FFMA.FTZ R210, R210, R232.reuse, R222.reuse ;  /* 0x000000e8d2d27223 */ /* 0x180fe200000100de */
[----:B------:R-:W-:Y:S01]  /*3300*/  FFMA.FTZ R42, R42, R232, R222 ;  /* 0x000000e82a2a7223 */ /* 0x000fe200000100de */
[C---:B------:R-:W-:Y:S01]  /*3310*/  FMUL.FTZ R137, R203.reuse, R137 ;  /* 0x00000089cb897220 */ /* 0x040fe20000410000 */
[----:B------:R-:W-:Y:S01]  /*3320*/  FMUL.FTZ R0, R203, R33 ;  /* 0x00000021cb007220 */ /* 0x000fe20000410000 */
[----:B------:R-:W-:Y:S01]  /*3330*/  @P0 FADD.FTZ R43, R43, R32 ;  /* 0x000000202b2b0221 */ /* 0x000fe20000010000 */
[----:B------:R-:W-:Y:S01]  /*3340*/  FADD.FTZ R41, R37, -R41 ;  /* 0x8000002925297221 */ /* 0x000fe20000010000 */
[----:B------:R-:W-:-:S02]  /*3350*/  @P0 HADD2.F32 R32, -RZ, R122.H1_H1 ;  /* 0x3000007aff200230 */ /* 0x000fc40000004100 */
[----:B------:R-:W-:Y:S01]  /*3360*/  FADD.FTZ R212, R141, -R212 ;  /* 0x800000d48dd47221 */ /* 0x000fe20000010000 */
[----:B------:R-:W-:Y:S02]  /*3370*/  @P0 HADD2.F32 R33, -RZ, R121.H0_H0 ;  /* 0x20000079ff210230 */ /* 0x000fe40000004100 */
[----:B------:R-:W-:Y:S01]  /*3380*/  FADD.FTZ R214, R143, -R214 ;  /* 0x800000d68fd67221 */ /* 0x000fe20000010000 */
[C---:B------:R-:W-:Y:S01]  /*3390*/  FMUL.FTZ R37, R203.reuse, R136 ;  /* 0x00000088cb257220 */ /* 0x040fe20000410000 */
[----:B------:R-:W-:Y:S01]  /*33a0*/  FMUL.FTZ R213, R203, R213 ;  /* 0x000000d5cbd57220 */ /* 0x000fe20000410000 */
[-CC-:B------:R-:W-:Y:S01]  /*33b0*/  FFMA.FTZ R211, R211, R232.reuse, R222.reuse ;  /* 0x000000e8d3d37223 */ /* 0x180fe200000100de */
[-CC-:B------:R-:W-:Y:S01]  /*33c0*/  FFMA.FTZ R208, R208, R232.reuse, R222.reuse ;  /* 0x000000e8d0d07223 */ /* 0x180fe200000100de */
[----:B------:R-:W-:Y:S01]  /*33d0*/  FFMA.FTZ R166, R166, R232, R222 ;  /* 0x000000e8a6a67223 */ /* 0x000fe200000100de */
[----:B------:R-:W-:Y:S01]  /*33e0*/  FADD.FTZ R209, R159, -R209 ;  /* 0x800000d19fd17221 */ /* 0x000fe20000010000 */
[----:B------:R-:W-:Y:S01]  /*33f0*/  FADD.FTZ R210, R167, -R210 ;  /* 0x800000d2a7d27221 */ /* 0x000fe20000010000 */
        /* <DEDUP_REMOVED lines=17> */
[C---:B------:R-:W-:Y:S01]  /*3510*/  FMUL.FTZ R209, R203.reuse, R209 ;  /* 0x000000d1cbd17220 */ /* 0x040fe20000410000 */
        /* <DEDUP_REMOVED lines=53> */
[----:B------:R-:W0:Y:S01]  /*3870*/  @P1 LDC.64 R134, c[0x0][0x308] ;  /* 0x0000c200ff861b82 */ /* 0x000e220000000a00 */
[----:B------:R-:W-:Y:S01]  /*3880*/  FADD.FTZ R215, R152, -R215 ;  /* 0x800000d798d77221 */ /* 0x000fe20000010000 */
[----:B------:R-:W-:Y:S01]  /*3890*/  @P0 FADD.FTZ R207, R207, R38 ;  /* 0x00000026cfcf0221 */ /* 0x000fe20000010000 */
[----:B------:R-:W-:Y:S01]  /*38a0*/  @P0 FADD.FTZ R205, R205, R34 ;  /* 0x00000022cdcd0221 */ /* 0x000fe20000010000 */
[----:B------:R-:W-:Y:S01]  /*38b0*/  @P0 FADD.FTZ R150, R150, R35 ;  /* 0x0000002396960221 */ /* 0x000fe20000010000 */
[----:B------:R-:W-:-:S02]  /*38c0*/  @P0 HADD2.F32 R38, -RZ, R127.H1_H1 ;  /* 0x3000007fff260230 */ /* 0x000fc40000004100 */
[----:B------:R-:W-:Y:S01]  /*38d0*/  FFMA.FTZ R220, R220, R232, R222 ;  /* 0x000000e8dcdc7223 */ /* 0x000fe200000100de */
[--C-:B------:R-:W-:Y:S02]  /*38e0*/  @P0 HADD2.F32 R34, -RZ, R125.reuse.H0_H0 ;  /* 0x2000007dff220230 */ /* 0x100fe40000004100 */
[C---:B------:R-:W-:Y:S01]  /*38f0*/  FMUL.FTZ R148, R203.reuse, R148 ;  /* 0x00000094cb947220 */ /* 0x040fe20000410000 */
[----:B------:R-:W-:Y:S02]  /*3900*/  @P0 HADD2.F32 R35, -RZ, R125.H1_H1 ;  /* 0x3000007dff230230 */ /* 0x000fe40000004100 */
[C---:B------:R-:W-:Y:S01]  /*3910*/  FMUL.FTZ R216, R203.reuse, R216 ;  /* 0x000000d8cbd87220 */ /* 0x040fe20000410000 */
[----:B------:R-:W-:Y:S01]  /*3920*/  FMUL.FTZ R151, R203, R151 ;  /* 0x00000097cb977220 */ /* 0x000fe20000410000 */
[----:B------:R-:W-:Y:S01]  /*3930*/  @P0 FADD.FTZ R149, R149, R32 ;  /* 0x0000002095950221 */ /* 0x000fe20000010000 */
[----:B------:R-:W-:Y:S01]  /*3940*/  @P0 FADD.FTZ R217, R217, R33 ;  /* 0x00000021d9d90221 */ /* 0x000fe20000010000 */
[----:B------:R-:W-:-:S02]  /*3950*/  @P0 HADD2.F32 R32, -RZ, R124.H0_H0 ;  /* 0x2000007cff200230 */ /* 0x000fc40000004100 */
[C---:B------:R-:W-:Y:S01]  /*3960*/  FMUL.FTZ R139, R203.reuse, R139 ;  /* 0x0000008bcb8b7220 */ /* 0x040fe20000410000 */
[----:B------:R-:W-:Y:S02]  /*3970*/  @P0 HADD2.F32 R33, -RZ, R124.H1_H1 ;  /* 0x3000007cff210230 */ /* 0x000fe40000004100 */
[----:B------:R-:W-:Y:S01]  /*3980*/  FMUL.FTZ R215, R203, R215 ;  /* 0x000000d7cbd77220 */ /* 0x000fe20000410000 */
[----:B------:R-:W-:Y:S01]  /*3990*/  FFMA.FTZ R218, R218, R232, R222 ;  /* 0x000000e8dada7223 */ /* 0x000fe200000100de */
[----:B------:R-:W-:Y:S01]  /*39a0*/  FADD.FTZ R220, R219, -R220 ;  /* 0x800000dcdbdc7221 */ /* 0x000fe20000010000 */
[----:B------:R-:W-:Y:S01]  /*39b0*/  @P0 FADD.FTZ R151, R151, R38 ;  /* 0x0000002697970221 */ /* 0x000fe20000010000 */
[----:B------:R-:W-:Y:S01]  /*39c0*/  @P0 FADD.FTZ R148, R148, R34 ;  /* 0x0000002294940221 */ /* 0x000fe20000010000 */
[----:B------:R-:W-:Y:S01]  /*39d0*/  @P0 FADD.FTZ R216, R216, R35 ;  /* 0x00000023d8d80221 */ /* 0x000fe20000010000 */
[----:B------:R-:W1:Y:S01]  /*39e0*/  @P2 LDC.64 R160, c[0x0][0x300] ;  /* 0x0000c000ffa02b82 */ /* 0x000e620000000a00 */
[----:B------:R-:W-:-:S02]  /*39f0*/  @P0 HADD2.F32 R34, -RZ, R131.H0_H0 ;  /* 0x20000083ff220230 */ /* 0x000fc40000004100 */
[C---:B------:R-:W-:Y:S01]  /*3a00*/  FMUL.FTZ R41, R203.reuse, R41 ;  /* 0x00000029cb297220 */ /* 0x040fe20000410000 */
[----:B------:R-:W-:Y:S02]  /*3a10*/  @P0 HADD2.F32 R35, -RZ, R131.H1_H1 ;  /* 0x30000083ff230230 */ /* 0x000fe40000004100 */
[C---:B------:R-:W-:Y:S01]  /*3a20*/  FMUL.FTZ R138, R203.reuse, R42 ;  /* 0x0000002acb8a7220 */ /* 0x040fe20000410000 */
[--C-:B------:R-:W-:Y:S02]  /*3a30*/  @P0 HADD2.F32 R38, -RZ, R130.reuse.H0_H0 ;  /* 0x20000082ff260230 */ /* 0x100fe40000004100 */
[----:B------:R-:W-:Y:S01]  /*3a40*/  FMUL.FTZ R140, R203, R39 ;  /* 0x00000027cb8c7220 */ /* 0x000fe20000410000 */
[----:B------:R-:W-:Y:S01]  /*3a50*/  @P0 FADD.FTZ R139, R139, R32 ;  /* 0x000000208b8b0221 */ /* 0x000fe20000010000 */
[----:B------:R-:W2:Y:S01]  /*3a60*/  LDC.64 R158, c[0x0][0x2f8] ;  /* 0x0000be00ff9e7b82 */ /* 0x000ea20000000a00 */
[----:B------:R-:W-:Y:S01]  /*3a70*/  @P0 FADD.FTZ R215, R215, R33 ;  /* 0x00000021d7d70221 */ /* 0x000fe20000010000 */
[----:B------:R-:W-:-:S02]  /*3a80*/  @P0 HADD2.F32 R32, -RZ, R130.H1_H1 ;  /* 0x30000082ff200230 */ /* 0x000fc40000004100 */
[----:B------:R-:W-:Y:S01]  /*3a90*/  FADD.FTZ R218, R204, -R218 ;  /* 0x800000daccda7221 */ /* 0x000fe20000010000 */
[--C-:B------:R-:W-:Y:S02]  /*3aa0*/  @P0 HADD2.F32 R33, -RZ, R129.reuse.H0_H0 ;  /* 0x20000081ff210230 */ /* 0x100fe40000004100 */
[----:B------:R-:W-:Y:S01]  /*3ab0*/  FMUL.FTZ R220, R203, R220 ;  /* 0x000000dccbdc7220 */ /* 0x000fe20000410000 */
[----:B------:R-:W-:Y:S01]  /*3ac0*/  @P0 FADD.FTZ R138, R138, R34 ;  /* 0x000000228a8a0221 */ /* 0x000fe20000010000 */
[----:B------:R-:W-:Y:S01]  /*3ad0*/  @P0 FADD.FTZ R140, R140, R35 ;  /* 0x000000238c8c0221 */ /* 0x000fe20000010000 */
[----:B------:R-:W3:Y:S01]  /*3ae0*/  @P1 LDC.64 R162, c[0x0][0x308] ;  /* 0x0000c200ffa21b82 */ /* 0x000ee20000000a00 */
[----:B------:R-:W-:Y:S01]  /*3af0*/  @P0 FADD.FTZ R41, R41, R38 ;  /* 0x0000002629290221 */ /* 0x000fe20000010000 */
[----:B------:R-:W-:Y:S02]  /*3b00*/  @P0 HADD2.F32 R34, -RZ, R129.H1_H1 ;  /* 0x30000081ff220230 */ /* 0x000fe40000004100 */
[----:B------:R-:W-:Y:S01]  /*3b10*/  FMUL.FTZ R155, R203, R155 ;  /* 0x0000009bcb9b7220 */ /* 0x000fe20000410000 */
[----:B------:R-:W-:-:S02]  /*3b20*/  @P0 HADD2.F32 R35, -RZ, R128.H0_H0 ;  /* 0x20000080ff230230 */ /* 0x000fc40000004100 */
[----:B------:R-:W-:Y:S01]  /*3b30*/  FMUL.FTZ R218, R203, R218 ;  /* 0x000000dacbda7220 */ /* 0x000fe20000410000 */
[----:B------:R-:W-:Y:S02]  /*3b40*/  @P0 HADD2.F32 R38, -RZ, R128.H1_H1 ;  /* 0x30000080ff260230 */ /* 0x000fe40000004100 */
        /* <DEDUP_REMOVED lines=39> */
[----:B------:R-:W-:Y:S02]  /*3dc0*/  @P1 F2FP.F16.F32.PACK_AB R144, RZ, R210 ;  /* 0x000000d2ff90123e */ /* 0x000fe400000000ff */
[----:B------:R-:W-:Y:S02]  /*3dd0*/  @P1 F2FP.F16.F32.PACK_AB R146, RZ, R166 ;  /* 0x000000a6ff92123e */ /* 0x000fe400000000ff */
[----:B------:R-:W-:-:S02]  /*3de0*/  @P1 F2FP.F16.F32.PACK_AB R152, RZ, R165 ;  /* 0x000000a5ff98123e */ /* 0x000fc400000000ff */
[----:B------:R-:W-:Y:S02]  /*3df0*/  @P1 F2FP.F16.F32.PACK_AB R141, RZ, R205 ;  /* 0x000000cdff8d123e */ /* 0x000fe400000000ff */
[----:B------:R-:W-:Y:S01]  /*3e00*/  F2FP.F16.F32.PACK_AB R35, R214, R43 ;  /* 0x0000002bd623723e */ /* 0x000fe200000000ff */
[C---:B-1----:R-:W-:Y:S01]  /*3e10*/  @P2 IMAD.WIDE.U32 R42, R202.reuse, 0x10, R160 ;  /* 0x00000010ca2a2825 */ /* 0x042fe200078e00a0 */
[----:B0-----:R-:W-:Y:S02]  /*3e20*/  @P1 PRMT R111, R143, 0x7610, R111 ;  /* 0x000076108f6f1816 */ /* 0x001fe4000000006f */
[----:B------:R-:W-:Y:S01]  /*3e30*/  @P1 PRMT R110, R145, 0x7610, R110 ;  /* 0x00007610916e1816 */ /* 0x000fe2000000006e */
[----:B--2---:R-:W-:Y:S01]  /*3e40*/  IMAD.WIDE.U32 R202, R202, 0x10, R158 ;  /* 0x00000010caca7825 */ /* 0x004fe200078e009e */
[----:B------:R-:W-:Y:S02]  /*3e50*/  @P1 PRMT R109, R147, 0x7610, R109 ;  /* 0x00007610936d1816 */ /* 0x000fe4000000006d */
[----:B------:R-:W-:-:S02]  /*3e60*/  @P1 PRMT R108, R153, 0x7610, R108 ;  /* 0x00007610996c1816 */ /* 0x000fc4000000006c */
[----:B------:R-:W-:Y:S02]  /*3e70*/  F2FP.F16.F32.PACK_AB R34, R213, R137 ;  /* 0x00000089d522723e */ /* 0x000fe400000000ff */
[----:B------:R-:W-:Y:S02]  /*3e80*/  F2FP.F16.F32.PACK_AB R33, R212, R37 ;  /* 0x00000025d421723e */ /* 0x000fe400000000ff */
[----:B------:R-:W-:Y:S02]  /*3e90*/  F2FP.F16.F32.PACK_AB R32, R211, R36 ;  /* 0x00000024d320723e */ /* 0x000fe400000000ff */
[----:B------:R-:W-:Y:S02]  /*3ea0*/  @P2 PRMT R115, R115, 0x5410, R39 ;  /* 0x0000541073732816 */ /* 0x000fe40000000027 */
[----:B------:R-:W-:Y:S01]  /*3eb0*/  @P2 PRMT R114, R114, 0x5410, R132 ;  /* 0x0000541072722816 */ /* 0x000fe20000000084 */
[----:B------:R-:W-:Y:S01]  /*3ec0*/  IMAD.WIDE.U32 R132, R201, 0x10, R158 ;  /* 0x00000010c9847825 */ /* 0x000fe200078e009e */
[----:B------:R-:W-:Y:S01]  /*3ed0*/  @P2 PRMT R113, R113, 0x5410, R134 ;  /* 0x0000541071712816 */ /* 0x000fe20000000086 */
[----:B------:R0:W-:Y:S01]  /*3ee0*/  STG.E.128 desc[UR4][R202.64], R32 ;  /* 0x00000020ca007986 */ /* 0x0001e2000c101d04 */
[----:B------:R-:W-:Y:S01]  /*3ef0*/  @P2 PRMT R112, R112, 0x5410, R142 ;  /* 0x0000541070702816 */ /* 0x000fe2000000008e */
[----:B---3--:R-:W-:Y:S01]  /*3f00*/  @P1 IMAD.WIDE.U32 R134, R201, 0x10, R162 ;  /* 0x00000010c9861825 */ /* 0x008fe200078e00a2 */
[----:B------:R-:W-:-:S02]  /*3f10*/  @P1 PRMT R111, R111, 0x5410, R144 ;  /* 0x000054106f6f1816 */ /* 0x000fc40000000090 */
[----:B------:R-:W-:Y:S01]  /*3f20*/  @P1 PRMT R110, R110, 0x5410, R146 ;  /* 0x000054106e6e1816 */ /* 0x000fe20000000092 */
[----:B------:R-:W-:Y:S01]  /*3f30*/  @P2 STG.E.128 desc[UR4][R42.64], R112 ;  /* 0x000000702a002986 */ /* 0x000fe2000c101d04 */
[----:B------:R-:W-:Y:S01]  /*3f40*/  @P1 PRMT R109, R109, 0x5410, R152 ;  /* 0x000054106d6d1816 */ /* 0x000fe20000000098 */
[----:B------:R-:W1:Y:S01]  /*3f50*/  @P1 LDC.64 R146, c[0x0][0x308] ;  /* 0x0000c200ff921b82 */ /* 0x000e620000000a00 */
[----:B------:R-:W-:Y:S02]  /*3f60*/  @P1 PRMT R108, R108, 0x5410, R141 ;  /* 0x000054106c6c1816 */ /* 0x000fe4000000008d */
[----:B------:R-:W-:Y:S02]  /*3f70*/  F2FP.F16.F32.PACK_AB R39, R210, R209 ;  /* 0x000000d1d227723e */ /* 0x000fe400000000ff */
[----:B------:R-:W-:Y:S01]  /*3f80*/  F2FP.F16.F32.PACK_AB R38, R166, R208 ;  /* 0x000000d0a626723e */ /* 0x000fe200000000ff */
[----:B------:R2:W-:Y:S01]  /*3f90*/  @P1 STG.E.128 desc[UR4][R134.64], R108 ;  /* 0x0000006c86001986 */ /* 0x0005e2000c101d04 */
[----:B------:R-:W-:Y:S01]  /*3fa0*/  F2FP.F16.F32.PACK_AB R37, R165, R207 ;  /* 0x000000cfa525723e */ /* 0x000fe200000000ff */
[----:B------:R-:W3:Y:S01]  /*3fb0*/  @P2 LDC.64 R152, c[0x0][0x300] ;  /* 0x0000c000ff982b82 */ /* 0x000ee20000000a00 */
[----:B------:R-:W-:-:S02]  /*3fc0*/  F2FP.F16.F32.PACK_AB R36, R205, R206 ;  /* 0x000000cecd24723e */ /* 0x000fc400000000ff */
[----:B0-----:R-:W-:Y:S02]  /*3fd0*/  @P1 F2FP.F16.F32.PACK_AB R32, RZ, R150 ;  /* 0x00000096ff20123e */ /* 0x001fe400000000ff */
[----:B------:R-:W-:Y:S01]  /*3fe0*/  @P2 F2FP.F16.F32.PACK_AB R209, RZ, R209 ;  /* 0x000000d1ffd1223e */ /* 0x000fe200000000ff */
[----:B------:R0:W-:Y:S01]  /*3ff0*/  STG.E.128 desc[UR4][R132.64], R36 ;  /* 0x0000002484007986 */ /* 0x0001e2000c101d04 */
[----:B------:R-:W-:Y:S02]  /*4000*/  @P2 F2FP.F16.F32.PACK_AB R208, RZ, R208 ;  /* 0x000000d0ffd0223e */ /* 0x000fe400000000ff */
[----:B------:R-:W-:Y:S02]  /*4010*/  @P2 F2FP.F16.F32.PACK_AB R207, RZ, R207 ;  /* 0x000000cfffcf223e */ /* 0x000fe400000000ff */
[----:B------:R-:W-:Y:S02]  /*4020*/  @P2 F2FP.F16.F32.PACK_AB R206, RZ, R206 ;  /* 0x000000ceffce223e */ /* 0x000fe400000000ff */
[----:B------:R-:W-:-:S02]  /*4030*/  @P1 F2FP.F16.F32.PACK_AB R34, RZ, R149 ;  /* 0x00000095ff22123e */ /* 0x000fc400000000ff */
[----:B------:R-:W-:Y:S02]  /*4040*/  @P1 F2FP.F16.F32.PACK_AB R33, RZ, R151 ;  /* 0x00000097ff21123e */ /* 0x000fe400000000ff */
[----:B--2---:R-:W-:Y:S02]  /*4050*/  @P1 PRMT R111, R32, 0x7610, R111 ;  /* 0x00007610206f1816 */ /* 0x004fe4000000006f */
[----:B------:R-:W-:Y:S02]  /*4060*/  @P2 F2FP.F16.F32.PACK_AB R210, RZ, R210 ;  /* 0x000000d2ffd2223e */ /* 0x000fe400000000ff */
[----:B------:R-:W-:Y:S02]  /*4070*/  @P2 F2FP.F16.F32.PACK_AB R166, RZ, R166 ;  /* 0x000000a6ffa6223e */ /* 0x000fe400000000ff */
[----:B------:R-:W-:Y:S01]  /*4080*/  @P2 F2FP.F16.F32.PACK_AB R165, RZ, R165 ;  /* 0x000000a5ffa5223e */ /* 0x000fe200000000ff */
[----:B0-----:R-:W0:Y:S01]  /*4090*/  @P2 LDC.64 R38, c[0x0][0x300] ;  /* 0x0000c000ff262b82 */ /* 0x001e220000000a00 */
[----:B------:R-:W-:-:S02]  /*40a0*/  @P1 F2FP.F16.F32.PACK_AB R36, RZ, R148 ;  /* 0x00000094ff24123e */ /* 0x000fc400000000ff */
[----:B------:R-:W-:Y:S02]  /*40b0*/  @P1 F2FP.F16.F32.PACK_AB R37, RZ, R139 ;  /* 0x0000008bff25123e */ /* 0x000fe400000000ff */
[----:B------:R-:W-:Y:S02]  /*40c0*/  @P2 F2FP.F16.F32.PACK_AB R205, RZ, R205 ;  /* 0x000000cdffcd223e */ /* 0x000fe400000000ff */
[----:B------:R-:W-:Y:S01]  /*40d0*/  @P2 PRMT R115, R209, 0x7610, R115 ;  /* 0x00007610d1732816 */ /* 0x000fe20000000073 */
[----:B------:R-:W2:Y:S01]  /*40e0*/  @P1 LDC.64 R132, c[0x0][0x308] ;  /* 0x0000c200ff841b82 */ /* 0x000ea20000000a00 */
[----:B------:R-:W-:Y:S02]  /*40f0*/  @P2 PRMT R114, R208, 0x7610, R114 ;  /* 0x00007610d0722816 */ /* 0x000fe40000000072 */
[----:B------:R-:W-:Y:S02]  /*4100*/  @P2 PRMT R113, R207, 0x7610, R113 ;  /* 0x00007610cf712816 */ /* 0x000fe40000000071 */
[----:B------:R-:W-:-:S02]  /*4110*/  @P2 PRMT R112, R206, 0x7610, R112 ;  /* 0x00007610ce702816 */ /* 0x000fc40000000070 */
[----:B------:R-:W-:Y:S02]  /*4120*/  @P1 F2FP.F16.F32.PACK_AB R35, RZ, R217 ;  /* 0x000000d9ff23123e */ /* 0x000fe400000000ff */
[----:B------:R-:W-:Y:S02]  /*4130*/  @P1 F2FP.F16.F32.PACK_AB R42, RZ, R216 ;  /* 0x000000d8ff2a123e */ /* 0x000fe400000000ff */
[----:B------:R-:W-:Y:S02]  /*4140*/  @P1 F2FP.F16.F32.PACK_AB R43, RZ, R215 ;  /* 0x000000d7ff2b123e */ /* 0x000fe400000000ff */
[----:B------:R-:W-:Y:S02]  /*4150*/  @P1 PRMT R110, R34, 0x7610, R110 ;  /* 0x00007610226e1816 */ /* 0x000fe4000000006e */
[----:B------:R-:W-:Y:S02]  /*4160*/  @P1 PRMT R109, R36, 0x7610, R109 ;  /* 0x00007610246d1816 */ /* 0x000fe4000000006d */
[----:B------:R-:W-:Y:S01]  /*4170*/  @P1 PRMT R108, R37, 0x7610, R108 ;  /* 0x00007610256c1816 */ /* 0x000fe2000000006c */
[----:B0-----:R-:W-:Y:S01]  /*4180*/  @P2 IMAD.WIDE.U32 R36, R201, 0x10, R38 ;  /* 0x00000010c9242825 */ /* 0x001fe200078e0026 */
[----:B------:R-:W-:-:S02]  /*4190*/  @P1 PRMT R111, R111, 0x5410, R33 ;  /* 0x000054106f6f1816 */ /* 0x000fc40000000021 */
[----:B------:R-:W-:Y:S01]  /*41a0*/  @P2 PRMT R115, R115, 0x5410, R210 ;  /* 0x0000541073732816 */ /* 0x000fe200000000d2 */
[----:B------:R-:W-:Y:S01]  /*41b0*/  IMAD.WIDE.U32 R200, R200, 0x10, R158 ;  /* 0x00000010c8c87825 */ /* 0x000fe200078e009e */
[----:B------:R-:W-:Y:S02]  /*41c0*/  @P2 PRMT R114, R114, 0x5410, R166 ;  /* 0x0000541072722816 */ /* 0x000fe400000000a6 */
[----:B------:R-:W-:Y:S01]  /*41d0*/  @P2 PRMT R113, R113, 0x5410, R165 ;  /* 0x0000541071712816 */ /* 0x000fe200000000a5 */
[----:B--2---:R-:W-:Y:S01]  /*41e0*/  @P1 IMAD.WIDE.U32 R38, R2, 0x10, R132 ;  /* 0x0000001002261825 */ /* 0x004fe200078e0084 */
[----:B------:R-:W-:Y:S02]  /*41f0*/  @P2 PRMT R112, R112, 0x5410, R205 ;  /* 0x0000541070702816 */ /* 0x000fe400000000cd */
[-C--:B------:R-:W-:Y:S02]  /*4200*/  F2FP.F16.F32.PACK_AB R34, R217, R149.reuse ;  /* 0x00000095d922723e */ /* 0x080fe400000000ff */
[----:B------:R-:W-:Y:S01]  /*4210*/  F2FP.F16.F32.PACK_AB R33, R216, R148 ;  /* 0x00000094d821723e */ /* 0x000fe200000000ff */
[----:B------:R0:W-:Y:S01]  /*4220*/  @P2 STG.E.128 desc[UR4][R36.64], R112 ;  /* 0x0000007024002986 */ /* 0x0001e2000c101d04 */
[----:B------:R-:W-:-:S02]  /*4230*/  @P2 F2FP.F16.F32.PACK_AB R149, RZ, R149 ;  /* 0x00000095ff95223e */ /* 0x000fc400000000ff */
[----:B------:R-:W-:Y:S02]  /*4240*/  @P2 F2FP.F16.F32.PACK_AB R148, RZ, R148 ;  /* 0x00000094ff94223e */ /* 0x000fe400000000ff */
[----:B------:R-:W-:Y:S02]  /*4250*/  @P1 PRMT R110, R110, 0x5410, R35 ;  /* 0x000054106e6e1816 */ /* 0x000fe40000000023 */
[----:B------:R-:W-:Y:S02]  /*4260*/  @P1 PRMT R109, R109, 0x5410, R42 ;  /* 0x000054106d6d1816 */ /* 0x000fe4000000002a */
[----:B------:R-:W-:Y:S02]  /*4270*/  @P1 PRMT R108, R108, 0x5410, R43 ;  /* 0x000054106c6c1816 */ /* 0x000fe4000000002b */
[----:B------:R-:W-:Y:S02]  /*4280*/  @P1 F2FP.F16.F32.PACK_AB R143, RZ, R41 ;  /* 0x00000029ff8f123e */ /* 0x000fe400000000ff */
[-C--:B------:R-:W-:Y:S01]  /*4290*/  F2FP.F16.F32.PACK_AB R35, R151, R150.reuse ;  /* 0x000000969723723e */ /* 0x080fe200000000ff */
[----:B------:R2:W-:Y:S01]  /*42a0*/  @P1 STG.E.128 desc[UR4][R38.64], R108 ;  /* 0x0000006c26001986 */ /* 0x0005e2000c101d04 */
[----:B------:R-:W-:-:S02]  /*42b0*/  @P2 F2FP.F16.F32.PACK_AB R150, RZ, R150 ;  /* 0x00000096ff96223e */ /* 0x000fc400000000ff */
[-C--:B------:R-:W-:Y:S02]  /*42c0*/  F2FP.F16.F32.PACK_AB R32, R215, R139.reuse ;  /* 0x0000008bd720723e */ /* 0x080fe400000000ff */
[----:B0-----:R-:W-:Y:S02]  /*42d0*/  @P2 PRMT R114, R149, 0x7610, R114 ;  /* 0x0000761095722816 */ /* 0x001fe40000000072 */
[----:B------:R-:W-:Y:S01]  /*42e0*/  @P2 PRMT R113, R148, 0x7610, R113 ;  /* 0x0000761094712816 */ /* 0x000fe20000000071 */
[----:B------:R-:W-:Y:S01]  /*42f0*/  STG.E.128 desc[UR4][R200.64], R32 ;  /* 0x00000020c8007986 */ /* 0x000fe2000c101d04 */
[----:B------:R-:W-:Y:S01]  /*4300*/  @P2 F2FP.F16.F32.PACK_AB R37, RZ, R139 ;  /* 0x0000008bff25223e */ /* 0x000fe200000000ff */
[----:B------:R-:W0:Y:S01]  /*4310*/  @P2 LDC.64 R148, c[0x0][0x300] ;  /* 0x0000c000ff942b82 */ /* 0x000e220000000a00 */
[----:B------:R-:W-:Y:S02]  /*4320*/  @P1 F2FP.F16.F32.PACK_AB R36, RZ, R220 ;  /* 0x000000dcff24123e */ /* 0x000fe400000000ff */
[----:B------:R-:W-:-:S02]  /*4330*/  @P2 PRMT R112, R37, 0x7610, R112 ;  /* 0x0000761025702816 */ /* 0x000fc40000000070 */
[----:B------:R-:W-:Y:S02]  /*4340*/  @P2 F2FP.F16.F32.PACK_AB R151, RZ, R151 ;  /* 0x00000097ff97223e */ /* 0x000fe400000000ff */
[----:B------:R-:W-:Y:S02]  /*4350*/  @P2 F2FP.F16.F32.PACK_AB R217, RZ, R217 ;  /* 0x000000d9ffd9223e */ /* 0x000fe400000000ff */
[----:B--2---:R-:W-:Y:S02]  /*4360*/  @P1 PRMT R110, R143, 0x7610, R110 ;  /* 0x000076108f6e1816 */ /* 0x004fe4000000006e */
[----:B------:R-:W-:Y:S02]  /*4370*/  @P1 F2FP.F16.F32.PACK_AB R38, RZ, R138 ;  /* 0x0000008aff26123e */ /* 0x000fe400000000ff */
[----:B------:R-:W-:Y:S02]  /*4380*/  @P1 PRMT R110, R110, 0x5410, R36 ;  /* 0x000054106e6e1816 */ /* 0x000fe40000000024 */
[----:B------:R-:W-:Y:S01]  /*4390*/  @P1 F2FP.F16.F32.PACK_AB R39, RZ, R140 ;  /* 0x0000008cff27123e */ /* 0x000fe200000000ff */
[----:B------:R-:W2:Y:S01]  /*43a0*/  LDC.64 R36, c[0x0][0x210] ;  /* 0x00008400ff247b82 */ /* 0x000ea20000000a00 */
[----:B------:R-:W-:-:S02]  /*43b0*/  @P1 PRMT R111, R38, 0x7610, R111 ;  /* 0x00007610266f1816 */ /* 0x000fc4000000006f */
[----:B------:R-:W-:Y:S02]  /*43c0*/  @P2 F2FP.F16.F32.PACK_AB R216, RZ, R216 ;  /* 0x000000d8ffd8223e */ /* 0x000fe400000000ff */
[----:B------:R-:W-:Y:S02]  /*43d0*/  @P2 F2FP.F16.F32.PACK_AB R215, RZ, R215 ;  /* 0x000000d7ffd7223e */ /* 0x000fe400000000ff */
[----:B------:R-:W-:Y:S02]  /*43e0*/  @P2 PRMT R115, R150, 0x7610, R115 ;  /* 0x0000761096732816 */ /* 0x000fe40000000073 */
[----:B------:R-:W-:Y:S01]  /*43f0*/  @P1 PRMT R111, R111, 0x5410, R39 ;  /* 0x000054106f6f1816 */ /* 0x000fe20000000027 */
[----:B---3--:R-:W-:Y:S01]  /*4400*/  @P2 IMAD.WIDE.U32 R38, R2, 0x10, R152 ;  /* 0x0000001002262825 */ /* 0x008fe200078e0098 */
        /* <DEDUP_REMOVED lines=15> */
[----:B------:R-:W-:Y:S01]  /*4500*/  @P1 PRMT R108, R145, 0x7610, R108 ;  /* 0x00007610916c1816 */ /* 0x000fe2000000006c */
[----:B---3--:R-:W-:Y:S01]  /*4510*/  IMAD.WIDE.U32 R38, R156, 0x10, R158 ;  /* 0x000000109c267825 */ /* 0x008fe200078e009e */
[----:B------:R-:W-:Y:S02]  /*4520*/  @P2 PRMT R115, R42, 0x7610, R115 ;  /* 0x000076102a732816 */ /* 0x000fe40000000073 */
[----:B------:R-:W-:Y:S02]  /*4530*/  @P2 F2FP.F16.F32.PACK_AB R135, RZ, R220 ;  /* 0x000000dcff87223e */ /* 0x000fe400000000ff */
[----:B------:R-:W-:Y:S02]  /*4540*/  @P2 F2FP.F16.F32.PACK_AB R132, RZ, R218 ;  /* 0x000000daff84223e */ /* 0x000fe400000000ff */
[----:B------:R-:W-:Y:S02]  /*4550*/  @P2 F2FP.F16.F32.PACK_AB R133, RZ, R155 ;  /* 0x0000009bff85223e */ /* 0x000fe400000000ff */
[----:B------:R-:W-:-:S02]  /*4560*/  @P2 PRMT R114, R134, 0x7610, R114 ;  /* 0x0000761086722816 */ /* 0x000fc40000000072 */
[----:B------:R-:W-:Y:S02]  /*4570*/  @P2 PRMT R113, R137, 0x7610, R113 ;  /* 0x0000761089712816 */ /* 0x000fe40000000071 */
[----:B------:R-:W-:Y:S02]  /*4580*/  @P2 PRMT R112, R141, 0x7610, R112 ;  /* 0x000076108d702816 */ /* 0x000fe40000000070 */
[----:B------:R-:W-:Y:S01]  /*4590*/  @P2 PRMT R115, R115, 0x5410, R43 ;  /* 0x0000541073732816 */ /* 0x000fe2000000002b */
[----:B-1----:R-:W-:Y:S01]  /*45a0*/  @P1 IMAD.WIDE.U32 R42, R156, 0x10, R146 ;  /* 0x000000109c2a1825 */ /* 0x002fe200078e0092 */
[----:B------:R-:W-:Y:S02]  /*45b0*/  @P1 PRMT R109, R109, 0x5410, R139 ;  /* 0x000054106d6d1816 */ /* 0x000fe4000000008b */
[----:B------:R-:W-:Y:S01]  /*45c0*/  @P1 PRMT R108, R108, 0x5410, R142 ;  /* 0x000054106c6c1816 */ /* 0x000fe2000000008e */
[----:B0-----:R-:W-:Y:S01]  /*45d0*/  @P2 IMAD.WIDE.U32 R156, R156, 0x10, R148 ;  /* 0x000000109c9c2825 */ /* 0x001fe200078e0094 */
        /* <DEDUP_REMOVED lines=9> */
[----:B--2---:R-:W-:-:S03]  /*4670*/  LEA R199, R36, R199, 0x2 ;  /* 0x000000c724c77211 */ /* 0x004fc600078e10ff */
[----:B------:R0:W-:Y:S01]  /*4680*/  @P2 STG.E.128 desc[UR4][R156.64], R112 ;  /* 0x000000709c002986 */ /* 0x0001e2000c101d04 */
[----:B------:R-:W-:-:S13]  /*4690*/  ISETP.GE.AND P1, PT, R199, R37, PT ;  /* 0x00000025c700720c */ /* 0x000fda0003f26270 */
[----:B------:R-:W-:Y:S05]  /*46a0*/  @!P1 BRA `(.L_x_1818) ;  /* 0xffffffc4006c9947 */ /* 0x000fea000383ffff */
[----:B------:R-:W-:Y:S05]  /*46b0*/  BSYNC B1 ;  /* 0x0000000000017941 */ /* 0x000fea0003800000 */
.L_x_1816:
[----:B------:R1:W5:Y:S01]  /*46c0*/  LDL.LU R40, [R1+0xc] ;  /* 0x00000c0001287983 */ /* 0x0003620000300800 */
[----:B------:R-:W-:Y:S02]  /*46d0*/  MOV R58, R6 ;  /* 0x00000006003a7202 */ /* 0x000fe40000000f00 */
[----:B------:R-:W-:Y:S01]  /*46e0*/  MOV R59, R5 ;  /* 0x00000005003b7202 */ /* 0x000fe20000000f00 */
[----:B------:R1:W5:Y:S01]  /*46f0*/  LDL.LU R41, [R1+0x8] ;  /* 0x0000080001297983 */ /* 0x0003620000300800 */
[----:B------:R-:W-:Y:S02]  /*4700*/  MOV R5, R7 ;  /* 0x0000000700057202 */ /* 0x000fe40000000f00 */
[----:B------:R-:W-:Y:S01]  /*4710*/  MOV R6, R10 ;  /* 0x0000000a00067202 */ /* 0x000fe20000000f00 */
[----:B0-----:R1:W5:Y:S01]  /*4720*/  LDL.LU R38, [R1+0x4] ;  /* 0x0000040001267983 */ /* 0x0013620000300800 */
        /* <DEDUP_REMOVED lines=114> */
.L_x_1815:
[----:B------:R-:W-:Y:S05]  /*4e50*/  BSYNC B0 ;  /* 0x0000000000007941 */ /* 0x000fea0003800000 */
.L_x_1813:
        /* <DEDUP_REMOVED lines=358> */
.L_x_1817:
        /* <DEDUP_REMOVED lines=8> */
.L_x_1820:
[----:B------:R-:W-:Y:S05]  /*6540*/  BSYNC B2 ;  /* 0x0000000000027941 */ /* 0x000fea0003800000 */
.L_x_1819:
        /* <DEDUP_REMOVED lines=8> */
.L_x_1821:
[----:B------:R-:W-:Y:S01]  /*65d0*/  HFMA2.MMA R233, -RZ, RZ, 0, 1.1920928955078125e-07 ;  /* 0x00000002ffe97435 */ /* 0x000fe200000001ff */
[----:B------:R-:W-:Y:S01]  /*65e0*/  MOV R232, R221 ;  /* 0x000000dd00e87202 */ /* 0x000fe20000000f00 */
[----:B------:R-:W-:-:S09]  /*65f0*/  FADD.FTZ R222, R222, R240 ;  /* 0x000000f0dede7221 */ /* 0x000fd20000010000 */
[----:B------:R-:W-:Y:S05]  /*6600*/  WARPSYNC.COLLECTIVE R235, `(.L_x_1822) ;  /* 0x00000000eb087348 */ /* 0x000fea0003c00000 */
[----:B------:R0:W1:Y:S02]  /*6610*/  SHFL.BFLY P2, R240, R232, R233, R234 ;  /* 0x0c0000e9e8f07389 */ /* 0x00006400000400ea */
[----:B01----:R-:W-:Y:S01]  /*6620*/  ENDCOLLECTIVE ;  /* 0x000000000000791b */ /* 0x003fe20003800000 */
.L_x_1822:
[----:B------:R-:W-:Y:S01]  /*6630*/  MOV R232, R222 ;  /* 0x000000de00e87202 */ /* 0x000fe20000000f00 */
[----:B------:R-:W-:-:S07]  /*6640*/  FADD.FTZ R221, R221, R240 ;  /* 0x000000f0dddd7221 */ /* 0x000fce0000010000 */
[----:B------:R-:W-:Y:S05]  /*6650*/  WARPSYNC.COLLECTIVE R235, `(.L_x_1823) ;  /* 0x00000000eb087348 */ /* 0x000fea0003c00000 */
[----:B------:R0:W1:Y:S02]  /*6660*/  SHFL.BFLY P2, R240, R232, R233, R234 ;  /* 0x0c0000e9e8f07389 */ /* 0x00006400000400ea */
[----:B01----:R-:W-:Y:S01]  /*6670*/  ENDCOLLECTIVE ;  /* 0x000000000000791b */ /* 0x003fe20003800000 */
.L_x_1823:
[----:B------:R-:W-:Y:S01]  /*6680*/  HFMA2.MMA R233, -RZ, RZ, 0, 2.384185791015625e-07 ;  /* 0x00000004ffe97435 */ /* 0x000fe200000001ff */
[----:B------:R-:W-:Y:S01]  /*6690*/  MOV R232, R221 ;  /* 0x000000dd00e87202 */ /* 0x000fe20000000f00 */
[----:B------:R-:W-:-:S09]  /*66a0*/  FADD.FTZ R222, R222, R240 ;  /* 0x000000f0dede7221 */ /* 0x000fd20000010000 */
[----:B------:R-:W-:Y:S05]  /*66b0*/  WARPSYNC.COLLECTIVE R235, `(.L_x_1824) ;  /* 0x00000000eb087348 */ /* 0x000fea0003c00000 */
[----:B------:R0:W1:Y:S02]  /*66c0*/  SHFL.BFLY P2, R240, R232, R233, R234 ;  /* 0x0c0000e9e8f07389 */ /* 0x00006400000400ea */
[----:B01----:R-:W-:Y:S01]  /*66d0*/  ENDCOLLECTIVE ;  /* 0x000000000000791b */ /* 0x003fe20003800000 */
.L_x_1824:
[----:B------:R-:W-:Y:S01]  /*66e0*/  MOV R232, R222 ;  /* 0x000000de00e87202 */ /* 0x000fe20000000f00 */
[----:B------:R-:W-:-:S07]  /*66f0*/  FADD.FTZ R221, R221, R240 ;  /* 0x000000f0dddd7221 */ /* 0x000fce0000010000 */
[----:B------:R-:W-:Y:S05]  /*6700*/  WARPSYNC.COLLECTIVE R235, `(.L_x_1825) ;  /* 0x00000000eb087348 */ /* 0x000fea0003c00000 */
[----:B------:R0:W1:Y:S02]  /*6710*/  SHFL.BFLY P2, R240, R232, R233, R234 ;  /* 0x0c0000e9e8f07389 */ /* 0x00006400000400ea */
[----:B01----:R-:W-:Y:S01]  /*6720*/  ENDCOLLECTIVE ;  /* 0x000000000000791b */ /* 0x003fe20003800000 */
.L_x_1825:
[----:B------:R-:W-:Y:S01]  /*6730*/  HFMA2.MMA R233, -RZ, RZ, 0, 4.76837158203125e-07 ;  /* 0x00000008ffe97435 */ /* 0x000fe200000001ff */
[----:B------:R-:W-:Y:S01]  /*6740*/  MOV R232, R221 ;  /* 0x000000dd00e87202 */ /* 0x000fe20000000f00 */
[----:B------:R-:W-:-:S09]  /*6750*/  FADD.FTZ R222, R222, R240 ;  /* 0x000000f0dede7221 */ /* 0x000fd20000010000 */
[----:B------:R-:W-:Y:S05]  /*6760*/  WARPSYNC.COLLECTIVE R235, `(.L_x_1826) ;  /* 0x00000000eb087348 */ /* 0x000fea0003c00000 */
[----:B------:R0:W1:Y:S02]  /*6770*/  SHFL.BFLY P2, R240, R232, R233, R234 ;  /* 0x0c0000e9e8f07389 */ /* 0x00006400000400ea */
[----:B01----:R-:W-:Y:S01]  /*6780*/  ENDCOLLECTIVE ;  /* 0x000000000000791b */ /* 0x003fe20003800000 */
.L_x_1826:
[----:B------:R-:W-:Y:S01]  /*6790*/  MOV R232, R222 ;  /* 0x000000de00e87202 */ /* 0x000fe20000000f00 */
[----:B------:R-:W-:-:S07]  /*67a0*/  FADD.FTZ R221, R221, R240 ;  /* 0x000000f0dddd7221 */ /* 0x000fce0000010000 */
[----:B------:R-:W-:Y:S05]  /*67b0*/  WARPSYNC.COLLECTIVE R235, `(.L_x_1827) ;  /* 0x00000000eb087348 */ /* 0x000fea0003c00000 */
[----:B------:R0:W1:Y:S02]  /*67c0*/  SHFL.BFLY P2, R240, R232, R233, R234 ;  /* 0x0c0000e9e8f07389 */ /* 0x00006400000400ea */
[----:B01----:R-:W-:Y:S01]  /*67d0*/  ENDCOLLECTIVE ;  /* 0x000000000000791b */ /* 0x003fe20003800000 */
.L_x_1827:
[----:B------:R-:W-:Y:S01]  /*67e0*/  HFMA2.MMA R233, -RZ, RZ, 0, 9.5367431640625e-07 ;  /* 0x00000010ffe97435 */ /* 0x000fe200000001ff */
[----:B------:R-:W-:Y:S01]  /*67f0*/  MOV R232, R221 ;  /* 0x000000dd00e87202 */ /* 0x000fe20000000f00 */
[----:B------:R-:W-:-:S09]  /*6800*/  FADD.FTZ R222, R222, R240 ;  /* 0x000000f0dede7221 */ /* 0x000fd20000010000 */
[----:B------:R-:W-:Y:S05]  /*6810*/  WARPSYNC.COLLECTIVE R235, `(.L_x_1828) ;  /* 0x00000000eb087348 */ /* 0x000fea0003c00000 */
[----:B------:R0:W1:Y:S02]  /*6820*/  SHFL.BFLY P2, R240, R232, R233, R234 ;  /* 0x0c0000e9e8f07389 */ /* 0x00006400000400ea */
[----:B01----:R-:W-:Y:S01]  /*6830*/  ENDCOLLECTIVE ;  /* 0x000000000000791b */ /* 0x003fe20003800000 */
.L_x_1828:
[----:B------:R-:W-:Y:S02]  /*6840*/  MOV R232, R222 ;  /* 0x000000de00e87202 */ /* 0x000fe40000000f00 */
[----:B------:R-:W-:-:S07]  /*6850*/  MOV R236, R240 ;  /* 0x000000f000ec7202 */ /* 0x000fce0000000f00 */
[----:B------:R-:W-:Y:S05]  /*6860*/  WARPSYNC.COLLECTIVE R235, `(.L_x_1829) ;  /* 0x00000000eb087348 */ /* 0x000fea0003c00000 */
[----:B------:R0:W1:Y:S02]  /*6870*/  SHFL.BFLY P2, R240, R232, R233, R234 ;  /* 0x0c0000e9e8f07389 */ /* 0x00006400000400ea */
[----:B01----:R-:W-:Y:S01]  /*6880*/  ENDCOLLECTIVE ;  /* 0x000000000000791b */ /* 0x003fe20003800000 */
.L_x_1829:
[----:B------:R-:W-:Y:S01]  /*6890*/  MOV R232, R240 ;  /* 0x000000f000e87202 */ /* 0x000fe20000000f00 */
[----:B------:R-:W-:Y:S06]  /*68a0*/  BRA `(.L_x_1830) ;  /* 0xffffffc800087947 */ /* 0x000fec000383ffff */
.L_x_1831:
        /* <DEDUP_REMOVED lines=13> */
.L_x_3779:


//--------------------- .text._ZN10layer_norm31ln_parallel_residual_bwd_kernelINS_13Kernel_traitsIf6__halfS2_S2_fjLj1024ELj1ELj4ELj1ELj16ENS_18Kernel_traits_baseILj1024EfS2_S2_S2_fjLj128EEEEELb0ELb1ELb0EEEvNS_9BwdParamsE --------------------------
	.section	.text._ZN10layer_norm31ln_parallel_residual_bwd_kernelINS_13Kernel_traitsIf6__halfS2_S2_fjLj1024ELj1ELj4ELj1ELj16ENS_18Kernel_traits_baseILj1024EfS2_S2_S2_fjLj128EEEEELb0ELb1ELb0EEEvNS_9BwdParamsE,"ax",@progbits
	.align	128
        .global         _ZN10layer_norm31ln_parallel_residual_bwd_kernelINS_13Kernel_traitsIf6__halfS2_S2_fjLj1024ELj1ELj4ELj1ELj16ENS_18Kernel_traits_baseILj1024EfS2_S2_S2_fjLj128EEEEELb0ELb1ELb0EEEvNS_9BwdParamsE
        .type           _ZN10layer_norm31ln_parallel_residual_bwd_kernelINS_13Kernel_traitsIf6__halfS2_S2_fjLj1024ELj1ELj4ELj1ELj16ENS_18Kernel_traits_baseILj1024EfS2_S2_S2_fjLj128EEEEELb0ELb1ELb0EEEvNS_9BwdParamsE,@function
        .size           _ZN10layer_norm31ln_parallel_residual_bwd_kernelINS_13Kernel_traitsIf6__halfS2_S2_fjLj1024ELj1ELj4ELj1ELj16ENS_18Kernel_traits_baseILj1024EfS2_S2_S2_fjLj128EEEEELb0ELb1ELb0EEEvNS_9BwdParamsE,(.L_x_3780 - _ZN10layer_norm31ln_parallel_residual_bwd_kernelINS_13Kernel_traitsIf6__halfS2_S2_fjLj1024ELj1ELj4ELj1ELj16ENS_18Kernel_traits_baseILj1024EfS2_S2_S2_fjLj128EEEEELb0ELb1ELb0EEEvNS_9BwdParamsE)
        .other          _ZN10layer_norm31ln_parallel_residual_bwd_kernelINS_13Kernel_traitsIf6__halfS2_S2_fjLj1024ELj1ELj4ELj1ELj16ENS_18Kernel_traits_baseILj1024EfS2_S2_S2_fjLj128EEEEELb0ELb1ELb0EEEvNS_9BwdParamsE,@"STO_CUDA_ENTRY STV_DEFAULT"
_ZN10layer_norm31ln_parallel_residual_bwd_kernelINS_13Kernel_traitsIf6__halfS2_S2_fjLj1024ELj1ELj4ELj1ELj16ENS_18Kernel_traits_baseILj1024EfS2_S2_S2_fjLj128EEEEELb0ELb1ELb0EEEvNS_9BwdParamsE:
.text._ZN10layer_norm31ln_parallel_residual_bwd_kernelINS_13Kernel_traitsIf6__halfS2_S2_fjLj1024ELj1ELj4ELj1ELj16ENS_18Kernel_traits_baseILj1024EfS2_S2_S2_fjLj128EEEEELb0ELb1ELb0EEEvNS_9BwdParamsE:
        /* <DEDUP_REMOVED lines=83> */
.L_x_1851:
        /* <DEDUP_REMOVED lines=33> */
[----:B------:R-:W-:Y:S01]  /*0740*/  FADD.FTZ R18, -R197, R18 ;  /* 0x00000012c5127221 */ /* 0x000fe20000010100 */
[----:B------:R-:W-:-:S02]  /*0750*/  HADD2.F32 R156, -RZ, R14.H0_H0 ;  /* 0x2000000eff9c7230 */ /* 0x000fc40000004100 */
[----:B------:R-:W-:Y:S01]  /*0760*/  FADD.FTZ R20, -R197, R20 ;  /* 0x00000014c5147221 */ /* 0x000fe20000010100 */
[C---:B-----5:R-:W-:Y:S01]  /*0770*/  FMUL.FTZ R3, R195.reuse, R6 ;  /* 0x00000006c3037220 */ /* 0x060fe20000410000 */
[--C-:B------:R-:W-:Y:S02]  /*0780*/  HADD2.F32 R162, -RZ, R15.reuse.H0_H0 ;  /* 0x2000000fffa27230 */ /* 0x100fe40000004100 */
[----:B------:R-:W-:Y:S01]  /*0790*/  FMUL.FTZ R6, R195, R18 ;  /* 0x00000012c3067220 */ /* 0x000fe20000410000 */
[----:B------:R-:W-:Y:S02]  /*07a0*/  HADD2.F32 R200, -RZ, R15.H1_H1 ;  /* 0x3000000fffc87230 */ /* 0x000fe40000004100 */
[C---:B------:R-:W-:Y:S01]  /*07b0*/  FADD.FTZ R156, -R197.reuse, R156 ;  /* 0x0000009cc59c7221 */ /* 0x040fe20000010100 */
[----:B------:R-:W-:Y:S02]  /*07c0*/  HADD2.F32 R158, -RZ, R14.H1_H1 ;  /* 0x3000000eff9e7230 */ /* 0x000fe40000004100 */
[C---:B------:R-:W-:Y:S01]  /*07d0*/  FADD.FTZ R162, -R197.reuse, R162 ;  /* 0x000000a2c5a27221 */ /* 0x040fe20000010100 */
[----:B------:R-:W-:Y:S01]  /*07e0*/  FADD.FTZ R200, -R197, R200 ;  /* 0x000000c8c5c87221 */ /* 0x000fe20000010100 */
[----:B---3--:R-:W-:-:S02]  /*07f0*/  HADD2.F32 R13, -RZ, R8.H0_H0 ;  /* 0x20000008ff0d7230 */ /* 0x008fc40000004100 */
[C---:B0-----:R-:W-:Y:S01]  /*0800*/  FADD.FTZ R16, -R197.reuse, R158 ;  /* 0x0000009ec5107221 */ /* 0x041fe20000010100 */
[--C-:B------:R-:W-:Y:S02]  /*0810*/  HADD2.F32 R17, -RZ, R10.reuse.H0_H0 ;  /* 0x2000000aff117230 */ /* 0x100fe40000004100 */
[----:B------:R-:W-:Y:S02]  /*0820*/  HADD2.F32 R160, -RZ, R10.H1_H1 ;  /* 0x3000000affa07230 */ /* 0x000fe40000004100 */
[----:B------:R-:W-:Y:S01]  /*0830*/  FADD.FTZ R10, -R197, R22 ;  /* 0x00000016c50a7221 */ /* 0x000fe20000010100 */
[----:B------:R-:W-:Y:S02]  /*0840*/  HADD2.F32 R12, -RZ, R8.H1_H1 ;  /* 0x30000008ff0c7230 */ /* 0x000fe40000004100 */
[----:B------:R-:W-:Y:S01]  /*0850*/  FADD.FTZ R108, R108, R13 ;  /* 0x0000000d6c6c7221 */ /* 0x000fe20000010000 */
[----:B------:R-:W-:Y:S02]  /*0860*/  HADD2.F32 R15, -RZ, R9.H0_H0 ;  /* 0x20000009ff0f7230 */ /* 0x000fe40000004100 */
[----:B------:R-:W-:Y:S01]  /*0870*/  FFMA.FTZ R72, R3, R13, R72 ;  /* 0x0000000d03487223 */ /* 0x000fe20000010048 */
[----:B------:R-:W-:-:S02]  /*0880*/  HADD2.F32 R161, -RZ, R11.H0_H0 ;  /* 0x2000000bffa17230 */ /* 0x000fc40000004100 */
[----:B------:R-:W-:Y:S01]  /*0890*/  FMUL.FTZ R8, R40, R13 ;  /* 0x0000000d28087220 */ /* 0x000fe20000410000 */
[----:B------:R-:W-:Y:S02]  /*08a0*/  HADD2.F32 R202, -RZ, R11.H1_H1 ;  /* 0x3000000bffca7230 */ /* 0x000fe40000004100 */
[C---:B------:R-:W-:Y:S01]  /*08b0*/  FMUL.FTZ R11, R195.reuse, R20 ;  /* 0x00000014c30b7220 */ /* 0x040fe20000410000 */
[----:B------:R-:W-:Y:S02]  /*08c0*/  HADD2.F32 R14, -RZ, R9.H1_H1 ;  /* 0x30000009ff0e7230 */ /* 0x000fe40000004100 */
[C---:B------:R-:W-:Y:S01]  /*08d0*/  FMUL.FTZ R10, R195.reuse, R10 ;  /* 0x0000000ac30a7220 */ /* 0x040fe20000410000 */
        /* <DEDUP_REMOVED lines=13> */
[----:B------:R-:W-:Y:S01]  /*09b0*/  FADD.FTZ R18, RZ, R8 ;  /* 0x00000008ff127221 */ /* 0x000fe20000010000 */
[----:B------:R-:W-:Y:S01]  /*09c0*/  FFMA.FTZ R17, R3, R8, RZ ;  /* 0x0000000803117223 */ /* 0x000fe200000100ff */
[----:B------:R-:W-:Y:S01]  /*09d0*/  FMUL.FTZ R16, R195, R16 ;  /* 0x00000010c3107220 */ /* 0x000fe20000410000 */
[----:B------:R-:W-:Y:S01]  /*09e0*/  FADD.FTZ R113, R113, R160 ;  /* 0x000000a071717221 */ /* 0x000fe20000010000 */
[----:B------:R-:W-:Y:S01]  /*09f0*/  FADD.FTZ R19, R18, R9 ;  /* 0x0000000912137221 */ /* 0x000fe20000010000 */
[----:B------:R-:W-:Y:S01]  /*0a00*/  FFMA.FTZ R18, R6, R9, R17 ;  /* 0x0000000906127223 */ /* 0x000fe20000010011 */
[-C--:B------:R-:W-:Y:S01]  /*0a10*/  FMUL.FTZ R17, R45, R160.reuse ;  /* 0x000000a02d117220 */ /* 0x080fe20000410000 */
        /* <DEDUP_REMOVED lines=13> */
[----:B------:R-:W-:Y:S01]  /*0af0*/  FADD.FTZ R159, R22, R17 ;  /* 0x00000011169f7221 */ /* 0x000fe20000010000 */
[----:B------:R-:W-:Y:S01]  /*0b00*/  FFMA.FTZ R156, R16, R17, R157 ;  /* 0x00000011109c7223 */ /* 0x000fe2000001009d */
[----:B------:R-:W-:-:S02]  /*0b10*/  FMUL.FTZ R22, R195, R200 ;  /* 0x000000c8c3167220 */ /* 0x000fc40000410000 */
[----:B------:R-:W-:Y:S01]  /*0b20*/  FADD.FTZ R159, R159, R18 ;  /* 0x000000129f9f7221 */ /* 0x000fe20000010000 */
[----:B------:R-:W-:Y:S01]  /*0b30*/  FFMA.FTZ R157, R19, R18, R156 ;  /* 0x00000012139d7223 */ /* 0x000fe2000001009c */
[C---:B------:R-:W-:Y:S02]  /*0b40*/  FFMA.FTZ R79, R22.reuse, R202, R79 ;  /* 0x000000ca164f7223 */ /* 0x040fe4000001004f */
[----:B------:R-:W-:Y:S01]  /*0b50*/  FADD.FTZ R201, R159, R20 ;  /* 0x000000149fc97221 */ /* 0x000fe20000010000 */
[----:B------:R-:W-:-:S07]  /*0b60*/  FFMA.FTZ R200, R22, R20, R157 ;  /* 0x0000001416c87223 */ /* 0x000fce000001009d */
.L_x_1835:
[----:B------:R-:W-:Y:S05]  /*0b70*/  BSYNC B1 ;  /* 0x0000000000017941 */ /* 0x000fea0003800000 */
.L_x_1834:
        /* <DEDUP_REMOVED lines=17> */
[----:B------:R-:W-:Y:S01]  /*0c90*/  FADD.FTZ R34, -R197, R34 ;  /* 0x00000022c5227221 */ /* 0x000fe20000010100 */
[----:B------:R-:W-:Y:S02]  /*0ca0*/  HADD2.F32 R160, -RZ, R29.H1_H1 ;  /* 0x3000001dffa07230 */ /* 0x000fe40000004100 */
[----:B------:R-:W-:-:S02]  /*0cb0*/  HADD2.F32 R162, -RZ, R30.H0_H0 ;  /* 0x2000001effa27230 */ /* 0x000fc40000004100 */
[----:B-----5:R-:W-:Y:S01]  /*0cc0*/  FMUL.FTZ R7, R195, R34 ;  /* 0x00000022c3077220 */ /* 0x020fe20000410000 */
[--C-:B------:R-:W-:Y:S02]  /*0cd0*/  HADD2.F32 R202, -RZ, R31.reuse.H0_H0 ;  /* 0x2000001fffca7230 */ /* 0x100fe40000004100 */
[C---:B------:R-:W-:Y:S01]  /*0ce0*/  FADD.FTZ R158, -R197.reuse, R158 ;  /* 0x0000009ec59e7221 */ /* 0x040fe20000010100 */
[----:B------:R-:W-:Y:S02]  /*0cf0*/  HADD2.F32 R204, -RZ, R31.H1_H1 ;  /* 0x3000001fffcc7230 */ /* 0x000fe40000004100 */
[----:B------:R-:W-:Y:S01]  /*0d00*/  FADD.FTZ R162, -R197, R162 ;  /* 0x000000a2c5a27221 */ /* 0x000fe20000010100 */
[----:B------:R-:W-:Y:S02]  /*0d10*/  HADD2.F32 R164, -RZ, R30.H1_H1 ;  /* 0x3000001effa47230 */ /* 0x000fe40000004100 */
[----:B------:R-:W-:Y:S01]  /*0d20*/  FMUL.FTZ R23, R195, R158 ;  /* 0x0000009ec3177220 */ /* 0x000fe20000410000 */
[----:B------:R-:W-:Y:S01]  /*0d30*/  FADD.FTZ R202, -R197, R202 ;  /* 0x000000cac5ca7221 */ /* 0x000fe20000010100 */
[----:B---3--:R-:W-:-:S02]  /*0d40*/  HADD2.F32 R21, -RZ, R24.H0_H0 ;  /* 0x20000018ff157230 */ /* 0x008fc40000004100 */
[C---:B------:R-:W-:Y:S01]  /*0d50*/  FADD.FTZ R34, -R197.reuse, R164 ;  /* 0x000000a4c5227221 */ /* 0x040fe20000010100 */
[----:B------:R-:W-:Y:S02]  /*0d60*/  HADD2.F32 R28, -RZ, R24.H1_H1 ;  /* 0x30000018ff1c7230 */ /* 0x000fe40000004100 */
[----:B------:R-:W-:Y:S01]  /*0d70*/  FADD.FTZ R24, -R197, R156 ;  /* 0x0000009cc5187221 */ /* 0x000fe20000010100 */
[--C-:B------:R-:W-:Y:S02]  /*0d80*/  HADD2.F32 R31, -RZ, R26.reuse.H0_H0 ;  /* 0x2000001aff1f7230 */ /* 0x100fe40000004100 */
[----:B------:R-:W-:Y:S01]  /*0d90*/  FADD.FTZ R116, R116, R21 ;  /* 0x0000001574747221 */ /* 0x000fe20000010000 */
[----:B------:R-:W-:Y:S02]  /*0da0*/  HADD2.F32 R166, -RZ, R26.H1_H1 ;  /* 0x3000001affa67230 */ /* 0x000fe40000004100 */
[----:B------:R-:W-:Y:S01]  /*0db0*/  FMUL.FTZ R24, R195, R24 ;  /* 0x00000018c3187220 */ /* 0x000fe20000410000 */
[-C--:B------:R-:W-:Y:S01]  /*0dc0*/  FFMA.FTZ R80, R7, R21.reuse, R80 ;  /* 0x0000001507507223 */ /* 0x080fe20000010050 */
[----:B------:R-:W-:Y:S01]  /*0dd0*/  FMUL.FTZ R26, R48, R21 ;  /* 0x00000015301a7220 */ /* 0x000fe20000410000 */
[----:B------:R-:W-:Y:S01]  /*0de0*/  FADD.FTZ R117, R117, R28 ;  /* 0x0000001c75757221 */ /* 0x000fe20000010000 */
[-C--:B------:R-:W-:Y:S01]  /*0df0*/  FFMA.FTZ R81, R24, R28.reuse, R81 ;  /* 0x0000001c18517223 */ /* 0x080fe20000010051 */
[----:B------:R-:W-:Y:S01]  /*0e00*/  FMUL.FTZ R21, R49, R28 ;  /* 0x0000001c31157220 */ /* 0x000fe20000410000 */
[----:B------:R-:W-:Y:S01]  /*0e10*/  FADD.FTZ R28, -R197, R160 ;  /* 0x000000a0c51c7221 */ /* 0x000fe20000010100 */
[----:B------:R-:W-:-:S02]  /*0e20*/  HADD2.F32 R29, -RZ, R25.H0_H0 ;  /* 0x20000019ff1d7230 */ /* 0x000fc40000004100 */
[----:B------:R-:W-:Y:S01]  /*0e30*/  FADD.FTZ R156, R201, R26 ;  /* 0x0000001ac99c7221 */ /* 0x000fe20000010000 */
[----:B0-----:R-:W-:Y:S02]  /*0e40*/  HADD2.F32 R32, -RZ, R25.H1_H1 ;  /* 0x30000019ff207230 */ /* 0x001fe40000004100 */
[C---:B------:R-:W-:Y:S01]  /*0e50*/  FMUL.FTZ R28, R195.reuse, R28 ;  /* 0x0000001cc31c7220 */ /* 0x040fe20000410000 */
[----:B------:R-:W-:Y:S01]  /*0e60*/  FMUL.FTZ R25, R195, R162 ;  /* 0x000000a2c3197220 */ /* 0x000fe20000410000 */
[----:B------:R-:W-:Y:S01]  /*0e70*/  FADD.FTZ R118, R118, R29 ;  /* 0x0000001d76767221 */ /* 0x000fe20000010000 */
[-C--:B------:R-:W-:Y:S01]  /*0e80*/  FFMA.FTZ R82, R23, R29.reuse, R82 ;  /* 0x0000001d17527223 */ /* 0x080fe20000010052 */
[----:B------:R-:W-:Y:S01]  /*0e90*/  FMUL.FTZ R30, R50, R29 ;  /* 0x0000001d321e7220 */ /* 0x000fe20000410000 */
[--C-:B------:R-:W-:Y:S02]  /*0ea0*/  HADD2.F32 R159, -RZ, R27.reuse.H0_H0 ;  /* 0x2000001bff9f7230 */ /* 0x100fe40000004100 */
[----:B------:R-:W-:Y:S01]  /*0eb0*/  FFMA.FTZ R29, R7, R26, R200 ;  /* 0x0000001a071d7223 */ /* 0x000fe200000100c8 */
[----:B------:R-:W-:-:S02]  /*0ec0*/  HADD2.F32 R206, -RZ, R27.H1_H1 ;  /* 0x3000001bffce7230 */ /* 0x000fc40000004100 */
        /* <DEDUP_REMOVED lines=14> */
[----:B------:R-:W-:Y:S01]  /*0fb0*/  FADD.FTZ R157, R158, R27 ;  /* 0x0000001b9e9d7221 */ /* 0x000fe20000010000 */
[----:B------:R-:W-:Y:S01]  /*0fc0*/  FFMA.FTZ R156, R28, R27, R33 ;  /* 0x0000001b1c9c7223 */ /* 0x000fe20000010021 */
[----:B------:R-:W-:Y:S01]  /*0fd0*/  FFMA.FTZ R85, R34, R166, R85 ;  /* 0x000000a622557223 */ /* 0x000fe20000010055 */
[----:B------:R-:W-:Y:S01]  /*0fe0*/  FADD.FTZ R122, R122, R159 ;  /* 0x0000009f7a7a7221 */ /* 0x000fe20000010000 */
[----:B------:R-:W-:Y:S01]  /*0ff0*/  FADD.FTZ R158, R157, R32 ;  /* 0x000000209d9e7221 */ /* 0x000fe20000010000 */
[----:B------:R-:W-:Y:S01]  /*1000*/  FFMA.FTZ R157, R25, R32, R156 ;  /* 0x00000020199d7223 */ /* 0x000fe2000001009c */
        /* <DEDUP_REMOVED lines=13> */
.L_x_1837:
[----:B------:R-:W-:Y:S05]  /*10e0*/  BSYNC B1 ;  /* 0x0000000000017941 */ /* 0x000fea0003800000 */
.L_x_1836:
        /* <DEDUP_REMOVED lines=86> */
.L_x_1839:
[----:B------:R-:W-:Y:S05]  /*1650*/  BSYNC B1 ;  /* 0x0000000000017941 */ /* 0x000fea0003800000 */
.L_x_1838:
        /* <DEDUP_REMOVED lines=21> */
[----:B-----5:R-:W-:Y:S01]  /*17b0*/  FMUL.FTZ R35, R195, R186 ;  /* 0x000000bac3237220 */ /* 0x020fe20000410000 */
[----:B------:R-:W-:Y:S01]  /*17c0*/  FADD.FTZ R156, -R197, R156 ;  /* 0x0000009cc59c7221 */ /* 0x000fe20000010100 */
[----:B------:R-:W-:Y:S02]  /*17d0*/  HADD2.F32 R158, -RZ, R158.H1_H1 ;  /* 0x3000009eff9e7230 */ /* 0x000fe40000004100 */
[C---:B0-----:R-:W-:Y:S01]  /*17e0*/  FMUL.FTZ R184, R195.reuse, R188 ;  /* 0x000000bcc3b87220 */ /* 0x041fe20000410000 */
[--C-:B------:R-:W-:Y:S02]  /*17f0*/  HADD2.F32 R196, -RZ, R159.reuse.H0_H0 ;  /* 0x2000009fffc47230 */ /* 0x100fe40000004100 */
[C---:B------:R-:W-:Y:S01]  /*1800*/  FMUL.FTZ R181, R195.reuse, R190 ;  /* 0x000000bec3b57220 */ /* 0x040fe20000410000 */
        /* <DEDUP_REMOVED lines=58> */
.L_x_1841:
[----:B------:R-:W-:Y:S05]  /*1bb0*/  BSYNC B1 ;  /* 0x0000000000017941 */ /* 0x000fea0003800000 */
.L_x_1840:
        /* <DEDUP_REMOVED lines=20> */
.L_x_1863:
        /* <DEDUP_REMOVED lines=101> */
.L_x_1844:
[----:B------:R-:W-:Y:S05]  /*2350*/  BSYNC B1 ;  /* 0x0000000000017941 */ /* 0x000fea0003800000 */
.L_x_1843:
        /* <DEDUP_REMOVED lines=96> */
.L_x_1846:
[----:B------:R-:W-:Y:S05]  /*2960*/  BSYNC B1 ;  /* 0x0000000000017941 */ /* 0x000fea0003800000 */
.L_x_1845:
        /* <DEDUP_REMOVED lines=96> */
.L_x_1848:
[----:B------:R-:W-:Y:S05]  /*2f70*/  BSYNC B1 ;  /* 0x0000000000017941 */ /* 0x000fea0003800000 */
.L_x_1847:
        /* <DEDUP_REMOVED lines=95> */
.L_x_1850:
[----:B------:R-:W-:Y:S05]  /*3570*/  BSYNC B1 ;  /* 0x0000000000017941 */ /* 0x000fea0003800000 */
.L_x_1849:
[----:B-1234-:R-:W1:Y:S02]  /*3580*/  LDC.64 R156, c[0x0][0x210] ;  /* 0x00008400ff9c7b82 */ /* 0x01ee640000000a00 */
[----:B-1----:R-:W-:-:S04]  /*3590*/  LEA R2, R156, R2, 0x2 ;  /* 0x000000029c027211 */ /* 0x002fc800078e10ff */
[----:B------:R-:W-:-:S13]  /*35a0*/  ISETP.GE.AND P0, PT, R2, R157, PT ;  /* 0x0000009d0200720c */ /* 0x000fda0003f06270 */
[----:B------:R-:W-:Y:S05]  /*35b0*/  @!P0 BRA `(.L_x_1851) ;  /* 0xffffffcc00dc8947 */ /* 0x000fea000383ffff */
.L_x_1833:
[----:B------:R-:W-:Y:S05]  /*35c0*/  BSYNC B0 ;  /* 0x0000000000007941 */ /* 0x000fea0003800000 */
.L_x_1832:
        /* <DEDUP_REMOVED lines=257> */
.L_x_1842:
        /* <DEDUP_REMOVED lines=8> */
.L_x_1853:
[----:B------:R-:W-:Y:S05]  /*4660*/  BSYNC B1 ;  /* 0x0000000000017941 */ /* 0x000fea0003800000 */
.L_x_1852:
        /* <DEDUP_REMOVED lines=8> */
.L_x_1854:
[----:B------:R-:W-:Y:S01]  /*46f0*/  FADD.FTZ R156, R156, R201 ;  /* 0x000000c99c9c7221 */ /* 0x000fe20000010000 */
[----:B------:R-:W-:-:S04]  /*4700*/  HFMA2.MMA R203, -RZ, RZ, 0, 1.1920928955078125e-07 ;  /* 0x00000002ffcb7435 */ /* 0x000fc800000001ff */
[----:B------:R-:W-:Y:S02]  /*4710*/  MOV R202, R156 ;  /* 0x0000009c00ca7202 */ /* 0x000fe40000000f00 */
[----:B------:R-:W-:-:S07]  /*4720*/  MOV R157, R199 ;  /* 0x000000c7009d7202 */ /* 0x000fce0000000f00 */
[----:B------:R-:W-:Y:S05]  /*4730*/  WARPSYNC.COLLECTIVE R197, `(.L_x_1855) ;  /* 0x00000000c5087348 */ /* 0x000fea0003c00000 */
[----:B------:R0:W1:Y:S02]  /*4740*/  SHFL.BFLY P0, R199, R202, R203, R204 ;  /* 0x0c0000cbcac77389 */ /* 0x00006400000000cc */
[----:B01----:R-:W-:Y:S01]  /*4750*/  ENDCOLLECTIVE ;  /* 0x000000000000791b */ /* 0x003fe20003800000 */
.L_x_1855:
[----:B------:R-:W-:-:S05]  /*4760*/  FADD.FTZ R157, R157, R200 ;  /* 0x000000c89d9d7221 */ /* 0x000fca0000010000 */
[----:B------:R-:W-:Y:S02]  /*4770*/  MOV R202, R157 ;  /* 0x0000009d00ca7202 */ /* 0x000fe40000000f00 */
[----:B------:R-:W-:-:S07]  /*4780*/  MOV R159, R199 ;  /* 0x000000c7009f7202 */ /* 0x000fce0000000f00 */
[----:B------:R-:W-:Y:S05]  /*4790*/  WARPSYNC.COLLECTIVE R197, `(.L_x_1856) ;  /* 0x00000000c5087348 */ /* 0x000fea0003c00000 */
[----:B------:R0:W1:Y:S02]  /*47a0*/  SHFL.BFLY P0, R199, R202, R203, R204 ;  /* 0x0c0000cbcac77389 */ /* 0x00006400000000cc */
[----:B01----:R-:W-:Y:S01]  /*47b0*/  ENDCOLLECTIVE ;  /* 0x000000000000791b */ /* 0x003fe20003800000 */
.L_x_1856:
[----:B------:R-:W-:Y:S01]  /*47c0*/  FADD.FTZ R159, R156, R159 ;  /* 0x0000009f9c9f7221 */ /* 0x000fe20000010000 */
[----:B------:R-:W-:-:S04]  /*47d0*/  HFMA2.MMA R203, -RZ, RZ, 0, 2.384185791015625e-07 ;  /* 0x00000004ffcb7435 */ /* 0x000fc800000001ff */
[----:B------:R-:W-:Y:S02]  /*47e0*/  MOV R202, R159 ;  /* 0x0000009f00ca7202 */ /* 0x000fe40000000f00 */
[----:B------:R-:W-:-:S07]  /*47f0*/  MOV R158, R199 ;  /* 0x000000c7009e7202 */ /* 0x000fce0000000f00 */
[----:B------:R-:W-:Y:S05]  /*4800*/  WARPSYNC.COLLECTIVE R197, `(.L_x_1857) ;  /* 0x00000000c5087348 */ /* 0x000fea0003c00000 */
[----:B------:R0:W1:Y:S02]  /*4810*/  SHFL.BFLY P0, R199, R202, R203, R204 ;  /* 0x0c0000cbcac77389 */ /* 0x00006400000000cc */
[----:B01----:R-:W-:Y:S01]  /*4820*/  ENDCOLLECTIVE ;  /* 0x000000000000791b */ /* 0x003fe20003800000 */
.L_x_1857:
[----:B------:R-:W-:-:S05]  /*4830*/  FADD.FTZ R158, R157, R158 ;  /* 0x0000009e9d9e7221 */ /* 0x000fca0000010000 */
[----:B------:R-:W-:Y:S02]  /*4840*/  MOV R202, R158 ;  /* 0x0000009e00ca7202 */ /* 0x000fe40000000f00 */
[----:B------:R-:W-:-:S07]  /*4850*/  MOV R160, R199 ;  /* 0x000000c700a07202 */ /* 0x000fce0000000f00 */
[----:B------:R-:W-:Y:S05]  /*4860*/  WARPSYNC.COLLECTIVE R197, `(.L_x_1858) ;  /* 0x00000000c5087348 */ /* 0x000fea0003c00000 */
[----:B------:R0:W1:Y:S02]  /*4870*/  SHFL.BFLY P0, R199, R202, R203, R204 ;  /* 0x0c0000cbcac77389 */ /* 0x00006400000000cc */
[----:B01----:R-:W-:Y:S01]  /*4880*/  ENDCOLLECTIVE ;  /* 0x000000000000791b */ /* 0x003fe20003800000 */
.L_x_1858:
[----:B------:R-:W-:Y:S01]  /*4890*/  FADD.FTZ R160, R159, R160 ;  /* 0x000000a09fa07221 */ /* 0x000fe20000010000 */
[----:B------:R-:W-:-:S04]  /*48a0*/  HFMA2.MMA R203, -RZ, RZ, 0, 4.76837158203125e-07 ;  /* 0x00000008ffcb7435 */ /* 0x000fc800000001ff */
[----:B------:R-:W-:Y:S02]  /*48b0*/  MOV R202, R160 ;  /* 0x000000a000ca7202 */ /* 0x000fe40000000f00 */
[----:B------:R-:W-:-:S07]  /*48c0*/  MOV R161, R199 ;  /* 0x000000c700a17202 */ /* 0x000fce0000000f00 */
[----:B------:R-:W-:Y:S05]  /*48d0*/  WARPSYNC.COLLECTIVE R197, `(.L_x_1859) ;  /* 0x00000000c5087348 */ /* 0x000fea0003c00000 */
[----:B------:R0:W1:Y:S02]  /*48e0*/  SHFL.BFLY P0, R199, R202, R203, R204 ;  /* 0x0c0000cbcac77389 */ /* 0x00006400000000cc */
[----:B01----:R-:W-:Y:S01]  /*48f0*/  ENDCOLLECTIVE ;  /* 0x000000000000791b */ /* 0x003fe20003800000 */
.L_x_1859:
[----:B------:R-:W-:-:S05]  /*4900*/  FADD.FTZ R161, R158, R161 ;  /* 0x000000a19ea17221 */ /* 0x000fca0000010000 */
[----:B------:R-:W-:Y:S02]  /*4910*/  MOV R202, R161 ;  /* 0x000000a100ca7202 */ /* 0x000fe40000000f00 */
[----:B------:R-:W-:-:S07]  /*4920*/  MOV R163, R199 ;  /* 0x000000c700a37202 */ /* 0x000fce0000000f00 */
[----:B------:R-:W-:Y:S05]  /*4930*/  WARPSYNC.COLLECTIVE R197, `(.L_x_1860) ;  /* 0x00000000c5087348 */ /* 0x000fea0003c00000 */
[----:B------:R0:W1:Y:S02]  /*4940*/  SHFL.BFLY P0, R199, R202, R203, R204 ;  /* 0x0c0000cbcac77389 */ /* 0x00006400000000cc */
[----:B01----:R-:W-:Y:S01]  /*4950*/  ENDCOLLECTIVE ;  /* 0x000000000000791b */ /* 0x003fe20003800000 */
.L_x_1860:
[----:B------:R-:W-:Y:S01]  /*4960*/  FADD.FTZ R163, R160, R163 ;  /* 0x000000a3a0a37221 */ /* 0x000fe20000010000 */
[----:B------:R-:W-:-:S04]  /*4970*/  HFMA2.MMA R203, -RZ, RZ, 0, 9.5367431640625e-07 ;  /* 0x00000010ffcb7435 */ /* 0x000fc800000001ff */
[----:B------:R-:W-:Y:S02]  /*4980*/  MOV R202, R163 ;  /* 0x000000a300ca7202 */ /* 0x000fe40000000f00 */
[----:B------:R-:W-:-:S07]  /*4990*/  MOV R162, R199 ;  /* 0x000000c700a27202 */ /* 0x000fce0000000f00 */
[----:B------:R-:W-:Y:S05]  /*49a0*/  WARPSYNC.COLLECTIVE R197, `(.L_x_1861) ;  /* 0x00000000c5087348 */ /* 0x000fea0003c00000 */
[----:B------:R0:W1:Y:S02]  /*49b0*/  SHFL.BFLY P0, R199, R202, R203, R204 ;  /* 0x0c0000cbcac77389 */ /* 0x00006400000000cc */
[----:B01----:R-:W-:Y:S01]  /*49c0*/  ENDCOLLECTIVE ;  /* 0x000000000000791b */ /* 0x003fe20003800000 */
.L_x_1861:
[----:B------:R-:W-:-:S05]  /*49d0*/  FADD.FTZ R162, R161, R162 ;  /* 0x000000a2a1a27221 */ /* 0x000fca0000010000 */
[----:B------:R-:W-:Y:S02]  /*49e0*/  MOV R202, R162 ;  /* 0x000000a200ca7202 */ /* 0x000fe40000000f00 */
[----:B------:R-:W-:-:S07]  /*49f0*/  MOV R156, R199 ;  /* 0x000000c7009c7202 */ /* 0x000fce0000000f00 */
[----:B------:R-:W-:Y:S05]  /*4a00*/  WARPSYNC.COLLECTIVE R197, `(.L_x_1862) ;  /* 0x00000000c5087348 */ /* 0x000fea0003c00000 */
[----:B------:R0:W1:Y:S02]  /*4a10*/  SHFL.BFLY P0, R199, R202, R203, R204 ;  /* 0x0c0000cbcac77389 */ /* 0x00006400000000cc */
[----:B01----:R-:W-:Y:S01]  /*4a20*/  ENDCOLLECTIVE ;  /* 0x000000000000791b */ /* 0x003fe20003800000 */
.L_x_1862:
[----:B------:R-:W-:Y:S01]  /*4a30*/  MOV R157, R199 ;  /* 0x000000c7009d7202 */ /* 0x000fe20000000f00 */
[----:B------:R-:W-:Y:S06]  /*4a40*/  BRA `(.L_x_1863) ;  /* 0xffffffd000ac7947 */ /* 0x000fec000383ffff */
.L_x_1864:
        /* <DEDUP_REMOVED lines=11> */
.L_x_3780:


//--------------------- .text._ZN10layer_norm31ln_parallel_residual_bwd_kernelINS_13Kernel_traitsIf6__halfS2_S2_fjLj1024ELj1ELj4ELj1ELj16ENS_18Kernel_traits_baseILj1024EfS2_S2_S2_fjLj128EEEEELb0ELb1ELb1EEEvNS_9BwdParamsE --------------------------
	.section	.text._ZN10layer_norm31ln_parallel_residual_bwd_kernelINS_13Kernel_traitsIf6__halfS2_S2_fjLj1024ELj1ELj4ELj1ELj16ENS_18Kernel_traits_baseILj1024EfS2_S2_S2_fjLj128EEEEELb0ELb1ELb1EEEvNS_9BwdParamsE,"ax",@progbits
	.align	128
        .global         _ZN10layer_norm31ln_parallel_residual_bwd_kernelINS_13Kernel_traitsIf6__halfS2_S2_fjLj1024ELj1ELj4ELj1ELj16ENS_18Kernel_traits_baseILj1024EfS2_S2_S2_fjLj128EEEEELb0ELb1ELb1EEEvNS_9BwdParamsE
        .type           _ZN10layer_norm31ln_parallel_residual_bwd_kernelINS_13Kernel_traitsIf6__halfS2_S2_fjLj1024ELj1ELj4ELj1ELj16ENS_18Kernel_traits_baseILj1024EfS2_S2_S2_fjLj128EEEEELb0ELb1ELb1EEEvNS_9BwdParamsE,@function
        .size           _ZN10layer_norm31ln_parallel_residual_bwd_kernelINS_13Kernel_traitsIf6__halfS2_S2_fjLj1024ELj1ELj4ELj1ELj16ENS_18Kernel_traits_baseILj1024EfS2_S2_S2_fjLj128EEEEELb0ELb1ELb1EEEvNS_9BwdParamsE,(.L_x_3781 - _ZN10layer_norm31ln_parallel_residual_bwd_kernelINS_13Kernel_traitsIf6__halfS2_S2_fjLj1024ELj1ELj4ELj1ELj16ENS_18Kernel_traits_baseILj1024EfS2_S2_S2_fjLj128EEEEELb0ELb1ELb1EEEvNS_9BwdParamsE)
        .other          _ZN10layer_norm31ln_parallel_residual_bwd_kernelINS_13Kernel_traitsIf6__halfS2_S2_fjLj1024ELj1ELj4ELj1ELj16ENS_18Kernel_traits_baseILj1024EfS2_S2_S2_fjLj128EEEEELb0ELb1ELb1EEEvNS_9BwdParamsE,@"STO_CUDA_ENTRY STV_DEFAULT"
_ZN10layer_norm31ln_parallel_residual_bwd_kernelINS_13Kernel_traitsIf6__halfS2_S2_fjLj1024ELj1ELj4ELj1ELj16ENS_18Kernel_traits_baseILj1024EfS2_S2_S2_fjLj128EEEEELb0ELb1ELb1EEEvNS_9BwdParamsE:
.text._ZN10layer_norm31ln_parallel_residual_bwd_kernelINS_13Kernel_traitsIf6__halfS2_S2_fjLj1024ELj1ELj4ELj1ELj16ENS_18Kernel_traits_baseILj1024EfS2_S2_S2_fjLj128EEEEELb0ELb1ELb1EEEvNS_9BwdParamsE:
        /* <DEDUP_REMOVED lines=47> */
.L_x_1866:
        /* <DEDUP_REMOVED lines=53> */
.L_x_1870:
[----:B------:R-:W0:Y:S01]  /*0640*/  LDC.64 R88, c[0x0][0x238] ;  /* 0x00008e00ff587b82 */ /* 0x000e220000000a00 */
[----:B------:R-:W-:-:S05]  /*0650*/  IMAD R0, R154, UR8, RZ ;  /* 0x000000089a007c24 */ /* 0x000fca000f8e02ff */
[----:B-1----:R-:W-:Y:S02]  /*0660*/  SHF.R.S32.HI R63, RZ, 0x1f, R0 ;  /* 0x0000001fff3f7819 */ /* 0x002fe40000011400 */
[----:B------:R-:W1:Y:S02]  /*0670*/  LDC.64 R162, c[0x0][0x250] ;  /* 0x00009400ffa27b82 */ /* 0x000e640000000a00 */
[----:B------:R-:W-:-:S04]  /*0680*/  LEA.HI R63, R63, R0, RZ, 0x3 ;  /* 0x000000003f3f7211 */ /* 0x000fc800078f18ff */
[----:B------:R-:W-:Y:S02]  /*0690*/  LEA.HI.SX32 R160, R63, R70, 0x1d ;  /* 0x000000463fa07211 */ /* 0x000fe400078feaff */
[----:B------:R-:W2:Y:S08]  /*06a0*/  LDC.64 R60, c[0x0][0x2b8] ;  /* 0x0000ae00ff3c7b82 */ /* 0x000eb00000000a00 */
[----:B------:R-:W3:Y:S01]  /*06b0*/  LDC.64 R164, c[0x0][0x258] ;  /* 0x00009600ffa47b82 */ /* 0x000ee20000000a00 */
[C---:B0-----:R-:W-:Y:S01]  /*06c0*/  IMAD.WIDE.U32 R64, R160.reuse, 0x10, R88 ;  /* 0x00000010a0407825 */ /* 0x041fe200078e0058 */
[----:B------:R-:W-:-:S02]  /*06d0*/  IADD3 R159, R160, 0x40, RZ ;  /* 0x00000040a09f7810 */ /* 0x000fc40007ffe0ff */
[C---:B------:R-:W-:Y:S02]  /*06e0*/  IADD3 R158, R160.reuse, 0x20, RZ ;  /* 0x00000020a09e7810 */ /* 0x040fe40007ffe0ff */
[----:B------:R-:W-:Y:S01]  /*06f0*/  IADD3 R156, R160, 0x40, RZ ;  /* 0x00000040a09c7810 */ /* 0x000fe20007ffe0ff */
[----:B-1----:R-:W-:Y:S01]  /*0700*/  IMAD.WIDE R162, R154, 0x4, R162 ;  /* 0x000000049aa27825 */ /* 0x002fe200078e02a2 */
[----:B------:R-:W-:Y:S01]  /*0710*/  IADD3 R157, R160, 0x60, RZ ;  /* 0x00000060a09d7810 */ /* 0x000fe20007ffe0ff */
[----:B------:R-:W4:Y:S01]  /*0720*/  LDG.E.128 R64, desc[UR4][R64.64] ;  /* 0x0000000440407981 */ /* 0x000f22000c1e1d00 */
[----:B------:R-:W0:Y:S01]  /*0730*/  @P0 LDC.64 R166, c[0x0][0x2c8] ;  /* 0x0000b200ffa60b82 */ /* 0x000e220000000a00 */
[--C-:B------:R-:W-:Y:S02]  /*0740*/  IMAD.WIDE.U32 R80, R159, 0x10, R88.reuse ;  /* 0x000000109f507825 */ /* 0x100fe400078e0058 */
[----:B------:R0:W4:Y:S02]  /*0750*/  LDG.E R0, desc[UR4][R162.64] ;  /* 0x00000004a2007981 */ /* 0x000124000c1e1900 */
[----:B------:R-:W-:-:S02]  /*0760*/  IMAD.WIDE.U32 R72, R158, 0x10, R88 ;  /* 0x000000109e487825 */ /* 0x000fc400078e0058 */
[----:B------:R-:W4:Y:S01]  /*0770*/  LDG.E.128 R80, desc[UR4][R80.64] ;  /* 0x0000000450507981 */ /* 0x000f22000c1e1d00 */
[----:B------:R-:W1:Y:S01]  /*0780*/  @P0 LDC.64 R168, c[0x0][0x2c8] ;  /* 0x0000b200ffa80b82 */ /* 0x000e620000000a00 */
[--C-:B--2---:R-:W-:Y:S02]  /*0790*/  IMAD.WIDE.U32 R76, R158, 0x10, R60.reuse ;  /* 0x000000109e4c7825 */ /* 0x104fe400078e003c */
[----:B------:R-:W2:Y:S02]  /*07a0*/  LDG.E.128 R72, desc[UR4][R72.64] ;  /* 0x0000000448487981 */ /* 0x000ea4000c1e1d00 */
[----:B------:R-:W-:Y:S02]  /*07b0*/  IMAD.WIDE.U32 R84, R156, 0x10, R60 ;  /* 0x000000109c547825 */ /* 0x000fe400078e003c */
[----:B------:R-:W2:Y:S01]  /*07c0*/  LDG.E.128 R76, desc[UR4][R76.64] ;  /* 0x000000044c4c7981 */ /* 0x000ea2000c1e1d00 */
[----:B------:R-:W1:Y:S01]  /*07d0*/  @P0 LDC.64 R170, c[0x0][0x2c8] ;  /* 0x0000b200ffaa0b82 */ /* 0x000e620000000a00 */
[----:B------:R-:W-:-:S02]  /*07e0*/  IMAD.WIDE.U32 R88, R157, 0x10, R88 ;  /* 0x000000109d587825 */ /* 0x000fc400078e0058 */
[----:B------:R-:W2:Y:S02]  /*07f0*/  LDG.E.128 R84, desc[UR4][R84.64] ;  /* 0x0000000454547981 */ /* 0x000ea4000c1e1d00 */
[----:B------:R-:W-:Y:S02]  /*0800*/  IMAD.WIDE.U32 R68, R160, 0x10, R60 ;  /* 0x00000010a0447825 */ /* 0x000fe400078e003c */
[----:B------:R-:W2:Y:S01]  /*0810*/  LDG.E.128 R88, desc[UR4][R88.64] ;  /* 0x0000000458587981 */ /* 0x000ea2000c1e1d00 */
[----:B------:R-:W1:Y:S01]  /*0820*/  @P0 LDC.64 R172, c[0x0][0x2c8] ;  /* 0x0000b200ffac0b82 */ /* 0x000e620000000a00 */
[----:B---3--:R-:W-:Y:S02]  /*0830*/  IMAD.WIDE R164, R154, 0x4, R164 ;  /* 0x000000049aa47825 */ /* 0x008fe400078e02a4 */
[----:B------:R-:W3:Y:S02]  /*0840*/  LDG.E.128 R68, desc[UR4][R68.64] ;  /* 0x0000000444447981 */ /* 0x000ee4000c1e1d00 */
[----:B------:R-:W-:-:S02]  /*0850*/  IMAD.WIDE.U32 R60, R157, 0x10, R60 ;  /* 0x000000109d3c7825 */ /* 0x000fc400078e003c */
[----:B------:R4:W3:Y:S04]  /*0860*/  LDG.E R161, desc[UR4][R164.64] ;  /* 0x00000004a4a17981 */ /* 0x0008e8000c1e1900 */
[----:B------:R-:W3:Y:S01]  /*0870*/  LDG.E.128 R60, desc[UR4][R60.64] ;  /* 0x000000043c3c7981 */ /* 0x000ee2000c1e1d00 */
        /* <DEDUP_REMOVED lines=9> */
[--C-:B----4-:R-:W-:Y:S01]  /*0910*/  HADD2.F32 R164, -RZ, R64.reuse.H0_H0 ;  /* 0x20000040ffa47230 */ /* 0x110fe20000004100 */
[----:B------:R-:W-:Y:S01]  /*0920*/  FSEL R191, R0, RZ, !P3 ;  /* 0x000000ff00bf7208 */ /* 0x000fe20005800000 */
[----:B------:R-:W-:-:S02]  /*0930*/  HADD2.F32 R64, -RZ, R64.H1_H1 ;  /* 0x30000040ff407230 */ /* 0x000fc40000004100 */
[--C-:B------:R-:W-:Y:S02]  /*0940*/  HADD2.F32 R192, -RZ, R83.reuse.H0_H0 ;  /* 0x20000053ffc07230 */ /* 0x100fe40000004100 */
[----:B------:R-:W-:Y:S01]  /*0950*/  FADD.FTZ R0, -R191, R164 ;  /* 0x000000a4bf007221 */ /* 0x000fe20000010100 */
[----:B------:R-:W-:Y:S02]  /*0960*/  HADD2.F32 R188, -RZ, R83.H1_H1 ;  /* 0x30000053ffbc7230 */ /* 0x000fe40000004100 */
[--C-:B------:R-:W-:Y:S02]  /*0970*/  HADD2.F32 R172, -RZ, R65.reuse.H0_H0 ;  /* 0x20000041ffac7230 */ /* 0x100fe40000004100 */
[----:B------:R-:W-:Y:S02]  /*0980*/  HADD2.F32 R176, -RZ, R65.H1_H1 ;  /* 0x30000041ffb07230 */ /* 0x000fe40000004100 */
[--C-:B--2---:R-:W-:Y:S02]  /*0990*/  HADD2.F32 R175, -RZ, R79.reuse.H0_H0 ;  /* 0x2000004fffaf7230 */ /* 0x104fe40000004100 */
[----:B------:R-:W-:-:S02]  /*09a0*/  HADD2.F32 R194, -RZ, R79.H1_H1 ;  /* 0x3000004fffc27230 */ /* 0x000fc40000004100 */
[--C-:B0-----:R-:W-:Y:S02]  /*09b0*/  HADD2.F32 R166, -RZ, R86.reuse.H0_H0 ;  /* 0x20000056ffa67230 */ /* 0x101fe40000004100 */
[----:B------:R-:W-:Y:S02]  /*09c0*/  HADD2.F32 R83, -RZ, R86.H1_H1 ;  /* 0x30000056ff537230 */ /* 0x000fe40000004100 */
[----:B------:R-:W-:Y:S02]  /*09d0*/  HADD2.F32 R79, -RZ, R81.H0_H0 ;  /* 0x20000051ff4f7230 */ /* 0x000fe40000004100 */
[----:B------:R-:W-:Y:S02]  /*09e0*/  HADD2.F32 R86, -RZ, R89.H0_H0 ;  /* 0x20000059ff567230 */ /* 0x000fe40000004100 */
[--C-:B---3--:R-:W-:Y:S02]  /*09f0*/  HADD2.F32 R65, -RZ, R68.reuse.H0_H0 ;  /* 0x20000044ff417230 */ /* 0x108fe40000004100 */
[----:B------:R-:W-:-:S02]  /*0a00*/  HADD2.F32 R196, -RZ, R68.H1_H1 ;  /* 0x30000044ffc47230 */ /* 0x000fc40000004100 */
[--C-:B------:R-:W-:Y:S02]  /*0a10*/  HADD2.F32 R173, -RZ, R69.reuse.H0_H0 ;  /* 0x20000045ffad7230 */ /* 0x100fe40000004100 */
[----:B------:R-:W-:Y:S01]  /*0a20*/  FMUL.FTZ R0, R161, R0 ;  /* 0x00000000a1007220 */ /* 0x000fe20000410000 */
[----:B------:R-:W-:Y:S02]  /*0a30*/  HADD2.F32 R190, -RZ, R69.H1_H1 ;  /* 0x30000045ffbe7230 */ /* 0x000fe40000004100 */
[--C-:B------:R-:W-:Y:S02]  /*0a40*/  HADD2.F32 R68, -RZ, R72.reuse.H0_H0 ;  /* 0x20000048ff447230 */ /* 0x100fe40000004100 */
[----:B------:R-:W-:Y:S02]  /*0a50*/  HADD2.F32 R69, -RZ, R72.H1_H1 ;  /* 0x30000048ff457230 */ /* 0x000fe40000004100 */
[----:B------:R-:W-:Y:S01]  /*0a60*/  FADD.FTZ R72, -R191, R64 ;  /* 0x00000040bf487221 */ /* 0x000fe20000010100 */
[----:B-1----:R-:W-:-:S02]  /*0a70*/  HADD2.F32 R169, -RZ, R70.H0_H0 ;  /* 0x20000046ffa97230 */ /* 0x002fc40000004100 */
[----:B------:R-:W-:Y:S02]  /*0a80*/  HADD2.F32 R180, -RZ, R70.H1_H1 ;  /* 0x30000046ffb47230 */ /* 0x000fe40000004100 */
[C---:B------:R-:W-:Y:S01]  /*0a90*/  FADD.FTZ R224, -R191.reuse, R79 ;  /* 0x0000004fbfe07221 */ /* 0x040fe20000010100 */
        /* <DEDUP_REMOVED lines=8> */
[----:B------:R-:W-:Y:S01]  /*0b20*/  FMUL.FTZ R65, R32, R65 ;  /* 0x0000004120417220 */ /* 0x000fe20000410000 */
[----:B------:R-:W-:Y:S02]  /*0b30*/  HADD2.F32 R182, -RZ, R67.H0_H0 ;  /* 0x20000043ffb67230 */ /* 0x000fe40000004100 */
[C---:B------:R-:W-:Y:S01]  /*0b40*/  FADD.FTZ R206, -R191.reuse, R69 ;  /* 0x00000045bfce7221 */ /* 0x040fe20000010100 */
[----:B------:R-:W-:Y:S02]  /*0b50*/  HADD2.F32 R183, -RZ, R75.H0_H0 ;  /* 0x2000004bffb77230 */ /* 0x000fe40000004100 */
[----:B------:R-:W-:Y:S01]  /*0b60*/  FADD.FTZ R208, -R191, R70 ;  /* 0x00000046bfd07221 */ /* 0x000fe20000010100 */
[--C-:B------:R-:W-:Y:S02]  /*0b70*/  HADD2.F32 R202, -RZ, R82.reuse.H0_H0 ;  /* 0x20000052ffca7230 */ /* 0x100fe40000004100 */
[----:B------:R-:W-:-:S02]  /*0b80*/  HADD2.F32 R200, -RZ, R82.H1_H1 ;  /* 0x30000052ffc87230 */ /* 0x000fc40000004100 */
[----:B------:R-:W-:Y:S01]  /*0b90*/  FADD.FTZ R82, -R191, R179 ;  /* 0x000000b3bf527221 */ /* 0x000fe20000010100 */
[----:B------:R-:W-:Y:S02]  /*0ba0*/  HADD2.F32 R67, -RZ, R67.H1_H1 ;  /* 0x30000043ff437230 */ /* 0x000fe40000004100 */
[----:B------:R-:W-:Y:S01]  /*0bb0*/  FADD.FTZ R151, R196, R151 ;  /* 0x00000097c4977221 */ /* 0x000fe20000010000 */
[--C-:B------:R-:W-:Y:S02]  /*0bc0*/  HADD2.F32 R70, -RZ, R62.reuse.H0_H0 ;  /* 0x2000003eff467230 */ /* 0x100fe40000004100 */
[-C--:B------:R-:W-:Y:S01]  /*0bd0*/  FFMA.FTZ R152, R61, R196.reuse, R152 ;  /* 0x000000c43d987223 */ /* 0x080fe20000010098 */
[----:B------:R-:W-:Y:S02]  /*0be0*/  HADD2.F32 R69, -RZ, R62.H1_H1 ;  /* 0x3000003eff457230 */ /* 0x000fe40000004100 */
[----:B------:R-:W-:Y:S01]  /*0bf0*/  FMUL.FTZ R62, R33, R196 ;  /* 0x000000c4213e7220 */ /* 0x000fe20000410000 */
[----:B------:R-:W-:-:S02]  /*0c00*/  HADD2.F32 R165, -RZ, R76.H0_H0 ;  /* 0x2000004cffa57230 */ /* 0x000fc40000004100 */
[----:B------:R-:W-:Y:S01]  /*0c10*/  FADD.FTZ R179, RZ, R65 ;  /* 0x00000041ffb37221 */ /* 0x000fe20000010000 */
[----:B------:R-:W-:Y:S02]  /*0c20*/  HADD2.F32 R170, -RZ, R76.H1_H1 ;  /* 0x3000004cffaa7230 */ /* 0x000fe40000004100 */
[C---:B------:R-:W-:Y:S01]  /*0c30*/  FADD.FTZ R76, -R191.reuse, R172 ;  /* 0x000000acbf4c7221 */ /* 0x040fe20000010100 */
[--C-:B------:R-:W-:Y:S02]  /*0c40*/  HADD2.F32 R184, -RZ, R85.reuse.H0_H0 ;  /* 0x20000055ffb87230 */ /* 0x100fe40000004100 */
[----:B------:R-:W-:Y:S01]  /*0c50*/  FFMA.FTZ R196, R0, R65, RZ ;  /* 0x0000004100c47223 */ /* 0x000fe200000100ff */
[----:B------:R-:W-:Y:S02]  /*0c60*/  HADD2.F32 R163, -RZ, R85.H1_H1 ;  /* 0x30000055ffa37230 */ /* 0x000fe40000004100 */
[----:B------:R-:W-:Y:S01]  /*0c70*/  FADD.FTZ R216, -R191, R183 ;  /* 0x000000b7bfd87221 */ /* 0x000fe20000010100 */
[----:B------:R-:W-:-:S02]  /*0c80*/  HADD2.F32 R168, -RZ, R71.H0_H0 ;  /* 0x20000047ffa87230 */ /* 0x000fc40000004100 */
[----:B------:R-:W-:Y:S02]  /*0c90*/  HADD2.F32 R174, -RZ, R71.H1_H1 ;  /* 0x30000047ffae7230 */ /* 0x000fe40000004100 */
[----:B------:R-:W-:Y:S02]  /*0ca0*/  HADD2.F32 R85, -RZ, R88.H1_H1 ;  /* 0x30000058ff557230 */ /* 0x000fe40000004100 */
[----:B------:R-:W-:Y:S01]  /*0cb0*/  FMUL.FTZ R72, R34, R173 ;  /* 0x000000ad22487220 */ /* 0x000fe20000410000 */
[----:B------:R-:W-:Y:S02]  /*0cc0*/  HADD2.F32 R71, -RZ, R74.H0_H0 ;  /* 0x2000004aff477230 */ /* 0x000fe40000004100 */
[----:B------:R-:W-:Y:S01]  /*0cd0*/  FADD.FTZ R183, R179, R62 ;  /* 0x0000003eb3b77221 */ /* 0x000fe20000010000 */
[--C-:B------:R-:W-:Y:S02]  /*0ce0*/  HADD2.F32 R185, -RZ, R90.reuse.H0_H0 ;  /* 0x2000005affb97230 */ /* 0x100fe40000004100 */
[----:B------:R-:W-:-:S02]  /*0cf0*/  HADD2.F32 R187, -RZ, R90.H1_H1 ;  /* 0x3000005affbb7230 */ /* 0x000fc40000004100 */
[----:B------:R-:W-:Y:S01]  /*0d00*/  FADD.FTZ R90, -R191, R67 ;  /* 0x00000043bf5a7221 */ /* 0x000fe20000010100 */
[--C-:B------:R-:W-:Y:S02]  /*0d10*/  HADD2.F32 R171, -RZ, R78.reuse.H0_H0 ;  /* 0x2000004effab7230 */ /* 0x100fe40000004100 */
[----:B------:R-:W-:Y:S01]  /*0d20*/  FMUL.FTZ R67, R161, R76 ;  /* 0x0000004ca1437220 */ /* 0x000fe20000410000 */
[----:B------:R-:W-:Y:S02]  /*0d30*/  HADD2.F32 R186, -RZ, R78.H1_H1 ;  /* 0x3000004effba7230 */ /* 0x000fe40000004100 */
[----:B------:R-:W-:Y:S01]  /*0d40*/  FADD.FTZ R78, -R191, R176 ;  /* 0x000000b0bf4e7221 */ /* 0x000fe20000010100 */
[----:B------:R-:W-:Y:S01]  /*0d50*/  FFMA.FTZ R196, R61, R62, R196 ;  /* 0x0000003e3dc47223 */ /* 0x000fe200000100c4 */
[----:B------:R-:W-:Y:S02]  /*0d60*/  HADD2.F32 R73, -RZ, R73.H1_H1 ;  /* 0x30000049ff497230 */ /* 0x000fe40000004100 */
[----:B------:R-:W-:Y:S01]  /*0d70*/  FADD.FTZ R172, -R191, R85 ;  /* 0x00000055bfac7221 */ /* 0x000fe20000010100 */
[----:B------:R-:W-:-:S02]  /*0d80*/  HADD2.F32 R66, -RZ, R66.H1_H1 ;  /* 0x30000042ff427230 */ /* 0x000fc40000004100 */
[----:B------:R-:W-:Y:S01]  /*0d90*/  FADD.FTZ R212, -R191, R71 ;  /* 0x00000047bfd47221 */ /* 0x000fe20000010100 */
[----:B------:R-:W-:Y:S01]  /*0da0*/  FMUL.FTZ R76, R35, R190 ;  /* 0x000000be234c7220 */ /* 0x000fe20000410000 */
[----:B------:R-:W-:Y:S01]  /*0db0*/  FMUL.FTZ R85, R161, R206 ;  /* 0x000000cea1557220 */ /* 0x000fe20000410000 */
[----:B------:R-:W-:Y:S01]  /*0dc0*/  FADD.FTZ R183, R183, R72 ;  /* 0x00000048b7b77221 */ /* 0x000fe20000010000 */
[----:B------:R-:W-:Y:S02]  /*0dd0*/  HADD2.F32 R74, -RZ, R74.H1_H1 ;  /* 0x3000004aff4a7230 */ /* 0x000fe40000004100 */
[----:B------:R-:W-:Y:S01]  /*0de0*/  FMUL.FTZ R71, R161, R78 ;  /* 0x0000004ea1477220 */ /* 0x000fe20000410000 */
[----:B------:R-:W-:Y:S01]  /*0df0*/  FFMA.FTZ R206, R67, R72, R196 ;  /* 0x0000004843ce7223 */ /* 0x000fe200000100c4 */
[----:B------:R-:W-:Y:S02]  /*0e00*/  HADD2.F32 R75, -RZ, R75.H1_H1 ;  /* 0x3000004bff4b7230 */ /* 0x000fe40000004100 */
[----:B------:R-:W-:Y:S01]  /*0e10*/  FADD.FTZ R210, -R191, R73 ;  /* 0x00000049bfd27221 */ /* 0x000fe20000010100 */
[----:B------:R-:W-:-:S02]  /*0e20*/  HADD2.F32 R167, -RZ, R77.H0_H0 ;  /* 0x2000004dffa77230 */ /* 0x000fc40000004100 */
[----:B------:R-:W-:Y:S01]  /*0e30*/  FMUL.FTZ R78, R28, R169 ;  /* 0x000000a91c4e7220 */ /* 0x000fe20000410000 */
[----:B------:R-:W-:Y:S02]  /*0e40*/  HADD2.F32 R178, -RZ, R77.H1_H1 ;  /* 0x3000004dffb27230 */ /* 0x000fe40000004100 */
[----:B------:R-:W-:Y:S01]  /*0e50*/  FADD.FTZ R183, R183, R76 ;  /* 0x0000004cb7b77221 */ /* 0x000fe20000010000 */
[----:B------:R-:W-:Y:S02]  /*0e60*/  HADD2.F32 R77, -RZ, R80.H0_H0 ;  /* 0x20000050ff4d7230 */ /* 0x000fe40000004100 */
[----:B------:R-:W-:Y:S01]  /*0e70*/  FMUL.FTZ R73, R161, R82 ;  /* 0x00000052a1497220 */ /* 0x000fe20000410000 */
[--C-:B------:R-:W-:Y:S02]  /*0e80*/  HADD2.F32 R177, -RZ, R84.reuse.H0_H0 ;  /* 0x20000054ffb17230 */ /* 0x100fe40000004100 */
[----:B------:R-:W-:Y:S01]  /*0e90*/  FFMA.FTZ R206, R71, R76, R206 ;  /* 0x0000004c47ce7223 */ /* 0x000fe200000100ce */
[----:B------:R-:W-:-:S02]  /*0ea0*/  HADD2.F32 R181, -RZ, R84.H1_H1 ;  /* 0x30000054ffb57230 */ /* 0x000fc40000004100 */
[C---:B------:R-:W-:Y:S01]  /*0eb0*/  FADD.FTZ R84, -R191.reuse, R66 ;  /* 0x00000042bf547221 */ /* 0x040fe20000010100 */
[----:B------:R-:W-:Y:S02]  /*0ec0*/  HADD2.F32 R80, -RZ, R80.H1_H1 ;  /* 0x30000050ff507230 */ /* 0x000fe40000004100 */
[C---:B------:R-:W-:Y:S01]  /*0ed0*/  FADD.FTZ R214, -R191.reuse, R74 ;  /* 0x0000004abfd67221 */ /* 0x040fe20000010100 */
[----:B------:R-:W-:Y:S02]  /*0ee0*/  HADD2.F32 R204, -RZ, R81.H1_H1 ;  /* 0x30000051ffcc7230 */ /* 0x000fe40000004100 */
[C---:B------:R-:W-:Y:S01]  /*0ef0*/  FADD.FTZ R74, -R191.reuse, R185 ;  /* 0x000000b9bf4a7221 */ /* 0x040fe20000010100 */
[----:B------:R-:W-:Y:S02]  /*0f00*/  HADD2.F32 R81, -RZ, R88.H0_H0 ;  /* 0x20000058ff517230 */ /* 0x000fe40000004100 */
[----:B------:R-:W-:Y:S01]  /*0f10*/  FADD.FTZ R218, -R191, R75 ;  /* 0x0000004bbfda7221 */ /* 0x000fe20000010100 */
[----:B------:R-:W-:Y:S01]  /*0f20*/  FMUL.FTZ R82, R29, R180 ;  /* 0x000000b41d527220 */ /* 0x000fe20000410000 */
[----:B------:R-:W-:Y:S01]  /*0f30*/  FADD.FTZ R185, R183, R78 ;  /* 0x0000004eb7b97221 */ /* 0x000fe20000010000 */
[----:B------:R-:W-:Y:S01]  /*0f40*/  FADD.FTZ R88, -R191, R182 ;  /* 0x000000b6bf587221 */ /* 0x000fe20000010100 */
[----:B------:R-:W-:Y:S01]  /*0f50*/  FMUL.FTZ R75, R161, R84 ;  /* 0x00000054a14b7220 */ /* 0x000fe20000410000 */
[----:B------:R-:W-:Y:S01]  /*0f60*/  FFMA.FTZ R206, R73, R78, R206 ;  /* 0x0000004e49ce7223 */ /* 0x000fe200000100ce */
[C---:B------:R-:W-:Y:S01]  /*0f70*/  FADD.FTZ R198, -R191.reuse, R68 ;  /* 0x00000044bfc67221 */ /* 0x040fe20000010100 */
[C---:B------:R-:W-:Y:S01]  /*0f80*/  FADD.FTZ R222, -R191.reuse, R80 ;  /* 0x00000050bfde7221 */ /* 0x040fe20000010100 */
[C---:B------:R-:W-:Y:S01]  /*0f90*/  FADD.FTZ R220, -R191.reuse, R77 ;  /* 0x0000004dbfdc7221 */ /* 0x040fe20000010100 */
[C---:B------:R-:W-:Y:S01]  /*0fa0*/  FADD.FTZ R204, -R191.reuse, R204 ;  /* 0x000000ccbfcc7221 */ /* 0x040fe20000010100 */
[----:B------:R-:W-:Y:S01]  /*0fb0*/  FADD.FTZ R182, -R191, R81 ;  /* 0x00000051bfb67221 */ /* 0x000fe20000010100 */
[----:B------:R-:W-:Y:S01]  /*0fc0*/  FMUL.FTZ R84, R30, R168 ;  /* 0x000000a81e547220 */ /* 0x000fe20000410000 */
[----:B------:R-:W-:Y:S01]  /*0fd0*/  FADD.FTZ R185, R185, R82 ;  /* 0x00000052b9b97221 */ /* 0x000fe20000010000 */
[C---:B------:R-:W-:Y:S01]  /*0fe0*/  FMUL.FTZ R77, R161.reuse, R88 ;  /* 0x00000058a14d7220 */ /* 0x040fe20000410000 */
[----:B------:R-:W-:Y:S01]  /*0ff0*/  FMUL.FTZ R81, R161, R90 ;  /* 0x0000005aa1517220 */ /* 0x000fe20000410000 */
[----:B------:R-:W-:Y:S01]  /*1000*/  FFMA.FTZ R206, R75, R82, R206 ;  /* 0x000000524bce7223 */ /* 0x000fe200000100ce */
[----:B------:R-:W-:-:S02]  /*1010*/  HADD2.F32 R89, -RZ, R89.H1_H1 ;  /* 0x30000059ff597230 */ /* 0x000fc40000004100 */
[C---:B------:R-:W-:Y:S01]  /*1020*/  FMUL.FTZ R90, R161.reuse, R198 ;  /* 0x000000c6a15a7220 */ /* 0x040fe20000410000 */
[C---:B------:R-:W-:Y:S01]  /*1030*/  FMUL.FTZ R179, R161.reuse, R222 ;  /* 0x000000dea1b37220 */ /* 0x040fe20000410000 */
[----:B------:R-:W-:Y:S01]  /*1040*/  FMUL.FTZ R198, R161, R224 ;  /* 0x000000e0a1c67220 */ /* 0x000fe20000410000 */
[----:B------:R-:W-:Y:S01]  /*1050*/  FMUL.FTZ R88, R31, R174 ;  /* 0x000000ae1f587220 */ /* 0x000fe20000410000 */
[----:B------:R-:W-:Y:S01]  /*1060*/  FMUL.FTZ R183, R161, R204 ;  /* 0x000000cca1b77220 */ /* 0x000fe20000410000 */
[----:B------:R-:W-:Y:S01]  /*1070*/  FADD.FTZ R185, R185, R84 ;  /* 0x00000054b9b97221 */ /* 0x000fe20000010000 */
[----:B------:R-:W-:Y:S01]  /*1080*/  FFMA.FTZ R206, R77, R84, R206 ;  /* 0x000000544dce7223 */ /* 0x000fe200000100ce */
[----:B------:R-:W-:Y:S01]  /*1090*/  FADD.FTZ R122, R181, R122 ;  /* 0x0000007ab57a7221 */ /* 0x000fe20000010000 */
[-C--:B------:R-:W-:Y:S01]  /*10a0*/  FFMA.FTZ R98, R179, R181.reuse, R98 ;  /* 0x000000b5b3627223 */ /* 0x080fe20000010062 */
[----:B------:R-:W-:Y:S01]  /*10b0*/  FMUL.FTZ R196, R17, R181 ;  /* 0x000000b511c47220 */ /* 0x000fe20000410000 */
[C---:B------:R-:W-:Y:S01]  /*10c0*/  FADD.FTZ R202, -R191.reuse, R202 ;  /* 0x000000cabfca7221 */ /* 0x040fe20000010100 */
        /* <DEDUP_REMOVED lines=14> */
[----:B------:R-:W-:Y:S01]  /*11b0*/  FMUL.FTZ R168, R161, R208 ;  /* 0x000000d0a1a87220 */ /* 0x000fe20000410000 */
[----:B------:R-:W-:Y:S01]  /*11c0*/  FFMA.FTZ R2, R85, R170, R2 ;  /* 0x000000aa55027223 */ /* 0x000fe20000010002 */
[----:B------:R-:W-:Y:S01]  /*11d0*/  FMUL.FTZ R202, R161, R202 ;  /* 0x000000caa1ca7220 */ /* 0x000fe20000410000 */
[----:B------:R-:W-:Y:S01]  /*11e0*/  FMUL.FTZ R170, R25, R170 ;  /* 0x000000aa19aa7220 */ /* 0x000fe20000410000 */
[----:B------:R-:W-:Y:S01]  /*11f0*/  FADD.FTZ R187, R204, R89 ;  /* 0x00000059ccbb7221 */ /* 0x000fe20000010000 */
[----:B------:R-:W-:Y:S01]  /*1200*/  FFMA.FTZ R204, R90, R89, R163 ;  /* 0x000000595acc7223 */ /* 0x000fe200000100a3 */
[----:B------:R-:W-:-:S02]  /*1210*/  HADD2.F32 R189, -RZ, R91.H0_H0 ;  /* 0x2000005bffbd7230 */ /* 0x000fc40000004100 */
[----:B------:R-:W-:Y:S01]  /*1220*/  FADD.FTZ R115, R165, R115 ;  /* 0x00000073a5737221 */ /* 0x000fe20000010000 */
[----:B------:R-:W-:Y:S01]  /*1230*/  FFMA.FTZ R3, R90, R165, R3 ;  /* 0x000000a55a037223 */ /* 0x000fe20000010003 */
        /* <DEDUP_REMOVED lines=27> */
[----:B------:R-:W-:Y:S01]  /*13f0*/  FADD.FTZ R126, R83, R126 ;  /* 0x0000007e537e7221 */ /* 0x000fe20000010000 */
[-C--:B------:R-:W-:Y:S01]  /*1400*/  FFMA.FTZ R102, R185, R83.reuse, R102 ;  /* 0x00000053b9667223 */ /* 0x080fe20000010066 */
        /* <DEDUP_REMOVED lines=8> */
[----:B------:R-:W-:Y:S01]  /*1490*/  FFMA.FTZ R94, R169, R186, R94 ;  /* 0x000000baa95e7223 */ /* 0x000fe2000001005e */
[----:B------:R-:W-:Y:S01]  /*14a0*/  FMUL.FTZ R192, R161, R192 ;  /* 0x000000c0a1c07220 */ /* 0x000fe20000410000 */
[----:B------:R-:W-:Y:S01]  /*14b0*/  FMUL.FTZ R186, R21, R186 ;  /* 0x000000ba15ba7220 */ /* 0x000fe20000410000 */
[----:B------:R-:W-:Y:S01]  /*14c0*/  FADD.FTZ R189, R204, R171 ;  /* 0x000000abccbd7221 */ /* 0x000fe20000010000 */
[----:B------:R-:W-:Y:S01]  /*14d0*/  FFMA.FTZ R200, R174, R171, R83 ;  /* 0x000000abaec87223 */ /* 0x000fe20000010053 */
[----:B------:R-:W-:Y:S02]  /*14e0*/  HADD2.F32 R91, -RZ, R91.H1_H1 ;  /* 0x3000005bff5b7230 */ /* 0x000fe40000004100 */
        /* <DEDUP_REMOVED lines=30> */
[----:B------:R-:W-:-:S03]  /*16d0*/  FFMA.FTZ R87, R173, R194, R188 ;  /* 0x000000c2ad577223 */ /* 0x000fc600000100bc */
[----:B------:R-:W-:Y:S01]  /*16e0*/  FADD.FTZ R191, R200, R177 ;  /* 0x000000b1c8bf7221 */ /* 0x000fe20000010000 */
[----:B------:R-:W-:Y:S01]  /*16f0*/  FFMA.FTZ R188, R190, R177, R87 ;  /* 0x000000b1bebc7223 */ /* 0x000fe20000010057 */
[--C-:B------:R-:W-:Y:S02]  /*1700*/  HADD2.F32 R176, -RZ, R60.reuse.H0_H0 ;  /* 0x2000003cffb07230 */ /* 0x100fe40000004100 */
[C---:B------:R-:W-:Y:S01]  /*1710*/  FMUL.FTZ R189, R161.reuse, R172 ;  /* 0x000000aca1bd7220 */ /* 0x040fe20000410000 */
        /* <DEDUP_REMOVED lines=41> */
[----:B------:R-:W-:-:S02]  /*19b0*/  HADD2.F32 R60, -RZ, R63.H0_H0 ;  /* 0x2000003fff3c7230 */ /* 0x000fc40000004100 */
[----:B------:R-:W-:Y:S01]  /*19c0*/  FADD.FTZ R134, R69, R134 ;  /* 0x0000008645867221 */ /* 0x000fe20000010000 */
[-C--:B------:R-:W-:Y:S01]  /*19d0*/  FFMA.FTZ R110, R193, R69.reuse, R110 ;  /* 0x00000045c16e7223 */ /* 0x080fe2000001006e */
[----:B------:R-:W-:Y:S01]  /*19e0*/  FMUL.FTZ R68, R5, R69 ;  /* 0x0000004505447220 */ /* 0x000fe20000410000 */
[----:B------:R-:W-:Y:S01]  /*19f0*/  FMUL.FTZ R66, R161, R66 ;  /* 0x00000042a1427220 */ /* 0x000fe20000410000 */
[----:B------:R-:W-:Y:S01]  /*1a00*/  FADD.FTZ R86, R197, R80 ;  /* 0x00000050c5567221 */ /* 0x000fe20000010000 */
[----:B------:R-:W-:Y:S02]  /*1a10*/  FFMA.FTZ R69, R191, R80, R70 ;  /* 0x00000050bf457223 */ /* 0x000fe40000010046 */
[----:B------:R-:W-:Y:S01]  /*1a20*/  FFMA.FTZ R176, R66, R60, R113 ;  /* 0x0000003c42b07223 */ /* 0x000fe20000010071 */
[----:B------:R-:W-:Y:S01]  /*1a30*/  FADD.FTZ R113, R86, R79 ;  /* 0x0000004f56717221 */ /* 0x000fe20000010000 */
[----:B------:R-:W-:Y:S01]  /*1a40*/  FFMA.FTZ R70, R74, R79, R69 ;  /* 0x0000004f4a467223 */ /* 0x000fe20000010045 */
[----:B------:R-:W-:-:S02]  /*1a50*/  HADD2.F32 R63, -RZ, R63.H1_H1 ;  /* 0x3000003fff3f7230 */ /* 0x000fc40000004100 */
[----:B------:R-:W-:Y:S01]  /*1a60*/  FADD.FTZ R188, R60, R137 ;  /* 0x000000893cbc7221 */ /* 0x000fe20000010000 */
        /* <DEDUP_REMOVED lines=33> */
.L_x_1882:
[----:B-1----:R-:W-:Y:S01]  /*1c80*/  FADD.FTZ R200, R197, R200 ;  /* 0x000000c8c5c87221 */ /* 0x002fe20000010000 */
[----:B--2---:R-:W-:Y:S01]  /*1c90*/  FADD.FTZ R199, R86, R199 ;  /* 0x000000c756c77221 */ /* 0x004fe20000010000 */
[----:B------:R-:W-:Y:S02]  /*1ca0*/  ISETP.NE.U32.AND P1, PT, RZ, UR10, PT ;  /* 0x0000000aff007c0c */ /* 0x000fe4000bf25070 */
[----:B------:R-:W-:Y:S01]  /*1cb0*/  FMUL.FTZ R200, R200, UR9 ;  /* 0x00000009c8c87c20 */ /* 0x000fe20008410000 */
[----:B0-----:R-:W-:Y:S01]  /*1cc0*/  FMUL.FTZ R86, R199, UR9 ;  /* 0x00000009c7567c20 */ /* 0x001fe20008410000 */
        /* <DEDUP_REMOVED lines=13> */
[-CC-:B------:R-:W-:Y:S01]  /*1da0*/  FFMA.FTZ R0, R0, R86.reuse, R195.reuse ;  /* 0x0000005600007223 */ /* 0x180fe200000100c3 */
[-C--:B------:R-:W-:Y:S01]  /*1db0*/  FFMA.FTZ R71, R71, R86.reuse, R195 ;  /* 0x0000005647477223 */ /* 0x080fe200000100c3 */
[----:B------:R-:W-:Y:S01]  /*1dc0*/  FADD.FTZ R72, R72, -R67 ;  /* 0x8000004348487221 */ /* 0x000fe20000010000 */
[----:B------:R-:W-:Y:S01]  /*1dd0*/  FADD.FTZ R206, R60, -R63 ;  /* 0x8000003f3cce7221 */ /* 0x000fe20000010000 */
[----:B------:R-:W-:Y:S01]  /*1de0*/  FFMA.FTZ R77, R77, R86, R195 ;  /* 0x000000564d4d7223 */ /* 0x000fe200000100c3 */
[----:B------:R-:W-:Y:S01]  /*1df0*/  FADD.FTZ R174, R171, -R174 ;  /* 0x800000aeabae7221 */ /* 0x000fe20000010000 */
[----:B-----5:R-:W-:-:S02]  /*1e00*/  @P0 HADD2.F32 R60, -RZ, R39.H1_H1 ;  /* 0x30000027ff3c0230 */ /* 0x020fc40000004100 */
[C---:B------:R-:W-:Y:S01]  /*1e10*/  FMUL.FTZ R67, R161.reuse, R62 ;  /* 0x0000003ea1437220 */ /* 0x040fe20000410000 */
[----:B------:R-:W-:Y:S02]  /*1e20*/  @P0 HADD2.F32 R61, -RZ, R38.H0_H0 ;  /* 0x20000026ff3d0230 */ /* 0x000fe40000004100 */
[C---:B------:R-:W-:Y:S01]  /*1e30*/  FMUL.FTZ R62, R161.reuse, R78 ;  /* 0x0000004ea13e7220 */ /* 0x040fe20000410000 */
[----:B------:R-:W-:Y:S01]  /*1e40*/  FMUL.FTZ R171, R161, R88 ;  /* 0x00000058a1ab7220 */ /* 0x000fe20000410000 */
[-C--:B------:R-:W-:Y:S01]  /*1e50*/  FFMA.FTZ R75, R75, R86.reuse, R195 ;  /* 0x000000564b4b7223 */ /* 0x080fe200000100c3 */
[----:B------:R-:W-:Y:S01]  /*1e60*/  FADD.FTZ R0, R65, -R0 ;  /* 0x8000000041007221 */ /* 0x000fe20000010000 */
[----:B------:R-:W-:Y:S01]  /*1e70*/  FADD.FTZ R76, R76, -R71 ;  /* 0x800000474c4c7221 */ /* 0x000fe20000010000 */
[----:B------:R-:W-:Y:S01]  /*1e80*/  FADD.FTZ R84, R84, -R77 ;  /* 0x8000004d54547221 */ /* 0x000fe20000010000 */
[-CC-:B------:R-:W-:Y:S01]  /*1e90*/  FFMA.FTZ R168, R168, R86.reuse, R195.reuse ;  /* 0x00000056a8a87223 */ /* 0x180fe200000100c3 */
[----:B------:R-:W-:Y:S01]  /*1ea0*/  FFMA.FTZ R169, R169, R86, R195 ;  /* 0x00000056a9a97223 */ /* 0x000fe200000100c3 */
[----:B------:R-:W-:Y:S01]  /*1eb0*/  @P0 FADD.FTZ R171, R171, R60 ;  /* 0x0000003cabab0221 */ /* 0x000fe20000010000 */
[----:B------:R-:W-:Y:S01]  /*1ec0*/  @P0 FADD.FTZ R62, R62, R61 ;  /* 0x0000003d3e3e0221 */ /* 0x000fe20000010000 */
[----:B------:R-:W-:Y:S01]  /*1ed0*/  FADD.FTZ R82, R82, -R75 ;  /* 0x8000004b52527221 */ /* 0x000fe20000010000 */
[----:B------:R-:W-:-:S02]  /*1ee0*/  @P0 HADD2.F32 R61, -RZ, R36.H0_H0 ;  /* 0x20000024ff3d0230 */ /* 0x000fc40000004100 */
[--C-:B------:R-:W-:Y:S01]  /*1ef0*/  FFMA.FTZ R69, R69, R86, R195.reuse ;  /* 0x0000005645457223 */ /* 0x100fe200000100c3 */
[----:B------:R-:W-:Y:S02]  /*1f00*/  @P0 HADD2.F32 R60, -RZ, R36.H1_H1 ;  /* 0x30000024ff3c0230 */ /* 0x000fe40000004100 */
[C---:B------:R-:W-:Y:S01]  /*1f10*/  FMUL.FTZ R66, R161.reuse, R0 ;  /* 0x00000000a1427220 */ /* 0x040fe20000410000 */
[----:B------:R-:W-:Y:S02]  /*1f20*/  @P0 HADD2.F32 R63, -RZ, R39.H0_H0 ;  /* 0x20000027ff3f0230 */ /* 0x000fe40000004100 */
[C---:B------:R-:W-:Y:S01]  /*1f30*/  FMUL.FTZ R75, R161.reuse, R76 ;  /* 0x0000004ca14b7220 */ /* 0x040fe20000410000 */
[--C-:B------:R-:W-:Y:S01]  /*1f40*/  FFMA.FTZ R164, R164, R86, R195.reuse ;  /* 0x00000056a4a47223 */ /* 0x100fe200000100c3 */
[----:B------:R-:W-:Y:S01]  /*1f50*/  FMUL.FTZ R76, R161, R84 ;  /* 0x00000054a14c7220 */ /* 0x000fe20000410000 */
[-CC-:B------:R-:W-:Y:S01]  /*1f60*/  FFMA.FTZ R180, R180, R86.reuse, R195.reuse ;  /* 0x00000056b4b47223 */ /* 0x180fe200000100c3 */
[-C--:B------:R-:W-:Y:S01]  /*1f70*/  FFMA.FTZ R74, R74, R86.reuse, R195 ;  /* 0x000000564a4a7223 */ /* 0x080fe200000100c3 */
[----:B------:R-:W-:Y:S01]  /*1f80*/  FADD.FTZ R168, R167, -R168 ;  /* 0x800000a8a7a87221 */ /* 0x000fe20000010000 */
[----:B------:R-:W-:Y:S01]  /*1f90*/  FADD.FTZ R186, R186, -R169 ;  /* 0x800000a9baba7221 */ /* 0x000fe20000010000 */
[-CC-:B------:R-:W-:Y:S01]  /*1fa0*/  FFMA.FTZ R193, R193, R86.reuse, R195.reuse ;  /* 0x00000056c1c17223 */ /* 0x180fe200000100c3 */
[-CC-:B------:R-:W-:Y:S01]  /*1fb0*/  FFMA.FTZ R90, R90, R86.reuse, R195.reuse ;  /* 0x000000565a5a7223 */ /* 0x180fe200000100c3 */
[----:B------:R-:W-:Y:S01]  /*1fc0*/  FFMA.FTZ R85, R85, R86, R195 ;  /* 0x0000005655557223 */ /* 0x000fe200000100c3 */
[----:B------:R-:W-:Y:S01]  /*1fd0*/  FADD.FTZ R64, R64, -R69 ;  /* 0x8000004540407221 */ /* 0x000fe20000010000 */
[----:B------:R-:W-:Y:S01]  /*1fe0*/  @P0 FADD.FTZ R66, R66, R61 ;  /* 0x0000003d42420221 */ /* 0x000fe20000010000 */
[----:B------:R-:W-:Y:S01]  /*1ff0*/  @P0 FADD.FTZ R67, R67, R60 ;  /* 0x0000003c43430221 */ /* 0x000fe20000010000 */
[----:B------:R-:W-:Y:S01]  /*2000*/  FADD.FTZ R188, R91, -R164 ;  /* 0x800000a45bbc7221 */ /* 0x000fe20000010000 */
[----:B------:R-:W-:Y:S01]  /*2010*/  @P0 FADD.FTZ R76, R76, R63 ;  /* 0x0000003f4c4c0221 */ /* 0x000fe20000010000 */
[----:B------:R-:W-:-:S02]  /*2020*/  @P0 HADD2.F32 R60, -RZ, R42.H1_H1 ;  /* 0x3000002aff3c0230 */ /* 0x000fc40000004100 */
[----:B------:R-:W-:Y:S01]  /*2030*/  FADD.FTZ R180, R175, -R180 ;  /* 0x800000b4afb47221 */ /* 0x000fe20000010000 */
[----:B------:R-:W-:Y:S02]  /*2040*/  @P0 HADD2.F32 R61, -RZ, R41.H0_H0 ;  /* 0x20000029ff3d0230 */ /* 0x000fe40000004100 */
[----:B------:R-:W-:Y:S01]  /*2050*/  FADD.FTZ R204, R79, -R74 ;  /* 0x8000004a4fcc7221 */ /* 0x000fe20000010000 */
[C---:B------:R-:W-:Y:S01]  /*2060*/  FMUL.FTZ R164, R161.reuse, R168 ;  /* 0x000000a8a1a47220 */ /* 0x040fe20000410000 */
[----:B------:R-:W-:Y:S01]  /*2070*/  FMUL.FTZ R167, R161, R186 ;  /* 0x000000baa1a77220 */ /* 0x000fe20000410000 */
[--C-:B------:R-:W-:Y:S02]  /*2080*/  @P0 HADD2.F32 R63, -RZ, R37.reuse.H0_H0 ;  /* 0x20000025ff3f0230 */ /* 0x100fe40000004100 */
[-CC-:B------:R-:W-:Y:S01]  /*2090*/  FFMA.FTZ R202, R202, R86.reuse, R195.reuse ;  /* 0x00000056caca7223 */ /* 0x180fe200000100c3 */
[----:B------:R-:W-:Y:S01]  /*20a0*/  FFMA.FTZ R187, R187, R86, R195 ;  /* 0x00000056bbbb7223 */ /* 0x000fe200000100c3 */
[----:B------:R-:W-:Y:S01]  /*20b0*/  FADD.FTZ R68, R68, -R193 ;  /* 0x800000c144447221 */ /* 0x000fe20000010000 */
[----:B------:R-:W-:Y:S01]  /*20c0*/  FMUL.FTZ R74, R161, R72 ;  /* 0x00000048a14a7220 */ /* 0x000fe20000410000 */
[-CC-:B------:R-:W-:Y:S01]  /*20d0*/  FFMA.FTZ R173, R173, R86.reuse, R195.reuse ;  /* 0x00000056adad7223 */ /* 0x180fe200000100c3 */
[----:B------:R-:W-:Y:S01]  /*20e0*/  FFMA.FTZ R185, R185, R86, R195 ;  /* 0x00000056b9b97223 */ /* 0x000fe200000100c3 */
[----:B------:R-:W-:Y:S01]  /*20f0*/  FADD.FTZ R90, R89, -R90 ;  /* 0x8000005a595a7221 */ /* 0x000fe20000010000 */
[----:B------:R-:W-:Y:S01]  /*2100*/  FADD.FTZ R170, R170, -R85 ;  /* 0x80000055aaaa7221 */ /* 0x000fe20000010000 */
[----:B------:R-:W-:Y:S01]  /*2110*/  FMUL.FTZ R91, R161, R64 ;  /* 0x00000040a15b7220 */ /* 0x000fe20000410000 */
[----:B------:R-:W-:-:S02]  /*2120*/  @P0 HADD2.F32 R64, -RZ, R37.H1_H1 ;  /* 0x30000025ff400230 */ /* 0x000fc40000004100 */
[-CC-:B------:R-:W-:Y:S01]  /*2130*/  FFMA.FTZ R198, R198, R86.reuse, R195.reuse ;  /* 0x00000056c6c67223 */ /* 0x180fe200000100c3 */
[----:B------:R-:W-:Y:S02]  /*2140*/  @P0 HADD2.F32 R65, -RZ, R43.H0_H0 ;  /* 0x2000002bff410230 */ /* 0x000fe40000004100 */
[----:B------:R-:W-:Y:S01]  /*2150*/  FFMA.FTZ R183, R183, R86, R195 ;  /* 0x00000056b7b77223 */ /* 0x000fe200000100c3 */
[----:B------:R-:W-:Y:S01]  /*2160*/  FMUL.FTZ R168, R161, R180 ;  /* 0x000000b4a1a87220 */ /* 0x000fe20000410000 */
[----:B------:R-:W-:Y:S01]  /*2170*/  @P0 FADD.FTZ R167, R167, R60 ;  /* 0x0000003ca7a70221 */ /* 0x000fe20000010000 */
[----:B------:R-:W-:Y:S01]  /*2180*/  @P0 FADD.FTZ R164, R164, R61 ;  /* 0x0000003da4a40221 */ /* 0x000fe20000010000 */
        /* <DEDUP_REMOVED lines=9> */
[----:B------:R-:W-:Y:S01]  /*2220*/  FMUL.FTZ R85, R161, R68 ;  /* 0x00000044a1557220 */ /* 0x000fe20000410000 */
[----:B------:R-:W-:Y:S01]  /*2230*/  @P0 FADD.FTZ R74, R74, R63 ;  /* 0x0000003f4a4a0221 */ /* 0x000fe20000010000 */
[----:B------:R-:W-:-:S02]  /*2240*/  @P0 HADD2.F32 R61, -RZ, R40.H0_H0 ;  /* 0x20000028ff3d0230 */ /* 0x000fc40000004100 */
[----:B------:R-:W-:Y:S01]  /*2250*/  FADD.FTZ R194, R194, -R173 ;  /* 0x800000adc2c27221 */ /* 0x000fe20000010000 */
[----:B------:R-:W-:Y:S02]  /*2260*/  @P0 HADD2.F32 R60, -RZ, R40.H1_H1 ;  /* 0x30000028ff3c0230 */ /* 0x000fe40000004100 */
[----:B------:R-:W-:Y:S01]  /*2270*/  FADD.FTZ R86, R166, -R185 ;  /* 0x800000b9a6567221 */ /* 0x000fe20000010000 */
[C---:B------:R-:W-:Y:S01]  /*2280*/  FMUL.FTZ R162, R161.reuse, R90 ;  /* 0x0000005aa1a27220 */ /* 0x040fe20000410000 */
[C---:B------:R-:W-:Y:S01]  /*2290*/  FMUL.FTZ R163, R161.reuse, R170 ;  /* 0x000000aaa1a37220 */ /* 0x040fe20000410000 */
[----:B------:R-:W-:Y:S02]  /*22a0*/  @P0 HADD2.F32 R68, -RZ, R38.H1_H1 ;  /* 0x30000026ff440230 */ /* 0x000fe40000004100 */
[C---:B------:R-:W-:Y:S01]  /*22b0*/  FMUL.FTZ R77, R161.reuse, R82 ;  /* 0x00000052a14d7220 */ /* 0x040fe20000410000 */
[----:B------:R-:W-:Y:S02]  /*22c0*/  @P0 HADD2.F32 R63, -RZ, R42.H0_H0 ;  /* 0x2000002aff3f0230 */ /* 0x000fe40000004100 */
[----:B------:R-:W-:Y:S01]  /*22d0*/  FMUL.FTZ R166, R161, R174 ;  /* 0x000000aea1a67220 */ /* 0x000fe20000410000 */
[----:B------:R-:W-:Y:S01]  /*22e0*/  FADD.FTZ R198, R181, -R198 ;  /* 0x800000c6b5c67221 */ /* 0x000fe20000010000 */
[----:B------:R-:W-:Y:S01]  /*22f0*/  FADD.FTZ R184, R184, -R183 ;  /* 0x800000b7b8b87221 */ /* 0x000fe20000010000 */
[----:B------:R-:W-:Y:S01]  /*2300*/  @P0 FADD.FTZ R75, R75, R64 ;  /* 0x000000404b4b0221 */ /* 0x000fe20000010000 */
[----:B------:R-:W-:Y:S01]  /*2310*/  @P0 FADD.FTZ R168, R168, R65 ;  /* 0x00000041a8a80221 */ /* 0x000fe20000010000 */
[----:B------:R-:W-:Y:S01]  /*2320*/  FADD.FTZ R192, R83, -R192 ;  /* 0x800000c053c07221 */ /* 0x000fe20000010000 */
[----:B------:R-:W-:-:S02]  /*2330*/  @P0 HADD2.F32 R64, -RZ, R43.H1_H1 ;  /* 0x3000002bff400230 */ /* 0x000fc40000004100 */
[C---:B------:R-:W-:Y:S01]  /*2340*/  FMUL.FTZ R169, R161.reuse, R194 ;  /* 0x000000c2a1a97220 */ /* 0x040fe20000410000 */
[----:B------:R-:W-:Y:S02]  /*2350*/  @P0 HADD2.F32 R65, -RZ, R51.H0_H0 ;  /* 0x20000033ff410230 */ /* 0x000fe40000004100 */
[----:B------:R-:W-:Y:S01]  /*2360*/  FMUL.FTZ R88, R161, R206 ;  /* 0x000000cea1587220 */ /* 0x000fe20000410000 */
[----:B------:R-:W-:Y:S01]  /*2370*/  @P0 FADD.FTZ R162, R162, R61 ;  /* 0x0000003da2a20221 */ /* 0x000fe20000010000 */
[----:B------:R-:W-:Y:S01]  /*2380*/  @P0 FADD.FTZ R163, R163, R60 ;  /* 0x0000003ca3a30221 */ /* 0x000fe20000010000 */
[----:B------:R-:W-:Y:S01]  /*2390*/  FADD.FTZ R200, R80, -R191 ;  /* 0x800000bf50c87221 */ /* 0x000fe20000010000 */
[----:B------:R-:W-:Y:S01]  /*23a0*/  @P0 FADD.FTZ R77, R77, R68 ;  /* 0x000000444d4d0221 */ /* 0x000fe20000010000 */
[----:B------:R-:W-:Y:S01]  /*23b0*/  @P0 FADD.FTZ R166, R166, R63 ;  /* 0x0000003fa6a60221 */ /* 0x000fe20000010000 */
[--C-:B------:R-:W-:Y:S02]  /*23c0*/  @P0 HADD2.F32 R60, -RZ, R45.reuse.H0_H0 ;  /* 0x2000002dff3c0230 */ /* 0x100fe40000004100 */
[----:B------:R-:W-:Y:S01]  /*23d0*/  FADD.FTZ R178, R178, -R165 ;  /* 0x800000a5b2b27221 */ /* 0x000fe20000010000 */
[----:B------:R-:W-:-:S02]  /*23e0*/  @P0 HADD2.F32 R61, -RZ, R45.H1_H1 ;  /* 0x3000002dff3d0230 */ /* 0x000fc40000004100 */
[C---:B------:R-:W-:Y:S01]  /*23f0*/  FMUL.FTZ R79, R161.reuse, R198 ;  /* 0x000000c6a14f7220 */ /* 0x040fe20000410000 */
[C---:B------:R-:W-:Y:S01]  /*2400*/  FMUL.FTZ R80, R161.reuse, R184 ;  /* 0x000000b8a1507220 */ /* 0x040fe20000410000 */
[--C-:B------:R-:W-:Y:S02]  /*2410*/  @P0 HADD2.F32 R68, -RZ, R47.reuse.H0_H0 ;  /* 0x2000002fff440230 */ /* 0x100fe40000004100 */
[C---:B------:R-:W-:Y:S01]  /*2420*/  FMUL.FTZ R89, R161.reuse, R192 ;  /* 0x000000c0a1597220 */ /* 0x040fe20000410000 */
[----:B------:R-:W-:Y:S02]  /*2430*/  @P0 HADD2.F32 R63, -RZ, R47.H1_H1 ;  /* 0x3000002fff3f0230 */ /* 0x000fe40000004100 */
[----:B------:R-:W-:Y:S01]  /*2440*/  FMUL.FTZ R90, R161, R176 ;  /* 0x000000b0a15a7220 */ /* 0x000fe20000410000 */
[----:B------:R-:W-:Y:S01]  /*2450*/  FADD.FTZ R190, R177, -R190 ;  /* 0x800000beb1be7221 */ /* 0x000fe20000010000 */
[----:B------:R-:W-:Y:S01]  /*2460*/  FADD.FTZ R196, R196, -R179 ;  /* 0x800000b3c4c47221 */ /* 0x000fe20000010000 */
[----:B------:R-:W-:Y:S01]  /*2470*/  @P0 FADD.FTZ R169, R169, R64 ;  /* 0x00000040a9a90221 */ /* 0x000fe20000010000 */
[----:B------:R-:W-:Y:S01]  /*2480*/  @P0 FADD.FTZ R88, R88, R65 ;  /* 0x0000004158580221 */ /* 0x000fe20000010000 */
[----:B------:R-:W-:-:S02]  /*2490*/  @P0 HADD2.F32 R64, -RZ, R41.H1_H1 ;  /* 0x30000029ff400230 */ /* 0x000fc40000004100 */
[C---:B------:R-:W-:Y:S01]  /*24a0*/  FMUL.FTZ R165, R161.reuse, R178 ;  /* 0x000000b2a1a57220 */ /* 0x040fe20000410000 */
[----:B------:R-:W-:Y:S02]  /*24b0*/  @P0 HADD2.F32 R65, -RZ, R49.H1_H1 ;  /* 0x30000031ff410230 */ /* 0x000fe40000004100 */
[----:B------:R-:W-:Y:S01]  /*24c0*/  FMUL.FTZ R82, R161, R200 ;  /* 0x000000c8a1527220 */ /* 0x000fe20000410000 */
[----:B------:R-:W-:Y:S01]  /*24d0*/  @P0 FADD.FTZ R79, R79, R60 ;  /* 0x0000003c4f4f0221 */ /* 0x000fe20000010000 */
[----:B------:R-:W-:Y:S01]  /*24e0*/  @P0 FADD.FTZ R80, R80, R61 ;  /* 0x0000003d50500221 */ /* 0x000fe20000010000 */
[----:B------:R-:W-:Y:S01]  /*24f0*/  @P0 FADD.FTZ R89, R89, R68 ;  /* 0x0000004459590221 */ /* 0x000fe20000010000 */
[----:B------:R-:W-:Y:S01]  /*2500*/  @P0 FADD.FTZ R90, R90, R63 ;  /* 0x0000003f5a5a0221 */ /* 0x000fe20000010000 */
[--C-:B------:R-:W-:Y:S02]  /*2510*/  @P0 HADD2.F32 R61, -RZ, R44.reuse.H0_H0 ;  /* 0x2000002cff3d0230 */ /* 0x100fe40000004100 */
[----:B------:R-:W-:Y:S01]  /*2520*/  FMUL.FTZ R0, R161, R190 ;  /* 0x000000bea1007220 */ /* 0x000fe20000410000 */
[----:B------:R-:W-:-:S02]  /*2530*/  @P0 HADD2.F32 R60, -RZ, R44.H1_H1 ;  /* 0x3000002cff3c0230 */ /* 0x000fc40000004100 */
[C---:B------:R-:W-:Y:S01]  /*2540*/  FMUL.FTZ R71, R161.reuse, R196 ;  /* 0x000000c4a1477220 */ /* 0x040fe20000410000 */
[----:B------:R-:W-:Y:S02]  /*2550*/  @P0 HADD2.F32 R72, -RZ, R50.H1_H1 ;  /* 0x30000032ff480230 */ /* 0x000fe40000004100 */
[C---:B------:R-:W-:Y:S01]  /*2560*/  FMUL.FTZ R84, R161.reuse, R202 ;  /* 0x000000caa1547220 */ /* 0x040fe20000410000 */
[--C-:B------:R-:W-:Y:S02]  /*2570*/  @P0 HADD2.F32 R63, -RZ, R46.reuse.H0_H0 ;  /* 0x2000002eff3f0230 */ /* 0x100fe40000004100 */
[----:B------:R-:W-:Y:S01]  /*2580*/  FMUL.FTZ R83, R161, R188 ;  /* 0x000000bca1537220 */ /* 0x000fe20000410000 */
[----:B------:R-:W-:Y:S02]  /*2590*/  @P0 HADD2.F32 R68, -RZ, R49.H0_H0 ;  /* 0x20000031ff440230 */ /* 0x000fe40000004100 */
[----:B------:R-:W-:Y:S01]  /*25a0*/  @P0 FADD.FTZ R165, R165, R64 ;  /* 0x00000040a5a50221 */ /* 0x000fe20000010000 */
[----:B------:R-:W-:Y:S01]  /*25b0*/  @P0 FADD.FTZ R82, R82, R65 ;  /* 0x0000004152520221 */ /* 0x000fe20000010000 */
[----:B------:R-:W-:Y:S01]  /*25c0*/  @P1 F2FP.F16.F32.PACK_AB R69, RZ, R62 ;  /* 0x0000003eff45123e */ /* 0x000fe200000000ff */
[----:B------:R-:W-:Y:S01]  /*25d0*/  FADD.FTZ R182, R87, -R182 ;  /* 0x800000b657b67221 */ /* 0x000fe20000010000 */
[----:B------:R-:W-:Y:S01]  /*25e0*/  @P0 HADD2.F32 R64, -RZ, R46.H1_H1 ;  /* 0x3000002eff400230 */ /* 0x000fe20000004100 */
[----:B------:R-:W-:Y:S01]  /*25f0*/  @P1 F2FP.F16.F32.PACK_AB R65, RZ, R74 ;  /* 0x0000004aff41123e */ /* 0x000fe200000000ff */
[----:B------:R-:W-:Y:S01]  /*2600*/  FMUL.FTZ R87, R161, R86 ;  /* 0x00000056a1577220 */ /* 0x000fe20000410000 */
[----:B------:R-:W-:Y:S01]  /*2610*/  @P0 FADD.FTZ R0, R0, R61 ;  /* 0x0000003d00000221 */ /* 0x000fe20000010000 */
[----:B------:R-:W-:Y:S01]  /*2620*/  @P0 FADD.FTZ R71, R71, R60 ;  /* 0x0000003c47470221 */ /* 0x000fe20000010000 */
[----:B------:R-:W-:Y:S01]  /*2630*/  @P0 FADD.FTZ R85, R85, R72 ;  /* 0x0000004855550221 */ /* 0x000fe20000010000 */
[----:B------:R-:W-:Y:S01]  /*2640*/  @P0 FADD.FTZ R84, R84, R63 ;  /* 0x0000003f54540221 */ /* 0x000fe20000010000 */
[----:B------:R-:W0:Y:S01]  /*2650*/  @P1 LDC.64 R60, c[0x0][0x308] ;  /* 0x0000c200ff3c1b82 */ /* 0x000e220000000a00 */
[----:B------:R-:W-:Y:S01]  /*2660*/  @P0 FADD.FTZ R83, R83, R68 ;  /* 0x0000004453530221 */ /* 0x000fe20000010000 */
[----:B------:R-:W-:Y:S01]  /*2670*/  @P1 F2FP.F16.F32.PACK_AB R73, RZ, R76 ;  /* 0x0000004cff49123e */ /* 0x000fe200000000ff */
[----:B------:R-:W-:Y:S01]  /*2680*/  @P0 HADD2.F32 R63, -RZ, R50.H0_H0 ;  /* 0x20000032ff3f0230 */ /* 0x000fe20000004100 */
[----:B------:R-:W-:Y:S01]  /*2690*/  @P1 F2FP.F16.F32.PACK_AB R72, RZ, R77 ;  /* 0x0000004dff48123e */ /* 0x000fe200000000ff */
[----:B------:R-:W-:Y:S01]  /*26a0*/  FMUL.FTZ R86, R161, R204 ;  /* 0x000000cca1567220 */ /* 0x000fe20000410000 */
[----:B------:R-:W-:Y:S01]  /*26b0*/  @P1 F2FP.F16.F32.PACK_AB R68, RZ, R75 ;  /* 0x0000004bff44123e */ /* 0x000fe200000000ff */
[----:B------:R-:W-:Y:S01]  /*26c0*/  @P0 FADD.FTZ R87, R87, R64 ;  /* 0x0000004057570221 */ /* 0x000fe20000010000 */
[----:B------:R-:W-:Y:S01]  /*26d0*/  @P1 PRMT R54, R69, 0x7610, R54 ;  /* 0x0000761045361816 */ /* 0x000fe20000000036 */
[----:B------:R-:W-:Y:S01]  /*26e0*/  FADD.FTZ R172, R172, -R189 ;  /* 0x800000bdacac7221 */ /* 0x000fe20000010000 */
[----:B------:R-:W-:Y:S01]  /*26f0*/  @P1 PRMT R53, R65, 0x7610, R53 ;  /* 0x0000761041351816 */ /* 0x000fe20000000035 */
[----:B------:R-:W-:Y:S01]  /*2700*/  @P0 HADD2.F32 R64, -RZ, R51.H1_H1 ;  /* 0x30000033ff400230 */ /* 0x000fe20000004100 */
[----:B------:R-:W-:Y:S01]  /*2710*/  @P1 PRMT R55, R73, 0x7610, R55 ;  /* 0x0000761049371816 */ /* 0x000fe20000000037 */
[----:B------:R-:W-:Y:S01]  /*2720*/  @P0 FADD.FTZ R86, R86, R63 ;  /* 0x0000003f56560221 */ /* 0x000fe20000010000 */
[----:B------:R-:W-:Y:S01]  /*2730*/  @P1 PRMT R54, R54, 0x5410, R72 ;  /* 0x0000541036361816 */ /* 0x000fe20000000048 */
[--C-:B------:R-:W-:Y:S01]  /*2740*/  @P0 HADD2.F32 R63, -RZ, R48.reuse.H1_H1 ;  /* 0x30000030ff3f0230 */ /* 0x100fe20000004100 */
[----:B------:R-:W-:Y:S01]  /*2750*/  @P1 PRMT R53, R53, 0x5410, R68 ;  /* 0x0000541035351816 */ /* 0x000fe20000000044 */
[----:B------:R-:W1:Y:S01]  /*2760*/  @P2 LDC.64 R72, c[0x0][0x300] ;  /* 0x0000c000ff482b82 */ /* 0x000e620000000a00 */
[----:B------:R-:W-:Y:S01]  /*2770*/  FMUL.FTZ R78, R161, R172 ;  /* 0x000000aca14e7220 */ /* 0x000fe20000410000 */
[----:B------:R-:W-:Y:S01]  /*2780*/  @P0 FADD.FTZ R91, R91, R64 ;  /* 0x000000405b5b0221 */ /* 0x000fe20000010000 */
[----:B------:R-:W-:-:S02]  /*2790*/  @P0 HADD2.F32 R64, -RZ, R48.H0_H0 ;  /* 0x20000030ff400230 */ /* 0x000fc40000004100 */
[----:B------:R-:W-:Y:S01]  /*27a0*/  FMUL.FTZ R81, R161, R182 ;  /* 0x000000b6a1517220 */ /* 0x000fe20000410000 */
[----:B------:R-:W-:Y:S01]  /*27b0*/  @P0 FADD.FTZ R78, R78, R63 ;  /* 0x0000003f4e4e0221 */ /* 0x000fe20000010000 */
[----:B------:R-:W-:Y:S01]  /*27c0*/  @P1 F2FP.F16.F32.PACK_AB R63, RZ, R66 ;  /* 0x00000042ff3f123e */ /* 0x000fe200000000ff */
[----:B0-----:R-:W-:Y:S01]  /*27d0*/  @P1 IMAD.WIDE.U32 R60, R160, 0x10, R60 ;  /* 0x00000010a03c1825 */ /* 0x001fe200078e003c */
[----:B------:R-:W0:Y:S03]  /*27e0*/  LDC.64 R68, c[0x0][0x2f8] ;  /* 0x0000be00ff447b82 */ /* 0x000e260000000a00 */
[----:B------:R-:W-:Y:S01]  /*27f0*/  @P0 FADD.FTZ R81, R81, R64 ;  /* 0x0000004051510221 */ /* 0x000fe20000010000 */
[----:B------:R-:W-:Y:S02]  /*2800*/  @P1 F2FP.F16.F32.PACK_AB R64, RZ, R67 ;  /* 0x00000043ff40123e */ /* 0x000fe400000000ff */
[----:B------:R-:W-:-:S02]  /*2810*/  @P1 PRMT R52, R63, 0x7610, R52 ;  /* 0x000076103f341816 */ /* 0x000fc40000000034 */
[----:B------:R-:W-:Y:S02]  /*2820*/  @P1 F2FP.F16.F32.PACK_AB R161, RZ, R171 ;  /* 0x000000abffa1123e */ /* 0x000fe400000000ff */
[----:B------:R-:W-:Y:S02]  /*2830*/  @P1 PRMT R52, R52, 0x5410, R64 ;  /* 0x0000541034341816 */ /* 0x000fe40000000040 */
[----:B------:R-:W2:Y:S01]  /*2840*/  @P1 LDC.64 R64, c[0x0][0x308] ;  /* 0x0000c200ff401b82 */ /* 0x000ea20000000a00 */
[----:B------:R-:W-:Y:S02]  /*2850*/  @P1 PRMT R55, R55, 0x5410, R161 ;  /* 0x0000541037371816 */ /* 0x000fe400000000a1 */
[----:B------:R-:W-:Y:S02]  /*2860*/  @P1 F2FP.F16.F32.PACK_AB R161, RZ, R162 ;  /* 0x000000a2ffa1123e */ /* 0x000fe400000000ff */
[----:B------:R-:W-:Y:S01]  /*2870*/  @P2 F2FP.F16.F32.PACK_AB R182, RZ, R62 ;  /* 0x0000003effb6223e */ /* 0x000fe200000000ff */
[----:B------:R3:W-:Y:S01]  /*2880*/  @P1 STG.E.128 desc[UR4][R60.64], R52 ;  /* 0x000000343c001986 */ /* 0x0007e2000c101d04 */
[----:B-1----:R-:W-:Y:S01]  /*2890*/  @P2 IMAD.WIDE.U32 R72, R160, 0x10, R72 ;  /* 0x00000010a0482825 */ /* 0x002fe200078e0048 */
[----:B------:R-:W-:-:S02]  /*28a0*/  F2FP.F16.F32.PACK_AB R63, R171, R76 ;  /* 0x0000004cab3f723e */ /* 0x000fc400000000ff */
[----:B------:R-:W-:Y:S02]  /*28b0*/  F2FP.F16.F32.PACK_AB R62, R77, R62 ;  /* 0x0000003e4d3e723e */ /* 0x000fe400000000ff */
[----:B------:R-:W-:Y:S02]  /*28c0*/  @P2 F2FP.F16.F32.PACK_AB R184, RZ, R76 ;  /* 0x0000004cffb8223e */ /* 0x000fe400000000ff */
[----:B------:R-:W-:Y:S02]  /*28d0*/  @P2 F2FP.F16.F32.PACK_AB R180, RZ, R74 ;  /* 0x0000004affb4223e */ /* 0x000fe400000000ff */
[----:B------:R-:W-:Y:S02]  /*28e0*/  @P2 F2FP.F16.F32.PACK_AB R178, RZ, R66 ;  /* 0x00000042ffb2223e */ /* 0x000fe400000000ff */
[----:B------:R-:W-:Y:S02]  /*28f0*/  @P1 F2FP.F16.F32.PACK_AB R176, RZ, R168 ;  /* 0x000000a8ffb0123e */ /* 0x000fe400000000ff */
[----:B------:R-:W-:-:S02]  /*2900*/  @P1 F2FP.F16.F32.PACK_AB R174, RZ, R166 ;  /* 0x000000a6ffae123e */ /* 0x000fc400000000ff */
[----:B------:R-:W-:Y:S02]  /*2910*/  @P1 F2FP.F16.F32.PACK_AB R172, RZ, R164 ;  /* 0x000000a4ffac123e */ /* 0x000fe400000000ff */
[----:B---3--:R-:W-:Y:S01]  /*2920*/  @P1 PRMT R52, R161, 0x7610, R52 ;  /* 0x00007610a1341816 */ /* 0x008fe20000000034 */
[----:B0-----:R-:W-:Y:S01]  /*2930*/  IMAD.WIDE.U32 R160, R160, 0x10, R68 ;  /* 0x00000010a0a07825 */ /* 0x001fe200078e0044 */
[----:B------:R-:W-:Y:S02]  /*2940*/  F2FP.F16.F32.PACK_AB R61, R75, R74 ;  /* 0x0000004a4b3d723e */ /* 0x000fe400000000ff */
[----:B------:R-:W-:Y:S02]  /*2950*/  F2FP.F16.F32.PACK_AB R60, R67, R66 ;  /* 0x00000042433c723e */ /* 0x000fe400000000ff */
[----:B------:R-:W-:Y:S02]  /*2960*/  @P2 F2FP.F16.F32.PACK_AB R185, RZ, R171 ;  /* 0x000000abffb9223e */ /* 0x000fe400000000ff */
[----:B------:R-:W-:Y:S01]  /*2970*/  @P2 F2FP.F16.F32.PACK_AB R183, RZ, R77 ;  /* 0x0000004dffb7223e */ /* 0x000fe200000000ff */
[----:B------:R0:W-:Y:S01]  /*2980*/  STG.E.128 desc[UR4][R160.64], R60 ;  /* 0x0000003ca0007986 */ /* 0x0001e2000c101d04 */
[----:B------:R-:W-:Y:S01]  /*2990*/  @P2 F2FP.F16.F32.PACK_AB R181, RZ, R75 ;  /* 0x0000004bffb5223e */ /* 0x000fe200000000ff */
[----:B--2---:R-:W-:Y:S01]  /*29a0*/  @P1 IMAD.WIDE.U32 R76, R158, 0x10, R64 ;  /* 0x000000109e4c1825 */ /* 0x004fe200078e0040 */
[----:B------:R-:W-:-:S02]  /*29b0*/  @P2 F2FP.F16.F32.PACK_AB R179, RZ, R67 ;  /* 0x00000043ffb3223e */ /* 0x000fc400000000ff */
[----:B------:R-:W-:Y:S01]  /*29c0*/  @P2 PRMT R59, R184, 0x7610, R59 ;  /* 0x00007610b83b2816 */ /* 0x000fe2000000003b */
[----:B------:R-:W-:Y:S01]  /*29d0*/  IMAD.WIDE.U32 R74, R158, 0x10, R68 ;  /* 0x000000109e4a7825 */ /* 0x000fe200078e0044 */
[----:B------:R-:W-:Y:S02]  /*29e0*/  @P2 PRMT R58, R182, 0x7610, R58 ;  /* 0x00007610b63a2816 */ /* 0x000fe4000000003a */
[----:B------:R-:W-:Y:S02]  /*29f0*/  @P2 PRMT R57, R180, 0x7610, R57 ;  /* 0x00007610b4392816 */ /* 0x000fe40000000039 */
[----:B------:R-:W-:Y:S02]  /*2a00*/  @P2 PRMT R56, R178, 0x7610, R56 ;  /* 0x00007610b2382816 */ /* 0x000fe40000000038 */
[----:B------:R-:W-:Y:S02]  /*2a10*/  @P1 F2FP.F16.F32.PACK_AB R177, RZ, R169 ;  /* 0x000000a9ffb1123e */ /* 0x000fe400000000ff */
[----:B------:R-:W-:-:S02]  /*2a20*/  @P1 F2FP.F16.F32.PACK_AB R175, RZ, R167 ;  /* 0x000000a7ffaf123e */ /* 0x000fc400000000ff */
[----:B------:R-:W-:Y:S01]  /*2a30*/  @P1 F2FP.F16.F32.PACK_AB R173, RZ, R165 ;  /* 0x000000a5ffad123e */ /* 0x000fe200000000ff */
[----:B0-----:R-:W0:Y:S01]  /*2a40*/  @P2 LDC.64 R62, c[0x0][0x300] ;  /* 0x0000c000ff3e2b82 */ /* 0x001e220000000a00 */
[----:B------:R-:W-:Y:S02]  /*2a50*/  @P1 F2FP.F16.F32.PACK_AB R170, RZ, R163 ;  /* 0x000000a3ffaa123e */ /* 0x000fe400000000ff */
        /* <DEDUP_REMOVED lines=15> */
[----:B------:R-:W-:Y:S01]  /*2b50*/  @P1 STG.E.128 desc[UR4][R76.64], R52 ;  /* 0x000000344c001986 */ /* 0x000fe2000c101d04 */
[----:B------:R-:W-:Y:S02]  /*2b60*/  F2FP.F16.F32.PACK_AB R65, R165, R164 ;  /* 0x000000a4a541723e */ /* 0x000fe400000000ff */
[----:B------:R-:W-:Y:S02]  /*2b70*/  F2FP.F16.F32.PACK_AB R64, R163, R162 ;  /* 0x000000a2a340723e */ /* 0x000fe400000000ff */
[----:B------:R-:W-:-:S02]  /*2b80*/  @P2 F2FP.F16.F32.PACK_AB R168, RZ, R168 ;  /* 0x000000a8ffa8223e */ /* 0x000fc400000000ff */
[----:B------:R-:W-:Y:S01]  /*2b90*/  @P2 F2FP.F16.F32.PACK_AB R166, RZ, R166 ;  /* 0x000000a6ffa6223e */ /* 0x000fe200000000ff */
[----:B------:R3:W-:Y:S01]  /*2ba0*/  STG.E.128 desc[UR4][R74.64], R64 ;  /* 0x000000404a007986 */ /* 0x0007e2000c101d04 */
[----:B------:R-:W-:Y:S02]  /*2bb0*/  @P2 F2FP.F16.F32.PACK_AB R164, RZ, R164 ;  /* 0x000000a4ffa4223e */ /* 0x000fe400000000ff */
[----:B------:R-:W-:Y:S02]  /*2bc0*/  @P2 F2FP.F16.F32.PACK_AB R162, RZ, R162 ;  /* 0x000000a2ffa2223e */ /* 0x000fe400000000ff */
[----:B--2---:R-:W-:Y:S02]  /*2bd0*/  @P1 F2FP.F16.F32.PACK_AB R72, RZ, R89 ;  /* 0x00000059ff48123e */ /* 0x004fe400000000ff */
[----:B------:R-:W-:Y:S02]  /*2be0*/  @P2 F2FP.F16.F32.PACK_AB R169, RZ, R169 ;  /* 0x000000a9ffa9223e */ /* 0x000fe400000000ff */
[----:B------:R-:W-:-:S02]  /*2bf0*/  @P2 F2FP.F16.F32.PACK_AB R167, RZ, R167 ;  /* 0x000000a7ffa7223e */ /* 0x000fc400000000ff */
[----:B------:R-:W-:Y:S02]  /*2c00*/  @P2 F2FP.F16.F32.PACK_AB R165, RZ, R165 ;  /* 0x000000a5ffa5223e */ /* 0x000fe400000000ff */
[----:B------:R-:W-:Y:S02]  /*2c10*/  @P2 F2FP.F16.F32.PACK_AB R163, RZ, R163 ;  /* 0x000000a3ffa3223e */ /* 0x000fe400000000ff */
[----:B------:R-:W-:Y:S02]  /*2c20*/  @P2 PRMT R59, R168, 0x7610, R59 ;  /* 0x00007610a83b2816 */ /* 0x000fe4000000003b */
[----:B------:R-:W-:Y:S02]  /*2c30*/  @P2 PRMT R58, R166, 0x7610, R58 ;  /* 0x00007610a63a2816 */ /* 0x000fe4000000003a */
[----:B---3--:R-:W-:Y:S02]  /*2c40*/  @P1 F2FP.F16.F32.PACK_AB R66, RZ, R84 ;  /* 0x00000054ff42123e */ /* 0x008fe400000000ff */
[----:B------:R-:W-:-:S02]  /*2c50*/  @P1 F2FP.F16.F32.PACK_AB R65, RZ, R79 ;  /* 0x0000004fff41123e */ /* 0x000fc400000000ff */
[----:B------:R-:W-:Y:S02]  /*2c60*/  @P1 F2FP.F16.F32.PACK_AB R64, RZ, R0 ;  /* 0x00000000ff40123e */ /* 0x000fe400000000ff */
[----:B------:R-:W-:Y:S02]  /*2c70*/  @P1 F2FP.F16.F32.PACK_AB R67, RZ, R87 ;  /* 0x00000057ff43123e */ /* 0x000fe400000000ff */
[----:B------:R-:W-:Y:S02]  /*2c80*/  @P2 PRMT R57, R164, 0x7610, R57 ;  /* 0x00007610a4392816 */ /* 0x000fe40000000039 */
[----:B------:R-:W-:Y:S02]  /*2c90*/  @P2 PRMT R56, R162, 0x7610, R56 ;  /* 0x00007610a2382816 */ /* 0x000fe40000000038 */
[----:B------:R-:W-:Y:S02]  /*2ca0*/  @P1 PRMT R54, R66, 0x7610, R54 ;  /* 0x0000761042361816 */ /* 0x000fe40000000036 */
[----:B------:R-:W-:-:S02]  /*2cb0*/  @P1 F2FP.F16.F32.PACK_AB R73, RZ, R90 ;  /* 0x0000005aff49123e */ /* 0x000fc400000000ff */
[----:B------:R-:W-:Y:S02]  /*2cc0*/  @P1 F2FP.F16.F32.PACK_AB R75, RZ, R80 ;  /* 0x00000050ff4b123e */ /* 0x000fe400000000ff */
[----:B------:R-:W-:Y:S02]  /*2cd0*/  @P1 F2FP.F16.F32.PACK_AB R74, RZ, R71 ;  /* 0x00000047ff4a123e */ /* 0x000fe400000000ff */
[----:B------:R-:W-:Y:S02]  /*2ce0*/  @P1 PRMT R55, R72, 0x7610, R55 ;  /* 0x0000761048371816 */ /* 0x000fe40000000037 */
[----:B------:R-:W-:Y:S02]  /*2cf0*/  @P1 PRMT R53, R65, 0x7610, R53 ;  /* 0x0000761041351816 */ /* 0x000fe40000000035 */
[----:B------:R-:W-:Y:S01]  /*2d00*/  @P1 PRMT R52, R64, 0x7610, R52 ;  /* 0x0000761040341816 */ /* 0x000fe20000000034 */
[----:B0-----:R-:W-:Y:S01]  /*2d10*/  @P2 IMAD.WIDE.U32 R64, R158, 0x10, R62 ;  /* 0x000000109e402825 */ /* 0x001fe200078e003e */
[----:B------:R-:W-:-:S02]  /*2d20*/  @P2 PRMT R59, R59, 0x5410, R169 ;  /* 0x000054103b3b2816 */ /* 0x000fc400000000a9 */
[----:B------:R-:W-:Y:S02]  /*2d30*/  @P2 PRMT R58, R58, 0x5410, R167 ;  /* 0x000054103a3a2816 */ /* 0x000fe400000000a7 */
[----:B------:R-:W-:Y:S02]  /*2d40*/  @P2 PRMT R57, R57, 0x5410, R165 ;  /* 0x0000541039392816 */ /* 0x000fe400000000a5 */
[----:B------:R-:W-:Y:S02]  /*2d50*/  @P2 PRMT R56, R56, 0x5410, R163 ;  /* 0x0000541038382816 */ /* 0x000fe400000000a3 */
[----:B------:R-:W-:Y:S01]  /*2d60*/  @P1 PRMT R54, R54, 0x5410, R67 ;  /* 0x0000541036361816 */ /* 0x000fe20000000043 */
[----:B-1----:R-:W-:Y:S01]  /*2d70*/  @P1 IMAD.WIDE.U32 R66, R156, 0x10, R60 ;  /* 0x000000109c421825 */ /* 0x002fe200078e003c */
[----:B------:R-:W-:Y:S01]  /*2d80*/  @P1 PRMT R55, R55, 0x5410, R73 ;  /* 0x0000541037371816 */ /* 0x000fe20000000049 */
[----:B------:R0:W-:Y:S01]  /*2d90*/  @P2 STG.E.128 desc[UR4][R64.64], R56 ;  /* 0x0000003840002986 */ /* 0x0001e2000c101d04 */
[----:B------:R-:W-:Y:S01]  /*2da0*/  @P1 PRMT R53, R53, 0x5410, R75 ;  /* 0x0000541035351816 */ /* 0x000fe2000000004b */
[----:B------:R-:W-:Y:S01]  /*2db0*/  IMAD.WIDE.U32 R72, R159, 0x10, R68 ;  /* 0x000000109f487825 */ /* 0x000fe200078e0044 */
[----:B------:R-:W-:-:S02]  /*2dc0*/  @P1 PRMT R52, R52, 0x5410, R74 ;  /* 0x0000541034341816 */ /* 0x000fc4000000004a */
[----:B------:R-:W-:Y:S01]  /*2dd0*/  F2FP.F16.F32.PACK_AB R63, R90, R89 ;  /* 0x000000595a3f723e */ /* 0x000fe200000000ff */
[----:B------:R-:W-:Y:S01]  /*2de0*/  IMAD.WIDE.U32 R68, R157, 0x10, R68 ;  /* 0x000000109d447825 */ /* 0x000fe200078e0044 */
        /* <DEDUP_REMOVED lines=12> */
[----:B------:R-:W-:Y:S02]  /*2eb0*/  @P2 F2FP.F16.F32.PACK_AB R87, RZ, R80 ;  /* 0x00000050ff57223e */ /* 0x000fe400000000ff */
[----:B-1----:R-:W-:Y:S02]  /*2ec0*/  @P2 F2FP.F16.F32.PACK_AB R67, RZ, R0 ;  /* 0x00000000ff43223e */ /* 0x002fe400000000ff */
[----:B------:R-:W-:Y:S02]  /*2ed0*/  @P1 PRMT R54, R76, 0x7610, R54 ;  /* 0x000076104c361816 */ /* 0x000fe40000000036 */
[----:B------:R-:W-:-:S02]  /*2ee0*/  @P2 PRMT R56, R67, 0x7610, R56 ;  /* 0x0000761043382816 */ /* 0x000fc40000000038 */
[----:B------:R-:W1:Y:S01]  /*2ef0*/  @P2 LDC.64 R66, c[0x0][0x300] ;  /* 0x0000c000ff422b82 */ /* 0x000e620000000a00 */
[----:B--2---:R-:W-:Y:S02]  /*2f00*/  @P2 F2FP.F16.F32.PACK_AB R73, RZ, R79 ;  /* 0x0000004fff49223e */ /* 0x004fe400000000ff */
[----:B------:R-:W-:Y:S02]  /*2f10*/  @P1 PRMT R54, R54, 0x5410, R77 ;  /* 0x0000541036361816 */ /* 0x000fe4000000004d */
[----:B------:R-:W-:Y:S02]  /*2f20*/  @P2 PRMT R57, R73, 0x7610, R57 ;  /* 0x0000761049392816 */ /* 0x000fe40000000039 */
[----:B------:R-:W-:Y:S01]  /*2f30*/  @P2 F2FP.F16.F32.PACK_AB R84, RZ, R71 ;  /* 0x00000047ff54223e */ /* 0x000fe200000000ff */
[----:B------:R-:W2:Y:S01]  /*2f40*/  @P1 LDC.64 R72, c[0x0][0x308] ;  /* 0x0000c200ff481b82 */ /* 0x000ea20000000a00 */
[----:B------:R-:W-:Y:S01]  /*2f50*/  @P2 PRMT R59, R158, 0x7610, R59 ;  /* 0x000076109e3b2816 */ /* 0x000fe2000000003b */
[----:B0-----:R-:W-:Y:S01]  /*2f60*/  @P2 IMAD.WIDE.U32 R64, R156, 0x10, R64 ;  /* 0x000000109c402825 */ /* 0x001fe200078e0040 */
[----:B------:R-:W-:-:S02]  /*2f70*/  @P2 PRMT R58, R89, 0x7610, R58 ;  /* 0x00007610593a2816 */ /* 0x000fc4000000003a */
[----:B------:R-:W-:Y:S02]  /*2f80*/  @P1 F2FP.F16.F32.PACK_AB R79, RZ, R88 ;  /* 0x00000058ff4f123e */ /* 0x000fe400000000ff */
[----:B------:R-:W-:Y:S01]  /*2f90*/  @P1 F2FP.F16.F32.PACK_AB R74, RZ, R83 ;  /* 0x00000053ff4a123e */ /* 0x000fe200000000ff */
[----:B------:R-:W0:Y:S01]  /*2fa0*/  LDC.64 R76, c[0x0][0x210] ;  /* 0x00008400ff4c7b82 */ /* 0x000e220000000a00 */
[----:B------:R-:W-:Y:S02]  /*2fb0*/  @P1 F2FP.F16.F32.PACK_AB R0, RZ, R81 ;  /* 0x00000051ff00123e */ /* 0x000fe400000000ff */
[----:B------:R-:W-:Y:S02]  /*2fc0*/  @P2 PRMT R59, R59, 0x5410, R159 ;  /* 0x000054103b3b2816 */ /* 0x000fe4000000009f */
[----:B------:R-:W-:Y:S02]  /*2fd0*/  @P2 PRMT R58, R58, 0x5410, R90 ;  /* 0x000054103a3a2816 */ /* 0x000fe4000000005a */
[----:B------:R-:W-:Y:S01]  /*2fe0*/  @P2 PRMT R57, R57, 0x5410, R87 ;  /* 0x0000541039392816 */ /* 0x000fe20000000057 */
[----:B-1----:R-:W-:Y:S01]  /*2ff0*/  @P2 IMAD.WIDE.U32 R66, R157, 0x10, R66 ;  /* 0x000000109d422825 */ /* 0x002fe200078e0042 */
[----:B------:R-:W-:-:S02]  /*3000*/  @P2 PRMT R56, R56, 0x5410, R84 ;  /* 0x0000541038382816 */ /* 0x000fc40000000054 */
[----:B------:R-:W-:Y:S02]  /*3010*/  @P2 F2FP.F16.F32.PACK_AB R166, RZ, R88 ;  /* 0x00000058ffa6223e */ /* 0x000fe400000000ff */
[----:B------:R-:W-:Y:S01]  /*3020*/  @P2 F2FP.F16.F32.PACK_AB R164, RZ, R86 ;  /* 0x00000056ffa4223e */ /* 0x000fe200000000ff */
[----:B------:R1:W-:Y:S01]  /*3030*/  @P2 STG.E.128 desc[UR4][R64.64], R56 ;  /* 0x0000003840002986 */ /* 0x0003e2000c101d04 */
[----:B------:R-:W-:Y:S01]  /*3040*/  @P2 F2FP.F16.F32.PACK_AB R162, RZ, R83 ;  /* 0x00000053ffa2223e */ /* 0x000fe200000000ff */
[----:B--2---:R-:W-:Y:S01]  /*3050*/  @P1 IMAD.WIDE.U32 R72, R157, 0x10, R72 ;  /* 0x000000109d481825 */ /* 0x004fe200078e0048 */
[----:B------:R-:W-:Y:S02]  /*3060*/  @P2 F2FP.F16.F32.PACK_AB R160, RZ, R81 ;  /* 0x00000051ffa0223e */ /* 0x000fe400000000ff */
[----:B------:R-:W-:Y:S02]  /*3070*/  @P1 F2FP.F16.F32.PACK_AB R80, RZ, R91 ;  /* 0x0000005bff50123e */ /* 0x000fe400000000ff */
[----:B------:R-:W-:-:S02]  /*3080*/  @P1 F2FP.F16.F32.PACK_AB R75, RZ, R82 ;  /* 0x00000052ff4b123e */ /* 0x000fc400000000ff */
[----:B------:R-:W-:Y:S02]  /*3090*/  @P1 F2FP.F16.F32.PACK_AB R71, RZ, R78 ;  /* 0x0000004eff47123e */ /* 0x000fe400000000ff */
        /* <DEDUP_REMOVED lines=11> */
[----:B------:R-:W-:Y:S02]  /*3150*/  @P1 PRMT R55, R55, 0x5410, R80 ;  /* 0x0000541037371816 */ /* 0x000fe40000000050 */
[----:B------:R-:W-:Y:S02]  /*3160*/  @P1 PRMT R53, R53, 0x5410, R75 ;  /* 0x0000541035351816 */ /* 0x000fe4000000004b */
[----:B------:R-:W-:Y:S02]  /*3170*/  @P1 PRMT R52, R52, 0x5410, R71 ;  /* 0x0000541034341816 */ /* 0x000fe40000000047 */
[----:B------:R-:W-:Y:S02]  /*3180*/  F2FP.F16.F32.PACK_AB R63, R91, R88 ;  /* 0x000000585b3f723e */ /* 0x000fe400000000ff */
[----:B------:R-:W-:Y:S01]  /*3190*/  F2FP.F16.F32.PACK_AB R62, R85, R86 ;  /* 0x00000056553e723e */ /* 0x000fe200000000ff */
[----:B------:R1:W-:Y:S01]  /*31a0*/  @P1 STG.E.128 desc[UR4][R72.64], R52 ;  /* 0x0000003448001986 */ /* 0x0003e2000c101d04 */
[----:B------:R-:W-:-:S02]  /*31b0*/  F2FP.F16.F32.PACK_AB R61, R82, R83 ;  /* 0x00000053523d723e */ /* 0x000fc400000000ff */
[----:B------:R-:W-:Y:S02]  /*31c0*/  F2FP.F16.F32.PACK_AB R60, R78, R81 ;  /* 0x000000514e3c723e */ /* 0x000fe400000000ff */
[----:B------:R-:W-:Y:S02]  /*31d0*/  @P2 PRMT R59, R59, 0x5410, R167 ;  /* 0x000054103b3b2816 */ /* 0x000fe400000000a7 */
[----:B------:R-:W-:Y:S01]  /*31e0*/  @P2 PRMT R58, R58, 0x5410, R165 ;  /* 0x000054103a3a2816 */ /* 0x000fe200000000a5 */
[----:B------:R1:W-:Y:S01]  /*31f0*/  STG.E.128 desc[UR4][R68.64], R60 ;  /* 0x0000003c44007986 */ /* 0x0003e2000c101d04 */
[----:B------:R-:W-:Y:S02]  /*3200*/  @P2 PRMT R57, R57, 0x5410, R163 ;  /* 0x0000541039392816 */ /* 0x000fe400000000a3 */
[----:B------:R-:W-:Y:S02]  /*3210*/  @P2 PRMT R56, R56, 0x5410, R161 ;  /* 0x0000541038382816 */ /* 0x000fe400000000a1 */
[----:B0-----:R-:W-:-:S03]  /*3220*/  LEA R154, R76, R154, 0x2 ;  /* 0x0000009a4c9a7211 */ /* 0x001fc600078e10ff */
[----:B------:R1:W-:Y:S01]  /*3230*/  @P2 STG.E.128 desc[UR4][R66.64], R56 ;  /* 0x0000003842002986 */ /* 0x0003e2000c101d04 */
[----:B------:R-:W-:-:S13]  /*3240*/  ISETP.GE.AND P1, PT, R154, R77, PT ;  /* 0x0000004d9a00720c */ /* 0x000fda0003f26270 */
[----:B------:R-:W-:Y:S05]  /*3250*/  @!P1 BRA `(.L_x_1870) ;  /* 0xffffffd000f89947 */ /* 0x000fea000383ffff */
[----:B------:R-:W-:Y:S05]  /*3260*/  BSYNC B1 ;  /* 0x0000000000017941 */ /* 0x000fea0003800000 */
.L_x_1868:
        /* <DEDUP_REMOVED lines=33> */
[----:B-1----:R-:W-:Y:S02]  /*3480*/  MOV R52, R123 ;  /* 0x0000007b00347202 */ /* 0x002fe40000000f00 */
        /* <DEDUP_REMOVED lines=30> */
.L_x_1867:
[----:B------:R-:W-:Y:S05]  /*3670*/  BSYNC B0 ;  /* 0x0000000000007941 */ /* 0x000fea0003800000 */
.L_x_1865:
        /* <DEDUP_REMOVED lines=187> */
.L_x_1869:
        /* <DEDUP_REMOVED lines=8> */
.L_x_1872:
[----:B------:R-:W-:Y:S05]  /*42b0*/  BSYNC B2 ;  /* 0x0000000000027941 */ /* 0x000fea0003800000 */
.L_x_1871:
        /* <DEDUP_REMOVED lines=8> */
.L_x_1873:
[----:B------:R-:W-:Y:S01]  /*4340*/  FADD.FTZ R86, R113, R86 ;  /* 0x0000005671567221 */ /* 0x000fe20000010000 */
[----:B------:R-:W-:-:S04]  /*4350*/  HFMA2.MMA R203, -RZ, RZ, 0, 1.1920928955078125e-07 ;  /* 0x00000002ffcb7435 */ /* 0x000fc800000001ff */
[----:B------:R-:W-:Y:S02]  /*4360*/  MOV R208, R86 ;  /* 0x0000005600d07202 */ /* 0x000fe40000000f00 */
[----:B------:R-:W-:-:S07]  /*4370*/  MOV R200, R199 ;  /* 0x000000c700c87202 */ /* 0x000fce0000000f00 */
[----:B------:R-:W-:Y:S05]  /*4380*/  WARPSYNC.COLLECTIVE R201, `(.L_x_1874) ;  /* 0x00000000c9087348 */ /* 0x000fea0003c00000 */
[----:B------:R0:W1:Y:S02]  /*4390*/  SHFL.BFLY P1, R199, R208, R203, R210 ;  /* 0x0c0000cbd0c77389 */ /* 0x00006400000200d2 */
[----:B01----:R-:W-:Y:S01]  /*43a0*/  ENDCOLLECTIVE ;  /* 0x000000000000791b */ /* 0x003fe20003800000 */
.L_x_1874:
[----:B------:R-:W-:-:S05]  /*43b0*/  FADD.FTZ R200, R137, R200 ;  /* 0x000000c889c87221 */ /* 0x000fca0000010000 */
[----:B------:R-:W-:Y:S02]  /*43c0*/  MOV R208, R200 ;  /* 0x000000c800d07202 */ /* 0x000fe40000000f00 */
[----:B------:R-:W-:-:S07]  /*43d0*/  MOV R63, R199 ;  /* 0x000000c7003f7202 */ /* 0x000fce0000000f00 */
[----:B------:R-:W-:Y:S05]  /*43e0*/  WARPSYNC.COLLECTIVE R201, `(.L_x_1875) ;  /* 0x00000000c9087348 */ /* 0x000fea0003c00000 */
[----:B------:R0:W1:Y:S02]  /*43f0*/  SHFL.BFLY P1, R199, R208, R203, R210 ;  /* 0x0c0000cbd0c77389 */ /* 0x00006400000200d2 */
[----:B01----:R-:W-:Y:S01]  /*4400*/  ENDCOLLECTIVE ;  /* 0x000000000000791b */ /* 0x003fe20003800000 */
.L_x_1875:
[----:B------:R-:W-:Y:S01]  /*4410*/  FADD.FTZ R63, R86, R63 ;  /* 0x0000003f563f7221 */ /* 0x000fe20000010000 */
[----:B------:R-:W-:-:S04]  /*4420*/  HFMA2.MMA R203, -RZ, RZ, 0, 2.384185791015625e-07 ;  /* 0x00000004ffcb7435 */ /* 0x000fc800000001ff */
[----:B------:R-:W-:Y:S02]  /*4430*/  MOV R208, R63 ;  /* 0x0000003f00d07202 */ /* 0x000fe40000000f00 */
[----:B------:R-:W-:-:S07]  /*4440*/  MOV R195, R199 ;  /* 0x000000c700c37202 */ /* 0x000fce0000000f00 */
[----:B------:R-:W-:Y:S05]  /*4450*/  WARPSYNC.COLLECTIVE R201, `(.L_x_1876) ;  /* 0x00000000c9087348 */ /* 0x000fea0003c00000 */
[----:B------:R0:W1:Y:S02]  /*4460*/  SHFL.BFLY P1, R199, R208, R203, R210 ;  /* 0x0c0000cbd0c77389 */ /* 0x00006400000200d2 */
[----:B01----:R-:W-:Y:S01]  /*4470*/  ENDCOLLECTIVE ;  /* 0x000000000000791b */ /* 0x003fe20003800000 */
.L_x_1876:
[----:B------:R-:W-:-:S05]  /*4480*/  FADD.FTZ R195, R200, R195 ;  /* 0x000000c3c8c37221 */ /* 0x000fca0000010000 */
[----:B------:R-:W-:Y:S02]  /*4490*/  MOV R208, R195 ;  /* 0x000000c300d07202 */ /* 0x000fe40000000f00 */
[----:B------:R-:W-:-:S07]  /*44a0*/  MOV R204, R199 ;  /* 0x000000c700cc7202 */ /* 0x000fce0000000f00 */
[----:B------:R-:W-:Y:S05]  /*44b0*/  WARPSYNC.COLLECTIVE R201, `(.L_x_1877) ;  /* 0x00000000c9087348 */ /* 0x000fea0003c00000 */
[----:B------:R0:W1:Y:S02]  /*44c0*/  SHFL.BFLY P1, R199, R208, R203, R210 ;  /* 0x0c0000cbd0c77389 */ /* 0x00006400000200d2 */
[----:B01----:R-:W-:Y:S01]  /*44d0*/  ENDCOLLECTIVE ;  /* 0x000000000000791b */ /* 0x003fe20003800000 */
.L_x_1877:
[----:B------:R-:W-:Y:S01]  /*44e0*/  FADD.FTZ R204, R63, R204 ;  /* 0x000000cc3fcc7221 */ /* 0x000fe20000010000 */
[----:B------:R-:W-:-:S04]  /*44f0*/  HFMA2.MMA R203, -RZ, RZ, 0, 4.76837158203125e-07 ;  /* 0x00000008ffcb7435 */ /* 0x000fc800000001ff */
[----:B------:R-:W-:Y:S02]  /*4500*/  MOV R208, R204 ;  /* 0x000000cc00d07202 */ /* 0x000fe40000000f00 */
[----:B------:R-:W-:-:S07]  /*4510*/  MOV R206, R199 ;  /* 0x000000c700ce7202 */ /* 0x000fce0000000f00 */
[----:B------:R-:W-:Y:S05]  /*4520*/  WARPSYNC.COLLECTIVE R201, `(.L_x_1878) ;  /* 0x00000000c9087348 */ /* 0x000fea0003c00000 */
[----:B------:R0:W1:Y:S02]  /*4530*/  SHFL.BFLY P1, R199, R208, R203, R210 ;  /* 0x0c0000cbd0c77389 */ /* 0x00006400000200d2 */
[----:B01----:R-:W-:Y:S01]  /*4540*/  ENDCOLLECTIVE ;  /* 0x000000000000791b */ /* 0x003fe20003800000 */
.L_x_1878:
[----:B------:R-:W-:-:S05]  /*4550*/  FADD.FTZ R206, R195, R206 ;  /* 0x000000cec3ce7221 */ /* 0x000fca0000010000 */
[----:B------:R-:W-:Y:S02]  /*4560*/  MOV R208, R206 ;  /* 0x000000ce00d07202 */ /* 0x000fe40000000f00 */
[----:B------:R-:W-:-:S07]  /*4570*/  MOV R113, R199 ;  /* 0x000000c700717202 */ /* 0x000fce0000000f00 */
[----:B------:R-:W-:Y:S05]  /*4580*/  WARPSYNC.COLLECTIVE R201, `(.L_x_1879) ;  /* 0x00000000c9087348 */ /* 0x000fea0003c00000 */
[----:B------:R0:W1:Y:S02]  /*4590*/  SHFL.BFLY P1, R199, R208, R203, R210 ;  /* 0x0c0000cbd0c77389 */ /* 0x00006400000200d2 */
[----:B01----:R-:W-:Y:S01]  /*45a0*/  ENDCOLLECTIVE ;  /* 0x000000000000791b */ /* 0x003fe20003800000 */
.L_x_1879:
        /* <DEDUP_REMOVED lines=8> */
.L_x_1880:
[----:B------:R-:W-:Y:S01]  /*4630*/  FADD.FTZ R86, R206, R137 ;  /* 0x00000089ce567221 */ /* 0x000fe20000010000 */
[----:B------:R-:W-:-:S04]  /*4640*/  MOV R137, R188 ;  /* 0x000000bc00897202 */ /* 0x000fc80000000f00 */
[----:B------:R-:W-:Y:S02]  /*4650*/  MOV R208, R86 ;  /* 0x0000005600d07202 */ /* 0x000fe40000000f00 */
[----:B------:R-:W-:-:S07]  /*4660*/  MOV R200, R199 ;  /* 0x000000c700c87202 */ /* 0x000fce0000000f00 */
[----:B------:R-:W-:Y:S05]  /*4670*/  WARPSYNC.COLLECTIVE R201, `(.L_x_1881) ;  /* 0x00000000c9087348 */ /* 0x000fea0003c00000 */
[----:B------:R0:W1:Y:S02]  /*4680*/  SHFL.BFLY P1, R199, R208, R203, R210 ;  /* 0x0c0000cbd0c77389 */ /* 0x00006400000200d2 */
[----:B01----:R-:W-:Y:S01]  /*4690*/  ENDCOLLECTIVE ;  /* 0x000000000000791b */ /* 0x003fe20003800000 */
.L_x_1881:
[----:B------:R-:W-:Y:S05]  /*46a0*/  BRA `(.L_x_1882) ;  /* 0xffffffd400747947 */ /* 0x000fea000383ffff */
.L_x_1883:
        /* <DEDUP_REMOVED lines=13> */
.L_x_3781:


//--------------------- .text._ZN10layer_norm31ln_parallel_residual_bwd_kernelINS_13Kernel_traitsIf6__halfS2_S2_fjLj1024ELj1ELj4ELj1ELj16ENS_18Kernel_traits_baseILj1024EfS2_S2_S2_fjLj128EEEEELb1ELb0ELb0EEEvNS_9BwdParamsE --------------------------
	.section	.text._ZN10layer_norm31ln_parallel_residual_bwd_kernelINS_13Kernel_traitsIf6__halfS2_S2_fjLj1024ELj1ELj4ELj1ELj16ENS_18Kernel_traits_baseILj1024EfS2_S2_S2_fjLj128EEEEELb1ELb0ELb0EEEvNS_9BwdParamsE,"ax",@progbits
	.align	128
        .global         _ZN10layer_norm31ln_parallel_residual_bwd_kernelINS_13Kernel_traitsIf6__halfS2_S2_fjLj1024ELj1ELj4ELj1ELj16ENS_18Kernel_traits_baseILj1024EfS2_S2_S2_fjLj128EEEEELb1ELb0ELb0EEEvNS_9BwdParamsE
        .type           _ZN10layer_norm31ln_parallel_residual_bwd_kernelINS_13Kernel_traitsIf6__halfS2_S2_fjLj1024ELj1ELj4ELj1ELj16ENS_18Kernel_traits_baseILj1024EfS2_S2_S2_fjLj128EEEEELb1ELb0ELb0EEEvNS_9BwdParamsE,@function
        .size           _ZN10layer_norm31ln_parallel_residual_bwd_kernelINS_13Kernel_traitsIf6__halfS2_S2_fjLj1024ELj1ELj4ELj1ELj16ENS_18Kernel_traits_baseILj1024EfS2_S2_S2_fjLj128EEEEELb1ELb0ELb0EEEvNS_9BwdParamsE,(.L_x_3782 - _ZN10layer_norm31ln_parallel_residual_bwd_kernelINS_13Kernel_traitsIf6__halfS2_S2_fjLj1024ELj1ELj4ELj1ELj16ENS_18Kernel_traits_baseILj1024EfS2_S2_S2_fjLj128EEEEELb1ELb0ELb0EEEvNS_9BwdParamsE)
        .other          _ZN10layer_norm31ln_parallel_residual_bwd_kernelINS_13Kernel_traitsIf6__halfS2_S2_fjLj1024ELj1ELj4ELj1ELj16ENS_18Kernel_traits_baseILj1024EfS2_S2_S2_fjLj128EEEEELb1ELb0ELb0EEEvNS_9BwdParamsE,@"STO_CUDA_ENTRY STV_DEFAULT"
_ZN10layer_norm31ln_parallel_residual_bwd_kernelINS_13Kernel_traitsIf6__halfS2_S2_fjLj1024ELj1ELj4ELj1ELj16ENS_18Kernel_traits_baseILj1024EfS2_S2_S2_fjLj128EEEEELb1ELb0ELb0EEEvNS_9BwdParamsE:
.text._ZN10layer_norm31ln_parallel_residual_bwd_kernelINS_13Kernel_traitsIf6__halfS2_S2_fjLj1024ELj1ELj4ELj1ELj16ENS_18Kernel_traits_baseILj1024EfS2_S2_S2_fjLj128EEEEELb1ELb0ELb0EEEvNS_9BwdParamsE:
        /* <DEDUP_REMOVED lines=71> */
[C---:B---3--:R-:W-:Y:S01]  /*0470*/  @P0 IMAD.WIDE.U32 R12, R23.reuse, 0x20, R8 ;  /* 0x00000020170c0825 */ /* 0x048fe200078e0008 */
[----:B------:R-:W-:-:S05]  /*0480*/  @P0 IADD3 R23, R23, 0x20, RZ ;  /* 0x0000002017170810 */ /* 0x000fca0007ffe0ff */
        /* <DEDUP_REMOVED lines=8> */
[----:B------:R0:W3:Y:S04]  /*0510*/  @P3 LDG.E.128 R76, desc[UR4][R2.64+0x10] ;  /* 0x00001004024c3981 */ /* 0x0000e8000c1e1d00 */
        /* <DEDUP_REMOVED lines=27> */
[----:B0-----:R-:W-:-:S02]  /*06d0*/  LEA R2, R3, R0, 0x2 ;  /* 0x0000000003027211 */ /* 0x001fc400078e10ff */
        /* <DEDUP_REMOVED lines=86> */
.L_x_1903:
        /* <DEDUP_REMOVED lines=9> */
[----:B------:R-:W-:Y:S02]  /*0cd0*/  MOV R224, RZ ;  /* 0x000000ff00e07202 */ /* 0x000fe40000000f00 */
[----:B------:R-:W-:-:S02]  /*0ce0*/  MOV R223, RZ ;  /* 0x000000ff00df7202 */ /* 0x000fc40000000f00 */
[----:B0-----:R-:W-:Y:S02]  /*0cf0*/  LOP3.LUT R188, R188, 0x1f, RZ, 0xc0, !PT ;  /* 0x0000001fbcbc7812 */ /* 0x001fe400078ec0ff */
[----:B--2---:R-:W-:Y:S02]  /*0d00*/  ISETP.NE.AND P5, PT, R3, RZ, PT ;  /* 0x000000ff0300720c */ /* 0x004fe40003fa5270 */
[----:B------:R-:W-:-:S05]  /*0d10*/  MOV R3, UR26 ;  /* 0x0000001a00037c02 */ /* 0x000fca0008000f00 */
        /* <DEDUP_REMOVED lines=10> */
[----:B------:R-:W-:Y:S01]  /*0dc0*/  LEA.HI.X R19, R3, UR11, RZ, 0x4, P2 ;  /* 0x0000000b03137c11 */ /* 0x000fe200090f24ff */
[----:B------:R-:W3:Y:S02]  /*0dd0*/  LDL R217, [R1+0xf0] ;  /* 0x0000f00001d97983 */ /* 0x000ee40000100800 */
[----:B------:R-:W1:Y:S02]  /*0de0*/  LDC.64 R186, c[0x0][0x2b8] ;  /* 0x0000ae00ffba7b82 */ /* 0x000e640000000a00 */
[----:B------:R1:W4:Y:S01]  /*0df0*/  LDG.E.128 R192, desc[UR4][R18.64] ;  /* 0x0000000412c07981 */ /* 0x000322000c1e1d00 */
[----:B------:R-:W-:-:S02]  /*0e00*/  ISETP.NE.U32.AND P3, PT, RZ, UR12, PT ;  /* 0x0000000cff007c0c */ /* 0x000fc4000bf65070 */
[C---:B------:R-:W-:Y:S01]  /*0e10*/  SHF.L.U32 R9, R3.reuse, 0x3, RZ ;  /* 0x0000000303097819 */ /* 0x040fe200000006ff */
[----:B------:R-:W3:Y:S01]  /*0e20*/  LDL R252, [R1+0xf4] ;  /* 0x0000f40001fc7983 */ /* 0x000ee20000100800 */
[C---:B------:R-:W-:Y:S01]  /*0e30*/  SHF.L.U64.HI R0, R3.reuse, 0x3, RZ ;  /* 0x0000000303007819 */ /* 0x040fe200000102ff */
[----:B------:R-:W1:Y:S02]  /*0e40*/  LDC.U8 R233, c[0x0][0x2a0] ;  /* 0x0000a800ffe97b82 */ /* 0x000e640000000000 */
[----:B------:R-:W3:Y:S04]  /*0e50*/  LDL R251, [R1+0xe8] ;  /* 0x0000e80001fb7983 */ /* 0x000ee80000100800 */
[----:B------:R-:W3:Y:S01]  /*0e60*/  LDL R244, [R1+0xf8] ;  /* 0x0000f80001f47983 */ /* 0x000ee20000100800 */
[----:B0-----:R-:W-:-:S03]  /*0e70*/  IMAD.WIDE.U32 R184, R3, 0x10, R184 ;  /* 0x0000001003b87825 */ /* 0x001fc600078e00b8 */
[----:B------:R-:W3:Y:S04]  /*0e80*/  LDL R243, [R1+0xec] ;  /* 0x0000ec0001f37983 */ /* 0x000ee80000100800 */
[----:B------:R-:W3:Y:S01]  /*0e90*/  LDL R238, [R1+0xfc] ;  /* 0x0000fc0001ee7983 */ /* 0x000ee20000100800 */
[----:B-1----:R-:W-:-:S03]  /*0ea0*/  IMAD.WIDE.U32 R18, R3, 0x10, R186 ;  /* 0x0000001003127825 */ /* 0x002fc600078e00ba */
[----:B------:R-:W2:Y:S04]  /*0eb0*/  LDG.E.128 R184, desc[UR4][R184.64] ;  /* 0x00000004b8b87981 */ /* 0x000ea8000c1e1d00 */
[----:B------:R0:W3:Y:S01]  /*0ec0*/  LDG.E.128 R188, desc[UR4][R18.64] ;  /* 0x0000000412bc7981 */ /* 0x0000e2000c1e1d00 */
[----:B------:R-:W-:Y:S02]  /*0ed0*/  ISETP.NE.AND.EX P3, PT, RZ, UR13, PT, P3 ;  /* 0x0000000dff007c0c */ /* 0x000fe4000bf65330 */
[----:B------:R-:W-:Y:S01]  /*0ee0*/  ISETP.NE.U32.AND P2, PT, RZ, UR8, PT ;  /* 0x00000008ff007c0c */ /* 0x000fe2000bf45070 */
[----:B------:R-:W3:Y:S03]  /*0ef0*/  LDL R237, [R1+0xc0] ;  /* 0x0000c00001ed7983 */ /* 0x000ee60000100800 */
[----:B------:R-:W-:Y:S01]  /*0f00*/  ISETP.NE.AND.EX P2, PT, RZ, UR9, PT, P2 ;  /* 0x00000009ff007c0c */ /* 0x000fe2000bf45320 */
[----:B------:R-:W3:Y:S04]  /*0f10*/  LDL R224, [R1+0xc4] ;  /* 0x0000c40001e07983 */ /* 0x000ee80000100800 */
[----:B------:R-:W3:Y:S02]  /*0f20*/  LDL R223, [R1+0xd4] ;  /* 0x0000d40001df7983 */ /* 0x000ee40000100800 */
[----:B0-----:R-:W0:Y:S02]  /*0f30*/  @P3 LDC.64 R18, c[0x0][0x248] ;  /* 0x00009200ff123b82 */ /* 0x001e240000000a00 */
[----:B------:R-:W3:Y:S01]  /*0f40*/  LDL R222, [R1+0xc8] ;  /* 0x0000c80001de7983 */ /* 0x000ee20000100800 */
        /* <DEDUP_REMOVED lines=9> */
[----:B------:R-:W3:Y:S02]  /*0fe0*/  LDL R233, [R1+0xd0] ;  /* 0x0000d00001e97983 */ /* 0x000ee40000100800 */
[----:B-----5:R-:W-:Y:S02]  /*0ff0*/  FSEL R0, R216, RZ, !P2 ;  /* 0x000000ffd8007208 */ /* 0x020fe40005000000 */
[----:B------:R-:W5:Y:S01]  /*1000*/  LDG.E.64 R18, desc[UR4][R18.64] ;  /* 0x0000000412127981 */ /* 0x000f62000c1e1b00 */
[--C-:B----4-:R-:W-:Y:S02]  /*1010*/  HADD2.F32 R10, -RZ, R193.reuse.H0_H0 ;  /* 0x200000c1ff0a7230 */ /* 0x110fe40000004100 */
[----:B------:R-:W-:-:S02]  /*1020*/  HADD2.F32 R210, -RZ, R193.H1_H1 ;  /* 0x300000c1ffd27230 */ /* 0x000fc40000004100 */
[--C-:B------:R-:W-:Y:S02]  /*1030*/  HADD2.F32 R207, -RZ, R192.reuse.H0_H0 ;  /* 0x200000c0ffcf7230 */ /* 0x100fe40000004100 */
[----:B------:R-:W-:Y:S02]  /*1040*/  HADD2.F32 R206, -RZ, R192.H1_H1 ;  /* 0x300000c0ffce7230 */ /* 0x000fe40000004100 */
[--C-:B------:R-:W-:Y:S02]  /*1050*/  HADD2.F32 R9, -RZ, R194.reuse.H0_H0 ;  /* 0x200000c2ff097230 */ /* 0x100fe40000004100 */
[--C-:B------:R-:W-:Y:S02]  /*1060*/  HADD2.F32 R193, -RZ, R195.reuse.H0_H0 ;  /* 0x200000c3ffc17230 */ /* 0x100fe40000004100 */
[----:B------:R-:W-:Y:S02]  /*1070*/  HADD2.F32 R192, -RZ, R195.H1_H1 ;  /* 0x300000c3ffc07230 */ /* 0x000fe40000004100 */
[----:B------:R-:W-:Y:S01]  /*1080*/  FADD.FTZ R195, -R0, R10 ;  /* 0x0000000a00c37221 */ /* 0x000fe20000010100 */
[----:B------:R-:W-:-:S02]  /*1090*/  HADD2.F32 R194, -RZ, R194.H1_H1 ;  /* 0x300000c2ffc27230 */ /* 0x000fc40000004100 */
[C---:B------:R-:W-:Y:S01]  /*10a0*/  FADD.FTZ R10, -R0.reuse, R210 ;  /* 0x000000d2000a7221 */ /* 0x040fe20000010100 */
[----:B------:R-:W-:Y:S01]  /*10b0*/  FADD.FTZ R207, R207, -R0 ;  /* 0x80000000cfcf7221 */ /* 0x000fe20000010000 */
[C---:B------:R-:W-:Y:S01]  /*10c0*/  FADD.FTZ R206, -R0.reuse, R206 ;  /* 0x000000ce00ce7221 */ /* 0x040fe20000010100 */
[C---:B------:R-:W-:Y:S01]  /*10d0*/  FADD.FTZ R9, -R0.reuse, R9 ;  /* 0x0000000900097221 */ /* 0x040fe20000010100 */
[C---:B------:R-:W-:Y:S01]  /*10e0*/  FADD.FTZ R194, -R0.reuse, R194 ;  /* 0x000000c200c27221 */ /* 0x040fe20000010100 */
[C---:B------:R-:W-:Y:S01]  /*10f0*/  FADD.FTZ R193, -R0.reuse, R193 ;  /* 0x000000c100c17221 */ /* 0x040fe20000010100 */
[----:B------:R-:W-:Y:S01]  /*1100*/  FADD.FTZ R192, -R0, R192 ;  /* 0x000000c000c07221 */ /* 0x000fe20000010100 */
[----:B--2---:R-:W-:Y:S02]  /*1110*/  HADD2.F32 R210, -RZ, R184.H0_H0 ;  /* 0x200000b8ffd27230 */ /* 0x004fe40000004100 */
[----:B------:R-:W-:Y:S01]  /*1120*/  FMUL.FTZ R0, R4, R207 ;  /* 0x000000cf04007220 */ /* 0x000fe20000410000 */
[----:B---3--:R-:W-:-:S02]  /*1130*/  HADD2.F32 R215, -RZ, R188.H0_H0 ;  /* 0x200000bcffd77230 */ /* 0x008fc40000004100 */
[----:B------:R-:W-:-:S04]  /*1140*/  FMUL.FTZ R207, R228, R210 ;  /* 0x000000d2e4cf7220 */ /* 0x000fc80000410000 */
[-C--:B------:R-:W-:Y:S02]  /*1150*/  FFMA.FTZ R228, R217, R215.reuse, R207 ;  /* 0x000000d7d9e47223 */ /* 0x080fe400000100cf */
[----:B------:R-:W2:Y:S01]  /*1160*/  LDL R207, [R1+0xe4] ;  /* 0x0000e40001cf7983 */ /* 0x000ea20000100800 */
[----:B------:R-:W-:Y:S02]  /*1170*/  HADD2.F32 R184, -RZ, R184.H1_H1 ;  /* 0x300000b8ffb87230 */ /* 0x000fe40000004100 */
[----:B------:R-:W-:Y:S01]  /*1180*/  FMUL.FTZ R217, R4, R206 ;  /* 0x000000ce04d97220 */ /* 0x000fe20000410000 */
[----:B------:R-:W-:Y:S02]  /*1190*/  HADD2.F32 R188, -RZ, R188.H1_H1 ;  /* 0x300000bcffbc7230 */ /* 0x000fe40000004100 */
        /* <DEDUP_REMOVED lines=8> */
[----:B------:R-:W-:-:S02]  /*1220*/  FFMA.FTZ R100, R0, R210, R100 ;  /* 0x000000d200647223 */ /* 0x000fc40000010064 */
[----:B------:R-:W3:Y:S01]  /*1230*/  LDL R210, [R1+0xd8] ;  /* 0x0000d80001d27983 */ /* 0x000ee20000100800 */
[----:B------:R-:W-:Y:S01]  /*1240*/  FMUL.FTZ R10, R4, R10 ;  /* 0x0000000a040a7220 */ /* 0x000fe20000410000 */
[----:B--2---:R-:W-:Y:S01]  /*1250*/  FMUL.FTZ R206, R207, R184 ;  /* 0x000000b8cfce7220 */ /* 0x004fe20000410000 */
[----:B------:R-:W-:-:S03]  /*1260*/  HADD2.F32 R184, -RZ, R185.H0_H0 ;  /* 0x200000b9ffb87230 */ /* 0x000fc60000004100 */
[----:B------:R-:W-:Y:S01]  /*1270*/  FFMA.FTZ R252, R252, R188, R206 ;  /* 0x000000bcfcfc7223 */ /* 0x000fe200000100ce */
[----:B------:R-:W-:Y:S02]  /*1280*/  HADD2.F32 R188, -RZ, R189.H0_H0 ;  /* 0x200000bdffbc7230 */ /* 0x000fe40000004100 */
[----:B------:R-:W-:Y:S01]  /*1290*/  FMUL.FTZ R195, R251, R184 ;  /* 0x000000b8fbc37220 */ /* 0x000fe20000410000 */
[----:B------:R-:W-:-:S03]  /*12a0*/  FADD.FTZ R70, R70, R184 ;  /* 0x000000b846467221 */ /* 0x000fc60000010000 */
[----:B------:R-:W-:Y:S02]  /*12b0*/  FFMA.FTZ R251, R244, R188, R195 ;  /* 0x000000bcf4fb7223 */ /* 0x000fe400000100c3 */
[----:B------:R-:W2:Y:S01]  /*12c0*/  LDL R195, [R1+0xcc] ;  /* 0x0000cc0001c37983 */ /* 0x000ea20000100800 */
[C---:B------:R-:W-:Y:S01]  /*12d0*/  FFMA.FTZ R102, R215.reuse, R184, R102 ;  /* 0x000000b8d7667223 */ /* 0x040fe20000010066 */
[----:B------:R-:W-:Y:S02]  /*12e0*/  HADD2.F32 R184, -RZ, R189.H1_H1 ;  /* 0x300000bdffb87230 */ /* 0x000fe40000004100 */
[----:B------:R-:W4:Y:S01]  /*12f0*/  LDL R189, [R1+0xdc] ;  /* 0x0000dc0001bd7983 */ /* 0x000f220000100800 */
[----:B------:R-:W-:Y:S02]  /*1300*/  HADD2.F32 R185, -RZ, R185.H1_H1 ;  /* 0x300000b9ffb97230 */ /* 0x000fe40000004100 */
[----:B------:R-:W-:Y:S01]  /*1310*/  FADD.FTZ R134, R134, R188 ;  /* 0x000000bc86867221 */ /* 0x000fe20000010000 */
[----:B------:R-:W-:-:S02]  /*1320*/  FFMA.FTZ R166, R215, R188, R166 ;  /* 0x000000bcd7a67223 */ /* 0x000fc400000100a6 */
[-C--:B------:R-:W-:Y:S01]  /*1330*/  FMUL.FTZ R188, R243, R185.reuse ;  /* 0x000000b9f3bc7220 */ /* 0x080fe20000410000 */
[----:B------:R-:W-:Y:S01]  /*1340*/  FADD.FTZ R135, R135, R184 ;  /* 0x000000b887877221 */ /* 0x000fe20000010000 */
[-C--:B------:R-:W-:Y:S02]  /*1350*/  FFMA.FTZ R167, R10, R184.reuse, R167 ;  /* 0x000000b80aa77223 */ /* 0x080fe400000100a7 */
[----:B------:R-:W-:Y:S01]  /*1360*/  FFMA.FTZ R244, R238, R184, R188 ;  /* 0x000000b8eef47223 */ /* 0x000fe200000100bc */
[----:B------:R-:W-:Y:S02]  /*1370*/  HADD2.F32 R184, -RZ, R186.H0_H0 ;  /* 0x200000baffb87230 */ /* 0x000fe40000004100 */
[----:B------:R-:W-:Y:S01]  /*1380*/  FADD.FTZ R71, R71, R185 ;  /* 0x000000b947477221 */ /* 0x000fe20000010000 */
[----:B------:R-:W-:Y:S01]  /*1390*/  FFMA.FTZ R103, R10, R185, R103 ;  /* 0x000000b90a677223 */ /* 0x000fe20000010067 */
[----:B------:R-:W-:Y:S02]  /*13a0*/  HADD2.F32 R185, -RZ, R190.H0_H0 ;  /* 0x200000beffb97230 */ /* 0x000fe40000004100 */
[----:B------:R-:W-:Y:S01]  /*13b0*/  FMUL.FTZ R9, R4, R9 ;  /* 0x0000000904097220 */ /* 0x000fe20000410000 */
        /* <DEDUP_REMOVED lines=8> */
[----:B------:R-:W-:Y:S01]  /*1440*/  FMUL.FTZ R207, R4, R194 ;  /* 0x000000c204cf7220 */ /* 0x000fe20000410000 */
[----:B------:R-:W-:Y:S02]  /*1450*/  FMUL.FTZ R185, R224, R186 ;  /* 0x000000bae0b97220 */ /* 0x000fe40000410000 */
[----:B------:R-:W-:Y:S01]  /*1460*/  FADD.FTZ R129, R129, R184 ;  /* 0x000000b881817221 */ /* 0x000fe20000010000 */
[-C--:B------:R-:W-:Y:S01]  /*1470*/  FFMA.FTZ R161, R207, R184.reuse, R161 ;  /* 0x000000b8cfa17223 */ /* 0x080fe200000100a1 */
[----:B------:R-:W-:Y:S01]  /*1480*/  FFMA.FTZ R238, R223, R184, R185 ;  /* 0x000000b8dfee7223 */ /* 0x000fe200000100b9 */
[----:B------:R-:W-:-:S02]  /*1490*/  HADD2.F32 R184, -RZ, R187.H0_H0 ;  /* 0x200000bbffb87230 */ /* 0x000fc40000004100 */
[----:B------:R-:W-:Y:S01]  /*14a0*/  FADD.FTZ R65, R65, R186 ;  /* 0x000000ba41417221 */ /* 0x000fe20000010000 */
        /* <DEDUP_REMOVED lines=9> */
[----:B---3--:R-:W-:Y:S01]  /*1540*/  FFMA.FTZ R237, R210, R185, R186 ;  /* 0x000000b9d2ed7223 */ /* 0x008fe200000100ba */
[----:B------:R-:W-:-:S02]  /*1550*/  HADD2.F32 R184, -RZ, R191.H1_H1 ;  /* 0x300000bfffb87230 */ /* 0x000fc40000004100 */
[----:B------:R-:W-:-:S03]  /*1560*/  FMUL.FTZ R210, R4, R192 ;  /* 0x000000c004d27220 */ /* 0x000fc60000410000 */
[----:B------:R-:W-:Y:S01]  /*1570*/  FADD.FTZ R131, R131, R184 ;  /* 0x000000b883837221 */ /* 0x000fe20000010000 */
[C---:B------:R-:W-:Y:S01]  /*1580*/  FFMA.FTZ R163, R210.reuse, R184, R163 ;  /* 0x000000b8d2a37223 */ /* 0x040fe200000100a3 */
[----:B------:R-:W-:Y:S01]  /*1590*/  FADD.FTZ R67, R67, R187 ;  /* 0x000000bb43437221 */ /* 0x000fe20000010000 */
[-C--:B------:R-:W-:Y:S01]  /*15a0*/  FFMA.FTZ R99, R210, R187.reuse, R99 ;  /* 0x000000bbd2637223 */ /* 0x080fe20000010063 */
[----:B------:R-:W-:Y:S01]  /*15b0*/  IADD3 R222, R3, 0x20, RZ ;  /* 0x0000002003de7810 */ /* 0x000fe20007ffe0ff */
[----:B--2---:R-:W-:-:S04]  /*15c0*/  FMUL.FTZ R185, R195, R187 ;  /* 0x000000bbc3b97220 */ /* 0x004fc80000410000 */
[----:B----4-:R-:W-:Y:S01]  /*15d0*/  FFMA.FTZ R233, R189, R184, R185 ;  /* 0x000000b8bde97223 */ /* 0x010fe200000100b9 */
        /* <DEDUP_REMOVED lines=15> */
[----:B------:R-:W-:-:S07]  /*16d0*/  FFMA.FTZ R223, R210, R233, R184 ;  /* 0x000000e9d2df7223 */ /* 0x000fce00000100b8 */
.L_x_1887:
[----:B------:R-:W-:Y:S05]  /*16e0*/  BSYNC B1 ;  /* 0x0000000000017941 */ /* 0x000fea0003800000 */
.L_x_1886:
[----:B------:R-:W-:Y:S04]  /*16f0*/  BSSY B1, `(.L_x_1888) ;  /* 0x000009a000017945 */ /* 0x000fe80003800000 */
[----:B------:R-:W-:Y:S05]  /*1700*/  @!P0 BRA `(.L_x_1889) ;  /* 0x0000000800608947 */ /* 0x000fea0003800000 */
[----:B------:R-:W0:Y:S01]  /*1710*/  LDC.64 R190, c[0x0][0x2b8] ;  /* 0x0000ae00ffbe7b82 */ /* 0x000e220000000a00 */
[----:B------:R-:W-:Y:S01]  /*1720*/  ISETP.NE.U32.AND P3, PT, RZ, UR12, PT ;  /* 0x0000000cff007c0c */ /* 0x000fe2000bf65070 */
[----:B------:R1:W-:Y:S01]  /*1730*/  STL [R1+0x108], R0 ;  /* 0x0001080001007387 */ /* 0x0003e20000100800 */
[----:B------:R-:W-:-:S05]  /*1740*/  LEA R22, P2, R222, UR10, 0x4 ;  /* 0x0000000ade167c11 */ /* 0x000fca000f8420ff */
[----:B------:R-:W2:Y:S01]  /*1750*/  LDC.64 R188, c[0x0][0x2c0] ;  /* 0x0000b000ffbc7b82 */ /* 0x000ea20000000a00 */
[----:B------:R-:W-:Y:S01]  /*1760*/  ISETP.NE.AND.EX P3, PT, RZ, UR13, PT, P3 ;  /* 0x0000000dff007c0c */ /* 0x000fe2000bf65330 */
[----:B------:R-:W3:Y:S01]  /*1770*/  LDL R214, [R1+0xa0] ;  /* 0x0000a00001d67983 */ /* 0x000ee20000100800 */
[C---:B------:R-:W-:Y:S02]  /*1780*/  LEA.HI.X R23, R222.reuse, UR11, RZ, 0x4, P2 ;  /* 0x0000000bde177c11 */ /* 0x040fe400090f24ff */
[C---:B------:R-:W-:Y:S01]  /*1790*/  SHF.L.U32 R201, R222.reuse, 0x3, RZ ;  /* 0x00000003dec97819 */ /* 0x040fe200000006ff */
[----:B-1----:R-:W4:Y:S01]  /*17a0*/  LDL R0, [R1+0xb0] ;  /* 0x0000b00001007983 */ /* 0x002f220000100800 */
[C---:B------:R-:W-:Y:S01]  /*17b0*/  SHF.L.U64.HI R200, R222.reuse, 0x3, RZ ;  /* 0x00000003dec87819 */ /* 0x040fe200000102ff */
[----:B------:R-:W1:Y:S02]  /*17c0*/  LDC.U8 R226, c[0x0][0x2a0] ;  /* 0x0000a800ffe27b82 */ /* 0x000e640000000000 */
[----:B------:R0:W3:Y:S04]  /*17d0*/  LDG.E.128 R184, desc[UR4][R22.64] ;  /* 0x0000000416b87981 */ /* 0x0000e8000c1e1d00 */
[----:B------:R-:W4:Y:S04]  /*17e0*/  LDL R250, [R1+0xa4] ;  /* 0x0000a40001fa7983 */ /* 0x000f280000100800 */
[----:B------:R-:W4:Y:S01]  /*17f0*/  LDL R249, [R1+0xb4] ;  /* 0x0000b40001f97983 */ /* 0x000f220000100800 */
[----:B0-----:R-:W-:-:S03]  /*1800*/  IMAD.WIDE.U32 R22, R222, 0x10, R190 ;  /* 0x00000010de167825 */ /* 0x001fc600078e00be */
[----:B------:R-:W4:Y:S01]  /*1810*/  LDL R242, [R1+0xa8] ;  /* 0x0000a80001f27983 */ /* 0x000f220000100800 */
[----:B--2---:R-:W-:-:S03]  /*1820*/  IMAD.WIDE.U32 R188, R222, 0x10, R188 ;  /* 0x00000010debc7825 */ /* 0x004fc600078e00bc */
[----:B------:R0:W2:Y:S04]  /*1830*/  LDG.E.128 R192, desc[UR4][R22.64] ;  /* 0x0000000416c07981 */ /* 0x0000a8000c1e1d00 */
[----:B------:R-:W4:Y:S04]  /*1840*/  LDG.E.128 R188, desc[UR4][R188.64] ;  /* 0x00000004bcbc7981 */ /* 0x000f28000c1e1d00 */
[----:B------:R-:W2:Y:S01]  /*1850*/  LDL R234, [R1+0xb8] ;  /* 0x0000b80001ea7983 */ /* 0x000ea20000100800 */
[----:B0-----:R-:W0:Y:S01]  /*1860*/  @P3 LDC.64 R22, c[0x0][0x248] ;  /* 0x00009200ff163b82 */ /* 0x001e220000000a00 */
[----:B------:R-:W-:-:S02]  /*1870*/  ISETP.NE.U32.AND P2, PT, RZ, UR8, PT ;  /* 0x00000008ff007c0c */ /* 0x000fc4000bf45070 */
[----:B------:R-:W2:Y:S02]  /*1880*/  LDL R232, [R1+0xac] ;  /* 0x0000ac0001e87983 */ /* 0x000ea40000100800 */
[----:B------:R-:W-:Y:S02]  /*1890*/  ISETP.NE.AND.EX P2, PT, RZ, UR9, PT, P2 ;  /* 0x00000009ff007c0c */ /* 0x000fe4000bf45320 */
[----:B------:R-:W2:Y:S01]  /*18a0*/  LDL R241, [R1+0x80] ;  /* 0x0000800001f17983 */ /* 0x000ea20000100800 */
        /* <DEDUP_REMOVED lines=8> */
[----:B-1----:R-:W-:Y:S02]  /*1930*/  ISETP.NE.AND P2, PT, R226, RZ, PT ;  /* 0x000000ffe200720c */ /* 0x002fe40003f45270 */
[----:B------:R-:W2:Y:S04]  /*1940*/  LDL R226, [R1+0xbc] ;  /* 0x0000bc0001e27983 */ /* 0x000ea80000100800 */
[----:B------:R-:W5:Y:S01]  /*1950*/  LDG.E.64 R22, desc[UR4][R22.64] ;  /* 0x0000000416167981 */ /* 0x000f62000c1e1b00 */
[--C-:B---3--:R-:W-:Y:S02]  /*1960*/  HADD2.F32 R205, -RZ, R184.reuse.H0_H0 ;  /* 0x200000b8ffcd7230 */ /* 0x108fe40000004100 */
[----:B------:R-:W-:-:S02]  /*1970*/  HADD2.F32 R204, -RZ, R184.H1_H1 ;  /* 0x300000b8ffcc7230 */ /* 0x000fc40000004100 */
[--C-:B------:R-:W-:Y:S02]  /*1980*/  HADD2.F32 R201, -RZ, R185.reuse.H0_H0 ;  /* 0x200000b9ffc97230 */ /* 0x100fe40000004100 */
[----:B------:R-:W-:Y:S01]  /*1990*/  HADD2.F32 R200, -RZ, R185.H1_H1 ;  /* 0x300000b9ffc87230 */ /* 0x000fe20000004100 */
[----:B-----5:R-:W-:Y:S01]  /*19a0*/  FSEL R185, R216, RZ, !P2 ;  /* 0x000000ffd8b97208 */ /* 0x020fe20005000000 */
[--C-:B------:R-:W-:Y:S02]  /*19b0*/  HADD2.F32 R213, -RZ, R186.reuse.H0_H0 ;  /* 0x200000baffd57230 */ /* 0x100fe40000004100 */
[----:B------:R-:W-:Y:S02]  /*19c0*/  HADD2.F32 R186, -RZ, R186.H1_H1 ;  /* 0x300000baffba7230 */ /* 0x000fe40000004100 */
[--C-:B------:R-:W-:Y:S02]  /*19d0*/  HADD2.F32 R184, -RZ, R187.reuse.H0_H0 ;  /* 0x200000bbffb87230 */ /* 0x100fe40000004100 */
[----:B------:R-:W-:-:S02]  /*19e0*/  HADD2.F32 R211, -RZ, R187.H1_H1 ;  /* 0x300000bbffd37230 */ /* 0x000fc40000004100 */
        /* <DEDUP_REMOVED lines=8> */
[----:B----4-:R-:W-:Y:S02]  /*1a70*/  HADD2.F32 R211, -RZ, R188.H0_H0 ;  /* 0x200000bcffd37230 */ /* 0x010fe40000004100 */
[----:B------:R-:W-:Y:S01]  /*1a80*/  FMUL.FTZ R220, R4, R205 ;  /* 0x000000cd04dc7220 */ /* 0x000fe20000410000 */
[----:B--2---:R-:W-:-:S02]  /*1a90*/  HADD2.F32 R213, -RZ, R192.H0_H0 ;  /* 0x200000c0ffd57230 */ /* 0x004fc40000004100 */
[----:B------:R-:W-:Y:S02]  /*1aa0*/  HADD2.F32 R188, -RZ, R188.H1_H1 ;  /* 0x300000bcffbc7230 */ /* 0x000fe40000004100 */
[----:B------:R-:W-:Y:S01]  /*1ab0*/  FMUL.FTZ R205, R214, R211 ;  /* 0x000000d3d6cd7220 */ /* 0x000fe20000410000 */
[----:B------:R-:W-:Y:S01]  /*1ac0*/  FMUL.FTZ R214, R4, R204 ;  /* 0x000000cc04d67220 */ /* 0x000fe20000410000 */
[----:B------:R-:W-:Y:S02]  /*1ad0*/  HADD2.F32 R192, -RZ, R192.H1_H1 ;  /* 0x300000c0ffc07230 */ /* 0x000fe40000004100 */
[----:B------:R-:W-:Y:S01]  /*1ae0*/  FFMA.FTZ R0, R0, R213, R205 ;  /* 0x000000d500007223 */ /* 0x000fe200000100cd */
[-C--:B------:R-:W-:Y:S01]  /*1af0*/  FMUL.FTZ R204, R250, R188.reuse ;  /* 0x000000bcfacc7220 */ /* 0x080fe20000410000 */
[----:B------:R-:W-:Y:S01]  /*1b00*/  FADD.FTZ R61, R61, R188 ;  /* 0x000000bc3d3d7221 */ /* 0x000fe20000010000 */
[----:B------:R-:W-:Y:S01]  /*1b10*/  FFMA.FTZ R93, R214, R188, R93 ;  /* 0x000000bcd65d7223 */ /* 0x000fe2000001005d */
[----:B------:R-:W-:-:S02]  /*1b20*/  HADD2.F32 R188, -RZ, R189.H0_H0 ;  /* 0x200000bdffbc7230 */ /* 0x000fc40000004100 */
[----:B------:R-:W-:Y:S01]  /*1b30*/  FADD.FTZ R124, R124, R213 ;  /* 0x000000d57c7c7221 */ /* 0x000fe20000010000 */
[----:B------:R-:W-:Y:S01]  /*1b40*/  FFMA.FTZ R156, R220, R213, R156 ;  /* 0x000000d5dc9c7223 */ /* 0x000fe2000001009c */
[----:B------:R0:W-:Y:S01]  /*1b50*/  STL [R1+0x8], R0 ;  /* 0x0000080001007387 */ /* 0x0001e20000100800 */
[----:B------:R-:W-:Y:S01]  /*1b60*/  FADD.FTZ R125, R125, R192 ;  /* 0x000000c07d7d7221 */ /* 0x000fe20000010000 */
[-C--:B------:R-:W-:Y:S01]  /*1b70*/  FFMA.FTZ R157, R214, R192.reuse, R157 ;  /* 0x000000c0d69d7223 */ /* 0x080fe2000001009d */
[----:B------:R-:W-:Y:S01]  /*1b80*/  FFMA.FTZ R250, R249, R192, R204 ;  /* 0x000000c0f9fa7223 */ /* 0x000fe200000100cc */
[----:B------:R-:W-:Y:S02]  /*1b90*/  HADD2.F32 R192, -RZ, R193.H0_H0 ;  /* 0x200000c1ffc07230 */ /* 0x000fe40000004100 */
[----:B------:R-:W-:Y:S01]  /*1ba0*/  FMUL.FTZ R213, R4, R201 ;  /* 0x000000c904d57220 */ /* 0x000fe20000410000 */
[----:B------:R-:W2:Y:S01]  /*1bb0*/  LDL R205, [R1+0x90] ;  /* 0x0000900001cd7983 */ /* 0x000ea20000100800 */
[----:B------:R-:W-:Y:S01]  /*1bc0*/  FMUL.FTZ R201, R242, R188 ;  /* 0x000000bcf2c97220 */ /* 0x000fe20000410000 */
[----:B------:R-:W-:-:S02]  /*1bd0*/  HADD2.F32 R189, -RZ, R189.H1_H1 ;  /* 0x300000bdffbd7230 */ /* 0x000fc40000004100 */
[----:B------:R-:W3:Y:S01]  /*1be0*/  LDL R204, [R1+0x94] ;  /* 0x0000940001cc7983 */ /* 0x000ee20000100800 */
[----:B------:R-:W-:-:S03]  /*1bf0*/  FFMA.FTZ R249, R234, R192, R201 ;  /* 0x000000c0eaf97223 */ /* 0x000fc600000100c9 */
[----:B------:R-:W4:Y:S01]  /*1c00*/  LDL R234, [R1+0x84] ;  /* 0x0000840001ea7983 */ /* 0x000f220000100800 */
[----:B------:R-:W-:Y:S01]  /*1c10*/  FADD.FTZ R126, R126, R192 ;  /* 0x000000c07e7e7221 */ /* 0x000fe20000010000 */
[C---:B------:R-:W-:Y:S01]  /*1c20*/  FFMA.FTZ R158, R213.reuse, R192, R158 ;  /* 0x000000c0d59e7223 */ /* 0x040fe2000001009e */
[----:B------:R-:W-:Y:S02]  /*1c30*/  FMUL.FTZ R192, R232, R189 ;  /* 0x000000bde8c07220 */ /* 0x000fe40000410000 */
[----:B------:R-:W3:Y:S01]  /*1c40*/  LDL R232, [R1+0x88] ;  /* 0x0000880001e87983 */ /* 0x000ee20000100800 */
[----:B------:R-:W-:Y:S01]  /*1c50*/  FADD.FTZ R60, R60, R211 ;  /* 0x000000d33c3c7221 */ /* 0x000fe20000010000 */
[----:B------:R-:W-:Y:S01]  /*1c60*/  FFMA.FTZ R92, R220, R211, R92 ;  /* 0x000000d3dc5c7223 */ /* 0x000fe2000001005c */
[----:B------:R-:W-:Y:S01]  /*1c70*/  FADD.FTZ R62, R62, R188 ;  /* 0x000000bc3e3e7221 */ /* 0x000fe20000010000 */
[----:B------:R-:W-:Y:S01]  /*1c80*/  FFMA.FTZ R94, R213, R188, R94 ;  /* 0x000000bcd55e7223 */ /* 0x000fe2000001005e */
[----:B------:R-:W-:Y:S01]  /*1c90*/  HADD2.F32 R188, -RZ, R193.H1_H1 ;  /* 0x300000c1ffbc7230 */ /* 0x000fe20000004100 */
[----:B------:R-:W3:Y:S04]  /*1ca0*/  LDL R211, [R1+0x98] ;  /* 0x0000980001d37983 */ /* 0x000ee80000100800 */
[----:B------:R-:W3:Y:S01]  /*1cb0*/  LDL R193, [R1+0x9c] ;  /* 0x00009c0001c17983 */ /* 0x000ee20000100800 */
[----:B------:R-:W-:-:S03]  /*1cc0*/  FFMA.FTZ R242, R226, R188, R192 ;  /* 0x000000bce2f27223 */ /* 0x000fc600000100c0 */
[----:B------:R-:W3:Y:S01]  /*1cd0*/  LDL R226, [R1+0x8c] ;  /* 0x00008c0001e27983 */ /* 0x000ee20000100800 */
[----:B------:R-:W-:Y:S01]  /*1ce0*/  FMUL.FTZ R200, R4, R200 ;  /* 0x000000c804c87220 */ /* 0x000fe20000410000 */
[----:B------:R-:W-:-:S03]  /*1cf0*/  FADD.FTZ R127, R127, R188 ;  /* 0x000000bc7f7f7221 */ /* 0x000fc60000010000 */
[C---:B------:R-:W-:Y:S01]  /*1d00*/  FFMA.FTZ R159, R200.reuse, R188, R159 ;  /* 0x000000bcc89f7223 */ /* 0x040fe2000001009f */
[----:B------:R-:W-:Y:S02]  /*1d10*/  HADD2.F32 R188, -RZ, R190.H0_H0 ;  /* 0x200000beffbc7230 */ /* 0x000fe40000004100 */
[----:B------:R-:W-:Y:S01]  /*1d20*/  FADD.FTZ R63, R63, R189 ;  /* 0x000000bd3f3f7221 */ /* 0x000fe20000010000 */
[----:B------:R-:W-:Y:S01]  /*1d30*/  FFMA.FTZ R95, R200, R189, R95 ;  /* 0x000000bdc85f7223 */ /* 0x000fe2000001005f */
[--C-:B------:R-:W-:Y:S02]  /*1d40*/  HADD2.F32 R189, -RZ, R194.reuse.H0_H0 ;  /* 0x200000c2ffbd7230 */ /* 0x100fe40000004100 */
[----:B------:R-:W-:Y:S01]  /*1d50*/  FMUL.FTZ R201, R4, R187 ;  /* 0x000000bb04c97220 */ /* 0x000fe20000410000 */
[-C--:B------:R-:W-:Y:S01]  /*1d60*/  FMUL.FTZ R187, R241, R188.reuse ;  /* 0x000000bcf1bb7220 */ /* 0x080fe20000410000 */
[----:B------:R-:W-:Y:S02]  /*1d70*/  FADD.FTZ R56, R56, R188 ;  /* 0x000000bc38387221 */ /* 0x000fe40000010000 */
[----:B------:R-:W-:Y:S01]  /*1d80*/  FFMA.FTZ R88, R201, R188, R88 ;  /* 0x000000bcc9587223 */ /* 0x000fe20000010058 */
[----:B------:R-:W-:-:S02]  /*1d90*/  HADD2.F32 R188, -RZ, R194.H1_H1 ;  /* 0x300000c2ffbc7230 */ /* 0x000fc40000004100 */
[----:B--2---:R-:W-:Y:S01]  /*1da0*/  FFMA.FTZ R241, R205, R189, R187 ;  /* 0x000000bdcdf17223 */ /* 0x004fe200000100bb */
[----:B------:R-:W-:Y:S02]  /*1db0*/  HADD2.F32 R187, -RZ, R190.H1_H1 ;  /* 0x300000beffbb7230 */ /* 0x000fe40000004100 */
[----:B------:R-:W-:-:S03]  /*1dc0*/  FMUL.FTZ R205, R4, R186 ;  /* 0x000000ba04cd7220 */ /* 0x000fc60000410000 */
[----:B----4-:R-:W-:-:S04]  /*1dd0*/  FMUL.FTZ R186, R234, R187 ;  /* 0x000000bbeaba7220 */ /* 0x010fc80000410000 */
[----:B---3--:R-:W-:Y:S01]  /*1de0*/  FFMA.FTZ R234, R204, R188, R186 ;  /* 0x000000bcccea7223 */ /* 0x008fe200000100ba */
        /* <DEDUP_REMOVED lines=12> */
[----:B------:R-:W-:-:S03]  /*1eb0*/  FADD.FTZ R59, R59, R184 ;  /* 0x000000b83b3b7221 */ /* 0x000fc60000010000 */
[-C--:B------:R-:W-:Y:S01]  /*1ec0*/  FFMA.FTZ R91, R211, R184.reuse, R91 ;  /* 0x000000b8d35b7223 */ /* 0x080fe2000001005b */
        /* <DEDUP_REMOVED lines=27> */
[----:B0-----:R-:W-:-:S07]  /*2080*/  FFMA.FTZ R223, R211, R226, R185 ;  /* 0x000000e2d3df7223 */ /* 0x001fce00000100b9 */
.L_x_1889:
[----:B------:R-:W-:Y:S05]  /*2090*/  BSYNC B1 ;  /* 0x0000000000017941 */ /* 0x000fea0003800000 */
.L_x_1888:
[----:B------:R-:W-:Y:S04]  /*20a0*/  BSSY B1, `(.L_x_1890) ;  /* 0x0000098000017945 */ /* 0x000fe80003800000 */
[----:B------:R-:W-:Y:S05]  /*20b0*/  @!P1 BRA `(.L_x_1891) ;  /* 0x0000000800589947 */ /* 0x000fea0003800000 */
[C---:B------:R-:W-:Y:S01]  /*20c0*/  LEA R12, P2, R222.reuse, UR10, 0x4 ;  /* 0x0000000ade0c7c11 */ /* 0x040fe2000f8420ff */
[----:B------:R-:W0:Y:S01]  /*20d0*/  LDC.64 R26, c[0x0][0x2b8] ;  /* 0x0000ae00ff1a7b82 */ /* 0x000e220000000a00 */
[----:B------:R-:W-:Y:S01]  /*20e0*/  ISETP.NE.U32.AND P3, PT, RZ, UR12, PT ;  /* 0x0000000cff007c0c */ /* 0x000fe2000bf65070 */
[----:B------:R-:W2:Y:S01]  /*20f0*/  LDL R248, [R1+0x70] ;  /* 0x0000700001f87983 */ /* 0x000ea20000100800 */
[C---:B------:R-:W-:Y:S02]  /*2100*/  LEA.HI.X R13, R222.reuse, UR11, RZ, 0x4, P2 ;  /* 0x0000000bde0d7c11 */ /* 0x040fe400090f24ff */
[C---:B------:R-:W-:Y:S01]  /*2110*/  SHF.L.U32 R8, R222.reuse, 0x3, RZ ;  /* 0x00000003de087819 */ /* 0x040fe200000006ff */
[----:B------:R-:W3:Y:S01]  /*2120*/  LDL R247, [R1+0x64] ;  /* 0x0000640001f77983 */ /* 0x000ee20000100800 */
[----:B------:R-:W-:Y:S01]  /*2130*/  SHF.L.U64.HI R7, R222, 0x3, RZ ;  /* 0x00000003de077819 */ /* 0x000fe200000102ff */
[----:B------:R-:W1:Y:S02]  /*2140*/  LDC.64 R14, c[0x0][0x2c0] ;  /* 0x0000b000ff0e7b82 */ /* 0x000e640000000a00 */
[----:B------:R1:W4:Y:S01]  /*2150*/  LDG.E.128 R188, desc[UR4][R12.64] ;  /* 0x000000040cbc7981 */ /* 0x000322000c1e1d00 */
[----:B------:R-:W-:-:S03]  /*2160*/  ISETP.NE.AND.EX P3, PT, RZ, UR13, PT, P3 ;  /* 0x0000000dff007c0c */ /* 0x000fc6000bf65330 */
[----:B------:R-:W3:Y:S02]  /*2170*/  LDL R240, [R1+0x74] ;  /* 0x0000740001f07983 */ /* 0x000ee40000100800 */
[----:B------:R-:W1:Y:S02]  /*2180*/  LDC.U8 R192, c[0x0][0x2a0] ;  /* 0x0000a800ffc07b82 */ /* 0x000e640000000000 */
[----:B------:R-:W3:Y:S04]  /*2190*/  LDL R239, [R1+0x68] ;  /* 0x0000680001ef7983 */ /* 0x000ee80000100800 */
[----:B------:R-:W3:Y:S01]  /*21a0*/  LDL R231, [R1+0x78] ;  /* 0x0000780001e77983 */ /* 0x000ee20000100800 */
[----:B0-----:R-:W-:-:S03]  /*21b0*/  IMAD.WIDE.U32 R26, R222, 0x10, R26 ;  /* 0x00000010de1a7825 */ /* 0x001fc600078e001a */
[----:B------:R-:W3:Y:S04]  /*21c0*/  LDL R229, [R1+0x6c] ;  /* 0x00006c0001e57983 */ /* 0x000ee80000100800 */
[----:B------:R0:W2:Y:S01]  /*21d0*/  LDG.E.128 R184, desc[UR4][R26.64] ;  /* 0x000000041ab87981 */ /* 0x0000a2000c1e1d00 */
[----:B------:R-:W-:Y:S01]  /*21e0*/  ISETP.NE.U32.AND P2, PT, RZ, UR8, PT ;  /* 0x00000008ff007c0c */ /* 0x000fe2000bf45070 */
[----:B-1----:R-:W-:Y:S02]  /*21f0*/  IMAD.WIDE.U32 R12, R222, 0x10, R14 ;  /* 0x00000010de0c7825 */ /* 0x002fe400078e000e */
[----:B------:R-:W3:Y:S01]  /*2200*/  LDL R225, [R1+0x7c] ;  /* 0x00007c0001e17983 */ /* 0x000ee20000100800 */
[----:B0-----:R-:W0:Y:S01]  /*2210*/  @P3 LDC.64 R26, c[0x0][0x248] ;  /* 0x00009200ff1a3b82 */ /* 0x001e220000000a00 */
[----:B------:R-:W-:-:S02]  /*2220*/  ISETP.NE.AND.EX P2, PT, RZ, UR9, PT, P2 ;  /* 0x00000009ff007c0c */ /* 0x000fc4000bf45320 */
[----:B------:R-:W3:Y:S01]  /*2230*/  LDG.E.128 R12, desc[UR4][R12.64] ;  /* 0x000000040c0c7981 */ /* 0x000ee2000c1e1d00 */
        /* <DEDUP_REMOVED lines=8> */
[----:B------:R-:W-:-:S04]  /*22c0*/  ISETP.NE.AND P2, PT, R192, RZ, PT ;  /* 0x000000ffc000720c */ /* 0x000fc80003f45270 */
[----:B------:R-:W5:Y:S01]  /*22d0*/  LDG.E.64 R26, desc[UR4][R26.64] ;  /* 0x000000041a1a7981 */ /* 0x000f62000c1e1b00 */
[--C-:B----4-:R-:W-:Y:S02]  /*22e0*/  HADD2.F32 R7, -RZ, R189.reuse.H0_H0 ;  /* 0x200000bdff077230 */ /* 0x110fe40000004100 */
[----:B------:R-:W-:Y:S01]  /*22f0*/  HADD2.F32 R11, -RZ, R189.H1_H1 ;  /* 0x300000bdff0b7230 */ /* 0x000fe20000004100 */
[----:B-----5:R-:W-:Y:S01]  /*2300*/  FSEL R189, R216, RZ, !P2 ;  /* 0x000000ffd8bd7208 */ /* 0x020fe20005000000 */
[--C-:B------:R-:W-:Y:S02]  /*2310*/  HADD2.F32 R8, -RZ, R188.reuse.H0_H0 ;  /* 0x200000bcff087230 */ /* 0x100fe40000004100 */
[----:B------:R-:W-:-:S03]  /*2320*/  HADD2.F32 R195, -RZ, R188.H1_H1 ;  /* 0x300000bcffc37230 */ /* 0x000fc60000004100 */
[C---:B------:R-:W-:Y:S02]  /*2330*/  FADD.FTZ R192, -R189.reuse, R8 ;  /* 0x00000008bdc07221 */ /* 0x040fe40000010100 */
[----:B------:R-:W-:Y:S02]  /*2340*/  FADD.FTZ R8, -R189, R195 ;  /* 0x000000c3bd087221 */ /* 0x000fe40000010100 */
[----:B------:R-:W4:Y:S01]  /*2350*/  LDL R195, [R1+0x60] ;  /* 0x0000600001c37983 */ /* 0x000f220000100800 */
        /* <DEDUP_REMOVED lines=9> */
[----:B------:R-:W-:Y:S01]  /*23f0*/  FADD.FTZ R189, -R189, R193 ;  /* 0x000000c1bdbd7221 */ /* 0x000fe20000010100 */
[----:B--2---:R-:W-:Y:S02]  /*2400*/  HADD2.F32 R194, -RZ, R184.H0_H0 ;  /* 0x200000b8ffc27230 */ /* 0x004fe40000004100 */
[C---:B------:R-:W-:Y:S01]  /*2410*/  FMUL.FTZ R219, R4.reuse, R192 ;  /* 0x000000c004db7220 */ /* 0x040fe20000410000 */
[--C-:B---3--:R-:W-:Y:S02]  /*2420*/  HADD2.F32 R193, -RZ, R12.reuse.H0_H0 ;  /* 0x2000000cffc17230 */ /* 0x108fe40000004100 */
[----:B------:R-:W-:Y:S01]  /*2430*/  FMUL.FTZ R8, R4, R8 ;  /* 0x0000000804087220 */ /* 0x000fe20000410000 */
[----:B------:R-:W-:-:S02]  /*2440*/  HADD2.F32 R12, -RZ, R12.H1_H1 ;  /* 0x3000000cff0c7230 */ /* 0x000fc40000004100 */
[----:B------:R-:W-:Y:S02]  /*2450*/  HADD2.F32 R184, -RZ, R184.H1_H1 ;  /* 0x300000b8ffb87230 */ /* 0x000fe40000004100 */
        /* <DEDUP_REMOVED lines=8> */
[-C--:B------:R-:W-:Y:S01]  /*24e0*/  FFMA.FTZ R84, R219, R193.reuse, R84 ;  /* 0x000000c1db547223 */ /* 0x080fe20000010054 */
[----:B----4-:R-:W-:-:S04]  /*24f0*/  FMUL.FTZ R192, R195, R193 ;  /* 0x000000c1c3c07220 */ /* 0x010fc80000410000 */
[----:B------:R-:W-:Y:S01]  /*2500*/  FFMA.FTZ R195, R248, R194, R192 ;  /* 0x000000c2f8c37223 */ /* 0x000fe200000100c0 */
[----:B------:R-:W-:Y:S01]  /*2510*/  FMUL.FTZ R192, R247, R12 ;  /* 0x0000000cf7c07220 */ /* 0x000fe20000410000 */
[----:B------:R-:W-:-:S03]  /*2520*/  HADD2.F32 R12, -RZ, R13.H0_H0 ;  /* 0x2000000dff0c7230 */ /* 0x000fc60000004100 */
[----:B------:R-:W-:Y:S01]  /*2530*/  FFMA.FTZ R248, R240, R184, R192 ;  /* 0x000000b8f0f87223 */ /* 0x000fe200000100c0 */
[----:B------:R0:W-:Y:S01]  /*2540*/  STL [R1+0x4], R195 ;  /* 0x000004c301007387 */ /* 0x0001e20000100800 */
[-C--:B------:R-:W-:Y:S01]  /*2550*/  FMUL.FTZ R192, R239, R12.reuse ;  /* 0x0000000cefc07220 */ /* 0x080fe20000410000 */
[----:B------:R-:W-:Y:S01]  /*2560*/  FADD.FTZ R54, R54, R12 ;  /* 0x0000000c36367221 */ /* 0x000fe20000010000 */
[----:B------:R-:W-:Y:S01]  /*2570*/  FFMA.FTZ R86, R7, R12, R86 ;  /* 0x0000000c07567223 */ /* 0x000fe20000010056 */
[--C-:B------:R-:W-:Y:S01]  /*2580*/  HADD2.F32 R184, -RZ, R185.reuse.H0_H0 ;  /* 0x200000b9ffb87230 */ /* 0x100fe20000004100 */
[----:B------:R-:W2:Y:S01]  /*2590*/  LDL R239, [R1+0x50] ;  /* 0x0000500001ef7983 */ /* 0x000ea20000100800 */
[----:B------:R-:W-:-:S03]  /*25a0*/  HADD2.F32 R12, -RZ, R185.H1_H1 ;  /* 0x300000b9ff0c7230 */ /* 0x000fc60000004100 */
[----:B------:R-:W3:Y:S01]  /*25b0*/  LDL R185, [R1+0x40] ;  /* 0x0000400001b97983 */ /* 0x000ee20000100800 */
[----:B------:R-:W-:Y:S02]  /*25c0*/  HADD2.F32 R13, -RZ, R13.H1_H1 ;  /* 0x3000000dff0d7230 */ /* 0x000fe40000004100 */
[-C--:B------:R-:W-:Y:S02]  /*25d0*/  FFMA.FTZ R247, R231, R184.reuse, R192 ;  /* 0x000000b8e7f77223 */ /* 0x080fe400000100c0 */
[----:B------:R-:W4:Y:S01]  /*25e0*/  LDL R231, [R1+0x44] ;  /* 0x0000440001e77983 */ /* 0x000f220000100800 */
[----:B------:R-:W-:Y:S01]  /*25f0*/  FADD.FTZ R118, R118, R184 ;  /* 0x000000b876767221 */ /* 0x000fe20000010000 */
[----:B------:R-:W-:Y:S01]  /*2600*/  FFMA.FTZ R150, R7, R184, R150 ;  /* 0x000000b807967223 */ /* 0x000fe20000010096 */
[----:B------:R-:W-:Y:S01]  /*2610*/  FMUL.FTZ R184, R229, R13 ;  /* 0x0000000de5b87220 */ /* 0x000fe20000410000 */
[----:B------:R-:W4:Y:S04]  /*2620*/  LDL R194, [R1+0x58] ;  /* 0x0000580001c27983 */ /* 0x000f280000100800 */
[----:B------:R-:W4:Y:S01]  /*2630*/  LDL R229, [R1+0x54] ;  /* 0x0000540001e57983 */ /* 0x000f220000100800 */
[----:B------:R-:W-:-:S03]  /*2640*/  FFMA.FTZ R240, R225, R12, R184 ;  /* 0x0000000ce1f07223 */ /* 0x000fc600000100b8 */
[----:B------:R-:W4:Y:S04]  /*2650*/  LDL R225, [R1+0x48] ;  /* 0x0000480001e17983 */ /* 0x000f280000100800 */
[----:B------:R-:W4:Y:S04]  /*2660*/  LDL R193, [R1+0x4c] ;  /* 0x00004c0001c17983 */ /* 0x000f280000100800 */
[----:B------:R-:W4:Y:S01]  /*2670*/  LDL R192, [R1+0x5c] ;  /* 0x00005c0001c07983 */ /* 0x000f220000100800 */
[----:B------:R-:W-:Y:S01]  /*2680*/  FMUL.FTZ R11, R4, R11 ;  /* 0x0000000b040b7220 */ /* 0x000fe20000410000 */
[----:B------:R-:W-:Y:S01]  /*2690*/  FADD.FTZ R55, R55, R13 ;  /* 0x0000000d37377221 */ /* 0x000fe20000010000 */
[----:B------:R-:W-:-:S02]  /*26a0*/  FADD.FTZ R119, R119, R12 ;  /* 0x0000000c77777221 */ /* 0x000fc40000010000 */
[C---:B------:R-:W-:Y:S01]  /*26b0*/  FFMA.FTZ R87, R11.reuse, R13, R87 ;  /* 0x0000000d0b577223 */ /* 0x040fe20000010057 */
[----:B------:R-:W-:Y:S01]  /*26c0*/  FFMA.FTZ R151, R11, R12, R151 ;  /* 0x0000000c0b977223 */ /* 0x000fe20000010097 */
[----:B------:R-:W-:Y:S02]  /*26d0*/  HADD2.F32 R13, -RZ, R14.H0_H0 ;  /* 0x2000000eff0d7230 */ /* 0x000fe40000004100 */
[----:B------:R-:W-:Y:S01]  /*26e0*/  FMUL.FTZ R12, R4, R191 ;  /* 0x000000bf040c7220 */ /* 0x000fe20000410000 */
[--C-:B------:R-:W-:Y:S02]  /*26f0*/  HADD2.F32 R184, -RZ, R186.reuse.H0_H0 ;  /* 0x200000baffb87230 */ /* 0x100fe40000004100 */
[----:B------:R-:W-:Y:S01]  /*2700*/  FADD.FTZ R48, R48, R13 ;  /* 0x0000000d30307221 */ /* 0x000fe20000010000 */
[----:B------:R-:W-:Y:S02]  /*2710*/  FFMA.FTZ R80, R12, R13, R80 ;  /* 0x0000000d0c507223 */ /* 0x000fe40000010050 */
[----:B------:R-:W-:Y:S01]  /*2720*/  FADD.FTZ R112, R112, R184 ;  /* 0x000000b870707221 */ /* 0x000fe20000010000 */
[----:B------:R-:W-:Y:S01]  /*2730*/  FFMA.FTZ R144, R12, R184, R144 ;  /* 0x000000b80c907223 */ /* 0x000fe20000010090 */
[----:B------:R-:W-:-:S05]  /*2740*/  HADD2.F32 R186, -RZ, R186.H1_H1 ;  /* 0x300000baffba7230 */ /* 0x000fca0000004100 */
[----:B------:R-:W-:Y:S01]  /*2750*/  FADD.FTZ R113, R113, R186 ;  /* 0x000000ba71717221 */ /* 0x000fe20000010000 */
[----:B------:R-:W-:Y:S01]  /*2760*/  IADD3 R222, R222, 0x20, RZ ;  /* 0x00000020dede7810 */ /* 0x000fe20007ffe0ff */
[----:B---3--:R-:W-:Y:S01]  /*2770*/  FMUL.FTZ R185, R185, R13 ;  /* 0x0000000db9b97220 */ /* 0x008fe20000410000 */
[----:B------:R-:W-:Y:S02]  /*2780*/  HADD2.F32 R13, -RZ, R14.H1_H1 ;  /* 0x3000000eff0d7230 */ /* 0x000fe40000004100 */
[----:B------:R-:W-:Y:S01]  /*2790*/  FMUL.FTZ R14, R4, R190 ;  /* 0x000000be040e7220 */ /* 0x000fe20000410000 */
[----:B--2---:R-:W-:Y:S02]  /*27a0*/  FFMA.FTZ R239, R239, R184, R185 ;  /* 0x000000b8efef7223 */ /* 0x004fe400000100b9 */
[-C--:B----4-:R-:W-:Y:S01]  /*27b0*/  FMUL.FTZ R184, R231, R13.reuse ;  /* 0x0000000de7b87220 */ /* 0x090fe20000410000 */
[----:B------:R-:W-:Y:S01]  /*27c0*/  FADD.FTZ R49, R49, R13 ;  /* 0x0000000d31317221 */ /* 0x000fe20000010000 */
[----:B------:R-:W-:Y:S01]  /*27d0*/  FFMA.FTZ R81, R14, R13, R81 ;  /* 0x0000000d0e517223 */ /* 0x000fe20000010051 */
[----:B------:R-:W-:Y:S01]  /*27e0*/  FMUL.FTZ R13, R4, R188 ;  /* 0x000000bc040d7220 */ /* 0x000fe20000410000 */
[----:B------:R-:W-:Y:S01]  /*27f0*/  FFMA.FTZ R231, R229, R186, R184 ;  /* 0x000000bae5e77223 */ /* 0x000fe200000100b8 */
[----:B------:R-:W-:-:S02]  /*2800*/  HADD2.F32 R184, -RZ, R15.H0_H0 ;  /* 0x2000000fffb87230 */ /* 0x000fc40000004100 */
[----:B------:R-:W-:Y:S01]  /*2810*/  FFMA.FTZ R145, R14, R186, R145 ;  /* 0x000000ba0e917223 */ /* 0x000fe20000010091 */
[----:B------:R-:W-:Y:S02]  /*2820*/  HADD2.F32 R185, -RZ, R187.H0_H0 ;  /* 0x200000bbffb97230 */ /* 0x000fe40000004100 */
[-C--:B------:R-:W-:Y:S01]  /*2830*/  FMUL.FTZ R186, R225, R184.reuse ;  /* 0x000000b8e1ba7220 */ /* 0x080fe20000410000 */
[----:B------:R-:W-:Y:S01]  /*2840*/  FADD.FTZ R50, R50, R184 ;  /* 0x000000b832327221 */ /* 0x000fe20000010000 */
[C---:B------:R-:W-:Y:S01]  /*2850*/  FFMA.FTZ R82, R13.reuse, R184, R82 ;  /* 0x000000b80d527223 */ /* 0x040fe20000010052 */
[----:B------:R-:W-:Y:S02]  /*2860*/  HADD2.F32 R184, -RZ, R15.H1_H1 ;  /* 0x3000000fffb87230 */ /* 0x000fe40000004100 */
[----:B------:R-:W-:Y:S01]  /*2870*/  FADD.FTZ R114, R114, R185 ;  /* 0x000000b972727221 */ /* 0x000fe20000010000 */
[-C--:B------:R-:W-:Y:S01]  /*2880*/  FFMA.FTZ R146, R13, R185.reuse, R146 ;  /* 0x000000b90d927223 */ /* 0x080fe20000010092 */
[----:B------:R-:W-:Y:S01]  /*2890*/  FFMA.FTZ R229, R194, R185, R186 ;  /* 0x000000b9c2e57223 */ /* 0x000fe200000100ba */
[----:B------:R-:W-:-:S02]  /*28a0*/  HADD2.F32 R187, -RZ, R187.H1_H1 ;  /* 0x300000bbffbb7230 */ /* 0x000fc40000004100 */
        /* <DEDUP_REMOVED lines=20> */
[C---:B------:R-:W-:Y:S01]  /*29f0*/  FFMA.FTZ R147, R15.reuse, R187, R147 ;  /* 0x000000bb0f937223 */ /* 0x040fe20000010093 */
[----:B------:R-:W-:Y:S01]  /*2a00*/  FADD.FTZ R224, R184, R225 ;  /* 0x000000e1b8e07221 */ /* 0x000fe20000010000 */
[----:B0-----:R-:W-:-:S07]  /*2a10*/  FFMA.FTZ R223, R15, R225, R185 ;  /* 0x000000e10fdf7223 */ /* 0x001fce00000100b9 */
.L_x_1891:
[----:B------:R-:W-:Y:S05]  /*2a20*/  BSYNC B1 ;  /* 0x0000000000017941 */ /* 0x000fea0003800000 */
.L_x_1890:
[----:B------:R-:W2:Y:S01]  /*2a30*/  LDL R184, [R1+0x100] ;  /* 0x0001000001b87983 */ /* 0x000ea20000100800 */
        /* <DEDUP_REMOVED lines=9> */
[----:B------:R-:W3:Y:S01]  /*2ad0*/  LDL R245, [R1+0x28] ;  /* 0x0000280001f57983 */ /* 0x000ee20000100800 */
[----:B------:R-:W-:Y:S01]  /*2ae0*/  SHF.R.U32.HI R5, RZ, 0x1d, R222 ;  /* 0x0000001dff057819 */ /* 0x000fe200000116de */
[----:B------:R-:W1:Y:S02]  /*2af0*/  LDC.U8 R221, c[0x0][0x2a0] ;  /* 0x0000a800ffdd7b82 */ /* 0x000e640000000000 */
[----:B------:R-:W4:Y:S01]  /*2b00*/  LDG.E.128 R192, desc[UR4][R184.64] ;  /* 0x00000004b8c07981 */ /* 0x000f22000c1e1d00 */
[----:B------:R-:W-:-:S03]  /*2b10*/  ISETP.NE.AND.EX P3, PT, RZ, UR13, PT, P3 ;  /* 0x0000000dff007c0c */ /* 0x000fc6000bf65330 */
[----:B------:R-:W3:Y:S02]  /*2b20*/  LDL R236, [R1+0x38] ;  /* 0x0000380001ec7983 */ /* 0x000ee40000100800 */
[----:B------:R-:W1:Y:S02]  /*2b30*/  LDC.64 R188, c[0x0][0x2b8] ;  /* 0x0000ae00ffbc7b82 */ /* 0x000e640000000a00 */
[----:B------:R-:W3:Y:S04]  /*2b40*/  LDL R235, [R1+0x2c] ;  /* 0x00002c0001eb7983 */ /* 0x000ee80000100800 */
[----:B------:R-:W3:Y:S02]  /*2b50*/  LDL R230, [R1+0x3c] ;  /* 0x00003c0001e67983 */ /* 0x000ee40000100800 */
[----:B------:R-:W0:Y:S01]  /*2b60*/  @P3 LDC.64 R198, c[0x0][0x248] ;  /* 0x00009200ffc63b82 */ /* 0x000e220000000a00 */
[----:B------:R-:W-:Y:S01]  /*2b70*/  ISETP.NE.U32.AND P2, PT, RZ, UR8, PT ;  /* 0x00000008ff007c0c */ /* 0x000fe2000bf45070 */
[----:B------:R-:W3:Y:S03]  /*2b80*/  LDL R227, [R1+0x10] ;  /* 0x0000100001e37983 */ /* 0x000ee60000100800 */
[----:B------:R-:W-:-:S02]  /*2b90*/  ISETP.NE.AND.EX P2, PT, RZ, UR9, PT, P2 ;  /* 0x00000009ff007c0c */ /* 0x000fc4000bf45320 */
[----:B0-----:R-:W-:-:S04]  /*2ba0*/  @P3 IADD3 R198, P4, R6, R198, RZ ;  /* 0x000000c606c63210 */ /* 0x001fc80007f9e0ff */
[----:B------:R-:W-:-:S05]  /*2bb0*/  @P3 IADD3.X R199, R5, R199, RZ, P4, !PT ;  /* 0x000000c705c73210 */ /* 0x000fca00027fe4ff */
[----:B------:R0:W5:Y:S02]  /*2bc0*/  @P3 LDG.E.64 R196, desc[UR4][R198.64] ;  /* 0x00000004c6c43981 */ /* 0x000164000c1e1b00 */
[----:B0-----:R-:W-:-:S04]  /*2bd0*/  @P2 LEA R198, P3, R222, UR8, 0x4 ;  /* 0x00000008dec62c11 */ /* 0x001fc8000f8620ff */
[----:B------:R-:W-:-:S05]  /*2be0*/  @P2 LEA.HI.X R199, R222, UR9, RZ, 0x4, P3 ;  /* 0x00000009dec72c11 */ /* 0x000fca00098f24ff */
[----:B------:R0:W5:Y:S01]  /*2bf0*/  @P2 LDG.E.128 R172, desc[UR4][R198.64] ;  /* 0x00000004c6ac2981 */ /* 0x000162000c1e1d00 */
[----:B------:R-:W-:-:S04]  /*2c00*/  IMAD.WIDE.U32 R184, R222, 0x10, R186 ;  /* 0x00000010deb87825 */ /* 0x000fc800078e00ba */
[----:B-1----:R-:W-:Y:S02]  /*2c10*/  IMAD.WIDE.U32 R188, R222, 0x10, R188 ;  /* 0x00000010debc7825 */ /* 0x002fe400078e00bc */
[----:B------:R-:W2:Y:S01]  /*2c20*/  LDG.E.128 R184, desc[UR4][R184.64] ;  /* 0x00000004b8b87981 */ /* 0x000ea2000c1e1d00 */
[----:B0-----:R-:W-:-:S03]  /*2c30*/  IADD3 R198, P2, R6, UR6, RZ ;  /* 0x0000000606c67c10 */ /* 0x001fc6000ff5e0ff */
[----:B------:R-:W3:Y:S01]  /*2c40*/  LDG.E.128 R188, desc[UR4][R188.64] ;  /* 0x00000004bcbc7981 */ /* 0x000ee2000c1e1d00 */
[----:B------:R-:W-:-:S03]  /*2c50*/  IADD3.X R199, R5, UR7, RZ, P2, !PT ;  /* 0x0000000705c77c10 */ /* 0x000fc600097fe4ff */
[----:B------:R-:W3:Y:S01]  /*2c60*/  LDL R222, [R1+0x30] ;  /* 0x0000300001de7983 */ /* 0x000ee20000100800 */
[----:B------:R-:W-:-:S03]  /*2c70*/  ISETP.NE.AND P2, PT, R221, RZ, PT ;  /* 0x000000ffdd00720c */ /* 0x000fc60003f45270 */
[----:B------:R-:W3:Y:S01]  /*2c80*/  LDL R221, [R1+0x14] ;  /* 0x0000140001dd7983 */ /* 0x000ee20000100800 */
[----:B-----5:R-:W-:-:S03]  /*2c90*/  FSEL R6, R216, RZ, !P2 ;  /* 0x000000ffd8067208 */ /* 0x020fc60005000000 */
[----:B------:R-:W3:Y:S04]  /*2ca0*/  LDL R216, [R1+0x24] ;  /* 0x0000240001d87983 */ /* 0x000ee80000100800 */
[----:B------:R-:W5:Y:S01]  /*2cb0*/  LDG.E.64 R198, desc[UR4][R198.64] ;  /* 0x00000004c6c67981 */ /* 0x000f62000c1e1b00 */
[--C-:B----4-:R-:W-:Y:S02]  /*2cc0*/  HADD2.F32 R203, -RZ, R192.reuse.H0_H0 ;  /* 0x200000c0ffcb7230 */ /* 0x110fe40000004100 */
        /* <DEDUP_REMOVED lines=15> */
[----:B------:R-:W-:Y:S01]  /*2dc0*/  FADD.FTZ R192, -R6, R192 ;  /* 0x000000c006c07221 */ /* 0x000fe20000010100 */
[C---:B------:R-:W-:Y:S01]  /*2dd0*/  FMUL.FTZ R218, R4.reuse, R208 ;  /* 0x000000d004da7220 */ /* 0x040fe20000410000 */
[----:B------:R-:W-:Y:S01]  /*2de0*/  FMUL.FTZ R5, R4, R5 ;  /* 0x0000000504057220 */ /* 0x000fe20000410000 */
[----:B--2---:R-:W-:-:S02]  /*2df0*/  HADD2.F32 R6, -RZ, R184.H0_H0 ;  /* 0x200000b8ff067230 */ /* 0x004fc40000004100 */
[----:B---3--:R-:W-:-:S03]  /*2e00*/  HADD2.F32 R209, -RZ, R188.H0_H0 ;  /* 0x200000bcffd17230 */ /* 0x008fc60000004100 */
[----:B------:R-:W-:Y:S01]  /*2e10*/  FADD.FTZ R44, R44, R6 ;  /* 0x000000062c2c7221 */ /* 0x000fe20000010000 */
[----:B------:R-:W-:Y:S01]  /*2e20*/  FFMA.FTZ R76, R218, R6, R76 ;  /* 0x00000006da4c7223 */ /* 0x000fe2000001004c */
[----:B------:R-:W-:Y:S02]  /*2e30*/  HADD2.F32 R184, -RZ, R184.H1_H1 ;  /* 0x300000b8ffb87230 */ /* 0x000fe40000004100 */
[----:B------:R-:W-:-:S03]  /*2e40*/  HADD2.F32 R188, -RZ, R188.H1_H1 ;  /* 0x300000bcffbc7230 */ /* 0x000fc60000004100 */
[----:B------:R-:W-:Y:S02]  /*2e50*/  FADD.FTZ R45, R45, R184 ;  /* 0x000000b82d2d7221 */ /* 0x000fe40000010000 */
[----:B------:R-:W-:Y:S01]  /*2e60*/  FADD.FTZ R109, R109, R188 ;  /* 0x000000bc6d6d7221 */ /* 0x000fe20000010000 */
[----:B----4-:R-:W-:Y:S01]  /*2e70*/  FMUL.FTZ R208, R212, R6 ;  /* 0x00000006d4d07220 */ /* 0x010fe20000410000 */
[----:B------:R-:W-:-:S03]  /*2e80*/  FMUL.FTZ R6, R4, R203 ;  /* 0x000000cb04067220 */ /* 0x000fc60000410000 */
[----:B------:R-:W-:Y:S01]  /*2e90*/  FFMA.FTZ R222, R222, R209, R208 ;  /* 0x000000d1dede7223 */ /* 0x000fe200000100d0 */
[-C--:B------:R-:W-:Y:S01]  /*2ea0*/  FMUL.FTZ R203, R216, R184.reuse ;  /* 0x000000b8d8cb7220 */ /* 0x080fe20000410000 */
[----:B------:R-:W-:Y:S01]  /*2eb0*/  FFMA.FTZ R77, R6, R184, R77 ;  /* 0x000000b8064d7223 */ /* 0x000fe2000001004d */
[----:B------:R-:W-:Y:S02]  /*2ec0*/  HADD2.F32 R184, -RZ, R185.H0_H0 ;  /* 0x200000b9ffb87230 */ /* 0x000fe40000004100 */
[----:B------:R0:W-:Y:S01]  /*2ed0*/  STL [R1], R222 ;  /* 0x000000de01007387 */ /* 0x0001e20000100800 */
[----:B------:R-:W-:-:S03]  /*2ee0*/  FFMA.FTZ R246, R246, R188, R203 ;  /* 0x000000bcf6f67223 */ /* 0x000fc600000100cb */
[----:B------:R-:W2:Y:S01]  /*2ef0*/  LDL R212, [R1+0x18] ;  /* 0x0000180001d47983 */ /* 0x000ea20000100800 */
[----:B------:R-:W-:Y:S01]  /*2f00*/  FFMA.FTZ R141, R6, R188, R141 ;  /* 0x000000bc068d7223 */ /* 0x000fe2000001008d */
[-C--:B------:R-:W-:Y:S01]  /*2f10*/  FMUL.FTZ R203, R245, R184.reuse ;  /* 0x000000b8f5cb7220 */ /* 0x080fe20000410000 */
[----:B------:R-:W-:Y:S01]  /*2f20*/  FADD.FTZ R46, R46, R184 ;  /* 0x000000b82e2e7221 */ /* 0x000fe20000010000 */
[----:B------:R-:W-:Y:S01]  /*2f30*/  FFMA.FTZ R78, R5, R184, R78 ;  /* 0x000000b8054e7223 */ /* 0x000fe2000001004e */
[--C-:B------:R-:W-:Y:S02]  /*2f40*/  HADD2.F32 R188, -RZ, R189.reuse.H0_H0 ;  /* 0x200000bdffbc7230 */ /* 0x100fe40000004100 */
[----:B------:R-:W-:Y:S02]  /*2f50*/  HADD2.F32 R184, -RZ, R189.H1_H1 ;  /* 0x300000bdffb87230 */ /* 0x000fe40000004100 */
[----:B------:R-:W3:Y:S01]  /*2f60*/  LDL R189, [R1+0x1c] ;  /* 0x00001c0001bd7983 */ /* 0x000ee20000100800 */
[----:B------:R-:W-:-:S02]  /*2f70*/  HADD2.F32 R185, -RZ, R185.H1_H1 ;  /* 0x300000b9ffb97230 */ /* 0x000fc40000004100 */
[----:B------:R-:W-:Y:S01]  /*2f80*/  FADD.FTZ R110, R110, R188 ;  /* 0x000000bc6e6e7221 */ /* 0x000fe20000010000 */
[-C--:B------:R-:W-:Y:S01]  /*2f90*/  FFMA.FTZ R142, R5, R188.reuse, R142 ;  /* 0x000000bc058e7223 */ /* 0x080fe2000001008e */
[----:B------:R-:W-:Y:S01]  /*2fa0*/  FFMA.FTZ R245, R236, R188, R203 ;  /* 0x000000bcecf57223 */ /* 0x000fe200000100cb */
[----:B------:R-:W-:Y:S01]  /*2fb0*/  FMUL.FTZ R202, R4, R202 ;  /* 0x000000ca04ca7220 */ /* 0x000fe20000410000 */
[-C--:B------:R-:W-:Y:S01]  /*2fc0*/  FMUL.FTZ R188, R235, R185.reuse ;  /* 0x000000b9ebbc7220 */ /* 0x080fe20000410000 */
[----:B------:R-:W-:Y:S02]  /*2fd0*/  FADD.FTZ R111, R111, R184 ;  /* 0x000000b86f6f7221 */ /* 0x000fe40000010000 */
[-C--:B------:R-:W-:Y:S01]  /*2fe0*/  FFMA.FTZ R143, R202, R184.reuse, R143 ;  /* 0x000000b8ca8f7223 */ /* 0x080fe2000001008f */
[----:B------:R-:W-:Y:S01]  /*2ff0*/  FFMA.FTZ R236, R230, R184, R188 ;  /* 0x000000b8e6ec7223 */ /* 0x000fe200000100bc */
[----:B------:R-:W-:Y:S02]  /*3000*/  HADD2.F32 R184, -RZ, R186.H0_H0 ;  /* 0x200000baffb87230 */ /* 0x000fe40000004100 */
[----:B------:R-:W-:Y:S01]  /*3010*/  FADD.FTZ R47, R47, R185 ;  /* 0x000000b92f2f7221 */ /* 0x000fe20000010000 */
[----:B------:R-:W-:Y:S01]  /*3020*/  FFMA.FTZ R79, R202, R185, R79 ;  /* 0x000000b9ca4f7223 */ /* 0x000fe2000001004f */
[----:B------:R-:W-:-:S02]  /*3030*/  HADD2.F32 R185, -RZ, R190.H0_H0 ;  /* 0x200000beffb97230 */ /* 0x000fc40000004100 */
[----:B------:R-:W-:Y:S01]  /*3040*/  FMUL.FTZ R203, R4, R195 ;  /* 0x000000c304cb7220 */ /* 0x000fe20000410000 */
[-C--:B------:R-:W-:Y:S01]  /*3050*/  FMUL.FTZ R188, R168, R184.reuse ;  /* 0x000000b8a8bc7220 */ /* 0x080fe20000410000 */
[----:B------:R-:W-:Y:S02]  /*3060*/  HADD2.F32 R186, -RZ, R186.H1_H1 ;  /* 0x300000baffba7230 */ /* 0x000fe40000004100 */
[----:B------:R-:W-:Y:S01]  /*3070*/  FADD.FTZ R40, R40, R184 ;  /* 0x000000b828287221 */ /* 0x000fe20000010000 */
[C---:B------:R-:W-:Y:S01]  /*3080*/  FFMA.FTZ R72, R203.reuse, R184, R72 ;  /* 0x000000b8cb487223 */ /* 0x040fe20000010048 */
[----:B------:R-:W-:Y:S01]  /*3090*/  FADD.FTZ R104, R104, R185 ;  /* 0x000000b968687221 */ /* 0x000fe20000010000 */
[-C--:B------:R-:W-:Y:S01]  /*30a0*/  FFMA.FTZ R136, R203, R185.reuse, R136 ;  /* 0x000000b9cb887223 */ /* 0x080fe20000010088 */
[----:B------:R-:W-:Y:S01]  /*30b0*/  FFMA.FTZ R235, R227, R185, R188 ;  /* 0x000000b9e3eb7223 */ /* 0x000fe200000100bc */
[----:B------:R-:W-:Y:S02]  /*30c0*/  HADD2.F32 R184, -RZ, R190.H1_H1 ;  /* 0x300000beffb87230 */ /* 0x000fe40000004100 */
[----:B------:R-:W-:Y:S01]  /*30d0*/  FMUL.FTZ R208, R4, R194 ;  /* 0x000000c204d07220 */ /* 0x000fe20000410000 */
[----:B------:R-:W-:-:S02]  /*30e0*/  FMUL.FTZ R185, R169, R186 ;  /* 0x000000baa9b97220 */ /* 0x000fc40000410000 */
[----:B------:R-:W-:Y:S01]  /*30f0*/  FADD.FTZ R105, R105, R184 ;  /* 0x000000b869697221 */ /* 0x000fe20000010000 */
[-C--:B------:R-:W-:Y:S01]  /*3100*/  FFMA.FTZ R137, R208, R184.reuse, R137 ;  /* 0x000000b8d0897223 */ /* 0x080fe20000010089 */
[----:B------:R-:W-:Y:S01]  /*3110*/  FFMA.FTZ R230, R221, R184, R185 ;  /* 0x000000b8dde67223 */ /* 0x000fe200000100b9 */
[----:B------:R-:W-:Y:S02]  /*3120*/  HADD2.F32 R184, -RZ, R187.H0_H0 ;  /* 0x200000bbffb87230 */ /* 0x000fe40000004100 */
[----:B------:R-:W-:Y:S01]  /*3130*/  FADD.FTZ R108, R108, R209 ;  /* 0x000000d16c6c7221 */ /* 0x000fe20000010000 */
[----:B------:R-:W-:Y:S01]  /*3140*/  FFMA.FTZ R140, R218, R209, R140 ;  /* 0x000000d1da8c7223 */ /* 0x000fe2000001008c */
        /* <DEDUP_REMOVED lines=9> */
[----:B------:R-:W-:Y:S01]  /*31e0*/  FFMA.FTZ R138, R209, R185, R138 ;  /* 0x000000b9d18a7223 */ /* 0x000fe2000001008a */
[----:B------:R-:W-:-:S05]  /*31f0*/  HADD2.F32 R184, -RZ, R191.H1_H1 ;  /* 0x300000bfffb87230 */ /* 0x000fca0000004100 */
[----:B------:R-:W-:Y:S01]  /*3200*/  FADD.FTZ R107, R107, R184 ;  /* 0x000000b86b6b7221 */ /* 0x000fe20000010000 */
[----:B------:R-:W-:Y:S01]  /*3210*/  FADD.FTZ R43, R43, R187 ;  /* 0x000000bb2b2b7221 */ /* 0x000fe20000010000 */
[----:B--2---:R-:W-:Y:S01]  /*3220*/  FFMA.FTZ R227, R212, R185, R186 ;  /* 0x000000b9d4e37223 */ /* 0x004fe200000100ba */
[----:B------:R-:W-:Y:S01]  /*3230*/  FMUL.FTZ R212, R4, R192 ;  /* 0x000000c004d47220 */ /* 0x000fe20000410000 */
[----:B------:R-:W-:-:S03]  /*3240*/  FMUL.FTZ R185, R171, R187 ;  /* 0x000000bbabb97220 */ /* 0x000fc60000410000 */
[-C--:B------:R-:W-:Y:S01]  /*3250*/  FFMA.FTZ R139, R212, R184.reuse, R139 ;  /* 0x000000b8d48b7223 */ /* 0x080fe2000001008b */
[----:B---3--:R-:W-:Y:S01]  /*3260*/  FFMA.FTZ R221, R189, R184, R185 ;  /* 0x000000b8bddd7223 */ /* 0x008fe200000100b9 */
        /* <DEDUP_REMOVED lines=14> */
[----:B------:R-:W-:Y:S02]  /*3350*/  FFMA.FTZ R75, R212, R187, R75 ;  /* 0x000000bbd44b7223 */ /* 0x000fe4000001004b */
[----:B------:R-:W-:Y:S01]  /*3360*/  FADD.FTZ R224, R184, R221 ;  /* 0x000000ddb8e07221 */ /* 0x000fe20000010000 */
[----:B0-----:R-:W-:-:S07]  /*3370*/  FFMA.FTZ R223, R212, R221, R185 ;  /* 0x000000ddd4df7223 */ /* 0x001fce00000100b9 */
.L_x_1893:
[----:B------:R-:W-:Y:S05]  /*3380*/  BSYNC B1 ;  /* 0x0000000000017941 */ /* 0x000fea0003800000 */
.L_x_1892:
        /* <DEDUP_REMOVED lines=20> */
.L_x_1929:
        /* <DEDUP_REMOVED lines=20> */
[--C-:B------:R-:W-:Y:S02]  /*3610*/  @P5 HADD2.F32 R184, -RZ, R36.reuse.H0_H0 ;  /* 0x20000024ffb85230 */ /* 0x100fe40000004100 */
[----:B------:R-:W-:Y:S01]  /*3620*/  FMUL.FTZ R187, R4, R186 ;  /* 0x000000ba04bb7220 */ /* 0x000fe20000410000 */
[----:B------:R-:W-:Y:S02]  /*3630*/  @P5 HADD2.F32 R186, -RZ, R36.H1_H1 ;  /* 0x30000024ffba5230 */ /* 0x000fe40000004100 */
[----:B------:R-:W-:Y:S02]  /*3640*/  @P5 HADD2.F32 R194, -RZ, R39.H0_H0 ;  /* 0x20000027ffc25230 */ /* 0x000fe40000004100 */
[----:B------:R-:W-:Y:S01]  /*3650*/  @P5 FADD.FTZ R185, R185, R184 ;  /* 0x000000b8b9b95221 */ /* 0x000fe20000010000 */
[----:B------:R-:W-:Y:S01]  /*3660*/  @P2 MOV R184, R16 ;  /* 0x0000001000b82202 */ /* 0x000fe20000000f00 */
[----:B------:R-:W-:Y:S01]  /*3670*/  @P5 FADD.FTZ R187, R187, R186 ;  /* 0x000000babbbb5221 */ /* 0x000fe20000010000 */
[----:B------:R-:W-:-:S02]  /*3680*/  @P2 LOP3.LUT P6, RZ, R17, 0xff, RZ, 0xc0, !PT ;  /* 0x000000ff11ff2812 */ /* 0x000fc400078cc0ff */
[----:B------:R-:W-:Y:S01]  /*3690*/  @P2 LOP3.LUT P3, RZ, R184, 0xff, RZ, 0xc0, !PT ;  /* 0x000000ffb8ff2812 */ /* 0x000fe2000786c0ff */
[----:B------:R-:W-:Y:S01]  /*36a0*/  FMUL.FTZ R184, R185, UR15 ;  /* 0x0000000fb9b87c20 */ /* 0x000fe20008410000 */
[----:B------:R-:W-:Y:S02]  /*36b0*/  @P4 F2FP.F16.F32.PACK_AB R185, RZ, R185 ;  /* 0x000000b9ffb9423e */ /* 0x000fe400000000ff */
[----:B------:R-:W-:Y:S01]  /*36c0*/  @P4 F2FP.F16.F32.PACK_AB R189, RZ, R187 ;  /* 0x000000bbffbd423e */ /* 0x000fe200000000ff */
[----:B------:R-:W-:Y:S01]  /*36d0*/  FMUL.FTZ R187, R187, UR15 ;  /* 0x0000000fbbbb7c20 */ /* 0x000fe20008410000 */
[----:B------:R-:W-:Y:S02]  /*36e0*/  @P2 FSEL R192, R184, RZ, P3 ;  /* 0x000000ffb8c02208 */ /* 0x000fe40001800000 */
[----:B------:R-:W-:Y:S02]  /*36f0*/  @P4 PRMT R176, R185, 0x7610, R176 ;  /* 0x00007610b9b04816 */ /* 0x000fe400000000b0 */
[----:B------:R-:W-:Y:S01]  /*3700*/  @P2 F2FP.F16.F32.PACK_AB R185, RZ, R192 ;  /* 0x000000c0ffb9223e */ /* 0x000fe200000000ff */
[----:B------:R-:W-:Y:S01]  /*3710*/  FFMA.FTZ R192, R215, R191, R188 ;  /* 0x000000bfd7c07223 */ /* 0x000fe200000100bc */
[----:B------:R-:W-:Y:S01]  /*3720*/  @P4 PRMT R176, R176, 0x5410, R189 ;  /* 0x00005410b0b04816 */ /* 0x000fe200000000bd */
[----:B------:R-:W-:Y:S01]  /*3730*/  @P5 HADD2.F32 R189, -RZ, R37.H0_H0 ;  /* 0x20000025ffbd5230 */ /* 0x000fe20000004100 */
[----:B------:R-:W-:Y:S01]  /*3740*/  @P2 PRMT R180, R185, 0x7610, R180 ;  /* 0x00007610b9b42816 */ /* 0x000fe200000000b4 */
[----:B------:R-:W-:Y:S01]  /*3750*/  FADD.FTZ R192, R251, -R192 ;  /* 0x800000c0fbc07221 */ /* 0x000fe20000010000 */
[----:B------:R-:W-:-:S03]  /*3760*/  @P2 LOP3.LUT P3, RZ, R16, 0xff00, RZ, 0xc0, !PT ;  /* 0x0000ff0010ff2812 */ /* 0x000fc6000786c0ff */
[----:B------:R-:W-:Y:S01]  /*3770*/  FMUL.FTZ R185, R4, R192 ;  /* 0x000000c004b97220 */ /* 0x000fe20000410000 */
[----:B------:R-:W-:Y:S01]  /*3780*/  @P2 FSEL R186, R187, RZ, P3 ;  /* 0x000000ffbbba2208 */ /* 0x000fe20001800000 */
[----:B------:R-:W-:Y:S01]  /*3790*/  FFMA.FTZ R192, R10, R191, R188 ;  /* 0x000000bf0ac07223 */ /* 0x000fe200000100bc */
[----:B------:R-:W-:Y:S01]  /*37a0*/  @P2 LOP3.LUT P3, RZ, R16, 0xff0000, RZ, 0xc0, !PT ;  /* 0x00ff000010ff2812 */ /* 0x000fe2000786c0ff */
[----:B------:R-:W-:Y:S01]  /*37b0*/  @P5 FADD.FTZ R185, R185, R189 ;  /* 0x000000bdb9b95221 */ /* 0x000fe20000010000 */
[----:B------:R-:W-:Y:S01]  /*37c0*/  @P2 F2FP.F16.F32.PACK_AB R186, RZ, R186 ;  /* 0x000000baffba223e */ /* 0x000fe200000000ff */
[----:B------:R-:W-:-:S03]  /*37d0*/  FADD.FTZ R192, R244, -R192 ;  /* 0x800000c0f4c07221 */ /* 0x000fc60000010000 */
[----:B------:R-:W-:Y:S01]  /*37e0*/  @P4 F2FP.F16.F32.PACK_AB R189, RZ, R185 ;  /* 0x000000b9ffbd423e */ /* 0x000fe200000000ff */
[----:B------:R-:W-:Y:S01]  /*37f0*/  FMUL.FTZ R185, R185, UR15 ;  /* 0x0000000fb9b97c20 */ /* 0x000fe20008410000 */
[----:B------:R-:W-:Y:S01]  /*3800*/  @P2 PRMT R180, R180, 0x5410, R186 ;  /* 0x00005410b4b42816 */ /* 0x000fe200000000ba */
[----:B------:R-:W-:Y:S01]  /*3810*/  FMUL.FTZ R186, R4, R192 ;  /* 0x000000c004ba7220 */ /* 0x000fe20000410000 */
[----:B------:R-:W-:Y:S02]  /*3820*/  @P4 PRMT R177, R189, 0x7610, R177 ;  /* 0x00007610bdb14816 */ /* 0x000fe400000000b1 */
[----:B------:R-:W-:Y:S02]  /*3830*/  @P2 FSEL R189, R185, RZ, P3 ;  /* 0x000000ffb9bd2208 */ /* 0x000fe40001800000 */
[----:B------:R-:W-:Y:S02]  /*3840*/  @P2 LOP3.LUT P3, RZ, R16, 0xff000000, RZ, 0xc0, !PT ;  /* 0xff00000010ff2812 */ /* 0x000fe4000786c0ff */
[----:B------:R-:W-:-:S04]  /*3850*/  @P2 F2FP.F16.F32.PACK_AB R189, RZ, R189 ;  /* 0x000000bdffbd223e */ /* 0x000fc800000000ff */
[----:B------:R-:W-:Y:S01]  /*3860*/  @P2 PRMT R181, R189, 0x7610, R181 ;  /* 0x00007610bdb52816 */ /* 0x000fe200000000b5 */
[----:B------:R-:W-:-:S05]  /*3870*/  @P5 HADD2.F32 R189, -RZ, R37.H1_H1 ;  /* 0x30000025ffbd5230 */ /* 0x000fca0000004100 */
[----:B------:R-:W-:-:S05]  /*3880*/  @P5 FADD.FTZ R186, R186, R189 ;  /* 0x000000bdbaba5221 */ /* 0x000fca0000010000 */
[----:B------:R-:W-:-:S04]  /*3890*/  @P4 F2FP.F16.F32.PACK_AB R189, RZ, R186 ;  /* 0x000000baffbd423e */ /* 0x000fc800000000ff */
[----:B------:R-:W-:Y:S01]  /*38a0*/  @P4 PRMT R177, R177, 0x5410, R189 ;  /* 0x00005410b1b14816 */ /* 0x000fe200000000bd */
[----:B------:R-:W-:-:S05]  /*38b0*/  FMUL.FTZ R189, R186, UR15 ;  /* 0x0000000fbabd7c20 */ /* 0x000fca0008410000 */
        /* <DEDUP_REMOVED lines=55> */
[----:B------:R-:W-:Y:S02]  /*3c30*/  @P4 F2FP.F16.F32.PACK_AB R193, RZ, R188 ;  /* 0x000000bcffc1423e */ /* 0x000fe400000000ff */
[----:B------:R-:W-:Y:S02]  /*3c40*/  F2FP.F16.F32.PACK_AB R186, R194, R186 ;  /* 0x000000bac2ba723e */ /* 0x000fe400000000ff */
[----:B------:R-:W-:Y:S01]  /*3c50*/  @P4 PRMT R179, R179, 0x5410, R193 ;  /* 0x00005410b3b34816 */ /* 0x000fe200000000c1 */
[----:B------:R-:W-:Y:S01]  /*3c60*/  FMUL.FTZ R193, R188, UR15 ;  /* 0x0000000fbcc17c20 */ /* 0x000fe20008410000 */
[----:B------:R-:W-:-:S04]  /*3c70*/  @P2 LOP3.LUT P4, RZ, R17, 0xff000000, RZ, 0xc0, !PT ;  /* 0xff00000011ff2812 */ /* 0x000fc8000788c0ff */
[----:B------:R-:W-:Y:S02]  /*3c80*/  @P2 FSEL R188, R193, RZ, P4 ;  /* 0x000000ffc1bc2208 */ /* 0x000fe40002000000 */
[----:B------:R-:W-:Y:S02]  /*3c90*/  ISETP.NE.U32.AND P4, PT, RZ, UR16, PT ;  /* 0x00000010ff007c0c */ /* 0x000fe4000bf85070 */
[----:B------:R-:W-:Y:S02]  /*3ca0*/  @P2 F2FP.F16.F32.PACK_AB R188, RZ, R188 ;  /* 0x000000bcffbc223e */ /* 0x000fe400000000ff */
[----:B------:R-:W-:Y:S02]  /*3cb0*/  ISETP.NE.AND.EX P4, PT, RZ, UR17, PT, P4 ;  /* 0x00000011ff007c0c */ /* 0x000fe4000bf85340 */
[----:B------:R-:W-:-:S11]  /*3cc0*/  @P2 PRMT R183, R183, 0x5410, R188 ;  /* 0x00005410b7b72816 */ /* 0x000fd600000000bc */
[----:B------:R-:W0:Y:S02]  /*3cd0*/  @P4 LDC.64 R188, c[0x0][0x308] ;  /* 0x0000c200ffbc4b82 */ /* 0x000e240000000a00 */
[----:B0-----:R-:W-:-:S05]  /*3ce0*/  @P4 IMAD.WIDE.U32 R188, R3, 0x10, R188 ;  /* 0x0000001003bc4825 */ /* 0x001fca00078e00bc */
[----:B------:R0:W-:Y:S02]  /*3cf0*/  @P4 STG.E.128 desc[UR4][R188.64], R176 ;  /* 0x000000b0bc004986 */ /* 0x0001e4000c101d04 */
[----:B0-----:R-:W-:Y:S02]  /*3d00*/  FSEL R188, R187, RZ, P3 ;  /* 0x000000ffbbbc7208 */ /* 0x001fe40001800000 */
[C---:B------:R-:W-:Y:S02]  /*3d10*/  LOP3.LUT P3, RZ, R19.reuse, 0xff0000, RZ, 0xc0, !PT ;  /* 0x00ff000013ff7812 */ /* 0x040fe4000786c0ff */
[----:B------:R-:W-:Y:S02]  /*3d20*/  F2FP.F16.F32.PACK_AB R184, R188, R184 ;  /* 0x000000b8bcb8723e */ /* 0x000fe400000000ff */
[----:B------:R-:W-:Y:S02]  /*3d30*/  FSEL R187, R192, RZ, P3 ;  /* 0x000000ffc0bb7208 */ /* 0x000fe40001800000 */
[----:B------:R-:W-:-:S04]  /*3d40*/  LOP3.LUT P3, RZ, R19, 0xff000000, RZ, 0xc0, !PT ;  /* 0xff00000013ff7812 */ /* 0x000fc8000786c0ff */
[----:B------:R-:W-:-:S04]  /*3d50*/  FSEL R189, R193, RZ, P3 ;  /* 0x000000ffc1bd7208 */ /* 0x000fc80001800000 */
[----:B------:R-:W-:Y:S02]  /*3d60*/  F2FP.F16.F32.PACK_AB R187, R189, R187 ;  /* 0x000000bbbdbb723e */ /* 0x000fe400000000ff */
[----:B------:R-:W0:Y:S02]  /*3d70*/  LDC.64 R188, c[0x0][0x2f8] ;  /* 0x0000be00ffbc7b82 */ /* 0x000e240000000a00 */
[----:B0-----:R-:W-:-:S05]  /*3d80*/  IMAD.WIDE.U32 R188, R3, 0x10, R188 ;  /* 0x0000001003bc7825 */ /* 0x001fca00078e00bc */
[----:B------:R0:W-:Y:S02]  /*3d90*/  STG.E.128 desc[UR4][R188.64], R184 ;  /* 0x000000b8bc007986 */ /* 0x0001e4000c101d04 */
[----:B0-----:R-:W-:-:S04]  /*3da0*/  @P2 LEA R184, P3, R3, UR12, 0x4 ;  /* 0x0000000c03b82c11 */ /* 0x001fc8000f8620ff */
[C---:B------:R-:W-:Y:S02]  /*3db0*/  @P2 LEA.HI.X R185, R3.reuse, UR13, RZ, 0x4, P3 ;  /* 0x0000000d03b92c11 */ /* 0x040fe400098f24ff */
[----:B------:R-:W-:-:S03]  /*3dc0*/  IADD3 R3, R3, 0x20, RZ ;  /* 0x0000002003037810 */ /* 0x000fc60007ffe0ff */
[----:B------:R0:W-:Y:S04]  /*3dd0*/  @P2 STG.E.128 desc[UR4][R184.64], R180 ;  /* 0x000000b4b8002986 */ /* 0x0001e8000c101d04 */
.L_x_1896:
[----:B------:R-:W-:Y:S05]  /*3de0*/  BSYNC B1 ;  /* 0x0000000000017941 */ /* 0x000fea0003800000 */
.L_x_1895:
[----:B------:R-:W-:Y:S04]  /*3df0*/  BSSY B1, `(.L_x_1897) ;  /* 0x000008d000017945 */ /* 0x000fe80003800000 */
[----:B------:R-:W-:Y:S05]  /*3e00*/  @!P0 BRA `(.L_x_1898) ;  /* 0x00000008002c8947 */ /* 0x000fea0003800000 */
[----:B0-----:R-:W3:Y:S01]  /*3e10*/  LDL R185, [R1+0x8] ;  /* 0x0000080001b97983 */ /* 0x001ee20000100800 */
        /* <DEDUP_REMOVED lines=11> */
[----:B-----5:R-:W-:Y:S01]  /*3ed0*/  FMUL.FTZ R187, R4, R186 ;  /* 0x000000ba04bb7220 */ /* 0x020fe20000410000 */
[----:B------:R-:W-:Y:S02]  /*3ee0*/  @P5 HADD2.F32 R186, -RZ, R32.H1_H1 ;  /* 0x30000020ffba5230 */ /* 0x000fe40000004100 */
[----:B------:R-:W-:-:S03]  /*3ef0*/  @P5 HADD2.F32 R194, -RZ, R35.H0_H0 ;  /* 0x20000023ffc25230 */ /* 0x000fc60000004100 */
[----:B------:R-:W-:Y:S01]  /*3f00*/  @P5 FADD.FTZ R187, R187, R186 ;  /* 0x000000babbbb5221 */ /* 0x000fe20000010000 */
[----:B------:R-:W-:-:S04]  /*3f10*/  @P2 LOP3.LUT P6, RZ, R21, 0xff, RZ, 0xc0, !PT ;  /* 0x000000ff15ff2812 */ /* 0x000fc800078cc0ff */
[----:B------:R-:W-:Y:S01]  /*3f20*/  @P4 F2FP.F16.F32.PACK_AB R189, RZ, R187 ;  /* 0x000000bbffbd423e */ /* 0x000fe200000000ff */
[----:B------:R-:W-:Y:S01]  /*3f30*/  FMUL.FTZ R187, R187, UR15 ;  /* 0x0000000fbbbb7c20 */ /* 0x000fe20008410000 */
[----:B---3--:R-:W-:-:S04]  /*3f40*/  FADD.FTZ R184, R185, -R184 ;  /* 0x800000b8b9b87221 */ /* 0x008fc80000010000 */
[----:B------:R-:W-:Y:S01]  /*3f50*/  FMUL.FTZ R185, R4, R184 ;  /* 0x000000b804b97220 */ /* 0x000fe20000410000 */
[----:B------:R-:W-:-:S05]  /*3f60*/  @P5 HADD2.F32 R184, -RZ, R32.H0_H0 ;  /* 0x20000020ffb85230 */ /* 0x000fca0000004100 */
[----:B------:R-:W-:Y:S01]  /*3f70*/  @P5 FADD.FTZ R185, R185, R184 ;  /* 0x000000b8b9b95221 */ /* 0x000fe20000010000 */
[----:B------:R-:W-:-:S04]  /*3f80*/  @P2 MOV R184, R20 ;  /* 0x0000001400b82202 */ /* 0x000fc80000000f00 */
[----:B------:R-:W-:Y:S01]  /*3f90*/  @P2 LOP3.LUT P3, RZ, R184, 0xff, RZ, 0xc0, !PT ;  /* 0x000000ffb8ff2812 */ /* 0x000fe2000786c0ff */
[----:B------:R-:W-:Y:S01]  /*3fa0*/  FMUL.FTZ R184, R185, UR15 ;  /* 0x0000000fb9b87c20 */ /* 0x000fe20008410000 */
[----:B------:R-:W-:-:S04]  /*3fb0*/  @P4 F2FP.F16.F32.PACK_AB R185, RZ, R185 ;  /* 0x000000b9ffb9423e */ /* 0x000fc800000000ff */
        /* <DEDUP_REMOVED lines=112> */
.L_x_1898:
[----:B------:R-:W-:Y:S05]  /*46c0*/  BSYNC B1 ;  /* 0x0000000000017941 */ /* 0x000fea0003800000 */
.L_x_1897:
[----:B------:R-:W-:Y:S04]  /*46d0*/  BSSY B1, `(.L_x_1899) ;  /* 0x000008d000017945 */ /* 0x000fe80003800000 */
[----:B------:R-:W-:Y:S05]  /*46e0*/  @!P1 BRA `(.L_x_1900) ;  /* 0x00000008002c9947 */ /* 0x000fea0003800000 */
[----:B0--3--:R-:W3:Y:S01]  /*46f0*/  LDL R185, [R1+0x4] ;  /* 0x0000040001b97983 */ /* 0x009ee20000100800 */
        /* <DEDUP_REMOVED lines=138> */
.L_x_1900:
[----:B------:R-:W-:Y:S05]  /*4fa0*/  BSYNC B1 ;  /* 0x0000000000017941 */ /* 0x000fea0003800000 */
.L_x_1899:
[----:B0--34-:R-:W3:Y:S01]  /*4fb0*/  LDL R184, [R1+0x100] ;  /* 0x0001000001b87983 */ /* 0x019ee20000100800 */
[----:B------:R-:W-:Y:S01]  /*4fc0*/  BSSY B1, `(.L_x_1901) ;  /* 0x000008d000017945 */ /* 0x000fe20003800000 */
[----:B---3--:R-:W-:-:S13]  /*4fd0*/  ISETP.NE.AND P2, PT, R184, RZ, PT ;  /* 0x000000ffb800720c */ /* 0x008fda0003f45270 */
[----:B------:R-:W-:Y:S05]  /*4fe0*/  @!P2 BRA `(.L_x_1902) ;  /* 0x000000080028a947 */ /* 0x000fea0003800000 */
[----:B------:R-:W3:Y:S01]  /*4ff0*/  LDL R185, [R1] ;  /* 0x0000000001b97983 */ /* 0x000ee20000100800 */
[----:B--2---:R-:W-:Y:S02]  /*5000*/  ISETP.NE.AND P2, PT, R195, RZ, PT ;  /* 0x000000ffc300720c */ /* 0x004fe40003f45270 */
[----:B------:R-:W-:Y:S02]  /*5010*/  ISETP.NE.U32.AND P5, PT, RZ, UR8, PT ;  /* 0x00000008ff007c0c */ /* 0x000fe4000bfa5070 */
[----:B------:R-:W-:Y:S02]  /*5020*/  FSEL R192, R190, RZ, !P2 ;  /* 0x000000ffbec07208 */ /* 0x000fe40005000000 */
[----:B------:R-:W-:Y:S02]  /*5030*/  ISETP.NE.AND.EX P5, PT, RZ, UR9, PT, P5 ;  /* 0x00000009ff007c0c */ /* 0x000fe4000bfa5350 */
[----:B------:R-:W-:Y:S01]  /*5040*/  ISETP.NE.U32.AND P2, PT, RZ, UR12, PT ;  /* 0x0000000cff007c0c */ /* 0x000fe2000bf45070 */
[----:B------:R-:W-:Y:S01]  /*5050*/  FFMA.FTZ R184, R218, R191, R192 ;  /* 0x000000bfdab87223 */ /* 0x000fe200000100c0 */
[----:B------:R-:W-:-:S02]  /*5060*/  ISETP.NE.U32.AND P4, PT, RZ, UR16, PT ;  /* 0x00000010ff007c0c */ /* 0x000fc4000bf85070 */
[----:B------:R-:W-:Y:S02]  /*5070*/  ISETP.NE.AND.EX P2, PT, RZ, UR13, PT, P2 ;  /* 0x0000000dff007c0c */ /* 0x000fe4000bf45320 */
[----:B------:R-:W-:-:S05]  /*5080*/  ISETP.NE.AND.EX P4, PT, RZ, UR17, PT, P4 ;  /* 0x00000011ff007c0c */ /* 0x000fca000bf85340 */
[----:B------:R-:W-:-:S06]  /*5090*/  @P5 HADD2.F32 R193, -RZ, R175.H0_H0 ;  /* 0x200000afffc15230 */ /* 0x000fcc0000004100 */
[----:B------:R-:W-:Y:S01]  /*50a0*/  @P2 LOP3.LUT P6, RZ, R197, 0xff, RZ, 0xc0, !PT ;  /* 0x000000ffc5ff2812 */ /* 0x000fe200078cc0ff */
[----:B---3--:R-:W-:Y:S01]  /*50b0*/  FADD.FTZ R184, R185, -R184 ;  /* 0x800000b8b9b87221 */ /* 0x008fe20000010000 */
[----:B------:R-:W-:-:S03]  /*50c0*/  @P5 HADD2.F32 R185, -RZ, R172.H1_H1 ;  /* 0x300000acffb95230 */ /* 0x000fc60000004100 */
[----:B-----5:R-:W-:Y:S01]  /*50d0*/  FMUL.FTZ R186, R4, R184 ;  /* 0x000000b804ba7220 */ /* 0x020fe20000410000 */
[----:B------:R-:W-:-:S05]  /*50e0*/  @P5 HADD2.F32 R184, -RZ, R172.H0_H0 ;  /* 0x200000acffb85230 */ /* 0x000fca0000004100 */
[----:B------:R-:W-:Y:S01]  /*50f0*/  @P5 FADD.FTZ R186, R186, R184 ;  /* 0x000000b8baba5221 */ /* 0x000fe20000010000 */
[----:B------:R-:W-:-:S03]  /*5100*/  @P2 MOV R184, R196 ;  /* 0x000000c400b82202 */ /* 0x000fc60000000f00 */
[----:B------:R-:W-:Y:S01]  /*5110*/  FMUL.FTZ R187, R186, UR15 ;  /* 0x0000000fbabb7c20 */ /* 0x000fe20008410000 */
[----:B------:R-:W-:Y:S01]  /*5120*/  @P2 LOP3.LUT P3, RZ, R184, 0xff, RZ, 0xc0, !PT ;  /* 0x000000ffb8ff2812 */ /* 0x000fe2000786c0ff */
[----:B------:R-:W-:Y:S01]  /*5130*/  FFMA.FTZ R184, R6, R191, R192 ;  /* 0x000000bf06b87223 */ /* 0x000fe200000100c0 */
[----:B------:R-:W-:Y:S02]  /*5140*/  @P4 F2FP.F16.F32.PACK_AB R186, RZ, R186 ;  /* 0x000000baffba423e */ /* 0x000fe400000000ff */
[----:B-1----:R-:W-:Y:S01]  /*5150*/  @P2 FSEL R189, R187, RZ, P3 ;  /* 0x000000ffbbbd2208 */ /* 0x002fe20001800000 */
[----:B------:R-:W-:Y:S01]  /*5160*/  FADD.FTZ R184, R246, -R184 ;  /* 0x800000b8f6b87221 */ /* 0x000fe20000010000 */
[----:B------:R-:W-:Y:S02]  /*5170*/  @P4 PRMT R176, R186, 0x7610, R176 ;  /* 0x00007610bab04816 */ /* 0x000fe400000000b0 */
[----:B------:R-:W-:Y:S01]  /*5180*/  @P2 F2FP.F16.F32.PACK_AB R186, RZ, R189 ;  /* 0x000000bdffba223e */ /* 0x000fe200000000ff */
[----:B------:R-:W-:Y:S01]  /*5190*/  FMUL.FTZ R184, R4, R184 ;  /* 0x000000b804b87220 */ /* 0x000fe20000410000 */
[----:B------:R-:W-:Y:S01]  /*51a0*/  FFMA.FTZ R189, R5, R191, R192 ;  /* 0x000000bf05bd7223 */ /* 0x000fe200000100c0 */
[----:B------:R-:W-:-:S02]  /*51b0*/  @P2 LOP3.LUT P3, RZ, R196, 0xff00, RZ, 0xc0, !PT ;  /* 0x0000ff00c4ff2812 */ /* 0x000fc4000786c0ff */
[----:B------:R-:W-:Y:S01]  /*51c0*/  @P5 FADD.FTZ R184, R184, R185 ;  /* 0x000000b9b8b85221 */ /* 0x000fe20000010000 */
[----:B------:R-:W-:Y:S01]  /*51d0*/  FADD.FTZ R189, R245, -R189 ;  /* 0x800000bdf5bd7221 */ /* 0x000fe20000010000 */
[----:B------:R-:W-:Y:S01]  /*51e0*/  @P2 PRMT R180, R186, 0x7610, R180 ;  /* 0x00007610bab42816 */ /* 0x000fe200000000b4 */
[----:B------:R-:W-:Y:S02]  /*51f0*/  @P5 HADD2.F32 R186, -RZ, R173.H0_H0 ;  /* 0x200000adffba5230 */ /* 0x000fe40000004100 */
[----:B------:R-:W-:Y:S01]  /*5200*/  FMUL.FTZ R188, R184, UR15 ;  /* 0x0000000fb8bc7c20 */ /* 0x000fe20008410000 */
[----:B------:R-:W-:-:S04]  /*5210*/  @P4 F2FP.F16.F32.PACK_AB R185, RZ, R184 ;  /* 0x000000b8ffb9423e */ /* 0x000fc800000000ff */
[----:B------:R-:W-:Y:S01]  /*5220*/  @P4 PRMT R176, R176, 0x5410, R185 ;  /* 0x00005410b0b04816 */ /* 0x000fe200000000b9 */
[----:B------:R-:W-:Y:S01]  /*5230*/  FMUL.FTZ R185, R4, R189 ;  /* 0x000000bd04b97220 */ /* 0x000fe20000410000 */
[----:B------:R-:W-:Y:S02]  /*5240*/  @P2 FSEL R184, R188, RZ, P3 ;  /* 0x000000ffbcb82208 */ /* 0x000fe40001800000 */
[----:B------:R-:W-:Y:S01]  /*5250*/  @P2 LOP3.LUT P3, RZ, R196, 0xff0000, RZ, 0xc0, !PT ;  /* 0x00ff0000c4ff2812 */ /* 0x000fe2000786c0ff */
[----:B------:R-:W-:Y:S01]  /*5260*/  @P5 FADD.FTZ R185, R185, R186 ;  /* 0x000000bab9b95221 */ /* 0x000fe20000010000 */
[----:B------:R-:W-:-:S03]  /*5270*/  @P2 F2FP.F16.F32.PACK_AB R184, RZ, R184 ;  /* 0x000000b8ffb8223e */ /* 0x000fc600000000ff */
[----:B------:R-:W-:Y:S01]  /*5280*/  FMUL.FTZ R190, R185, UR15 ;  /* 0x0000000fb9be7c20 */ /* 0x000fe20008410000 */
[----:B------:R-:W-:Y:S02]  /*5290*/  @P4 F2FP.F16.F32.PACK_AB R186, RZ, R185 ;  /* 0x000000b9ffba423e */ /* 0x000fe400000000ff */
[----:B------:R-:W-:Y:S01]  /*52a0*/  @P2 PRMT R180, R180, 0x5410, R184 ;  /* 0x00005410b4b42816 */ /* 0x000fe200000000b8 */
[----:B------:R-:W-:Y:S01]  /*52b0*/  @P5 HADD2.F32 R184, -RZ, R173.H1_H1 ;  /* 0x300000adffb85230 */ /* 0x000fe20000004100 */
[----:B------:R-:W-:Y:S01]  /*52c0*/  @P4 PRMT R177, R186, 0x7610, R177 ;  /* 0x00007610bab14816 */ /* 0x000fe200000000b1 */
[----:B------:R-:W-:Y:S01]  /*52d0*/  FFMA.FTZ R186, R202, R191, R192 ;  /* 0x000000bfcaba7223 */ /* 0x000fe200000100c0 */
[----:B------:R-:W-:Y:S02]  /*52e0*/  @P2 FSEL R185, R190, RZ, P3 ;  /* 0x000000ffbeb92208 */ /* 0x000fe40001800000 */
[----:B------:R-:W-:Y:S01]  /*52f0*/  @P2 LOP3.LUT P3, RZ, R196, 0xff000000, RZ, 0xc0, !PT ;  /* 0xff000000c4ff2812 */ /* 0x000fe2000786c0ff */
[----:B------:R-:W-:Y:S01]  /*5300*/  FADD.FTZ R186, R236, -R186 ;  /* 0x800000baecba7221 */ /* 0x000fe20000010000 */
[----:B------:R-:W-:-:S03]  /*5310*/  @P2 F2FP.F16.F32.PACK_AB R185, RZ, R185 ;  /* 0x000000b9ffb9223e */ /* 0x000fc600000000ff */
[----:B------:R-:W-:Y:S01]  /*5320*/  FMUL.FTZ R186, R4, R186 ;  /* 0x000000ba04ba7220 */ /* 0x000fe20000410000 */
[----:B------:R-:W-:Y:S01]  /*5330*/  @P2 PRMT R181, R185, 0x7610, R181 ;  /* 0x00007610b9b52816 */ /* 0x000fe200000000b5 */
[----:B------:R-:W-:Y:S02]  /*5340*/  @P5 HADD2.F32 R185, -RZ, R174.H0_H0 ;  /* 0x200000aeffb95230 */ /* 0x000fe40000004100 */
[----:B------:R-:W-:-:S05]  /*5350*/  @P5 FADD.FTZ R186, R186, R184 ;  /* 0x000000b8baba5221 */ /* 0x000fca0000010000 */
[----:B------:R-:W-:Y:S01]  /*5360*/  @P4 F2FP.F16.F32.PACK_AB R184, RZ, R186 ;  /* 0x000000baffb8423e */ /* 0x000fe200000000ff */
[----:B------:R-:W-:-:S03]  /*5370*/  FMUL.FTZ R186, R186, UR15 ;  /* 0x0000000fbaba7c20 */ /* 0x000fc60008410000 */
[----:B------:R-:W-:Y:S02]  /*5380*/  @P4 PRMT R177, R177, 0x5410, R184 ;  /* 0x00005410b1b14816 */ /* 0x000fe400000000b8 */
[----:B------:R-:W-:-:S04]  /*5390*/  @P2 FSEL R184, R186, RZ, P3 ;  /* 0x000000ffbab82208 */ /* 0x000fc80001800000 */
[----:B------:R-:W-:-:S04]  /*53a0*/  @P2 F2FP.F16.F32.PACK_AB R184, RZ, R184 ;  /* 0x000000b8ffb8223e */ /* 0x000fc800000000ff */
[----:B------:R-:W-:Y:S02]  /*53b0*/  @P2 PRMT R181, R181, 0x5410, R184 ;  /* 0x00005410b5b52816 */ /* 0x000fe400000000b8 */
[----:B------:R-:W-:-:S04]  /*53c0*/  MOV R184, R198 ;  /* 0x000000c600b87202 */ /* 0x000fc80000000f00 */
[----:B------:R-:W-:Y:S01]  /*53d0*/  LOP3.LUT P3, RZ, R184, 0xff, RZ, 0xc0, !PT ;  /* 0x000000ffb8ff7812 */ /* 0x000fe2000786c0ff */
[----:B------:R-:W-:-:S04]  /*53e0*/  FFMA.FTZ R184, R203, R191, R192 ;  /* 0x000000bfcbb87223 */ /* 0x000fc800000100c0 */
[----:B------:R-:W-:-:S04]  /*53f0*/  FADD.FTZ R184, R235, -R184 ;  /* 0x800000b8ebb87221 */ /* 0x000fc80000010000 */
[----:B------:R-:W-:-:S04]  /*5400*/  FMUL.FTZ R184, R4, R184 ;  /* 0x000000b804b87220 */ /* 0x000fc80000410000 */
        /* <DEDUP_REMOVED lines=25> */
[----:B------:R-:W-:Y:S01]  /*55a0*/  FMUL.FTZ R4, R4, R191 ;  /* 0x000000bf04047220 */ /* 0x000fe20000410000 */
[----:B------:R-:W-:Y:S02]  /*55b0*/  @P5 HADD2.F32 R191, -RZ, R175.H1_H1 ;  /* 0x300000afffbf5230 */ /* 0x000fe40000004100 */
[----:B------:R-:W-:-:S03]  /*55c0*/  @P5 FADD.FTZ R189, R189, R193 ;  /* 0x000000c1bdbd5221 */ /* 0x000fc60000010000 */
[----:B------:R-:W-:Y:S01]  /*55d0*/  @P5 FADD.FTZ R4, R4, R191 ;  /* 0x000000bf04045221 */ /* 0x000fe20000010000 */
[----:B------:R-:W-:Y:S02]  /*55e0*/  LOP3.LUT P5, RZ, R198, 0xff0000, RZ, 0xc0, !PT ;  /* 0x00ff0000c6ff7812 */ /* 0x000fe400078ac0ff */
[----:B------:R-:W-:Y:S01]  /*55f0*/  @P4 F2FP.F16.F32.PACK_AB R193, RZ, R189 ;  /* 0x000000bdffc1423e */ /* 0x000fe200000000ff */
[----:B------:R-:W-:Y:S01]  /*5600*/  FMUL.FTZ R189, R189, UR15 ;  /* 0x0000000fbdbd7c20 */ /* 0x000fe20008410000 */
[----:B------:R-:W-:Y:S02]  /*5610*/  FSEL R190, R190, RZ, P5 ;  /* 0x000000ffbebe7208 */ /* 0x000fe40002800000 */
[----:B------:R-:W-:Y:S02]  /*5620*/  LOP3.LUT P5, RZ, R198, 0xff000000, RZ, 0xc0, !PT ;  /* 0xff000000c6ff7812 */ /* 0x000fe400078ac0ff */
[----:B------:R-:W-:Y:S02]  /*5630*/  @P4 PRMT R179, R193, 0x7610, R179 ;  /* 0x00007610c1b34816 */ /* 0x000fe400000000b3 */
[----:B------:R-:W-:-:S02]  /*5640*/  FSEL R191, R186, RZ, P5 ;  /* 0x000000ffbabf7208 */ /* 0x000fc40002800000 */
[----:B------:R-:W-:Y:S02]  /*5650*/  LOP3.LUT P5, RZ, R199, 0xff, RZ, 0xc0, !PT ;  /* 0x000000ffc7ff7812 */ /* 0x000fe400078ac0ff */
[----:B------:R-:W-:Y:S02]  /*5660*/  @P2 FSEL R193, R189, RZ, P6 ;  /* 0x000000ffbdc12208 */ /* 0x000fe40003000000 */
[----:B------:R-:W-:Y:S02]  /*5670*/  FSEL R186, R184, RZ, P5 ;  /* 0x000000ffb8ba7208 */ /* 0x000fe40002800000 */
[----:B------:R-:W-:Y:S01]  /*5680*/  @P4 F2FP.F16.F32.PACK_AB R184, RZ, R4 ;  /* 0x00000004ffb8423e */ /* 0x000fe200000000ff */
[----:B------:R-:W-:Y:S01]  /*5690*/  FMUL.FTZ R4, R4, UR15 ;  /* 0x0000000f04047c20 */ /* 0x000fe20008410000 */
[----:B------:R-:W-:Y:S02]  /*56a0*/  LOP3.LUT P5, RZ, R199, 0xff00, RZ, 0xc0, !PT ;  /* 0x0000ff00c7ff7812 */ /* 0x000fe400078ac0ff */
[----:B------:R-:W-:-:S02]  /*56b0*/  @P4 PRMT R179, R179, 0x5410, R184 ;  /* 0x00005410b3b34816 */ /* 0x000fc400000000b8 */
[----:B------:R-:W-:Y:S02]  /*56c0*/  ISETP.NE.U32.AND P4, PT, RZ, UR16, PT ;  /* 0x00000010ff007c0c */ /* 0x000fe4000bf85070 */
[----:B------:R-:W-:Y:S02]  /*56d0*/  FSEL R192, R185, RZ, P5 ;  /* 0x000000ffb9c07208 */ /* 0x000fe40002800000 */
[----:B------:R-:W-:Y:S02]  /*56e0*/  ISETP.NE.AND.EX P4, PT, RZ, UR17, PT, P4 ;  /* 0x00000011ff007c0c */ /* 0x000fe4000bf85340 */
[----:B------:R-:W-:Y:S02]  /*56f0*/  F2FP.F16.F32.PACK_AB R186, R192, R186 ;  /* 0x000000bac0ba723e */ /* 0x000fe400000000ff */
[----:B------:R-:W-:-:S04]  /*5700*/  @P2 F2FP.F16.F32.PACK_AB R193, RZ, R193 ;  /* 0x000000c1ffc1223e */ /* 0x000fc800000000ff */
[----:B------:R-:W-:-:S05]  /*5710*/  @P2 PRMT R183, R193, 0x7610, R183 ;  /* 0x00007610c1b72816 */ /* 0x000fca00000000b7 */
[----:B------:R-:W0:Y:S02]  /*5720*/  @P4 LDC.64 R184, c[0x0][0x308] ;  /* 0x0000c200ffb84b82 */ /* 0x000e240000000a00 */
        /* <DEDUP_REMOVED lines=11> */
[C---:B------:R-:W-:Y:S02]  /*57e0*/  FSEL R187, R4.reuse, RZ, P3 ;  /* 0x000000ff04bb7208 */ /* 0x040fe40001800000 */
        /* <DEDUP_REMOVED lines=10> */
.L_x_1902:
[----:B------:R-:W-:Y:S05]  /*5890*/  BSYNC B1 ;  /* 0x0000000000017941 */ /* 0x000fea0003800000 */
.L_x_1901:
[----:B0-----:R-:W0:Y:S02]  /*58a0*/  LDC.64 R184, c[0x0][0x210] ;  /* 0x00008400ffb87b82 */ /* 0x001e240000000a00 */
[----:B0-----:R-:W-:-:S04]  /*58b0*/  LEA R2, R184, R2, 0x2 ;  /* 0x00000002b8027211 */ /* 0x001fc800078e10ff */
[----:B------:R-:W-:-:S13]  /*58c0*/  ISETP.GE.AND P2, PT, R2, R185, PT ;  /* 0x000000b90200720c */ /* 0x000fda0003f46270 */
[----:B------:R-:W-:Y:S05]  /*58d0*/  @!P2 BRA `(.L_x_1903) ;  /* 0xffffffb000d8a947 */ /* 0x000fea000383ffff */
.L_x_1885:
[----:B------:R-:W-:Y:S05]  /*58e0*/  BSYNC B0 ;  /* 0x0000000000007941 */ /* 0x000fea0003800000 */
.L_x_1884:
        /* <DEDUP_REMOVED lines=113> */
[----:B---3--:R-:W-:-:S03]  /*6000*/  IADD3 R66, R184, 0x7f, -R168 ;  /* 0x0000007fb8427810 */ /* 0x008fc60007ffe8a8 */
[----:B------:R0:W-:Y:S01]  /*6010*/  STS.128 [R4+0xc00], R44 ;  /* 0x000c002c04007388 */ /* 0x0001e20000000c00 */
[C---:B------:R-:W-:Y:S02]  /*6020*/  ISETP.GE.U32.AND P6, PT, R66.reuse, 0x100, PT ;  /* 0x000001004200780c */ /* 0x040fe40003fc6070 */
[----:B------:R-:W-:Y:S01]  /*6030*/  ISETP.GE.U32.AND P5, PT, R66, 0x180, PT ;  /* 0x000001804200780c */ /* 0x000fe20003fa6070 */
[----:B------:R3:W-:Y:S01]  /*6040*/  STS.128 [R4+0xc10], R40 ;  /* 0x000c102804007388 */ /* 0x0007e20000000c00 */
[----:B------:R-:W-:Y:S01]  /*6050*/  BAR.SYNC.DEFER_BLOCKING 0x0 ;  /* 0x0000000000007b1d */ /* 0x000fe20000010000 */
[----:B----4-:R-:W-:Y:S01]  /*6060*/  FADD.FTZ R49, R7, R146 ;  /* 0x0000009207317221 */ /* 0x010fe20000010000 */
[----:B0-----:R-:W-:-:S04]  /*6070*/  FADD.FTZ R47, R5, R14 ;  /* 0x0000000e052f7221 */ /* 0x001fc80000010000 */
[----:B---3--:R-:W0:Y:S01]  /*6080*/  S2R R41, SR_CTAID.X ;  /* 0x0000000000297919 */ /* 0x008e220000002500 */
[----:B------:R-:W3:Y:S04]  /*6090*/  LDS R11, [R0] ;  /* 0x00000000000b7984 */ /* 0x000ee80000000800 */
[----:B------:R-:W4:Y:S04]  /*60a0*/  LDS R148, [R0+0x1000] ;  /* 0x0010000000947984 */ /* 0x000f280000000800 */
[----:B------:R-:W-:Y:S04]  /*60b0*/  LDS R68, [R0+0x200] ;  /* 0x0002000000447984 */ /* 0x000fe80000000800 */
        /* <DEDUP_REMOVED lines=87> */
.L_x_1905:
[----:B------:R-:W-:Y:S05]  /*6630*/  BSYNC B0 ;  /* 0x0000000000007941 */ /* 0x000fea0003800000 */
.L_x_1904:
        /* <DEDUP_REMOVED lines=34> */
[----:B-1----:R-:W1:Y:S01]  /*6860*/  LDS R41, [R0+0x1e00] ;  /* 0x001e000000297984 */ /* 0x002e620000000800 */
        /* <DEDUP_REMOVED lines=11> */
[----:B------:R-:W2:Y:S01]  /*6920*/  LDS R20, [R0+0x600] ;  /* 0x0006000000147984 */ /* 0x000ea20000000800 */
[----:B------:R-:W-:Y:S01]  /*6930*/  FADD.FTZ R122, RZ, R122 ;  /* 0x0000007aff7a7221 */ /* 0x000fe20000010000 */
        /* <DEDUP_REMOVED lines=39> */
[----:B--2---:R-:W-:Y:S01]  /*6bb0*/  FADD.FTZ R20, RZ, R20 ;  /* 0x00000014ff147221 */ /* 0x004fe20000010000 */
[----:B------:R-:W-:Y:S01]  /*6bc0*/  FADD.FTZ R24, R55, R24 ;  /* 0x0000001837187221 */ /* 0x000fe20000010000 */
[----:B------:R-:W-:Y:S01]  /*6bd0*/  FADD.FTZ R23, R48, R23 ;  /* 0x0000001730177221 */ /* 0x000fe20000010000 */
[----:B------:R-:W2:Y:S01]  /*6be0*/  LDS R83, [R0+0x3e00] ;  /* 0x003e000000537984 */ /* 0x000ea20000000800 */
[----:B------:R-:W-:Y:S01]  /*6bf0*/  FADD.FTZ R22, RZ, R22 ;  /* 0x00000016ff167221 */ /* 0x000fe20000010000 */
[----:B------:R-:W-:Y:S01]  /*6c00*/  FADD.FTZ R50, R50, R21 ;  /* 0x0000001532327221 */ /* 0x000fe20000010000 */
[----:B------:R-:W-:Y:S01]  /*6c10*/  FADD.FTZ R54, R54, R19 ;  /* 0x0000001336367221 */ /* 0x000fe20000010000 */
[----:B------:R-:W2:Y:S01]  /*6c20*/  LDS R59, [R0+0x2400] ;  /* 0x00240000003b7984 */ /* 0x000ea20000000800 */
[----:B------:R-:W-:Y:S01]  /*6c30*/  FADD.FTZ R26, RZ, R26 ;  /* 0x0000001aff1a7221 */ /* 0x000fe20000010000 */
[----:B------:R-:W-:Y:S01]  /*6c40*/  BSSY B0, `(.L_x_1906) ;  /* 0x0000042000007945 */ /* 0x000fe20003800000 */
[C---:B------:R-:W-:Y:S01]  /*6c50*/  ISETP.GE.U32.AND P0, PT, R66.reuse, 0x200, PT ;  /* 0x000002004200780c */ /* 0x040fe20003f06070 */
        /* <DEDUP_REMOVED lines=26> */
[----:B------:R-:W-:Y:S01]  /*6e00*/  FADD.FTZ R17, R58, R17 ;  /* 0x000000113a117221 */ /* 0x000fe20000010000 */
[----:B------:R-:W-:Y:S01]  /*6e10*/  FADD.FTZ R25, R25, R16 ;  /* 0x0000001019197221 */ /* 0x000fe20000010000 */
[----:B------:R4:W1:Y:S01]  /*6e20*/  LDS R77, [R0+0x3800] ;  /* 0x00380000004d7984 */ /* 0x0008620000000800 */
[----:B-----5:R-:W-:Y:S01]  /*6e30*/  FADD.FTZ R2, R2, R57 ;  /* 0x0000003902027221 */ /* 0x020fe20000010000 */
[----:B------:R-:W-:Y:S01]  /*6e40*/  FADD.FTZ R19, R24, R13 ;  /* 0x0000000d18137221 */ /* 0x000fe20000010000 */
[----:B------:R-:W-:Y:S01]  /*6e50*/  FADD.FTZ R23, R23, R12 ;  /* 0x0000000c17177221 */ /* 0x000fe20000010000 */
[----:B------:R4:W1:Y:S01]  /*6e60*/  LDS R79, [R0+0x3a00] ;  /* 0x003a0000004f7984 */ /* 0x0008620000000800 */
[----:B------:R-:W-:Y:S01]  /*6e70*/  FADD.FTZ R21, R50, R9 ;  /* 0x0000000932157221 */ /* 0x000fe20000010000 */
[----:B------:R-:W-:Y:S01]  /*6e80*/  FADD.FTZ R41, R54, R3 ;  /* 0x0000000336297221 */ /* 0x000fe20000010000 */
[----:B--2---:R-:W-:Y:S01]  /*6e90*/  FADD.FTZ R83, R30, R83 ;  /* 0x000000531e537221 */ /* 0x004fe20000010000 */
        /* <DEDUP_REMOVED lines=28> */
.L_x_1907:
[----:B------:R-:W-:Y:S05]  /*7060*/  BSYNC B0 ;  /* 0x0000000000007941 */ /* 0x000fea0003800000 */
.L_x_1906:
        /* <DEDUP_REMOVED lines=23> */
.L_x_1909:
[----:B------:R-:W-:Y:S05]  /*71e0*/  BSYNC B0 ;  /* 0x0000000000007941 */ /* 0x000fea0003800000 */
.L_x_1908:
        /* <DEDUP_REMOVED lines=23> */
.L_x_1911:
[----:B------:R-:W-:Y:S05]  /*7360*/  BSYNC B0 ;  /* 0x0000000000007941 */ /* 0x000fea0003800000 */
.L_x_1910:
        /* <DEDUP_REMOVED lines=23> */
.L_x_1913:
[----:B------:R-:W-:Y:S05]  /*74e0*/  BSYNC B0 ;  /* 0x0000000000007941 */ /* 0x000fea0003800000 */
.L_x_1912:
        /* <DEDUP_REMOVED lines=23> */
.L_x_1915:
[----:B------:R-:W-:Y:S05]  /*7660*/  BSYNC B0 ;  /* 0x0000000000007941 */ /* 0x000fea0003800000 */
.L_x_1914:
        /* <DEDUP_REMOVED lines=23> */
.L_x_1917:
[----:B------:R-:W-:Y:S05]  /*77e0*/  BSYNC B0 ;  /* 0x0000000000007941 */ /* 0x000fea0003800000 */
.L_x_1916:
[----:B------:R-:W-:Y:S05]  /*77f0*/  @!P4 EXIT ;  /* 0x000000000000c94d */ /* 0x000fea0003800000 */
[----:B------:R-:W-:Y:S04]  /*7800*/  STG.E desc[UR4][R14.64], R27 ;  /* 0x0000001b0e007986 */ /* 0x000fe8000c101904 */
[----:B------:R-:W-:Y:S04]  /*7810*/  STG.E desc[UR4][R10.64], R123 ;  /* 0x0000007b0a007986 */ /* 0x000fe8000c101904 */
[----:B------:R-:W-:Y:S04]  /*7820*/  STG.E desc[UR4][R6.64], R83 ;  /* 0x0000005306007986 */ /* 0x000fe8000c101904 */
[----:B------:R-:W-:Y:S01]  /*7830*/  STG.E desc[UR4][R4.64], R41 ;  /* 0x0000002904007986 */ /* 0x000fe2000c101904 */
[----:B------:R-:W-:Y:S05]  /*7840*/  EXIT ;  /* 0x000000000000794d */ /* 0x000fea0003800000 */
.L_x_1894:
        /* <DEDUP_REMOVED lines=8> */
.L_x_1919:
[----:B------:R-:W-:Y:S05]  /*78d0*/  BSYNC B1 ;  /* 0x0000000000017941 */ /* 0x000fea0003800000 */
.L_x_1918:
        /* <DEDUP_REMOVED lines=9> */
.L_x_1920:
        /* <DEDUP_REMOVED lines=8> */
.L_x_1921:
[----:B------:R-:W-:Y:S02]  /*79f0*/  MOV R187, R189 ;  /* 0x000000bd00bb7202 */ /* 0x000fe40000000f00 */
[----:B------:R-:W-:-:S05]  /*7a00*/  MOV R184, R190 ;  /* 0x000000be00b87202 */ /* 0x000fca0000000f00 */
[----:B------:R-:W-:Y:S01]  /*7a10*/  FADD.FTZ R188, R188, R184 ;  /* 0x000000b8bcbc7221 */ /* 0x000fe20000010000 */
[----:B------:R-:W-:-:S07]  /*7a20*/  MOV R184, 0xffffffff ;  /* 0xffffffff00b87802 */ /* 0x000fce0000000f00 */
[----:B------:R-:W-:Y:S05]  /*7a30*/  WARPSYNC.COLLECTIVE R184, `(.L_x_1922) ;  /* 0x00000000b8087348 */ /* 0x000fea0003c00000 */
[----:B------:R0:W1:Y:S02]  /*7a40*/  SHFL.BFLY P2, R190, R187, R186, R185 ;  /* 0x0c0000babbbe7389 */ /* 0x00006400000400b9 */
[----:B01----:R-:W-:Y:S01]  /*7a50*/  ENDCOLLECTIVE ;  /* 0x000000000000791b */ /* 0x003fe20003800000 */
.L_x_1922:
        /* <DEDUP_REMOVED lines=8> */
.L_x_1923:
[----:B------:R-:W-:Y:S02]  /*7ae0*/  MOV R187, R189 ;  /* 0x000000bd00bb7202 */ /* 0x000fe40000000f00 */
[----:B------:R-:W-:-:S05]  /*7af0*/  MOV R184, R190 ;  /* 0x000000be00b87202 */ /* 0x000fca0000000f00 */
[----:B------:R-:W-:Y:S01]  /*7b00*/  FADD.FTZ R188, R188, R184 ;  /* 0x000000b8bcbc7221 */ /* 0x000fe20000010000 */
[----:B------:R-:W-:-:S07]  /*7b10*/  MOV R184, 0xffffffff ;  /* 0xffffffff00b87802 */ /* 0x000fce0000000f00 */
[----:B------:R-:W-:Y:S05]  /*7b20*/  WARPSYNC.COLLECTIVE R184, `(.L_x_1924) ;  /* 0x00000000b8087348 */ /* 0x000fea0003c00000 */
[----:B------:R0:W1:Y:S02]  /*7b30*/  SHFL.BFLY P2, R190, R187, R186, R185 ;  /* 0x0c0000babbbe7389 */ /* 0x00006400000400b9 */
[----:B01----:R-:W-:Y:S01]  /*7b40*/  ENDCOLLECTIVE ;  /* 0x000000000000791b */ /* 0x003fe20003800000 */
.L_x_1924:
        /* <DEDUP_REMOVED lines=8> */
.L_x_1925:
[----:B------:R-:W-:Y:S02]  /*7bd0*/  MOV R187, R189 ;  /* 0x000000bd00bb7202 */ /* 0x000fe40000000f00 */
[----:B------:R-:W-:-:S05]  /*7be0*/  MOV R184, R190 ;  /* 0x000000be00b87202 */ /* 0x000fca0000000f00 */
[----:B------:R-:W-:Y:S01]  /*7bf0*/  FADD.FTZ R188, R188, R184 ;  /* 0x000000b8bcbc7221 */ /* 0x000fe20000010000 */
[----:B------:R-:W-:-:S07]  /*7c00*/  MOV R184, 0xffffffff ;  /* 0xffffffff00b87802 */ /* 0x000fce0000000f00 */
[----:B------:R-:W-:Y:S05]  /*7c10*/  WARPSYNC.COLLECTIVE R184, `(.L_x_1926) ;  /* 0x00000000b8087348 */ /* 0x000fea0003c00000 */
[----:B------:R0:W1:Y:S02]  /*7c20*/  SHFL.BFLY P2, R190, R187, R186, R185 ;  /* 0x0c0000babbbe7389 */ /* 0x00006400000400b9 */
[----:B01----:R-:W-:Y:S01]  /*7c30*/  ENDCOLLECTIVE ;  /* 0x000000000000791b */ /* 0x003fe20003800000 */
.L_x_1926:
        /* <DEDUP_REMOVED lines=8> */
.L_x_1927:
[----:B------:R-:W-:Y:S02]  /*7cc0*/  MOV R187, R189 ;  /* 0x000000bd00bb7202 */ /* 0x000fe40000000f00 */
[----:B------:R-:W-:-:S07]  /*7cd0*/  MOV R191, R190 ;  /* 0x000000be00bf7202 */ /* 0x000fce0000000f00 */
[----:B------:R-:W-:Y:S05]  /*7ce0*/  WARPSYNC.COLLECTIVE R184, `(.L_x_1928) ;  /* 0x00000000b8087348 */ /* 0x000fea0003c00000 */
[----:B------:R0:W1:Y:S02]  /*7cf0*/  SHFL.BFLY P2, R190, R187, R186, R185 ;  /* 0x0c0000babbbe7389 */ /* 0x00006400000400b9 */
[----:B01----:R-:W-:Y:S01]  /*7d00*/  ENDCOLLECTIVE ;  /* 0x000000000000791b */ /* 0x003fe20003800000 */
.L_x_1928:
[----:B------:R-:W-:Y:S01]  /*7d10*/  MOV R184, R190 ;  /* 0x000000be00b87202 */ /* 0x000fe20000000f00 */
[----:B------:R-:W-:Y:S06]  /*7d20*/  BRA `(.L_x_1929) ;  /* 0xffffffb400e87947 */ /* 0x000fec000383ffff */
.L_x_1930:
        /* <DEDUP_REMOVED lines=13> */
.L_x_3782:


//--------------------- .text._ZN10layer_norm31ln_parallel_residual_bwd_kernelINS_13Kernel_traitsIf6__halfS2_S2_fjLj1024ELj1ELj4ELj1ELj16ENS_18Kernel_traits_baseILj1024EfS2_S2_S2_fjLj128EEEEELb1ELb0ELb1EEEvNS_9BwdParamsE --------------------------
	.section	.text._ZN10layer_norm31ln_parallel_residual_bwd_kernelINS_13Kernel_traitsIf6__halfS2_S2_fjLj1024ELj1ELj4ELj1ELj16ENS_18Kernel_traits_baseILj1024EfS2_S2_S2_fjLj128EEEEELb1ELb0ELb1EEEvNS_9BwdParamsE,"ax",@progbits
	.align	128
        .global         _ZN10layer_norm31ln_parallel_residual_bwd_kernelINS_13Kernel_traitsIf6__halfS2_S2_fjLj1024ELj1ELj4ELj1ELj16ENS_18Kernel_traits_baseILj1024EfS2_S2_S2_fjLj128EEEEELb1ELb0ELb1EEEvNS_9BwdParamsE
        .type           _ZN10layer_norm31ln_parallel_residual_bwd_kernelINS_13Kernel_traitsIf6__halfS2_S2_fjLj1024ELj1ELj4ELj1ELj16ENS_18Kernel_traits_baseILj1024EfS2_S2_S2_fjLj128EEEEELb1ELb0ELb1EEEvNS_9BwdParamsE,@function
        .size           _ZN10layer_norm31ln_parallel_residual_bwd_kernelINS_13Kernel_traitsIf6__halfS2_S2_fjLj1024ELj1ELj4ELj1ELj16ENS_18Kernel_traits_baseILj1024EfS2_S2_S2_fjLj128EEEEELb1ELb0ELb1EEEvNS_9BwdParamsE,(.L_x_3783 - _ZN10layer_norm31ln_parallel_residual_bwd_kernelINS_13Kernel_traitsIf6__halfS2_S2_fjLj1024ELj1ELj4ELj1ELj16ENS_18Kernel_traits_baseILj1024EfS2_S2_S2_fjLj128EEEEELb1ELb0ELb1EEEvNS_9BwdParamsE)
        .other          _ZN10layer_norm31ln_parallel_residual_bwd_kernelINS_13Kernel_traitsIf6__halfS2_S2_fjLj1024ELj1ELj4ELj1ELj16ENS_18Kernel_traits_baseILj1024EfS2_S2_S2_fjLj128EEEEELb1ELb0ELb1EEEvNS_9BwdParamsE,@"STO_CUDA_ENTRY STV_DEFAULT"
_ZN10layer_norm31ln_parallel_residual_bwd_kernelINS_13Kernel_traitsIf6__halfS2_S2_fjLj1024ELj1ELj4ELj1ELj16ENS_18Kernel_traits_baseILj1024EfS2_S2_S2_fjLj128EEEEELb1ELb0ELb1EEEvNS_9BwdParamsE:
.text._ZN10layer_norm31ln_parallel_residual_bwd_kernelINS_13Kernel_traitsIf6__halfS2_S2_fjLj1024ELj1ELj4ELj1ELj16ENS_18Kernel_traits_baseILj1024EfS2_S2_S2_fjLj128EEEEELb1ELb0ELb1EEEvNS_9BwdParamsE:
        /* <DEDUP_REMOVED lines=81> */
.L_x_1932:
        /* <DEDUP_REMOVED lines=119> */
[----:B-1----:R-:W-:Y:S01]  /*0c80*/  MOV R3, RZ ;  /* 0x000000ff00037202 */ /* 0x002fe20000000f00 */
[----:B------:R-:W5:Y:S01]  /*0c90*/  LDG.E.128 R44, desc[UR4][R4.64+0x800] ;  /* 0x00080004042c7981 */ /* 0x000f62000c1e1d00 */
[----:B------:R-:W-:-:S03]  /*0ca0*/  LOP3.LUT R144, R136, 0x1f, RZ, 0xc0, !PT ;  /* 0x0000001f88907812 */ /* 0x000fc600078ec0ff */
[----:B------:R-:W5:Y:S04]  /*0cb0*/  LDG.E.128 R40, desc[UR4][R4.64+0x810] ;  /* 0x0008100404287981 */ /* 0x000f68000c1e1d00 */
[----:B------:R-:W5:Y:S04]  /*0cc0*/  LDG.E.128 R36, desc[UR4][R4.64+0xc00] ;  /* 0x000c000404247981 */ /* 0x000f68000c1e1d00 */
[----:B------:R1:W5:Y:S02]  /*0cd0*/  LDG.E.128 R32, desc[UR4][R4.64+0xc10] ;  /* 0x000c100404207981 */ /* 0x000364000c1e1d00 */
[----:B01----:R-:W-:-:S07]  /*0ce0*/  CS2R R4, SRZ ;  /* 0x0000000000047805 */ /* 0x003fce000001ff00 */
.L_x_1936:
[----:B------:R-:W-:Y:S01]  /*0cf0*/  IMAD R0, R179, UR10, RZ ;  /* 0x0000000ab3007c24 */ /* 0x000fe2000f8e02ff */
[----:B------:R-:W0:Y:S01]  /*0d00*/  LDC.64 R212, c[0x0][0x238] ;  /* 0x00008e00ffd47b82 */ /* 0x000e220000000a00 */
[----:B------:R-:W2:Y:S03]  /*0d10*/  LDL.LU R224, [R1+0xc] ;  /* 0x00000c0001e07983 */ /* 0x000ea60000300800 */
[----:B-1----:R-:W-:Y:S01]  /*0d20*/  SHF.R.S32.HI R121, RZ, 0x1f, R0 ;  /* 0x0000001fff797819 */ /* 0x002fe20000011400 */
[----:B------:R-:W3:Y:S03]  /*0d30*/  LDL.LU R223, [R1+0x8] ;  /* 0x0000080001df7983 */ /* 0x000ee60000300800 */
[----:B------:R-:W-:Y:S01]  /*0d40*/  LEA.HI R181, R121, R0, RZ, 0x3 ;  /* 0x0000000079b57211 */ /* 0x000fe200078f18ff */
[----:B------:R-:W1:Y:S01]  /*0d50*/  LDC.64 R216, c[0x0][0x2c0] ;  /* 0x0000b000ffd87b82 */ /* 0x000e620000000a00 */
[----:B------:R-:W4:Y:S02]  /*0d60*/  LDL.LU R222, [R1+0x14] ;  /* 0x0000140001de7983 */ /* 0x000f240000300800 */
[----:B------:R-:W-:-:S02]  /*0d70*/  LEA.HI.SX32 R181, R181, R144, 0x1d ;  /* 0x00000090b5b57211 */ /* 0x000fc400078feaff */
[----:B------:R-:W4:Y:S03]  /*0d80*/  LDL.LU R221, [R1+0x4] ;  /* 0x0000040001dd7983 */ /* 0x000f260000300800 */
[----:B------:R-:W1:Y:S01]  /*0d90*/  LDC.64 R120, c[0x0][0x250] ;  /* 0x00009400ff787b82 */ /* 0x000e620000000a00 */
[----:B------:R-:W4:Y:S07]  /*0da0*/  LDL.LU R220, [R1+0x10] ;  /* 0x0000100001dc7983 */ /* 0x000f2e0000300800 */
[----:B------:R-:W1:Y:S01]  /*0db0*/  LDC.64 R214, c[0x0][0x2b8] ;  /* 0x0000ae00ffd67b82 */ /* 0x000e620000000a00 */
[----:B0-----:R-:W-:-:S07]  /*0dc0*/  IMAD.WIDE.U32 R144, R181, 0x10, R212 ;  /* 0x00000010b5907825 */ /* 0x001fce00078e00d4 */
[----:B------:R-:W0:Y:S01]  /*0dd0*/  LDC.64 R182, c[0x0][0x258] ;  /* 0x00009600ffb67b82 */ /* 0x000e220000000a00 */
[----:B-1----:R-:W-:Y:S01]  /*0de0*/  IMAD.WIDE.U32 R152, R181, 0x10, R216 ;  /* 0x00000010b5987825 */ /* 0x002fe200078e00d8 */
[----:B------:R-:W2:Y:S06]  /*0df0*/  LDG.E.128 R144, desc[UR4][R144.64] ;  /* 0x0000000490907981 */ /* 0x000eac000c1e1d00 */
[----:B------:R-:W1:Y:S01]  /*0e00*/  LDC.U8 R184, c[0x0][0x2a0] ;  /* 0x0000a800ffb87b82 */ /* 0x000e620000000000 */
[----:B------:R-:W-:Y:S01]  /*0e10*/  IMAD.WIDE R120, R179, 0x4, R120 ;  /* 0x00000004b3787825 */ /* 0x000fe200078e0278 */
[----:B------:R-:W3:Y:S04]  /*0e20*/  LDG.E.128 R152, desc[UR4][R152.64] ;  /* 0x0000000498987981 */ /* 0x000ee8000c1e1d00 */
[----:B------:R1:W4:Y:S01]  /*0e30*/  LDG.E R185, desc[UR4][R120.64] ;  /* 0x0000000478b97981 */ /* 0x000322000c1e1900 */
[C---:B------:R-:W-:Y:S01]  /*0e40*/  IMAD.WIDE.U32 R148, R181.reuse, 0x10, R214 ;  /* 0x00000010b5947825 */ /* 0x040fe200078e00d6 */
[----:B------:R-:W-:-:S02]  /*0e50*/  IADD3 R180, R181, 0x20, RZ ;  /* 0x00000020b5b47810 */ /* 0x000fc40007ffe0ff */
[----:B------:R-:W4:Y:S04]  /*0e60*/  LDL.LU R219, [R1] ;  /* 0x0000000001db7983 */ /* 0x000f280000300800 */
[----:B------:R-:W4:Y:S01]  /*0e70*/  LDG.E.128 R148, desc[UR4][R148.64] ;  /* 0x0000000494947981 */ /* 0x000f22000c1e1d00 */
[----:B0-----:R-:W-:Y:S01]  /*0e80*/  IMAD.WIDE R182, R179, 0x4, R182 ;  /* 0x00000004b3b67825 */ /* 0x001fe200078e02b6 */
[----:B------:R-:W-:Y:S02]  /*0e90*/  IADD3 R2, R181, 0x40, RZ ;  /* 0x00000040b5027810 */ /* 0x000fe40007ffe0ff */
[----:B------:R-:W4:Y:S04]  /*0ea0*/  LDL.LU R218, [R1+0x1c] ;  /* 0x00001c0001da7983 */ /* 0x000f280000300800 */
[----:B------:R0:W4:Y:S01]  /*0eb0*/  LDG.E R182, desc[UR4][R182.64] ;  /* 0x00000004b6b67981 */ /* 0x000122000c1e1900 */
[----:B-1----:R-:W-:Y:S01]  /*0ec0*/  ISETP.NE.AND P2, PT, R184, RZ, PT ;  /* 0x000000ffb800720c */ /* 0x002fe20003f45270 */
[----:B------:R-:W-:-:S04]  /*0ed0*/  IMAD.WIDE.U32 R128, R180, 0x10, R214 ;  /* 0x00000010b4807825 */ /* 0x000fc800078e00d6 */
[C---:B------:R-:W-:Y:S02]  /*0ee0*/  IMAD.WIDE.U32 R120, R180.reuse, 0x10, R212 ;  /* 0x00000010b4787825 */ /* 0x040fe400078e00d4 */
[----:B------:R-:W4:Y:S02]  /*0ef0*/  LDG.E.128 R128, desc[UR4][R128.64] ;  /* 0x0000000480807981 */ /* 0x000f24000c1e1d00 */
[----:B------:R-:W-:Y:S02]  /*0f00*/  IMAD.WIDE.U32 R124, R180, 0x10, R216 ;  /* 0x00000010b47c7825 */ /* 0x000fe400078e00d8 */
[----:B------:R-:W4:Y:S04]  /*0f10*/  LDG.E.128 R120, desc[UR4][R120.64] ;  /* 0x0000000478787981 */ /* 0x000f28000c1e1d00 */
[----:B------:R-:W4:Y:S01]  /*0f20*/  LDG.E.128 R124, desc[UR4][R124.64] ;  /* 0x000000047c7c7981 */ /* 0x000f22000c1e1d00 */
[----:B------:R-:W-:-:S04]  /*0f30*/  IMAD.WIDE.U32 R140, R2, 0x10, R214 ;  /* 0x00000010028c7825 */ /* 0x000fc800078e00d6 */
[----:B--2---:R-:W-:Y:S02]  /*0f40*/  HADD2.F32 R198, -RZ, R145.H1_H1 ;  /* 0x30000091ffc67230 */ /* 0x004fe40000004100 */
[----:B------:R-:W-:Y:S02]  /*0f50*/  HADD2.F32 R200, -RZ, R146.H0_H0 ;  /* 0x20000092ffc87230 */ /* 0x000fe40000004100 */
[----:B---3--:R-:W-:Y:S02]  /*0f60*/  HADD2.F32 R192, -RZ, R153.H1_H1 ;  /* 0x30000099ffc07230 */ /* 0x008fe40000004100 */
[----:B------:R-:W-:Y:S02]  /*0f70*/  HADD2.F32 R193, -RZ, R154.H0_H0 ;  /* 0x2000009affc17230 */ /* 0x000fe40000004100 */
[----:B------:R-:W-:Y:S01]  /*0f80*/  HADD2.F32 R191, -RZ, R146.H1_H1 ;  /* 0x30000092ffbf7230 */ /* 0x000fe20000004100 */
[----:B----4-:R-:W-:Y:S01]  /*0f90*/  FSEL R185, R185, RZ, !P2 ;  /* 0x000000ffb9b97208 */ /* 0x010fe20005000000 */
[----:B------:R-:W-:-:S04]  /*0fa0*/  HADD2.F32 R201, -RZ, R149.H1_H1 ;  /* 0x30000095ffc97230 */ /* 0x000fc80000004100 */
[----:B------:R-:W-:Y:S01]  /*0fb0*/  FADD.FTZ R199, -R185, R198 ;  /* 0x000000c6b9c77221 */ /* 0x000fe20000010100 */
[--C-:B------:R-:W-:Y:S02]  /*0fc0*/  HADD2.F32 R202, -RZ, R150.reuse.H0_H0 ;  /* 0x20000096ffca7230 */ /* 0x100fe40000004100 */
[----:B------:R-:W-:Y:S02]  /*0fd0*/  HADD2.F32 R204, -RZ, R150.H1_H1 ;  /* 0x30000096ffcc7230 */ /* 0x000fe40000004100 */
[----:B-----5:R-:W-:Y:S01]  /*0fe0*/  FMUL.FTZ R150, R63, R192 ;  /* 0x000000c03f967220 */ /* 0x020fe20000410000 */
[----:B------:R-:W-:Y:S01]  /*0ff0*/  FADD.FTZ R203, -R185, R200 ;  /* 0x000000c8b9cb7221 */ /* 0x000fe20000010100 */
[----:B0-----:R-:W-:Y:S02]  /*1000*/  HADD2.F32 R183, -RZ, R145.H0_H0 ;  /* 0x20000091ffb77230 */ /* 0x001fe40000004100 */
[----:B------:R-:W-:Y:S01]  /*1010*/  FMUL.FTZ R199, R182, R199 ;  /* 0x000000c7b6c77220 */ /* 0x000fe20000410000 */
[----:B------:R-:W-:Y:S01]  /*1020*/  FADD.FTZ R234, R201, R234 ;  /* 0x000000eac9ea7221 */ /* 0x000fe20000010000 */
[----:B------:R-:W-:Y:S01]  /*1030*/  FFMA.FTZ R200, R95, R201, R150 ;  /* 0x000000c95fc87223 */ /* 0x000fe20000010096 */
[----:B------:R-:W-:-:S02]  /*1040*/  HADD2.F32 R210, -RZ, R154.H1_H1 ;  /* 0x3000009affd27230 */ /* 0x000fc40000004100 */
[----:B------:R-:W-:Y:S01]  /*1050*/  FFMA.FTZ R5, R199, R201, R5 ;  /* 0x000000c9c7057223 */ /* 0x000fe20000010005 */
[----:B------:R-:W-:Y:S01]  /*1060*/  FMUL.FTZ R201, R182, R203 ;  /* 0x000000cbb6c97220 */ /* 0x000fe20000410000 */
[----:B------:R-:W-:Y:S01]  /*1070*/  FMUL.FTZ R203, R56, R193 ;  /* 0x000000c138cb7220 */ /* 0x000fe20000410000 */
[----:B------:R-:W-:Y:S01]  /*1080*/  FADD.FTZ R191, -R185, R191 ;  /* 0x000000bfb9bf7221 */ /* 0x000fe20000010100 */
[----:B------:R-:W-:Y:S01]  /*1090*/  FADD.FTZ R248, R202, R248 ;  /* 0x000000f8caf87221 */ /* 0x000fe20000010000 */
[-C--:B------:R-:W-:Y:S01]  /*10a0*/  FFMA.FTZ R8, R201, R202.reuse, R8 ;  /* 0x000000cac9087223 */ /* 0x080fe20000010008 */
[----:B------:R-:W-:Y:S01]  /*10b0*/  FFMA.FTZ R202, R88, R202, R203 ;  /* 0x000000ca58ca7223 */ /* 0x000fe200000100cb */
[----:B------:R-:W-:Y:S02]  /*10c0*/  HADD2.F32 R189, -RZ, R153.H0_H0 ;  /* 0x20000099ffbd7230 */ /* 0x000fe40000004100 */
[----:B------:R-:W-:Y:S01]  /*10d0*/  FMUL.FTZ R203, R182, R191 ;  /* 0x000000bfb6cb7220 */ /* 0x000fe20000410000 */
[----:B------:R-:W-:-:S02]  /*10e0*/  HADD2.F32 R209, -RZ, R155.H0_H0 ;  /* 0x2000009bffd17230 */ /* 0x000fc40000004100 */
[----:B------:R-:W-:Y:S01]  /*10f0*/  FADD.FTZ R197, -R185, R183 ;  /* 0x000000b7b9c57221 */ /* 0x000fe20000010100 */
[----:B------:R-:W-:Y:S01]  /*1100*/  FMUL.FTZ R191, R57, R210 ;  /* 0x000000d239bf7220 */ /* 0x000fe20000410000 */
[--C-:B------:R-:W-:Y:S02]  /*1110*/  HADD2.F32 R194, -RZ, R148.reuse.H0_H0 ;  /* 0x20000094ffc27230 */ /* 0x100fe40000004100 */
[----:B------:R-:W-:Y:S01]  /*1120*/  FADD.FTZ R224, R193, R224 ;  /* 0x000000e0c1e07221 */ /* 0x000fe20000010000 */
[----:B------:R-:W-:Y:S02]  /*1130*/  HADD2.F32 R196, -RZ, R148.H1_H1 ;  /* 0x30000094ffc47230 */ /* 0x000fe40000004100 */
[----:B------:R-:W-:Y:S01]  /*1140*/  FADD.FTZ R223, R210, R223 ;  /* 0x000000dfd2df7221 */ /* 0x000fe20000010000 */
[----:B------:R-:W-:Y:S01]  /*1150*/  HADD2.F32 R148, -RZ, R149.H0_H0 ;  /* 0x20000095ff947230 */ /* 0x000fe20000004100 */
[----:B------:R-:W-:Y:S01]  /*1160*/  IADD3 R183, R181, 0x60, RZ ;  /* 0x00000060b5b77810 */ /* 0x000fe20007ffe0ff */
[----:B------:R-:W-:Y:S01]  /*1170*/  FMUL.FTZ R197, R182, R197 ;  /* 0x000000c5b6c57220 */ /* 0x000fe20000410000 */
[----:B------:R-:W-:Y:S01]  /*1180*/  FMUL.FTZ R149, R62, R189 ;  /* 0x000000bd3e957220 */ /* 0x000fe20000410000 */
[----:B------:R-:W-:Y:S01]  /*1190*/  FADD.FTZ R247, R204, R247 ;  /* 0x000000f7ccf77221 */ /* 0x000fe20000010000 */
[-C--:B------:R-:W-:Y:S01]  /*11a0*/  FFMA.FTZ R7, R203, R204.reuse, R7 ;  /* 0x000000cccb077223 */ /* 0x080fe20000010007 */
[----:B------:R-:W-:Y:S01]  /*11b0*/  FADD.FTZ R222, R209, R222 ;  /* 0x000000ded1de7221 */ /* 0x000fe20000010000 */
[----:B------:R-:W-:Y:S01]  /*11c0*/  FFMA.FTZ R204, R89, R204, R191 ;  /* 0x000000cc59cc7223 */ /* 0x000fe200000100bf */
[----:B------:R-:W-:Y:S01]  /*11d0*/  HADD2.F32 R186, -RZ, R147.H0_H0 ;  /* 0x20000093ffba7230 */ /* 0x000fe20000004100 */
[----:B------:R-:W2:Y:S01]  /*11e0*/  LDL.LU R191, [R1+0x18] ;  /* 0x0000180001bf7983 */ /* 0x000ea20000300800 */
[----:B------:R-:W-:Y:S01]  /*11f0*/  FADD.FTZ R237, R148, R237 ;  /* 0x000000ed94ed7221 */ /* 0x000fe20000010000 */
[-C--:B------:R-:W-:Y:S01]  /*1200*/  FFMA.FTZ R6, R197, R148.reuse, R6 ;  /* 0x00000094c5067223 */ /* 0x080fe20000010006 */
[----:B------:R-:W-:Y:S01]  /*1210*/  FFMA.FTZ R198, R94, R148, R149 ;  /* 0x000000945ec67223 */ /* 0x000fe20000010095 */
[----:B------:R-:W-:Y:S01]  /*1220*/  STL [R1+0xc], R224 ;  /* 0x00000ce001007387 */ /* 0x000fe20000100800 */
[----:B------:R-:W-:-:S03]  /*1230*/  IMAD.WIDE.U32 R148, R183, 0x10, R214 ;  /* 0x00000010b7947825 */ /* 0x000fc600078e00d6 */
[----:B------:R-:W-:Y:S04]  /*1240*/  STL [R1+0x8], R223 ;  /* 0x000008df01007387 */ /* 0x000fe80000100800 */
[----:B------:R-:W-:Y:S04]  /*1250*/  STL [R1+0x14], R222 ;  /* 0x000014de01007387 */ /* 0x000fe80000100800 */
[----:B------:R-:W3:Y:S01]  /*1260*/  LDL.LU R214, [R1+0x3c] ;  /* 0x00003c0001d67983 */ /* 0x000ee20000300800 */
[----:B------:R-:W-:Y:S02]  /*1270*/  HADD2.F32 R0, -RZ, R144.H0_H0 ;  /* 0x20000090ff007230 */ /* 0x000fe40000004100 */
[----:B------:R-:W-:Y:S01]  /*1280*/  FADD.FTZ R186, -R185, R186 ;  /* 0x000000bab9ba7221 */ /* 0x000fe20000010100 */
[----:B------:R-:W-:-:S02]  /*1290*/  HADD2.F32 R188, -RZ, R152.H0_H0 ;  /* 0x20000098ffbc7230 */ /* 0x000fc40000004100 */
[----:B------:R-:W-:Y:S02]  /*12a0*/  HADD2.F32 R211, -RZ, R155.H1_H1 ;  /* 0x3000009bffd37230 */ /* 0x000fe40000004100 */
[----:B------:R-:W-:Y:S01]  /*12b0*/  FADD.FTZ R0, R0, -R185 ;  /* 0x800000b900007221 */ /* 0x000fe20000010000 */
[C---:B------:R-:W-:Y:S01]  /*12c0*/  FMUL.FTZ R205, R182.reuse, R186 ;  /* 0x000000bab6cd7220 */ /* 0x040fe20000410000 */
[----:B------:R-:W-:Y:S01]  /*12d0*/  HADD2.F32 R144, -RZ, R144.H1_H1 ;  /* 0x30000090ff907230 */ /* 0x000fe20000004100 */
[----:B------:R-:W-:Y:S01]  /*12e0*/  IADD3 R184, R181, 0x60, RZ ;  /* 0x00000060b5b87810 */ /* 0x000fe20007ffe0ff */
[----:B------:R-:W-:Y:S02]  /*12f0*/  HADD2.F32 R187, -RZ, R147.H1_H1 ;  /* 0x30000093ffbb7230 */ /* 0x000fe40000004100 */
[----:B------:R-:W-:Y:S01]  /*1300*/  FMUL.FTZ R0, R182, R0 ;  /* 0x00000000b6007220 */ /* 0x000fe20000410000 */
[----:B------:R-:W-:Y:S01]  /*1310*/  FMUL.FTZ R145, R60, R188 ;  /* 0x000000bc3c917220 */ /* 0x000fe20000410000 */
[-C--:B------:R-:W-:Y:S01]  /*1320*/  FFMA.FTZ R221, R205, R209.reuse, R221 ;  /* 0x000000d1cddd7223 */ /* 0x080fe200000100dd */
[----:B------:R-:W-:Y:S01]  /*1330*/  FADD.FTZ R220, R211, R220 ;  /* 0x000000dcd3dc7221 */ /* 0x000fe20000010000 */
[----:B------:R-:W-:Y:S01]  /*1340*/  FADD.FTZ R233, R194, R233 ;  /* 0x000000e9c2e97221 */ /* 0x000fe20000010000 */
[-C--:B------:R-:W-:Y:S01]  /*1350*/  FFMA.FTZ R4, R0, R194.reuse, R4 ;  /* 0x000000c200047223 */ /* 0x080fe20000010004 */
[C---:B------:R-:W-:Y:S01]  /*1360*/  FADD.FTZ R195, -R185.reuse, R144 ;  /* 0x00000090b9c37221 */ /* 0x040fe20000010100 */
[----:B------:R-:W-:Y:S01]  /*1370*/  FFMA.FTZ R194, R92, R194, R145 ;  /* 0x000000c25cc27223 */ /* 0x000fe20000010091 */
[----:B------:R-:W-:Y:S01]  /*1380*/  FADD.FTZ R206, -R185, R187 ;  /* 0x000000bbb9ce7221 */ /* 0x000fe20000010100 */
[----:B------:R-:W-:Y:S01]  /*1390*/  IMAD.WIDE.U32 R132, R2, 0x10, R212 ;  /* 0x0000001002847825 */ /* 0x000fe200078e00d4 */
[----:B------:R-:W-:Y:S03]  /*13a0*/  STL [R1+0x4], R221 ;  /* 0x000004dd01007387 */ /* 0x000fe60000100800 */
[----:B------:R-:W-:Y:S01]  /*13b0*/  FFMA.FTZ R251, R203, R210, R251 ;  /* 0x000000d2cbfb7223 */ /* 0x000fe200000100fb */
[----:B------:R-:W-:Y:S01]  /*13c0*/  IMAD.WIDE.U32 R144, R184, 0x10, R212 ;  /* 0x00000010b8907825 */ /* 0x000fe200078e00d4 */
[----:B------:R-:W-:Y:S01]  /*13d0*/  ISETP.NE.U32.AND P1, PT, RZ, UR12, PT ;  /* 0x0000000cff007c0c */ /* 0x000fe2000bf25070 */
[----:B------:R-:W4:Y:S02]  /*13e0*/  LDL.LU R212, [R1+0x2c] ;  /* 0x00002c0001d47983 */ /* 0x000f240000300800 */
[----:B------:R-:W-:Y:S01]  /*13f0*/  FMUL.FTZ R187, R58, R209 ;  /* 0x000000d13abb7220 */ /* 0x000fe20000410000 */
[----:B------:R-:W-:Y:S01]  /*1400*/  FMUL.FTZ R206, R182, R206 ;  /* 0x000000ceb6ce7220 */ /* 0x000fe20000410000 */
[----:B------:R-:W-:Y:S01]  /*1410*/  STL [R1+0x10], R220 ;  /* 0x000010dc01007387 */ /* 0x000fe20000100800 */
[----:B------:R-:W-:-:S03]  /*1420*/  HADD2.F32 R207, -RZ, R151.H0_H0 ;  /* 0x20000097ffcf7230 */ /* 0x000fc60000004100 */
[----:B------:R-:W4:Y:S01]  /*1430*/  LDL.LU R210, [R1+0x38] ;  /* 0x0000380001d27983 */ /* 0x000f220000300800 */
[----:B------:R-:W-:-:S03]  /*1440*/  HADD2.F32 R208, -RZ, R151.H1_H1 ;  /* 0x30000097ffd07230 */ /* 0x000fc60000004100 */
[----:B------:R-:W4:Y:S01]  /*1450*/  LDL.LU R209, [R1+0x28] ;  /* 0x0000280001d17983 */ /* 0x000f220000300800 */
[-C--:B------:R-:W-:Y:S01]  /*1460*/  FMUL.FTZ R186, R59, R211.reuse ;  /* 0x000000d33bba7220 */ /* 0x080fe20000410000 */
[----:B------:R-:W-:Y:S01]  /*1470*/  FFMA.FTZ R219, R206, R211, R219 ;  /* 0x000000d3cedb7223 */ /* 0x000fe200000100db */
[----:B------:R-:W-:Y:S02]  /*1480*/  HADD2.F32 R190, -RZ, R152.H1_H1 ;  /* 0x30000098ffbe7230 */ /* 0x000fe40000004100 */
[----:B------:R-:W-:Y:S01]  /*1490*/  FADD.FTZ R244, R188, R244 ;  /* 0x000000f4bcf47221 */ /* 0x000fe20000010000 */
[----:B------:R-:W-:Y:S01]  /*14a0*/  FFMA.FTZ R239, R0, R188, R239 ;  /* 0x000000bc00ef7223 */ /* 0x000fe200000100ef */
[----:B------:R-:W-:-:S04]  /*14b0*/  IMAD.WIDE.U32 R136, R2, 0x10, R216 ;  /* 0x0000001002887825 */ /* 0x000fc800078e00d8 */
[----:B------:R-:W-:Y:S01]  /*14c0*/  FADD.FTZ R250, R207, R250 ;  /* 0x000000facffa7221 */ /* 0x000fe20000010000 */
[----:B------:R-:W-:Y:S01]  /*14d0*/  FFMA.FTZ R10, R205, R207, R10 ;  /* 0x000000cfcd0a7223 */ /* 0x000fe2000001000a */
[----:B------:R-:W-:Y:S01]  /*14e0*/  FADD.FTZ R249, R208, R249 ;  /* 0x000000f9d0f97221 */ /* 0x000fe20000010000 */
[----:B------:R-:W-:-:S04]  /*14f0*/  IMAD.WIDE.U32 R152, R183, 0x10, R216 ;  /* 0x00000010b7987825 */ /* 0x000fc800078e00d8 */
[-C--:B------:R-:W-:Y:S01]  /*1500*/  FFMA.FTZ R9, R206, R208.reuse, R9 ;  /* 0x000000d0ce097223 */ /* 0x080fe20000010009 */
[----:B------:R-:W-:Y:S01]  /*1510*/  FFMA.FTZ R207, R90, R207, R187 ;  /* 0x000000cf5acf7223 */ /* 0x000fe200000100bb */
[----:B------:R-:W-:Y:S01]  /*1520*/  FFMA.FTZ R208, R91, R208, R186 ;  /* 0x000000d05bd07223 */ /* 0x000fe200000100ba */
[----:B------:R-:W-:Y:S02]  /*1530*/  HADD2.F32 R188, -RZ, R128.H0_H0 ;  /* 0x20000080ffbc7230 */ /* 0x000fe40000004100 */
[----:B------:R-:W-:Y:S01]  /*1540*/  FADD.FTZ R246, R189, R246 ;  /* 0x000000f6bdf67221 */ /* 0x000fe20000010000 */
[----:B------:R-:W-:Y:S01]  /*1550*/  FFMA.FTZ R242, R197, R189, R242 ;  /* 0x000000bdc5f27223 */ /* 0x000fe200000100f2 */
[----:B------:R-:W4:Y:S01]  /*1560*/  LDL.LU R217, [R1+0x24] ;  /* 0x0000240001d97983 */ /* 0x000f220000300800 */
[--C-:B------:R-:W-:Y:S02]  /*1570*/  HADD2.F32 R189, -RZ, R120.reuse.H0_H0 ;  /* 0x20000078ffbd7230 */ /* 0x100fe40000004100 */
[----:B------:R-:W-:Y:S01]  /*1580*/  HADD2.F32 R186, -RZ, R120.H1_H1 ;  /* 0x30000078ffba7230 */ /* 0x000fe20000004100 */
[----:B------:R-:W-:Y:S01]  /*1590*/  STL [R1], R219 ;  /* 0x000000db01007387 */ /* 0x000fe20000100800 */
[----:B------:R-:W-:-:S02]  /*15a0*/  HADD2.F32 R187, -RZ, R128.H1_H1 ;  /* 0x30000080ffbb7230 */ /* 0x000fc40000004100 */
[----:B------:R-:W-:Y:S01]  /*15b0*/  HADD2.F32 R120, -RZ, R124.H0_H0 ;  /* 0x2000007cff787230 */ /* 0x000fe20000004100 */
[----:B------:R-:W4:Y:S01]  /*15c0*/  LDL.LU R216, [R1+0x44] ;  /* 0x0000440001d87983 */ /* 0x000f220000300800 */
[----:B------:R-:W-:-:S03]  /*15d0*/  FADD.FTZ R218, R188, R218 ;  /* 0x000000dabcda7221 */ /* 0x000fc60000010000 */
[----:B------:R-:W4:Y:S04]  /*15e0*/  LDL.LU R213, [R1+0x34] ;  /* 0x0000340001d57983 */ /* 0x000f280000300800 */
[----:B------:R-:W-:Y:S04]  /*15f0*/  STL [R1+0x1c], R218 ;  /* 0x00001cda01007387 */ /* 0x000fe80000100800 */
[----:B------:R-:W4:Y:S01]  /*1600*/  LDL.LU R215, [R1+0x20] ;  /* 0x0000200001d77983 */ /* 0x000f220000300800 */
[----:B------:R-:W-:Y:S01]  /*1610*/  FFMA.FTZ R252, R201, R193, R252 ;  /* 0x000000c1c9fc7223 */ /* 0x000fe200000100fc */
[----:B------:R-:W-:Y:S01]  /*1620*/  FADD.FTZ R245, R192, R245 ;  /* 0x000000f5c0f57221 */ /* 0x000fe20000010000 */
[----:B------:R-:W-:Y:S01]  /*1630*/  FFMA.FTZ R241, R199, R192, R241 ;  /* 0x000000c0c7f17223 */ /* 0x000fe200000100f1 */
[----:B------:R-:W-:Y:S01]  /*1640*/  FMUL.FTZ R195, R182, R195 ;  /* 0x000000c3b6c37220 */ /* 0x000fe20000410000 */
[----:B------:R-:W-:Y:S01]  /*1650*/  FMUL.FTZ R146, R61, R190 ;  /* 0x000000be3d927220 */ /* 0x000fe20000410000 */
[----:B------:R-:W-:Y:S01]  /*1660*/  FADD.FTZ R243, R190, R243 ;  /* 0x000000f3bef37221 */ /* 0x000fe20000010000 */
[----:B------:R-:W-:Y:S01]  /*1670*/  ISETP.NE.AND.EX P1, PT, RZ, UR13, PT, P1 ;  /* 0x0000000dff007c0c */ /* 0x000fe2000bf25310 */
[----:B------:R-:W4:Y:S04]  /*1680*/  LDG.E.128 R132, desc[UR4][R132.64] ;  /* 0x0000000484847981 */ /* 0x000f28000c1e1d00 */
[----:B------:R-:W4:Y:S04]  /*1690*/  LDG.E.128 R140, desc[UR4][R140.64] ;  /* 0x000000048c8c7981 */ /* 0x000f28000c1e1d00 */
[----:B------:R-:W4:Y:S01]  /*16a0*/  LDG.E.128 R136, desc[UR4][R136.64] ;  /* 0x0000000488887981 */ /* 0x000f22000c1e1d00 */
[----:B------:R-:W-:-:S03]  /*16b0*/  FADD.FTZ R232, R196, R232 ;  /* 0x000000e8c4e87221 */ /* 0x000fc60000010000 */
[----:B------:R-:W4:Y:S04]  /*16c0*/  LDG.E.128 R152, desc[UR4][R152.64] ;  /* 0x0000000498987981 */ /* 0x000f28000c1e1d00 */
[----:B------:R-:W4:Y:S01]  /*16d0*/  LDG.E.128 R148, desc[UR4][R148.64] ;  /* 0x0000000494947981 */ /* 0x000f22000c1e1d00 */
[----:B--2---:R-:W-:-:S05]  /*16e0*/  FADD.FTZ R191, R187, R191 ;  /* 0x000000bfbbbf7221 */ /* 0x004fca0000010000 */
[----:B------:R-:W-:Y:S01]  /*16f0*/  STL [R1+0x18], R191 ;  /* 0x000018bf01007387 */ /* 0x000fe20000100800 */
[----:B---3--:R-:W-:-:S05]  /*1700*/  FADD.FTZ R214, R120, R214 ;  /* 0x000000d678d67221 */ /* 0x008fca0000010000 */
[----:B------:R0:W-:Y:S04]  /*1710*/  STL [R1+0x3c], R214 ;  /* 0x00003cd601007387 */ /* 0x0001e80000100800 */
[----:B0-----:R-:W2:Y:S01]  /*1720*/  LDL.LU R214, [R1+0x40] ;  /* 0x0000400001d67983 */ /* 0x001ea20000300800 */
[C---:B------:R-:W-:Y:S01]  /*1730*/  FADD.FTZ R189, -R185.reuse, R189 ;  /* 0x000000bdb9bd7221 */ /* 0x040fe20000010100 */
[----:B------:R-:W-:Y:S02]  /*1740*/  HADD2.F32 R193, -RZ, R124.H1_H1 ;  /* 0x3000007cffc17230 */ /* 0x000fe40000004100 */
[----:B------:R-:W-:Y:S01]  /*1750*/  FADD.FTZ R186, -R185, R186 ;  /* 0x000000bab9ba7221 */ /* 0x000fe20000010100 */
[----:B------:R-:W-:Y:S01]  /*1760*/  FMUL.FTZ R124, R182, R189 ;  /* 0x000000bdb67c7220 */ /* 0x000fe20000410000 */
[----:B------:R-:W-:-:S02]  /*1770*/  HADD2.F32 R192, -RZ, R121.H0_H0 ;  /* 0x20000079ffc07230 */ /* 0x000fc40000004100 */
[----:B------:R-:W-:Y:S01]  /*1780*/  FMUL.FTZ R186, R182, R186 ;  /* 0x000000bab6ba7220 */ /* 0x000fe20000410000 */
[-C--:B------:R-:W-:Y:S01]  /*1790*/  FMUL.FTZ R128, R52, R120.reuse ;  /* 0x0000007834807220 */ /* 0x080fe20000410000 */
[----:B----4-:R-:W-:Y:S01]  /*17a0*/  FFMA.FTZ R212, R124, R120, R212 ;  /* 0x000000787cd47223 */ /* 0x010fe200000100d4 */
[----:B------:R-:W-:Y:S02]  /*17b0*/  HADD2.F32 R120, -RZ, R125.H0_H0 ;  /* 0x2000007dff787230 */ /* 0x000fe40000004100 */
[----:B------:R-:W-:Y:S01]  /*17c0*/  FADD.FTZ R192, -R185, R192 ;  /* 0x000000c0b9c07221 */ /* 0x000fe20000010100 */
[----:B------:R-:W-:Y:S01]  /*17d0*/  FFMA.FTZ R238, R195, R190, R238 ;  /* 0x000000bec3ee7223 */ /* 0x000fe200000100ee */
[-C--:B------:R-:W-:Y:S01]  /*17e0*/  FMUL.FTZ R190, R53, R193.reuse ;  /* 0x000000c135be7220 */ /* 0x080fe20000410000 */
[----:B------:R0:W-:Y:S01]  /*17f0*/  STL [R1+0x2c], R212 ;  /* 0x00002cd401007387 */ /* 0x0001e20000100800 */
[----:B------:R-:W-:Y:S01]  /*1800*/  FADD.FTZ R210, R193, R210 ;  /* 0x000000d2c1d27221 */ /* 0x000fe20000010000 */
[----:B------:R-:W-:Y:S01]  /*1810*/  FFMA.FTZ R209, R186, R193, R209 ;  /* 0x000000c1bad17223 */ /* 0x000fe200000100d1 */
[----:B------:R-:W-:Y:S01]  /*1820*/  HADD2.F32 R193, -RZ, R129.H0_H0 ;  /* 0x20000081ffc17230 */ /* 0x000fe20000004100 */
[----:B0-----:R-:W3:Y:S01]  /*1830*/  LDL.LU R212, [R1+0x30] ;  /* 0x0000300001d47983 */ /* 0x001ee20000300800 */
[----:B------:R-:W-:-:S03]  /*1840*/  FMUL.FTZ R192, R182, R192 ;  /* 0x000000c0b6c07220 */ /* 0x000fc60000410000 */
[----:B------:R-:W-:Y:S04]  /*1850*/  STL [R1+0x38], R210 ;  /* 0x000038d201007387 */ /* 0x000fe80000100800 */
[----:B------:R0:W-:Y:S01]  /*1860*/  STL [R1+0x28], R209 ;  /* 0x000028d101007387 */ /* 0x0001e20000100800 */
[----:B------:R-:W-:Y:S01]  /*1870*/  FFMA.FTZ R14, R192, R193, R14 ;  /* 0x000000c1c00e7223 */ /* 0x000fe2000001000e */
[----:B------:R-:W-:Y:S01]  /*1880*/  FADD.FTZ R217, R193, R217 ;  /* 0x000000d9c1d97221 */ /* 0x000fe20000010000 */
[-C--:B------:R-:W-:Y:S01]  /*1890*/  FFMA.FTZ R12, R124, R188.reuse, R12 ;  /* 0x000000bc7c0c7223 */ /* 0x080fe2000001000c */
[----:B------:R-:W-:Y:S01]  /*18a0*/  FFMA.FTZ R128, R84, R188, R128 ;  /* 0x000000bc54807223 */ /* 0x000fe20000010080 */
[----:B------:R-:W-:Y:S01]  /*18b0*/  FFMA.FTZ R11, R186, R187, R11 ;  /* 0x000000bbba0b7223 */ /* 0x000fe2000001000b */
[----:B0-----:R-:W-:Y:S01]  /*18c0*/  FMUL.FTZ R209, R54, R120 ;  /* 0x0000007836d17220 */ /* 0x001fe20000410000 */
[----:B------:R-:W-:Y:S01]  /*18d0*/  STL [R1+0x24], R217 ;  /* 0x000024d901007387 */ /* 0x000fe20000100800 */
[----:B------:R-:W0:Y:S02]  /*18e0*/  @P1 LDC.64 R188, c[0x0][0x248] ;  /* 0x00009200ffbc1b82 */ /* 0x000e240000000a00 */
[----:B------:R-:W-:Y:S01]  /*18f0*/  FFMA.FTZ R193, R86, R193, R209 ;  /* 0x000000c156c17223 */ /* 0x000fe200000100d1 */
[----:B------:R-:W-:-:S02]  /*1900*/  HADD2.F32 R209, -RZ, R125.H1_H1 ;  /* 0x3000007dffd17230 */ /* 0x000fc40000004100 */
[----:B------:R-:W-:Y:S01]  /*1910*/  FFMA.FTZ R213, R192, R120, R213 ;  /* 0x00000078c0d57223 */ /* 0x000fe200000100d5 */
[----:B------:R-:W-:Y:S02]  /*1920*/  HADD2.F32 R125, -RZ, R129.H1_H1 ;  /* 0x30000081ff7d7230 */ /* 0x000fe40000004100 */
[----:B------:R-:W-:Y:S01]  /*1930*/  FADD.FTZ R216, R120, R216 ;  /* 0x000000d878d87221 */ /* 0x000fe20000010000 */
[----:B------:R-:W-:Y:S01]  /*1940*/  HADD2.F32 R121, -RZ, R121.H1_H1 ;  /* 0x30000079ff797230 */ /* 0x000fe20000004100 */
[----:B------:R-:W1:Y:S01]  /*1950*/  @P1 LDC.64 R210, c[0x0][0x248] ;  /* 0x00009200ffd21b82 */ /* 0x000e620000000a00 */
[----:B------:R4:W-:Y:S01]  /*1960*/  STL [R1+0x34], R213 ;  /* 0x000034d501007387 */ /* 0x0009e20000100800 */
[----:B------:R-:W-:-:S03]  /*1970*/  FADD.FTZ R215, R125, R215 ;  /* 0x000000d77dd77221 */ /* 0x000fc60000010000 */
[----:B----4-:R-:W4:Y:S04]  /*1980*/  LDL.LU R213, [R1+0x4c] ;  /* 0x00004c0001d57983 */ /* 0x010f280000300800 */
[----:B------:R0:W-:Y:S04]  /*1990*/  STL [R1+0x44], R216 ;  /* 0x000044d801007387 */ /* 0x0001e80000100800 */
[----:B0-----:R-:W4:Y:S04]  /*19a0*/  LDL.LU R216, [R1+0x48] ;  /* 0x0000480001d87983 */ /* 0x001f280000300800 */
[----:B------:R0:W-:Y:S04]  /*19b0*/  STL [R1+0x20], R215 ;  /* 0x000020d701007387 */ /* 0x0001e80000100800 */
[----:B------:R-:W4:Y:S04]  /*19c0*/  LDL.LU R219, [R1+0x6c] ;  /* 0x00006c0001db7983 */ /* 0x000f280000300800 */
[----:B------:R-:W4:Y:S01]  /*19d0*/  LDL.LU R218, [R1+0x5c] ;  /* 0x00005c0001da7983 */ /* 0x000f220000300800 */
[----:B--2---:R-:W-:-:S05]  /*19e0*/  FADD.FTZ R214, R209, R214 ;  /* 0x000000d6d1d67221 */ /* 0x004fca0000010000 */
[----:B------:R-:W-:Y:S04]  /*19f0*/  STL [R1+0x40], R214 ;  /* 0x000040d601007387 */ /* 0x000fe80000100800 */
[----:B0-----:R-:W2:Y:S01]  /*1a00*/  LDL.LU R215, [R1+0x68] ;  /* 0x0000680001d77983 */ /* 0x001ea20000300800 */
[----:B------:R-:W-:Y:S02]  /*1a10*/  FFMA.FTZ R187, R85, R187, R190 ;  /* 0x000000bb55bb7223 */ /* 0x000fe400000100be */
[----:B------:R-:W0:Y:S01]  /*1a20*/  @P1 LDC.64 R190, c[0x0][0x248] ;  /* 0x00009200ffbe1b82 */ /* 0x000e220000000a00 */
[----:B------:R-:W-:Y:S01]  /*1a30*/  FADD.FTZ R121, -R185, R121 ;  /* 0x00000079b9797221 */ /* 0x000fe20000010100 */
[----:B------:R-:W-:-:S04]  /*1a40*/  @P1 IMAD.WIDE.U32 R188, R181, 0x8, R188 ;  /* 0x00000008b5bc1825 */ /* 0x000fc800078e00bc */
[----:B------:R-:W-:Y:S01]  /*1a50*/  FMUL.FTZ R129, R182, R121 ;  /* 0x00000079b6817220 */ /* 0x000fe20000410000 */
[----:B------:R1:W5:Y:S01]  /*1a60*/  @P1 LDG.E.64 R170, desc[UR4][R188.64] ;  /* 0x00000004bcaa1981 */ /* 0x000362000c1e1b00 */
[----:B------:R-:W2:Y:S02]  /*1a70*/  @P1 LDC.64 R120, c[0x0][0x248] ;  /* 0x00009200ff781b82 */ /* 0x000ea40000000a00 */
[-C--:B---3--:R-:W-:Y:S01]  /*1a80*/  FFMA.FTZ R212, R129, R209.reuse, R212 ;  /* 0x000000d181d47223 */ /* 0x088fe200000100d4 */
[----:B-1----:R-:W-:Y:S01]  /*1a90*/  FMUL.FTZ R188, R55, R209 ;  /* 0x000000d137bc7220 */ /* 0x002fe20000410000 */
[--C-:B------:R-:W-:Y:S02]  /*1aa0*/  HADD2.F32 R209, -RZ, R130.reuse.H0_H0 ;  /* 0x20000082ffd17230 */ /* 0x100fe40000004100 */
[----:B0-----:R-:W-:Y:S01]  /*1ab0*/  @P1 IMAD.WIDE.U32 R190, R180, 0x8, R190 ;  /* 0x00000008b4be1825 */ /* 0x001fe200078e00be */
[----:B------:R0:W-:Y:S04]  /*1ac0*/  STL [R1+0x30], R212 ;  /* 0x000030d401007387 */ /* 0x0001e80000100800 */
[----:B------:R1:W5:Y:S01]  /*1ad0*/  @P1 LDG.E.64 R172, desc[UR4][R190.64] ;  /* 0x00000004beac1981 */ /* 0x000362000c1e1b00 */
[----:B------:R-:W-:-:S03]  /*1ae0*/  HADD2.F32 R130, -RZ, R130.H1_H1 ;  /* 0x30000082ff827230 */ /* 0x000fc60000004100 */
[----:B0-----:R-:W3:Y:S01]  /*1af0*/  LDL.LU R212, [R1+0x58] ;  /* 0x0000580001d47983 */ /* 0x001ee20000300800 */
[----:B-1----:R-:W-:-:S03]  /*1b00*/  HADD2.F32 R190, -RZ, R122.H0_H0 ;  /* 0x2000007affbe7230 */ /* 0x002fc60000004100 */
[----:B------:R-:W3:Y:S01]  /*1b10*/  LDL.LU R214, [R1+0x54] ;  /* 0x0000540001d67983 */ /* 0x000ee20000300800 */
[----:B------:R-:W-:Y:S02]  /*1b20*/  HADD2.F32 R191, -RZ, R122.H1_H1 ;  /* 0x3000007affbf7230 */ /* 0x000fe40000004100 */
[----:B------:R-:W-:Y:S01]  /*1b30*/  FADD.FTZ R190, -R185, R190 ;  /* 0x000000beb9be7221 */ /* 0x000fe20000010100 */
[--C-:B------:R-:W-:Y:S01]  /*1b40*/  HADD2.F32 R122, -RZ, R126.reuse.H0_H0 ;  /* 0x2000007eff7a7230 */ /* 0x100fe20000004100 */
[----:B------:R-:W3:Y:S01]  /*1b50*/  LDL.LU R217, [R1+0x74] ;  /* 0x0000740001d97983 */ /* 0x000ee20000300800 */
[----:B------:R-:W-:Y:S02]  /*1b60*/  HADD2.F32 R126, -RZ, R126.H1_H1 ;  /* 0x3000007eff7e7230 */ /* 0x000fe40000004100 */
[----:B------:R-:W-:Y:S01]  /*1b70*/  FMUL.FTZ R190, R182, R190 ;  /* 0x000000beb6be7220 */ /* 0x000fe20000410000 */
[----:B----4-:R-:W-:-:S05]  /*1b80*/  FADD.FTZ R213, R209, R213 ;  /* 0x000000d5d1d57221 */ /* 0x010fca0000010000 */
[----:B------:R0:W-:Y:S01]  /*1b90*/  STL [R1+0x4c], R213 ;  /* 0x00004cd501007387 */ /* 0x0001e20000100800 */
[----:B------:R-:W-:-:S03]  /*1ba0*/  FADD.FTZ R216, R130, R216 ;  /* 0x000000d882d87221 */ /* 0x000fc60000010000 */
[----:B0-----:R-:W4:Y:S04]  /*1bb0*/  LDL.LU R213, [R1+0x64] ;  /* 0x0000640001d57983 */ /* 0x001f280000300800 */
[----:B------:R0:W-:Y:S01]  /*1bc0*/  STL [R1+0x48], R216 ;  /* 0x000048d801007387 */ /* 0x0001e20000100800 */
[----:B------:R-:W-:Y:S01]  /*1bd0*/  FADD.FTZ R219, R122, R219 ;  /* 0x000000db7adb7221 */ /* 0x000fe20000010000 */
[----:B------:R-:W-:Y:S02]  /*1be0*/  FFMA.FTZ R218, R190, R122, R218 ;  /* 0x0000007abeda7223 */ /* 0x000fe400000100da */
[----:B0-----:R-:W4:Y:S04]  /*1bf0*/  LDL.LU R216, [R1+0x50] ;  /* 0x0000500001d87983 */ /* 0x001f280000300800 */
[----:B------:R-:W-:Y:S04]  /*1c00*/  STL [R1+0x6c], R219 ;  /* 0x00006cdb01007387 */ /* 0x000fe80000100800 */
[----:B------:R0:W-:Y:S04]  /*1c10*/  STL [R1+0x5c], R218 ;  /* 0x00005cda01007387 */ /* 0x0001e80000100800 */
[----:B0-----:R-:W4:Y:S01]  /*1c20*/  LDL.LU R218, [R1+0x70] ;  /* 0x0000700001da7983 */ /* 0x001f220000300800 */
[----:B--2---:R-:W-:-:S05]  /*1c30*/  FADD.FTZ R215, R126, R215 ;  /* 0x000000d77ed77221 */ /* 0x004fca0000010000 */
[----:B------:R0:W-:Y:S04]  /*1c40*/  STL [R1+0x68], R215 ;  /* 0x000068d701007387 */ /* 0x0001e80000100800 */
[----:B0-----:R-:W2:Y:S01]  /*1c50*/  LDL.LU R215, [R1+0x60] ;  /* 0x0000600001d77983 */ /* 0x001ea20000300800 */
[-C--:B------:R-:W-:Y:S01]  /*1c60*/  FFMA.FTZ R13, R129, R125.reuse, R13 ;  /* 0x0000007d810d7223 */ /* 0x080fe2000001000d */
[----:B------:R-:W-:Y:S01]  /*1c70*/  FFMA.FTZ R125, R87, R125, R188 ;  /* 0x0000007d577d7223 */ /* 0x000fe200000100bc */
[----:B------:R-:W-:-:S04]  /*1c80*/  @P1 IMAD.WIDE.U32 R188, R2, 0x8, R210 ;  /* 0x0000000802bc1825 */ /* 0x000fc800078e00d2 */
[----:B------:R-:W-:Y:S01]  /*1c90*/  FMUL.FTZ R210, R48, R122 ;  /* 0x0000007a30d27220 */ /* 0x000fe20000410000 */
[----:B------:R-:W-:Y:S01]  /*1ca0*/  FADD.FTZ R211, -R185, R191 ;  /* 0x000000bfb9d37221 */ /* 0x000fe20000010100 */
[-C--:B------:R-:W-:Y:S02]  /*1cb0*/  FFMA.FTZ R227, R190, R209.reuse, R227 ;  /* 0x000000d1bee37223 */ /* 0x080fe400000100e3 */
[----:B------:R-:W-:Y:S01]  /*1cc0*/  FFMA.FTZ R191, R80, R209, R210 ;  /* 0x000000d150bf7223 */ /* 0x000fe200000100d2 */
[----:B------:R-:W-:Y:S01]  /*1cd0*/  FMUL.FTZ R209, R182, R211 ;  /* 0x000000d3b6d17220 */ /* 0x000fe20000410000 */
[----:B------:R-:W-:Y:S01]  /*1ce0*/  FMUL.FTZ R210, R49, R126 ;  /* 0x0000007e31d27220 */ /* 0x000fe20000410000 */
[----:B------:R-:W-:Y:S01]  /*1cf0*/  HADD2.F32 R211, -RZ, R131.H0_H0 ;  /* 0x20000083ffd37230 */ /* 0x000fe20000004100 */
[----:B------:R0:W5:Y:S01]  /*1d00*/  @P1 LDG.E.64 R174, desc[UR4][R188.64] ;  /* 0x00000004bcae1981 */ /* 0x000162000c1e1b00 */
[-C--:B------:R-:W-:Y:S01]  /*1d10*/  FFMA.FTZ R226, R209, R130.reuse, R226 ;  /* 0x00000082d1e27223 */ /* 0x080fe200000100e2 */
[----:B------:R-:W-:Y:S01]  /*1d20*/  FFMA.FTZ R210, R81, R130, R210 ;  /* 0x0000008251d27223 */ /* 0x000fe200000100d2 */
[----:B------:R-:W-:-:S02]  /*1d30*/  HADD2.F32 R130, -RZ, R123.H0_H0 ;  /* 0x2000007bff827230 */ /* 0x000fc40000004100 */
[----:B------:R-:W-:-:S03]  /*1d40*/  HADD2.F32 R122, -RZ, R127.H0_H0 ;  /* 0x2000007fff7a7230 */ /* 0x000fc60000004100 */
[----:B------:R-:W-:Y:S01]  /*1d50*/  FADD.FTZ R130, -R185, R130 ;  /* 0x00000082b9827221 */ /* 0x000fe20000010100 */
[----:B---3--:R-:W-:Y:S01]  /*1d60*/  FFMA.FTZ R212, R209, R126, R212 ;  /* 0x0000007ed1d47223 */ /* 0x008fe200000100d4 */
[----:B------:R-:W-:Y:S01]  /*1d70*/  HADD2.F32 R131, -RZ, R131.H1_H1 ;  /* 0x30000083ff837230 */ /* 0x000fe20000004100 */
[----:B0-----:R-:W0:Y:S01]  /*1d80*/  @P0 LDC.64 R188, c[0x0][0x2c8] ;  /* 0x0000b200ffbc0b82 */ /* 0x001e220000000a00 */
[----:B------:R-:W-:Y:S02]  /*1d90*/  FADD.FTZ R214, R211, R214 ;  /* 0x000000d6d3d67221 */ /* 0x000fe40000010000 */
[----:B------:R1:W-:Y:S04]  /*1da0*/  STL [R1+0x58], R212 ;  /* 0x000058d401007387 */ /* 0x0003e80000100800 */
[----:B------:R3:W-:Y:S01]  /*1db0*/  STL [R1+0x54], R214 ;  /* 0x000054d601007387 */ /* 0x0007e20000100800 */
[----:B------:R-:W-:Y:S01]  /*1dc0*/  FADD.FTZ R217, R122, R217 ;  /* 0x000000d97ad97221 */ /* 0x000fe20000010000 */
[----:B------:R-:W-:-:S02]  /*1dd0*/  HADD2.F32 R127, -RZ, R127.H1_H1 ;  /* 0x3000007fff7f7230 */ /* 0x000fc40000004100 */
[----:B------:R-:W2:Y:S01]  /*1de0*/  LDL.LU R222, [R1+0x84] ;  /* 0x0000840001de7983 */ /* 0x000ea20000300800 */
[----:B-1----:R-:W-:Y:S01]  /*1df0*/  FMUL.FTZ R212, R182, R130 ;  /* 0x00000082b6d47220 */ /* 0x002fe20000410000 */
[----:B---3--:R-:W-:Y:S02]  /*1e00*/  HADD2.F32 R214, -RZ, R123.H1_H1 ;  /* 0x3000007bffd67230 */ /* 0x008fe40000004100 */
[----:B------:R1:W-:Y:S03]  /*1e10*/  STL [R1+0x74], R217 ;  /* 0x000074d901007387 */ /* 0x0003e60000100800 */
[----:B------:R-:W-:-:S04]  /*1e20*/  FADD.FTZ R214, -R185, R214 ;  /* 0x000000d6b9d67221 */ /* 0x000fc80000010100 */
[----:B------:R-:W-:Y:S01]  /*1e30*/  FMUL.FTZ R214, R182, R214 ;  /* 0x000000d6b6d67220 */ /* 0x000fe20000410000 */
[----:B----4-:R-:W-:-:S05]  /*1e40*/  FFMA.FTZ R213, R212, R122, R213 ;  /* 0x0000007ad4d57223 */ /* 0x010fca00000100d5 */
[----:B------:R3:W-:Y:S01]  /*1e50*/  STL [R1+0x64], R213 ;  /* 0x000064d501007387 */ /* 0x0007e20000100800 */
[----:B------:R-:W-:-:S03]  /*1e60*/  FFMA.FTZ R228, R214, R131, R228 ;  /* 0x00000083d6e47223 */ /* 0x000fc600000100e4 */
[----:B-1----:R-:W4:Y:S01]  /*1e70*/  LDL.LU R217, [R1+0x80] ;  /* 0x0000800001d97983 */ /* 0x002f220000300800 */
[----:B------:R-:W-:Y:S01]  /*1e80*/  FADD.FTZ R216, R131, R216 ;  /* 0x000000d883d87221 */ /* 0x000fe20000010000 */
[----:B---3--:R-:W-:-:S04]  /*1e90*/  FMUL.FTZ R213, R51, R127 ;  /* 0x0000007f33d57220 */ /* 0x008fc80000410000 */
[----:B------:R1:W-:Y:S01]  /*1ea0*/  STL [R1+0x50], R216 ;  /* 0x000050d801007387 */ /* 0x0003e20000100800 */
[----:B------:R-:W-:-:S03]  /*1eb0*/  FFMA.FTZ R213, R83, R131, R213 ;  /* 0x0000008353d57223 */ /* 0x000fc600000100d5 */
[----:B-1----:R-:W3:Y:S01]  /*1ec0*/  LDL.LU R216, [R1+0xa0] ;  /* 0x0000a00001d87983 */ /* 0x002ee20000300800 */
[----:B------:R-:W-:-:S03]  /*1ed0*/  FADD.FTZ R218, R127, R218 ;  /* 0x000000da7fda7221 */ /* 0x000fc60000010000 */
[----:B------:R-:W3:Y:S04]  /*1ee0*/  LDL.LU R131, [R1+0x94] ;  /* 0x0000940001837983 */ /* 0x000ee80000300800 */
[----:B------:R-:W3:Y:S04]  /*1ef0*/  LDL.LU R130, [R1+0x9c] ;  /* 0x00009c0001827983 */ /* 0x000ee80000300800 */
[----:B------:R-:W-:Y:S01]  /*1f00*/  STL [R1+0x70], R218 ;  /* 0x000070da01007387 */ /* 0x000fe20000100800 */
[----:B--2---:R-:W-:-:S05]  /*1f10*/  FFMA.FTZ R215, R214, R127, R215 ;  /* 0x0000007fd6d77223 */ /* 0x004fca00000100d7 */
[----:B------:R1:W-:Y:S04]  /*1f20*/  STL [R1+0x60], R215 ;  /* 0x000060d701007387 */ /* 0x0003e80000100800 */
[----:B-1----:R-:W2:Y:S04]  /*1f30*/  LDL.LU R215, [R1+0x90] ;  /* 0x0000900001d77983 */ /* 0x002ea80000300800 */
[----:B------:R-:W2:Y:S04]  /*1f40*/  LDL.LU R221, [R1+0x8c] ;  /* 0x00008c0001dd7983 */ /* 0x000ea80000300800 */
[----:B------:R-:W2:Y:S01]  /*1f50*/  LDL.LU R220, [R1+0x7c] ;  /* 0x00007c0001dc7983 */ /* 0x000ea20000300800 */
[----:B0-----:R-:W-:-:S04]  /*1f60*/  @P0 IMAD.WIDE.U32 R188, R181, 0x10, R188 ;  /* 0x00000010b5bc0825 */ /* 0x001fc800078e00bc */
[----:B------:R-:W-:Y:S01]  /*1f70*/  FMUL.FTZ R126, R50, R122 ;  /* 0x0000007a327e7220 */ /* 0x000fe20000410000 */
[-C--:B------:R-:W-:Y:S01]  /*1f80*/  FFMA.FTZ R229, R212, R211.reuse, R229 ;  /* 0x000000d3d4e57223 */ /* 0x080fe200000100e5 */
[----:B------:R-:W2:Y:S04]  /*1f90*/  LDL.LU R219, [R1+0xa4] ;  /* 0x0000a40001db7983 */ /* 0x000ea80000300800 */
[----:B------:R0:W5:Y:S01]  /*1fa0*/  @P0 LDG.E.128 R96, desc[UR4][R188.64] ;  /* 0x00000004bc600981 */ /* 0x000162000c1e1d00 */
[----:B------:R-:W-:Y:S02]  /*1fb0*/  HADD2.F32 R123, -RZ, R132.H0_H0 ;  /* 0x20000084ff7b7230 */ /* 0x000fe40000004100 */
[----:B------:R-:W-:Y:S01]  /*1fc0*/  FFMA.FTZ R211, R82, R211, R126 ;  /* 0x000000d352d37223 */ /* 0x000fe2000001007e */
[----:B------:R-:W-:Y:S01]  /*1fd0*/  HADD2.F32 R122, -RZ, R136.H0_H0 ;  /* 0x20000088ff7a7230 */ /* 0x000fe20000004100 */
[----:B------:R-:W2:Y:S01]  /*1fe0*/  LDL.LU R218, [R1+0x98] ;  /* 0x0000980001da7983 */ /* 0x000ea20000300800 */
[----:B0-----:R-:W0:Y:S01]  /*1ff0*/  @P0 LDC.64 R188, c[0x0][0x2c8] ;  /* 0x0000b200ffbc0b82 */ /* 0x001e220000000a00 */
[----:B------:R-:W-:-:S02]  /*2000*/  HADD2.F32 R132, -RZ, R132.H1_H1 ;  /* 0x30000084ff847230 */ /* 0x000fc40000004100 */
[----:B------:R-:W-:-:S03]  /*2010*/  HADD2.F32 R126, -RZ, R140.H1_H1 ;  /* 0x3000008cff7e7230 */ /* 0x000fc60000004100 */
[----:B------:R-:W-:Y:S01]  /*2020*/  FADD.FTZ R132, -R185, R132 ;  /* 0x00000084b9847221 */ /* 0x000fe20000010100 */
[----:B0-----:R-:W-:-:S05]  /*2030*/  @P0 IMAD.WIDE.U32 R188, R2, 0x10, R188 ;  /* 0x0000001002bc0825 */ /* 0x001fca00078e00bc */
[----:B------:R0:W5:Y:S01]  /*2040*/  @P0 LDG.E.128 R104, desc[UR4][R188.64] ;  /* 0x00000004bc680981 */ /* 0x000162000c1e1d00 */
[----:B----4-:R-:W-:Y:S01]  /*2050*/  FADD.FTZ R217, R126, R217 ;  /* 0x000000d97ed97221 */ /* 0x010fe20000010000 */
[----:B0-----:R-:W-:Y:S02]  /*2060*/  HADD2.F32 R188, -RZ, R140.H0_H0 ;  /* 0x2000008cffbc7230 */ /* 0x001fe40000004100 */
[----:B------:R-:W-:Y:S01]  /*2070*/  FADD.FTZ R189, -R185, R123 ;  /* 0x0000007bb9bd7221 */ /* 0x000fe20000010100 */
[----:B------:R-:W-:-:S03]  /*2080*/  HADD2.F32 R123, -RZ, R136.H1_H1 ;  /* 0x30000088ff7b7230 */ /* 0x000fc60000004100 */
[----:B------:R-:W-:Y:S01]  /*2090*/  FMUL.FTZ R189, R182, R189 ;  /* 0x000000bdb6bd7220 */ /* 0x000fe20000410000 */
[----:B------:R-:W-:Y:S01]  /*20a0*/  FADD.FTZ R222, R188, R222 ;  /* 0x000000debcde7221 */ /* 0x000fe20000010000 */
[----:B------:R-:W-:Y:S01]  /*20b0*/  FMUL.FTZ R140, R182, R132 ;  /* 0x00000084b68c7220 */ /* 0x000fe20000410000 */
[----:B---3--:R-:W-:Y:S01]  /*20c0*/  FADD.FTZ R216, R122, R216 ;  /* 0x000000d87ad87221 */ /* 0x008fe20000010000 */
[-C--:B------:R-:W-:Y:S02]  /*20d0*/  FFMA.FTZ R131, R189, R122.reuse, R131 ;  /* 0x0000007abd837223 */ /* 0x080fe40000010083 */
[----:B------:R-:W-:Y:S01]  /*20e0*/  STL [R1+0x84], R222 ;  /* 0x000084de01007387 */ /* 0x000fe20000100800 */
[----:B------:R-:W-:Y:S01]  /*20f0*/  FMUL.FTZ R127, R44, R122 ;  /* 0x0000007a2c7f7220 */ /* 0x000fe20000410000 */
[----:B------:R-:W-:Y:S02]  /*2100*/  HADD2.F32 R122, -RZ, R133.H0_H0 ;  /* 0x20000085ff7a7230 */ /* 0x000fe40000004100 */
[----:B------:R-:W-:Y:S01]  /*2110*/  FADD.FTZ R130, R123, R130 ;  /* 0x000000827b827221 */ /* 0x000fe20000010000 */
[----:B------:R0:W-:Y:S02]  /*2120*/  STL [R1+0x80], R217 ;  /* 0x000080d901007387 */ /* 0x0001e40000100800 */
[----:B------:R-:W-:-:S02]  /*2130*/  FADD.FTZ R122, -R185, R122 ;  /* 0x0000007ab97a7221 */ /* 0x000fc40000010100 */
[----:B0-----:R-:W3:Y:S04]  /*2140*/  LDL.LU R217, [R1+0x88] ;  /* 0x0000880001d97983 */ /* 0x001ee80000300800 */
[----:B------:R-:W4:Y:S04]  /*2150*/  LDL.LU R132, [R1+0x78] ;  /* 0x0000780001847983 */ /* 0x000f280000300800 */
[----:B------:R0:W-:Y:S04]  /*2160*/  STL [R1+0x94], R131 ;  /* 0x0000948301007387 */ /* 0x0001e80000100800 */
[----:B------:R1:W-:Y:S04]  /*2170*/  STL [R1+0xa0], R216 ;  /* 0x0000a0d801007387 */ /* 0x0003e80000100800 */
[----:B0-----:R-:W4:Y:S04]  /*2180*/  LDL.LU R131, [R1+0xac] ;  /* 0x0000ac0001837983 */ /* 0x001f280000300800 */
[----:B------:R0:W-:Y:S01]  /*2190*/  STL [R1+0x9c], R130 ;  /* 0x00009c8201007387 */ /* 0x0001e20000100800 */
[----:B-1----:R-:W-:-:S03]  /*21a0*/  FMUL.FTZ R216, R182, R122 ;  /* 0x0000007ab6d87220 */ /* 0x002fc60000410000 */
[----:B0-----:R-:W4:Y:S01]  /*21b0*/  LDL.LU R130, [R1+0xa8] ;  /* 0x0000a80001827983 */ /* 0x001f220000300800 */
[----:B--2---:R-:W-:-:S05]  /*21c0*/  FFMA.FTZ R215, R140, R123, R215 ;  /* 0x0000007b8cd77223 */ /* 0x004fca00000100d7 */
[----:B------:R0:W-:Y:S02]  /*21d0*/  STL [R1+0x90], R215 ;  /* 0x000090d701007387 */ /* 0x0001e40000100800 */
[----:B0-----:R-:W-:-:S05]  /*21e0*/  HADD2.F32 R215, -RZ, R141.H0_H0 ;  /* 0x2000008dffd77230 */ /* 0x001fca0000004100 */
[----:B------:R-:W-:Y:S01]  /*21f0*/  FADD.FTZ R221, R215, R221 ;  /* 0x000000ddd7dd7221 */ /* 0x000fe20000010000 */
[----:B------:R-:W-:-:S04]  /*2200*/  FFMA.FTZ R220, R216, R215, R220 ;  /* 0x000000d7d8dc7223 */ /* 0x000fc800000100dc */
[----:B------:R0:W-:Y:S04]  /*2210*/  STL [R1+0x8c], R221 ;  /* 0x00008cdd01007387 */ /* 0x0001e80000100800 */
[----:B------:R1:W-:Y:S04]  /*2220*/  STL [R1+0x7c], R220 ;  /* 0x00007cdc01007387 */ /* 0x0003e80000100800 */
[----:B0-----:R-:W2:Y:S01]  /*2230*/  LDL.LU R221, [R1+0xc0] ;  /* 0x0000c00001dd7983 */ /* 0x001ea20000300800 */
[----:B------:R-:W-:-:S05]  /*2240*/  @P1 IMAD.WIDE.U32 R120, R184, 0x8, R120 ;  /* 0x00000008b8781825 */ /* 0x000fca00078e0078 */
[----:B------:R0:W5:Y:S02]  /*2250*/  @P1 LDG.E.64 R176, desc[UR4][R120.64] ;  /* 0x0000000478b01981 */ /* 0x000164000c1e1b00 */
[----:B0-----:R-:W0:Y:S02]  /*2260*/  @P0 LDC.64 R120, c[0x0][0x2c8] ;  /* 0x0000b200ff780b82 */ /* 0x001e240000000a00 */
[----:B0-----:R-:W-:-:S05]  /*2270*/  @P0 IMAD.WIDE.U32 R120, R180, 0x10, R120 ;  /* 0x00000010b4780825 */ /* 0x001fca00078e0078 */
[----:B------:R0:W5:Y:S02]  /*2280*/  @P0 LDG.E.128 R100, desc[UR4][R120.64] ;  /* 0x0000000478640981 */ /* 0x000164000c1e1d00 */
[----:B0-----:R-:W0:Y:S01]  /*2290*/  @P0 LDC.64 R120, c[0x0][0x2c8] ;  /* 0x0000b200ff780b82 */ /* 0x001e220000000a00 */
[----:B------:R-:W-:Y:S02]  /*22a0*/  HADD2.F32 R133, -RZ, R133.H1_H1 ;  /* 0x30000085ff857230 */ /* 0x000fe40000004100 */
[----:B------:R-:W-:-:S03]  /*22b0*/  HADD2.F32 R122, -RZ, R137.H1_H1 ;  /* 0x30000089ff7a7230 */ /* 0x000fc60000004100 */
[----:B------:R-:W-:Y:S01]  /*22c0*/  FADD.FTZ R133, -R185, R133 ;  /* 0x00000085b9857221 */ /* 0x000fe20000010100 */
[----:B0-----:R-:W-:-:S05]  /*22d0*/  @P0 IMAD.WIDE.U32 R120, R183, 0x10, R120 ;  /* 0x00000010b7780825 */ /* 0x001fca00078e0078 */
[----:B------:R0:W5:Y:S02]  /*22e0*/  @P0 LDG.E.128 R108, desc[UR4][R120.64] ;  /* 0x00000004786c0981 */ /* 0x000164000c1e1d00 */
[----:B0-----:R-:W-:-:S05]  /*22f0*/  HADD2.F32 R120, -RZ, R137.H0_H0 ;  /* 0x20000089ff787230 */ /* 0x001fca0000004100 */
[----:B------:R-:W-:Y:S01]  /*2300*/  FADD.FTZ R219, R120, R219 ;  /* 0x000000db78db7221 */ /* 0x000fe20000010000 */
[----:B------:R-:W-:Y:S01]  /*2310*/  FFMA.FTZ R218, R216, R120, R218 ;  /* 0x00000078d8da7223 */ /* 0x000fe200000100da */
[----:B------:R-:W-:-:S03]  /*2320*/  HADD2.F32 R137, -RZ, R141.H1_H1 ;  /* 0x3000008dff897230 */ /* 0x000fc60000004100 */
[----:B------:R0:W-:Y:S01]  /*2330*/  STL [R1+0xa4], R219 ;  /* 0x0000a4db01007387 */ /* 0x0001e20000100800 */
[----:B------:R-:W-:-:S03]  /*2340*/  FMUL.FTZ R141, R182, R133 ;  /* 0x00000085b68d7220 */ /* 0x000fc60000410000 */
[----:B------:R-:W-:Y:S04]  /*2350*/  STL [R1+0x98], R218 ;  /* 0x000098da01007387 */ /* 0x000fe80000100800 */
[----:B------:R-:W2:Y:S01]  /*2360*/  LDL.LU R224, [R1+0xb4] ;  /* 0x0000b40001e07983 */ /* 0x000ea20000300800 */
[----:B---3--:R-:W-:-:S03]  /*2370*/  FADD.FTZ R217, R137, R217 ;  /* 0x000000d989d97221 */ /* 0x008fc60000010000 */
[----:B-1----:R-:W3:Y:S01]  /*2380*/  LDL.LU R220, [R1+0xd4] ;  /* 0x0000d40001dc7983 */ /* 0x002ee20000300800 */
[----:B----4-:R-:W-:-:S03]  /*2390*/  FFMA.FTZ R132, R141, R137, R132 ;  /* 0x000000898d847223 */ /* 0x010fc60000010084 */
[----:B0-----:R-:W4:Y:S04]  /*23a0*/  LDL.LU R219, [R1+0xcc] ;  /* 0x0000cc0001db7983 */ /* 0x001f280000300800 */
[----:B------:R0:W-:Y:S01]  /*23b0*/  STL [R1+0x88], R217 ;  /* 0x000088d901007387 */ /* 0x0001e20000100800 */
[----:B------:R-:W-:-:S03]  /*23c0*/  FADD.FTZ R131, R122, R131 ;  /* 0x000000837a837221 */ /* 0x000fc60000010000 */
[----:B------:R-:W-:Y:S01]  /*23d0*/  STL [R1+0x78], R132 ;  /* 0x0000788401007387 */ /* 0x000fe20000100800 */
[----:B------:R-:W-:-:S03]  /*23e0*/  FFMA.FTZ R130, R141, R122, R130 ;  /* 0x0000007a8d827223 */ /* 0x000fc60000010082 */
[----:B------:R-:W4:Y:S01]  /*23f0*/  LDL.LU R223, [R1+0xbc] ;  /* 0x0000bc0001df7983 */ /* 0x000f220000300800 */
[----:B0-----:R-:W-:-:S03]  /*2400*/  HADD2.F32 R217, -RZ, R142.H0_H0 ;  /* 0x2000008effd97230 */ /* 0x001fc60000004100 */
[----:B------:R-:W4:Y:S04]  /*2410*/  LDL.LU R222, [R1+0xb0] ;  /* 0x0000b00001de7983 */ /* 0x000f280000300800 */
[----:B------:R-:W-:Y:S04]  /*2420*/  STL [R1+0xac], R131 ;  /* 0x0000ac8301007387 */ /* 0x000fe80000100800 */
[----:B------:R-:W-:Y:S01]  /*2430*/  STL [R1+0xa8], R130 ;  /* 0x0000a88201007387 */ /* 0x000fe20000100800 */
[----:B--2---:R-:W-:-:S05]  /*2440*/  FADD.FTZ R221, R217, R221 ;  /* 0x000000ddd9dd7221 */ /* 0x004fca0000010000 */
[----:B------:R0:W-:Y:S04]  /*2450*/  STL [R1+0xc0], R221 ;  /* 0x0000c0dd01007387 */ /* 0x0001e80000100800 */
[----:B0-----:R-:W2:Y:S01]  /*2460*/  LDL.LU R221, [R1+0xd0] ;  /* 0x0000d00001dd7983 */ /* 0x001ea20000300800 */
[----:B------:R-:W-:Y:S01]  /*2470*/  FMUL.FTZ R121, R46, R120 ;  /* 0x000000782e797220 */ /* 0x000fe20000410000 */
[----:B------:R-:W-:Y:S01]  /*2480*/  FMUL.FTZ R120, R47, R122 ;  /* 0x0000007a2f787220 */ /* 0x000fe20000410000 */
[----:B------:R-:W-:-:S05]  /*2490*/  HADD2.F32 R122, -RZ, R134.H0_H0 ;  /* 0x20000086ff7a7230 */ /* 0x000fca0000004100 */
[----:B------:R-:W-:Y:S01]  /*24a0*/  FADD.FTZ R218, -R185, R122 ;  /* 0x0000007ab9da7221 */ /* 0x000fe20000010100 */
[----:B------:R-:W-:-:S03]  /*24b0*/  HADD2.F32 R122, -RZ, R138.H0_H0 ;  /* 0x2000008aff7a7230 */ /* 0x000fc60000004100 */
[----:B------:R-:W-:Y:S01]  /*24c0*/  FMUL.FTZ R218, R182, R218 ;  /* 0x000000dab6da7220 */ /* 0x000fe20000410000 */
[----:B------:R-:W-:Y:S01]  /*24d0*/  FMUL.FTZ R136, R45, R123 ;  /* 0x0000007b2d887220 */ /* 0x000fe20000410000 */
[----:B------:R-:W-:Y:S02]  /*24e0*/  HADD2.F32 R134, -RZ, R134.H1_H1 ;  /* 0x30000086ff867230 */ /* 0x000fe40000004100 */
[----:B------:R-:W-:Y:S01]  /*24f0*/  FMUL.FTZ R123, R40, R122 ;  /* 0x0000007a287b7220 */ /* 0x000fe20000410000 */
[----:B------:R-:W-:Y:S02]  /*2500*/  HADD2.F32 R142, -RZ, R142.H1_H1 ;  /* 0x3000008eff8e7230 */ /* 0x000fe40000004100 */
[----:B------:R-:W-:Y:S01]  /*2510*/  FADD.FTZ R134, -R185, R134 ;  /* 0x00000086b9867221 */ /* 0x000fe20000010100 */
[----:B------:R-:W-:Y:S02]  /*2520*/  HADD2.F32 R138, -RZ, R138.H1_H1 ;  /* 0x3000008aff8a7230 */ /* 0x000fe40000004100 */
[-C--:B------:R-:W-:Y:S01]  /*2530*/  FFMA.FTZ R3, R195, R196.reuse, R3 ;  /* 0x000000c4c3037223 */ /* 0x080fe20000010003 */
[----:B------:R-:W-:-:S02]  /*2540*/  FFMA.FTZ R196, R93, R196, R146 ;  /* 0x000000c45dc47223 */ /* 0x000fc40000010092 */
[----:B------:R-:W2:Y:S01]  /*2550*/  LDG.E.128 R144, desc[UR4][R144.64] ;  /* 0x0000000490907981 */ /* 0x000ea2000c1e1d00 */
[-C--:B------:R-:W-:Y:S01]  /*2560*/  FFMA.FTZ R224, R218, R217.reuse, R224 ;  /* 0x000000d9dae07223 */ /* 0x080fe200000100e0 */
[----:B------:R-:W-:Y:S01]  /*2570*/  FFMA.FTZ R217, R72, R217, R123 ;  /* 0x000000d948d97223 */ /* 0x000fe2000001007b */
[----:B---3--:R-:W-:-:S03]  /*2580*/  FADD.FTZ R220, R122, R220 ;  /* 0x000000dc7adc7221 */ /* 0x008fc60000010000 */
[----:B------:R-:W-:Y:S04]  /*2590*/  STL [R1+0xb4], R224 ;  /* 0x0000b4e001007387 */ /* 0x000fe80000100800 */
[----:B------:R-:W3:Y:S01]  /*25a0*/  LDL.LU R123, [R1+0xc8] ;  /* 0x0000c800017b7983 */ /* 0x000ee20000300800 */
[----:B----4-:R-:W-:-:S03]  /*25b0*/  FFMA.FTZ R219, R218, R122, R219 ;  /* 0x0000007adadb7223 */ /* 0x010fc600000100db */
[----:B------:R0:W-:Y:S04]  /*25c0*/  STL [R1+0xd4], R220 ;  /* 0x0000d4dc01007387 */ /* 0x0001e80000100800 */
[----:B------:R-:W-:Y:S01]  /*25d0*/  STL [R1+0xcc], R219 ;  /* 0x0000ccdb01007387 */ /* 0x000fe20000100800 */
[----:B------:R-:W-:-:S03]  /*25e0*/  FADD.FTZ R223, R142, R223 ;  /* 0x000000df8edf7221 */ /* 0x000fc60000010000 */
[----:B------:R-:W4:Y:S01]  /*25f0*/  LDL.LU R236, [R1+0xc4] ;  /* 0x0000c40001ec7983 */ /* 0x000f220000300800 */
[----:B0-----:R-:W-:-:S03]  /*2600*/  FMUL.FTZ R220, R182, R134 ;  /* 0x00000086b6dc7220 */ /* 0x001fc60000410000 */
[----:B------:R-:W4:Y:S01]  /*2610*/  LDL.LU R235, [R1+0xb8] ;  /* 0x0000b80001eb7983 */ /* 0x000f220000300800 */
[----:B------:R-:W-:-:S03]  /*2620*/  FFMA.FTZ R222, R220, R142, R222 ;  /* 0x0000008edcde7223 */ /* 0x000fc600000100de */
[----:B------:R0:W-:Y:S04]  /*2630*/  STL [R1+0xbc], R223 ;  /* 0x0000bcdf01007387 */ /* 0x0001e80000100800 */
[----:B------:R1:W-:Y:S04]  /*2640*/  STL [R1+0xb0], R222 ;  /* 0x0000b0de01007387 */ /* 0x0003e80000100800 */
[----:B------:R-:W4:Y:S04]  /*2650*/  LDL.LU R225, [R1+0xdc] ;  /* 0x0000dc0001e17983 */ /* 0x000f280000300800 */
[----:B------:R-:W4:Y:S04]  /*2660*/  LDL.LU R224, [R1+0xd8] ;  /* 0x0000d80001e07983 */ /* 0x000f280000300800 */
[----:B0-----:R-:W4:Y:S01]  /*2670*/  LDL.LU R223, [R1+0xe4] ;  /* 0x0000e40001df7983 */ /* 0x001f220000300800 */
[-C--:B------:R-:W-:Y:S01]  /*2680*/  FFMA.FTZ R231, R189, R188.reuse, R231 ;  /* 0x000000bcbde77223 */ /* 0x080fe200000100e7 */
[----:B------:R-:W-:Y:S01]  /*2690*/  FFMA.FTZ R188, R76, R188, R127 ;  /* 0x000000bc4cbc7223 */ /* 0x000fe2000001007f */
[----:B--2---:R-:W-:-:S05]  /*26a0*/  FADD.FTZ R221, R138, R221 ;  /* 0x000000dd8add7221 */ /* 0x004fca0000010000 */
[----:B------:R0:W-:Y:S04]  /*26b0*/  STL [R1+0xd0], R221 ;  /* 0x0000d0dd01007387 */ /* 0x0001e80000100800 */
[----:B-1----:R-:W2:Y:S04]  /*26c0*/  LDL.LU R222, [R1+0xe0] ;  /* 0x0000e00001de7983 */ /* 0x002ea80000300800 */
[----:B0-----:R-:W2:Y:S04]  /*26d0*/  LDL.LU R221, [R1+0xec] ;  /* 0x0000ec0001dd7983 */ /* 0x001ea80000300800 */
[----:B------:R-:W2:Y:S01]  /*26e0*/  LDL.LU R134, [R1+0xe8] ;  /* 0x0000e80001867983 */ /* 0x000ea20000300800 */
[-C--:B------:R-:W-:Y:S01]  /*26f0*/  FFMA.FTZ R230, R140, R126.reuse, R230 ;  /* 0x0000007e8ce67223 */ /* 0x080fe200000100e6 */
[----:B------:R-:W-:-:S02]  /*2700*/  FFMA.FTZ R136, R77, R126, R136 ;  /* 0x0000007e4d887223 */ /* 0x000fc40000010088 */
[----:B------:R-:W0:Y:S01]  /*2710*/  LDC.64 R126, c[0x0][0x240] ;  /* 0x00009000ff7e7b82 */ /* 0x000e220000000a00 */
[----:B------:R-:W-:Y:S01]  /*2720*/  FFMA.FTZ R215, R78, R215, R121 ;  /* 0x000000d74ed77223 */ /* 0x000fe20000010079 */
[----:B------:R-:W-:Y:S01]  /*2730*/  FFMA.FTZ R137, R79, R137, R120 ;  /* 0x000000894f897223 */ /* 0x000fe20000010078 */
[----:B0-----:R-:W-:-:S04]  /*2740*/  IMAD.WIDE.U32 R120, R181, 0x8, R126 ;  /* 0x00000008b5787825 */ /* 0x001fc800078e007e */
[--C-:B------:R-:W-:Y:S02]  /*2750*/  IMAD.WIDE.U32 R130, R180, 0x8, R126.reuse ;  /* 0x00000008b4827825 */ /* 0x100fe400078e007e */
[----:B------:R-:W5:Y:S02]  /*2760*/  LDG.E.64 R120, desc[UR4][R120.64] ;  /* 0x0000000478787981 */ /* 0x000f64000c1e1b00 */
[--C-:B------:R-:W-:Y:S02]  /*2770*/  IMAD.WIDE.U32 R132, R2, 0x8, R126.reuse ;  /* 0x0000000802847825 */ /* 0x100fe400078e007e */
[----:B------:R-:W5:Y:S02]  /*2780*/  LDG.E.64 R130, desc[UR4][R130.64] ;  /* 0x0000000482827981 */ /* 0x000f64000c1e1b00 */
[----:B------:R-:W-:Y:S02]  /*2790*/  IMAD.WIDE.U32 R126, R184, 0x8, R126 ;  /* 0x00000008b87e7825 */ /* 0x000fe400078e007e */
[----:B------:R-:W5:Y:S04]  /*27a0*/  LDG.E.64 R132, desc[UR4][R132.64] ;  /* 0x0000000484847981 */ /* 0x000f68000c1e1b00 */
[----:B------:R-:W5:Y:S01]  /*27b0*/  LDG.E.64 R126, desc[UR4][R126.64] ;  /* 0x000000047e7e7981 */ /* 0x000f62000c1e1b00 */
[----:B------:R-:W-:-:S04]  /*27c0*/  FMUL.FTZ R219, R41, R138 ;  /* 0x0000008a29db7220 */ /* 0x000fc80000410000 */
[----:B------:R-:W-:Y:S01]  /*27d0*/  FFMA.FTZ R219, R73, R142, R219 ;  /* 0x0000008e49db7223 */ /* 0x000fe200000100db */
[----:B------:R-:W-:Y:S02]  /*27e0*/  HADD2.F32 R142, -RZ, R135.H0_H0 ;  /* 0x20000087ff8e7230 */ /* 0x000fe40000004100 */
[----:B------:R-:W-:-:S03]  /*27f0*/  HADD2.F32 R122, -RZ, R139.H0_H0 ;  /* 0x2000008bff7a7230 */ /* 0x000fc60000004100 */
[----:B------:R-:W-:Y:S01]  /*2800*/  FADD.FTZ R142, -R185, R142 ;  /* 0x0000008eb98e7221 */ /* 0x000fe20000010100 */
[----:B------:R-:W-:-:S03]  /*2810*/  HADD2.F32 R135, -RZ, R135.H1_H1 ;  /* 0x30000087ff877230 */ /* 0x000fc60000004100 */
[----:B------:R-:W-:Y:S02]  /*2820*/  FMUL.FTZ R142, R182, R142 ;  /* 0x0000008eb68e7220 */ /* 0x000fe40000410000 */
[----:B------:R-:W-:Y:S01]  /*2830*/  FADD.FTZ R135, -R185, R135 ;  /* 0x00000087b9877221 */ /* 0x000fe20000010100 */
[----:B---3--:R-:W-:Y:S01]  /*2840*/  FFMA.FTZ R123, R220, R138, R123 ;  /* 0x0000008adc7b7223 */ /* 0x008fe2000001007b */
[----:B------:R-:W-:-:S04]  /*2850*/  HADD2.F32 R138, -RZ, R143.H0_H0 ;  /* 0x2000008fff8a7230 */ /* 0x000fc80000004100 */
[----:B------:R0:W-:Y:S01]  /*2860*/  STL [R1+0xc8], R123 ;  /* 0x0000c87b01007387 */ /* 0x0001e20000100800 */
[----:B----4-:R-:W-:Y:S01]  /*2870*/  FADD.FTZ R236, R138, R236 ;  /* 0x000000ec8aec7221 */ /* 0x010fe20000010000 */
[----:B0-----:R-:W-:Y:S01]  /*2880*/  FMUL.FTZ R123, R42, R122 ;  /* 0x0000007a2a7b7220 */ /* 0x001fe20000410000 */
[----:B------:R-:W-:-:S03]  /*2890*/  FFMA.FTZ R235, R142, R138, R235 ;  /* 0x0000008a8eeb7223 */ /* 0x000fc600000100eb */
[----:B------:R-:W-:Y:S01]  /*28a0*/  STL [R1+0xc4], R236 ;  /* 0x0000c4ec01007387 */ /* 0x000fe20000100800 */
[----:B------:R-:W-:Y:S01]  /*28b0*/  FADD.FTZ R225, R122, R225 ;  /* 0x000000e17ae17221 */ /* 0x000fe20000010000 */
[----:B------:R-:W-:Y:S01]  /*28c0*/  FFMA.FTZ R224, R142, R122, R224 ;  /* 0x0000007a8ee07223 */ /* 0x000fe200000100e0 */
[----:B------:R-:W-:Y:S02]  /*28d0*/  HADD2.F32 R122, -RZ, R139.H1_H1 ;  /* 0x3000008bff7a7230 */ /* 0x000fe40000004100 */
[----:B------:R-:W-:Y:S02]  /*28e0*/  HADD2.F32 R139, -RZ, R143.H1_H1 ;  /* 0x3000008fff8b7230 */ /* 0x000fe40000004100 */
[----:B------:R-:W-:Y:S01]  /*28f0*/  FMUL.FTZ R143, R182, R135 ;  /* 0x00000087b68f7220 */ /* 0x000fe20000410000 */
[----:B------:R-:W-:Y:S02]  /*2900*/  STL [R1+0xb8], R235 ;  /* 0x0000b8eb01007387 */ /* 0x000fe40000100800 */
[----:B------:R-:W-:-:S02]  /*2910*/  FADD.FTZ R223, R139, R223 ;  /* 0x000000df8bdf7221 */ /* 0x000fc40000010000 */
[----:B------:R0:W-:Y:S01]  /*2920*/  STL [R1+0xdc], R225 ;  /* 0x0000dce101007387 */ /* 0x0001e20000100800 */
[----:B------:R-:W-:Y:S01]  /*2930*/  FFMA.FTZ R138, R74, R138, R123 ;  /* 0x0000008a4a8a7223 */ /* 0x000fe2000001007b */
[----:B------:R-:W-:Y:S02]  /*2940*/  FMUL.FTZ R123, R43, R122 ;  /* 0x0000007a2b7b7220 */ /* 0x000fe40000410000 */
[----:B------:R-:W-:Y:S01]  /*2950*/  STL [R1+0xd8], R224 ;  /* 0x0000d8e001007387 */ /* 0x000fe20000100800 */
[----:B------:R-:W-:-:S03]  /*2960*/  HADD2.F32 R135, -RZ, R144.H1_H1 ;  /* 0x30000090ff877230 */ /* 0x000fc60000004100 */
[----:B------:R1:W-:Y:S01]  /*2970*/  STL [R1+0xe4], R223 ;  /* 0x0000e4df01007387 */ /* 0x0003e20000100800 */
[----:B0-----:R-:W-:Y:S02]  /*2980*/  HADD2.F32 R225, -RZ, R146.H1_H1 ;  /* 0x30000092ffe17230 */ /* 0x001fe40000004100 */
[C---:B------:R-:W-:Y:S01]  /*2990*/  FADD.FTZ R135, -R185.reuse, R135 ;  /* 0x00000087b9877221 */ /* 0x040fe20000010100 */
[----:B-1----:R-:W-:Y:S02]  /*29a0*/  HADD2.F32 R223, -RZ, R147.H0_H0 ;  /* 0x20000093ffdf7230 */ /* 0x002fe40000004100 */
[----:B------:R-:W-:-:S03]  /*29b0*/  FADD.FTZ R225, -R185, R225 ;  /* 0x000000e1b9e17221 */ /* 0x000fc60000010100 */
[----:B------:R-:W-:Y:S01]  /*29c0*/  FADD.FTZ R223, -R185, R223 ;  /* 0x000000dfb9df7221 */ /* 0x000fe20000010100 */
[----:B------:R-:W-:-:S03]  /*29d0*/  FMUL.FTZ R225, R182, R225 ;  /* 0x000000e1b6e17220 */ /* 0x000fc60000410000 */
[----:B------:R-:W-:Y:S01]  /*29e0*/  FMUL.FTZ R223, R182, R223 ;  /* 0x000000dfb6df7220 */ /* 0x000fe20000410000 */
[----:B--2---:R-:W-:Y:S01]  /*29f0*/  FFMA.FTZ R222, R143, R139, R222 ;  /* 0x0000008b8fde7223 */ /* 0x004fe200000100de */
[----:B------:R-:W-:-:S04]  /*2a00*/  FADD.FTZ R221, R122, R221 ;  /* 0x000000dd7add7221 */ /* 0x000fc80000010000 */
[----:B------:R-:W-:Y:S01]  /*2a10*/  STL [R1+0xe0], R222 ;  /* 0x0000e0de01007387 */ /* 0x000fe20000100800 */
[----:B------:R-:W-:-:S03]  /*2a20*/  FFMA.FTZ R134, R143, R122, R134 ;  /* 0x0000007a8f867223 */ /* 0x000fc60000010086 */
[----:B------:R0:W-:Y:S01]  /*2a30*/  STL [R1+0xec], R221 ;  /* 0x0000ecdd01007387 */ /* 0x0001e20000100800 */
[----:B------:R-:W-:Y:S01]  /*2a40*/  FFMA.FTZ R139, R75, R139, R123 ;  /* 0x0000008b4b8b7223 */ /* 0x000fe2000001007b */
[----:B------:R-:W-:Y:S02]  /*2a50*/  HADD2.F32 R123, -RZ, R146.H0_H0 ;  /* 0x20000092ff7b7230 */ /* 0x000fe40000004100 */
[----:B------:R1:W-:Y:S01]  /*2a60*/  STL [R1+0xe8], R134 ;  /* 0x0000e88601007387 */ /* 0x0003e20000100800 */
[----:B------:R-:W-:Y:S02]  /*2a70*/  HADD2.F32 R122, -RZ, R147.H1_H1 ;  /* 0x30000093ff7a7230 */ /* 0x000fe40000004100 */
[----:B0-----:R-:W-:Y:S02]  /*2a80*/  HADD2.F32 R221, -RZ, R144.H0_H0 ;  /* 0x20000090ffdd7230 */ /* 0x001fe40000004100 */
[--C-:B-1----:R-:W-:Y:S02]  /*2a90*/  HADD2.F32 R134, -RZ, R145.reuse.H0_H0 ;  /* 0x20000091ff867230 */ /* 0x102fe40000004100 */
[----:B------:R-:W-:-:S02]  /*2aa0*/  HADD2.F32 R145, -RZ, R145.H1_H1 ;  /* 0x30000091ff917230 */ /* 0x000fc40000004100 */
[--C-:B------:R-:W-:Y:S02]  /*2ab0*/  HADD2.F32 R144, -RZ, R152.reuse.H0_H0 ;  /* 0x20000098ff907230 */ /* 0x100fe40000004100 */
[C---:B------:R-:W-:Y:S01]  /*2ac0*/  FADD.FTZ R146, -R185.reuse, R134 ;  /* 0x00000086b9927221 */ /* 0x040fe20000010100 */
[----:B------:R-:W-:Y:S02]  /*2ad0*/  HADD2.F32 R152, -RZ, R152.H1_H1 ;  /* 0x30000098ff987230 */ /* 0x000fe40000004100 */
[C---:B------:R-:W-:Y:S01]  /*2ae0*/  FADD.FTZ R221, -R185.reuse, R221 ;  /* 0x000000ddb9dd7221 */ /* 0x040fe20000010100 */
[C---:B------:R-:W-:Y:S01]  /*2af0*/  FADD.FTZ R134, -R185.reuse, R145 ;  /* 0x00000091b9867221 */ /* 0x040fe20000010100 */
[C---:B------:R-:W-:Y:S01]  /*2b00*/  FADD.FTZ R123, -R185.reuse, R123 ;  /* 0x0000007bb97b7221 */ /* 0x040fe20000010100 */
[----:B------:R-:W-:Y:S01]  /*2b10*/  FADD.FTZ R122, -R185, R122 ;  /* 0x0000007ab97a7221 */ /* 0x000fe20000010100 */
[--C-:B------:R-:W-:Y:S02]  /*2b20*/  HADD2.F32 R185, -RZ, R148.reuse.H0_H0 ;  /* 0x20000094ffb97230 */ /* 0x100fe40000004100 */
[----:B------:R-:W-:-:S02]  /*2b30*/  HADD2.F32 R147, -RZ, R148.H1_H1 ;  /* 0x30000094ff937230 */ /* 0x000fc40000004100 */
[C---:B------:R-:W-:Y:S01]  /*2b40*/  FMUL.FTZ R148, R182.reuse, R135 ;  /* 0x00000087b6947220 */ /* 0x040fe20000410000 */
[----:B------:R-:W-:Y:S01]  /*2b50*/  FMUL.FTZ R135, R37, R152 ;  /* 0x0000009825877220 */ /* 0x000fe20000410000 */
[----:B------:R-:W-:Y:S01]  /*2b60*/  FMUL.FTZ R221, R182, R221 ;  /* 0x000000ddb6dd7220 */ /* 0x000fe20000410000 */
[----:B------:R-:W-:Y:S01]  /*2b70*/  FMUL.FTZ R145, R36, R144 ;  /* 0x0000009024917220 */ /* 0x000fe20000410000 */
[----:B------:R-:W-:Y:S01]  /*2b80*/  FADD.FTZ R23, R147, R23 ;  /* 0x0000001793177221 */ /* 0x000fe20000010000 */
[-C--:B------:R-:W-:Y:S01]  /*2b90*/  FFMA.FTZ R15, R148, R147.reuse, R15 ;  /* 0x00000093940f7223 */ /* 0x080fe2000001000f */
[----:B------:R-:W-:Y:S01]  /*2ba0*/  FFMA.FTZ R147, R69, R147, R135 ;  /* 0x0000009345937223 */ /* 0x000fe20000010087 */
[--C-:B------:R-:W-:Y:S02]  /*2bb0*/  HADD2.F32 R135, -RZ, R153.reuse.H0_H0 ;  /* 0x20000099ff877230 */ /* 0x100fe40000004100 */
[----:B------:R-:W-:Y:S01]  /*2bc0*/  FADD.FTZ R24, R185, R24 ;  /* 0x00000018b9187221 */ /* 0x000fe20000010000 */
[----:B------:R-:W-:Y:S01]  /*2bd0*/  FFMA.FTZ R16, R221, R185, R16 ;  /* 0x000000b9dd107223 */ /* 0x000fe20000010010 */
[----:B------:R-:W-:-:S02]  /*2be0*/  HADD2.F32 R153, -RZ, R153.H1_H1 ;  /* 0x30000099ff997230 */ /* 0x000fc40000004100 */
[----:B------:R-:W-:Y:S01]  /*2bf0*/  FFMA.FTZ R185, R68, R185, R145 ;  /* 0x000000b944b97223 */ /* 0x000fe20000010091 */
[--C-:B------:R-:W-:Y:S02]  /*2c00*/  HADD2.F32 R145, -RZ, R149.reuse.H0_H0 ;  /* 0x20000095ff917230 */ /* 0x100fe40000004100 */
[----:B------:R-:W-:Y:S01]  /*2c10*/  FADD.FTZ R163, R152, R163 ;  /* 0x000000a398a37221 */ /* 0x000fe20000010000 */
        /* <DEDUP_REMOVED lines=12> */
[----:B------:R-:W-:Y:S01]  /*2ce0*/  FMUL.FTZ R123, R32, R134 ;  /* 0x00000086207b7220 */ /* 0x000fe20000410000 */
[----:B------:R-:W-:Y:S02]  /*2cf0*/  HADD2.F32 R154, -RZ, R154.H1_H1 ;  /* 0x3000009aff9a7230 */ /* 0x000fe40000004100 */
[----:B------:R-:W-:Y:S01]  /*2d00*/  FADD.FTZ R28, R222, R28 ;  /* 0x0000001cde1c7221 */ /* 0x000fe20000010000 */
[-C--:B------:R-:W-:Y:S01]  /*2d10*/  FFMA.FTZ R20, R153, R222.reuse, R20 ;  /* 0x000000de99147223 */ /* 0x080fe20000010014 */
[----:B------:R-:W-:Y:S01]  /*2d20*/  FFMA.FTZ R222, R64, R222, R123 ;  /* 0x000000de40de7223 */ /* 0x000fe2000001007b */
[----:B------:R-:W-:-:S02]  /*2d30*/  HADD2.F32 R150, -RZ, R150.H1_H1 ;  /* 0x30000096ff967230 */ /* 0x000fc40000004100 */
[-C--:B------:R-:W-:Y:S01]  /*2d40*/  FMUL.FTZ R224, R33, R154.reuse ;  /* 0x0000009a21e07220 */ /* 0x080fe20000410000 */
[--C-:B------:R-:W-:Y:S02]  /*2d50*/  HADD2.F32 R123, -RZ, R155.reuse.H0_H0 ;  /* 0x2000009bff7b7230 */ /* 0x100fe40000004100 */
[----:B------:R-:W-:Y:S01]  /*2d60*/  FADD.FTZ R167, R154, R167 ;  /* 0x000000a79aa77221 */ /* 0x000fe20000010000 */
[----:B------:R-:W-:Y:S02]  /*2d70*/  HADD2.F32 R155, -RZ, R155.H1_H1 ;  /* 0x3000009bff9b7230 */ /* 0x000fe40000004100 */
[C---:B------:R-:W-:Y:S01]  /*2d80*/  FFMA.FTZ R159, R225.reuse, R154, R159 ;  /* 0x0000009ae19f7223 */ /* 0x040fe2000001009f */
[--C-:B------:R-:W-:Y:S02]  /*2d90*/  HADD2.F32 R154, -RZ, R151.reuse.H0_H0 ;  /* 0x20000097ff9a7230 */ /* 0x100fe40000004100 */
[----:B------:R-:W-:Y:S01]  /*2da0*/  FADD.FTZ R27, R150, R27 ;  /* 0x0000001b961b7221 */ /* 0x000fe20000010000 */
[-C--:B------:R-:W-:Y:S01]  /*2db0*/  FFMA.FTZ R19, R225, R150.reuse, R19 ;  /* 0x00000096e1137223 */ /* 0x080fe20000010013 */
        /* <DEDUP_REMOVED lines=8> */
[-C--:B------:R-:W-:Y:S01]  /*2e40*/  FMUL.FTZ R134, R34, R123.reuse ;  /* 0x0000007b22867220 */ /* 0x080fe20000410000 */
        /* <DEDUP_REMOVED lines=51> */
[----:B------:R-:W-:Y:S01]  /*3180*/  FADD.FTZ R122, R139, R122 ;  /* 0x0000007a8b7a7221 */ /* 0x000fe20000010000 */
[----:B------:R-:W-:Y:S01]  /*3190*/  FADD.FTZ R164, R144, R164 ;  /* 0x000000a490a47221 */ /* 0x000fe20000010000 */
[C---:B------:R-:W-:Y:S01]  /*31a0*/  FFMA.FTZ R156, R221.reuse, R144, R156 ;  /* 0x00000090dd9c7223 */ /* 0x040fe2000001009c */
[----:B------:R-:W-:Y:S01]  /*31b0*/  FMUL.FTZ R146, R182, R146 ;  /* 0x00000092b6927220 */ /* 0x000fe20000410000 */
[----:B------:R-:W-:Y:S01]  /*31c0*/  FMUL.FTZ R144, R38, R135 ;  /* 0x0000008726907220 */ /* 0x000fe20000410000 */
        /* <DEDUP_REMOVED lines=47> */
.L_x_1948:
[----:B------:R-:W-:Y:S01]  /*34c0*/  FADD.FTZ R236, R122, R236 ;  /* 0x000000ec7aec7221 */ /* 0x000fe20000010000 */
[----:B0-----:R-:W-:Y:S01]  /*34d0*/  FADD.FTZ R134, R123, R134 ;  /* 0x000000867b867221 */ /* 0x001fe20000010000 */
[----:B-1---5:R-:W-:Y:S01]  /*34e0*/  @P0 HADD2.F32 R123, -RZ, R99.H1_H1 ;  /* 0x30000063ff7b0230 */ /* 0x022fe20000004100 */
[----:B------:R-:W-:Y:S01]  /*34f0*/  LOP3.LUT P6, RZ, R120, 0xff0000, RZ, 0xc0, !PT ;  /* 0x00ff000078ff7812 */ /* 0x000fe200078cc0ff */
        /* <DEDUP_REMOVED lines=13> */
[C---:B------:R-:W-:Y:S01]  /*35d0*/  FMUL.FTZ R122, R182.reuse, R0 ;  /* 0x00000000b67a7220 */ /* 0x040fe20000410000 */
[----:B------:R-:W-:Y:S02]  /*35e0*/  @P0 HADD2.F32 R0, -RZ, R96.H0_H0 ;  /* 0x20000060ff000230 */ /* 0x000fe40000004100 */
[C---:B------:R-:W-:Y:S01]  /*35f0*/  FMUL.FTZ R134, R182.reuse, R195 ;  /* 0x000000c3b6867220 */ /* 0x040fe20000410000 */
[----:B------:R-:W-:Y:S01]  /*3600*/  FMUL.FTZ R195, R182, R205 ;  /* 0x000000cdb6c37220 */ /* 0x000fe20000410000 */
[----:B------:R-:W-:Y:S01]  /*3610*/  FADD.FTZ R206, R208, -R206 ;  /* 0x800000ced0ce7221 */ /* 0x000fe20000010000 */
[-CC-:B------:R-:W-:Y:S01]  /*3620*/  FFMA.FTZ R197, R197, R235.reuse, R155.reuse ;  /* 0x000000ebc5c57223 */ /* 0x180fe2000001009b */
[----:B------:R-:W-:Y:S01]  /*3630*/  @P0 FADD.FTZ R122, R122, R0 ;  /* 0x000000007a7a0221 */ /* 0x000fe20000010000 */
[-C--:B------:R-:W-:Y:S01]  /*3640*/  FFMA.FTZ R201, R201, R235.reuse, R155 ;  /* 0x000000ebc9c97223 */ /* 0x080fe2000001009b */
[----:B------:R-:W-:Y:S01]  /*3650*/  FMUL.FTZ R196, R182, R206 ;  /* 0x000000ceb6c47220 */ /* 0x000fe20000410000 */
[----:B------:R-:W-:Y:S01]  /*3660*/  FADD.FTZ R197, R198, -R197 ;  /* 0x800000c5c6c57221 */ /* 0x000fe20000010000 */
[----:B------:R-:W-:Y:S01]  /*3670*/  P2R R205, PR, RZ, 0x40 ;  /* 0x00000040ffcd7803 */ /* 0x000fe20000000000 */
[----:B------:R-:W-:Y:S01]  /*3680*/  FADD.FTZ R202, R202, -R201 ;  /* 0x800000c9caca7221 */ /* 0x000fe20000010000 */
[----:B------:R-:W-:Y:S01]  /*3690*/  @P2 F2FP.F16.F32.PACK_AB R0, RZ, R122 ;  /* 0x0000007aff00223e */ /* 0x000fe200000000ff */
[----:B------:R-:W-:Y:S01]  /*36a0*/  FMUL.FTZ R122, R122, UR16 ;  /* 0x000000107a7a7c20 */ /* 0x000fe20008410000 */
[----:B------:R-:W-:Y:S01]  /*36b0*/  @P0 FADD.FTZ R196, R196, R123 ;  /* 0x0000007bc4c40221 */ /* 0x000fe20000010000 */
[----:B------:R-:W-:Y:S01]  /*36c0*/  LOP3.LUT P6, RZ, R121, 0xff000000, RZ, 0xc0, !PT ;  /* 0xff00000079ff7812 */ /* 0x000fe200078cc0ff */
[--C-:B------:R-:W-:Y:S01]  /*36d0*/  FFMA.FTZ R198, R199, R235, R155.reuse ;  /* 0x000000ebc7c67223 */ /* 0x100fe2000001009b */
[----:B------:R-:W-:Y:S01]  /*36e0*/  @P2 PRMT R112, R0, 0x7610, R112 ;  /* 0x0000761000702816 */ /* 0x000fe20000000070 */
[----:B------:R-:W-:Y:S01]  /*36f0*/  FMUL.FTZ R194, R196, UR16 ;  /* 0x00000010c4c27c20 */ /* 0x000fe20008410000 */
[----:B------:R-:W-:Y:S01]  /*3700*/  MOV R0, R120 ;  /* 0x0000007800007202 */ /* 0x000fe20000000f00 */
[C---:B------:R-:W-:Y:S01]  /*3710*/  FMUL.FTZ R197, R182.reuse, R197 ;  /* 0x000000c5b6c57220 */ /* 0x040fe20000410000 */
[----:B------:R-:W-:Y:S01]  /*3720*/  @P2 F2FP.F16.F32.PACK_AB R199, RZ, R196 ;  /* 0x000000c4ffc7223e */ /* 0x000fe200000000ff */
[----:B------:R-:W-:Y:S01]  /*3730*/  FMUL.FTZ R196, R182, R202 ;  /* 0x000000cab6c47220 */ /* 0x000fe20000410000 */
[----:B------:R-:W-:Y:S01]  /*3740*/  LOP3.LUT P3, RZ, R0, 0xff, RZ, 0xc0, !PT ;  /* 0x000000ff00ff7812 */ /* 0x000fe2000786c0ff */
[----:B------:R-:W-:Y:S01]  /*3750*/  FADD.FTZ R198, R200, -R198 ;  /* 0x800000c6c8c67221 */ /* 0x000fe20000010000 */
[----:B------:R-:W-:Y:S01]  /*3760*/  @P1 MOV R0, R170 ;  /* 0x000000aa00001202 */ /* 0x000fe20000000f00 */
[-C--:B------:R-:W-:Y:S01]  /*3770*/  FFMA.FTZ R203, R203, R235.reuse, R155 ;  /* 0x000000ebcbcb7223 */ /* 0x080fe2000001009b */
[----:B------:R-:W0:Y:S01]  /*3780*/  LDC.64 R206, c[0x0][0x2f8] ;  /* 0x0000be00ffce7b82 */ /* 0x000e220000000a00 */
[----:B------:R-:W-:Y:S01]  /*3790*/  FMUL.FTZ R198, R182, R198 ;  /* 0x000000c6b6c67220 */ /* 0x000fe20000410000 */
[----:B------:R-:W-:Y:S01]  /*37a0*/  @P1 LOP3.LUT P4, RZ, R0, 0xff, RZ, 0xc0, !PT ;  /* 0x000000ff00ff1812 */ /* 0x000fe2000788c0ff */
[----:B------:R-:W-:Y:S01]  /*37b0*/  FADD.FTZ R204, R204, -R203 ;  /* 0x800000cbcccc7221 */ /* 0x000fe20000010000 */
[----:B------:R-:W-:Y:S01]  /*37c0*/  @P0 HADD2.F32 R203, -RZ, R98.H1_H1 ;  /* 0x30000062ffcb0230 */ /* 0x000fe20000004100 */
[----:B------:R-:W-:Y:S01]  /*37d0*/  FSEL R135, R194, RZ, P6 ;  /* 0x000000ffc2877208 */ /* 0x000fe20003000000 */
[-CC-:B------:R-:W-:Y:S01]  /*37e0*/  FFMA.FTZ R124, R124, R235.reuse, R155.reuse ;  /* 0x000000eb7c7c7223 */ /* 0x180fe2000001009b */
[----:B------:R-:W-:Y:S01]  /*37f0*/  @P1 FSEL R0, R122, RZ, P4 ;  /* 0x000000ff7a001208 */ /* 0x000fe20002000000 */
[-CC-:B------:R-:W-:Y:S01]  /*3800*/  FFMA.FTZ R186, R186, R235.reuse, R155.reuse ;  /* 0x000000ebbaba7223 */ /* 0x180fe2000001009b */
[----:B------:R-:W-:Y:S01]  /*3810*/  @P1 LOP3.LUT P4, RZ, R170, 0xff00, RZ, 0xc0, !PT ;  /* 0x0000ff00aaff1812 */ /* 0x000fe2000788c0ff */
[----:B------:R-:W-:Y:S01]  /*3820*/  FADD.FTZ R124, R128, -R124 ;  /* 0x8000007c807c7221 */ /* 0x000fe20000010000 */
[----:B------:R-:W-:Y:S01]  /*3830*/  @P1 F2FP.F16.F32.PACK_AB R0, RZ, R0 ;  /* 0x00000000ff00123e */ /* 0x000fe200000000ff */
[----:B------:R-:W-:Y:S01]  /*3840*/  FFMA.FTZ R129, R129, R235, R155 ;  /* 0x000000eb81817223 */ /* 0x000fe2000001009b */
[----:B------:R-:W-:Y:S01]  /*3850*/  FSEL R122, R122, RZ, P3 ;  /* 0x000000ff7a7a7208 */ /* 0x000fe20001800000 */
[----:B------:R-:W-:Y:S01]  /*3860*/  FADD.FTZ R186, R187, -R186 ;  /* 0x800000babbba7221 */ /* 0x000fe20000010000 */
[----:B------:R-:W-:Y:S01]  /*3870*/  @P1 PRMT R116, R0, 0x7610, R116 ;  /* 0x0000761000741816 */ /* 0x000fe20000000074 */
[----:B------:R-:W-:Y:S01]  /*3880*/  @P0 HADD2.F32 R0, -RZ, R96.H1_H1 ;  /* 0x30000060ff000230 */ /* 0x000fe20000004100 */
[----:B------:R-:W-:Y:S01]  /*3890*/  LOP3.LUT P3, RZ, R120, 0xff000000, RZ, 0xc0, !PT ;  /* 0xff00000078ff7812 */ /* 0x000fe2000786c0ff */
[----:B------:R-:W-:Y:S01]  /*38a0*/  FADD.FTZ R129, R125, -R129 ;  /* 0x800000817d817221 */ /* 0x000fe20000010000 */
[----:B------:R-:W-:Y:S01]  /*38b0*/  ISETP.NE.AND P6, PT, R205, RZ, PT ;  /* 0x000000ffcd00720c */ /* 0x000fe20003fc5270 */
[----:B------:R-:W-:Y:S01]  /*38c0*/  FMUL.FTZ R187, R182, R186 ;  /* 0x000000bab6bb7220 */ /* 0x000fe20000410000 */
[----:B------:R-:W-:Y:S01]  /*38d0*/  @P0 FADD.FTZ R134, R134, R0 ;  /* 0x0000000086860221 */ /* 0x000fe20000010000 */
[----:B------:R-:W-:Y:S01]  /*38e0*/  FMUL.FTZ R186, R182, R129 ;  /* 0x00000081b6ba7220 */ /* 0x000fe20000410000 */
[-CC-:B------:R-:W-:Y:S01]  /*38f0*/  FFMA.FTZ R190, R190, R235.reuse, R155.reuse ;  /* 0x000000ebbebe7223 */ /* 0x180fe2000001009b */
[-CC-:B------:R-:W-:Y:S01]  /*3900*/  FFMA.FTZ R205, R212, R235.reuse, R155.reuse ;  /* 0x000000ebd4cd7223 */ /* 0x180fe2000001009b */
[-C--:B------:R-:W-:Y:S01]  /*3910*/  FFMA.FTZ R140, R140, R235.reuse, R155 ;  /* 0x000000eb8c8c7223 */ /* 0x080fe2000001009b */
[----:B------:R-:W-:Y:S01]  /*3920*/  @P2 F2FP.F16.F32.PACK_AB R0, RZ, R134 ;  /* 0x00000086ff00223e */ /* 0x000fe200000000ff */
[----:B------:R-:W-:Y:S01]  /*3930*/  FMUL.FTZ R134, R134, UR16 ;  /* 0x0000001086867c20 */ /* 0x000fe20008410000 */
[----:B------:R-:W-:Y:S01]  /*3940*/  FADD.FTZ R191, R191, -R190 ;  /* 0x800000bebfbf7221 */ /* 0x000fe20000010000 */
[----:B------:R-:W-:Y:S01]  /*3950*/  FADD.FTZ R205, R211, -R205 ;  /* 0x800000cdd3cd7221 */ /* 0x000fe20000010000 */
[----:B------:R-:W-:Y:S01]  /*3960*/  @P2 PRMT R112, R112, 0x5410, R0 ;  /* 0x0000541070702816 */ /* 0x000fe20000000000 */
[--C-:B------:R-:W-:Y:S01]  /*3970*/  FFMA.FTZ R189, R189, R235, R155.reuse ;  /* 0x000000ebbdbd7223 */ /* 0x100fe2000001009b */
[----:B------:R-:W-:Y:S01]  /*3980*/  @P1 FSEL R0, R134, RZ, P4 ;  /* 0x000000ff86001208 */ /* 0x000fe20002000000 */
[----:B------:R-:W-:Y:S01]  /*3990*/  FMUL.FTZ R205, R182, R205 ;  /* 0x000000cdb6cd7220 */ /* 0x000fe20000410000 */
[----:B------:R-:W-:Y:S01]  /*39a0*/  LOP3.LUT P4, RZ, R120, 0xff00, RZ, 0xc0, !PT ;  /* 0x0000ff0078ff7812 */ /* 0x000fe2000788c0ff */
[----:B------:R-:W-:Y:S01]  /*39b0*/  @P0 HADD2.F32 R120, -RZ, R97.H0_H0 ;  /* 0x20000061ff780230 */ /* 0x000fe20000004100 */
[----:B------:R-:W-:Y:S01]  /*39c0*/  @P1 F2FP.F16.F32.PACK_AB R0, RZ, R0 ;  /* 0x00000000ff00123e */ /* 0x000fe200000000ff */
[----:B------:R-:W-:Y:S01]  /*39d0*/  FADD.FTZ R136, R136, -R140 ;  /* 0x8000008c88887221 */ /* 0x000fe20000010000 */
[----:B------:R-:W-:Y:S01]  /*39e0*/  FSEL R134, R134, RZ, P4 ;  /* 0x000000ff86867208 */ /* 0x000fe20002000000 */
[----:B------:R-:W-:Y:S01]  /*39f0*/  FFMA.FTZ R141, R141, R235, R155 ;  /* 0x000000eb8d8d7223 */ /* 0x000fe2000001009b */
[----:B------:R-:W-:Y:S01]  /*3a00*/  @P1 PRMT R116, R116, 0x5410, R0 ;  /* 0x0000541074741816 */ /* 0x000fe20000000000 */
[----:B------:R-:W-:Y:S01]  /*3a10*/  @P0 HADD2.F32 R0, -RZ, R99.H0_H0 ;  /* 0x20000063ff000230 */ /* 0x000fe20000004100 */
[----:B------:R-:W-:Y:S01]  /*3a20*/  LOP3.LUT P4, RZ, R121, 0xff, RZ, 0xc0, !PT ;  /* 0x000000ff79ff7812 */ /* 0x000fe2000788c0ff */
[----:B------:R-:W-:Y:S01]  /*3a30*/  @P0 FADD.FTZ R197, R197, R120 ;  /* 0x00000078c5c50221 */ /* 0x000fe20000010000 */
[----:B------:R-:W-:Y:S01]  /*3a40*/  @P1 MOV R140, R174 ;  /* 0x000000ae008c1202 */ /* 0x000fe20000000f00 */
[----:B------:R-:W-:Y:S01]  /*3a50*/  FADD.FTZ R188, R188, -R189 ;  /* 0x800000bdbcbc7221 */ /* 0x000fe20000010000 */
[----:B------:R-:W-:Y:S01]  /*3a60*/  @P0 FADD.FTZ R195, R195, R0 ;  /* 0x00000000c3c30221 */ /* 0x000fe20000010000 */
[----:B------:R-:W-:Y:S01]  /*3a70*/  FADD.FTZ R137, R137, -R141 ;  /* 0x8000008d89897221 */ /* 0x000fe20000010000 */
[----:B------:R-:W-:Y:S01]  /*3a80*/  @P2 F2FP.F16.F32.PACK_AB R202, RZ, R197 ;  /* 0x000000c5ffca223e */ /* 0x000fe200000000ff */
[----:B------:R-:W-:Y:S01]  /*3a90*/  FMUL.FTZ R197, R197, UR16 ;  /* 0x00000010c5c57c20 */ /* 0x000fe20008410000 */
[----:B------:R-:W-:Y:S01]  /*3aa0*/  FMUL.FTZ R0, R195, UR16 ;  /* 0x00000010c3007c20 */ /* 0x000fe20008410000 */
[----:B------:R-:W-:Y:S01]  /*3ab0*/  @P2 F2FP.F16.F32.PACK_AB R200, RZ, R195 ;  /* 0x000000c3ffc8223e */ /* 0x000fe200000000ff */
[----:B------:R-:W-:Y:S01]  /*3ac0*/  @P0 HADD2.F32 R195, -RZ, R97.H1_H1 ;  /* 0x30000061ffc30230 */ /* 0x000fe20000004100 */
[----:B------:R-:W-:Y:S01]  /*3ad0*/  @P2 PRMT R113, R202, 0x7610, R113 ;  /* 0x00007610ca712816 */ /* 0x000fe20000000071 */
[----:B------:R-:W-:Y:S01]  /*3ae0*/  FMUL.FTZ R202, R182, R191 ;  /* 0x000000bfb6ca7220 */ /* 0x000fe20000410000 */
[----:B------:R-:W-:Y:S01]  /*3af0*/  FSEL R123, R0, RZ, P5 ;  /* 0x000000ff007b7208 */ /* 0x000fe20002800000 */
[----:B------:R-:W-:Y:S01]  /*3b00*/  FFMA.FTZ R218, R218, R235, R155 ;  /* 0x000000ebdada7223 */ /* 0x000fe2000001009b */
[----:B------:R-:W-:Y:S01]  /*3b10*/  LOP3.LUT P5, RZ, R121, 0xff00, RZ, 0xc0, !PT ;  /* 0x0000ff0079ff7812 */ /* 0x000fe200078ac0ff */
[----:B------:R-:W-:-:S02]  /*3b20*/  @P0 HADD2.F32 R121, -RZ, R98.H0_H0 ;  /* 0x20000062ff790230 */ /* 0x000fc40000004100 */
[----:B------:R-:W-:Y:S01]  /*3b30*/  @P0 FADD.FTZ R198, R198, R195 ;  /* 0x000000c3c6c60221 */ /* 0x000fe20000010000 */
[----:B------:R-:W-:Y:S01]  /*3b40*/  FMUL.FTZ R195, R182, R204 ;  /* 0x000000ccb6c37220 */ /* 0x000fe20000410000 */
[----:B------:R-:W-:Y:S01]  /*3b50*/  @P2 PRMT R115, R200, 0x7610, R115 ;  /* 0x00007610c8732816 */ /* 0x000fe20000000073 */
[----:B------:R-:W-:Y:S01]  /*3b60*/  FFMA.FTZ R143, R143, R235, R155 ;  /* 0x000000eb8f8f7223 */ /* 0x000fe2000001009b */
[----:B------:R-:W-:Y:S01]  /*3b70*/  @P0 FADD.FTZ R196, R196, R121 ;  /* 0x00000079c4c40221 */ /* 0x000fe20000010000 */
[----:B------:R-:W-:Y:S01]  /*3b80*/  @P0 FADD.FTZ R195, R195, R203 ;  /* 0x000000cbc3c30221 */ /* 0x000fe20000010000 */
[----:B------:R-:W1:Y:S01]  /*3b90*/  @P2 LDC.64 R120, c[0x0][0x308] ;  /* 0x0000c200ff782b82 */ /* 0x000e620000000a00 */
[----:B------:R-:W-:Y:S01]  /*3ba0*/  @P2 F2FP.F16.F32.PACK_AB R203, RZ, R198 ;  /* 0x000000c6ffcb223e */ /* 0x000fe200000000ff */
[----:B------:R-:W-:Y:S01]  /*3bb0*/  FMUL.FTZ R198, R198, UR16 ;  /* 0x00000010c6c67c20 */ /* 0x000fe20008410000 */
[----:B------:R-:W-:Y:S01]  /*3bc0*/  @P2 F2FP.F16.F32.PACK_AB R201, RZ, R196 ;  /* 0x000000c4ffc9223e */ /* 0x000fe200000000ff */
[----:B------:R-:W-:Y:S01]  /*3bd0*/  FMUL.FTZ R196, R196, UR16 ;  /* 0x00000010c4c47c20 */ /* 0x000fe20008410000 */
[----:B------:R-:W-:Y:S01]  /*3be0*/  @P2 F2FP.F16.F32.PACK_AB R200, RZ, R195 ;  /* 0x000000c3ffc8223e */ /* 0x000fe200000000ff */
[----:B------:R-:W-:Y:S01]  /*3bf0*/  FMUL.FTZ R195, R195, UR16 ;  /* 0x00000010c3c37c20 */ /* 0x000fe20008410000 */
[----:B------:R-:W-:Y:S01]  /*3c00*/  @P2 PRMT R114, R201, 0x7610, R114 ;  /* 0x00007610c9722816 */ /* 0x000fe20000000072 */
[----:B------:R-:W-:Y:S01]  /*3c10*/  FMUL.FTZ R201, R182, R137 ;  /* 0x00000089b6c97220 */ /* 0x000fe20000410000 */
[----:B------:R-:W-:Y:S01]  /*3c20*/  @P2 PRMT R113, R113, 0x5410, R203 ;  /* 0x0000541071712816 */ /* 0x000fe200000000cb */
[----:B------:R-:W-:Y:S01]  /*3c30*/  FADD.FTZ R217, R217, -R218 ;  /* 0x800000dad9d97221 */ /* 0x000fe20000010000 */
[----:B------:R-:W-:Y:S01]  /*3c40*/  @P2 PRMT R114, R114, 0x5410, R200 ;  /* 0x0000541072722816 */ /* 0x000fe200000000c8 */
[----:B------:R-:W-:Y:S01]  /*3c50*/  FFMA.FTZ R200, R216, R235, R155 ;  /* 0x000000ebd8c87223 */ /* 0x000fe2000001009b */
[----:B------:R-:W-:Y:S01]  /*3c60*/  @P2 PRMT R115, R115, 0x5410, R199 ;  /* 0x0000541073732816 */ /* 0x000fe200000000c7 */
[----:B------:R-:W-:Y:S01]  /*3c70*/  FMUL.FTZ R199, R182, R136 ;  /* 0x00000088b6c77220 */ /* 0x000fe20000410000 */
[----:B------:R-:W-:Y:S01]  /*3c80*/  F2FP.F16.F32.PACK_AB R123, R135, R123 ;  /* 0x0000007b877b723e */ /* 0x000fe200000000ff */
[----:B------:R-:W-:Y:S01]  /*3c90*/  FADD.FTZ R200, R215, -R200 ;  /* 0x800000c8d7c87221 */ /* 0x000fe20000010000 */
[----:B------:R-:W-:-:S02]  /*3ca0*/  @P0 HADD2.F32 R136, -RZ, R105.H0_H0 ;  /* 0x20000069ff880230 */ /* 0x000fc40000004100 */
[----:B------:R-:W-:Y:S01]  /*3cb0*/  FADD.FTZ R139, R139, -R143 ;  /* 0x8000008f8b8b7221 */ /* 0x000fe20000010000 */
[--C-:B------:R-:W-:Y:S01]  /*3cc0*/  FFMA.FTZ R142, R142, R235, R155.reuse ;  /* 0x000000eb8e8e7223 */ /* 0x100fe2000001009b */
[C---:B------:R-:W-:Y:S01]  /*3cd0*/  FMUL.FTZ R200, R182.reuse, R200 ;  /* 0x000000c8b6c87220 */ /* 0x040fe20000410000 */
[----:B------:R-:W-:Y:S01]  /*3ce0*/  FMUL.FTZ R217, R182, R217 ;  /* 0x000000d9b6d97220 */ /* 0x000fe20000410000 */
[----:B------:R-:W-:Y:S01]  /*3cf0*/  FFMA.FTZ R153, R153, R235, R155 ;  /* 0x000000eb99997223 */ /* 0x000fe2000001009b */
[----:B------:R-:W-:Y:S01]  /*3d00*/  FADD.FTZ R138, R138, -R142 ;  /* 0x8000008e8a8a7221 */ /* 0x000fe20000010000 */
[----:B-1----:R-:W-:-:S04]  /*3d10*/  @P2 IMAD.WIDE.U32 R120, R181, 0x10, R120 ;  /* 0x00000010b5782825 */ /* 0x002fc800078e0078 */
[----:B------:R-:W-:Y:S01]  /*3d20*/  @P0 FADD.FTZ R200, R200, R136 ;  /* 0x00000088c8c80221 */ /* 0x000fe20000010000 */
[----:B------:R-:W-:Y:S01]  /*3d30*/  FADD.FTZ R222, R222, -R153 ;  /* 0x80000099dede7221 */ /* 0x000fe20000010000 */
[-CC-:B------:R-:W-:Y:S01]  /*3d40*/  FFMA.FTZ R220, R220, R235.reuse, R155.reuse ;  /* 0x000000ebdcdc7223 */ /* 0x180fe2000001009b */
[----:B------:R-:W-:Y:S01]  /*3d50*/  FMUL.FTZ R138, R182, R138 ;  /* 0x0000008ab68a7220 */ /* 0x000fe20000410000 */
[----:B------:R1:W-:Y:S01]  /*3d60*/  @P2 STG.E.128 desc[UR4][R120.64], R112 ;  /* 0x0000007078002986 */ /* 0x0003e2000c101d04 */
[----:B------:R-:W-:Y:S01]  /*3d70*/  FMUL.FTZ R136, R200, UR16 ;  /* 0x00000010c8887c20 */ /* 0x000fe20008410000 */
[----:B------:R-:W-:Y:S01]  /*3d80*/  FADD.FTZ R219, R219, -R220 ;  /* 0x800000dcdbdb7221 */ /* 0x000fe20000010000 */
[-CC-:B------:R-:W-:Y:S01]  /*3d90*/  FFMA.FTZ R152, R152, R235.reuse, R155.reuse ;  /* 0x000000eb98987223 */ /* 0x180fe2000001009b */
[-CC-:B------:R-:W-:Y:S01]  /*3da0*/  FFMA.FTZ R225, R225, R235.reuse, R155.reuse ;  /* 0x000000ebe1e17223 */ /* 0x180fe2000001009b */
[----:B------:R-:W-:Y:S01]  /*3db0*/  FFMA.FTZ R223, R223, R235, R155 ;  /* 0x000000ebdfdf7223 */ /* 0x000fe2000001009b */
[----:B------:R-:W-:Y:S01]  /*3dc0*/  FMUL.FTZ R219, R182, R219 ;  /* 0x000000dbb6db7220 */ /* 0x000fe20000410000 */
[----:B------:R-:W-:Y:S01]  /*3dd0*/  FADD.FTZ R149, R149, -R152 ;  /* 0x8000009895957221 */ /* 0x000fe20000010000 */
[----:B------:R-:W-:Y:S01]  /*3de0*/  FADD.FTZ R224, R224, -R225 ;  /* 0x800000e1e0e07221 */ /* 0x000fe20000010000 */
[----:B------:R-:W-:Y:S01]  /*3df0*/  FMUL.FTZ R222, R182, R222 ;  /* 0x000000deb6de7220 */ /* 0x000fe20000410000 */
[----:B------:R-:W-:Y:S01]  /*3e00*/  FADD.FTZ R154, R154, -R223 ;  /* 0x800000df9a9a7221 */ /* 0x000fe20000010000 */
[C---:B------:R-:W-:Y:S01]  /*3e10*/  FMUL.FTZ R149, R182.reuse, R149 ;  /* 0x00000095b6957220 */ /* 0x040fe20000410000 */
[----:B------:R-:W-:Y:S01]  /*3e20*/  FMUL.FTZ R224, R182, R224 ;  /* 0x000000e0b6e07220 */ /* 0x000fe20000410000 */
[-CC-:B------:R-:W-:Y:S01]  /*3e30*/  FFMA.FTZ R146, R146, R235.reuse, R155.reuse ;  /* 0x000000eb92927223 */ /* 0x180fe2000001009b */
[----:B------:R-:W-:Y:S01]  /*3e40*/  FMUL.FTZ R154, R182, R154 ;  /* 0x0000009ab69a7220 */ /* 0x000fe20000410000 */
[-CC-:B------:R-:W-:Y:S01]  /*3e50*/  FFMA.FTZ R148, R148, R235.reuse, R155.reuse ;  /* 0x000000eb94947223 */ /* 0x180fe2000001009b */
[----:B------:R-:W-:Y:S01]  /*3e60*/  FFMA.FTZ R150, R150, R235, R155 ;  /* 0x000000eb96967223 */ /* 0x000fe2000001009b */
[----:B------:R-:W-:-:S02]  /*3e70*/  @P2 F2FP.F16.F32.PACK_AB R200, RZ, R200 ;  /* 0x000000c8ffc8223e */ /* 0x000fc400000000ff */
[----:B-1----:R-:W-:Y:S01]  /*3e80*/  F2FP.F16.F32.PACK_AB R120, R134, R122 ;  /* 0x0000007a8678723e */ /* 0x002fe200000000ff */
[----:B------:R-:W-:Y:S01]  /*3e90*/  FADD.FTZ R148, R147, -R148 ;  /* 0x8000009493947221 */ /* 0x000fe20000010000 */
[----:B------:R-:W-:Y:S01]  /*3ea0*/  FSEL R122, R196, RZ, P4 ;  /* 0x000000ffc47a7208 */ /* 0x000fe20002000000 */
[----:B------:R-:W-:Y:S01]  /*3eb0*/  FADD.FTZ R150, R151, -R150 ;  /* 0x8000009697967221 */ /* 0x000fe20000010000 */
[----:B------:R-:W-:Y:S02]  /*3ec0*/  FSEL R121, R195, RZ, P5 ;  /* 0x000000ffc3797208 */ /* 0x000fe40002800000 */
[----:B------:R-:W-:Y:S02]  /*3ed0*/  FSEL R134, R198, RZ, P3 ;  /* 0x000000ffc6867208 */ /* 0x000fe40001800000 */
[----:B------:R-:W-:Y:S02]  /*3ee0*/  F2FP.F16.F32.PACK_AB R122, R121, R122 ;  /* 0x0000007a797a723e */ /* 0x000fe400000000ff */
[----:B------:R-:W-:-:S02]  /*3ef0*/  FSEL R121, R197, RZ, P6 ;  /* 0x000000ffc5797208 */ /* 0x000fc40003000000 */
[----:B------:R-:W-:Y:S02]  /*3f00*/  @P1 LOP3.LUT P4, RZ, R170, 0xff0000, RZ, 0xc0, !PT ;  /* 0x00ff0000aaff1812 */ /* 0x000fe4000788c0ff */
[----:B------:R-:W-:Y:S01]  /*3f10*/  F2FP.F16.F32.PACK_AB R121, R134, R121 ;  /* 0x000000798679723e */ /* 0x000fe200000000ff */
[----:B0-----:R-:W-:Y:S01]  /*3f20*/  IMAD.WIDE.U32 R134, R181, 0x10, R206 ;  /* 0x00000010b5867825 */ /* 0x001fe200078e00ce */
[----:B------:R-:W-:-:S03]  /*3f30*/  @P1 LOP3.LUT P3, RZ, R170, 0xff000000, RZ, 0xc0, !PT ;  /* 0xff000000aaff1812 */ /* 0x000fc6000786c0ff */
[-CC-:B------:R-:W-:Y:S01]  /*3f40*/  FFMA.FTZ R207, R209, R235.reuse, R155.reuse ;  /* 0x000000ebd1cf7223 */ /* 0x180fe2000001009b */
[----:B------:R-:W-:Y:S01]  /*3f50*/  @P1 FSEL R128, R197, RZ, P4 ;  /* 0x000000ffc5801208 */ /* 0x000fe20002000000 */
[----:B------:R-:W-:Y:S01]  /*3f60*/  FFMA.FTZ R206, R214, R235, R155 ;  /* 0x000000ebd6ce7223 */ /* 0x000fe2000001009b */
[----:B------:R0:W-:Y:S01]  /*3f70*/  STG.E.128 desc[UR4][R134.64], R120 ;  /* 0x0000007886007986 */ /* 0x0001e2000c101d04 */
[----:B------:R-:W-:Y:S01]  /*3f80*/  @P1 LOP3.LUT P4, RZ, R171, 0xff, RZ, 0xc0, !PT ;  /* 0x000000ffabff1812 */ /* 0x000fe2000788c0ff */
[----:B------:R-:W-:Y:S01]  /*3f90*/  FADD.FTZ R207, R210, -R207 ;  /* 0x800000cfd2cf7221 */ /* 0x000fe20000010000 */
[----:B------:R-:W-:Y:S01]  /*3fa0*/  @P1 FSEL R129, R198, RZ, P3 ;  /* 0x000000ffc6811208 */ /* 0x000fe20001800000 */
[----:B------:R-:W-:Y:S01]  /*3fb0*/  FADD.FTZ R206, R213, -R206 ;  /* 0x800000ced5ce7221 */ /* 0x000fe20000010000 */
[----:B------:R-:W-:Y:S01]  /*3fc0*/  @P1 LOP3.LUT P3, RZ, R171, 0xff00, RZ, 0xc0, !PT ;  /* 0x0000ff00abff1812 */ /* 0x000fe2000786c0ff */
[C---:B------:R-:W-:Y:S01]  /*3fd0*/  FMUL.FTZ R207, R182.reuse, R207 ;  /* 0x000000cfb6cf7220 */ /* 0x040fe20000410000 */
[C---:B------:R-:W-:Y:S01]  /*3fe0*/  FMUL.FTZ R198, R182.reuse, R188 ;  /* 0x000000bcb6c67220 */ /* 0x040fe20000410000 */
[----:B------:R-:W-:Y:S01]  /*3ff0*/  FMUL.FTZ R206, R182, R206 ;  /* 0x000000ceb6ce7220 */ /* 0x000fe20000410000 */
[----:B------:R-:W-:Y:S01]  /*4000*/  @P1 F2FP.F16.F32.PACK_AB R142, RZ, R128 ;  /* 0x00000080ff8e123e */ /* 0x000fe200000000ff */
[----:B------:R-:W1:Y:S01]  /*4010*/  LDC.64 R210, c[0x0][0x2f8] ;  /* 0x0000be00ffd27b82 */ /* 0x000e620000000a00 */
[----:B------:R-:W-:-:S02]  /*4020*/  @P1 F2FP.F16.F32.PACK_AB R129, RZ, R129 ;  /* 0x00000081ff81123e */ /* 0x000fc400000000ff */
[----:B------:R-:W-:-:S04]  /*4030*/  @P1 PRMT R117, R142, 0x7610, R117 ;  /* 0x000076108e751816 */ /* 0x000fc80000000075 */
[----:B------:R-:W-:Y:S01]  /*4040*/  @P1 PRMT R117, R117, 0x5410, R129 ;  /* 0x0000541075751816 */ /* 0x000fe20000000081 */
        /* <DEDUP_REMOVED lines=8> */
[----:B------:R-:W-:Y:S02]  /*40d0*/  @P0 HADD2.F32 R122, -RZ, R101.H0_H0 ;  /* 0x20000065ff7a0230 */ /* 0x000fe40000004100 */
[----:B------:R-:W-:Y:S01]  /*40e0*/  FMUL.FTZ R123, R182, R123 ;  /* 0x0000007bb67b7220 */ /* 0x000fe20000410000 */
[----:B------:R-:W-:Y:S01]  /*40f0*/  @P1 FSEL R192, R196, RZ, P4 ;  /* 0x000000ffc4c01208 */ /* 0x000fe20002000000 */
[----:B------:R-:W-:Y:S01]  /*4100*/  @P0 FADD.FTZ R121, R121, R120 ;  /* 0x0000007879790221 */ /* 0x000fe20000010000 */
[----:B------:R-:W-:Y:S01]  /*4110*/  @P0 HADD2.F32 R120, -RZ, R100.H1_H1 ;  /* 0x30000064ff780230 */ /* 0x000fe20000004100 */
[----:B------:R-:W-:Y:S01]  /*4120*/  @P1 LOP3.LUT P4, RZ, R171, 0xff0000, RZ, 0xc0, !PT ;  /* 0x00ff0000abff1812 */ /* 0x000fe2000788c0ff */
[----:B------:R-:W-:Y:S01]  /*4130*/  @P0 FADD.FTZ R123, R123, R122 ;  /* 0x0000007a7b7b0221 */ /* 0x000fe20000010000 */
[----:B------:R-:W-:-:S02]  /*4140*/  @P1 FSEL R122, R195, RZ, P3 ;  /* 0x000000ffc37a1208 */ /* 0x000fc40001800000 */
[----:B------:R-:W-:Y:S01]  /*4150*/  @P0 FADD.FTZ R187, R187, R120 ;  /* 0x00000078bbbb0221 */ /* 0x000fe20000010000 */
[----:B------:R-:W-:Y:S01]  /*4160*/  @P0 HADD2.F32 R120, -RZ, R101.H1_H1 ;  /* 0x30000065ff780230 */ /* 0x000fe20000004100 */
[----:B------:R-:W-:Y:S01]  /*4170*/  @P1 LOP3.LUT P3, RZ, R171, 0xff000000, RZ, 0xc0, !PT ;  /* 0xff000000abff1812 */ /* 0x000fe2000786c0ff */
[----:B------:R-:W-:Y:S01]  /*4180*/  FMUL.FTZ R134, R123, UR16 ;  /* 0x000000107b867c20 */ /* 0x000fe20008410000 */
[----:B------:R-:W-:Y:S01]  /*4190*/  @P1 FSEL R195, R0, RZ, P4 ;  /* 0x000000ff00c31208 */ /* 0x000fe20002000000 */
[----:B------:R-:W-:Y:S01]  /*41a0*/  FMUL.FTZ R0, R121, UR16 ;  /* 0x0000001079007c20 */ /* 0x000fe20008410000 */
[----:B------:R-:W-:Y:S01]  /*41b0*/  FMUL.FTZ R125, R187, UR16 ;  /* 0x00000010bb7d7c20 */ /* 0x000fe20008410000 */
[----:B------:R-:W-:Y:S01]  /*41c0*/  LOP3.LUT P4, RZ, R130, 0xff00, RZ, 0xc0, !PT ;  /* 0x0000ff0082ff7812 */ /* 0x000fe2000788c0ff */
[----:B------:R-:W-:Y:S01]  /*41d0*/  @P0 FADD.FTZ R186, R186, R120 ;  /* 0x00000078baba0221 */ /* 0x000fe20000010000 */
[----:B------:R-:W-:Y:S02]  /*41e0*/  @P1 FSEL R194, R194, RZ, P3 ;  /* 0x000000ffc2c21208 */ /* 0x000fe40001800000 */
[----:B------:R-:W-:Y:S01]  /*41f0*/  @P1 LOP3.LUT P3, RZ, R172, 0xff00, RZ, 0xc0, !PT ;  /* 0x0000ff00acff1812 */ /* 0x000fe2000786c0ff */
[----:B------:R-:W-:Y:S01]  /*4200*/  FMUL.FTZ R135, R186, UR16 ;  /* 0x00000010ba877c20 */ /* 0x000fe20008410000 */
[----:B------:R-:W-:-:S02]  /*4210*/  FSEL R124, R0, RZ, P5 ;  /* 0x000000ff007c7208 */ /* 0x000fc40002800000 */
[C---:B------:R-:W-:Y:S02]  /*4220*/  FSEL R120, R125.reuse, RZ, P4 ;  /* 0x000000ff7d787208 */ /* 0x040fe40002000000 */
[C---:B------:R-:W-:Y:S02]  /*4230*/  LOP3.LUT P5, RZ, R130.reuse, 0xff0000, RZ, 0xc0, !PT ;  /* 0x00ff000082ff7812 */ /* 0x040fe400078ac0ff */
[----:B------:R-:W-:Y:S02]  /*4240*/  LOP3.LUT P4, RZ, R130, 0xff000000, RZ, 0xc0, !PT ;  /* 0xff00000082ff7812 */ /* 0x000fe4000788c0ff */
[----:B------:R-:W-:Y:S02]  /*4250*/  @P1 FSEL R0, R0, RZ, P6 ;  /* 0x000000ff00001208 */ /* 0x000fe40003000000 */
[----:B------:R-:W-:Y:S02]  /*4260*/  @P1 FSEL R130, R125, RZ, P3 ;  /* 0x000000ff7d821208 */ /* 0x000fe40001800000 */
[----:B------:R-:W-:-:S02]  /*4270*/  @P1 LOP3.LUT P6, RZ, R172, 0xff0000, RZ, 0xc0, !PT ;  /* 0x00ff0000acff1812 */ /* 0x000fc400078cc0ff */
[----:B------:R-:W-:Y:S02]  /*4280*/  @P1 LOP3.LUT P3, RZ, R172, 0xff000000, RZ, 0xc0, !PT ;  /* 0xff000000acff1812 */ /* 0x000fe4000786c0ff */
[C---:B------:R-:W-:Y:S02]  /*4290*/  FSEL R193, R134.reuse, RZ, P5 ;  /* 0x000000ff86c17208 */ /* 0x040fe40002800000 */
[C---:B------:R-:W-:Y:S02]  /*42a0*/  FSEL R125, R135.reuse, RZ, P4 ;  /* 0x000000ff877d7208 */ /* 0x040fe40002000000 */
[----:B------:R-:W-:Y:S02]  /*42b0*/  @P1 FSEL R134, R134, RZ, P6 ;  /* 0x000000ff86861208 */ /* 0x000fe40003000000 */
[----:B------:R-:W-:Y:S02]  /*42c0*/  @P1 FSEL R135, R135, RZ, P3 ;  /* 0x000000ff87871208 */ /* 0x000fe40001800000 */
[----:B------:R-:W-:-:S02]  /*42d0*/  LOP3.LUT P5, RZ, R131, 0xff, RZ, 0xc0, !PT ;  /* 0x000000ff83ff7812 */ /* 0x000fc400078ac0ff */
[C---:B------:R-:W-:Y:S02]  /*42e0*/  LOP3.LUT P6, RZ, R131.reuse, 0xff00, RZ, 0xc0, !PT ;  /* 0x0000ff0083ff7812 */ /* 0x040fe400078cc0ff */
[C---:B------:R-:W-:Y:S02]  /*42f0*/  LOP3.LUT P4, RZ, R131.reuse, 0xff0000, RZ, 0xc0, !PT ;  /* 0x00ff000083ff7812 */ /* 0x040fe4000788c0ff */
[----:B------:R-:W-:Y:S01]  /*4300*/  LOP3.LUT P3, RZ, R131, 0xff000000, RZ, 0xc0, !PT ;  /* 0xff00000083ff7812 */ /* 0x000fe2000786c0ff */
[----:B------:R-:W-:Y:S01]  /*4310*/  @P0 HADD2.F32 R131, -RZ, R102.H0_H0 ;  /* 0x20000066ff830230 */ /* 0x000fe20000004100 */
[----:B------:R-:W-:Y:S01]  /*4320*/  @P2 F2FP.F16.F32.PACK_AB R143, RZ, R121 ;  /* 0x00000079ff8f223e */ /* 0x000fe200000000ff */
[----:B------:R-:W-:Y:S01]  /*4330*/  @P0 HADD2.F32 R121, -RZ, R106.H0_H0 ;  /* 0x2000006aff790230 */ /* 0x000fe20000004100 */
[----:B------:R-:W-:Y:S02]  /*4340*/  F2FP.F16.F32.PACK_AB R120, R120, R124 ;  /* 0x0000007c7878723e */ /* 0x000fe400000000ff */
[----:B------:R-:W-:Y:S01]  /*4350*/  @P0 FADD.FTZ R202, R202, R131 ;  /* 0x00000083caca0221 */ /* 0x000fe20000010000 */
[----:B------:R-:W-:-:S02]  /*4360*/  @P0 HADD2.F32 R131, -RZ, R102.H1_H1 ;  /* 0x30000066ff830230 */ /* 0x000fc40000004100 */
[----:B------:R-:W-:Y:S01]  /*4370*/  @P0 FADD.FTZ R217, R217, R121 ;  /* 0x00000079d9d90221 */ /* 0x000fe20000010000 */
[----:B------:R-:W-:Y:S01]  /*4380*/  MOV R124, R126 ;  /* 0x0000007e007c7202 */ /* 0x000fe20000000f00 */
[----:B------:R-:W-:Y:S01]  /*4390*/  FMUL.FTZ R197, R202, UR16 ;  /* 0x00000010cac57c20 */ /* 0x000fe20008410000 */
[----:B------:R-:W-:Y:S01]  /*43a0*/  @P1 F2FP.F16.F32.PACK_AB R192, RZ, R192 ;  /* 0x000000c0ffc0123e */ /* 0x000fe200000000ff */
[----:B------:R-:W-:Y:S01]  /*43b0*/  @P0 FADD.FTZ R207, R207, R131 ;  /* 0x00000083cfcf0221 */ /* 0x000fe20000010000 */
[----:B------:R-:W-:Y:S01]  /*43c0*/  MOV R131, R132 ;  /* 0x0000008400837202 */ /* 0x000fe20000000f00 */
[----:B------:R-:W-:Y:S01]  /*43d0*/  FMUL.FTZ R142, R217, UR16 ;  /* 0x00000010d98e7c20 */ /* 0x000fe20008410000 */
[----:B------:R-:W-:Y:S01]  /*43e0*/  FSEL R204, R197, RZ, P5 ;  /* 0x000000ffc5cc7208 */ /* 0x000fe20002800000 */
[----:B------:R-:W-:Y:S01]  /*43f0*/  FMUL.FTZ R190, R207, UR16 ;  /* 0x00000010cfbe7c20 */ /* 0x000fe20008410000 */
[----:B------:R-:W-:Y:S02]  /*4400*/  @P1 LOP3.LUT P5, RZ, R173, 0xff, RZ, 0xc0, !PT ;  /* 0x000000ffadff1812 */ /* 0x000fe400078ac0ff */
[----:B------:R-:W-:Y:S01]  /*4410*/  F2FP.F16.F32.PACK_AB R121, R125, R193 ;  /* 0x000000c17d79723e */ /* 0x000fe200000000ff */
[----:B------:R-:W-:Y:S01]  /*4420*/  @P0 HADD2.F32 R125, -RZ, R107.H0_H0 ;  /* 0x2000006bff7d0230 */ /* 0x000fe20000004100 */
[----:B------:R-:W-:-:S02]  /*4430*/  @P1 FSEL R197, R197, RZ, P5 ;  /* 0x000000ffc5c51208 */ /* 0x000fc40002800000 */
[----:B------:R-:W-:Y:S01]  /*4440*/  LOP3.LUT P5, RZ, R131, 0xff, RZ, 0xc0, !PT ;  /* 0x000000ff83ff7812 */ /* 0x000fe200078ac0ff */
[--C-:B------:R-:W-:Y:S01]  /*4450*/  @P0 HADD2.F32 R131, -RZ, R103.reuse.H0_H0 ;  /* 0x20000067ff830230 */ /* 0x100fe20000004100 */
[----:B------:R-:W-:Y:S01]  /*4460*/  FSEL R203, R190, RZ, P6 ;  /* 0x000000ffbecb7208 */ /* 0x000fe20003000000 */
[----:B------:R-:W-:Y:S01]  /*4470*/  @P0 FADD.FTZ R138, R138, R125 ;  /* 0x0000007d8a8a0221 */ /* 0x000fe20000010000 */
[----:B------:R-:W-:Y:S02]  /*4480*/  @P1 LOP3.LUT P6, RZ, R173, 0xff00, RZ, 0xc0, !PT ;  /* 0x0000ff00adff1812 */ /* 0x000fe400078cc0ff */
[----:B------:R-:W-:Y:S01]  /*4490*/  @P0 FADD.FTZ R205, R205, R131 ;  /* 0x00000083cdcd0221 */ /* 0x000fe20000010000 */
[----:B------:R-:W-:Y:S01]  /*44a0*/  @P0 HADD2.F32 R131, -RZ, R103.H1_H1 ;  /* 0x30000067ff830230 */ /* 0x000fe20000004100 */
[----:B------:R-:W-:Y:S02]  /*44b0*/  @P1 FSEL R190, R190, RZ, P6 ;  /* 0x000000ffbebe1208 */ /* 0x000fe40003000000 */
[----:B------:R-:W-:Y:S01]  /*44c0*/  @P1 LOP3.LUT P6, RZ, R140, 0xff, RZ, 0xc0, !PT ;  /* 0x000000ff8cff1812 */ /* 0x000fe200078cc0ff */
[----:B------:R-:W-:-:S02]  /*44d0*/  @P0 HADD2.F32 R140, -RZ, R104.H0_H0 ;  /* 0x20000068ff8c0230 */ /* 0x000fc40000004100 */
[----:B------:R-:W-:Y:S01]  /*44e0*/  @P0 FADD.FTZ R206, R206, R131 ;  /* 0x00000083cece0221 */ /* 0x000fe20000010000 */
[----:B------:R-:W-:Y:S02]  /*44f0*/  @P0 HADD2.F32 R131, -RZ, R104.H1_H1 ;  /* 0x30000068ff830230 */ /* 0x000fe40000004100 */
[----:B------:R-:W-:Y:S01]  /*4500*/  FMUL.FTZ R191, R205, UR16 ;  /* 0x00000010cdbf7c20 */ /* 0x000fe20008410000 */
[----:B------:R-:W-:Y:S01]  /*4510*/  @P1 F2FP.F16.F32.PACK_AB R128, RZ, R122 ;  /* 0x0000007aff80123e */ /* 0x000fe200000000ff */
[----:B------:R-:W-:Y:S01]  /*4520*/  @P0 FADD.FTZ R198, R198, R140 ;  /* 0x0000008cc6c60221 */ /* 0x000fe20000010000 */
[----:B------:R-:W-:Y:S01]  /*4530*/  @P1 PRMT R118, R192, 0x7610, R118 ;  /* 0x00007610c0761816 */ /* 0x000fe20000000076 */
[----:B------:R-:W-:Y:S01]  /*4540*/  @P0 FADD.FTZ R199, R199, R131 ;  /* 0x00000083c7c70221 */ /* 0x000fe20000010000 */
[----:B------:R-:W-:Y:S01]  /*4550*/  @P0 HADD2.F32 R131, -RZ, R105.H1_H1 ;  /* 0x30000069ff830230 */ /* 0x000fe20000004100 */
[----:B------:R-:W-:Y:S01]  /*4560*/  FSEL R209, R191, RZ, P4 ;  /* 0x000000ffbfd17208 */ /* 0x000fe20002000000 */
[----:B------:R-:W-:Y:S01]  /*4570*/  FMUL.FTZ R196, R206, UR16 ;  /* 0x00000010cec47c20 */ /* 0x000fe20008410000 */
[----:B------:R-:W-:Y:S01]  /*4580*/  @P1 LOP3.LUT P4, RZ, R173, 0xff0000, RZ, 0xc0, !PT ;  /* 0x00ff0000adff1812 */ /* 0x000fe2000788c0ff */
[----:B------:R-:W-:Y:S01]  /*4590*/  FMUL.FTZ R137, R199, UR16 ;  /* 0x00000010c7897c20 */ /* 0x000fe20008410000 */
[----:B------:R-:W-:Y:S01]  /*45a0*/  @P0 FADD.FTZ R201, R201, R131 ;  /* 0x00000083c9c90221 */ /* 0x000fe20000010000 */
[----:B------:R-:W-:Y:S01]  /*45b0*/  FMUL.FTZ R131, R198, UR16 ;  /* 0x00000010c6837c20 */ /* 0x000fe20008410000 */
[----:B------:R-:W-:-:S02]  /*45c0*/  @P1 PRMT R118, R118, 0x5410, R128 ;  /* 0x0000541076761816 */ /* 0x000fc40000000080 */
[----:B------:R-:W0:Y:S01]  /*45d0*/  @P2 LDC.64 R128, c[0x0][0x308] ;  /* 0x0000c200ff802b82 */ /* 0x000e220000000a00 */
[----:B------:R-:W-:Y:S02]  /*45e0*/  @P1 FSEL R191, R191, RZ, P4 ;  /* 0x000000ffbfbf1208 */ /* 0x000fe40002000000 */
[----:B------:R-:W-:Y:S02]  /*45f0*/  FSEL R140, R131, RZ, P5 ;  /* 0x000000ff838c7208 */ /* 0x000fe40002800000 */
[----:B------:R-:W-:Y:S02]  /*4600*/  LOP3.LUT P5, RZ, R132, 0xff0000, RZ, 0xc0, !PT ;  /* 0x00ff000084ff7812 */ /* 0x000fe400078ac0ff */
[----:B------:R-:W-:Y:S02]  /*4610*/  @P1 LOP3.LUT P4, RZ, R173, 0xff000000, RZ, 0xc0, !PT ;  /* 0xff000000adff1812 */ /* 0x000fe4000788c0ff */
[----:B------:R-:W-:Y:S02]  /*4620*/  FSEL R188, R136, RZ, P5 ;  /* 0x000000ff88bc7208 */ /* 0x000fe40002800000 */
[----:B------:R-:W-:-:S02]  /*4630*/  LOP3.LUT P5, RZ, R133, 0xff, RZ, 0xc0, !PT ;  /* 0x000000ff85ff7812 */ /* 0x000fc400078ac0ff */
[----:B------:R-:W-:Y:S02]  /*4640*/  FSEL R208, R196, RZ, P3 ;  /* 0x000000ffc4d07208 */ /* 0x000fe40001800000 */
[----:B------:R-:W-:Y:S02]  /*4650*/  FSEL R153, R142, RZ, P5 ;  /* 0x000000ff8e997208 */ /* 0x000fe40002800000 */
[----:B------:R-:W-:Y:S02]  /*4660*/  @P1 LOP3.LUT P5, RZ, R175, 0xff, RZ, 0xc0, !PT ;  /* 0x000000ffafff1812 */ /* 0x000fe400078ac0ff */
[----:B------:R-:W-:Y:S02]  /*4670*/  LOP3.LUT P3, RZ, R132, 0xff00, RZ, 0xc0, !PT ;  /* 0x0000ff0084ff7812 */ /* 0x000fe4000786c0ff */
[----:B------:R-:W-:Y:S02]  /*4680*/  @P1 FSEL R142, R142, RZ, P5 ;  /* 0x000000ff8e8e1208 */ /* 0x000fe40002800000 */
[----:B------:R-:W-:Y:S01]  /*4690*/  LOP3.LUT P5, RZ, R124, 0xff, RZ, 0xc0, !PT ;  /* 0x000000ff7cff7812 */ /* 0x000fe200078ac0ff */
[----:B------:R-:W-:Y:S01]  /*46a0*/  @P0 HADD2.F32 R124, -RZ, R106.H1_H1 ;  /* 0x3000006aff7c0230 */ /* 0x000fe20000004100 */
[----:B------:R-:W-:Y:S01]  /*46b0*/  @P1 FSEL R196, R196, RZ, P4 ;  /* 0x000000ffc4c41208 */ /* 0x000fe20002000000 */
[----:B0-----:R-:W-:Y:S01]  /*46c0*/  @P2 IMAD.WIDE.U32 R128, R180, 0x10, R128 ;  /* 0x00000010b4802825 */ /* 0x001fe200078e0080 */
[----:B------:R-:W-:-:S03]  /*46d0*/  @P1 LOP3.LUT P4, RZ, R174, 0xff00, RZ, 0xc0, !PT ;  /* 0x0000ff00aeff1812 */ /* 0x000fc6000788c0ff */
[----:B------:R-:W-:Y:S01]  /*46e0*/  @P0 FADD.FTZ R219, R219, R124 ;  /* 0x0000007cdbdb0221 */ /* 0x000fe20000010000 */
[C---:B------:R-:W-:Y:S01]  /*46f0*/  FSEL R141, R137.reuse, RZ, P3 ;  /* 0x000000ff898d7208 */ /* 0x040fe20001800000 */
[----:B------:R-:W0:Y:S01]  /*4700*/  @P1 LDC.64 R124, c[0x0][0x300] ;  /* 0x0000c000ff7c1b82 */ /* 0x000e220000000a00 */
[----:B------:R-:W-:Y:S02]  /*4710*/  LOP3.LUT P3, RZ, R132, 0xff000000, RZ, 0xc0, !PT ;  /* 0xff00000084ff7812 */ /* 0x000fe4000786c0ff */
[----:B------:R-:W-:Y:S01]  /*4720*/  @P1 FSEL R132, R137, RZ, P4 ;  /* 0x000000ff89841208 */ /* 0x000fe20002000000 */
[----:B------:R-:W-:Y:S01]  /*4730*/  FMUL.FTZ R137, R201, UR16 ;  /* 0x00000010c9897c20 */ /* 0x000fe20008410000 */
[----:B------:R-:W-:Y:S02]  /*4740*/  @P1 FSEL R131, R131, RZ, P6 ;  /* 0x000000ff83831208 */ /* 0x000fe40003000000 */
[C---:B------:R-:W-:Y:S02]  /*4750*/  @P1 LOP3.LUT P6, RZ, R174.reuse, 0xff0000, RZ, 0xc0, !PT ;  /* 0x00ff0000aeff1812 */ /* 0x040fe400078cc0ff */
[----:B------:R-:W-:-:S02]  /*4760*/  @P1 LOP3.LUT P4, RZ, R174, 0xff000000, RZ, 0xc0, !PT ;  /* 0xff000000aeff1812 */ /* 0x000fc4000788c0ff */
[----:B------:R-:W-:Y:S02]  /*4770*/  @P1 F2FP.F16.F32.PACK_AB R195, RZ, R195 ;  /* 0x000000c3ffc3123e */ /* 0x000fe400000000ff */
[----:B------:R-:W-:Y:S02]  /*4780*/  @P2 F2FP.F16.F32.PACK_AB R152, RZ, R123 ;  /* 0x0000007bff98223e */ /* 0x000fe400000000ff */
[----:B------:R-:W-:Y:S02]  /*4790*/  @P2 F2FP.F16.F32.PACK_AB R202, RZ, R202 ;  /* 0x000000caffca223e */ /* 0x000fe400000000ff */
[----:B------:R-:W-:Y:S02]  /*47a0*/  @P2 F2FP.F16.F32.PACK_AB R205, RZ, R205 ;  /* 0x000000cdffcd223e */ /* 0x000fe400000000ff */
[----:B------:R-:W-:Y:S02]  /*47b0*/  FSEL R189, R137, RZ, P3 ;  /* 0x000000ff89bd7208 */ /* 0x000fe40001800000 */
[----:B------:R-:W-:-:S02]  /*47c0*/  @P1 FSEL R136, R136, RZ, P6 ;  /* 0x000000ff88881208 */ /* 0x000fc40003000000 */
[----:B------:R-:W-:Y:S01]  /*47d0*/  @P1 FSEL R137, R137, RZ, P4 ;  /* 0x000000ff89891208 */ /* 0x000fe20002000000 */
[----:B0-----:R-:W-:Y:S01]  /*47e0*/  @P1 IMAD.WIDE.U32 R124, R181, 0x10, R124 ;  /* 0x00000010b57c1825 */ /* 0x001fe200078e007c */
[C---:B------:R-:W-:Y:S02]  /*47f0*/  LOP3.LUT P6, RZ, R133.reuse, 0xff00, RZ, 0xc0, !PT ;  /* 0x0000ff0085ff7812 */ /* 0x040fe400078cc0ff */
[C---:B------:R-:W-:Y:S02]  /*4800*/  LOP3.LUT P3, RZ, R133.reuse, 0xff0000, RZ, 0xc0, !PT ;  /* 0x00ff000085ff7812 */ /* 0x040fe4000786c0ff */
[----:B------:R-:W-:Y:S01]  /*4810*/  LOP3.LUT P4, RZ, R133, 0xff000000, RZ, 0xc0, !PT ;  /* 0xff00000085ff7812 */ /* 0x000fe2000788c0ff */
[----:B------:R-:W-:Y:S01]  /*4820*/  FFMA.FTZ R133, R221, R235, R155 ;  /* 0x000000ebdd857223 */ /* 0x000fe2000001009b */
[----:B------:R-:W-:Y:S02]  /*4830*/  @P1 F2FP.F16.F32.PACK_AB R194, RZ, R194 ;  /* 0x000000c2ffc2123e */ /* 0x000fe400000000ff */
[----:B------:R-:W-:Y:S01]  /*4840*/  @P1 PRMT R119, R195, 0x7610, R119 ;  /* 0x00007610c3771816 */ /* 0x000fe20000000077 */
[----:B------:R-:W-:Y:S01]  /*4850*/  FADD.FTZ R133, R185, -R133 ;  /* 0x80000085b9857221 */ /* 0x000fe20000010000 */
[----:B------:R-:W-:Y:S01]  /*4860*/  @P2 F2FP.F16.F32.PACK_AB R187, RZ, R187 ;  /* 0x000000bbffbb223e */ /* 0x000fe200000000ff */
[----:B-1----:R-:W-:Y:S01]  /*4870*/  IMAD.WIDE.U32 R184, R184, 0x10, R210 ;  /* 0x00000010b8b87825 */ /* 0x002fe200078e00d2 */
[----:B------:R-:W-:-:S03]  /*4880*/  @P2 F2FP.F16.F32.PACK_AB R186, RZ, R186 ;  /* 0x000000baffba223e */ /* 0x000fc600000000ff */
[C---:B------:R-:W-:Y:S01]  /*4890*/  FMUL.FTZ R133, R182.reuse, R133 ;  /* 0x00000085b6857220 */ /* 0x040fe20000410000 */
[----:B------:R-:W-:Y:S02]  /*48a0*/  @P2 F2FP.F16.F32.PACK_AB R207, RZ, R207 ;  /* 0x000000cfffcf223e */ /* 0x000fe400000000ff */
[----:B------:R-:W-:Y:S02]  /*48b0*/  @P2 F2FP.F16.F32.PACK_AB R206, RZ, R206 ;  /* 0x000000ceffce223e */ /* 0x000fe400000000ff */
[----:B------:R-:W-:Y:S01]  /*48c0*/  @P2 PRMT R112, R143, 0x7610, R112 ;  /* 0x000076108f702816 */ /* 0x000fe20000000070 */
[----:B------:R-:W-:Y:S01]  /*48d0*/  FMUL.FTZ R143, R182, R139 ;  /* 0x0000008bb68f7220 */ /* 0x000fe20000410000 */
[----:B------:R-:W-:Y:S01]  /*48e0*/  @P2 PRMT R113, R152, 0x7610, R113 ;  /* 0x0000761098712816 */ /* 0x000fe20000000071 */
[----:B------:R-:W-:Y:S01]  /*48f0*/  @P0 HADD2.F32 R152, -RZ, R107.H1_H1 ;  /* 0x3000006bff980230 */ /* 0x000fe20000004100 */
[----:B------:R-:W-:Y:S01]  /*4900*/  @P2 PRMT R114, R202, 0x7610, R114 ;  /* 0x00007610ca722816 */ /* 0x000fe20000000072 */
[----:B------:R-:W-:Y:S01]  /*4910*/  @P0 HADD2.F32 R139, -RZ, R108.H0_H0 ;  /* 0x2000006cff8b0230 */ /* 0x000fe20000004100 */
[----:B------:R-:W-:-:S02]  /*4920*/  @P2 PRMT R115, R205, 0x7610, R115 ;  /* 0x00007610cd732816 */ /* 0x000fc40000000073 */
[----:B------:R-:W-:Y:S01]  /*4930*/  @P1 PRMT R119, R119, 0x5410, R194 ;  /* 0x0000541077771816 */ /* 0x000fe200000000c2 */
[----:B------:R-:W-:Y:S01]  /*4940*/  @P0 FADD.FTZ R143, R143, R152 ;  /* 0x000000988f8f0221 */ /* 0x000fe20000010000 */
[----:B------:R-:W-:Y:S01]  /*4950*/  @P2 PRMT R112, R112, 0x5410, R187 ;  /* 0x0000541070702816 */ /* 0x000fe200000000bb */
[----:B------:R-:W-:Y:S01]  /*4960*/  @P0 HADD2.F32 R152, -RZ, R109.H1_H1 ;  /* 0x3000006dff980230 */ /* 0x000fe20000004100 */
[----:B------:R-:W-:Y:S01]  /*4970*/  @P2 PRMT R113, R113, 0x5410, R186 ;  /* 0x0000541071712816 */ /* 0x000fe200000000ba */
[----:B------:R0:W-:Y:S01]  /*4980*/  @P1 STG.E.128 desc[UR4][R124.64], R116 ;  /* 0x000000747c001986 */ /* 0x0001e2000c101d04 */
[----:B------:R-:W-:Y:S01]  /*4990*/  @P2 PRMT R114, R114, 0x5410, R207 ;  /* 0x0000541072722816 */ /* 0x000fe200000000cf */
[----:B------:R-:W-:Y:S01]  /*49a0*/  @P0 FADD.FTZ R133, R133, R139 ;  /* 0x0000008b85850221 */ /* 0x000fe20000010000 */
[----:B------:R-:W-:Y:S01]  /*49b0*/  @P2 PRMT R115, R115, 0x5410, R206 ;  /* 0x0000541073732816 */ /* 0x000fe200000000ce */
[--C-:B------:R-:W-:Y:S01]  /*49c0*/  @P0 HADD2.F32 R139, -RZ, R110.reuse.H0_H0 ;  /* 0x2000006eff8b0230 */ /* 0x100fe20000004100 */
[----:B------:R-:W-:Y:S01]  /*49d0*/  F2FP.F16.F32.PACK_AB R123, R208, R209 ;  /* 0x000000d1d07b723e */ /* 0x000fe200000000ff */
[----:B------:R-:W-:Y:S01]  /*49e0*/  FMUL.FTZ R194, R143, UR16 ;  /* 0x000000108fc27c20 */ /* 0x000fe20008410000 */
[----:B------:R-:W-:Y:S01]  /*49f0*/  F2FP.F16.F32.PACK_AB R122, R203, R204 ;  /* 0x000000cccb7a723e */ /* 0x000fe200000000ff */
[----:B------:R1:W-:Y:S01]  /*4a00*/  @P2 STG.E.128 desc[UR4][R128.64], R112 ;  /* 0x0000007080002986 */ /* 0x0003e2000c101d04 */
[----:B------:R-:W-:Y:S01]  /*4a10*/  @P0 FADD.FTZ R149, R149, R152 ;  /* 0x0000009895950221 */ /* 0x000fe20000010000 */
[----:B------:R-:W-:-:S02]  /*4a20*/  @P0 HADD2.F32 R152, -RZ, R110.H1_H1 ;  /* 0x3000006eff980230 */ /* 0x000fc40000004100 */
[----:B------:R-:W-:Y:S01]  /*4a30*/  @P0 FADD.FTZ R222, R222, R139 ;  /* 0x0000008bdede0221 */ /* 0x000fe20000010000 */
[----:B------:R-:W-:Y:S01]  /*4a40*/  FMUL.FTZ R139, R219, UR16 ;  /* 0x00000010db8b7c20 */ /* 0x000fe20008410000 */
[----:B------:R-:W-:Y:S01]  /*4a50*/  FMUL.FTZ R195, R149, UR16 ;  /* 0x0000001095c37c20 */ /* 0x000fe20008410000 */
[----:B------:R-:W-:Y:S01]  /*4a60*/  @P1 F2FP.F16.F32.PACK_AB R0, RZ, R0 ;  /* 0x00000000ff00123e */ /* 0x000fe200000000ff */
[----:B------:R-:W-:Y:S01]  /*4a70*/  @P0 FADD.FTZ R224, R224, R152 ;  /* 0x00000098e0e00221 */ /* 0x000fe20000010000 */
[----:B------:R-:W-:Y:S01]  /*4a80*/  FMUL.FTZ R202, R222, UR16 ;  /* 0x00000010deca7c20 */ /* 0x000fe20008410000 */
[----:B------:R-:W-:Y:S01]  /*4a90*/  FSEL R181, R139, RZ, P6 ;  /* 0x000000ff8bb57208 */ /* 0x000fe20003000000 */
[----:B0-----:R-:W-:Y:S01]  /*4aa0*/  IMAD.WIDE.U32 R124, R180, 0x10, R210 ;  /* 0x00000010b47c7825 */ /* 0x001fe200078e00d2 */
[----:B------:R-:W-:-:S03]  /*4ab0*/  @P1 LOP3.LUT P6, RZ, R175, 0xff00, RZ, 0xc0, !PT ;  /* 0x0000ff00afff1812 */ /* 0x000fc600078cc0ff */
[----:B------:R-:W-:Y:S01]  /*4ac0*/  FMUL.FTZ R193, R224, UR16 ;  /* 0x00000010e0c17c20 */ /* 0x000fe20008410000 */
[----:B------:R-:W-:Y:S01]  /*4ad0*/  @P1 F2FP.F16.F32.PACK_AB R134, RZ, R134 ;  /* 0x00000086ff86123e */ /* 0x000fe200000000ff */
[----:B------:R0:W-:Y:S01]  /*4ae0*/  STG.E.128 desc[UR4][R124.64], R120 ;  /* 0x000000787c007986 */ /* 0x0001e2000c101d04 */
[----:B------:R-:W-:Y:S01]  /*4af0*/  @P1 F2FP.F16.F32.PACK_AB R197, RZ, R197 ;  /* 0x000000c5ffc5123e */ /* 0x000fe200000000ff */
[----:B-1----:R-:W-:Y:S01]  /*4b00*/  FMUL.FTZ R129, R138, UR16 ;  /* 0x000000108a817c20 */ /* 0x002fe20008410000 */
[----:B------:R-:W-:Y:S01]  /*4b10*/  @P1 FSEL R128, R139, RZ, P6 ;  /* 0x000000ff8b801208 */ /* 0x000fe20003000000 */
[----:B------:R-:W-:Y:S01]  /*4b20*/  FMUL.FTZ R139, R133, UR16 ;  /* 0x00000010858b7c20 */ /* 0x000fe20008410000 */
[----:B------:R-:W-:Y:S02]  /*4b30*/  @P1 LOP3.LUT P6, RZ, R175, 0xff0000, RZ, 0xc0, !PT ;  /* 0x00ff0000afff1812 */ /* 0x000fe400078cc0ff */
[----:B------:R-:W-:Y:S02]  /*4b40*/  @P1 F2FP.F16.F32.PACK_AB R191, RZ, R191 ;  /* 0x000000bfffbf123e */ /* 0x000fe400000000ff */
[----:B------:R-:W-:-:S02]  /*4b50*/  FSEL R152, R139, RZ, P5 ;  /* 0x000000ff8b987208 */ /* 0x000fc40002800000 */
[----:B------:R-:W-:Y:S02]  /*4b60*/  LOP3.LUT P5, RZ, R127, 0xff, RZ, 0xc0, !PT ;  /* 0x000000ff7fff7812 */ /* 0x000fe400078ac0ff */
[----:B------:R-:W-:Y:S02]  /*4b70*/  @P2 F2FP.F16.F32.PACK_AB R198, RZ, R198 ;  /* 0x000000c6ffc6223e */ /* 0x000fe400000000ff */
[----:B------:R-:W-:Y:S02]  /*4b80*/  FSEL R187, R202, RZ, P5 ;  /* 0x000000ffcabb7208 */ /* 0x000fe40002800000 */
[----:B0-----:R-:W-:Y:S01]  /*4b90*/  FSEL R123, R129, RZ, P3 ;  /* 0x000000ff817b7208 */ /* 0x001fe20001800000 */
[----:B------:R-:W-:Y:S01]  /*4ba0*/  @P0 HADD2.F32 R121, -RZ, R111.H0_H0 ;  /* 0x2000006fff790230 */ /* 0x000fe20000004100 */
[----:B------:R-:W-:Y:S01]  /*4bb0*/  @P1 LOP3.LUT P3, RZ, R175, 0xff000000, RZ, 0xc0, !PT ;  /* 0xff000000afff1812 */ /* 0x000fe2000786c0ff */
[----:B------:R-:W-:Y:S01]  /*4bc0*/  FADD.FTZ R122, R145, -R146 ;  /* 0x80000092917a7221 */ /* 0x000fe20000010000 */
[----:B------:R-:W-:Y:S01]  /*4bd0*/  FSEL R120, R194, RZ, P4 ;  /* 0x000000ffc2787208 */ /* 0x000fe20002000000 */
[----:B------:R-:W-:Y:S01]  /*4be0*/  FMUL.FTZ R145, R182, R148 ;  /* 0x00000094b6917220 */ /* 0x000fe20000410000 */
[----:B------:R-:W-:Y:S01]  /*4bf0*/  LOP3.LUT P4, RZ, R126, 0xff000000, RZ, 0xc0, !PT ;  /* 0xff0000007eff7812 */ /* 0x000fe2000788c0ff */
[----:B------:R-:W-:Y:S01]  /*4c00*/  @P0 FADD.FTZ R154, R154, R121 ;  /* 0x000000799a9a0221 */ /* 0x000fe20000010000 */
[----:B------:R-:W-:Y:S01]  /*4c10*/  @P1 FSEL R194, R194, RZ, P3 ;  /* 0x000000ffc2c21208 */ /* 0x000fe20001800000 */
[----:B------:R-:W-:Y:S01]  /*4c20*/  FMUL.FTZ R148, R182, R122 ;  /* 0x0000007ab6947220 */ /* 0x000fe20000410000 */
[----:B------:R-:W-:Y:S01]  /*4c30*/  @P1 LOP3.LUT P3, RZ, R176, 0xff000000, RZ, 0xc0, !PT ;  /* 0xff000000b0ff1812 */ /* 0x000fe2000786c0ff */
[----:B------:R-:W-:Y:S01]  /*4c40*/  FMUL.FTZ R121, R154, UR16 ;  /* 0x000000109a797c20 */ /* 0x000fe20008410000 */
[C---:B------:R-:W-:Y:S01]  /*4c50*/  FSEL R186, R195.reuse, RZ, P4 ;  /* 0x000000ffc3ba7208 */ /* 0x040fe20002000000 */
[----:B------:R-:W-:Y:S01]  /*4c60*/  FMUL.FTZ R182, R182, R150 ;  /* 0x00000096b6b67220 */ /* 0x000fe20000410000 */
[----:B------:R-:W-:Y:S01]  /*4c70*/  @P1 FSEL R195, R195, RZ, P3 ;  /* 0x000000ffc3c31208 */ /* 0x000fe20001800000 */
[----:B------:R-:W-:Y:S01]  /*4c80*/  @P0 HADD2.F32 R122, -RZ, R109.H0_H0 ;  /* 0x2000006dff7a0230 */ /* 0x000fe20000004100 */
[----:B------:R-:W-:-:S02]  /*4c90*/  LOP3.LUT P3, RZ, R127, 0xff00, RZ, 0xc0, !PT ;  /* 0x0000ff007fff7812 */ /* 0x000fc4000786c0ff */
[----:B------:R-:W-:Y:S02]  /*4ca0*/  @P1 MOV R124, R176 ;  /* 0x000000b0007c1202 */ /* 0x000fe40000000f00 */
[----:B------:R-:W-:Y:S01]  /*4cb0*/  FSEL R192, R193, RZ, P3 ;  /* 0x000000ffc1c07208 */ /* 0x000fe20001800000 */
[----:B------:R-:W-:Y:S01]  /*4cc0*/  @P0 FADD.FTZ R148, R148, R122 ;  /* 0x0000007a94940221 */ /* 0x000fe20000010000 */
[----:B------:R-:W-:Y:S02]  /*4cd0*/  LOP3.LUT P3, RZ, R127, 0xff0000, RZ, 0xc0, !PT ;  /* 0x00ff00007fff7812 */ /* 0x000fe4000786c0ff */
[----:B------:R-:W-:Y:S02]  /*4ce0*/  @P1 LOP3.LUT P4, RZ, R177, 0xff, RZ, 0xc0, !PT ;  /* 0x000000ffb1ff1812 */ /* 0x000fe4000788c0ff */
[----:B------:R-:W-:Y:S02]  /*4cf0*/  FSEL R146, R121, RZ, P3 ;  /* 0x000000ff79927208 */ /* 0x000fe40001800000 */
[----:B------:R-:W-:-:S02]  /*4d00*/  @P1 LOP3.LUT P3, RZ, R177, 0xff0000, RZ, 0xc0, !PT ;  /* 0x00ff0000b1ff1812 */ /* 0x000fc4000786c0ff */
[----:B------:R-:W-:Y:S02]  /*4d10*/  @P1 LOP3.LUT P5, RZ, R177, 0xff00, RZ, 0xc0, !PT ;  /* 0x0000ff00b1ff1812 */ /* 0x000fe400078ac0ff */
[----:B------:R-:W-:Y:S01]  /*4d20*/  @P1 FSEL R147, R121, RZ, P3 ;  /* 0x000000ff79931208 */ /* 0x000fe20001800000 */
[----:B------:R-:W-:Y:S01]  /*4d30*/  @P0 HADD2.F32 R121, -RZ, R108.H1_H1 ;  /* 0x3000006cff790230 */ /* 0x000fe20000004100 */
[----:B------:R-:W-:Y:S01]  /*4d40*/  @P1 LOP3.LUT P3, RZ, R124, 0xff, RZ, 0xc0, !PT ;  /* 0x000000ff7cff1812 */ /* 0x000fe2000786c0ff */
[----:B------:R-:W-:Y:S01]  /*4d50*/  @P0 HADD2.F32 R124, -RZ, R111.H1_H1 ;  /* 0x3000006fff7c0230 */ /* 0x000fe20000004100 */
[----:B------:R-:W-:Y:S02]  /*4d60*/  @P1 FSEL R129, R129, RZ, P6 ;  /* 0x000000ff81811208 */ /* 0x000fe40003000000 */
[----:B------:R-:W-:Y:S01]  /*4d70*/  @P1 FSEL R202, R202, RZ, P4 ;  /* 0x000000ffcaca1208 */ /* 0x000fe20002000000 */
[----:B------:R-:W-:Y:S01]  /*4d80*/  @P0 FADD.FTZ R145, R145, R121 ;  /* 0x0000007991910221 */ /* 0x000fe20000010000 */
[----:B------:R-:W-:Y:S01]  /*4d90*/  @P1 FSEL R193, R193, RZ, P5 ;  /* 0x000000ffc1c11208 */ /* 0x000fe20002800000 */
[----:B------:R-:W-:Y:S01]  /*4da0*/  @P0 FADD.FTZ R182, R182, R124 ;  /* 0x0000007cb6b60221 */ /* 0x000fe20000010000 */
[C---:B------:R-:W-:Y:S01]  /*4db0*/  LOP3.LUT P6, RZ, R126.reuse, 0xff00, RZ, 0xc0, !PT ;  /* 0x0000ff007eff7812 */ /* 0x040fe200078cc0ff */
[----:B------:R-:W0:Y:S01]  /*4dc0*/  @P2 LDC.64 R124, c[0x0][0x308] ;  /* 0x0000c200ff7c2b82 */ /* 0x000e220000000a00 */
[----:B------:R-:W-:-:S02]  /*4dd0*/  LOP3.LUT P4, RZ, R126, 0xff0000, RZ, 0xc0, !PT ;  /* 0x00ff00007eff7812 */ /* 0x000fc4000788c0ff */
[----:B------:R-:W-:Y:S02]  /*4de0*/  LOP3.LUT P5, RZ, R127, 0xff000000, RZ, 0xc0, !PT ;  /* 0xff0000007fff7812 */ /* 0x000fe400078ac0ff */
[----:B------:R-:W-:Y:S02]  /*4df0*/  @P2 F2FP.F16.F32.PACK_AB R217, RZ, R217 ;  /* 0x000000d9ffd9223e */ /* 0x000fe400000000ff */
[----:B------:R-:W-:Y:S01]  /*4e00*/  @P2 F2FP.F16.F32.PACK_AB R138, RZ, R138 ;  /* 0x0000008aff8a223e */ /* 0x000fe200000000ff */
[----:B------:R-:W1:Y:S01]  /*4e10*/  @P1 LDC.64 R126, c[0x0][0x300] ;  /* 0x0000c000ff7e1b82 */ /* 0x000e620000000a00 */
[----:B------:R-:W-:Y:S02]  /*4e20*/  @P1 F2FP.F16.F32.PACK_AB R130, RZ, R130 ;  /* 0x00000082ff82123e */ /* 0x000fe400000000ff */
[----:B------:R-:W-:Y:S02]  /*4e30*/  @P1 F2FP.F16.F32.PACK_AB R135, RZ, R135 ;  /* 0x00000087ff87123e */ /* 0x000fe400000000ff */
[----:B------:R-:W-:-:S02]  /*4e40*/  @P1 F2FP.F16.F32.PACK_AB R190, RZ, R190 ;  /* 0x000000beffbe123e */ /* 0x000fc400000000ff */
[----:B------:R-:W-:Y:S02]  /*4e50*/  @P1 F2FP.F16.F32.PACK_AB R196, RZ, R196 ;  /* 0x000000c4ffc4123e */ /* 0x000fe400000000ff */
[----:B------:R-:W-:Y:S02]  /*4e60*/  @P1 PRMT R116, R0, 0x7610, R116 ;  /* 0x0000761000741816 */ /* 0x000fe40000000074 */
[----:B------:R-:W-:Y:S01]  /*4e70*/  @P1 PRMT R117, R134, 0x7610, R117 ;  /* 0x0000761086751816 */ /* 0x000fe20000000075 */
[----:B------:R-:W-:Y:S01]  /*4e80*/  FMUL.FTZ R134, R145, UR16 ;  /* 0x0000001091867c20 */ /* 0x000fe20008410000 */
[----:B------:R-:W-:Y:S02]  /*4e90*/  @P1 PRMT R118, R197, 0x7610, R118 ;  /* 0x00007610c5761816 */ /* 0x000fe40000000076 */
[----:B------:R-:W-:Y:S01]  /*4ea0*/  @P1 PRMT R119, R191, 0x7610, R119 ;  /* 0x00007610bf771816 */ /* 0x000fe20000000077 */
        /* <DEDUP_REMOVED lines=9> */
[----:B------:R-:W-:Y:S01]  /*4f40*/  F2FP.F16.F32.PACK_AB R122, R181, R153 ;  /* 0x00000099b57a723e */ /* 0x000fe200000000ff */
[----:B-1----:R-:W-:Y:S01]  /*4f50*/  @P1 IMAD.WIDE.U32 R180, R180, 0x10, R126 ;  /* 0x00000010b4b41825 */ /* 0x002fe200078e007e */
[----:B------:R-:W-:Y:S02]  /*4f60*/  @P1 PRMT R116, R116, 0x5410, R130 ;  /* 0x0000541074741816 */ /* 0x000fe40000000082 */
[----:B------:R-:W-:Y:S01]  /*4f70*/  @P1 PRMT R117, R117, 0x5410, R135 ;  /* 0x0000541075751816 */ /* 0x000fe20000000087 */
[----:B------:R-:W-:Y:S01]  /*4f80*/  IMAD.WIDE.U32 R126, R2, 0x10, R210 ;  /* 0x00000010027e7825 */ /* 0x000fe200078e00d2 */
[----:B------:R-:W-:Y:S02]  /*4f90*/  @P1 PRMT R118, R118, 0x5410, R190 ;  /* 0x0000541076761816 */ /* 0x000fe400000000be */
[----:B------:R-:W-:-:S02]  /*4fa0*/  @P1 PRMT R119, R119, 0x5410, R196 ;  /* 0x0000541077771816 */ /* 0x000fc400000000c4 */
[----:B------:R-:W-:Y:S02]  /*4fb0*/  F2FP.F16.F32.PACK_AB R123, R120, R123 ;  /* 0x0000007b787b723e */ /* 0x000fe400000000ff */
[----:B------:R-:W-:Y:S01]  /*4fc0*/  @P2 PRMT R112, R112, 0x5410, R199 ;  /* 0x0000541070702816 */ /* 0x000fe200000000c7 */
[----:B------:R0:W-:Y:S01]  /*4fd0*/  @P1 STG.E.128 desc[UR4][R180.64], R116 ;  /* 0x00000074b4001986 */ /* 0x0001e2000c101d04 */
[----:B------:R-:W-:Y:S02]  /*4fe0*/  @P2 PRMT R113, R113, 0x5410, R201 ;  /* 0x0000541071712816 */ /* 0x000fe400000000c9 */
[----:B------:R-:W-:Y:S02]  /*4ff0*/  @P2 PRMT R114, R114, 0x5410, R219 ;  /* 0x0000541072722816 */ /* 0x000fe400000000db */
[----:B------:R-:W-:Y:S02]  /*5000*/  @P2 PRMT R115, R115, 0x5410, R143 ;  /* 0x0000541073732816 */ /* 0x000fe4000000008f */
[----:B------:R-:W-:-:S02]  /*5010*/  F2FP.F16.F32.PACK_AB R121, R189, R188 ;  /* 0x000000bcbd79723e */ /* 0x000fc400000000ff */
[----:B------:R-:W-:Y:S01]  /*5020*/  F2FP.F16.F32.PACK_AB R120, R141, R140 ;  /* 0x0000008c8d78723e */ /* 0x000fe200000000ff */
[----:B------:R1:W-:Y:S01]  /*5030*/  @P2 STG.E.128 desc[UR4][R124.64], R112 ;  /* 0x000000707c002986 */ /* 0x0003e2000c101d04 */
[----:B------:R-:W-:Y:S02]  /*5040*/  @P1 F2FP.F16.F32.PACK_AB R131, RZ, R131 ;  /* 0x00000083ff83123e */ /* 0x000fe400000000ff */
[----:B------:R-:W-:Y:S01]  /*5050*/  @P1 F2FP.F16.F32.PACK_AB R136, RZ, R136 ;  /* 0x00000088ff88123e */ /* 0x000fe200000000ff */
[----:B------:R2:W-:Y:S01]  /*5060*/  STG.E.128 desc[UR4][R126.64], R120 ;  /* 0x000000787e007986 */ /* 0x0005e2000c101d04 */
[----:B------:R-:W-:Y:S02]  /*5070*/  @P1 F2FP.F16.F32.PACK_AB R142, RZ, R142 ;  /* 0x0000008eff8e123e */ /* 0x000fe400000000ff */
[----:B------:R-:W-:Y:S02]  /*5080*/  @P1 F2FP.F16.F32.PACK_AB R132, RZ, R132 ;  /* 0x00000084ff84123e */ /* 0x000fe400000000ff */
[----:B------:R-:W-:-:S02]  /*5090*/  @P1 F2FP.F16.F32.PACK_AB R137, RZ, R137 ;  /* 0x00000089ff89123e */ /* 0x000fc400000000ff */
[----:B------:R-:W-:Y:S02]  /*50a0*/  @P1 F2FP.F16.F32.PACK_AB R194, RZ, R194 ;  /* 0x000000c2ffc2123e */ /* 0x000fe400000000ff */
[----:B0-----:R-:W-:Y:S02]  /*50b0*/  @P1 PRMT R116, R131, 0x7610, R116 ;  /* 0x0000761083741816 */ /* 0x001fe40000000074 */
[----:B------:R-:W-:Y:S02]  /*50c0*/  @P1 PRMT R117, R136, 0x7610, R117 ;  /* 0x0000761088751816 */ /* 0x000fe40000000075 */
[----:B------:R-:W-:Y:S02]  /*50d0*/  @P1 PRMT R118, R142, 0x7610, R118 ;  /* 0x000076108e761816 */ /* 0x000fe40000000076 */
[----:B-1----:R-:W-:Y:S02]  /*50e0*/  @P1 F2FP.F16.F32.PACK_AB R125, RZ, R128 ;  /* 0x00000080ff7d123e */ /* 0x002fe400000000ff */
[----:B------:R-:W-:Y:S01]  /*50f0*/  @P2 F2FP.F16.F32.PACK_AB R124, RZ, R148 ;  /* 0x00000094ff7c223e */ /* 0x000fe200000000ff */
[----:B------:R-:W-:Y:S01]  /*5100*/  FMUL.FTZ R148, R148, UR16 ;  /* 0x0000001094947c20 */ /* 0x000fe20008410000 */
[----:B--2---:R-:W-:-:S02]  /*5110*/  @P1 F2FP.F16.F32.PACK_AB R126, RZ, R129 ;  /* 0x00000081ff7e123e */ /* 0x004fc400000000ff */
[----:B------:R-:W0:Y:S01]  /*5120*/  @P1 LDC.64 R128, c[0x0][0x300] ;  /* 0x0000c000ff801b82 */ /* 0x000e220000000a00 */
[----:B------:R-:W-:Y:S01]  /*5130*/  @P2 F2FP.F16.F32.PACK_AB R0, RZ, R182 ;  /* 0x000000b6ff00223e */ /* 0x000fe200000000ff */
[----:B------:R-:W-:Y:S01]  /*5140*/  FMUL.FTZ R182, R182, UR16 ;  /* 0x00000010b6b67c20 */ /* 0x000fe20008410000 */
[----:B------:R-:W-:Y:S02]  /*5150*/  @P1 PRMT R119, R126, 0x7610, R119 ;  /* 0x000076107e771816 */ /* 0x000fe40000000077 */
[----:B------:R-:W-:Y:S02]  /*5160*/  @P1 PRMT R116, R116, 0x5410, R132 ;  /* 0x0000541074741816 */ /* 0x000fe40000000084 */
[----:B------:R-:W-:Y:S01]  /*5170*/  @P1 PRMT R117, R117, 0x5410, R137 ;  /* 0x0000541075751816 */ /* 0x000fe20000000089 */
[----:B------:R-:W1:Y:S01]  /*5180*/  @P1 LDC.64 R126, c[0x0][0x300] ;  /* 0x0000c000ff7e1b82 */ /* 0x000e620000000a00 */
[----:B------:R-:W-:Y:S02]  /*5190*/  @P1 PRMT R118, R118, 0x5410, R125 ;  /* 0x0000541076761816 */ /* 0x000fe4000000007d */
[----:B------:R-:W-:-:S02]  /*51a0*/  @P1 PRMT R119, R119, 0x5410, R194 ;  /* 0x0000541077771816 */ /* 0x000fc400000000c2 */
[----:B------:R-:W-:Y:S02]  /*51b0*/  @P2 PRMT R113, R124, 0x7610, R113 ;  /* 0x000076107c712816 */ /* 0x000fe40000000071 */
[----:B------:R-:W-:Y:S01]  /*51c0*/  FSEL R123, R182, RZ, P5 ;  /* 0x000000ffb67b7208 */ /* 0x000fe20002800000 */
[----:B------:R-:W2:Y:S01]  /*51d0*/  @P2 LDC.64 R124, c[0x0][0x308] ;  /* 0x0000c200ff7c2b82 */ /* 0x000ea20000000a00 */
[----:B------:R-:W-:Y:S02]  /*51e0*/  @P2 F2FP.F16.F32.PACK_AB R154, RZ, R154 ;  /* 0x0000009aff9a223e */ /* 0x000fe400000000ff */
[----:B------:R-:W-:Y:S02]  /*51f0*/  @P1 LOP3.LUT P5, RZ, R177, 0xff000000, RZ, 0xc0, !PT ;  /* 0xff000000b1ff1812 */ /* 0x000fe400078ac0ff */
[----:B------:R-:W-:Y:S02]  /*5200*/  @P2 PRMT R115, R154, 0x7610, R115 ;  /* 0x000076109a732816 */ /* 0x000fe40000000073 */
[----:B------:R-:W-:Y:S01]  /*5210*/  @P1 FSEL R130, R182, RZ, P5 ;  /* 0x000000ffb6821208 */ /* 0x000fe20002800000 */
[----:B0-----:R-:W-:Y:S01]  /*5220*/  @P1 IMAD.WIDE.U32 R128, R2, 0x10, R128 ;  /* 0x0000001002801825 */ /* 0x001fe200078e0080 */
[----:B------:R-:W-:-:S02]  /*5230*/  @P1 LOP3.LUT P5, RZ, R176, 0xff0000, RZ, 0xc0, !PT ;  /* 0x00ff0000b0ff1812 */ /* 0x000fc400078ac0ff */
[----:B------:R-:W-:Y:S02]  /*5240*/  FSEL R121, R148, RZ, P4 ;  /* 0x000000ff94797208 */ /* 0x000fe40002000000 */
[----:B------:R0:W-:Y:S01]  /*5250*/  @P1 STG.E.128 desc[UR4][R128.64], R116 ;  /* 0x0000007480001986 */ /* 0x0001e2000c101d04 */
[----:B------:R-:W-:Y:S02]  /*5260*/  @P2 PRMT R115, R115, 0x5410, R0 ;  /* 0x0000541073732816 */ /* 0x000fe40000000000 */
[----:B------:R-:W-:Y:S01]  /*5270*/  @P1 LOP3.LUT P4, RZ, R176, 0xff00, RZ, 0xc0, !PT ;  /* 0x0000ff00b0ff1812 */ /* 0x000fe2000788c0ff */
[----:B-1----:R-:W-:Y:S01]  /*5280*/  @P1 IMAD.WIDE.U32 R126, R183, 0x10, R126 ;  /* 0x00000010b77e1825 */ /* 0x002fe200078e007e */
[----:B------:R-:W-:Y:S02]  /*5290*/  @P1 FSEL R0, R139, RZ, P3 ;  /* 0x000000ff8b001208 */ /* 0x000fe40001800000 */
[----:B------:R-:W-:Y:S02]  /*52a0*/  @P1 FSEL R148, R148, RZ, P5 ;  /* 0x000000ff94941208 */ /* 0x000fe40002800000 */
[----:B------:R-:W-:-:S02]  /*52b0*/  @P2 F2FP.F16.F32.PACK_AB R222, RZ, R222 ;  /* 0x000000deffde223e */ /* 0x000fc400000000ff */
[----:B------:R-:W-:Y:S01]  /*52c0*/  @P2 F2FP.F16.F32.PACK_AB R133, RZ, R133 ;  /* 0x00000085ff85223e */ /* 0x000fe200000000ff */
[----:B--2---:R-:W-:Y:S01]  /*52d0*/  @P2 IMAD.WIDE.U32 R124, R183, 0x10, R124 ;  /* 0x00000010b77c2825 */ /* 0x004fe200078e007c */
[C---:B------:R-:W-:Y:S02]  /*52e0*/  FSEL R120, R134.reuse, RZ, P6 ;  /* 0x000000ff86787208 */ /* 0x040fe40003000000 */
[----:B------:R-:W-:Y:S02]  /*52f0*/  @P1 F2FP.F16.F32.PACK_AB R202, RZ, R202 ;  /* 0x000000caffca123e */ /* 0x000fe400000000ff */
[----:B------:R-:W-:Y:S01]  /*5300*/  @P1 F2FP.F16.F32.PACK_AB R147, RZ, R147 ;  /* 0x00000093ff93123e */ /* 0x000fe200000000ff */
[----:B0-----:R-:W0:Y:S01]  /*5310*/  LDC.64 R128, c[0x0][0x210] ;  /* 0x00008400ff807b82 */ /* 0x001e220000000a00 */
[----:B------:R-:W-:Y:S02]  /*5320*/  @P1 FSEL R134, R134, RZ, P4 ;  /* 0x000000ff86861208 */ /* 0x000fe40002000000 */
[----:B------:R-:W-:-:S02]  /*5330*/  @P1 F2FP.F16.F32.PACK_AB R0, RZ, R0 ;  /* 0x00000000ff00123e */ /* 0x000fc400000000ff */
[----:B------:R-:W-:Y:S02]  /*5340*/  @P1 F2FP.F16.F32.PACK_AB R148, RZ, R148 ;  /* 0x00000094ff94123e */ /* 0x000fe400000000ff */
[----:B------:R-:W-:Y:S02]  /*5350*/  @P2 F2FP.F16.F32.PACK_AB R149, RZ, R149 ;  /* 0x00000095ff95223e */ /* 0x000fe400000000ff */
[----:B------:R-:W-:Y:S02]  /*5360*/  @P2 F2FP.F16.F32.PACK_AB R224, RZ, R224 ;  /* 0x000000e0ffe0223e */ /* 0x000fe400000000ff */
[----:B------:R-:W-:Y:S02]  /*5370*/  @P2 PRMT R114, R222, 0x7610, R114 ;  /* 0x00007610de722816 */ /* 0x000fe40000000072 */
[----:B------:R-:W-:Y:S02]  /*5380*/  @P2 F2FP.F16.F32.PACK_AB R145, RZ, R145 ;  /* 0x00000091ff91223e */ /* 0x000fe400000000ff */
[----:B------:R-:W-:-:S02]  /*5390*/  @P2 PRMT R112, R133, 0x7610, R112 ;  /* 0x0000761085702816 */ /* 0x000fc40000000070 */
[----:B------:R-:W-:Y:S02]  /*53a0*/  @P1 F2FP.F16.F32.PACK_AB R195, RZ, R195 ;  /* 0x000000c3ffc3123e */ /* 0x000fe400000000ff */
[----:B------:R-:W-:Y:S02]  /*53b0*/  @P1 F2FP.F16.F32.PACK_AB R193, RZ, R193 ;  /* 0x000000c1ffc1123e */ /* 0x000fe400000000ff */
[----:B------:R-:W-:Y:S02]  /*53c0*/  @P1 F2FP.F16.F32.PACK_AB R130, RZ, R130 ;  /* 0x00000082ff82123e */ /* 0x000fe400000000ff */
[----:B------:R-:W-:Y:S02]  /*53d0*/  @P1 F2FP.F16.F32.PACK_AB R134, RZ, R134 ;  /* 0x00000086ff86123e */ /* 0x000fe400000000ff */
        /* <DEDUP_REMOVED lines=22> */
.L_x_1934:
        /* <DEDUP_REMOVED lines=126> */
[----:B0-----:R-:W-:-:S07]  /*5d20*/  MOV R179, R169 ;  /* 0x000000a900b37202 */ /* 0x001fce0000000f00 */
.L_x_1933:
[----:B------:R-:W-:Y:S05]  /*5d30*/  BSYNC B0 ;  /* 0x0000000000007941 */ /* 0x000fea0003800000 */
.L_x_1931:
        /* <DEDUP_REMOVED lines=247> */
[----:B0-----:R-:W-:-:S02]  /*6cb0*/  IADD3.X R0, RZ, RZ, RZ, P0, !PT ;  /* 0x000000ffff007210 */ /* 0x001fc400007fe4ff */
[C---:B------:R-:W-:Y:S02]  /*6cc0*/  SHF.L.U32 R18, R3.reuse, 0x2, RZ ;  /* 0x0000000203127819 */ /* 0x040fe400000006ff */
[----:B------:R-:W-:Y:S01]  /*6cd0*/  SHF.L.U64.HI R19, R3, 0x2, R0 ;  /* 0x0000000203137819 */ /* 0x000fe20000010200 */
[----:B------:R-:W-:Y:S01]  /*6ce0*/  FADD.FTZ R3, R15, R44 ;  /* 0x0000002c0f037221 */ /* 0x000fe20000010000 */
[----:B------:R-:W-:-:S04]  /*6cf0*/  IADD3 R12, P0, R18, UR6, RZ ;  /* 0x00000006120c7c10 */ /* 0x000fc8000ff1e0ff */
        /* <DEDUP_REMOVED lines=25> */
[----:B------:R-:W-:Y:S01]  /*6e90*/  IADD3 R16, P0, R18, UR6, RZ ;  /* 0x0000000612107c10 */ /* 0x000fe2000ff1e0ff */
[----:B------:R-:W-:Y:S02]  /*6ea0*/  FADD.FTZ R31, R0, R31 ;  /* 0x0000001f001f7221 */ /* 0x000fe40000010000 */
[----:B------:R-:W4:Y:S01]  /*6eb0*/  LDS R57, [R2+0x3400] ;  /* 0x0034000002397984 */ /* 0x000f220000000800 */
[----:B------:R-:W-:Y:S02]  /*6ec0*/  IADD3 R18, P1, R18, UR8, RZ ;  /* 0x0000000812127c10 */ /* 0x000fe4000ff3e0ff */
[----:B------:R-:W-:Y:S01]  /*6ed0*/  IADD3.X R17, R19, UR7, RZ, P0, !PT ;  /* 0x0000000713117c10 */ /* 0x000fe200087fe4ff */
[----:B------:R-:W4:Y:S01]  /*6ee0*/  LDS R47, [R2+0x2600] ;  /* 0x00260000022f7984 */ /* 0x000f220000000800 */
[----:B------:R-:W-:Y:S01]  /*6ef0*/  FADD.FTZ R30, R31, R28 ;  /* 0x0000001c1f1e7221 */ /* 0x000fe20000010000 */
[----:B------:R-:W-:Y:S01]  /*6f00*/  IADD3.X R19, R19, UR9, RZ, P1, !PT ;  /* 0x0000000913137c10 */ /* 0x000fe20008ffe4ff */
[----:B------:R-:W-:Y:S01]  /*6f10*/  FADD.FTZ R20, RZ, R20 ;  /* 0x00000014ff147221 */ /* 0x000fe20000010000 */
[----:B------:R-:W4:Y:S03]  /*6f20*/  LDS R41, [R2+0x1800] ;  /* 0x0018000002297984 */ /* 0x000f260000000800 */
[----:B------:R-:W-:Y:S01]  /*6f30*/  FADD.FTZ R20, R20, R39 ;  /* 0x0000002714147221 */ /* 0x000fe20000010000 */
[----:B------:R-:W4:Y:S01]  /*6f40*/  LDS R26, [R2+0xa00] ;  /* 0x000a0000021a7984 */ /* 0x000f220000000800 */
[----:B------:R-:W-:-:S03]  /*6f50*/  FADD.FTZ R55, R30, R55 ;  /* 0x000000371e377221 */ /* 0x000fc60000010000 */
[----:B------:R-:W4:Y:S04]  /*6f60*/  LDS R59, [R2+0x3600] ;  /* 0x00360000023b7984 */ /* 0x000f280000000800 */
[----:B------:R-:W4:Y:S01]  /*6f70*/  LDS R49, [R2+0x2800] ;  /* 0x0028000002317984 */ /* 0x000f220000000800 */
[----:B0-----:R-:W-:-:S03]  /*6f80*/  FADD.FTZ R22, RZ, R22 ;  /* 0x00000016ff167221 */ /* 0x001fc60000010000 */
[----:B------:R-:W0:Y:S04]  /*6f90*/  LDS R43, [R2+0x1a00] ;  /* 0x001a0000022b7984 */ /* 0x000e280000000800 */
        /* <DEDUP_REMOVED lines=10> */
[----:B------:R-:W-:Y:S01]  /*7040*/  STG.E desc[UR4][R14.64], R37 ;  /* 0x000000250e007986 */ /* 0x000fe2000c101904 */
        /* <DEDUP_REMOVED lines=11> */
[----:B------:R-:W-:Y:S01]  /*7100*/  STG.E desc[UR4][R12.64+0x200], R27 ;  /* 0x0002001b0c007986 */ /* 0x000fe2000c101904 */
[----:B-1----:R-:W-:-:S03]  /*7110*/  FADD.FTZ R61, R24, R61 ;  /* 0x0000003d183d7221 */ /* 0x002fc60000010000 */
[----:B------:R-:W0:Y:S01]  /*7120*/  LDS R39, [R2+0x3c00] ;  /* 0x003c000002277984 */ /* 0x000e220000000800 */
[----:B--2---:R-:W-:-:S03]  /*7130*/  FADD.FTZ R26, R26, R51 ;  /* 0x000000331a1a7221 */ /* 0x004fc60000010000 */
[----:B------:R-:W1:Y:S01]  /*7140*/  LDS R27, [R2+0x2e00] ;  /* 0x002e0000021b7984 */ /* 0x000e620000000800 */
[----:B---3--:R-:W-:-:S03]  /*7150*/  FADD.FTZ R0, R0, R31 ;  /* 0x0000001f00007221 */ /* 0x008fc60000010000 */
[----:B------:R-:W2:Y:S01]  /*7160*/  LDS R30, [R2+0x3e00] ;  /* 0x003e0000021e7984 */ /* 0x000ea20000000800 */
[----:B----4-:R-:W-:-:S03]  /*7170*/  FADD.FTZ R28, RZ, R28 ;  /* 0x0000001cff1c7221 */ /* 0x010fc60000010000 */
[----:B------:R-:W-:Y:S04]  /*7180*/  STG.E desc[UR4][R14.64+0x200], R10 ;  /* 0x0002000a0e007986 */ /* 0x000fe8000c101904 */
        /* <DEDUP_REMOVED lines=33> */
.L_x_1935:
        /* <DEDUP_REMOVED lines=8> */
.L_x_1938:
[----:B------:R-:W-:Y:S05]  /*7420*/  BSYNC B2 ;  /* 0x0000000000027941 */ /* 0x000fea0003800000 */
.L_x_1937:
        /* <DEDUP_REMOVED lines=8> */
.L_x_1939:
[----:B------:R-:W-:Y:S01]  /*74b0*/  HFMA2.MMA R135, -RZ, RZ, 0, 1.1920928955078125e-07 ;  /* 0x00000002ff877435 */ /* 0x000fe200000001ff */
[----:B------:R-:W-:Y:S01]  /*74c0*/  MOV R134, R122 ;  /* 0x0000007a00867202 */ /* 0x000fe20000000f00 */
[----:B------:R-:W-:-:S09]  /*74d0*/  FADD.FTZ R123, R123, R240 ;  /* 0x000000f07b7b7221 */ /* 0x000fd20000010000 */
[----:B------:R-:W-:Y:S05]  /*74e0*/  WARPSYNC.COLLECTIVE R235, `(.L_x_1940) ;  /* 0x00000000eb087348 */ /* 0x000fea0003c00000 */
[----:B------:R0:W1:Y:S02]  /*74f0*/  SHFL.BFLY P3, R240, R134, R135, R155 ;  /* 0x0c00008786f07389 */ /* 0x000064000006009b */
[----:B01----:R-:W-:Y:S01]  /*7500*/  ENDCOLLECTIVE ;  /* 0x000000000000791b */ /* 0x003fe20003800000 */
.L_x_1940:
[----:B------:R-:W-:Y:S01]  /*7510*/  MOV R134, R123 ;  /* 0x0000007b00867202 */ /* 0x000fe20000000f00 */
[----:B------:R-:W-:-:S07]  /*7520*/  FADD.FTZ R122, R122, R240 ;  /* 0x000000f07a7a7221 */ /* 0x000fce0000010000 */
[----:B------:R-:W-:Y:S05]  /*7530*/  WARPSYNC.COLLECTIVE R235, `(.L_x_1941) ;  /* 0x00000000eb087348 */ /* 0x000fea0003c00000 */
[----:B------:R0:W1:Y:S02]  /*7540*/  SHFL.BFLY P3, R240, R134, R135, R155 ;  /* 0x0c00008786f07389 */ /* 0x000064000006009b */
[----:B01----:R-:W-:Y:S01]  /*7550*/  ENDCOLLECTIVE ;  /* 0x000000000000791b */ /* 0x003fe20003800000 */
.L_x_1941:
[----:B------:R-:W-:Y:S01]  /*7560*/  HFMA2.MMA R135, -RZ, RZ, 0, 2.384185791015625e-07 ;  /* 0x00000004ff877435 */ /* 0x000fe200000001ff */
[----:B------:R-:W-:Y:S01]  /*7570*/  MOV R134, R122 ;  /* 0x0000007a00867202 */ /* 0x000fe20000000f00 */
[----:B------:R-:W-:-:S09]  /*7580*/  FADD.FTZ R123, R123, R240 ;  /* 0x000000f07b7b7221 */ /* 0x000fd20000010000 */
[----:B------:R-:W-:Y:S05]  /*7590*/  WARPSYNC.COLLECTIVE R235, `(.L_x_1942) ;  /* 0x00000000eb087348 */ /* 0x000fea0003c00000 */
[----:B------:R0:W1:Y:S02]  /*75a0*/  SHFL.BFLY P3, R240, R134, R135, R155 ;  /* 0x0c00008786f07389 */ /* 0x000064000006009b */
[----:B01----:R-:W-:Y:S01]  /*75b0*/  ENDCOLLECTIVE ;  /* 0x000000000000791b */ /* 0x003fe20003800000 */
.L_x_1942:
[----:B------:R-:W-:Y:S01]  /*75c0*/  MOV R134, R123 ;  /* 0x0000007b00867202 */ /* 0x000fe20000000f00 */
[----:B------:R-:W-:-:S07]  /*75d0*/  FADD.FTZ R122, R122, R240 ;  /* 0x000000f07a7a7221 */ /* 0x000fce0000010000 */
[----:B------:R-:W-:Y:S05]  /*75e0*/  WARPSYNC.COLLECTIVE R235, `(.L_x_1943) ;  /* 0x00000000eb087348 */ /* 0x000fea0003c00000 */
[----:B------:R0:W1:Y:S02]  /*75f0*/  SHFL.BFLY P3, R240, R134, R135, R155 ;  /* 0x0c00008786f07389 */ /* 0x000064000006009b */
[----:B01----:R-:W-:Y:S01]  /*7600*/  ENDCOLLECTIVE ;  /* 0x000000000000791b */ /* 0x003fe20003800000 */
.L_x_1943:
[----:B------:R-:W-:Y:S01]  /*7610*/  HFMA2.MMA R135, -RZ, RZ, 0, 4.76837158203125e-07 ;  /* 0x00000008ff877435 */ /* 0x000fe200000001ff */
[----:B------:R-:W-:Y:S01]  /*7620*/  MOV R134, R122 ;  /* 0x0000007a00867202 */ /* 0x000fe20000000f00 */
[----:B------:R-:W-:-:S09]  /*7630*/  FADD.FTZ R123, R123, R240 ;  /* 0x000000f07b7b7221 */ /* 0x000fd20000010000 */
[----:B------:R-:W-:Y:S05]  /*7640*/  WARPSYNC.COLLECTIVE R235, `(.L_x_1944) ;  /* 0x00000000eb087348 */ /* 0x000fea0003c00000 */
[----:B------:R0:W1:Y:S02]  /*7650*/  SHFL.BFLY P3, R240, R134, R135, R155 ;  /* 0x0c00008786f07389 */ /* 0x000064000006009b */
[----:B01----:R-:W-:Y:S01]  /*7660*/  ENDCOLLECTIVE ;  /* 0x000000000000791b */ /* 0x003fe20003800000 */
.L_x_1944:
[----:B------:R-:W-:Y:S01]  /*7670*/  MOV R134, R123 ;  /* 0x0000007b00867202 */ /* 0x000fe20000000f00 */
[----:B------:R-:W-:-:S07]  /*7680*/  FADD.FTZ R122, R122, R240 ;  /* 0x000000f07a7a7221 */ /* 0x000fce0000010000 */
[----:B------:R-:W-:Y:S05]  /*7690*/  WARPSYNC.COLLECTIVE R235, `(.L_x_1945) ;  /* 0x00000000eb087348 */ /* 0x000fea0003c00000 */
[----:B------:R0:W1:Y:S02]  /*76a0*/  SHFL.BFLY P3, R240, R134, R135, R155 ;  /* 0x0c00008786f07389 */ /* 0x000064000006009b */
[----:B01----:R-:W-:Y:S01]  /*76b0*/  ENDCOLLECTIVE ;  /* 0x000000000000791b */ /* 0x003fe20003800000 */
.L_x_1945:
[----:B------:R-:W-:Y:S01]  /*76c0*/  HFMA2.MMA R135, -RZ, RZ, 0, 9.5367431640625e-07 ;  /* 0x00000010ff877435 */ /* 0x000fe200000001ff */
[----:B------:R-:W-:Y:S01]  /*76d0*/  MOV R134, R122 ;  /* 0x0000007a00867202 */ /* 0x000fe20000000f00 */
[----:B------:R-:W-:-:S09]  /*76e0*/  FADD.FTZ R123, R123, R240 ;  /* 0x000000f07b7b7221 */ /* 0x000fd20000010000 */
[----:B------:R-:W-:Y:S05]  /*76f0*/  WARPSYNC.COLLECTIVE R235, `(.L_x_1946) ;  /* 0x00000000eb087348 */ /* 0x000fea0003c00000 */
[----:B------:R0:W1:Y:S02]  /*7700*/  SHFL.BFLY P3, R240, R134, R135, R155 ;  /* 0x0c00008786f07389 */ /* 0x000064000006009b */
[----:B01----:R-:W-:Y:S01]  /*7710*/  ENDCOLLECTIVE ;  /* 0x000000000000791b */ /* 0x003fe20003800000 */
.L_x_1946:
[----:B------:R-:W-:Y:S02]  /*7720*/  MOV R134, R123 ;  /* 0x0000007b00867202 */ /* 0x000fe40000000f00 */
[----:B------:R-:W-:-:S07]  /*7730*/  MOV R236, R240 ;  /* 0x000000f000ec7202 */ /* 0x000fce0000000f00 */
[----:B------:R-:W-:Y:S05]  /*7740*/  WARPSYNC.COLLECTIVE R235, `(.L_x_1947) ;  /* 0x00000000eb087348 */ /* 0x000fea0003c00000 */
[----:B------:R0:W1:Y:S02]  /*7750*/  SHFL.BFLY P3, R240, R134, R135, R155 ;  /* 0x0c00008786f07389 */ /* 0x000064000006009b */
[----:B01----:R-:W-:Y:S01]  /*7760*/  ENDCOLLECTIVE ;  /* 0x000000000000791b */ /* 0x003fe20003800000 */
.L_x_1947:
[----:B------:R-:W-:Y:S01]  /*7770*/  MOV R134, R240 ;  /* 0x000000f000867202 */ /* 0x000fe20000000f00 */
[----:B------:R-:W-:Y:S06]  /*7780*/  BRA `(.L_x_1948) ;  /* 0xffffffbc004c7947 */ /* 0x000fec000383ffff */
.L_x_1949:
        /* <DEDUP_REMOVED lines=15> */
.L_x_3783:


//--------------------- .text._ZN10layer_norm22ln_bwd_finalize_kernelINS_22Kernel_traits_finalizeILj1024Ef6__halfS2_S2_fjLb0ELj1024ELj4ENS_18Kernel_traits_baseILj1024EfS2_S2_S2_fjLj1024EEEEELb0ELb0EEEvNS_9BwdParamsE --------------------------
	.section	.text._ZN10layer_norm22ln_bwd_finalize_kernelINS_22Kernel_traits_finalizeILj1024Ef6__halfS2_S2_fjLb0ELj1024ELj4ENS_18Kernel_traits_baseILj1024EfS2_S2_S2_fjLj1024EEEEELb0ELb0EEEvNS_9BwdParamsE,"ax",@progbits
	.align	128
        .global         _ZN10layer_norm22ln_bwd_finalize_kernelINS_22Kernel_traits_finalizeILj1024Ef6__halfS2_S2_fjLb0ELj1024ELj4ENS_18Kernel_traits_baseILj1024EfS2_S2_S2_fjLj1024EEEEELb0ELb0EEEvNS_9BwdParamsE
        .type           _ZN10layer_norm22ln_bwd_finalize_kernelINS_22Kernel_traits_finalizeILj1024Ef6__halfS2_S2_fjLb0ELj1024ELj4ENS_18Kernel_traits_baseILj1024EfS2_S2_S2_fjLj1024EEEEELb0ELb0EEEvNS_9BwdParamsE,@function
        .size           _ZN10layer_norm22ln_bwd_finalize_kernelINS_22Kernel_traits_finalizeILj1024Ef6__halfS2_S2_fjLb0ELj1024ELj4ENS_18Kernel_traits_baseILj1024EfS2_S2_S2_fjLj1024EEEEELb0ELb0EEEvNS_9BwdParamsE,(.L_x_3784 - _ZN10layer_norm22ln_bwd_finalize_kernelINS_22Kernel_traits_finalizeILj1024Ef6__halfS2_S2_fjLb0ELj1024ELj4ENS_18Kernel_traits_baseILj1024EfS2_S2_S2_fjLj1024EEEEELb0ELb0EEEvNS_9BwdParamsE)
        .other          _ZN10layer_norm22ln_bwd_finalize_kernelINS_22Kernel_traits_finalizeILj1024Ef6__halfS2_S2_fjLb0ELj1024ELj4ENS_18Kernel_traits_baseILj1024EfS2_S2_S2_fjLj1024EEEEELb0ELb0EEEvNS_9BwdParamsE,@"STO_CUDA_ENTRY STV_DEFAULT"
_ZN10layer_norm22ln_bwd_finalize_kernelINS_22Kernel_traits_finalizeILj1024Ef6__halfS2_S2_fjLb0ELj1024ELj4ENS_18Kernel_traits_baseILj1024EfS2_S2_S2_fjLj1024EEEEELb0ELb0EEEvNS_9BwdParamsE:
.text._ZN10layer_norm22ln_bwd_finalize_kernelINS_22Kernel_traits_finalizeILj1024Ef6__halfS2_S2_fjLb0ELj1024ELj4ENS_18Kernel_traits_baseILj1024EfS2_S2_S2_fjLj1024EEEEELb0ELb0EEEvNS_9BwdParamsE:
        /* <DEDUP_REMOVED lines=25> */
.L_x_1962:
        /* <DEDUP_REMOVED lines=30> */
.L_x_1954:
        /* <DEDUP_REMOVED lines=36> */
.L_x_1953:
[----:B------:R-:W-:Y:S05]  /*05b0*/  BSYNC B1 ;  /* 0x0000000000017941 */ /* 0x000fea0003800000 */
.L_x_1952:
        /* <DEDUP_REMOVED lines=24> */
.L_x_1956:
[----:B------:R-:W-:Y:S05]  /*0740*/  BSYNC B1 ;  /* 0x0000000000017941 */ /* 0x000fea0003800000 */
.L_x_1955:
        /* <DEDUP_REMOVED lines=12> */
.L_x_1957:
[----:B------:R-:W-:Y:S05]  /*0810*/  BSYNC B1 ;  /* 0x0000000000017941 */ /* 0x000fea0003800000 */
.L_x_1951:
[----:B------:R-:W-:Y:S05]  /*0820*/  BSYNC B0 ;  /* 0x0000000000007941 */ /* 0x000fea0003800000 */
.L_x_1950:
        /* <DEDUP_REMOVED lines=29> */
.L_x_1973:
[----:B---3--:R-:W-:Y:S01]  /*0a00*/  FADD.FTZ R9, R18, R9 ;  /* 0x0000000912097221 */ /* 0x008fe20000010000 */
[----:B--2---:R-:W-:-:S04]  /*0a10*/  FADD.FTZ R11, R10, R11 ;  /* 0x0000000b0a0b7221 */ /* 0x004fc80000010000 */
[----:B------:R2:W-:Y:S04]  /*0a20*/  @!P1 STS [R6+0x2000], R9 ;  /* 0x0020000906009388 */ /* 0x0005e80000000800 */
[----:B------:R2:W-:Y:S02]  /*0a30*/  @!P1 STS [R6+0x2080], R11 ;  /* 0x0020800b06009388 */ /* 0x0005e40000000800 */
.L_x_1958:
        /* <DEDUP_REMOVED lines=16> */
.L_x_1961:
[----:B------:R-:W-:Y:S05]  /*0b40*/  BSYNC B0 ;  /* 0x0000000000007941 */ /* 0x000fea0003800000 */
.L_x_1960:
[C---:B------:R-:W-:Y:S01]  /*0b50*/  ISETP.GT.U32.AND P1, PT, R3.reuse, -0x401, PT ;  /* 0xfffffbff0300780c */ /* 0x040fe20003f24070 */
[----:B------:R-:W-:Y:S01]  /*0b60*/  VIADD R4, R4, 0x200 ;  /* 0x0000020004047836 */ /* 0x000fe20000000000 */
[----:B------:R-:W-:-:S11]  /*0b70*/  IADD3 R3, R3, 0x400, RZ ;  /* 0x0000040003037810 */ /* 0x000fd60007ffe0ff */
[----:B------:R-:W-:Y:S05]  /*0b80*/  @P1 BRA `(.L_x_1962) ;  /* 0xfffffff400801947 */ /* 0x000fea000383ffff */
[----:B------:R-:W-:Y:S05]  /*0b90*/  EXIT ;  /* 0x000000000000794d */ /* 0x000fea0003800000 */
.L_x_1959:
[----:B------:R-:W-:Y:S01]  /*0ba0*/  HFMA2.MMA R21, -RZ, RZ, 0, 5.9604644775390625e-08 ;  /* 0x00000001ff157435 */ /* 0x000fe200000001ff */
[----:B0--3--:R-:W-:Y:S01]  /*0bb0*/  MOV R22, R10 ;  /* 0x0000000a00167202 */ /* 0x009fe20000000f00 */
[----:B------:R-:W-:Y:S01]  /*0bc0*/  IMAD.MOV.U32 R19, RZ, RZ, -0x1 ;  /* 0xffffffffff137424 */ /* 0x000fe200078e00ff */
[----:B------:R-:W-:-:S08]  /*0bd0*/  MOV R24, 0x1f ;  /* 0x0000001f00187802 */ /* 0x000fd00000000f00 */
[----:B-12---:R-:W-:Y:S05]  /*0be0*/  WARPSYNC.COLLECTIVE R19, `(.L_x_1963) ;  /* 0x0000000013087348 */ /* 0x006fea0003c00000 */
[----:B------:R0:W3:Y:S02]  /*0bf0*/  SHFL.BFLY P2, R20, R22, R21, R24 ;  /* 0x0c00001516147389 */ /* 0x0000e40000040018 */
[----:B0123--:R-:W-:Y:S01]  /*0c00*/  ENDCOLLECTIVE ;  /* 0x000000000000791b */ /* 0x00ffe20003800000 */
.L_x_1963:
[----:B------:R-:W-:Y:S01]  /*0c10*/  HFMA2.MMA R21, -RZ, RZ, 0, 1.1920928955078125e-07 ;  /* 0x00000002ff157435 */ /* 0x000fe200000001ff */
[----:B------:R-:W-:-:S05]  /*0c20*/  MOV R11, R20 ;  /* 0x00000014000b7202 */ /* 0x000fca0000000f00 */
[----:B------:R-:W-:-:S05]  /*0c30*/  FADD.FTZ R11, R10, R11 ;  /* 0x0000000b0a0b7221 */ /* 0x000fca0000010000 */
[----:B------:R-:W-:-:S07]  /*0c40*/  MOV R22, R11 ;  /* 0x0000000b00167202 */ /* 0x000fce0000000f00 */
[----:B------:R-:W-:Y:S05]  /*0c50*/  WARPSYNC.COLLECTIVE R19, `(.L_x_1964) ;  /* 0x0000000013087348 */ /* 0x000fea0003c00000 */
[----:B------:R0:W1:Y:S02]  /*0c60*/  SHFL.BFLY P2, R20, R22, R21, R24 ;  /* 0x0c00001516147389 */ /* 0x0000640000040018 */
[----:B01----:R-:W-:Y:S01]  /*0c70*/  ENDCOLLECTIVE ;  /* 0x000000000000791b */ /* 0x003fe20003800000 */
.L_x_1964:
[----:B------:R-:W-:Y:S01]  /*0c80*/  HFMA2.MMA R21, -RZ, RZ, 0, 2.384185791015625e-07 ;  /* 0x00000004ff157435 */ /* 0x000fe200000001ff */
[----:B------:R-:W-:-:S04]  /*0c90*/  IMAD.MOV.U32 R14, RZ, RZ, R20 ;  /* 0x000000ffff0e7224 */ /* 0x000fc800078e0014 */
[----:B------:R-:W-:-:S05]  /*0ca0*/  FADD.FTZ R14, R11, R14 ;  /* 0x0000000e0b0e7221 */ /* 0x000fca0000010000 */
[----:B------:R-:W-:-:S07]  /*0cb0*/  MOV R22, R14 ;  /* 0x0000000e00167202 */ /* 0x000fce0000000f00 */
[----:B------:R-:W-:Y:S05]  /*0cc0*/  WARPSYNC.COLLECTIVE R19, `(.L_x_1965) ;  /* 0x0000000013087348 */ /* 0x000fea0003c00000 */
[----:B------:R0:W1:Y:S02]  /*0cd0*/  SHFL.BFLY P2, R20, R22, R21, R24 ;  /* 0x0c00001516147389 */ /* 0x0000640000040018 */
[----:B01----:R-:W-:Y:S01]  /*0ce0*/  ENDCOLLECTIVE ;  /* 0x000000000000791b */ /* 0x003fe20003800000 */
.L_x_1965:
[----:B------:R-:W-:Y:S01]  /*0cf0*/  IMAD.MOV.U32 R21, RZ, RZ, 0x8 ;  /* 0x00000008ff157424 */ /* 0x000fe200078e00ff */
[----:B------:R-:W-:-:S05]  /*0d00*/  MOV R13, R20 ;  /* 0x00000014000d7202 */ /* 0x000fca0000000f00 */
[----:B------:R-:W-:-:S05]  /*0d10*/  FADD.FTZ R13, R14, R13 ;  /* 0x0000000d0e0d7221 */ /* 0x000fca0000010000 */
[----:B------:R-:W-:-:S07]  /*0d20*/  MOV R22, R13 ;  /* 0x0000000d00167202 */ /* 0x000fce0000000f00 */
[----:B------:R-:W-:Y:S05]  /*0d30*/  WARPSYNC.COLLECTIVE R19, `(.L_x_1966) ;  /* 0x0000000013087348 */ /* 0x000fea0003c00000 */
[----:B------:R0:W1:Y:S02]  /*0d40*/  SHFL.BFLY P2, R20, R22, R21, R24 ;  /* 0x0c00001516147389 */ /* 0x0000640000040018 */
[----:B01----:R-:W-:Y:S01]  /*0d50*/  ENDCOLLECTIVE ;  /* 0x000000000000791b */ /* 0x003fe20003800000 */
.L_x_1966:
[----:B------:R-:W-:Y:S01]  /*0d60*/  HFMA2.MMA R21, -RZ, RZ, 0, 9.5367431640625e-07 ;  /* 0x00000010ff157435 */ /* 0x000fe200000001ff */
[----:B------:R-:W-:-:S05]  /*0d70*/  MOV R10, R20 ;  /* 0x00000014000a7202 */ /* 0x000fca0000000f00 */
[----:B------:R-:W-:-:S05]  /*0d80*/  FADD.FTZ R10, R13, R10 ;  /* 0x0000000a0d0a7221 */ /* 0x000fca0000010000 */
[----:B------:R-:W-:-:S07]  /*0d90*/  MOV R22, R10 ;  /* 0x0000000a00167202 */ /* 0x000fce0000000f00 */
[----:B------:R-:W-:Y:S05]  /*0da0*/  WARPSYNC.COLLECTIVE R19, `(.L_x_1967) ;  /* 0x0000000013087348 */ /* 0x000fea0003c00000 */
[----:B------:R0:W1:Y:S02]  /*0db0*/  SHFL.BFLY P2, R20, R22, R21, R24 ;  /* 0x0c00001516147389 */ /* 0x0000640000040018 */
[----:B01----:R-:W-:Y:S01]  /*0dc0*/  ENDCOLLECTIVE ;  /* 0x000000000000791b */ /* 0x003fe20003800000 */
.L_x_1967:
[----:B------:R-:W-:Y:S01]  /*0dd0*/  HFMA2.MMA R21, -RZ, RZ, 0, 5.9604644775390625e-08 ;  /* 0x00000001ff157435 */ /* 0x000fe200000001ff */
[----:B------:R-:W-:Y:S01]  /*0de0*/  IMAD.MOV.U32 R22, RZ, RZ, R9 ;  /* 0x000000ffff167224 */ /* 0x000fe200078e0009 */
[----:B------:R-:W-:-:S09]  /*0df0*/  MOV R11, R20 ;  /* 0x00000014000b7202 */ /* 0x000fd20000000f00 */
[----:B------:R-:W-:Y:S05]  /*0e00*/  WARPSYNC.COLLECTIVE R19, `(.L_x_1968) ;  /* 0x0000000013087348 */ /* 0x000fea0003c00000 */
[----:B------:R0:W1:Y:S02]  /*0e10*/  SHFL.BFLY P2, R20, R22, R21, R24 ;  /* 0x0c00001516147389 */ /* 0x0000640000040018 */
[----:B01----:R-:W-:Y:S01]  /*0e20*/  ENDCOLLECTIVE ;  /* 0x000000000000791b */ /* 0x003fe20003800000 */
.L_x_1968:
[----:B------:R-:W-:Y:S01]  /*0e30*/  HFMA2.MMA R21, -RZ, RZ, 0, 1.1920928955078125e-07 ;  /* 0x00000002ff157435 */ /* 0x000fe200000001ff */
[----:B------:R-:W-:-:S05]  /*0e40*/  MOV R14, R20 ;  /* 0x00000014000e7202 */ /* 0x000fca0000000f00 */
[----:B------:R-:W-:-:S05]  /*0e50*/  FADD.FTZ R15, R9, R14 ;  /* 0x0000000e090f7221 */ /* 0x000fca0000010000 */
[----:B------:R-:W-:-:S07]  /*0e60*/  MOV R22, R15 ;  /* 0x0000000f00167202 */ /* 0x000fce0000000f00 */
[----:B------:R-:W-:Y:S05]  /*0e70*/  WARPSYNC.COLLECTIVE R19, `(.L_x_1969) ;  /* 0x0000000013087348 */ /* 0x000fea0003c00000 */
[----:B------:R0:W1:Y:S02]  /*0e80*/  SHFL.BFLY P2, R20, R22, R21, R24 ;  /* 0x0c00001516147389 */ /* 0x0000640000040018 */
[----:B01----:R-:W-:Y:S01]  /*0e90*/  ENDCOLLECTIVE ;  /* 0x000000000000791b */ /* 0x003fe20003800000 */
.L_x_1969:
[----:B------:R-:W-:Y:S01]  /*0ea0*/  HFMA2.MMA R21, -RZ, RZ, 0, 2.384185791015625e-07 ;  /* 0x00000004ff157435 */ /* 0x000fe200000001ff */
[----:B------:R-:W-:-:S04]  /*0eb0*/  IMAD.MOV.U32 R16, RZ, RZ, R20 ;  /* 0x000000ffff107224 */ /* 0x000fc800078e0014 */
[----:B------:R-:W-:-:S05]  /*0ec0*/  FADD.FTZ R16, R15, R16 ;  /* 0x000000100f107221 */ /* 0x000fca0000010000 */
[----:B------:R-:W-:-:S07]  /*0ed0*/  MOV R22, R16 ;  /* 0x0000001000167202 */ /* 0x000fce0000000f00 */
[----:B------:R-:W-:Y:S05]  /*0ee0*/  WARPSYNC.COLLECTIVE R19, `(.L_x_1970) ;  /* 0x0000000013087348 */ /* 0x000fea0003c00000 */
[----:B------:R0:W1:Y:S02]  /*0ef0*/  SHFL.BFLY P2, R20, R22, R21, R24 ;  /* 0x0c00001516147389 */ /* 0x0000640000040018 */
[----:B01----:R-:W-:Y:S01]  /*0f00*/  ENDCOLLECTIVE ;  /* 0x000000000000791b */ /* 0x003fe20003800000 */
.L_x_1970:
[----:B------:R-:W-:Y:S01]  /*0f10*/  IMAD.MOV.U32 R21, RZ, RZ, 0x8 ;  /* 0x00000008ff157424 */ /* 0x000fe200078e00ff */
[----:B------:R-:W-:-:S05]  /*0f20*/  MOV R17, R20 ;  /* 0x0000001400117202 */ /* 0x000fca0000000f00 */
[----:B------:R-:W-:-:S05]  /*0f30*/  FADD.FTZ R17, R16, R17 ;  /* 0x0000001110117221 */ /* 0x000fca0000010000 */
[----:B------:R-:W-:-:S07]  /*0f40*/  MOV R22, R17 ;  /* 0x0000001100167202 */ /* 0x000fce0000000f00 */
[----:B------:R-:W-:Y:S05]  /*0f50*/  WARPSYNC.COLLECTIVE R19, `(.L_x_1971) ;  /* 0x0000000013087348 */ /* 0x000fea0003c00000 */
[----:B------:R0:W1:Y:S02]  /*0f60*/  SHFL.BFLY P2, R20, R22, R21, R24 ;  /* 0x0c00001516147389 */ /* 0x0000640000040018 */
[----:B01----:R-:W-:Y:S01]  /*0f70*/  ENDCOLLECTIVE ;  /* 0x000000000000791b */ /* 0x003fe20003800000 */
.L_x_1971:
[----:B------:R-:W-:Y:S01]  /*0f80*/  HFMA2.MMA R21, -RZ, RZ, 0, 9.5367431640625e-07 ;  /* 0x00000010ff157435 */ /* 0x000fe200000001ff */
[----:B------:R-:W-:-:S05]  /*0f90*/  MOV R18, R20 ;  /* 0x0000001400127202 */ /* 0x000fca0000000f00 */
[----:B------:R-:W-:-:S05]  /*0fa0*/  FADD.FTZ R18, R17, R18 ;  /* 0x0000001211127221 */ /* 0x000fca0000010000 */
[----:B------:R-:W-:-:S07]  /*0fb0*/  MOV R22, R18 ;  /* 0x0000001200167202 */ /* 0x000fce0000000f00 */
[----:B------:R-:W-:Y:S05]  /*0fc0*/  WARPSYNC.COLLECTIVE R19, `(.L_x_1972) ;  /* 0x0000000013087348 */ /* 0x000fea0003c00000 */
[----:B------:R0:W1:Y:S02]  /*0fd0*/  SHFL.BFLY P2, R20, R22, R21, R24 ;  /* 0x0c00001516147389 */ /* 0x0000640000040018 */
[----:B01----:R-:W-:Y:S01]  /*0fe0*/  ENDCOLLECTIVE ;  /* 0x000000000000791b */ /* 0x003fe20003800000 */
.L_x_1972:
[----:B------:R-:W-:Y:S01]  /*0ff0*/  MOV R9, R20 ;  /* 0x0000001400097202 */ /* 0x000fe20000000f00 */
[----:B------:R-:W-:Y:S06]  /*1000*/  BRA `(.L_x_1973) ;  /* 0xfffffff8007c7947 */ /* 0x000fec000383ffff */
.L_x_1974:
        /* <DEDUP_REMOVED lines=15> */
.L_x_3784:


//--------------------- .text._ZN10layer_norm40ln_parallel_residual_bwd_finalize_kernelINS_22Kernel_traits_finalizeILj1024Ef6__halfS2_S2_fjLb0ELj1024ELj4ENS_18Kernel_traits_baseILj1024EfS2_S2_S2_fjLj1024EEEEELb0EEEvNS_9BwdParamsE --------------------------
	.section	.text._ZN10layer_norm40ln_parallel_residual_bwd_finalize_kernelINS_22Kernel_traits_finalizeILj1024Ef6__halfS2_S2_fjLb0ELj1024ELj4ENS_18Kernel_traits_baseILj1024EfS2_S2_S2_fjLj1024EEEEELb0EEEvNS_9BwdParamsE,"ax",@progbits
	.align	128
        .global         _ZN10layer_norm40ln_parallel_residual_bwd_finalize_kernelINS_22Kernel_traits_finalizeILj1024Ef6__halfS2_S2_fjLb0ELj1024ELj4ENS_18Kernel_traits_baseILj1024EfS2_S2_S2_fjLj1024EEEEELb0EEEvNS_9BwdParamsE
        .type           _ZN10layer_norm40ln_parallel_residual_bwd_finalize_kernelINS_22Kernel_traits_finalizeILj1024Ef6__halfS2_S2_fjLb0ELj1024ELj4ENS_18Kernel_traits_baseILj1024EfS2_S2_S2_fjLj1024EEEEELb0EEEvNS_9BwdParamsE,@function
        .size           _ZN10layer_norm40ln_parallel_residual_bwd_finalize_kernelINS_22Kernel_traits_finalizeILj1024Ef6__halfS2_S2_fjLb0ELj1024ELj4ENS_18Kernel_traits_baseILj1024EfS2_S2_S2_fjLj1024EEEEELb0EEEvNS_9BwdParamsE,(.L_x_3785 - _ZN10layer_norm40ln_parallel_residual_bwd_finalize_kernelINS_22Kernel_traits_finalizeILj1024Ef6__halfS2_S2_fjLb0ELj1024ELj4ENS_18Kernel_traits_baseILj1024EfS2_S2_S2_fjLj1024EEEEELb0EEEvNS_9BwdParamsE)
        .other          _ZN10layer_norm40ln_parallel_residual_bwd_finalize_kernelINS_22Kernel_traits_finalizeILj1024Ef6__halfS2_S2_fjLb0ELj1024ELj4ENS_18Kernel_traits_baseILj1024EfS2_S2_S2_fjLj1024EEEEELb0EEEvNS_9BwdParamsE,@"STO_CUDA_ENTRY STV_DEFAULT"
_ZN10layer_norm40ln_parallel_residual_bwd_finalize_kernelINS_22Kernel_traits_finalizeILj1024Ef6__halfS2_S2_fjLb0ELj1024ELj4ENS_18Kernel_traits_baseILj1024EfS2_S2_S2_fjLj1024EEEEELb0EEEvNS_9BwdParamsE:
.text._ZN10layer_norm40ln_parallel_residual_bwd_finalize_kernelINS_22Kernel_traits_finalizeILj1024Ef6__halfS2_S2_fjLb0ELj1024ELj4ENS_18Kernel_traits_baseILj1024EfS2_S2_S2_fjLj1024EEEEELb0EEEvNS_9BwdParamsE:
        /* <DEDUP_REMOVED lines=22> */
.L_x_1987:
        /* <DEDUP_REMOVED lines=42> */
.L_x_1979:
        /* <DEDUP_REMOVED lines=62> */
.L_x_1978:
[----:B------:R-:W-:Y:S05]  /*07e0*/  BSYNC B1 ;  /* 0x0000000000017941 */ /* 0x000fea0003800000 */
.L_x_1977:
        /* <DEDUP_REMOVED lines=38> */
.L_x_1981:
[----:B------:R-:W-:Y:S05]  /*0a50*/  BSYNC B1 ;  /* 0x0000000000017941 */ /* 0x000fea0003800000 */
.L_x_1980:
        /* <DEDUP_REMOVED lines=20> */
.L_x_1982:
[----:B------:R-:W-:Y:S05]  /*0ba0*/  BSYNC B1 ;  /* 0x0000000000017941 */ /* 0x000fea0003800000 */
.L_x_1976:
[----:B------:R-:W-:Y:S05]  /*0bb0*/  BSYNC B0 ;  /* 0x0000000000007941 */ /* 0x000fea0003800000 */
.L_x_1975:
        /* <DEDUP_REMOVED lines=54> */
.L_x_2008:
        /* <DEDUP_REMOVED lines=10> */
.L_x_1983:
        /* <DEDUP_REMOVED lines=24> */
.L_x_1986:
[----:B------:R-:W-:Y:S05]  /*1140*/  BSYNC B0 ;  /* 0x0000000000007941 */ /* 0x000fea0003800000 */
.L_x_1985:
[C---:B------:R-:W-:Y:S02]  /*1150*/  ISETP.GT.U32.AND P1, PT, R4.reuse, -0x401, PT ;  /* 0xfffffbff0400780c */ /* 0x040fe40003f24070 */
[----:B------:R-:W-:Y:S02]  /*1160*/  IADD3 R4, R4, 0x400, RZ ;  /* 0x0000040004047810 */ /* 0x000fe40007ffe0ff */
[----:B------:R-:W-:-:S09]  /*1170*/  IADD3 R5, R5, 0x200, RZ ;  /* 0x0000020005057810 */ /* 0x000fd20007ffe0ff */
[----:B------:R-:W-:Y:S05]  /*1180*/  @P1 BRA `(.L_x_1987) ;  /* 0xffffffec00f41947 */ /* 0x000fea000383ffff */
[----:B------:R-:W-:Y:S05]  /*1190*/  EXIT ;  /* 0x000000000000794d */ /* 0x000fea0003800000 */
.L_x_1984:
[----:B------:R-:W-:Y:S01]  /*11a0*/  HFMA2.MMA R14, -RZ, RZ, 0, 5.9604644775390625e-08 ;  /* 0x00000001ff0e7435 */ /* 0x000fe200000001ff */
[----:B----4-:R-:W-:Y:S02]  /*11b0*/  MOV R27, R10 ;  /* 0x0000000a001b7202 */ /* 0x010fe40000000f00 */
[----:B------:R-:W-:Y:S02]  /*11c0*/  MOV R13, 0x1f ;  /* 0x0000001f000d7802 */ /* 0x000fe40000000f00 */
[----:B------:R-:W-:-:S07]  /*11d0*/  MOV R12, 0xffffffff ;  /* 0xffffffff000c7802 */ /* 0x000fce0000000f00 */
[----:B0123--:R-:W-:Y:S05]  /*11e0*/  WARPSYNC.COLLECTIVE R12, `(.L_x_1988) ;  /* 0x000000000c087348 */ /* 0x00ffea0003c00000 */
[----:B------:R4:W0:Y:S02]  /*11f0*/  SHFL.BFLY P2, R17, R27, R14, R13 ;  /* 0x0c00000e1b117389 */ /* 0x000824000004000d */
[----:B01234-:R-:W-:Y:S01]  /*1200*/  ENDCOLLECTIVE ;  /* 0x000000000000791b */ /* 0x01ffe20003800000 */
.L_x_1988:
[----:B------:R-:W-:Y:S01]  /*1210*/  HFMA2.MMA R14, -RZ, RZ, 0, 1.1920928955078125e-07 ;  /* 0x00000002ff0e7435 */ /* 0x000fe200000001ff */
[----:B------:R-:W-:-:S05]  /*1220*/  FADD.FTZ R11, R10, R17 ;  /* 0x000000110a0b7221 */ /* 0x000fca0000010000 */
[----:B------:R-:W-:-:S07]  /*1230*/  MOV R27, R11 ;  /* 0x0000000b001b7202 */ /* 0x000fce0000000f00 */
[----:B------:R-:W-:Y:S05]  /*1240*/  WARPSYNC.COLLECTIVE R12, `(.L_x_1989) ;  /* 0x000000000c087348 */ /* 0x000fea0003c00000 */
[----:B------:R0:W1:Y:S02]  /*1250*/  SHFL.BFLY P2, R17, R27, R14, R13 ;  /* 0x0c00000e1b117389 */ /* 0x000064000004000d */
[----:B01----:R-:W-:Y:S01]  /*1260*/  ENDCOLLECTIVE ;  /* 0x000000000000791b */ /* 0x003fe20003800000 */
.L_x_1989:
[----:B------:R-:W-:Y:S01]  /*1270*/  HFMA2.MMA R14, -RZ, RZ, 0, 2.384185791015625e-07 ;  /* 0x00000004ff0e7435 */ /* 0x000fe200000001ff */
[----:B------:R-:W-:-:S05]  /*1280*/  FADD.FTZ R10, R11, R17 ;  /* 0x000000110b0a7221 */ /* 0x000fca0000010000 */
[----:B------:R-:W-:-:S07]  /*1290*/  MOV R27, R10 ;  /* 0x0000000a001b7202 */ /* 0x000fce0000000f00 */
[----:B------:R-:W-:Y:S05]  /*12a0*/  WARPSYNC.COLLECTIVE R12, `(.L_x_1990) ;  /* 0x000000000c087348 */ /* 0x000fea0003c00000 */
[----:B------:R0:W1:Y:S02]  /*12b0*/  SHFL.BFLY P2, R17, R27, R14, R13 ;  /* 0x0c00000e1b117389 */ /* 0x000064000004000d */
[----:B01----:R-:W-:Y:S01]  /*12c0*/  ENDCOLLECTIVE ;  /* 0x000000000000791b */ /* 0x003fe20003800000 */
.L_x_1990:
[----:B------:R-:W-:Y:S01]  /*12d0*/  HFMA2.MMA R14, -RZ, RZ, 0, 4.76837158203125e-07 ;  /* 0x00000008ff0e7435 */ /* 0x000fe200000001ff */
[----:B------:R-:W-:-:S05]  /*12e0*/  FADD.FTZ R19, R10, R17 ;  /* 0x000000110a137221 */ /* 0x000fca0000010000 */
[----:B------:R-:W-:-:S07]  /*12f0*/  MOV R27, R19 ;  /* 0x00000013001b7202 */ /* 0x000fce0000000f00 */
[----:B------:R-:W-:Y:S05]  /*1300*/  WARPSYNC.COLLECTIVE R12, `(.L_x_1991) ;  /* 0x000000000c087348 */ /* 0x000fea0003c00000 */
[----:B------:R0:W1:Y:S02]  /*1310*/  SHFL.BFLY P2, R17, R27, R14, R13 ;  /* 0x0c00000e1b117389 */ /* 0x000064000004000d */
[----:B01----:R-:W-:Y:S01]  /*1320*/  ENDCOLLECTIVE ;  /* 0x000000000000791b */ /* 0x003fe20003800000 */
.L_x_1991:
[----:B------:R-:W-:Y:S01]  /*1330*/  HFMA2.MMA R14, -RZ, RZ, 0, 9.5367431640625e-07 ;  /* 0x00000010ff0e7435 */ /* 0x000fe200000001ff */
[----:B------:R-:W-:-:S05]  /*1340*/  FADD.FTZ R11, R19, R17 ;  /* 0x00000011130b7221 */ /* 0x000fca0000010000 */
[----:B------:R-:W-:-:S07]  /*1350*/  MOV R27, R11 ;  /* 0x0000000b001b7202 */ /* 0x000fce0000000f00 */
[----:B------:R-:W-:Y:S05]  /*1360*/  WARPSYNC.COLLECTIVE R12, `(.L_x_1992) ;  /* 0x000000000c087348 */ /* 0x000fea0003c00000 */
[----:B------:R0:W1:Y:S02]  /*1370*/  SHFL.BFLY P2, R17, R27, R14, R13 ;  /* 0x0c00000e1b117389 */ /* 0x000064000004000d */
[----:B01----:R-:W-:Y:S01]  /*1380*/  ENDCOLLECTIVE ;  /* 0x000000000000791b */ /* 0x003fe20003800000 */
.L_x_1992:
[----:B------:R-:W-:Y:S01]  /*1390*/  HFMA2.MMA R14, -RZ, RZ, 0, 5.9604644775390625e-08 ;  /* 0x00000001ff0e7435 */ /* 0x000fe200000001ff */
[----:B------:R-:W-:Y:S01]  /*13a0*/  IMAD.MOV.U32 R27, RZ, RZ, R15 ;  /* 0x000000ffff1b7224 */ /* 0x000fe200078e000f */
[----:B------:R-:W-:-:S09]  /*13b0*/  MOV R10, R17 ;  /* 0x00000011000a7202 */ /* 0x000fd20000000f00 */
[----:B------:R-:W-:Y:S05]  /*13c0*/  WARPSYNC.COLLECTIVE R12, `(.L_x_1993) ;  /* 0x000000000c087348 */ /* 0x000fea0003c00000 */
[----:B------:R0:W1:Y:S02]  /*13d0*/  SHFL.BFLY P2, R17, R27, R14, R13 ;  /* 0x0c00000e1b117389 */ /* 0x000064000004000d */
[----:B01----:R-:W-:Y:S01]  /*13e0*/  ENDCOLLECTIVE ;  /* 0x000000000000791b */ /* 0x003fe20003800000 */
.L_x_1993:
[----:B------:R-:W-:Y:S01]  /*13f0*/  HFMA2.MMA R14, -RZ, RZ, 0, 1.1920928955078125e-07 ;  /* 0x00000002ff0e7435 */ /* 0x000fe200000001ff */
[----:B------:R-:W-:-:S05]  /*1400*/  MOV R16, R17 ;  /* 0x0000001100107202 */ /* 0x000fca0000000f00 */
[----:B------:R-:W-:-:S05]  /*1410*/  FADD.FTZ R16, R15, R16 ;  /* 0x000000100f107221 */ /* 0x000fca0000010000 */
[----:B------:R-:W-:-:S07]  /*1420*/  MOV R27, R16 ;  /* 0x00000010001b7202 */ /* 0x000fce0000000f00 */
[----:B------:R-:W-:Y:S05]  /*1430*/  WARPSYNC.COLLECTIVE R12, `(.L_x_1994) ;  /* 0x000000000c087348 */ /* 0x000fea0003c00000 */
[----:B------:R0:W1:Y:S02]  /*1440*/  SHFL.BFLY P2, R17, R27, R14, R13 ;  /* 0x0c00000e1b117389 */ /* 0x000064000004000d */
[----:B01----:R-:W-:Y:S01]  /*1450*/  ENDCOLLECTIVE ;  /* 0x000000000000791b */ /* 0x003fe20003800000 */
.L_x_1994:
[----:B------:R-:W-:Y:S01]  /*1460*/  HFMA2.MMA R14, -RZ, RZ, 0, 2.384185791015625e-07 ;  /* 0x00000004ff0e7435 */ /* 0x000fe200000001ff */
[----:B------:R-:W-:-:S05]  /*1470*/  MOV R19, R17 ;  /* 0x0000001100137202 */ /* 0x000fca0000000f00 */
[----:B------:R-:W-:-:S05]  /*1480*/  FADD.FTZ R15, R16, R19 ;  /* 0x00000013100f7221 */ /* 0x000fca0000010000 */
[----:B------:R-:W-:-:S07]  /*1490*/  MOV R27, R15 ;  /* 0x0000000f001b7202 */ /* 0x000fce0000000f00 */
[----:B------:R-:W-:Y:S05]  /*14a0*/  WARPSYNC.COLLECTIVE R12, `(.L_x_1995) ;  /* 0x000000000c087348 */ /* 0x000fea0003c00000 */
[----:B------:R0:W1:Y:S02]  /*14b0*/  SHFL.BFLY P2, R17, R27, R14, R13 ;  /* 0x0c00000e1b117389 */ /* 0x000064000004000d */
[----:B01----:R-:W-:Y:S01]  /*14c0*/  ENDCOLLECTIVE ;  /* 0x000000000000791b */ /* 0x003fe20003800000 */
.L_x_1995:
[----:B------:R-:W-:Y:S01]  /*14d0*/  HFMA2.MMA R14, -RZ, RZ, 0, 4.76837158203125e-07 ;  /* 0x00000008ff0e7435 */ /* 0x000fe200000001ff */
[----:B------:R-:W-:-:S05]  /*14e0*/  MOV R18, R17 ;  /* 0x0000001100127202 */ /* 0x000fca0000000f00 */
[----:B------:R-:W-:-:S05]  /*14f0*/  FADD.FTZ R20, R15, R18 ;  /* 0x000000120f147221 */ /* 0x000fca0000010000 */
[----:B------:R-:W-:-:S07]  /*1500*/  MOV R27, R20 ;  /* 0x00000014001b7202 */ /* 0x000fce0000000f00 */
[----:B------:R-:W-:Y:S05]  /*1510*/  WARPSYNC.COLLECTIVE R12, `(.L_x_1996) ;  /* 0x000000000c087348 */ /* 0x000fea0003c00000 */
[----:B------:R0:W1:Y:S02]  /*1520*/  SHFL.BFLY P2, R17, R27, R14, R13 ;  /* 0x0c00000e1b117389 */ /* 0x000064000004000d */
[----:B01----:R-:W-:Y:S01]  /*1530*/  ENDCOLLECTIVE ;  /* 0x000000000000791b */ /* 0x003fe20003800000 */
.L_x_1996:
[----:B------:R-:W-:Y:S01]  /*1540*/  HFMA2.MMA R14, -RZ, RZ, 0, 9.5367431640625e-07 ;  /* 0x00000010ff0e7435 */ /* 0x000fe200000001ff */
[----:B------:R-:W-:-:S05]  /*1550*/  MOV R21, R17 ;  /* 0x0000001100157202 */ /* 0x000fca0000000f00 */
[----:B------:R-:W-:-:S05]  /*1560*/  FADD.FTZ R16, R20, R21 ;  /* 0x0000001514107221 */ /* 0x000fca0000010000 */
[----:B------:R-:W-:-:S07]  /*1570*/  MOV R27, R16 ;  /* 0x00000010001b7202 */ /* 0x000fce0000000f00 */
[----:B------:R-:W-:Y:S05]  /*1580*/  WARPSYNC.COLLECTIVE R12, `(.L_x_1997) ;  /* 0x000000000c087348 */ /* 0x000fea0003c00000 */
[----:B------:R0:W1:Y:S02]  /*1590*/  SHFL.BFLY P2, R17, R27, R14, R13 ;  /* 0x0c00000e1b117389 */ /* 0x000064000004000d */
[----:B01----:R-:W-:Y:S01]  /*15a0*/  ENDCOLLECTIVE ;  /* 0x000000000000791b */ /* 0x003fe20003800000 */
.L_x_1997:
[----:B------:R-:W-:Y:S01]  /*15b0*/  HFMA2.MMA R14, -RZ, RZ, 0, 5.9604644775390625e-08 ;  /* 0x00000001ff0e7435 */ /* 0x000fe200000001ff */
[----:B------:R-:W-:Y:S02]  /*15c0*/  MOV R27, R9 ;  /* 0x00000009001b7202 */ /* 0x000fe40000000f00 */
[----:B------:R-:W-:-:S08]  /*15d0*/  MOV R15, R17 ;  /* 0x00000011000f7202 */ /* 0x000fd00000000f00 */
[----:B------:R-:W-:Y:S05]  /*15e0*/  WARPSYNC.COLLECTIVE R12, `(.L_x_1998) ;  /* 0x000000000c087348 */ /* 0x000fea0003c00000 */
[----:B------:R0:W1:Y:S02]  /*15f0*/  SHFL.BFLY P2, R17, R27, R14, R13 ;  /* 0x0c00000e1b117389 */ /* 0x000064000004000d */
[----:B01----:R-:W-:Y:S01]  /*1600*/  ENDCOLLECTIVE ;  /* 0x000000000000791b */ /* 0x003fe20003800000 */
.L_x_1998:
[----:B------:R-:W-:Y:S01]  /*1610*/  HFMA2.MMA R14, -RZ, RZ, 0, 1.1920928955078125e-07 ;  /* 0x00000002ff0e7435 */ /* 0x000fe200000001ff */
[----:B------:R-:W-:-:S05]  /*1620*/  MOV R18, R17 ;  /* 0x0000001100127202 */ /* 0x000fca0000000f00 */
[----:B------:R-:W-:-:S05]  /*1630*/  FADD.FTZ R20, R9, R18 ;  /* 0x0000001209147221 */ /* 0x000fca0000010000 */
[----:B------:R-:W-:-:S07]  /*1640*/  MOV R27, R20 ;  /* 0x00000014001b7202 */ /* 0x000fce0000000f00 */
[----:B------:R-:W-:Y:S05]  /*1650*/  WARPSYNC.COLLECTIVE R12, `(.L_x_1999) ;  /* 0x000000000c087348 */ /* 0x000fea0003c00000 */
[----:B------:R0:W1:Y:S02]  /*1660*/  SHFL.BFLY P2, R17, R27, R14, R13 ;  /* 0x0c00000e1b117389 */ /* 0x000064000004000d */
[----:B01----:R-:W-:Y:S01]  /*1670*/  ENDCOLLECTIVE ;  /* 0x000000000000791b */ /* 0x003fe20003800000 */
.L_x_1999:
[----:B------:R-:W-:Y:S01]  /*1680*/  IMAD.MOV.U32 R14, RZ, RZ, 0x4 ;  /* 0x00000004ff0e7424 */ /* 0x000fe200078e00ff */
[----:B------:R-:W-:-:S05]  /*1690*/  MOV R21, R17 ;  /* 0x0000001100157202 */ /* 0x000fca0000000f00 */
[----:B------:R-:W-:-:S05]  /*16a0*/  FADD.FTZ R9, R20, R21 ;  /* 0x0000001514097221 */ /* 0x000fca0000010000 */
[----:B------:R-:W-:-:S07]  /*16b0*/  MOV R27, R9 ;  /* 0x00000009001b7202 */ /* 0x000fce0000000f00 */
[----:B------:R-:W-:Y:S05]  /*16c0*/  WARPSYNC.COLLECTIVE R12, `(.L_x_2000) ;  /* 0x000000000c087348 */ /* 0x000fea0003c00000 */
[----:B------:R0:W1:Y:S02]  /*16d0*/  SHFL.BFLY P2, R17, R27, R14, R13 ;  /* 0x0c00000e1b117389 */ /* 0x000064000004000d */
[----:B01----:R-:W-:Y:S01]  /*16e0*/  ENDCOLLECTIVE ;  /* 0x000000000000791b */ /* 0x003fe20003800000 */
.L_x_2000:
[----:B------:R-:W-:Y:S01]  /*16f0*/  HFMA2.MMA R14, -RZ, RZ, 0, 4.76837158203125e-07 ;  /* 0x00000008ff0e7435 */ /* 0x000fe200000001ff */
[----:B------:R-:W-:-:S05]  /*1700*/  MOV R22, R17 ;  /* 0x0000001100167202 */ /* 0x000fca0000000f00 */
[----:B------:R-:W-:-:S05]  /*1710*/  FADD.FTZ R22, R9, R22 ;  /* 0x0000001609167221 */ /* 0x000fca0000010000 */
[----:B------:R-:W-:-:S07]  /*1720*/  MOV R27, R22 ;  /* 0x00000016001b7202 */ /* 0x000fce0000000f00 */
[----:B------:R-:W-:Y:S05]  /*1730*/  WARPSYNC.COLLECTIVE R12, `(.L_x_2001) ;  /* 0x000000000c087348 */ /* 0x000fea0003c00000 */
[----:B------:R0:W1:Y:S02]  /*1740*/  SHFL.BFLY P2, R17, R27, R14, R13 ;  /* 0x0c00000e1b117389 */ /* 0x000064000004000d */
[----:B01----:R-:W-:Y:S01]  /*1750*/  ENDCOLLECTIVE ;  /* 0x000000000000791b */ /* 0x003fe20003800000 */
.L_x_2001:
[----:B------:R-:W-:Y:S01]  /*1760*/  HFMA2.MMA R14, -RZ, RZ, 0, 9.5367431640625e-07 ;  /* 0x00000010ff0e7435 */ /* 0x000fe200000001ff */
[----:B------:R-:W-:-:S05]  /*1770*/  MOV R23, R17 ;  /* 0x0000001100177202 */ /* 0x000fca0000000f00 */
[----:B------:R-:W-:-:S05]  /*1780*/  FADD.FTZ R18, R22, R23 ;  /* 0x0000001716127221 */ /* 0x000fca0000010000 */
[----:B------:R-:W-:-:S07]  /*1790*/  MOV R27, R18 ;  /* 0x00000012001b7202 */ /* 0x000fce0000000f00 */
[----:B------:R-:W-:Y:S05]  /*17a0*/  WARPSYNC.COLLECTIVE R12, `(.L_x_2002) ;  /* 0x000000000c087348 */ /* 0x000fea0003c00000 */
[----:B------:R0:W1:Y:S02]  /*17b0*/  SHFL.BFLY P2, R17, R27, R14, R13 ;  /* 0x0c00000e1b117389 */ /* 0x000064000004000d */
[----:B01----:R-:W-:Y:S01]  /*17c0*/  ENDCOLLECTIVE ;  /* 0x000000000000791b */ /* 0x003fe20003800000 */
.L_x_2002:
[----:B------:R-:W-:Y:S01]  /*17d0*/  HFMA2.MMA R14, -RZ, RZ, 0, 5.9604644775390625e-08 ;  /* 0x00000001ff0e7435 */ /* 0x000fe200000001ff */
[----:B------:R-:W-:Y:S02]  /*17e0*/  MOV R27, R8 ;  /* 0x00000008001b7202 */ /* 0x000fe40000000f00 */
[----:B------:R-:W-:-:S08]  /*17f0*/  MOV R9, R17 ;  /* 0x0000001100097202 */ /* 0x000fd00000000f00 */
[----:B------:R-:W-:Y:S05]  /*1800*/  WARPSYNC.COLLECTIVE R12, `(.L_x_2003) ;  /* 0x000000000c087348 */ /* 0x000fea0003c00000 */
[----:B------:R0:W1:Y:S02]  /*1810*/  SHFL.BFLY P2, R17, R27, R14, R13 ;  /* 0x0c00000e1b117389 */ /* 0x000064000004000d */
[----:B01----:R-:W-:Y:S01]  /*1820*/  ENDCOLLECTIVE ;  /* 0x000000000000791b */ /* 0x003fe20003800000 */
.L_x_2003:
[----:B------:R-:W-:Y:S01]  /*1830*/  HFMA2.MMA R14, -RZ, RZ, 0, 1.1920928955078125e-07 ;  /* 0x00000002ff0e7435 */ /* 0x000fe200000001ff */
[----:B------:R-:W-:-:S05]  /*1840*/  MOV R19, R17 ;  /* 0x0000001100137202 */ /* 0x000fca0000000f00 */
[----:B------:R-:W-:-:S05]  /*1850*/  FADD.FTZ R23, R8, R19 ;  /* 0x0000001308177221 */ /* 0x000fca0000010000 */
[----:B------:R-:W-:-:S07]  /*1860*/  MOV R27, R23 ;  /* 0x00000017001b7202 */ /* 0x000fce0000000f00 */
[----:B------:R-:W-:Y:S05]  /*1870*/  WARPSYNC.COLLECTIVE R12, `(.L_x_2004) ;  /* 0x000000000c087348 */ /* 0x000fea0003c00000 */
[----:B------:R0:W1:Y:S02]  /*1880*/  SHFL.BFLY P2, R17, R27, R14, R13 ;  /* 0x0c00000e1b117389 */ /* 0x000064000004000d */
[----:B01----:R-:W-:Y:S01]  /*1890*/  ENDCOLLECTIVE ;  /* 0x000000000000791b */ /* 0x003fe20003800000 */
.L_x_2004:
[----:B------:R-:W-:Y:S01]  /*18a0*/  HFMA2.MMA R14, -RZ, RZ, 0, 2.384185791015625e-07 ;  /* 0x00000004ff0e7435 */ /* 0x000fe200000001ff */
[----:B------:R-:W-:-:S05]  /*18b0*/  MOV R22, R17 ;  /* 0x0000001100167202 */ /* 0x000fca0000000f00 */
[----:B------:R-:W-:-:S05]  /*18c0*/  FADD.FTZ R8, R23, R22 ;  /* 0x0000001617087221 */ /* 0x000fca0000010000 */
[----:B------:R-:W-:-:S07]  /*18d0*/  MOV R27, R8 ;  /* 0x00000008001b7202 */ /* 0x000fce0000000f00 */
[----:B------:R-:W-:Y:S05]  /*18e0*/  WARPSYNC.COLLECTIVE R12, `(.L_x_2005) ;  /* 0x000000000c087348 */ /* 0x000fea0003c00000 */
[----:B------:R0:W1:Y:S02]  /*18f0*/  SHFL.BFLY P2, R17, R27, R14, R13 ;  /* 0x0c00000e1b117389 */ /* 0x000064000004000d */
[----:B01----:R-:W-:Y:S01]  /*1900*/  ENDCOLLECTIVE ;  /* 0x000000000000791b */ /* 0x003fe20003800000 */
.L_x_2005:
[----:B------:R-:W-:Y:S01]  /*1910*/  HFMA2.MMA R14, -RZ, RZ, 0, 4.76837158203125e-07 ;  /* 0x00000008ff0e7435 */ /* 0x000fe200000001ff */
[----:B------:R-:W-:-:S05]  /*1920*/  MOV R21, R17 ;  /* 0x0000001100157202 */ /* 0x000fca0000000f00 */
[----:B------:R-:W-:-:S05]  /*1930*/  FADD.FTZ R24, R8, R21 ;  /* 0x0000001508187221 */ /* 0x000fca0000010000 */
[----:B------:R-:W-:-:S07]  /*1940*/  MOV R27, R24 ;  /* 0x00000018001b7202 */ /* 0x000fce0000000f00 */
[----:B------:R-:W-:Y:S05]  /*1950*/  WARPSYNC.COLLECTIVE R12, `(.L_x_2006) ;  /* 0x000000000c087348 */ /* 0x000fea0003c00000 */
[----:B------:R0:W1:Y:S02]  /*1960*/  SHFL.BFLY P2, R17, R27, R14, R13 ;  /* 0x0c00000e1b117389 */ /* 0x000064000004000d */
[----:B01----:R-:W-:Y:S01]  /*1970*/  ENDCOLLECTIVE ;  /* 0x000000000000791b */ /* 0x003fe20003800000 */
.L_x_2006:
[----:B------:R-:W-:Y:S01]  /*1980*/  HFMA2.MMA R14, -RZ, RZ, 0, 9.5367431640625e-07 ;  /* 0x00000010ff0e7435 */ /* 0x000fe200000001ff */
[----:B------:R-:W-:-:S05]  /*1990*/  MOV R25, R17 ;  /* 0x0000001100197202 */ /* 0x000fca0000000f00 */
[----:B------:R-:W-:-:S05]  /*19a0*/  FADD.FTZ R25, R24, R25 ;  /* 0x0000001918197221 */ /* 0x000fca0000010000 */
[----:B------:R-:W-:-:S07]  /*19b0*/  MOV R27, R25 ;  /* 0x00000019001b7202 */ /* 0x000fce0000000f00 */
[----:B------:R-:W-:Y:S05]  /*19c0*/  WARPSYNC.COLLECTIVE R12, `(.L_x_2007) ;  /* 0x000000000c087348 */ /* 0x000fea0003c00000 */
[----:B------:R0:W1:Y:S02]  /*19d0*/  SHFL.BFLY P2, R17, R27, R14, R13 ;  /* 0x0c00000e1b117389 */ /* 0x000064000004000d */
[----:B01----:R-:W-:Y:S01]  /*19e0*/  ENDCOLLECTIVE ;  /* 0x000000000000791b */ /* 0x003fe20003800000 */
.L_x_2007:
[----:B------:R-:W-:Y:S05]  /*19f0*/  BRA `(.L_x_2008) ;  /* 0xfffffff400487947 */ /* 0x000fea000383ffff */
.L_x_2009:
        /* <DEDUP_REMOVED lines=16> */
.L_x_3785:


//--------------------- .text._ZN10layer_norm31ln_parallel_residual_bwd_kernelINS_13Kernel_traitsIf6__halfS2_S2_fjLj1024ELj1ELj4ELj1ELj16ENS_18Kernel_traits_baseILj1024EfS2_S2_S2_fjLj128EEEEELb1ELb1ELb0EEEvNS_9BwdParamsE --------------------------
	.section	.text._ZN10layer_norm31ln_parallel_residual_bwd_kernelINS_13Kernel_traitsIf6__halfS2_S2_fjLj1024ELj1ELj4ELj1ELj16ENS_18Kernel_traits_baseILj1024EfS2_S2_S2_fjLj128EEEEELb1ELb1ELb0EEEvNS_9BwdParamsE,"ax",@progbits
	.align	128
        .global         _ZN10layer_norm31ln_parallel_residual_bwd_kernelINS_13Kernel_traitsIf6__halfS2_S2_fjLj1024ELj1ELj4ELj1ELj16ENS_18Kernel_traits_baseILj1024EfS2_S2_S2_fjLj128EEEEELb1ELb1ELb0EEEvNS_9BwdParamsE
        .type           _ZN10layer_norm31ln_parallel_residual_bwd_kernelINS_13Kernel_traitsIf6__halfS2_S2_fjLj1024ELj1ELj4ELj1ELj16ENS_18Kernel_traits_baseILj1024EfS2_S2_S2_fjLj128EEEEELb1ELb1ELb0EEEvNS_9BwdParamsE,@function
        .size           _ZN10layer_norm31ln_parallel_residual_bwd_kernelINS_13Kernel_traitsIf6__halfS2_S2_fjLj1024ELj1ELj4ELj1ELj16ENS_18Kernel_traits_baseILj1024EfS2_S2_S2_fjLj128EEEEELb1ELb1ELb0EEEvNS_9BwdParamsE,(.L_x_3786 - _ZN10layer_norm31ln_parallel_residual_bwd_kernelINS_13Kernel_traitsIf6__halfS2_S2_fjLj1024ELj1ELj4ELj1ELj16ENS_18Kernel_traits_baseILj1024EfS2_S2_S2_fjLj128EEEEELb1ELb1ELb0EEEvNS_9BwdParamsE)
        .other          _ZN10layer_norm31ln_parallel_residual_bwd_kernelINS_13Kernel_traitsIf6__halfS2_S2_fjLj1024ELj1ELj4ELj1ELj16ENS_18Kernel_traits_baseILj1024EfS2_S2_S2_fjLj128EEEEELb1ELb1ELb0EEEvNS_9BwdParamsE,@"STO_CUDA_ENTRY STV_DEFAULT"
_ZN10layer_norm31ln_parallel_residual_bwd_kernelINS_13Kernel_traitsIf6__halfS2_S2_fjLj1024ELj1ELj4ELj1ELj16ENS_18Kernel_traits_baseILj1024EfS2_S2_S2_fjLj128EEEEELb1ELb1ELb0EEEvNS_9BwdParamsE:
.text._ZN10layer_norm31ln_parallel_residual_bwd_kernelINS_13Kernel_traitsIf6__halfS2_S2_fjLj1024ELj1ELj4ELj1ELj16ENS_18Kernel_traits_baseILj1024EfS2_S2_S2_fjLj128EEEEELb1ELb1ELb0EEEvNS_9BwdParamsE:
        /* <DEDUP_REMOVED lines=84> */
[----:B------:R-:W-:Y:S02]  /*0540*/  MOV R2, R0 ;  /* 0x0000000000027202 */ /* 0x000fe40000000f00 */
[----:B------:R-:W-:-:S09]  /*0550*/  P2R R0, PR, RZ, 0x1 ;  /* 0x00000001ff007803 */ /* 0x000fd20000000000 */
.L_x_2029:
[----:B0-----:R-:W0:Y:S01]  /*0560*/  LDC.64 R152, c[0x0][0x250] ;  /* 0x00009400ff987b82 */ /* 0x001e220000000a00 */
        /* <DEDUP_REMOVED lines=43> */
[----:B------:R-:W-:Y:S02]  /*0820*/  HADD2.F32 R160, -RZ, R29.H1_H1 ;  /* 0x3000001dffa07230 */ /* 0x000fe40000004100 */
[----:B------:R-:W-:Y:S01]  /*0830*/  FADD.FTZ R156, -R213, R156 ;  /* 0x0000009cd59c7221 */ /* 0x000fe20000010100 */
[----:B------:R-:W-:-:S02]  /*0840*/  HADD2.F32 R162, -RZ, R30.H0_H0 ;  /* 0x2000001effa27230 */ /* 0x000fc40000004100 */
[----:B------:R-:W-:Y:S02]  /*0850*/  HADD2.F32 R164, -RZ, R30.H1_H1 ;  /* 0x3000001effa47230 */ /* 0x000fe40000004100 */
[----:B------:R-:W-:Y:S01]  /*0860*/  FADD.FTZ R158, -R213, R158 ;  /* 0x0000009ed59e7221 */ /* 0x000fe20000010100 */
[----:B-----5:R-:W-:Y:S01]  /*0870*/  FMUL.FTZ R3, R163, R156 ;  /* 0x0000009ca3037220 */ /* 0x020fe20000410000 */
[C---:B------:R-:W-:Y:S01]  /*0880*/  FADD.FTZ R162, -R213.reuse, R162 ;  /* 0x000000a2d5a27221 */ /* 0x040fe20000010100 */
[--C-:B---3--:R-:W-:Y:S02]  /*0890*/  HADD2.F32 R23, -RZ, R24.reuse.H0_H0 ;  /* 0x20000018ff177230 */ /* 0x108fe40000004100 */
[----:B------:R-:W-:Y:S02]  /*08a0*/  HADD2.F32 R30, -RZ, R24.H1_H1 ;  /* 0x30000018ff1e7230 */ /* 0x000fe40000004100 */
[C---:B------:R-:W-:Y:S01]  /*08b0*/  FADD.FTZ R24, -R213.reuse, R28 ;  /* 0x0000001cd5187221 */ /* 0x040fe20000010100 */
[----:B------:R-:W-:Y:S01]  /*08c0*/  FADD.FTZ R28, -R213, R160 ;  /* 0x000000a0d51c7221 */ /* 0x000fe20000010100 */
[----:B------:R-:W-:-:S02]  /*08d0*/  HADD2.F32 R29, -RZ, R25.H0_H0 ;  /* 0x20000019ff1d7230 */ /* 0x000fc40000004100 */
[----:B0-----:R-:W-:Y:S02]  /*08e0*/  HADD2.F32 R152, -RZ, R25.H1_H1 ;  /* 0x30000019ff987230 */ /* 0x001fe40000004100 */
[C---:B------:R-:W-:Y:S01]  /*08f0*/  FMUL.FTZ R24, R163.reuse, R24 ;  /* 0x00000018a3187220 */ /* 0x040fe20000410000 */
[--C-:B------:R-:W-:Y:S02]  /*0900*/  HADD2.F32 R182, -RZ, R31.reuse.H0_H0 ;  /* 0x2000001fffb67230 */ /* 0x100fe40000004100 */
[C---:B------:R-:W-:Y:S01]  /*0910*/  FMUL.FTZ R25, R163.reuse, R158 ;  /* 0x0000009ea3197220 */ /* 0x040fe20000410000 */
[----:B------:R-:W-:Y:S02]  /*0920*/  HADD2.F32 R184, -RZ, R31.H1_H1 ;  /* 0x3000001fffb87230 */ /* 0x000fe40000004100 */
[----:B------:R-:W-:Y:S01]  /*0930*/  FMUL.FTZ R28, R163, R28 ;  /* 0x0000001ca31c7220 */ /* 0x000fe20000410000 */
[--C-:B------:R-:W-:Y:S02]  /*0940*/  HADD2.F32 R31, -RZ, R26.reuse.H0_H0 ;  /* 0x2000001aff1f7230 */ /* 0x100fe40000004100 */
[----:B------:R-:W-:Y:S01]  /*0950*/  FADD.FTZ R100, R100, R23 ;  /* 0x0000001764647221 */ /* 0x000fe20000010000 */
[----:B-1----:R-:W-:-:S02]  /*0960*/  HADD2.F32 R154, -RZ, R26.H1_H1 ;  /* 0x3000001aff9a7230 */ /* 0x002fc40000004100 */
[-C--:B------:R-:W-:Y:S01]  /*0970*/  FFMA.FTZ R68, R3, R23.reuse, R68 ;  /* 0x0000001703447223 */ /* 0x080fe20000010044 */
[--C-:B------:R-:W-:Y:S02]  /*0980*/  HADD2.F32 R157, -RZ, R27.reuse.H0_H0 ;  /* 0x2000001bff9d7230 */ /* 0x100fe40000004100 */
[----:B------:R-:W-:Y:S01]  /*0990*/  FMUL.FTZ R26, R36, R23 ;  /* 0x00000017241a7220 */ /* 0x000fe20000410000 */
[----:B------:R-:W-:Y:S02]  /*09a0*/  HADD2.F32 R156, -RZ, R27.H1_H1 ;  /* 0x3000001bff9c7230 */ /* 0x000fe40000004100 */
        /* <DEDUP_REMOVED lines=16> */
[----:B------:R-:W-:-:S02]  /*0ab0*/  FMUL.FTZ R162, R163, R162 ;  /* 0x000000a2a3a27220 */ /* 0x000fc40000410000 */
        /* <DEDUP_REMOVED lines=12> */
[----:B------:R-:W-:Y:S01]  /*0b80*/  FMUL.FTZ R161, R163, R182 ;  /* 0x000000b6a3a17220 */ /* 0x000fe20000410000 */
        /* <DEDUP_REMOVED lines=14> */
.L_x_2013:
[----:B------:R-:W-:Y:S05]  /*0c70*/  BSYNC B1 ;  /* 0x0000000000017941 */ /* 0x000fea0003800000 */
.L_x_2012:
        /* <DEDUP_REMOVED lines=18> */
[----:B------:R0:W5:Y:S03]  /*0da0*/  LDG.E.64 R172, desc[UR4][R188.64] ;  /* 0x00000004bcac7981 */ /* 0x000166000c1e1b00 */
[----:B------:R-:W-:Y:S01]  /*0db0*/  ISETP.NE.AND.EX P1, PT, RZ, UR9, PT, P1 ;  /* 0x00000009ff007c0c */ /* 0x000fe2000bf25310 */
[----:B------:R1:W5:-:S12]  /*0dc0*/  @P0 LDG.E.64 R170, desc[UR4][R186.64] ;  /* 0x00000004baaa0981 */ /* 0x000358000c1e1b00 */
        /* <DEDUP_REMOVED lines=8> */
[C---:B------:R-:W-:Y:S01]  /*0e50*/  FADD.FTZ R192, -R213.reuse, R192 ;  /* 0x000000c0d5c07221 */ /* 0x040fe20000010100 */
[C---:B------:R-:W-:Y:S01]  /*0e60*/  FADD.FTZ R152, -R213.reuse, R152 ;  /* 0x00000098d5987221 */ /* 0x040fe20000010100 */
[----:B------:R-:W-:Y:S01]  /*0e70*/  FADD.FTZ R194, -R213, R194 ;  /* 0x000000c2d5c27221 */ /* 0x000fe20000010100 */
[----:B------:R-:W-:-:S02]  /*0e80*/  HADD2.F32 R220, -RZ, R155.H0_H0 ;  /* 0x2000009bffdc7230 */ /* 0x000fc40000004100 */
[----:B-----5:R-:W-:Y:S01]  /*0e90*/  FMUL.FTZ R165, R163, R192 ;  /* 0x000000c0a3a57220 */ /* 0x020fe20000410000 */
[----:B------:R-:W-:Y:S02]  /*0ea0*/  HADD2.F32 R222, -RZ, R155.H1_H1 ;  /* 0x3000009bffde7230 */ /* 0x000fe40000004100 */
[--C-:B---3--:R-:W-:Y:S02]  /*0eb0*/  HADD2.F32 R153, -RZ, R156.reuse.H0_H0 ;  /* 0x2000009cff997230 */ /* 0x108fe40000004100 */
[----:B------:R-:W-:-:S03]  /*0ec0*/  HADD2.F32 R156, -RZ, R156.H1_H1 ;  /* 0x3000009cff9c7230 */ /* 0x000fc60000004100 */
[-C--:B0-----:R-:W-:Y:S01]  /*0ed0*/  FMUL.FTZ R188, R44, R153.reuse ;  /* 0x000000992cbc7220 */ /* 0x081fe20000410000 */
[----:B------:R-:W-:Y:S02]  /*0ee0*/  HADD2.F32 R155, -RZ, R157.H0_H0 ;  /* 0x2000009dff9b7230 */ /* 0x000fe40000004100 */
[C---:B-1----:R-:W-:Y:S01]  /*0ef0*/  FMUL.FTZ R186, R163.reuse, R152 ;  /* 0x00000098a3ba7220 */ /* 0x042fe20000410000 */
[----:B------:R-:W-:Y:S01]  /*0f00*/  FMUL.FTZ R185, R163, R194 ;  /* 0x000000c2a3b97220 */ /* 0x000fe20000410000 */
[----:B------:R-:W-:Y:S01]  /*0f10*/  FADD.FTZ R108, R108, R153 ;  /* 0x000000996c6c7221 */ /* 0x000fe20000010000 */
[----:B------:R-:W-:Y:S01]  /*0f20*/  FFMA.FTZ R76, R165, R153, R76 ;  /* 0x00000099a54c7223 */ /* 0x000fe2000001004c */
[----:B------:R-:W-:Y:S01]  /*0f30*/  FMUL.FTZ R183, R45, R156 ;  /* 0x0000009c2db77220 */ /* 0x000fe20000410000 */
[----:B----4-:R-:W-:Y:S01]  /*0f40*/  FADD.FTZ R190, -R213, R196 ;  /* 0x000000c4d5be7221 */ /* 0x010fe20000010100 */
[----:B------:R-:W-:Y:S01]  /*0f50*/  FADD.FTZ R152, R215, R188 ;  /* 0x000000bcd7987221 */ /* 0x000fe20000010000 */
[----:B------:R-:W-:Y:S01]  /*0f60*/  FFMA.FTZ R153, R165, R188, R218 ;  /* 0x000000bca5997223 */ /* 0x000fe200000100da */
[----:B------:R-:W-:-:S02]  /*0f70*/  HADD2.F32 R198, -RZ, R154.H0_H0 ;  /* 0x2000009affc67230 */ /* 0x000fc40000004100 */
[----:B------:R-:W-:Y:S01]  /*0f80*/  FADD.FTZ R110, R110, R155 ;  /* 0x0000009b6e6e7221 */ /* 0x000fe20000010000 */
[----:B------:R-:W-:Y:S02]  /*0f90*/  HADD2.F32 R200, -RZ, R154.H1_H1 ;  /* 0x3000009affc87230 */ /* 0x000fe40000004100 */
[-C--:B------:R-:W-:Y:S01]  /*0fa0*/  FFMA.FTZ R78, R185, R155.reuse, R78 ;  /* 0x0000009bb94e7223 */ /* 0x080fe2000001004e */
[----:B------:R-:W-:Y:S02]  /*0fb0*/  HADD2.F32 R154, -RZ, R157.H1_H1 ;  /* 0x3000009dff9a7230 */ /* 0x000fe40000004100 */
[----:B------:R-:W-:Y:S01]  /*0fc0*/  FMUL.FTZ R192, R46, R155 ;  /* 0x0000009b2ec07220 */ /* 0x000fe20000410000 */
[----:B------:R-:W-:Y:S01]  /*0fd0*/  FMUL.FTZ R190, R163, R190 ;  /* 0x000000bea3be7220 */ /* 0x000fe20000410000 */
[----:B------:R-:W-:Y:S01]  /*0fe0*/  FADD.FTZ R155, R152, R183 ;  /* 0x000000b7989b7221 */ /* 0x000fe20000010000 */
[----:B------:R-:W-:Y:S01]  /*0ff0*/  FFMA.FTZ R152, R186, R183, R153 ;  /* 0x000000b7ba987223 */ /* 0x000fe20000010099 */
[----:B------:R-:W-:-:S02]  /*1000*/  HADD2.F32 R157, -RZ, R158.H0_H0 ;  /* 0x2000009eff9d7230 */ /* 0x000fc40000004100 */
[----:B------:R-:W-:Y:S01]  /*1010*/  FADD.FTZ R111, R111, R154 ;  /* 0x0000009a6f6f7221 */ /* 0x000fe20000010000 */
[-C--:B------:R-:W-:Y:S01]  /*1020*/  FFMA.FTZ R79, R190, R154.reuse, R79 ;  /* 0x0000009abe4f7223 */ /* 0x080fe2000001004f */
[----:B------:R-:W-:Y:S01]  /*1030*/  FMUL.FTZ R189, R47, R154 ;  /* 0x0000009a2fbd7220 */ /* 0x000fe20000410000 */
[----:B------:R-:W-:Y:S01]  /*1040*/  FADD.FTZ R198, -R213, R198 ;  /* 0x000000c6d5c67221 */ /* 0x000fe20000010100 */
[----:B------:R-:W-:Y:S01]  /*1050*/  FADD.FTZ R154, R155, R192 ;  /* 0x000000c09b9a7221 */ /* 0x000fe20000010000 */
[----:B------:R-:W-:Y:S01]  /*1060*/  FFMA.FTZ R153, R185, R192, R152 ;  /* 0x000000c0b9997223 */ /* 0x000fe20000010098 */
[----:B------:R-:W-:Y:S02]  /*1070*/  HADD2.F32 R158, -RZ, R158.H1_H1 ;  /* 0x3000009eff9e7230 */ /* 0x000fe40000004100 */
[----:B------:R-:W-:Y:S01]  /*1080*/  FMUL.FTZ R187, R163, R198 ;  /* 0x000000c6a3bb7220 */ /* 0x000fe20000410000 */
[----:B------:R-:W-:Y:S01]  /*1090*/  FMUL.FTZ R194, R48, R157 ;  /* 0x0000009d30c27220 */ /* 0x000fe20000410000 */
[----:B------:R-:W-:Y:S01]  /*10a0*/  FADD.FTZ R196, -R213, R200 ;  /* 0x000000c8d5c47221 */ /* 0x000fe20000010100 */
[----:B------:R-:W-:Y:S01]  /*10b0*/  FADD.FTZ R155, R154, R189 ;  /* 0x000000bd9a9b7221 */ /* 0x000fe20000010000 */
[----:B------:R-:W-:Y:S01]  /*10c0*/  FFMA.FTZ R152, R190, R189, R153 ;  /* 0x000000bdbe987223 */ /* 0x000fe20000010099 */
[----:B------:R-:W-:-:S02]  /*10d0*/  HADD2.F32 R195, -RZ, R159.H0_H0 ;  /* 0x2000009fffc37230 */ /* 0x000fc40000004100 */
[----:B------:R-:W-:Y:S01]  /*10e0*/  FADD.FTZ R220, -R213, R220 ;  /* 0x000000dcd5dc7221 */ /* 0x000fe20000010100 */
[----:B------:R-:W-:Y:S01]  /*10f0*/  FMUL.FTZ R196, R163, R196 ;  /* 0x000000c4a3c47220 */ /* 0x000fe20000410000 */
[----:B------:R-:W-:Y:S01]  /*1100*/  FMUL.FTZ R191, R49, R158 ;  /* 0x0000009e31bf7220 */ /* 0x000fe20000410000 */
        /* <DEDUP_REMOVED lines=24> */
.L_x_2015:
[----:B------:R-:W-:Y:S05]  /*1290*/  BSYNC B1 ;  /* 0x0000000000017941 */ /* 0x000fea0003800000 */
.L_x_2014:
        /* <DEDUP_REMOVED lines=97> */
.L_x_2017:
[----:B------:R-:W-:Y:S05]  /*18b0*/  BSYNC B1 ;  /* 0x0000000000017941 */ /* 0x000fea0003800000 */
.L_x_2016:
        /* <DEDUP_REMOVED lines=13> */
[----:B0-----:R-:W-:-:S04]  /*1990*/  @P0 IADD3 R16, P1, R7, R16, RZ ;  /* 0x0000001007100210 */ /* 0x001fc80007f3e0ff */
[----:B------:R-:W-:Y:S02]  /*19a0*/  @P0 IADD3.X R17, R8, R17, RZ, P1, !PT ;  /* 0x0000001108110210 */ /* 0x000fe40000ffe4ff */
[----:B------:R-:W0:Y:S01]  /*19b0*/  LDC.64 R8, c[0x0][0x2b8] ;  /* 0x0000ae00ff087b82 */ /* 0x000e220000000a00 */
[----:B------:R-:W-:Y:S02]  /*19c0*/  ISETP.NE.U32.AND P1, PT, RZ, UR8, PT ;  /* 0x00000008ff007c0c */ /* 0x000fe4000bf25070 */
[----:B------:R-:W5:Y:S02]  /*19d0*/  @P0 LDG.E.64 R178, desc[UR4][R16.64] ;  /* 0x0000000410b20981 */ /* 0x000f64000c1e1b00 */
[----:B------:R-:W-:-:S13]  /*19e0*/  ISETP.NE.AND.EX P1, PT, RZ, UR9, PT, P1 ;  /* 0x00000009ff007c0c */ /* 0x000fda000bf25310 */
[----:B------:R-:W-:-:S04]  /*19f0*/  @P1 LEA R18, P6, R217, UR8, 0x4 ;  /* 0x00000008d9121c11 */ /* 0x000fc8000f8c20ff */
[C---:B------:R-:W-:Y:S01]  /*1a00*/  @P1 LEA.HI.X R19, R217.reuse, UR9, RZ, 0x4, P6 ;  /* 0x00000009d9131c11 */ /* 0x040fe2000b0f24ff */
[----:B0-----:R-:W-:-:S04]  /*1a10*/  IMAD.WIDE.U32 R8, R217, 0x10, R8 ;  /* 0x00000010d9087825 */ /* 0x001fc800078e0008 */
[----:B------:R0:W5:Y:S04]  /*1a20*/  @P1 LDG.E.128 R148, desc[UR4][R18.64] ;  /* 0x0000000412941981 */ /* 0x000168000c1e1d00 */
[----:B------:R-:W3:Y:S01]  /*1a30*/  LDG.E.128 R8, desc[UR4][R8.64] ;  /* 0x0000000408087981 */ /* 0x000ee2000c1e1d00 */
[----:B--2---:R-:W-:Y:S02]  /*1a40*/  HADD2.F32 R152, -RZ, R13.H0_H0 ;  /* 0x2000000dff987230 */ /* 0x004fe40000004100 */
[--C-:B------:R-:W-:Y:S02]  /*1a50*/  HADD2.F32 R22, -RZ, R12.reuse.H1_H1 ;  /* 0x3000000cff167230 */ /* 0x100fe40000004100 */
[----:B------:R-:W-:Y:S02]  /*1a60*/  HADD2.F32 R20, -RZ, R12.H0_H0 ;  /* 0x2000000cff147230 */ /* 0x000fe40000004100 */
[----:B------:R-:W-:-:S02]  /*1a70*/  HADD2.F32 R158, -RZ, R15.H0_H0 ;  /* 0x2000000fff9e7230 */ /* 0x000fc40000004100 */
[C---:B------:R-:W-:Y:S01]  /*1a80*/  FADD.FTZ R152, -R213.reuse, R152 ;  /* 0x00000098d5987221 */ /* 0x040fe20000010100 */
[----:B------:R-:W-:Y:S02]  /*1a90*/  HADD2.F32 R154, -RZ, R13.H1_H1 ;  /* 0x3000000dff9a7230 */ /* 0x000fe40000004100 */
[C---:B------:R-:W-:Y:S01]  /*1aa0*/  FADD.FTZ R22, -R213.reuse, R22 ;  /* 0x00000016d5167221 */ /* 0x040fe20000010100 */
[--C-:B------:R-:W-:Y:S02]  /*1ab0*/  HADD2.F32 R156, -RZ, R14.reuse.H0_H0 ;  /* 0x2000000eff9c7230 */ /* 0x100fe40000004100 */
[----:B------:R-:W-:Y:S02]  /*1ac0*/  HADD2.F32 R12, -RZ, R14.H1_H1 ;  /* 0x3000000eff0c7230 */ /* 0x000fe40000004100 */
[C---:B------:R-:W-:Y:S01]  /*1ad0*/  FADD.FTZ R20, -R213.reuse, R20 ;  /* 0x00000014d5147221 */ /* 0x040fe20000010100 */
[----:B------:R-:W-:Y:S02]  /*1ae0*/  HADD2.F32 R222, -RZ, R15.H1_H1 ;  /* 0x3000000fffde7230 */ /* 0x000fe40000004100 */
[C---:B------:R-:W-:Y:S01]  /*1af0*/  FADD.FTZ R220, -R213.reuse, R158 ;  /* 0x0000009ed5dc7221 */ /* 0x040fe20000010100 */
[C---:B------:R-:W-:Y:S01]  /*1b00*/  FADD.FTZ R14, -R213.reuse, R154 ;  /* 0x0000009ad50e7221 */ /* 0x040fe20000010100 */
[C---:B------:R-:W-:Y:S01]  /*1b10*/  FADD.FTZ R156, -R213.reuse, R156 ;  /* 0x0000009cd59c7221 */ /* 0x040fe20000010100 */
[----:B------:R-:W-:Y:S01]  /*1b20*/  FADD.FTZ R154, -R213, R12 ;  /* 0x0000000cd59a7221 */ /* 0x000fe20000010100 */
[C---:B-----5:R-:W-:Y:S01]  /*1b30*/  FMUL.FTZ R7, R163.reuse, R20 ;  /* 0x00000014a3077220 */ /* 0x060fe20000410000 */
[----:B------:R-:W-:-:S02]  /*1b40*/  FMUL.FTZ R14, R163, R14 ;  /* 0x0000000ea30e7220 */ /* 0x000fc40000410000 */
[----:B------:R-:W-:Y:S01]  /*1b50*/  FMUL.FTZ R20, R163, R154 ;  /* 0x0000009aa3147220 */ /* 0x000fe20000410000 */
[----:B------:R-:W-:Y:S01]  /*1b60*/  FADD.FTZ R222, -R213, R222 ;  /* 0x000000ded5de7221 */ /* 0x000fe20000010100 */
[--C-:B---3--:R-:W-:Y:S02]  /*1b70*/  HADD2.F32 R13, -RZ, R8.reuse.H0_H0 ;  /* 0x20000008ff0d7230 */ /* 0x108fe40000004100 */
[--C-:B------:R-:W-:Y:S02]  /*1b80*/  HADD2.F32 R15, -RZ, R9.reuse.H0_H0 ;  /* 0x20000009ff0f7230 */ /* 0x100fe40000004100 */
[----:B0-----:R-:W-:Y:S02]  /*1b90*/  HADD2.F32 R18, -RZ, R9.H1_H1 ;  /* 0x30000009ff127230 */ /* 0x001fe40000004100 */
[----:B------:R-:W-:Y:S01]  /*1ba0*/  FMUL.FTZ R9, R163, R152 ;  /* 0x00000098a3097220 */ /* 0x000fe20000410000 */
[----:B------:R-:W-:Y:S02]  /*1bb0*/  HADD2.F32 R8, -RZ, R8.H1_H1 ;  /* 0x30000008ff087230 */ /* 0x000fe40000004100 */
[----:B------:R-:W-:-:S02]  /*1bc0*/  HADD2.F32 R19, -RZ, R10.H0_H0 ;  /* 0x2000000aff137230 */ /* 0x000fc40000004100 */
[----:B------:R-:W-:Y:S02]  /*1bd0*/  HADD2.F32 R158, -RZ, R10.H1_H1 ;  /* 0x3000000aff9e7230 */ /* 0x000fe40000004100 */
[----:B------:R-:W-:Y:S01]  /*1be0*/  FMUL.FTZ R10, R163, R22 ;  /* 0x00000016a30a7220 */ /* 0x000fe20000410000 */
[----:B------:R-:W-:Y:S01]  /*1bf0*/  FMUL.FTZ R12, R60, R13 ;  /* 0x0000000d3c0c7220 */ /* 0x000fe20000410000 */
[--C-:B------:R-:W-:Y:S02]  /*1c00*/  HADD2.F32 R153, -RZ, R11.reuse.H0_H0 ;  /* 0x2000000bff997230 */ /* 0x100fe40000004100 */
[----:B------:R-:W-:Y:S01]  /*1c10*/  FADD.FTZ R122, R122, R15 ;  /* 0x0000000f7a7a7221 */ /* 0x000fe20000010000 */
[----:B------:R-:W-:Y:S02]  /*1c20*/  HADD2.F32 R224, -RZ, R11.H1_H1 ;  /* 0x3000000bffe07230 */ /* 0x000fe40000004100 */
[-C--:B------:R-:W-:Y:S01]  /*1c30*/  FFMA.FTZ R94, R9, R15.reuse, R94 ;  /* 0x0000000f095e7223 */ /* 0x080fe2000001005e */
[----:B------:R-:W-:Y:S01]  /*1c40*/  FMUL.FTZ R16, R62, R15 ;  /* 0x0000000f3e107220 */ /* 0x000fe20000410000 */
[----:B------:R-:W-:Y:S01]  /*1c50*/  FADD.FTZ R121, R121, R8 ;  /* 0x0000000879797221 */ /* 0x000fe20000010000 */
[-C--:B------:R-:W-:Y:S01]  /*1c60*/  FFMA.FTZ R93, R10, R8.reuse, R93 ;  /* 0x000000080a5d7223 */ /* 0x080fe2000001005d */
[----:B------:R-:W-:Y:S01]  /*1c70*/  FMUL.FTZ R11, R61, R8 ;  /* 0x000000083d0b7220 */ /* 0x000fe20000410000 */
[----:B------:R-:W-:Y:S01]  /*1c80*/  FMUL.FTZ R15, R163, R156 ;  /* 0x0000009ca30f7220 */ /* 0x000fe20000410000 */
[----:B------:R-:W-:Y:S01]  /*1c90*/  FADD.FTZ R8, R215, R12 ;  /* 0x0000000cd7087221 */ /* 0x000fe20000010000 */
[----:B------:R-:W-:Y:S01]  /*1ca0*/  FADD.FTZ R120, R120, R13 ;  /* 0x0000000d78787221 */ /* 0x000fe20000010000 */
[C---:B------:R-:W-:Y:S01]  /*1cb0*/  FFMA.FTZ R92, R7.reuse, R13, R92 ;  /* 0x0000000d075c7223 */ /* 0x040fe2000001005c */
        /* <DEDUP_REMOVED lines=21> */
[C---:B------:R-:W-:Y:S01]  /*1e10*/  FFMA.FTZ R152, R20.reuse, R17, R21 ;  /* 0x0000001114987223 */ /* 0x040fe20000010015 */
        /* <DEDUP_REMOVED lines=10> */
.L_x_2019:
[----:B------:R-:W-:Y:S05]  /*1ec0*/  BSYNC B1 ;  /* 0x0000000000017941 */ /* 0x000fea0003800000 */
.L_x_2018:
        /* <DEDUP_REMOVED lines=20> */
.L_x_2041:
        /* <DEDUP_REMOVED lines=144> */
.L_x_2022:
[----:B------:R-:W-:Y:S05]  /*2910*/  BSYNC B1 ;  /* 0x0000000000017941 */ /* 0x000fea0003800000 */
.L_x_2021:
        /* <DEDUP_REMOVED lines=140> */
.L_x_2024:
[----:B------:R-:W-:Y:S05]  /*31e0*/  BSYNC B1 ;  /* 0x0000000000017941 */ /* 0x000fea0003800000 */
.L_x_2023:
        /* <DEDUP_REMOVED lines=140> */
.L_x_2026:
[----:B------:R-:W-:Y:S05]  /*3ab0*/  BSYNC B1 ;  /* 0x0000000000017941 */ /* 0x000fea0003800000 */
.L_x_2025:
        /* <DEDUP_REMOVED lines=22> */
[----:B------:R-:W-:Y:S02]  /*3c20*/  FSEL R155, R154, RZ, P0 ;  /* 0x000000ff9a9b7208 */ /* 0x000fe40000000000 */
        /* <DEDUP_REMOVED lines=38> */
[--C-:B------:R-:W-:Y:S02]  /*3e90*/  @P1 HADD2.F32 R215, -RZ, R151.reuse.H1_H1 ;  /* 0x30000097ffd71230 */ /* 0x100fe40000004100 */
[----:B------:R-:W-:Y:S01]  /*3ea0*/  FMUL.FTZ R226, R228, UR18 ;  /* 0x00000012e4e27c20 */ /* 0x000fe20008410000 */
[----:B------:R-:W-:Y:S01]  /*3eb0*/  FADD.FTZ R230, R22, -R225 ;  /* 0x800000e116e67221 */ /* 0x000fe20000010000 */
[----:B------:R-:W-:Y:S01]  /*3ec0*/  FADD.FTZ R156, R21, -R156 ;  /* 0x8000009c159c7221 */ /* 0x000fe20000010000 */
[----:B------:R-:W-:Y:S01]  /*3ed0*/  @P1 HADD2.F32 R225, -RZ, R151.H0_H0 ;  /* 0x20000097ffe11230 */ /* 0x000fe20000004100 */
[----:B------:R-:W-:Y:S01]  /*3ee0*/  FSEL R220, R222, RZ, P6 ;  /* 0x000000ffdedc7208 */ /* 0x000fe20003000000 */
[C---:B------:R-:W-:Y:S01]  /*3ef0*/  FMUL.FTZ R230, R163.reuse, R230 ;  /* 0x000000e6a3e67220 */ /* 0x040fe20000410000 */
[----:B------:R-:W-:Y:S01]  /*3f00*/  FMUL.FTZ R156, R163, R156 ;  /* 0x0000009ca39c7220 */ /* 0x000fe20000410000 */
[----:B------:R-:W-:-:S02]  /*3f10*/  @P0 LOP3.LUT P6, RZ, R178, 0xff000000, RZ, 0xc0, !PT ;  /* 0xff000000b2ff0812 */ /* 0x000fc400078cc0ff */
        /* <DEDUP_REMOVED lines=10> */
[----:B------:R-:W-:Y:S02]  /*3fc0*/  @P0 F2FP.F16.F32.PACK_AB R222, RZ, R222 ;  /* 0x000000deffde023e */ /* 0x000fe400000000ff */
        /* <DEDUP_REMOVED lines=24> */
[----:B------:R-:W-:Y:S01]  /*4150*/  ISETP.NE.U32.AND P1, PT, RZ, UR16, PT ;  /* 0x00000010ff007c0c */ /* 0x000fe2000bf25070 */
[----:B------:R-:W0:Y:S01]  /*4160*/  LDC.64 R156, c[0x0][0x2f8] ;  /* 0x0000be00ff9c7b82 */ /* 0x000e220000000a00 */
[----:B------:R-:W-:Y:S02]  /*4170*/  @P0 LOP3.LUT P6, RZ, R179, 0xff00, RZ, 0xc0, !PT ;  /* 0x0000ff00b3ff0812 */ /* 0x000fe400078cc0ff */
[----:B------:R-:W-:Y:S02]  /*4180*/  ISETP.NE.AND.EX P1, PT, RZ, UR17, PT, P1 ;  /* 0x00000011ff007c0c */ /* 0x000fe4000bf25310 */
[----:B------:R-:W-:Y:S02]  /*4190*/  @P0 FSEL R226, R226, RZ, P6 ;  /* 0x000000ffe2e20208 */ /* 0x000fe40003000000 */
[----:B------:R-:W-:-:S02]  /*41a0*/  LOP3.LUT P6, RZ, R181, 0xff0000, RZ, 0xc0, !PT ;  /* 0x00ff0000b5ff7812 */ /* 0x000fc400078cc0ff */
[----:B------:R-:W-:Y:S02]  /*41b0*/  @P0 F2FP.F16.F32.PACK_AB R223, RZ, R223 ;  /* 0x000000dfffdf023e */ /* 0x000fe400000000ff */
[----:B------:R-:W-:Y:S02]  /*41c0*/  FSEL R225, R227, RZ, P6 ;  /* 0x000000ffe3e17208 */ /* 0x000fe40003000000 */
[----:B------:R-:W-:Y:S02]  /*41d0*/  @P0 LOP3.LUT P6, RZ, R179, 0xff0000, RZ, 0xc0, !PT ;  /* 0x00ff0000b3ff0812 */ /* 0x000fe400078cc0ff */
[----:B------:R-:W-:Y:S01]  /*41e0*/  @P0 F2FP.F16.F32.PACK_AB R226, RZ, R226 ;  /* 0x000000e2ffe2023e */ /* 0x000fe200000000ff */
[----:B------:R-:W1:Y:S01]  /*41f0*/  @P1 LDC.64 R152, c[0x0][0x308] ;  /* 0x0000c200ff981b82 */ /* 0x000e620000000a00 */
[----:B------:R-:W-:Y:S02]  /*4200*/  @P0 FSEL R227, R227, RZ, P6 ;  /* 0x000000ffe3e30208 */ /* 0x000fe40003000000 */
[----:B------:R-:W-:-:S02]  /*4210*/  @P0 F2FP.F16.F32.PACK_AB R163, RZ, R163 ;  /* 0x000000a3ffa3023e */ /* 0x000fc400000000ff */
[----:B------:R-:W-:Y:S02]  /*4220*/  @P0 F2FP.F16.F32.PACK_AB R227, RZ, R227 ;  /* 0x000000e3ffe3023e */ /* 0x000fe400000000ff */
[----:B------:R-:W-:Y:S01]  /*4230*/  @P0 PRMT R85, R219, 0x7610, R85 ;  /* 0x00007610db550816 */ /* 0x000fe20000000055 */
[----:B0-----:R-:W-:Y:S01]  /*4240*/  IMAD.WIDE.U32 R156, R6, 0x10, R156 ;  /* 0x00000010069c7825 */ /* 0x001fe200078e009c */
[----:B------:R-:W-:Y:S02]  /*4250*/  @P0 PRMT R86, R223, 0x7610, R86 ;  /* 0x00007610df560816 */ /* 0x000fe40000000056 */
[----:B------:R-:W-:Y:S02]  /*4260*/  @P0 PRMT R87, R227, 0x7610, R87 ;  /* 0x00007610e3570816 */ /* 0x000fe40000000057 */
[----:B------:R-:W-:Y:S02]  /*4270*/  @P0 PRMT R85, R85, 0x5410, R222 ;  /* 0x0000541055550816 */ /* 0x000fe400000000de */
[----:B------:R-:W-:-:S02]  /*4280*/  @P0 PRMT R86, R86, 0x5410, R226 ;  /* 0x0000541056560816 */ /* 0x000fc400000000e2 */
[----:B------:R-:W-:Y:S01]  /*4290*/  @P0 PRMT R87, R87, 0x5410, R163 ;  /* 0x0000541057570816 */ /* 0x000fe200000000a3 */
[----:B-1----:R-:W-:Y:S01]  /*42a0*/  @P1 IMAD.WIDE.U32 R158, R6, 0x10, R152 ;  /* 0x00000010069e1825 */ /* 0x002fe200078e0098 */
[----:B------:R-:W-:Y:S02]  /*42b0*/  F2FP.F16.F32.PACK_AB R152, R218, R155 ;  /* 0x0000009bda98723e */ /* 0x000fe400000000ff */
[----:B------:R-:W-:Y:S02]  /*42c0*/  F2FP.F16.F32.PACK_AB R153, R220, R213 ;  /* 0x000000d5dc99723e */ /* 0x000fe400000000ff */
[----:B------:R0:W-:Y:S01]  /*42d0*/  @P1 STG.E.128 desc[UR4][R158.64], R88 ;  /* 0x000000589e001986 */ /* 0x0001e2000c101d04 */
[----:B------:R-:W-:Y:S02]  /*42e0*/  F2FP.F16.F32.PACK_AB R155, R228, R225 ;  /* 0x000000e1e49b723e */ /* 0x000fe400000000ff */
[----:B0-----:R-:W-:Y:S02]  /*42f0*/  @P0 F2FP.F16.F32.PACK_AB R159, RZ, R154 ;  /* 0x0000009aff9f023e */ /* 0x001fe400000000ff */
[----:B------:R-:W-:-:S02]  /*4300*/  @P0 LEA R158, P1, R6, UR14, 0x4 ;  /* 0x0000000e069e0c11 */ /* 0x000fc4000f8220ff */
[----:B------:R-:W-:Y:S02]  /*4310*/  @P0 PRMT R84, R159, 0x7610, R84 ;  /* 0x000076109f540816 */ /* 0x000fe40000000054 */
[----:B------:R-:W-:Y:S02]  /*4320*/  F2FP.F16.F32.PACK_AB R154, R224, R221 ;  /* 0x000000dde09a723e */ /* 0x000fe400000000ff */
[----:B------:R-:W-:Y:S02]  /*4330*/  @P0 PRMT R84, R84, 0x5410, R217 ;  /* 0x0000541054540816 */ /* 0x000fe400000000d9 */
[----:B------:R-:W-:Y:S01]  /*4340*/  @P0 LEA.HI.X R159, R6, UR15, RZ, 0x4, P1 ;  /* 0x0000000f069f0c11 */ /* 0x000fe200088f24ff */
[----:B------:R4:W-:Y:S04]  /*4350*/  STG.E.128 desc[UR4][R156.64], R152 ;  /* 0x000000989c007986 */ /* 0x0009e8000c101d04 */
[----:B------:R4:W-:Y:S02]  /*4360*/  @P0 STG.E.128 desc[UR4][R158.64], R84 ;  /* 0x000000549e000986 */ /* 0x0009e4000c101d04 */
.L_x_2028:
[----:B------:R-:W-:Y:S05]  /*4370*/  BSYNC B1 ;  /* 0x0000000000017941 */ /* 0x000fea0003800000 */
.L_x_2027:
[----:B-1234-:R-:W1:Y:S02]  /*4380*/  LDC.64 R152, c[0x0][0x210] ;  /* 0x00008400ff987b82 */ /* 0x01ee640000000a00 */
[----:B-1----:R-:W-:-:S04]  /*4390*/  LEA R2, R152, R2, 0x2 ;  /* 0x0000000298027211 */ /* 0x002fc800078e10ff */
[----:B------:R-:W-:-:S13]  /*43a0*/  ISETP.GE.AND P0, PT, R2, R153, PT ;  /* 0x000000990200720c */ /* 0x000fda0003f06270 */
[----:B------:R-:W-:Y:S05]  /*43b0*/  @!P0 BRA `(.L_x_2029) ;  /* 0xffffffc000688947 */ /* 0x000fea000383ffff */
.L_x_2011:
[----:B------:R-:W-:Y:S05]  /*43c0*/  BSYNC B0 ;  /* 0x0000000000007941 */ /* 0x000fea0003800000 */
.L_x_2010:
        /* <DEDUP_REMOVED lines=257> */
.L_x_2020:
        /* <DEDUP_REMOVED lines=8> */
.L_x_2031:
[----:B------:R-:W-:Y:S05]  /*5460*/  BSYNC B1 ;  /* 0x0000000000017941 */ /* 0x000fea0003800000 */
.L_x_2030:
        /* <DEDUP_REMOVED lines=8> */
.L_x_2032:
[----:B------:R-:W-:Y:S01]  /*54f0*/  FADD.FTZ R152, R152, R215 ;  /* 0x000000d798987221 */ /* 0x000fe20000010000 */
[----:B------:R-:W-:-:S04]  /*5500*/  HFMA2.MMA R219, -RZ, RZ, 0, 1.1920928955078125e-07 ;  /* 0x00000002ffdb7435 */ /* 0x000fc800000001ff */
[----:B------:R-:W-:Y:S02]  /*5510*/  MOV R220, R152 ;  /* 0x0000009800dc7202 */ /* 0x000fe40000000f00 */
[----:B------:R-:W-:-:S07]  /*5520*/  MOV R153, R217 ;  /* 0x000000d900997202 */ /* 0x000fce0000000f00 */
[----:B------:R-:W-:Y:S05]  /*5530*/  WARPSYNC.COLLECTIVE R213, `(.L_x_2033) ;  /* 0x00000000d5087348 */ /* 0x000fea0003c00000 */
[----:B------:R0:W1:Y:S02]  /*5540*/  SHFL.BFLY P0, R217, R220, R219, R222 ;  /* 0x0c0000dbdcd97389 */ /* 0x00006400000000de */
[----:B01----:R-:W-:Y:S01]  /*5550*/  ENDCOLLECTIVE ;  /* 0x000000000000791b */ /* 0x003fe20003800000 */
.L_x_2033:
[----:B------:R-:W-:-:S05]  /*5560*/  FADD.FTZ R153, R153, R218 ;  /* 0x000000da99997221 */ /* 0x000fca0000010000 */
[----:B------:R-:W-:Y:S02]  /*5570*/  MOV R220, R153 ;  /* 0x0000009900dc7202 */ /* 0x000fe40000000f00 */
[----:B------:R-:W-:-:S07]  /*5580*/  MOV R155, R217 ;  /* 0x000000d9009b7202 */ /* 0x000fce0000000f00 */
[----:B------:R-:W-:Y:S05]  /*5590*/  WARPSYNC.COLLECTIVE R213, `(.L_x_2034) ;  /* 0x00000000d5087348 */ /* 0x000fea0003c00000 */
[----:B------:R0:W1:Y:S02]  /*55a0*/  SHFL.BFLY P0, R217, R220, R219, R222 ;  /* 0x0c0000dbdcd97389 */ /* 0x00006400000000de */
[----:B01----:R-:W-:Y:S01]  /*55b0*/  ENDCOLLECTIVE ;  /* 0x000000000000791b */ /* 0x003fe20003800000 */
.L_x_2034:
[----:B------:R-:W-:Y:S01]  /*55c0*/  FADD.FTZ R155, R152, R155 ;  /* 0x0000009b989b7221 */ /* 0x000fe20000010000 */
[----:B------:R-:W-:-:S04]  /*55d0*/  HFMA2.MMA R219, -RZ, RZ, 0, 2.384185791015625e-07 ;  /* 0x00000004ffdb7435 */ /* 0x000fc800000001ff */
[----:B------:R-:W-:Y:S02]  /*55e0*/  MOV R220, R155 ;  /* 0x0000009b00dc7202 */ /* 0x000fe40000000f00 */
[----:B------:R-:W-:-:S07]  /*55f0*/  MOV R154, R217 ;  /* 0x000000d9009a7202 */ /* 0x000fce0000000f00 */
[----:B------:R-:W-:Y:S05]  /*5600*/  WARPSYNC.COLLECTIVE R213, `(.L_x_2035) ;  /* 0x00000000d5087348 */ /* 0x000fea0003c00000 */
[----:B------:R0:W1:Y:S02]  /*5610*/  SHFL.BFLY P0, R217, R220, R219, R222 ;  /* 0x0c0000dbdcd97389 */ /* 0x00006400000000de */
[----:B01----:R-:W-:Y:S01]  /*5620*/  ENDCOLLECTIVE ;  /* 0x000000000000791b */ /* 0x003fe20003800000 */
.L_x_2035:
[----:B------:R-:W-:-:S05]  /*5630*/  FADD.FTZ R154, R153, R154 ;  /* 0x0000009a999a7221 */ /* 0x000fca0000010000 */
[----:B------:R-:W-:Y:S02]  /*5640*/  MOV R220, R154 ;  /* 0x0000009a00dc7202 */ /* 0x000fe40000000f00 */
[----:B------:R-:W-:-:S07]  /*5650*/  MOV R156, R217 ;  /* 0x000000d9009c7202 */ /* 0x000fce0000000f00 */
[----:B------:R-:W-:Y:S05]  /*5660*/  WARPSYNC.COLLECTIVE R213, `(.L_x_2036) ;  /* 0x00000000d5087348 */ /* 0x000fea0003c00000 */
[----:B------:R0:W1:Y:S02]  /*5670*/  SHFL.BFLY P0, R217, R220, R219, R222 ;  /* 0x0c0000dbdcd97389 */ /* 0x00006400000000de */
[----:B01----:R-:W-:Y:S01]  /*5680*/  ENDCOLLECTIVE ;  /* 0x000000000000791b */ /* 0x003fe20003800000 */
.L_x_2036:
[----:B------:R-:W-:Y:S01]  /*5690*/  FADD.FTZ R156, R155, R156 ;  /* 0x0000009c9b9c7221 */ /* 0x000fe20000010000 */
[----:B------:R-:W-:-:S04]  /*56a0*/  HFMA2.MMA R219, -RZ, RZ, 0, 4.76837158203125e-07 ;  /* 0x00000008ffdb7435 */ /* 0x000fc800000001ff */
[----:B------:R-:W-:Y:S02]  /*56b0*/  MOV R220, R156 ;  /* 0x0000009c00dc7202 */ /* 0x000fe40000000f00 */
[----:B------:R-:W-:-:S07]  /*56c0*/  MOV R157, R217 ;  /* 0x000000d9009d7202 */ /* 0x000fce0000000f00 */
[----:B------:R-:W-:Y:S05]  /*56d0*/  WARPSYNC.COLLECTIVE R213, `(.L_x_2037) ;  /* 0x00000000d5087348 */ /* 0x000fea0003c00000 */
[----:B------:R0:W1:Y:S02]  /*56e0*/  SHFL.BFLY P0, R217, R220, R219, R222 ;  /* 0x0c0000dbdcd97389 */ /* 0x00006400000000de */
[----:B01----:R-:W-:Y:S01]  /*56f0*/  ENDCOLLECTIVE ;  /* 0x000000000000791b */ /* 0x003fe20003800000 */
.L_x_2037:
[----:B------:R-:W-:-:S05]  /*5700*/  FADD.FTZ R157, R154, R157 ;  /* 0x0000009d9a9d7221 */ /* 0x000fca0000010000 */
[----:B------:R-:W-:Y:S02]  /*5710*/  MOV R220, R157 ;  /* 0x0000009d00dc7202 */ /* 0x000fe40000000f00 */
[----:B------:R-:W-:-:S07]  /*5720*/  MOV R159, R217 ;  /* 0x000000d9009f7202 */ /* 0x000fce0000000f00 */
[----:B------:R-:W-:Y:S05]  /*5730*/  WARPSYNC.COLLECTIVE R213, `(.L_x_2038) ;  /* 0x00000000d5087348 */ /* 0x000fea0003c00000 */
[----:B------:R0:W1:Y:S02]  /*5740*/  SHFL.BFLY P0, R217, R220, R219, R222 ;  /* 0x0c0000dbdcd97389 */ /* 0x00006400000000de */
[----:B01----:R-:W-:Y:S01]  /*5750*/  ENDCOLLECTIVE ;  /* 0x000000000000791b */ /* 0x003fe20003800000 */
.L_x_2038:
[----:B------:R-:W-:Y:S01]  /*5760*/  FADD.FTZ R159, R156, R159 ;  /* 0x0000009f9c9f7221 */ /* 0x000fe20000010000 */
[----:B------:R-:W-:-:S04]  /*5770*/  HFMA2.MMA R219, -RZ, RZ, 0, 9.5367431640625e-07 ;  /* 0x00000010ffdb7435 */ /* 0x000fc800000001ff */
[----:B------:R-:W-:Y:S02]  /*5780*/  MOV R220, R159 ;  /* 0x0000009f00dc7202 */ /* 0x000fe40000000f00 */
[----:B------:R-:W-:-:S07]  /*5790*/  MOV R158, R217 ;  /* 0x000000d9009e7202 */ /* 0x000fce0000000f00 */
[----:B------:R-:W-:Y:S05]  /*57a0*/  WARPSYNC.COLLECTIVE R213, `(.L_x_2039) ;  /* 0x00000000d5087348 */ /* 0x000fea0003c00000 */
[----:B------:R0:W1:Y:S02]  /*57b0*/  SHFL.BFLY P0, R217, R220, R219, R222 ;  /* 0x0c0000dbdcd97389 */ /* 0x00006400000000de */
[----:B01----:R-:W-:Y:S01]  /*57c0*/  ENDCOLLECTIVE ;  /* 0x000000000000791b */ /* 0x003fe20003800000 */
.L_x_2039:
[----:B------:R-:W-:-:S05]  /*57d0*/  FADD.FTZ R158, R157, R158 ;  /* 0x0000009e9d9e7221 */ /* 0x000fca0000010000 */
[----:B------:R-:W-:Y:S02]  /*57e0*/  MOV R220, R158 ;  /* 0x0000009e00dc7202 */ /* 0x000fe40000000f00 */
[----:B------:R-:W-:-:S07]  /*57f0*/  MOV R152, R217 ;  /* 0x000000d900987202 */ /* 0x000fce0000000f00 */
[----:B------:R-:W-:Y:S05]  /*5800*/  WARPSYNC.COLLECTIVE R213, `(.L_x_2040) ;  /* 0x00000000d5087348 */ /* 0x000fea0003c00000 */
[----:B------:R0:W1:Y:S02]  /*5810*/  SHFL.BFLY P0, R217, R220, R219, R222 ;  /* 0x0c0000dbdcd97389 */ /* 0x00006400000000de */
[----:B01----:R-:W-:Y:S01]  /*5820*/  ENDCOLLECTIVE ;  /* 0x000000000000791b */ /* 0x003fe20003800000 */
.L_x_2040:
[----:B------:R-:W-:Y:S01]  /*5830*/  MOV R153, R217 ;  /* 0x000000d900997202 */ /* 0x000fe20000000f00 */
[----:B------:R-:W-:Y:S06]  /*5840*/  BRA `(.L_x_2041) ;  /* 0xffffffc400f07947 */ /* 0x000fec000383ffff */
.L_x_2042:
        /* <DEDUP_REMOVED lines=11> */
.L_x_3786:


//--------------------- .text._ZN10layer_norm22ln_bwd_finalize_kernelINS_22Kernel_traits_finalizeILj1024Ef6__halfS2_S2_fjLb0ELj1024ELj4ENS_18Kernel_traits_baseILj1024EfS2_S2_S2_fjLj1024EEEEELb0ELb1EEEvNS_9BwdParamsE --------------------------
	.section	.text._ZN10layer_norm22ln_bwd_finalize_kernelINS_22Kernel_traits_finalizeILj1024Ef6__halfS2_S2_fjLb0ELj1024ELj4ENS_18Kernel_traits_baseILj1024EfS2_S2_S2_fjLj1024EEEEELb0ELb1EEEvNS_9BwdParamsE,"ax",@progbits
	.align	128
        .global         _ZN10layer_norm22ln_bwd_finalize_kernelINS_22Kernel_traits_finalizeILj1024Ef6__halfS2_S2_fjLb0ELj1024ELj4ENS_18Kernel_traits_baseILj1024EfS2_S2_S2_fjLj1024EEEEELb0ELb1EEEvNS_9BwdParamsE
        .type           _ZN10layer_norm22ln_bwd_finalize_kernelINS_22Kernel_traits_finalizeILj1024Ef6__halfS2_S2_fjLb0ELj1024ELj4ENS_18Kernel_traits_baseILj1024EfS2_S2_S2_fjLj1024EEEEELb0ELb1EEEvNS_9BwdParamsE,@function
        .size           _ZN10layer_norm22ln_bwd_finalize_kernelINS_22Kernel_traits_finalizeILj1024Ef6__halfS2_S2_fjLb0ELj1024ELj4ENS_18Kernel_traits_baseILj1024EfS2_S2_S2_fjLj1024EEEEELb0ELb1EEEvNS_9BwdParamsE,(.L_x_3787 - _ZN10layer_norm22ln_bwd_finalize_kernelINS_22Kernel_traits_finalizeILj1024Ef6__halfS2_S2_fjLb0ELj1024ELj4ENS_18Kernel_traits_baseILj1024EfS2_S2_S2_fjLj1024EEEEELb0ELb1EEEvNS_9BwdParamsE)
        .other          _ZN10layer_norm22ln_bwd_finalize_kernelINS_22Kernel_traits_finalizeILj1024Ef6__halfS2_S2_fjLb0ELj1024ELj4ENS_18Kernel_traits_baseILj1024EfS2_S2_S2_fjLj1024EEEEELb0ELb1EEEvNS_9BwdParamsE,@"STO_CUDA_ENTRY STV_DEFAULT"
_ZN10layer_norm22ln_bwd_finalize_kernelINS_22Kernel_traits_finalizeILj1024Ef6__halfS2_S2_fjLb0ELj1024ELj4ENS_18Kernel_traits_baseILj1024EfS2_S2_S2_fjLj1024EEEEELb0ELb1EEEvNS_9BwdParamsE:
.text._ZN10layer_norm22ln_bwd_finalize_kernelINS_22Kernel_traits_finalizeILj1024Ef6__halfS2_S2_fjLb0ELj1024ELj4ENS_18Kernel_traits_baseILj1024EfS2_S2_S2_fjLj1024EEEEELb0ELb1EEEvNS_9BwdParamsE:
        /* <DEDUP_REMOVED lines=26> */
.L_x_2052:
        /* <DEDUP_REMOVED lines=31> */
.L_x_2047:
        /* <DEDUP_REMOVED lines=34> */
.L_x_2046:
[----:B------:R-:W-:Y:S05]  /*05b0*/  BSYNC B1 ;  /* 0x0000000000017941 */ /* 0x000fea0003800000 */
.L_x_2045:
        /* <DEDUP_REMOVED lines=25> */
.L_x_2049:
[----:B------:R-:W-:Y:S05]  /*0750*/  BSYNC B1 ;  /* 0x0000000000017941 */ /* 0x000fea0003800000 */
.L_x_2048:
        /* <DEDUP_REMOVED lines=12> */
.L_x_2044:
[----:B------:R-:W-:Y:S05]  /*0820*/  BSYNC B0 ;  /* 0x0000000000007941 */ /* 0x000fea0003800000 */
.L_x_2043:
        /* <DEDUP_REMOVED lines=29> */
.L_x_2063:
[----:B------:R-:W-:Y:S01]  /*0a00*/  @!P1 SHF.R.U32.HI R12, RZ, 0x3, R0 ;  /* 0x00000003ff0c9819 */ /* 0x000fe20000011600 */
[----:B----4-:R-:W-:Y:S01]  /*0a10*/  FADD.FTZ R14, R9, R14 ;  /* 0x0000000e090e7221 */ /* 0x010fe20000010000 */
[----:B---3--:R-:W-:Y:S02]  /*0a20*/  FADD.FTZ R11, R10, R11 ;  /* 0x0000000b0a0b7221 */ /* 0x008fe40000010000 */
[----:B------:R-:W-:-:S05]  /*0a30*/  @!P1 LOP3.LUT R12, R12, 0x1ffffffc, RZ, 0xc0, !PT ;  /* 0x1ffffffc0c0c9812 */ /* 0x000fca00078ec0ff */
[----:B------:R3:W-:Y:S04]  /*0a40*/  @!P1 STS [R12+UR4+0x2000], R14 ;  /* 0x0020000e0c009988 */ /* 0x0007e80008000804 */
[----:B------:R3:W-:Y:S02]  /*0a50*/  @!P1 STS [R12+UR4+0x2080], R11 ;  /* 0x0020800b0c009988 */ /* 0x0007e40008000804 */
.L_x_2050:
        /* <DEDUP_REMOVED lines=15> */
.L_x_2051:
[----:B------:R-:W-:Y:S01]  /*0b50*/  HFMA2.MMA R19, -RZ, RZ, 0, 5.9604644775390625e-08 ;  /* 0x00000001ff137435 */ /* 0x000fe200000001ff */
[----:B0--3--:R-:W-:Y:S01]  /*0b60*/  MOV R20, R10 ;  /* 0x0000000a00147202 */ /* 0x009fe20000000f00 */
[----:B------:R-:W-:Y:S01]  /*0b70*/  IMAD.MOV.U32 R22, RZ, RZ, 0x1f ;  /* 0x0000001fff167424 */ /* 0x000fe200078e00ff */
[----:B------:R-:W-:-:S08]  /*0b80*/  MOV R17, 0xffffffff ;  /* 0xffffffff00117802 */ /* 0x000fd00000000f00 */
[----:B-12---:R-:W-:Y:S05]  /*0b90*/  WARPSYNC.COLLECTIVE R17, `(.L_x_2053) ;  /* 0x0000000011087348 */ /* 0x006fea0003c00000 */
[----:B------:R0:W3:Y:S02]  /*0ba0*/  SHFL.BFLY P2, R18, R20, R19, R22 ;  /* 0x0c00001314127389 */ /* 0x0000e40000040016 */
[----:B0123--:R-:W-:Y:S01]  /*0bb0*/  ENDCOLLECTIVE ;  /* 0x000000000000791b */ /* 0x00ffe20003800000 */
.L_x_2053:
[----:B------:R-:W-:Y:S01]  /*0bc0*/  HFMA2.MMA R19, -RZ, RZ, 0, 1.1920928955078125e-07 ;  /* 0x00000002ff137435 */ /* 0x000fe200000001ff */
[----:B------:R-:W-:-:S05]  /*0bd0*/  MOV R11, R18 ;  /* 0x00000012000b7202 */ /* 0x000fca0000000f00 */
[----:B------:R-:W-:-:S05]  /*0be0*/  FADD.FTZ R11, R10, R11 ;  /* 0x0000000b0a0b7221 */ /* 0x000fca0000010000 */
[----:B------:R-:W-:-:S07]  /*0bf0*/  MOV R20, R11 ;  /* 0x0000000b00147202 */ /* 0x000fce0000000f00 */
[----:B------:R-:W-:Y:S05]  /*0c00*/  WARPSYNC.COLLECTIVE R17, `(.L_x_2054) ;  /* 0x0000000011087348 */ /* 0x000fea0003c00000 */
[----:B------:R0:W1:Y:S02]  /*0c10*/  SHFL.BFLY P2, R18, R20, R19, R22 ;  /* 0x0c00001314127389 */ /* 0x0000640000040016 */
[----:B01----:R-:W-:Y:S01]  /*0c20*/  ENDCOLLECTIVE ;  /* 0x000000000000791b */ /* 0x003fe20003800000 */
.L_x_2054:
[----:B------:R-:W-:Y:S01]  /*0c30*/  HFMA2.MMA R19, -RZ, RZ, 0, 2.384185791015625e-07 ;  /* 0x00000004ff137435 */ /* 0x000fe200000001ff */
[----:B------:R-:W-:-:S04]  /*0c40*/  IMAD.MOV.U32 R12, RZ, RZ, R18 ;  /* 0x000000ffff0c7224 */ /* 0x000fc800078e0012 */
[----:B------:R-:W-:-:S05]  /*0c50*/  FADD.FTZ R12, R11, R12 ;  /* 0x0000000c0b0c7221 */ /* 0x000fca0000010000 */
[----:B------:R-:W-:-:S07]  /*0c60*/  MOV R20, R12 ;  /* 0x0000000c00147202 */ /* 0x000fce0000000f00 */
[----:B------:R-:W-:Y:S05]  /*0c70*/  WARPSYNC.COLLECTIVE R17, `(.L_x_2055) ;  /* 0x0000000011087348 */ /* 0x000fea0003c00000 */
[----:B------:R0:W1:Y:S02]  /*0c80*/  SHFL.BFLY P2, R18, R20, R19, R22 ;  /* 0x0c00001314127389 */ /* 0x0000640000040016 */
[----:B01----:R-:W-:Y:S01]  /*0c90*/  ENDCOLLECTIVE ;  /* 0x000000000000791b */ /* 0x003fe20003800000 */
.L_x_2055:
[----:B------:R-:W-:Y:S01]  /*0ca0*/  IMAD.MOV.U32 R19, RZ, RZ, 0x8 ;  /* 0x00000008ff137424 */ /* 0x000fe200078e00ff */
[----:B------:R-:W-:-:S05]  /*0cb0*/  MOV R13, R18 ;  /* 0x00000012000d7202 */ /* 0x000fca0000000f00 */
[----:B------:R-:W-:-:S05]  /*0cc0*/  FADD.FTZ R13, R12, R13 ;  /* 0x0000000d0c0d7221 */ /* 0x000fca0000010000 */
[----:B------:R-:W-:-:S07]  /*0cd0*/  MOV R20, R13 ;  /* 0x0000000d00147202 */ /* 0x000fce0000000f00 */
[----:B------:R-:W-:Y:S05]  /*0ce0*/  WARPSYNC.COLLECTIVE R17, `(.L_x_2056) ;  /* 0x0000000011087348 */ /* 0x000fea0003c00000 */
[----:B------:R0:W1:Y:S02]  /*0cf0*/  SHFL.BFLY P2, R18, R20, R19, R22 ;  /* 0x0c00001314127389 */ /* 0x0000640000040016 */
[----:B01----:R-:W-:Y:S01]  /*0d00*/  ENDCOLLECTIVE ;  /* 0x000000000000791b */ /* 0x003fe20003800000 */
.L_x_2056:
[----:B------:R-:W-:Y:S01]  /*0d10*/  HFMA2.MMA R19, -RZ, RZ, 0, 9.5367431640625e-07 ;  /* 0x00000010ff137435 */ /* 0x000fe200000001ff */
[----:B------:R-:W-:-:S05]  /*0d20*/  MOV R10, R18 ;  /* 0x00000012000a7202 */ /* 0x000fca0000000f00 */
[----:B------:R-:W-:-:S05]  /*0d30*/  FADD.FTZ R10, R13, R10 ;  /* 0x0000000a0d0a7221 */ /* 0x000fca0000010000 */
[----:B------:R-:W-:-:S07]  /*0d40*/  MOV R20, R10 ;  /* 0x0000000a00147202 */ /* 0x000fce0000000f00 */
[----:B------:R-:W-:Y:S05]  /*0d50*/  WARPSYNC.COLLECTIVE R17, `(.L_x_2057) ;  /* 0x0000000011087348 */ /* 0x000fea0003c00000 */
[----:B------:R0:W1:Y:S02]  /*0d60*/  SHFL.BFLY P2, R18, R20, R19, R22 ;  /* 0x0c00001314127389 */ /* 0x0000640000040016 */
[----:B01----:R-:W-:Y:S01]  /*0d70*/  ENDCOLLECTIVE ;  /* 0x000000000000791b */ /* 0x003fe20003800000 */
.L_x_2057:
[----:B------:R-:W-:Y:S01]  /*0d80*/  HFMA2.MMA R19, -RZ, RZ, 0, 5.9604644775390625e-08 ;  /* 0x00000001ff137435 */ /* 0x000fe200000001ff */
[----:B------:R-:W-:Y:S01]  /*0d90*/  IMAD.MOV.U32 R20, RZ, RZ, R9 ;  /* 0x000000ffff147224 */ /* 0x000fe200078e0009 */
[----:B------:R-:W-:-:S09]  /*0da0*/  MOV R11, R18 ;  /* 0x00000012000b7202 */ /* 0x000fd20000000f00 */
[----:B------:R-:W-:Y:S05]  /*0db0*/  WARPSYNC.COLLECTIVE R17, `(.L_x_2058) ;  /* 0x0000000011087348 */ /* 0x000fea0003c00000 */
[----:B------:R0:W1:Y:S02]  /*0dc0*/  SHFL.BFLY P2, R18, R20, R19, R22 ;  /* 0x0c00001314127389 */ /* 0x0000640000040016 */
[----:B01----:R-:W-:Y:S01]  /*0dd0*/  ENDCOLLECTIVE ;  /* 0x000000000000791b */ /* 0x003fe20003800000 */
.L_x_2058:
[----:B------:R-:W-:Y:S01]  /*0de0*/  HFMA2.MMA R19, -RZ, RZ, 0, 1.1920928955078125e-07 ;  /* 0x00000002ff137435 */ /* 0x000fe200000001ff */
[----:B------:R-:W-:-:S05]  /*0df0*/  MOV R12, R18 ;  /* 0x00000012000c7202 */ /* 0x000fca0000000f00 */
[----:B------:R-:W-:-:S05]  /*0e00*/  FADD.FTZ R14, R9, R12 ;  /* 0x0000000c090e7221 */ /* 0x000fca0000010000 */
[----:B------:R-:W-:-:S07]  /*0e10*/  MOV R20, R14 ;  /* 0x0000000e00147202 */ /* 0x000fce0000000f00 */
[----:B------:R-:W-:Y:S05]  /*0e20*/  WARPSYNC.COLLECTIVE R17, `(.L_x_2059) ;  /* 0x0000000011087348 */ /* 0x000fea0003c00000 */
[----:B------:R0:W1:Y:S02]  /*0e30*/  SHFL.BFLY P2, R18, R20, R19, R22 ;  /* 0x0c00001314127389 */ /* 0x0000640000040016 */
[----:B01----:R-:W-:Y:S01]  /*0e40*/  ENDCOLLECTIVE ;  /* 0x000000000000791b */ /* 0x003fe20003800000 */
.L_x_2059:
[----:B------:R-:W-:Y:S01]  /*0e50*/  HFMA2.MMA R19, -RZ, RZ, 0, 2.384185791015625e-07 ;  /* 0x00000004ff137435 */ /* 0x000fe200000001ff */
[----:B------:R-:W-:-:S04]  /*0e60*/  IMAD.MOV.U32 R13, RZ, RZ, R18 ;  /* 0x000000ffff0d7224 */ /* 0x000fc800078e0012 */
[----:B------:R-:W-:-:S05]  /*0e70*/  FADD.FTZ R15, R14, R13 ;  /* 0x0000000d0e0f7221 */ /* 0x000fca0000010000 */
[----:B------:R-:W-:-:S07]  /*0e80*/  MOV R20, R15 ;  /* 0x0000000f00147202 */ /* 0x000fce0000000f00 */
[----:B------:R-:W-:Y:S05]  /*0e90*/  WARPSYNC.COLLECTIVE R17, `(.L_x_2060) ;  /* 0x0000000011087348 */ /* 0x000fea0003c00000 */
[----:B------:R0:W1:Y:S02]  /*0ea0*/  SHFL.BFLY P2, R18, R20, R19, R22 ;  /* 0x0c00001314127389 */ /* 0x0000640000040016 */
[----:B01----:R-:W-:Y:S01]  /*0eb0*/  ENDCOLLECTIVE ;  /* 0x000000000000791b */ /* 0x003fe20003800000 */
.L_x_2060:
[----:B------:R-:W-:Y:S01]  /*0ec0*/  IMAD.MOV.U32 R19, RZ, RZ, 0x8 ;  /* 0x00000008ff137424 */ /* 0x000fe200078e00ff */
[----:B------:R-:W-:-:S05]  /*0ed0*/  MOV R16, R18 ;  /* 0x0000001200107202 */ /* 0x000fca0000000f00 */
[----:B------:R-:W-:-:S05]  /*0ee0*/  FADD.FTZ R16, R15, R16 ;  /* 0x000000100f107221 */ /* 0x000fca0000010000 */
[----:B------:R-:W-:-:S07]  /*0ef0*/  MOV R20, R16 ;  /* 0x0000001000147202 */ /* 0x000fce0000000f00 */
[----:B------:R-:W-:Y:S05]  /*0f00*/  WARPSYNC.COLLECTIVE R17, `(.L_x_2061) ;  /* 0x0000000011087348 */ /* 0x000fea0003c00000 */
[----:B------:R0:W1:Y:S02]  /*0f10*/  SHFL.BFLY P2, R18, R20, R19, R22 ;  /* 0x0c00001314127389 */ /* 0x0000640000040016 */
[----:B01----:R-:W-:Y:S01]  /*0f20*/  ENDCOLLECTIVE ;  /* 0x000000000000791b */ /* 0x003fe20003800000 */
.L_x_2061:
[----:B------:R-:W-:Y:S01]  /*0f30*/  HFMA2.MMA R19, -RZ, RZ, 0, 9.5367431640625e-07 ;  /* 0x00000010ff137435 */ /* 0x000fe200000001ff */
[----:B------:R-:W-:-:S05]  /*0f40*/  MOV R9, R18 ;  /* 0x0000001200097202 */ /* 0x000fca0000000f00 */
[----:B------:R-:W-:-:S05]  /*0f50*/  FADD.FTZ R9, R16, R9 ;  /* 0x0000000910097221 */ /* 0x000fca0000010000 */
[----:B------:R-:W-:-:S07]  /*0f60*/  MOV R20, R9 ;  /* 0x0000000900147202 */ /* 0x000fce0000000f00 */
[----:B------:R-:W-:Y:S05]  /*0f70*/  WARPSYNC.COLLECTIVE R17, `(.L_x_2062) ;  /* 0x0000000011087348 */ /* 0x000fea0003c00000 */
[----:B------:R0:W1:Y:S02]  /*0f80*/  SHFL.BFLY P2, R18, R20, R19, R22 ;  /* 0x0c00001314127389 */ /* 0x0000640000040016 */
[----:B01----:R-:W-:Y:S01]  /*0f90*/  ENDCOLLECTIVE ;  /* 0x000000000000791b */ /* 0x003fe20003800000 */
.L_x_2062:
[----:B------:R-:W-:Y:S01]  /*0fa0*/  MOV R14, R18 ;  /* 0x00000012000e7202 */ /* 0x000fe20000000f00 */
[----:B------:R-:W-:Y:S06]  /*0fb0*/  BRA `(.L_x_2063) ;  /* 0xfffffff800907947 */ /* 0x000fec000383ffff */
.L_x_2064:
        /* <DEDUP_REMOVED lines=12> */
.L_x_3787:


//--------------------- .text._ZN10layer_norm40ln_parallel_residual_bwd_finalize_kernelINS_22Kernel_traits_finalizeILj1024Ef6__halfS2_S2_fjLb0ELj1024ELj4ENS_18Kernel_traits_baseILj1024EfS2_S2_S2_fjLj1024EEEEELb1EEEvNS_9BwdParamsE --------------------------
	.section	.text._ZN10layer_norm40ln_parallel_residual_bwd_finalize_kernelINS_22Kernel_traits_finalizeILj1024Ef6__halfS2_S2_fjLb0ELj1024ELj4ENS_18Kernel_traits_baseILj1024EfS2_S2_S2_fjLj1024EEEEELb1EEEvNS_9BwdParamsE,"ax",@progbits
	.align	128
        .global         _ZN10layer_norm40ln_parallel_residual_bwd_finalize_kernelINS_22Kernel_traits_finalizeILj1024Ef6__halfS2_S2_fjLb0ELj1024ELj4ENS_18Kernel_traits_baseILj1024EfS2_S2_S2_fjLj1024EEEEELb1EEEvNS_9BwdParamsE
        .type           _ZN10layer_norm40ln_parallel_residual_bwd_finalize_kernelINS_22Kernel_traits_finalizeILj1024Ef6__halfS2_S2_fjLb0ELj1024ELj4ENS_18Kernel_traits_baseILj1024EfS2_S2_S2_fjLj1024EEEEELb1EEEvNS_9BwdParamsE,@function
        .size           _ZN10layer_norm40ln_parallel_residual_bwd_finalize_kernelINS_22Kernel_traits_finalizeILj1024Ef6__halfS2_S2_fjLb0ELj1024ELj4ENS_18Kernel_traits_baseILj1024EfS2_S2_S2_fjLj1024EEEEELb1EEEvNS_9BwdParamsE,(.L_x_3788 - _ZN10layer_norm40ln_parallel_residual_bwd_finalize_kernelINS_22Kernel_traits_finalizeILj1024Ef6__halfS2_S2_fjLb0ELj1024ELj4ENS_18Kernel_traits_baseILj1024EfS2_S2_S2_fjLj1024EEEEELb1EEEvNS_9BwdParamsE)
        .other          _ZN10layer_norm40ln_parallel_residual_bwd_finalize_kernelINS_22Kernel_traits_finalizeILj1024Ef6__halfS2_S2_fjLb0ELj1024ELj4ENS_18Kernel_traits_baseILj1024EfS2_S2_S2_fjLj1024EEEEELb1EEEvNS_9BwdParamsE,@"STO_CUDA_ENTRY STV_DEFAULT"
_ZN10layer_norm40ln_parallel_residual_bwd_finalize_kernelINS_22Kernel_traits_finalizeILj1024Ef6__halfS2_S2_fjLb0ELj1024ELj4ENS_18Kernel_traits_baseILj1024EfS2_S2_S2_fjLj1024EEEEELb1EEEvNS_9BwdParamsE:
.text._ZN10layer_norm40ln_parallel_residual_bwd_finalize_kernelINS_22Kernel_traits_finalizeILj1024Ef6__halfS2_S2_fjLb0ELj1024ELj4ENS_18Kernel_traits_baseILj1024EfS2_S2_S2_fjLj1024EEEEELb1EEEvNS_9BwdParamsE:
        /* <DEDUP_REMOVED lines=23> */
.L_x_2076:
        /* <DEDUP_REMOVED lines=41> */
.L_x_2069:
        /* <DEDUP_REMOVED lines=62> */
.L_x_2068:
[----:B------:R-:W-:Y:S05]  /*07e0*/  BSYNC B1 ;  /* 0x0000000000017941 */ /* 0x000fea0003800000 */
.L_x_2067:
        /* <DEDUP_REMOVED lines=39> */
.L_x_2071:
[----:B------:R-:W-:Y:S05]  /*0a60*/  BSYNC B1 ;  /* 0x0000000000017941 */ /* 0x000fea0003800000 */
.L_x_2070:
        /* <DEDUP_REMOVED lines=20> */
.L_x_2066:
[----:B------:R-:W-:Y:S05]  /*0bb0*/  BSYNC B0 ;  /* 0x0000000000007941 */ /* 0x000fea0003800000 */
.L_x_2065:
        /* <DEDUP_REMOVED lines=54> */
.L_x_2097:
        /* <DEDUP_REMOVED lines=10> */
.L_x_2072:
        /* <DEDUP_REMOVED lines=22> */
.L_x_2075:
[----:B------:R-:W-:Y:S05]  /*1120*/  BSYNC B0 ;  /* 0x0000000000007941 */ /* 0x000fea0003800000 */
.L_x_2074:
[C---:B------:R-:W-:Y:S02]  /*1130*/  ISETP.GT.U32.AND P1, PT, R4.reuse, -0x401, PT ;  /* 0xfffffbff0400780c */ /* 0x040fe40003f24070 */
[----:B------:R-:W-:Y:S02]  /*1140*/  IADD3 R4, R4, 0x400, RZ ;  /* 0x0000040004047810 */ /* 0x000fe40007ffe0ff */
[----:B------:R-:W-:-:S09]  /*1150*/  IADD3 R5, R5, 0x200, RZ ;  /* 0x0000020005057810 */ /* 0x000fd20007ffe0ff */
[----:B------:R-:W-:Y:S05]  /*1160*/  @P1 BRA `(.L_x_2076) ;  /* 0xfffffff000001947 */ /* 0x000fea000383ffff */
[----:B------:R-:W-:Y:S05]  /*1170*/  EXIT ;  /* 0x000000000000794d */ /* 0x000fea0003800000 */
.L_x_2073:
[----:B------:R-:W-:Y:S01]  /*1180*/  HFMA2.MMA R13, -RZ, RZ, 0, 5.9604644775390625e-08 ;  /* 0x00000001ff0d7435 */ /* 0x000fe200000001ff */
[----:B0-----:R-:W-:Y:S02]  /*1190*/  MOV R26, R9 ;  /* 0x00000009001a7202 */ /* 0x001fe40000000f00 */
[----:B------:R-:W-:Y:S02]  /*11a0*/  MOV R12, 0x1f ;  /* 0x0000001f000c7802 */ /* 0x000fe40000000f00 */
[----:B------:R-:W-:-:S07]  /*11b0*/  MOV R11, 0xffffffff ;  /* 0xffffffff000b7802 */ /* 0x000fce0000000f00 */
[----:B-1234-:R-:W-:Y:S05]  /*11c0*/  WARPSYNC.COLLECTIVE R11, `(.L_x_2077) ;  /* 0x000000000b087348 */ /* 0x01efea0003c00000 */
[----:B------:R0:W0:Y:S02]  /*11d0*/  SHFL.BFLY P2, R16, R26, R13, R12 ;  /* 0x0c00000d1a107389 */ /* 0x000024000004000c */
[----:B01234-:R-:W-:Y:S01]  /*11e0*/  ENDCOLLECTIVE ;  /* 0x000000000000791b */ /* 0x01ffe20003800000 */
.L_x_2077:
[----:B------:R-:W-:Y:S01]  /*11f0*/  HFMA2.MMA R13, -RZ, RZ, 0, 1.1920928955078125e-07 ;  /* 0x00000002ff0d7435 */ /* 0x000fe200000001ff */
[----:B------:R-:W-:-:S05]  /*1200*/  FADD.FTZ R10, R9, R16 ;  /* 0x00000010090a7221 */ /* 0x000fca0000010000 */
[----:B------:R-:W-:-:S07]  /*1210*/  MOV R26, R10 ;  /* 0x0000000a001a7202 */ /* 0x000fce0000000f00 */
[----:B------:R-:W-:Y:S05]  /*1220*/  WARPSYNC.COLLECTIVE R11, `(.L_x_2078) ;  /* 0x000000000b087348 */ /* 0x000fea0003c00000 */
[----:B------:R0:W1:Y:S02]  /*1230*/  SHFL.BFLY P2, R16, R26, R13, R12 ;  /* 0x0c00000d1a107389 */ /* 0x000064000004000c */
[----:B01----:R-:W-:Y:S01]  /*1240*/  ENDCOLLECTIVE ;  /* 0x000000000000791b */ /* 0x003fe20003800000 */
.L_x_2078:
[----:B------:R-:W-:Y:S01]  /*1250*/  HFMA2.MMA R13, -RZ, RZ, 0, 2.384185791015625e-07 ;  /* 0x00000004ff0d7435 */ /* 0x000fe200000001ff */
[----:B------:R-:W-:-:S05]  /*1260*/  FADD.FTZ R9, R10, R16 ;  /* 0x000000100a097221 */ /* 0x000fca0000010000 */
[----:B------:R-:W-:-:S07]  /*1270*/  MOV R26, R9 ;  /* 0x00000009001a7202 */ /* 0x000fce0000000f00 */
[----:B------:R-:W-:Y:S05]  /*1280*/  WARPSYNC.COLLECTIVE R11, `(.L_x_2079) ;  /* 0x000000000b087348 */ /* 0x000fea0003c00000 */
[----:B------:R0:W1:Y:S02]  /*1290*/  SHFL.BFLY P2, R16, R26, R13, R12 ;  /* 0x0c00000d1a107389 */ /* 0x000064000004000c */
[----:B01----:R-:W-:Y:S01]  /*12a0*/  ENDCOLLECTIVE ;  /* 0x000000000000791b */ /* 0x003fe20003800000 */
.L_x_2079:
[----:B------:R-:W-:Y:S01]  /*12b0*/  HFMA2.MMA R13, -RZ, RZ, 0, 4.76837158203125e-07 ;  /* 0x00000008ff0d7435 */ /* 0x000fe200000001ff */
[----:B------:R-:W-:-:S05]  /*12c0*/  FADD.FTZ R18, R9, R16 ;  /* 0x0000001009127221 */ /* 0x000fca0000010000 */
[----:B------:R-:W-:-:S07]  /*12d0*/  MOV R26, R18 ;  /* 0x00000012001a7202 */ /* 0x000fce0000000f00 */
[----:B------:R-:W-:Y:S05]  /*12e0*/  WARPSYNC.COLLECTIVE R11, `(.L_x_2080) ;  /* 0x000000000b087348 */ /* 0x000fea0003c00000 */
[----:B------:R0:W1:Y:S02]  /*12f0*/  SHFL.BFLY P2, R16, R26, R13, R12 ;  /* 0x0c00000d1a107389 */ /* 0x000064000004000c */
[----:B01----:R-:W-:Y:S01]  /*1300*/  ENDCOLLECTIVE ;  /* 0x000000000000791b */ /* 0x003fe20003800000 */
.L_x_2080:
[----:B------:R-:W-:Y:S01]  /*1310*/  HFMA2.MMA R13, -RZ, RZ, 0, 9.5367431640625e-07 ;  /* 0x00000010ff0d7435 */ /* 0x000fe200000001ff */
[----:B------:R-:W-:-:S05]  /*1320*/  FADD.FTZ R10, R18, R16 ;  /* 0x00000010120a7221 */ /* 0x000fca0000010000 */
[----:B------:R-:W-:-:S07]  /*1330*/  MOV R26, R10 ;  /* 0x0000000a001a7202 */ /* 0x000fce0000000f00 */
[----:B------:R-:W-:Y:S05]  /*1340*/  WARPSYNC.COLLECTIVE R11, `(.L_x_2081) ;  /* 0x000000000b087348 */ /* 0x000fea0003c00000 */
[----:B------:R0:W1:Y:S02]  /*1350*/  SHFL.BFLY P2, R16, R26, R13, R12 ;  /* 0x0c00000d1a107389 */ /* 0x000064000004000c */
[----:B01----:R-:W-:Y:S01]  /*1360*/  ENDCOLLECTIVE ;  /* 0x000000000000791b */ /* 0x003fe20003800000 */
.L_x_2081:
[----:B------:R-:W-:Y:S01]  /*1370*/  HFMA2.MMA R13, -RZ, RZ, 0, 5.9604644775390625e-08 ;  /* 0x00000001ff0d7435 */ /* 0x000fe200000001ff */
[----:B------:R-:W-:Y:S02]  /*1380*/  MOV R26, R14 ;  /* 0x0000000e001a7202 */ /* 0x000fe40000000f00 */
[----:B------:R-:W-:-:S08]  /*1390*/  MOV R9, R16 ;  /* 0x0000001000097202 */ /* 0x000fd00000000f00 */
[----:B------:R-:W-:Y:S05]  /*13a0*/  WARPSYNC.COLLECTIVE R11, `(.L_x_2082) ;  /* 0x000000000b087348 */ /* 0x000fea0003c00000 */
[----:B------:R0:W1:Y:S02]  /*13b0*/  SHFL.BFLY P2, R16, R26, R13, R12 ;  /* 0x0c00000d1a107389 */ /* 0x000064000004000c */
[----:B01----:R-:W-:Y:S01]  /*13c0*/  ENDCOLLECTIVE ;  /* 0x000000000000791b */ /* 0x003fe20003800000 */
.L_x_2082:
[----:B------:R-:W-:Y:S01]  /*13d0*/  HFMA2.MMA R13, -RZ, RZ, 0, 1.1920928955078125e-07 ;  /* 0x00000002ff0d7435 */ /* 0x000fe200000001ff */
[----:B------:R-:W-:-:S05]  /*13e0*/  MOV R15, R16 ;  /* 0x00000010000f7202 */ /* 0x000fca0000000f00 */
[----:B------:R-:W-:-:S05]  /*13f0*/  FADD.FTZ R15, R14, R15 ;  /* 0x0000000f0e0f7221 */ /* 0x000fca0000010000 */
[----:B------:R-:W-:-:S07]  /*1400*/  MOV R26, R15 ;  /* 0x0000000f001a7202 */ /* 0x000fce0000000f00 */
[----:B------:R-:W-:Y:S05]  /*1410*/  WARPSYNC.COLLECTIVE R11, `(.L_x_2083) ;  /* 0x000000000b087348 */ /* 0x000fea0003c00000 */
[----:B------:R0:W1:Y:S02]  /*1420*/  SHFL.BFLY P2, R16, R26, R13, R12 ;  /* 0x0c00000d1a107389 */ /* 0x000064000004000c */
[----:B01----:R-:W-:Y:S01]  /*1430*/  ENDCOLLECTIVE ;  /* 0x000000000000791b */ /* 0x003fe20003800000 */
.L_x_2083:
[----:B------:R-:W-:Y:S01]  /*1440*/  HFMA2.MMA R13, -RZ, RZ, 0, 2.384185791015625e-07 ;  /* 0x00000004ff0d7435 */ /* 0x000fe200000001ff */
[----:B------:R-:W-:-:S05]  /*1450*/  MOV R18, R16 ;  /* 0x0000001000127202 */ /* 0x000fca0000000f00 */
[----:B------:R-:W-:-:S05]  /*1460*/  FADD.FTZ R14, R15, R18 ;  /* 0x000000120f0e7221 */ /* 0x000fca0000010000 */
[----:B------:R-:W-:-:S07]  /*1470*/  MOV R26, R14 ;  /* 0x0000000e001a7202 */ /* 0x000fce0000000f00 */
[----:B------:R-:W-:Y:S05]  /*1480*/  WARPSYNC.COLLECTIVE R11, `(.L_x_2084) ;  /* 0x000000000b087348 */ /* 0x000fea0003c00000 */
[----:B------:R0:W1:Y:S02]  /*1490*/  SHFL.BFLY P2, R16, R26, R13, R12 ;  /* 0x0c00000d1a107389 */ /* 0x000064000004000c */
[----:B01----:R-:W-:Y:S01]  /*14a0*/  ENDCOLLECTIVE ;  /* 0x000000000000791b */ /* 0x003fe20003800000 */
.L_x_2084:
[----:B------:R-:W-:Y:S01]  /*14b0*/  HFMA2.MMA R13, -RZ, RZ, 0, 4.76837158203125e-07 ;  /* 0x00000008ff0d7435 */ /* 0x000fe200000001ff */
[----:B------:R-:W-:-:S05]  /*14c0*/  MOV R17, R16 ;  /* 0x0000001000117202 */ /* 0x000fca0000000f00 */
[----:B------:R-:W-:-:S05]  /*14d0*/  FADD.FTZ R19, R14, R17 ;  /* 0x000000110e137221 */ /* 0x000fca0000010000 */
[----:B------:R-:W-:-:S07]  /*14e0*/  MOV R26, R19 ;  /* 0x00000013001a7202 */ /* 0x000fce0000000f00 */
[----:B------:R-:W-:Y:S05]  /*14f0*/  WARPSYNC.COLLECTIVE R11, `(.L_x_2085) ;  /* 0x000000000b087348 */ /* 0x000fea0003c00000 */
[----:B------:R0:W1:Y:S02]  /*1500*/  SHFL.BFLY P2, R16, R26, R13, R12 ;  /* 0x0c00000d1a107389 */ /* 0x000064000004000c */
[----:B01----:R-:W-:Y:S01]  /*1510*/  ENDCOLLECTIVE ;  /* 0x000000000000791b */ /* 0x003fe20003800000 */
.L_x_2085:
[----:B------:R-:W-:Y:S01]  /*1520*/  HFMA2.MMA R13, -RZ, RZ, 0, 9.5367431640625e-07 ;  /* 0x00000010ff0d7435 */ /* 0x000fe200000001ff */
[----:B------:R-:W-:-:S05]  /*1530*/  MOV R20, R16 ;  /* 0x0000001000147202 */ /* 0x000fca0000000f00 */
[----:B------:R-:W-:-:S05]  /*1540*/  FADD.FTZ R15, R19, R20 ;  /* 0x00000014130f7221 */ /* 0x000fca0000010000 */
[----:B------:R-:W-:-:S07]  /*1550*/  MOV R26, R15 ;  /* 0x0000000f001a7202 */ /* 0x000fce0000000f00 */
[----:B------:R-:W-:Y:S05]  /*1560*/  WARPSYNC.COLLECTIVE R11, `(.L_x_2086) ;  /* 0x000000000b087348 */ /* 0x000fea0003c00000 */
[----:B------:R0:W1:Y:S02]  /*1570*/  SHFL.BFLY P2, R16, R26, R13, R12 ;  /* 0x0c00000d1a107389 */ /* 0x000064000004000c */
[----:B01----:R-:W-:Y:S01]  /*1580*/  ENDCOLLECTIVE ;  /* 0x000000000000791b */ /* 0x003fe20003800000 */
.L_x_2086:
[----:B------:R-:W-:Y:S01]  /*1590*/  HFMA2.MMA R13, -RZ, RZ, 0, 5.9604644775390625e-08 ;  /* 0x00000001ff0d7435 */ /* 0x000fe200000001ff */
[----:B------:R-:W-:Y:S02]  /*15a0*/  MOV R26, R8 ;  /* 0x00000008001a7202 */ /* 0x000fe40000000f00 */
[----:B------:R-:W-:-:S08]  /*15b0*/  MOV R14, R16 ;  /* 0x00000010000e7202 */ /* 0x000fd00000000f00 */
[----:B------:R-:W-:Y:S05]  /*15c0*/  WARPSYNC.COLLECTIVE R11, `(.L_x_2087) ;  /* 0x000000000b087348 */ /* 0x000fea0003c00000 */
[----:B------:R0:W1:Y:S02]  /*15d0*/  SHFL.BFLY P2, R16, R26, R13, R12 ;  /* 0x0c00000d1a107389 */ /* 0x000064000004000c */
[----:B01----:R-:W-:Y:S01]  /*15e0*/  ENDCOLLECTIVE ;  /* 0x000000000000791b */ /* 0x003fe20003800000 */
.L_x_2087:
[----:B------:R-:W-:Y:S01]  /*15f0*/  HFMA2.MMA R13, -RZ, RZ, 0, 1.1920928955078125e-07 ;  /* 0x00000002ff0d7435 */ /* 0x000fe200000001ff */
[----:B------:R-:W-:-:S05]  /*1600*/  MOV R17, R16 ;  /* 0x0000001000117202 */ /* 0x000fca0000000f00 */
[----:B------:R-:W-:-:S05]  /*1610*/  FADD.FTZ R19, R8, R17 ;  /* 0x0000001108137221 */ /* 0x000fca0000010000 */
[----:B------:R-:W-:-:S07]  /*1620*/  MOV R26, R19 ;  /* 0x00000013001a7202 */ /* 0x000fce0000000f00 */
[----:B------:R-:W-:Y:S05]  /*1630*/  WARPSYNC.COLLECTIVE R11, `(.L_x_2088) ;  /* 0x000000000b087348 */ /* 0x000fea0003c00000 */
[----:B------:R0:W1:Y:S02]  /*1640*/  SHFL.BFLY P2, R16, R26, R13, R12 ;  /* 0x0c00000d1a107389 */ /* 0x000064000004000c */
[----:B01----:R-:W-:Y:S01]  /*1650*/  ENDCOLLECTIVE ;  /* 0x000000000000791b */ /* 0x003fe20003800000 */
.L_x_2088:
[----:B------:R-:W-:Y:S01]  /*1660*/  HFMA2.MMA R13, -RZ, RZ, 0, 2.384185791015625e-07 ;  /* 0x00000004ff0d7435 */ /* 0x000fe200000001ff */
[----:B------:R-:W-:-:S05]  /*1670*/  MOV R20, R16 ;  /* 0x0000001000147202 */ /* 0x000fca0000000f00 */
[----:B------:R-:W-:-:S05]  /*1680*/  FADD.FTZ R8, R19, R20 ;  /* 0x0000001413087221 */ /* 0x000fca0000010000 */
[----:B------:R-:W-:-:S07]  /*1690*/  MOV R26, R8 ;  /* 0x00000008001a7202 */ /* 0x000fce0000000f00 */
[----:B------:R-:W-:Y:S05]  /*16a0*/  WARPSYNC.COLLECTIVE R11, `(.L_x_2089) ;  /* 0x000000000b087348 */ /* 0x000fea0003c00000 */
[----:B------:R0:W1:Y:S02]  /*16b0*/  SHFL.BFLY P2, R16, R26, R13, R12 ;  /* 0x0c00000d1a107389 */ /* 0x000064000004000c */
[----:B01----:R-:W-:Y:S01]  /*16c0*/  ENDCOLLECTIVE ;  /* 0x000000000000791b */ /* 0x003fe20003800000 */
.L_x_2089:
[----:B------:R-:W-:Y:S01]  /*16d0*/  HFMA2.MMA R13, -RZ, RZ, 0, 4.76837158203125e-07 ;  /* 0x00000008ff0d7435 */ /* 0x000fe200000001ff */
[----:B------:R-:W-:-:S05]  /*16e0*/  MOV R21, R16 ;  /* 0x0000001000157202 */ /* 0x000fca0000000f00 */
[----:B------:R-:W-:-:S05]  /*16f0*/  FADD.FTZ R21, R8, R21 ;  /* 0x0000001508157221 */ /* 0x000fca0000010000 */
[----:B------:R-:W-:-:S07]  /*1700*/  MOV R26, R21 ;  /* 0x00000015001a7202 */ /* 0x000fce0000000f00 */
[----:B------:R-:W-:Y:S05]  /*1710*/  WARPSYNC.COLLECTIVE R11, `(.L_x_2090) ;  /* 0x000000000b087348 */ /* 0x000fea0003c00000 */
[----:B------:R0:W1:Y:S02]  /*1720*/  SHFL.BFLY P2, R16, R26, R13, R12 ;  /* 0x0c00000d1a107389 */ /* 0x000064000004000c */
[----:B01----:R-:W-:Y:S01]  /*1730*/  ENDCOLLECTIVE ;  /* 0x000000000000791b */ /* 0x003fe20003800000 */
.L_x_2090:
[----:B------:R-:W-:Y:S01]  /*1740*/  HFMA2.MMA R13, -RZ, RZ, 0, 9.5367431640625e-07 ;  /* 0x00000010ff0d7435 */ /* 0x000fe200000001ff */
[----:B------:R-:W-:-:S05]  /*1750*/  MOV R22, R16 ;  /* 0x0000001000167202 */ /* 0x000fca0000000f00 */
[----:B------:R-:W-:-:S05]  /*1760*/  FADD.FTZ R17, R21, R22 ;  /* 0x0000001615117221 */ /* 0x000fca0000010000 */
[----:B------:R-:W-:-:S07]  /*1770*/  MOV R26, R17 ;  /* 0x00000011001a7202 */ /* 0x000fce0000000f00 */
[----:B------:R-:W-:Y:S05]  /*1780*/  WARPSYNC.COLLECTIVE R11, `(.L_x_2091) ;  /* 0x000000000b087348 */ /* 0x000fea0003c00000 */
[----:B------:R0:W1:Y:S02]  /*1790*/  SHFL.BFLY P2, R16, R26, R13, R12 ;  /* 0x0c00000d1a107389 */ /* 0x000064000004000c */
[----:B01----:R-:W-:Y:S01]  /*17a0*/  ENDCOLLECTIVE ;  /* 0x000000000000791b */ /* 0x003fe20003800000 */
.L_x_2091:
[----:B------:R-:W-:Y:S01]  /*17b0*/  HFMA2.MMA R13, -RZ, RZ, 0, 5.9604644775390625e-08 ;  /* 0x00000001ff0d7435 */ /* 0x000fe200000001ff */
[----:B------:R-:W-:Y:S02]  /*17c0*/  MOV R26, R7 ;  /* 0x00000007001a7202 */ /* 0x000fe40000000f00 */
[----:B------:R-:W-:-:S08]  /*17d0*/  MOV R8, R16 ;  /* 0x0000001000087202 */ /* 0x000fd00000000f00 */
[----:B------:R-:W-:Y:S05]  /*17e0*/  WARPSYNC.COLLECTIVE R11, `(.L_x_2092) ;  /* 0x000000000b087348 */ /* 0x000fea0003c00000 */
[----:B------:R0:W1:Y:S02]  /*17f0*/  SHFL.BFLY P2, R16, R26, R13, R12 ;  /* 0x0c00000d1a107389 */ /* 0x000064000004000c */
[----:B01----:R-:W-:Y:S01]  /*1800*/  ENDCOLLECTIVE ;  /* 0x000000000000791b */ /* 0x003fe20003800000 */
.L_x_2092:
[----:B------:R-:W-:Y:S01]  /*1810*/  HFMA2.MMA R13, -RZ, RZ, 0, 1.1920928955078125e-07 ;  /* 0x00000002ff0d7435 */ /* 0x000fe200000001ff */
[----:B------:R-:W-:-:S05]  /*1820*/  MOV R18, R16 ;  /* 0x0000001000127202 */ /* 0x000fca0000000f00 */
[----:B------:R-:W-:-:S05]  /*1830*/  FADD.FTZ R22, R7, R18 ;  /* 0x0000001207167221 */ /* 0x000fca0000010000 */
[----:B------:R-:W-:-:S07]  /*1840*/  MOV R26, R22 ;  /* 0x00000016001a7202 */ /* 0x000fce0000000f00 */
[----:B------:R-:W-:Y:S05]  /*1850*/  WARPSYNC.COLLECTIVE R11, `(.L_x_2093) ;  /* 0x000000000b087348 */ /* 0x000fea0003c00000 */
[----:B------:R0:W1:Y:S02]  /*1860*/  SHFL.BFLY P2, R16, R26, R13, R12 ;  /* 0x0c00000d1a107389 */ /* 0x000064000004000c */
[----:B01----:R-:W-:Y:S01]  /*1870*/  ENDCOLLECTIVE ;  /* 0x000000000000791b */ /* 0x003fe20003800000 */
.L_x_2093:
[----:B------:R-:W-:Y:S01]  /*1880*/  HFMA2.MMA R13, -RZ, RZ, 0, 2.384185791015625e-07 ;  /* 0x00000004ff0d7435 */ /* 0x000fe200000001ff */
[----:B------:R-:W-:-:S05]  /*1890*/  MOV R21, R16 ;  /* 0x0000001000157202 */ /* 0x000fca0000000f00 */
[----:B------:R-:W-:-:S05]  /*18a0*/  FADD.FTZ R7, R22, R21 ;  /* 0x0000001516077221 */ /* 0x000fca0000010000 */
[----:B------:R-:W-:-:S07]  /*18b0*/  MOV R26, R7 ;  /* 0x00000007001a7202 */ /* 0x000fce0000000f00 */
[----:B------:R-:W-:Y:S05]  /*18c0*/  WARPSYNC.COLLECTIVE R11, `(.L_x_2094) ;  /* 0x000000000b087348 */ /* 0x000fea0003c00000 */
[----:B------:R0:W1:Y:S02]  /*18d0*/  SHFL.BFLY P2, R16, R26, R13, R12 ;  /* 0x0c00000d1a107389 */ /* 0x000064000004000c */
[----:B01----:R-:W-:Y:S01]  /*18e0*/  ENDCOLLECTIVE ;  /* 0x000000000000791b */ /* 0x003fe20003800000 */
.L_x_2094:
[----:B------:R-:W-:Y:S01]  /*18f0*/  HFMA2.MMA R13, -RZ, RZ, 0, 4.76837158203125e-07 ;  /* 0x00000008ff0d7435 */ /* 0x000fe200000001ff */
[----:B------:R-:W-:-:S05]  /*1900*/  MOV R20, R16 ;  /* 0x0000001000147202 */ /* 0x000fca0000000f00 */
[----:B------:R-:W-:-:S05]  /*1910*/  FADD.FTZ R23, R7, R20 ;  /* 0x0000001407177221 */ /* 0x000fca0000010000 */
[----:B------:R-:W-:-:S07]  /*1920*/  MOV R26, R23 ;  /* 0x00000017001a7202 */ /* 0x000fce0000000f00 */
[----:B------:R-:W-:Y:S05]  /*1930*/  WARPSYNC.COLLECTIVE R11, `(.L_x_2095) ;  /* 0x000000000b087348 */ /* 0x000fea0003c00000 */
[----:B------:R0:W1:Y:S02]  /*1940*/  SHFL.BFLY P2, R16, R26, R13, R12 ;  /* 0x0c00000d1a107389 */ /* 0x000064000004000c */
[----:B01----:R-:W-:Y:S01]  /*1950*/  ENDCOLLECTIVE ;  /* 0x000000000000791b */ /* 0x003fe20003800000 */
.L_x_2095:
[----:B------:R-:W-:Y:S01]  /*1960*/  HFMA2.MMA R13, -RZ, RZ, 0, 9.5367431640625e-07 ;  /* 0x00000010ff0d7435 */ /* 0x000fe200000001ff */
[----:B------:R-:W-:-:S05]  /*1970*/  MOV R24, R16 ;  /* 0x0000001000187202 */ /* 0x000fca0000000f00 */
[----:B------:R-:W-:-:S05]  /*1980*/  FADD.FTZ R24, R23, R24 ;  /* 0x0000001817187221 */ /* 0x000fca0000010000 */
[----:B------:R-:W-:-:S07]  /*1990*/  MOV R26, R24 ;  /* 0x00000018001a7202 */ /* 0x000fce0000000f00 */
[----:B------:R-:W-:Y:S05]  /*19a0*/  WARPSYNC.COLLECTIVE R11, `(.L_x_2096) ;  /* 0x000000000b087348 */ /* 0x000fea0003c00000 */
[----:B------:R0:W1:Y:S02]  /*19b0*/  SHFL.BFLY P2, R16, R26, R13, R12 ;  /* 0x0c00000d1a107389 */ /* 0x000064000004000c */
[----:B01----:R-:W-:Y:S01]  /*19c0*/  ENDCOLLECTIVE ;  /* 0x000000000000791b */ /* 0x003fe20003800000 */
.L_x_2096:
[----:B------:R-:W-:Y:S05]  /*19d0*/  BRA `(.L_x_2097) ;  /* 0xfffffff400507947 */ /* 0x000fea000383ffff */
.L_x_2098:
        /* <DEDUP_REMOVED lines=10> */
.L_x_3788:


//--------------------- .text._ZN10layer_norm31ln_parallel_residual_bwd_kernelINS_13Kernel_traitsIf6__halfS2_S2_fjLj1024ELj1ELj4ELj1ELj16ENS_18Kernel_traits_baseILj1024EfS2_S2_S2_fjLj128EEEEELb1ELb1ELb1EEEvNS_9BwdParamsE --------------------------
	.section	.text._ZN10layer_norm31ln_parallel_residual_bwd_kernelINS_13Kernel_traitsIf6__halfS2_S2_fjLj1024ELj1ELj4ELj1ELj16ENS_18Kernel_traits_baseILj1024EfS2_S2_S2_fjLj128EEEEELb1ELb1ELb1EEEvNS_9BwdParamsE,"ax",@progbits
	.align	128
        .global         _ZN10layer_norm31ln_parallel_residual_bwd_kernelINS_13Kernel_traitsIf6__halfS2_S2_fjLj1024ELj1ELj4ELj1ELj16ENS_18Kernel_traits_baseILj1024EfS2_S2_S2_fjLj128EEEEELb1ELb1ELb1EEEvNS_9BwdParamsE
        .type           _ZN10layer_norm31ln_parallel_residual_bwd_kernelINS_13Kernel_traitsIf6__halfS2_S2_fjLj1024ELj1ELj4ELj1ELj16ENS_18Kernel_traits_baseILj1024EfS2_S2_S2_fjLj128EEEEELb1ELb1ELb1EEEvNS_9BwdParamsE,@function
        .size           _ZN10layer_norm31ln_parallel_residual_bwd_kernelINS_13Kernel_traitsIf6__halfS2_S2_fjLj1024ELj1ELj4ELj1ELj16ENS_18Kernel_traits_baseILj1024EfS2_S2_S2_fjLj128EEEEELb1ELb1ELb1EEEvNS_9BwdParamsE,(.L_x_3789 - _ZN10layer_norm31ln_parallel_residual_bwd_kernelINS_13Kernel_traitsIf6__halfS2_S2_fjLj1024ELj1ELj4ELj1ELj16ENS_18Kernel_traits_baseILj1024EfS2_S2_S2_fjLj128EEEEELb1ELb1ELb1EEEvNS_9BwdParamsE)
        .other          _ZN10layer_norm31ln_parallel_residual_bwd_kernelINS_13Kernel_traitsIf6__halfS2_S2_fjLj1024ELj1ELj4ELj1ELj16ENS_18Kernel_traits_baseILj1024EfS2_S2_S2_fjLj128EEEEELb1ELb1ELb1EEEvNS_9BwdParamsE,@"STO_CUDA_ENTRY STV_DEFAULT"
_ZN10layer_norm31ln_parallel_residual_bwd_kernelINS_13Kernel_traitsIf6__halfS2_S2_fjLj1024ELj1ELj4ELj1ELj16ENS_18Kernel_traits_baseILj1024EfS2_S2_S2_fjLj128EEEEELb1ELb1ELb1EEEvNS_9BwdParamsE:
.text._ZN10layer_norm31ln_parallel_residual_bwd_kernelINS_13Kernel_traitsIf6__halfS2_S2_fjLj1024ELj1ELj4ELj1ELj16ENS_18Kernel_traits_baseILj1024EfS2_S2_S2_fjLj128EEEEELb1ELb1ELb1EEEvNS_9BwdParamsE:
        /* <DEDUP_REMOVED lines=48> */
.L_x_2100:
[----:B------:R-:W-:Y:S01]  /*0300*/  SHF.L.U32 R0, R118, 0x5, RZ ;  /* 0x0000000576007819 */ /* 0x000fe200000006ff */
[----:B------:R-:W-:-:S03]  /*0310*/  ULDC.64 UR6, c[0x0][0x260] ;  /* 0x0000980000067ab9 */ /* 0x000fc60000000a00 */
[----:B------:R-:W-:-:S04]  /*0320*/  LOP3.LUT R0, R0, 0x3e0, RZ, 0xc0, !PT ;  /* 0x000003e000007812 */ /* 0x000fc800078ec0ff */
[----:B------:R-:W-:-:S04]  /*0330*/  IADD3 R2, P0, R0, UR6, RZ ;  /* 0x0000000600027c10 */ /* 0x000fc8000ff1e0ff */
[----:B------:R-:W-:Y:S01]  /*0340*/  IADD3.X R3, RZ, UR7, RZ, P0, !PT ;  /* 0x00000007ff037c10 */ /* 0x000fe200087fe4ff */
        /* <DEDUP_REMOVED lines=48> */
.L_x_2104:
        /* <DEDUP_REMOVED lines=12> */
[C---:B-1----:R-:W-:Y:S02]  /*0710*/  IMAD.WIDE.U32 R76, R191.reuse, 0x10, R60 ;  /* 0x00000010bf4c7825 */ /* 0x042fe400078e003c */
[----:B------:R-:W4:Y:S01]  /*0720*/  LDG.E.128 R64, desc[UR4][R64.64] ;  /* 0x0000000440407981 */ /* 0x000f22000c1e1d00 */
[----:B------:R-:W-:Y:S01]  /*0730*/  ISETP.NE.U32.AND P1, PT, RZ, UR10, PT ;  /* 0x0000000aff007c0c */ /* 0x000fe2000bf25070 */
[----:B------:R-:W0:Y:S01]  /*0740*/  @P0 LDC.64 R102, c[0x0][0x2c8] ;  /* 0x0000b200ff660b82 */ /* 0x000e220000000a00 */
[----:B------:R-:W-:Y:S01]  /*0750*/  IMAD.WIDE.U32 R72, R191, 0x10, R62 ;  /* 0x00000010bf487825 */ /* 0x000fe200078e003e */
[----:B------:R-:W4:Y:S03]  /*0760*/  LDG.E.128 R76, desc[UR4][R76.64] ;  /* 0x000000044c4c7981 */ /* 0x000f26000c1e1d00 */
[----:B--2---:R-:W-:Y:S01]  /*0770*/  IMAD.WIDE R98, R182, 0x4, R98 ;  /* 0x00000004b6627825 */ /* 0x004fe200078e0262 */
[C---:B------:R-:W-:Y:S01]  /*0780*/  IADD3 R185, R193.reuse, 0x60, RZ ;  /* 0x00000060c1b97810 */ /* 0x040fe20007ffe0ff */
[----:B------:R-:W2:Y:S01]  /*0790*/  LDG.E.128 R72, desc[UR4][R72.64] ;  /* 0x0000000448487981 */ /* 0x000ea2000c1e1d00 */
[----:B------:R-:W1:Y:S01]  /*07a0*/  @P0 LDC.64 R100, c[0x0][0x2c8] ;  /* 0x0000b200ff640b82 */ /* 0x000e620000000a00 */
[----:B------:R-:W-:-:S02]  /*07b0*/  IMAD.WIDE.U32 R68, R193, 0x10, R60 ;  /* 0x00000010c1447825 */ /* 0x000fc400078e003c */
[----:B------:R3:W2:Y:S02]  /*07c0*/  LDG.E R0, desc[UR4][R98.64] ;  /* 0x0000000462007981 */ /* 0x0006a4000c1e1900 */
[----:B------:R-:W-:Y:S02]  /*07d0*/  IMAD.WIDE.U32 R84, R187, 0x10, R60 ;  /* 0x00000010bb547825 */ /* 0x000fe400078e003c */
[----:B------:R-:W2:Y:S01]  /*07e0*/  LDG.E.128 R68, desc[UR4][R68.64] ;  /* 0x0000000444447981 */ /* 0x000ea2000c1e1d00 */
[----:B------:R-:W1:Y:S01]  /*07f0*/  @P0 LDC.64 R106, c[0x0][0x2c8] ;  /* 0x0000b200ff6a0b82 */ /* 0x000e620000000a00 */
[--C-:B------:R-:W-:Y:S02]  /*0800*/  IMAD.WIDE.U32 R88, R189, 0x10, R62.reuse ;  /* 0x00000010bd587825 */ /* 0x100fe400078e003e */
[----:B------:R-:W2:Y:S02]  /*0810*/  LDG.E.128 R84, desc[UR4][R84.64] ;  /* 0x0000000454547981 */ /* 0x000ea4000c1e1d00 */
[----:B------:R-:W-:-:S02]  /*0820*/  IMAD.WIDE.U32 R80, R187, 0x10, R62 ;  /* 0x00000010bb507825 */ /* 0x000fc400078e003e */
[----:B------:R-:W2:Y:S01]  /*0830*/  LDG.E.128 R88, desc[UR4][R88.64] ;  /* 0x0000000458587981 */ /* 0x000ea2000c1e1d00 */
[----:B------:R-:W1:Y:S01]  /*0840*/  @P0 LDC.64 R104, c[0x0][0x2c8] ;  /* 0x0000b200ff680b82 */ /* 0x000e620000000a00 */
[----:B---3--:R-:W-:Y:S02]  /*0850*/  IMAD.WIDE R116, R182, 0x4, R116 ;  /* 0x00000004b6747825 */ /* 0x008fe400078e0274 */
[----:B------:R-:W3:Y:S02]  /*0860*/  LDG.E.128 R80, desc[UR4][R80.64] ;  /* 0x0000000450507981 */ /* 0x000ee4000c1e1d00 */
[----:B------:R-:W-:Y:S02]  /*0870*/  IMAD.WIDE.U32 R60, R185, 0x10, R60 ;  /* 0x00000010b93c7825 */ /* 0x000fe400078e003c */
[----:B------:R0:W3:Y:S01]  /*0880*/  LDG.E R184, desc[UR4][R116.64] ;  /* 0x0000000474b87981 */ /* 0x0000e2000c1e1900 */
[----:B------:R-:W-:Y:S01]  /*0890*/  ISETP.NE.AND.EX P1, PT, RZ, UR11, PT, P1 ;  /* 0x0000000bff007c0c */ /* 0x000fe2000bf25310 */
[----:B------:R-:W1:Y:S02]  /*08a0*/  LDC.64 R98, c[0x0][0x240] ;  /* 0x00009000ff627b82 */ /* 0x000e640000000a00 */
[----:B------:R-:W3:Y:S10]  /*08b0*/  LDG.E.128 R60, desc[UR4][R60.64] ;  /* 0x000000043c3c7981 */ /* 0x000ef4000c1e1d00 */
[----:B------:R-:W1:Y:S08]  /*08c0*/  @P1 LDC.64 R114, c[0x0][0x248] ;  /* 0x00009200ff721b82 */ /* 0x000e700000000a00 */
[----:B------:R-:W1:Y:S01]  /*08d0*/  @P1 LDC.64 R112, c[0x0][0x248] ;  /* 0x00009200ff701b82 */ /* 0x000e620000000a00 */
[----:B0-----:R-:W-:-:S04]  /*08e0*/  @P0 IMAD.WIDE.U32 R116, R187, 0x10, R102 ;  /* 0x00000010bb740825 */ /* 0x001fc800078e0066 */
[C---:B-1----:R-:W-:Y:S01]  /*08f0*/  IMAD.WIDE.U32 R102, R193.reuse, 0x8, R98 ;  /* 0x00000008c1667825 */ /* 0x042fe200078e0062 */
[----:B-----5:R-:W5:Y:S02]  /*0900*/  @P0 LDG.E.128 R44, desc[UR4][R116.64] ;  /* 0x00000004742c0981 */ /* 0x020f64000c1e1d00 */
[----:B------:R-:W0:Y:S03]  /*0910*/  @P1 LDC.64 R108, c[0x0][0x248] ;  /* 0x00009200ff6c1b82 */ /* 0x000e260000000a00 */
[----:B------:R-:W5:Y:S01]  /*0920*/  LDG.E.64 R102, desc[UR4][R102.64] ;  /* 0x0000000466667981 */ /* 0x000f62000c1e1b00 */
[----:B------:R-:W-:-:S04]  /*0930*/  @P1 IMAD.WIDE.U32 R114, R193, 0x8, R114 ;  /* 0x00000008c1721825 */ /* 0x000fc800078e0072 */
[----:B------:R-:W1:Y:S01]  /*0940*/  @P1 LDC.64 R110, c[0x0][0x248] ;  /* 0x00009200ff6e1b82 */ /* 0x000e620000000a00 */
[----:B------:R0:W5:Y:S01]  /*0950*/  @P1 LDG.E.64 R2, desc[UR4][R114.64] ;  /* 0x0000000472021981 */ /* 0x000162000c1e1b00 */
[----:B------:R-:W-:-:S05]  /*0960*/  @P1 IMAD.WIDE.U32 R112, R191, 0x8, R112 ;  /* 0x00000008bf701825 */ /* 0x000fca00078e0070 */
[----:B------:R0:W5:Y:S02]  /*0970*/  @P1 LDG.E.64 R92, desc[UR4][R112.64] ;  /* 0x00000004705c1981 */ /* 0x000164000c1e1b00 */
[----:B0-----:R-:W-:-:S04]  /*0980*/  @P0 IMAD.WIDE.U32 R114, R185, 0x10, R100 ;  /* 0x00000010b9720825 */ /* 0x001fc800078e0064 */
[--C-:B------:R-:W-:Y:S01]  /*0990*/  IMAD.WIDE.U32 R100, R187, 0x8, R98.reuse ;  /* 0x00000008bb647825 */ /* 0x100fe200078e0062 */
[----:B------:R-:W5:Y:S03]  /*09a0*/  @P0 LDG.E.128 R48, desc[UR4][R114.64] ;  /* 0x0000000472300981 */ /* 0x000f66000c1e1d00 */
[--C-:B------:R-:W-:Y:S02]  /*09b0*/  IMAD.WIDE.U32 R112, R191, 0x8, R98.reuse ;  /* 0x00000008bf707825 */ /* 0x100fe400078e0062 */
[----:B------:R-:W5:Y:S02]  /*09c0*/  LDG.E.64 R100, desc[UR4][R100.64] ;  /* 0x0000000464647981 */ /* 0x000f64000c1e1b00 */
[----:B------:R-:W-:-:S06]  /*09d0*/  IMAD.WIDE.U32 R98, R189, 0x8, R98 ;  /* 0x00000008bd627825 */ /* 0x000fcc00078e0062 */
[----:B------:R-:W5:Y:S01]  /*09e0*/  LDG.E.64 R98, desc[UR4][R98.64] ;  /* 0x0000000462627981 */ /* 0x000f62000c1e1b00 */
[----:B------:R-:W-:-:S04]  /*09f0*/  @P0 IMAD.WIDE.U32 R106, R193, 0x10, R106 ;  /* 0x00000010c16a0825 */ /* 0x000fc800078e006a */
[----:B------:R-:W-:Y:S01]  /*0a00*/  @P0 IMAD.WIDE.U32 R104, R191, 0x10, R104 ;  /* 0x00000010bf680825 */ /* 0x000fe200078e0068 */
[----:B------:R-:W5:Y:S03]  /*0a10*/  @P0 LDG.E.128 R36, desc[UR4][R106.64] ;  /* 0x000000046a240981 */ /* 0x000f66000c1e1d00 */
[----:B------:R-:W-:Y:S01]  /*0a20*/  @P1 IMAD.WIDE.U32 R108, R189, 0x8, R108 ;  /* 0x00000008bd6c1825 */ /* 0x000fe200078e006c */
[----:B------:R4:W5:Y:S03]  /*0a30*/  @P0 LDG.E.128 R40, desc[UR4][R104.64] ;  /* 0x0000000468280981 */ /* 0x000966000c1e1d00 */
[----:B-1----:R-:W-:Y:S01]  /*0a40*/  @P1 IMAD.WIDE.U32 R110, R187, 0x8, R110 ;  /* 0x00000008bb6e1825 */ /* 0x002fe200078e006e */
[----:B------:R-:W5:Y:S04]  /*0a50*/  @P1 LDG.E.64 R96, desc[UR4][R108.64] ;  /* 0x000000046c601981 */ /* 0x000f68000c1e1b00 */
[----:B------:R0:W5:Y:S04]  /*0a60*/  @P1 LDG.E.64 R94, desc[UR4][R110.64] ;  /* 0x000000046e5e1981 */ /* 0x000168000c1e1b00 */
[----:B------:R1:W5:Y:S01]  /*0a70*/  LDG.E.64 R108, desc[UR4][R112.64] ;  /* 0x00000004706c7981 */ /* 0x000362000c1e1b00 */
[----:B------:R-:W-:Y:S01]  /*0a80*/  UMOV UR6, 0xffffffff ;  /* 0xffffffff00067882 */ /* 0x000fe20000000000 */
[----:B----4-:R-:W-:-:S02]  /*0a90*/  HADD2.F32 R104, -RZ, R64.H0_H0 ;  /* 0x20000040ff687230 */ /* 0x010fc40000004100 */
[----:B------:R-:W-:Y:S02]  /*0aa0*/  HADD2.F32 R105, -RZ, R64.H1_H1 ;  /* 0x30000040ff697230 */ /* 0x000fe40000004100 */
[--C-:B------:R-:W-:Y:S02]  /*0ab0*/  HADD2.F32 R106, -RZ, R65.reuse.H0_H0 ;  /* 0x20000041ff6a7230 */ /* 0x100fe40000004100 */
[----:B------:R-:W-:Y:S02]  /*0ac0*/  HADD2.F32 R107, -RZ, R65.H1_H1 ;  /* 0x30000041ff6b7230 */ /* 0x000fe40000004100 */
[--C-:B------:R-:W-:Y:S02]  /*0ad0*/  HADD2.F32 R65, -RZ, R78.reuse.H0_H0 ;  /* 0x2000004eff417230 */ /* 0x100fe40000004100 */
[----:B------:R-:W-:Y:S01]  /*0ae0*/  HADD2.F32 R64, -RZ, R78.H1_H1 ;  /* 0x3000004eff407230 */ /* 0x000fe20000004100 */
[----:B--2---:R-:W-:Y:S01]  /*0af0*/  FSEL R78, R0, RZ, !P3 ;  /* 0x000000ff004e7208 */ /* 0x004fe20005800000 */
[----:B------:R-:W-:-:S02]  /*0b00*/  HADD2.F32 R195, -RZ, R73.H0_H0 ;  /* 0x20000049ffc37230 */ /* 0x000fc40000004100 */
[----:B------:R-:W-:Y:S02]  /*0b10*/  HADD2.F32 R229, -RZ, R73.H1_H1 ;  /* 0x30000049ffe57230 */ /* 0x000fe40000004100 */
[--C-:B0-----:R-:W-:Y:S02]  /*0b20*/  HADD2.F32 R110, -RZ, R66.reuse.H0_H0 ;  /* 0x20000042ff6e7230 */ /* 0x101fe40000004100 */
[----:B------:R-:W-:Y:S01]  /*0b30*/  FADD.FTZ R73, -R78, R105 ;  /* 0x000000694e497221 */ /* 0x000fe20000010100 */
[----:B------:R-:W-:Y:S02]  /*0b40*/  HADD2.F32 R188, -RZ, R66.H1_H1 ;  /* 0x30000042ffbc7230 */ /* 0x000fe40000004100 */
[--C-:B------:R-:W-:Y:S02]  /*0b50*/  HADD2.F32 R114, -RZ, R67.reuse.H0_H0 ;  /* 0x20000043ff727230 */ /* 0x100fe40000004100 */
[----:B------:R-:W-:Y:S02]  /*0b60*/  HADD2.F32 R190, -RZ, R67.H1_H1 ;  /* 0x30000043ffbe7230 */ /* 0x000fe40000004100 */
[----:B------:R-:W-:-:S02]  /*0b70*/  HADD2.F32 R117, -RZ, R68.H0_H0 ;  /* 0x20000044ff757230 */ /* 0x000fc40000004100 */
[--C-:B-1----:R-:W-:Y:S02]  /*0b80*/  HADD2.F32 R112, -RZ, R72.reuse.H0_H0 ;  /* 0x20000048ff707230 */ /* 0x102fe40000004100 */
[----:B------:R-:W-:Y:S02]  /*0b90*/  HADD2.F32 R233, -RZ, R72.H1_H1 ;  /* 0x30000048ffe97230 */ /* 0x000fe40000004100 */
[--C-:B------:R-:W-:Y:S02]  /*0ba0*/  HADD2.F32 R186, -RZ, R79.reuse.H0_H0 ;  /* 0x2000004fffba7230 */ /* 0x100fe40000004100 */
[----:B------:R-:W-:Y:S02]  /*0bb0*/  HADD2.F32 R115, -RZ, R79.H1_H1 ;  /* 0x3000004fff737230 */ /* 0x000fe40000004100 */
[--C-:B------:R-:W-:Y:S02]  /*0bc0*/  HADD2.F32 R113, -RZ, R84.reuse.H0_H0 ;  /* 0x20000054ff717230 */ /* 0x100fe40000004100 */
[----:B------:R-:W-:-:S02]  /*0bd0*/  HADD2.F32 R111, -RZ, R84.H1_H1 ;  /* 0x30000054ff6f7230 */ /* 0x000fc40000004100 */
[----:B------:R-:W-:Y:S02]  /*0be0*/  HADD2.F32 R0, -RZ, R89.H0_H0 ;  /* 0x20000059ff007230 */ /* 0x000fe40000004100 */
[--C-:B------:R-:W-:Y:S02]  /*0bf0*/  HADD2.F32 R67, -RZ, R69.reuse.H0_H0 ;  /* 0x20000045ff437230 */ /* 0x100fe40000004100 */
[----:B------:R-:W-:Y:S02]  /*0c00*/  HADD2.F32 R66, -RZ, R69.H1_H1 ;  /* 0x30000045ff427230 */ /* 0x000fe40000004100 */
[----:B------:R-:W-:Y:S01]  /*0c10*/  FADD.FTZ R69, -R78, R104 ;  /* 0x000000684e457221 */ /* 0x000fe20000010100 */
[--C-:B---3--:R-:W-:Y:S02]  /*0c20*/  HADD2.F32 R72, -RZ, R81.reuse.H0_H0 ;  /* 0x20000051ff487230 */ /* 0x108fe40000004100 */
        /* <DEDUP_REMOVED lines=9> */
[----:B------:R-:W-:Y:S01]  /*0cc0*/  FMUL.FTZ R208, R184, R73 ;  /* 0x00000049b8d07220 */ /* 0x000fe20000410000 */
        /* <DEDUP_REMOVED lines=8> */
[----:B------:R-:W-:Y:S02]  /*0d50*/  HADD2.F32 R89, -RZ, R89.H1_H1 ;  /* 0x30000059ff597230 */ /* 0x000fe40000004100 */
[--C-:B------:R-:W-:Y:S02]  /*0d60*/  HADD2.F32 R197, -RZ, R90.reuse.H0_H0 ;  /* 0x2000005affc57230 */ /* 0x100fe40000004100 */
[----:B------:R-:W-:-:S02]  /*0d70*/  HADD2.F32 R205, -RZ, R90.H1_H1 ;  /* 0x3000005affcd7230 */ /* 0x000fc40000004100 */
[--C-:B------:R-:W-:Y:S02]  /*0d80*/  HADD2.F32 R231, -RZ, R91.reuse.H0_H0 ;  /* 0x2000005bffe77230 */ /* 0x100fe40000004100 */
[----:B------:R-:W-:Y:S02]  /*0d90*/  HADD2.F32 R75, -RZ, R91.H1_H1 ;  /* 0x3000005bff4b7230 */ /* 0x000fe40000004100 */
[----:B------:R-:W-:Y:S01]  /*0da0*/  FADD.FTZ R105, -R78, R0 ;  /* 0x000000004e697221 */ /* 0x000fe20000010100 */
[----:B------:R-:W-:Y:S02]  /*0db0*/  HADD2.F32 R68, -RZ, R68.H1_H1 ;  /* 0x30000044ff447230 */ /* 0x000fe40000004100 */
[----:B------:R-:W-:Y:S01]  /*0dc0*/  FMUL.FTZ R73, R32, R117 ;  /* 0x0000007520497220 */ /* 0x000fe20000410000 */
[----:B------:R-:W-:Y:S01]  /*0dd0*/  FMUL.FTZ R0, R184, R69 ;  /* 0x00000045b8007220 */ /* 0x000fe20000410000 */
[--C-:B------:R-:W-:Y:S02]  /*0de0*/  HADD2.F32 R82, -RZ, R85.reuse.H0_H0 ;  /* 0x20000055ff527230 */ /* 0x100fe40000004100 */
[----:B------:R-:W-:Y:S01]  /*0df0*/  FADD.FTZ R201, -R78, R106 ;  /* 0x0000006a4ec97221 */ /* 0x000fe20000010100 */
        /* <DEDUP_REMOVED lines=29> */
[----:B------:R-:W-:-:S02]  /*0fd0*/  HADD2.F32 R106, -RZ, R61.H0_H0 ;  /* 0x2000003dff6a7230 */ /* 0x000fc40000004100 */
[-C--:B------:R-:W-:Y:S01]  /*0fe0*/  FMUL.FTZ R69, R33, R68.reuse ;  /* 0x0000004421457220 */ /* 0x080fe20000410000 */
[----:B------:R-:W-:Y:S02]  /*0ff0*/  HADD2.F32 R78, -RZ, R61.H1_H1 ;  /* 0x3000003dff4e7230 */ /* 0x000fe40000004100 */
[----:B------:R-:W-:Y:S01]  /*1000*/  FADD.FTZ R80, RZ, R73 ;  /* 0x00000049ff507221 */ /* 0x000fe20000010000 */
[C---:B------:R-:W-:Y:S01]  /*1010*/  FFMA.FTZ R61, R0.reuse, R73, RZ ;  /* 0x00000049003d7223 */ /* 0x040fe200000100ff */
        /* <DEDUP_REMOVED lines=8> */
[----:B------:R-:W-:-:S02]  /*10a0*/  HADD2.F32 R203, -RZ, R71.H0_H0 ;  /* 0x20000047ffcb7230 */ /* 0x000fc40000004100 */
[----:B------:R-:W-:Y:S01]  /*10b0*/  FFMA.FTZ R61, R208, R69, R61 ;  /* 0x00000045d03d7223 */ /* 0x000fe2000001003d */
[----:B------:R-:W-:Y:S02]  /*10c0*/  HADD2.F32 R202, -RZ, R71.H1_H1 ;  /* 0x30000047ffca7230 */ /* 0x000fe40000004100 */
[----:B------:R-:W-:Y:S01]  /*10d0*/  FADD.FTZ R176, R67, R176 ;  /* 0x000000b043b07221 */ /* 0x000fe20000010000 */
[----:B------:R-:W-:Y:S02]  /*10e0*/  HADD2.F32 R212, -RZ, R70.H0_H0 ;  /* 0x20000046ffd47230 */ /* 0x000fe40000004100 */
[----:B------:R-:W-:Y:S01]  /*10f0*/  FFMA.FTZ R179, R74, R67, R179 ;  /* 0x000000434ab37223 */ /* 0x000fe200000100b3 */
[--C-:B------:R-:W-:Y:S02]  /*1100*/  HADD2.F32 R116, -RZ, R77.reuse.H0_H0 ;  /* 0x2000004dff747230 */ /* 0x100fe40000004100 */
[----:B------:R-:W-:Y:S01]  /*1110*/  FMUL.FTZ R67, R184, R235 ;  /* 0x000000ebb8437220 */ /* 0x000fe20000410000 */
[----:B------:R-:W-:-:S02]  /*1120*/  HADD2.F32 R71, -RZ, R77.H1_H1 ;  /* 0x3000004dff477230 */ /* 0x000fc40000004100 */
[----:B------:R-:W-:Y:S01]  /*1130*/  FADD.FTZ R80, R221, R68 ;  /* 0x00000044dd507221 */ /* 0x000fe20000010000 */
[--C-:B------:R-:W-:Y:S02]  /*1140*/  HADD2.F32 R204, -RZ, R63.reuse.H0_H0 ;  /* 0x2000003fffcc7230 */ /* 0x100fe40000004100 */
[----:B------:R-:W-:Y:S02]  /*1150*/  HADD2.F32 R77, -RZ, R63.H1_H1 ;  /* 0x3000003fff4d7230 */ /* 0x000fe40000004100 */
[----:B------:R-:W-:Y:S01]  /*1160*/  FMUL.FTZ R63, R35, R66 ;  /* 0x00000042233f7220 */ /* 0x000fe20000410000 */
[----:B------:R-:W-:Y:S01]  /*1170*/  FMUL.FTZ R72, R184, R207 ;  /* 0x000000cfb8487220 */ /* 0x000fe20000410000 */
        /* <DEDUP_REMOVED lines=8> */
[----:B------:R-:W-:-:S02]  /*1200*/  HADD2.F32 R90, -RZ, R60.H0_H0 ;  /* 0x2000003cff5a7230 */ /* 0x000fc40000004100 */
[----:B------:R-:W-:Y:S01]  /*1210*/  FMUL.FTZ R207, R184, R239 ;  /* 0x000000efb8cf7220 */ /* 0x000fe20000410000 */
[----:B------:R-:W-:Y:S02]  /*1220*/  HADD2.F32 R89, -RZ, R60.H1_H1 ;  /* 0x3000003cff597230 */ /* 0x000fe40000004100 */
[----:B------:R-:W-:Y:S01]  /*1230*/  FADD.FTZ R147, R66, R147 ;  /* 0x0000009342937221 */ /* 0x000fe20000010000 */
[--C-:B------:R-:W-:Y:S02]  /*1240*/  HADD2.F32 R188, -RZ, R62.reuse.H0_H0 ;  /* 0x2000003effbc7230 */ /* 0x100fe40000004100 */
[----:B------:R-:W-:Y:S01]  /*1250*/  FFMA.FTZ R177, R72, R66, R177 ;  /* 0x0000004248b17223 */ /* 0x000fe200000100b1 */
[----:B------:R-:W-:Y:S02]  /*1260*/  HADD2.F32 R60, -RZ, R62.H1_H1 ;  /* 0x3000003eff3c7230 */ /* 0x000fe40000004100 */
[----:B------:R-:W-:Y:S01]  /*1270*/  FMUL.FTZ R62, R29, R70 ;  /* 0x000000461d3e7220 */ /* 0x000fe20000410000 */
[----:B------:R-:W-:Y:S01]  /*1280*/  FADD.FTZ R219, R219, R212 ;  /* 0x000000d4dbdb7221 */ /* 0x000fe20000010000 */
[C---:B------:R-:W-:Y:S01]  /*1290*/  FMUL.FTZ R66, R184.reuse, R237 ;  /* 0x000000edb8427220 */ /* 0x040fe20000410000 */
[----:B------:R-:W-:Y:S01]  /*12a0*/  FFMA.FTZ R61, R67, R212, R80 ;  /* 0x000000d4433d7223 */ /* 0x000fe20000010050 */
[----:B------:R-:W-:Y:S01]  /*12b0*/  FADD.FTZ R143, R203, R143 ;  /* 0x0000008fcb8f7221 */ /* 0x000fe20000010000 */
[----:B------:R-:W-:Y:S01]  /*12c0*/  FMUL.FTZ R210, R184, R241 ;  /* 0x000000f1b8d27220 */ /* 0x000fe20000410000 */
[-C--:B------:R-:W-:Y:S01]  /*12d0*/  FFMA.FTZ R172, R207, R203.reuse, R172 ;  /* 0x000000cbcfac7223 */ /* 0x080fe200000100ac */
[----:B------:R-:W-:Y:S01]  /*12e0*/  FMUL.FTZ R203, R30, R203 ;  /* 0x000000cb1ecb7220 */ /* 0x000fe20000410000 */
[----:B------:R-:W-:Y:S01]  /*12f0*/  FADD.FTZ R80, R219, R62 ;  /* 0x0000003edb507221 */ /* 0x000fe20000010000 */
[----:B------:R-:W-:Y:S01]  /*1300*/  FFMA.FTZ R88, R66, R62, R61 ;  /* 0x0000003e42587223 */ /* 0x000fe2000001003d */
[----:B------:R-:W-:-:S02]  /*1310*/  HADD2.F32 R194, -RZ, R76.H0_H0 ;  /* 0x2000004cffc27230 */ /* 0x000fc40000004100 */
[----:B------:R-:W-:Y:S01]  /*1320*/  FADD.FTZ R144, R202, R144 ;  /* 0x00000090ca907221 */ /* 0x000fe20000010000 */
[-C--:B------:R-:W-:Y:S01]  /*1330*/  FFMA.FTZ R173, R210, R202.reuse, R173 ;  /* 0x000000cad2ad7223 */ /* 0x080fe200000100ad */
[C---:B------:R-:W-:Y:S01]  /*1340*/  FMUL.FTZ R201, R184.reuse, R243 ;  /* 0x000000f3b8c97220 */ /* 0x040fe20000410000 */
        /* <DEDUP_REMOVED lines=10> */
[C---:B------:R-:W-:Y:S01]  /*13f0*/  FMUL.FTZ R195, R184.reuse, R195 ;  /* 0x000000c3b8c37220 */ /* 0x040fe20000410000 */
[----:B------:R-:W-:Y:S01]  /*1400*/  FMUL.FTZ R192, R25, R76 ;  /* 0x0000004c19c07220 */ /* 0x000fe20000410000 */
[----:B------:R-:W-:Y:S01]  /*1410*/  FADD.FTZ R61, R61, R194 ;  /* 0x000000c23d3d7221 */ /* 0x000fe20000010000 */
[----:B------:R-:W-:Y:S01]  /*1420*/  FMUL.FTZ R196, R184, R233 ;  /* 0x000000e9b8c47220 */ /* 0x000fe20000410000 */
        /* <DEDUP_REMOVED lines=155> */
.L_x_2116:
[----:B-1----:R-:W-:Y:S01]  /*1de0*/  FADD.FTZ R214, R75, R214 ;  /* 0x000000d64bd67221 */ /* 0x002fe20000010000 */
[----:B--2---:R-:W-:Y:S01]  /*1df0*/  FADD.FTZ R216, R211, R216 ;  /* 0x000000d8d3d87221 */ /* 0x004fe20000010000 */
[----:B-----5:R-:W-:Y:S01]  /*1e00*/  @P1 MOV R77, R2 ;  /* 0x00000002004d1202 */ /* 0x020fe20000000f00 */
[----:B------:R-:W-:Y:S02]  /*1e10*/  @P0 HADD2.F32 R235, -RZ, R51.H1_H1 ;  /* 0x30000033ffeb0230 */ /* 0x000fe40000004100 */
[----:B------:R-:W-:Y:S01]  /*1e20*/  FMUL.FTZ R214, R214, UR9 ;  /* 0x00000009d6d67c20 */ /* 0x000fe20008410000 */
[----:B------:R-:W-:Y:S01]  /*1e30*/  FMUL.FTZ R232, R216, UR9 ;  /* 0x00000009d8e87c20 */ /* 0x000fe20008410000 */
[----:B0-----:R-:W-:Y:S02]  /*1e40*/  MOV R75, R102 ;  /* 0x00000066004b7202 */ /* 0x001fe40000000f00 */
[----:B------:R-:W-:Y:S02]  /*1e50*/  @P1 LOP3.LUT P5, RZ, R77, 0xff, RZ, 0xc0, !PT ;  /* 0x000000ff4dff1812 */ /* 0x000fe400078ac0ff */
[----:B------:R-:W-:-:S02]  /*1e60*/  FSEL R233, R214, RZ, !P3 ;  /* 0x000000ffd6e97208 */ /* 0x000fc40005800000 */
[----:B------:R-:W-:Y:S02]  /*1e70*/  LOP3.LUT P4, RZ, R75, 0xff, RZ, 0xc0, !PT ;  /* 0x000000ff4bff7812 */ /* 0x000fe4000788c0ff */
[----:B------:R-:W-:Y:S01]  /*1e80*/  LOP3.LUT P6, RZ, R102, 0xff00, RZ, 0xc0, !PT ;  /* 0x0000ff0066ff7812 */ /* 0x000fe200078cc0ff */
[-CC-:B------:R-:W-:Y:S01]  /*1e90*/  FFMA.FTZ R0, R0, R232.reuse, R233.reuse ;  /* 0x000000e800007223 */ /* 0x180fe200000100e9 */
[-CC-:B------:R-:W-:Y:S01]  /*1ea0*/  FFMA.FTZ R72, R72, R232.reuse, R233.reuse ;  /* 0x000000e848487223 */ /* 0x180fe200000100e9 */
[-CC-:B------:R-:W-:Y:S01]  /*1eb0*/  FFMA.FTZ R77, R67, R232.reuse, R233.reuse ;  /* 0x000000e8434d7223 */ /* 0x180fe200000100e9 */
[-CC-:B------:R-:W-:Y:S01]  /*1ec0*/  FFMA.FTZ R208, R208, R232.reuse, R233.reuse ;  /* 0x000000e8d0d07223 */ /* 0x180fe200000100e9 */
[----:B------:R-:W-:Y:S01]  /*1ed0*/  FADD.FTZ R73, R73, -R0 ;  /* 0x8000000049497221 */ /* 0x000fe20000010000 */
[----:B------:R-:W-:Y:S01]  /*1ee0*/  FADD.FTZ R67, R63, -R72 ;  /* 0x800000483f437221 */ /* 0x000fe20000010000 */
[----:B------:R-:W-:Y:S01]  /*1ef0*/  FFMA.FTZ R75, R74, R232, R233 ;  /* 0x000000e84a4b7223 */ /* 0x000fe200000100e9 */
[----:B------:R-:W-:-:S02]  /*1f00*/  @P0 HADD2.F32 R63, -RZ, R36.H0_H0 ;  /* 0x20000024ff3f0230 */ /* 0x000fc40000004100 */
[----:B------:R-:W-:Y:S01]  /*1f10*/  FMUL.FTZ R74, R184, R73 ;  /* 0x00000049b84a7220 */ /* 0x000fe20000410000 */
[----:B------:R-:W-:Y:S01]  /*1f20*/  FADD.FTZ R69, R69, -R208 ;  /* 0x800000d045457221 */ /* 0x000fe20000010000 */
[----:B------:R-:W-:Y:S01]  /*1f30*/  FADD.FTZ R211, R68, -R75 ;  /* 0x8000004b44d37221 */ /* 0x000fe20000010000 */
[----:B------:R-:W-:Y:S01]  /*1f40*/  FADD.FTZ R77, R212, -R77 ;  /* 0x8000004dd44d7221 */ /* 0x000fe20000010000 */
[----:B------:R-:W-:Y:S01]  /*1f50*/  @P0 FADD.FTZ R74, R74, R63 ;  /* 0x0000003f4a4a0221 */ /* 0x000fe20000010000 */
[--C-:B------:R-:W-:Y:S02]  /*1f60*/  @P0 HADD2.F32 R63, -RZ, R37.reuse.H1_H1 ;  /* 0x30000025ff3f0230 */ /* 0x100fe40000004100 */
[----:B------:R-:W-:Y:S01]  /*1f70*/  FMUL.FTZ R212, R184, R67 ;  /* 0x00000043b8d47220 */ /* 0x000fe20000410000 */
[----:B------:R-:W-:Y:S02]  /*1f80*/  @P0 HADD2.F32 R0, -RZ, R36.H1_H1 ;  /* 0x30000024ff000230 */ /* 0x000fe40000004100 */
[----:B------:R-:W-:Y:S01]  /*1f90*/  FFMA.FTZ R209, R66, R232, R233 ;  /* 0x000000e842d17223 */ /* 0x000fe200000100e9 */
[----:B------:R-:W-:-:S02]  /*1fa0*/  @P0 HADD2.F32 R68, -RZ, R37.H0_H0 ;  /* 0x20000025ff440230 */ /* 0x000fc40000004100 */
[C---:B------:R-:W-:Y:S01]  /*1fb0*/  FMUL.FTZ R75, R184.reuse, R69 ;  /* 0x00000045b84b7220 */ /* 0x040fe20000410000 */
[----:B------:R-:W-:Y:S01]  /*1fc0*/  FMUL.FTZ R211, R184, R211 ;  /* 0x000000d3b8d37220 */ /* 0x000fe20000410000 */
[----:B------:R-:W-:Y:S01]  /*1fd0*/  @P0 FADD.FTZ R212, R212, R63 ;  /* 0x0000003fd4d40221 */ /* 0x000fe20000010000 */
[----:B------:R-:W-:Y:S01]  /*1fe0*/  FADD.FTZ R209, R62, -R209 ;  /* 0x800000d13ed17221 */ /* 0x000fe20000010000 */
[----:B------:R-:W-:Y:S01]  /*1ff0*/  @P0 FADD.FTZ R75, R75, R0 ;  /* 0x000000004b4b0221 */ /* 0x000fe20000010000 */
[----:B------:R-:W-:Y:S01]  /*2000*/  FMUL.FTZ R63, R74, UR14 ;  /* 0x0000000e4a3f7c20 */ /* 0x000fe20008410000 */
[----:B------:R-:W-:Y:S01]  /*2010*/  @P0 FADD.FTZ R211, R211, R68 ;  /* 0x00000044d3d30221 */ /* 0x000fe20000010000 */
[--C-:B------:R-:W-:Y:S02]  /*2020*/  @P0 HADD2.F32 R0, -RZ, R38.reuse.H0_H0 ;  /* 0x20000026ff000230 */ /* 0x100fe40000004100 */
[----:B------:R-:W-:Y:S01]  /*2030*/  FMUL.FTZ R213, R184, R77 ;  /* 0x0000004db8d57220 */ /* 0x000fe20000410000 */
[----:B------:R-:W-:-:S02]  /*2040*/  @P0 HADD2.F32 R67, -RZ, R38.H1_H1 ;  /* 0x30000026ff430230 */ /* 0x000fc40000004100 */
[----:B------:R-:W-:Y:S01]  /*2050*/  FMUL.FTZ R214, R184, R209 ;  /* 0x000000d1b8d67220 */ /* 0x000fe20000410000 */
[----:B------:R-:W-:Y:S01]  /*2060*/  FMUL.FTZ R68, R75, UR14 ;  /* 0x0000000e4b447c20 */ /* 0x000fe20008410000 */
[----:B------:R-:W-:Y:S01]  /*2070*/  FSEL R66, R63, RZ, P4 ;  /* 0x000000ff3f427208 */ /* 0x000fe20002000000 */
[----:B------:R-:W-:Y:S01]  /*2080*/  FMUL.FTZ R69, R211, UR14 ;  /* 0x0000000ed3457c20 */ /* 0x000fe20008410000 */
[----:B------:R-:W-:Y:S01]  /*2090*/  @P0 FADD.FTZ R213, R213, R0 ;  /* 0x00000000d5d50221 */ /* 0x000fe20000010000 */
[----:B------:R-:W-:Y:S01]  /*20a0*/  @P1 LOP3.LUT P2, RZ, R2, 0xff00, RZ, 0xc0, !PT ;  /* 0x0000ff0002ff1812 */ /* 0x000fe2000784c0ff */
[----:B------:R-:W-:Y:S01]  /*20b0*/  @P0 FADD.FTZ R214, R214, R67 ;  /* 0x00000043d6d60221 */ /* 0x000fe20000010000 */
[----:B------:R-:W-:Y:S01]  /*20c0*/  LOP3.LUT P4, RZ, R102, 0xff0000, RZ, 0xc0, !PT ;  /* 0x00ff000066ff7812 */ /* 0x000fe2000788c0ff */
[----:B------:R-:W-:Y:S01]  /*20d0*/  FMUL.FTZ R72, R212, UR14 ;  /* 0x0000000ed4487c20 */ /* 0x000fe20008410000 */
[----:B------:R-:W-:Y:S01]  /*20e0*/  @P1 FSEL R63, R63, RZ, P5 ;  /* 0x000000ff3f3f1208 */ /* 0x000fe20002800000 */
[----:B------:R-:W-:Y:S01]  /*20f0*/  FMUL.FTZ R215, R213, UR14 ;  /* 0x0000000ed5d77c20 */ /* 0x000fe20008410000 */
[----:B------:R-:W-:Y:S01]  /*2100*/  FSEL R67, R68, RZ, P6 ;  /* 0x000000ff44437208 */ /* 0x000fe20003000000 */
[-CC-:B------:R-:W-:Y:S01]  /*2110*/  FFMA.FTZ R190, R190, R232.reuse, R233.reuse ;  /* 0x000000e8bebe7223 */ /* 0x180fe200000100e9 */
[----:B------:R-:W-:Y:S01]  /*2120*/  @P1 LOP3.LUT P5, RZ, R2, 0xff0000, RZ, 0xc0, !PT ;  /* 0x00ff000002ff1812 */ /* 0x000fe200078ac0ff */
[-CC-:B------:R-:W-:Y:S01]  /*2130*/  FFMA.FTZ R76, R76, R232.reuse, R233.reuse ;  /* 0x000000e84c4c7223 */ /* 0x180fe200000100e9 */
[----:B------:R-:W-:Y:S01]  /*2140*/  LOP3.LUT P6, RZ, R102, 0xff000000, RZ, 0xc0, !PT ;  /* 0xff00000066ff7812 */ /* 0x000fe200078cc0ff */
[----:B------:R-:W-:Y:S01]  /*2150*/  FADD.FTZ R209, R71, -R190 ;  /* 0x800000be47d17221 */ /* 0x000fe20000010000 */
[----:B------:R-:W-:Y:S01]  /*2160*/  @P1 FSEL R68, R68, RZ, P2 ;  /* 0x000000ff44441208 */ /* 0x000fe20001000000 */
[--C-:B------:R-:W-:Y:S01]  /*2170*/  @P0 HADD2.F32 R71, -RZ, R39.reuse.H1_H1 ;  /* 0x30000027ff470230 */ /* 0x100fe20000004100 */
[----:B------:R-:W-:Y:S01]  /*2180*/  FSEL R77, R69, RZ, P4 ;  /* 0x000000ff454d7208 */ /* 0x000fe20002000000 */
[----:B------:R-:W-:Y:S01]  /*2190*/  FADD.FTZ R221, R65, -R76 ;  /* 0x8000004c41dd7221 */ /* 0x000fe20000010000 */
[----:B------:R-:W-:Y:S01]  /*21a0*/  @P1 LOP3.LUT P2, RZ, R2, 0xff000000, RZ, 0xc0, !PT ;  /* 0xff00000002ff1812 */ /* 0x000fe2000784c0ff */
[----:B------:R-:W-:Y:S01]  /*21b0*/  @P0 HADD2.F32 R65, -RZ, R40.H1_H1 ;  /* 0x30000028ff410230 */ /* 0x000fe20000004100 */
[----:B------:R-:W-:Y:S01]  /*21c0*/  LOP3.LUT P4, RZ, R103, 0xff, RZ, 0xc0, !PT ;  /* 0x000000ff67ff7812 */ /* 0x000fe2000788c0ff */
[-CC-:B------:R-:W-:Y:S01]  /*21d0*/  FFMA.FTZ R201, R201, R232.reuse, R233.reuse ;  /* 0x000000e8c9c97223 */ /* 0x180fe200000100e9 */
[----:B------:R-:W-:Y:S01]  /*21e0*/  @P1 FSEL R69, R69, RZ, P5 ;  /* 0x000000ff45451208 */ /* 0x000fe20002800000 */
[-CC-:B------:R-:W-:Y:S01]  /*21f0*/  FFMA.FTZ R217, R70, R232.reuse, R233.reuse ;  /* 0x000000e846d97223 */ /* 0x180fe200000100e9 */
[----:B------:R-:W-:Y:S01]  /*2200*/  FSEL R208, R72, RZ, P6 ;  /* 0x000000ff48d07208 */ /* 0x000fe20003000000 */
[----:B------:R-:W-:Y:S01]  /*2210*/  FFMA.FTZ R195, R195, R232, R233 ;  /* 0x000000e8c3c37223 */ /* 0x000fe200000100e9 */
[----:B------:R-:W-:Y:S01]  /*2220*/  @P1 LOP3.LUT P5, RZ, R3, 0xff, RZ, 0xc0, !PT ;  /* 0x000000ff03ff1812 */ /* 0x000fe200078ac0ff */
[----:B------:R-:W-:Y:S01]  /*2230*/  FADD.FTZ R201, R194, -R201 ;  /* 0x800000c9c2c97221 */ /* 0x000fe20000010000 */
[----:B------:R-:W-:Y:S01]  /*2240*/  @P1 FSEL R72, R72, RZ, P2 ;  /* 0x000000ff48481208 */ /* 0x000fe20001000000 */
[----:B------:R-:W-:Y:S01]  /*2250*/  FMUL.FTZ R220, R184, R209 ;  /* 0x000000d1b8dc7220 */ /* 0x000fe20000410000 */
[----:B------:R-:W-:Y:S01]  /*2260*/  FSEL R62, R215, RZ, P4 ;  /* 0x000000ffd73e7208 */ /* 0x000fe20002000000 */
[----:B------:R-:W-:Y:S01]  /*2270*/  FADD.FTZ R195, R116, -R195 ;  /* 0x800000c374c37221 */ /* 0x000fe20000010000 */
[C---:B------:R-:W-:Y:S01]  /*2280*/  LOP3.LUT P6, RZ, R103.reuse, 0xff00, RZ, 0xc0, !PT ;  /* 0x0000ff0067ff7812 */ /* 0x040fe200078cc0ff */
[C---:B------:R-:W-:Y:S01]  /*2290*/  FMUL.FTZ R221, R184.reuse, R221 ;  /* 0x000000ddb8dd7220 */ /* 0x040fe20000410000 */
[----:B------:R-:W-:Y:S01]  /*22a0*/  LOP3.LUT P2, RZ, R103, 0xff0000, RZ, 0xc0, !PT ;  /* 0x00ff000067ff7812 */ /* 0x000fe2000784c0ff */
[----:B------:R-:W-:Y:S01]  /*22b0*/  FMUL.FTZ R219, R184, R195 ;  /* 0x000000c3b8db7220 */ /* 0x000fe20000410000 */
[----:B------:R-:W-:Y:S01]  /*22c0*/  MOV R0, R108 ;  /* 0x0000006c00007202 */ /* 0x000fe20000000f00 */
[-CC-:B------:R-:W-:Y:S01]  /*22d0*/  FFMA.FTZ R199, R199, R232.reuse, R233.reuse ;  /* 0x000000e8c7c77223 */ /* 0x180fe200000100e9 */
[----:B------:R-:W-:Y:S01]  /*22e0*/  LOP3.LUT P4, RZ, R103, 0xff000000, RZ, 0xc0, !PT ;  /* 0xff00000067ff7812 */ /* 0x000fe2000788c0ff */
[-CC-:B------:R-:W-:Y:S01]  /*22f0*/  FFMA.FTZ R103, R210, R232.reuse, R233.reuse ;  /* 0x000000e8d2677223 */ /* 0x180fe200000100e9 */
[----:B------:R-:W-:Y:S01]  /*2300*/  @P1 FSEL R215, R215, RZ, P5 ;  /* 0x000000ffd7d71208 */ /* 0x000fe20002800000 */
[----:B------:R-:W-:Y:S01]  /*2310*/  FMUL.FTZ R216, R214, UR14 ;  /* 0x0000000ed6d87c20 */ /* 0x000fe20008410000 */
[----:B------:R-:W-:Y:S01]  /*2320*/  LOP3.LUT P5, RZ, R0, 0xff, RZ, 0xc0, !PT ;  /* 0x000000ff00ff7812 */ /* 0x000fe200078ac0ff */
[-C--:B------:R-:W-:Y:S01]  /*2330*/  FFMA.FTZ R0, R207, R232.reuse, R233 ;  /* 0x000000e8cf007223 */ /* 0x080fe200000100e9 */
[----:B------:R-:W-:Y:S01]  /*2340*/  FADD.FTZ R103, R202, -R103 ;  /* 0x80000067ca677221 */ /* 0x000fe20000010000 */
[----:B------:R-:W-:Y:S01]  /*2350*/  FFMA.FTZ R207, R196, R232, R233 ;  /* 0x000000e8c4cf7223 */ /* 0x000fe200000100e9 */
[----:B------:R-:W-:Y:S01]  /*2360*/  FADD.FTZ R199, R186, -R199 ;  /* 0x800000c7bac77221 */ /* 0x000fe20000010000 */
[----:B------:R-:W-:Y:S01]  /*2370*/  FADD.FTZ R203, R203, -R0 ;  /* 0x80000000cbcb7221 */ /* 0x000fe20000010000 */
[----:B------:R-:W-:Y:S01]  /*2380*/  FMUL.FTZ R228, R184, R103 ;  /* 0x00000067b8e47220 */ /* 0x000fe20000410000 */
[----:B------:R-:W-:Y:S01]  /*2390*/  FADD.FTZ R207, R192, -R207 ;  /* 0x800000cfc0cf7221 */ /* 0x000fe20000010000 */
[----:B------:R-:W-:-:S02]  /*23a0*/  @P0 HADD2.F32 R0, -RZ, R39.H0_H0 ;  /* 0x20000027ff000230 */ /* 0x000fc40000004100 */
[----:B------:R-:W-:Y:S01]  /*23b0*/  FMUL.FTZ R227, R184, R203 ;  /* 0x000000cbb8e37220 */ /* 0x000fe20000410000 */
[----:B------:R-:W-:Y:S01]  /*23c0*/  @P0 FADD.FTZ R228, R228, R71 ;  /* 0x00000047e4e40221 */ /* 0x000fe20000010000 */
[----:B------:R-:W-:Y:S01]  /*23d0*/  FMUL.FTZ R218, R184, R207 ;  /* 0x000000cfb8da7220 */ /* 0x000fe20000410000 */
[----:B------:R-:W-:Y:S02]  /*23e0*/  @P0 HADD2.F32 R71, -RZ, R41.H1_H1 ;  /* 0x30000029ff470230 */ /* 0x000fe40000004100 */
[----:B------:R-:W-:Y:S01]  /*23f0*/  FADD.FTZ R103, R64, -R217 ;  /* 0x800000d940677221 */ /* 0x000fe20000010000 */
[----:B------:R-:W-:Y:S01]  /*2400*/  FMUL.FTZ R225, R228, UR14 ;  /* 0x0000000ee4e17c20 */ /* 0x000fe20008410000 */
[----:B------:R-:W-:Y:S01]  /*2410*/  @P0 FADD.FTZ R218, R218, R65 ;  /* 0x00000041dada0221 */ /* 0x000fe20000010000 */
[----:B------:R-:W-:Y:S01]  /*2420*/  @P0 FADD.FTZ R227, R227, R0 ;  /* 0x00000000e3e30221 */ /* 0x000fe20000010000 */
[----:B------:R-:W-:Y:S02]  /*2430*/  @P0 HADD2.F32 R0, -RZ, R40.H0_H0 ;  /* 0x20000028ff000230 */ /* 0x000fe40000004100 */
[----:B------:R-:W-:Y:S01]  /*2440*/  FMUL.FTZ R217, R184, R201 ;  /* 0x000000c9b8d97220 */ /* 0x000fe20000410000 */
[----:B------:R-:W-:Y:S01]  /*2450*/  FSEL R226, R225, RZ, P4 ;  /* 0x000000ffe1e27208 */ /* 0x000fe20002000000 */
[----:B------:R-:W-:Y:S01]  /*2460*/  FMUL.FTZ R192, R218, UR14 ;  /* 0x0000000edac07c20 */ /* 0x000fe20008410000 */
[----:B------:R-:W-:Y:S01]  /*2470*/  @P0 FADD.FTZ R220, R220, R71 ;  /* 0x00000047dcdc0221 */ /* 0x000fe20000010000 */
[--C-:B------:R-:W-:Y:S01]  /*2480*/  @P0 HADD2.F32 R65, -RZ, R42.reuse.H1_H1 ;  /* 0x3000002aff410230 */ /* 0x100fe20000004100 */
[----:B------:R-:W-:Y:S01]  /*2490*/  LOP3.LUT P4, RZ, R108, 0xff00, RZ, 0xc0, !PT ;  /* 0x0000ff006cff7812 */ /* 0x000fe2000788c0ff */
[----:B------:R-:W-:Y:S01]  /*24a0*/  FMUL.FTZ R222, R184, R103 ;  /* 0x00000067b8de7220 */ /* 0x000fe20000410000 */
[----:B------:R-:W-:Y:S01]  /*24b0*/  @P0 FADD.FTZ R217, R217, R0 ;  /* 0x00000000d9d90221 */ /* 0x000fe20000010000 */
[----:B------:R-:W-:Y:S01]  /*24c0*/  FMUL.FTZ R195, R220, UR14 ;  /* 0x0000000edcc37c20 */ /* 0x000fe20008410000 */
[----:B------:R-:W-:Y:S01]  /*24d0*/  FSEL R71, R192, RZ, P4 ;  /* 0x000000ffc0477208 */ /* 0x000fe20002000000 */
[----:B------:R-:W-:Y:S01]  /*24e0*/  FMUL.FTZ R224, R227, UR14 ;  /* 0x0000000ee3e07c20 */ /* 0x000fe20008410000 */
[----:B------:R-:W-:-:S02]  /*24f0*/  @P0 HADD2.F32 R0, -RZ, R42.H0_H0 ;  /* 0x2000002aff000230 */ /* 0x000fc40000004100 */
[----:B------:R-:W-:Y:S01]  /*2500*/  @P0 FADD.FTZ R222, R222, R65 ;  /* 0x00000041dede0221 */ /* 0x000fe20000010000 */
[----:B------:R-:W-:Y:S01]  /*2510*/  LOP3.LUT P4, RZ, R108, 0xff000000, RZ, 0xc0, !PT ;  /* 0xff0000006cff7812 */ /* 0x000fe2000788c0ff */
[----:B------:R-:W-:Y:S01]  /*2520*/  @P0 HADD2.F32 R64, -RZ, R41.H0_H0 ;  /* 0x20000029ff400230 */ /* 0x000fe20000004100 */
[----:B------:R-:W-:Y:S01]  /*2530*/  FSEL R223, R224, RZ, P2 ;  /* 0x000000ffe0df7208 */ /* 0x000fe20001000000 */
[----:B------:R-:W-:Y:S01]  /*2540*/  FMUL.FTZ R116, R222, UR14 ;  /* 0x0000000ede747c20 */ /* 0x000fe20008410000 */
[----:B------:R-:W-:Y:S01]  /*2550*/  FSEL R70, R195, RZ, P4 ;  /* 0x000000ffc3467208 */ /* 0x000fe20002000000 */
[----:B------:R-:W-:Y:S01]  /*2560*/  @P0 FADD.FTZ R221, R221, R0 ;  /* 0x00000000dddd0221 */ /* 0x000fe20000010000 */
[----:B------:R-:W-:Y:S01]  /*2570*/  LOP3.LUT P4, RZ, R109, 0xff00, RZ, 0xc0, !PT ;  /* 0x0000ff006dff7812 */ /* 0x000fe2000788c0ff */
[----:B------:R-:W-:Y:S01]  /*2580*/  FMUL.FTZ R229, R184, R199 ;  /* 0x000000c7b8e57220 */ /* 0x000fe20000410000 */
[----:B------:R-:W-:Y:S01]  /*2590*/  @P1 LOP3.LUT P2, RZ, R3, 0xff0000, RZ, 0xc0, !PT ;  /* 0x00ff000003ff1812 */ /* 0x000fe2000784c0ff */
[--C-:B------:R-:W-:Y:S01]  /*25a0*/  FFMA.FTZ R200, R200, R232, R233.reuse ;  /* 0x000000e8c8c87223 */ /* 0x100fe200000100e9 */
[----:B------:R-:W-:Y:S01]  /*25b0*/  MOV R0, R100 ;  /* 0x0000006400007202 */ /* 0x000fe20000000f00 */
[----:B------:R-:W-:Y:S01]  /*25c0*/  FMUL.FTZ R190, R217, UR14 ;  /* 0x0000000ed9be7c20 */ /* 0x000fe20008410000 */
[----:B------:R-:W-:Y:S01]  /*25d0*/  FSEL R207, R116, RZ, P4 ;  /* 0x000000ff74cf7208 */ /* 0x000fe20002000000 */
[----:B------:R-:W-:Y:S01]  /*25e0*/  @P0 FADD.FTZ R219, R219, R64 ;  /* 0x00000040dbdb0221 */ /* 0x000fe20000010000 */
[----:B------:R-:W-:Y:S01]  /*25f0*/  @P1 FSEL R224, R224, RZ, P2 ;  /* 0x000000ffe0e01208 */ /* 0x000fe20001000000 */
[-CC-:B------:R-:W-:Y:S01]  /*2600*/  FFMA.FTZ R112, R112, R232.reuse, R233.reuse ;  /* 0x000000e870707223 */ /* 0x180fe200000100e9 */
[----:B------:R-:W-:Y:S01]  /*2610*/  LOP3.LUT P4, RZ, R0, 0xff, RZ, 0xc0, !PT ;  /* 0x000000ff00ff7812 */ /* 0x000fe2000788c0ff */
[-CC-:B------:R-:W-:Y:S01]  /*2620*/  FFMA.FTZ R0, R117, R232.reuse, R233.reuse ;  /* 0x000000e875007223 */ /* 0x180fe200000100e9 */
[----:B------:R-:W-:Y:S01]  /*2630*/  @P1 LOP3.LUT P2, RZ, R3, 0xff000000, RZ, 0xc0, !PT ;  /* 0xff00000003ff1812 */ /* 0x000fe2000784c0ff */
[----:B------:R-:W-:Y:S01]  /*2640*/  FADD.FTZ R115, R115, -R200 ;  /* 0x800000c873737221 */ /* 0x000fe20000010000 */
[----:B------:R-:W-:Y:S01]  /*2650*/  FSEL R73, R216, RZ, P6 ;  /* 0x000000ffd8497208 */ /* 0x000fe20003000000 */
[----:B------:R-:W-:Y:S01]  /*2660*/  FADD.FTZ R113, R113, -R0 ;  /* 0x8000000071717221 */ /* 0x000fe20000010000 */
[----:B------:R-:W-:Y:S01]  /*2670*/  @P1 FSEL R225, R225, RZ, P2 ;  /* 0x000000ffe1e11208 */ /* 0x000fe20001000000 */
[--C-:B------:R-:W-:Y:S01]  /*2680*/  @P0 HADD2.F32 R0, -RZ, R43.reuse.H0_H0 ;  /* 0x2000002bff000230 */ /* 0x100fe20000004100 */
[----:B------:R-:W-:Y:S01]  /*2690*/  @P1 LOP3.LUT P2, RZ, R92, 0xff00, RZ, 0xc0, !PT ;  /* 0x0000ff005cff1812 */ /* 0x000fe2000784c0ff */
[-CC-:B------:R-:W-:Y:S01]  /*26a0*/  FFMA.FTZ R91, R91, R232.reuse, R233.reuse ;  /* 0x000000e85b5b7223 */ /* 0x180fe200000100e9 */
[----:B------:R-:W-:Y:S01]  /*26b0*/  @P1 LOP3.LUT P6, RZ, R3, 0xff00, RZ, 0xc0, !PT ;  /* 0x0000ff0003ff1812 */ /* 0x000fe200078cc0ff */
[--C-:B------:R-:W-:Y:S01]  /*26c0*/  FFMA.FTZ R114, R114, R232, R233.reuse ;  /* 0x000000e872727223 */ /* 0x100fe200000100e9 */
[----:B------:R-:W-:Y:S01]  /*26d0*/  @P1 MOV R102, R92 ;  /* 0x0000005c00661202 */ /* 0x000fe20000000f00 */
[----:B------:R-:W-:Y:S01]  /*26e0*/  @P0 FADD.FTZ R229, R229, R0 ;  /* 0x00000000e5e50221 */ /* 0x000fe20000010000 */
[----:B------:R-:W-:Y:S01]  /*26f0*/  @P1 FSEL R192, R192, RZ, P2 ;  /* 0x000000ffc0c01208 */ /* 0x000fe20001000000 */
[----:B------:R-:W-:Y:S01]  /*2700*/  FMUL.FTZ R194, R219, UR14 ;  /* 0x0000000edbc27c20 */ /* 0x000fe20008410000 */
[----:B------:R-:W-:Y:S01]  /*2710*/  @P1 LOP3.LUT P2, RZ, R92, 0xff000000, RZ, 0xc0, !PT ;  /* 0xff0000005cff1812 */ /* 0x000fe2000784c0ff */
[----:B------:R-:W-:Y:S01]  /*2720*/  FADD.FTZ R103, R83, -R112 ;  /* 0x8000007053677221 */ /* 0x000fe20000010000 */
[----:B------:R-:W-:Y:S01]  /*2730*/  @P1 FSEL R216, R216, RZ, P6 ;  /* 0x000000ffd8d81208 */ /* 0x000fe20003000000 */
[----:B------:R-:W-:Y:S01]  /*2740*/  FFMA.FTZ R85, R85, R232, R233 ;  /* 0x000000e855557223 */ /* 0x000fe200000100e9 */
[----:B------:R-:W-:Y:S01]  /*2750*/  @P1 LOP3.LUT P6, RZ, R102, 0xff, RZ, 0xc0, !PT ;  /* 0x000000ff66ff1812 */ /* 0x000fe200078cc0ff */
[----:B------:R-:W-:Y:S01]  /*2760*/  @P0 HADD2.F32 R83, -RZ, R43.H1_H1 ;  /* 0x3000002bff530230 */ /* 0x000fe20000004100 */
[----:B------:R-:W-:Y:S01]  /*2770*/  FSEL R64, R190, RZ, P5 ;  /* 0x000000ffbe407208 */ /* 0x000fe20002800000 */
[----:B------:R-:W-:Y:S01]  /*2780*/  FMUL.FTZ R117, R229, UR14 ;  /* 0x0000000ee5757c20 */ /* 0x000fe20008410000 */
[----:B------:R-:W-:Y:S01]  /*2790*/  LOP3.LUT P5, RZ, R108, 0xff0000, RZ, 0xc0, !PT ;  /* 0x00ff00006cff7812 */ /* 0x000fe200078ac0ff */
[----:B------:R-:W-:Y:S01]  /*27a0*/  FADD.FTZ R91, R82, -R91 ;  /* 0x8000005b525b7221 */ /* 0x000fe20000010000 */
[----:B------:R-:W-:Y:S01]  /*27b0*/  @P1 FSEL R195, R195, RZ, P2 ;  /* 0x000000ffc3c31208 */ /* 0x000fe20001000000 */
[--C-:B------:R-:W-:Y:S01]  /*27c0*/  @P0 HADD2.F32 R0, -RZ, R44.reuse.H0_H0 ;  /* 0x2000002cff000230 */ /* 0x100fe20000004100 */
[----:B------:R-:W-:Y:S01]  /*27d0*/  LOP3.LUT P2, RZ, R109, 0xff0000, RZ, 0xc0, !PT ;  /* 0x00ff00006dff7812 */ /* 0x000fe2000784c0ff */
[C---:B------:R-:W-:Y:S01]  /*27e0*/  FMUL.FTZ R230, R184.reuse, R115 ;  /* 0x00000073b8e67220 */ /* 0x040fe20000410000 */
[----:B------:R-:W-:Y:S01]  /*27f0*/  FADD.FTZ R111, R111, -R114 ;  /* 0x800000726f6f7221 */ /* 0x000fe20000010000 */
[----:B------:R-:W-:Y:S01]  /*2800*/  FMUL.FTZ R199, R184, R113 ;  /* 0x00000071b8c77220 */ /* 0x000fe20000410000 */
[----:B------:R-:W-:Y:S01]  /*2810*/  @P1 FSEL R190, R190, RZ, P6 ;  /* 0x000000ffbebe1208 */ /* 0x000fe20003000000 */
[----:B------:R-:W-:Y:S01]  /*2820*/  FMUL.FTZ R196, R221, UR14 ;  /* 0x0000000eddc47c20 */ /* 0x000fe20008410000 */
[----:B------:R-:W-:Y:S01]  /*2830*/  @P1 LOP3.LUT P6, RZ, R92, 0xff0000, RZ, 0xc0, !PT ;  /* 0x00ff00005cff1812 */ /* 0x000fe200078cc0ff */
[----:B------:R-:W-:Y:S01]  /*2840*/  FADD.FTZ R203, R84, -R85 ;  /* 0x8000005554cb7221 */ /* 0x000fe20000010000 */
[----:B------:R-:W-:Y:S01]  /*2850*/  FSEL R65, R194, RZ, P5 ;  /* 0x000000ffc2417208 */ /* 0x000fe20002800000 */
[----:B------:R-:W-:Y:S01]  /*2860*/  @P0 HADD2.F32 R82, -RZ, R45.H0_H0 ;  /* 0x2000002dff520230 */ /* 0x000fe20000004100 */
[----:B------:R-:W-:Y:S01]  /*2870*/  LOP3.LUT P5, RZ, R109, 0xff, RZ, 0xc0, !PT ;  /* 0x000000ff6dff7812 */ /* 0x000fe200078ac0ff */
[----:B------:R-:W-:-:S02]  /*2880*/  @P0 HADD2.F32 R85, -RZ, R44.H1_H1 ;  /* 0x3000002cff550230 */ /* 0x000fc40000004100 */
[----:B------:R-:W-:Y:S01]  /*2890*/  FMUL.FTZ R201, R184, R91 ;  /* 0x0000005bb8c97220 */ /* 0x000fe20000410000 */
[----:B------:R-:W-:Y:S01]  /*28a0*/  @P0 FADD.FTZ R230, R230, R83 ;  /* 0x00000053e6e60221 */ /* 0x000fe20000010000 */
[----:B------:R-:W-:Y:S01]  /*28b0*/  FSEL R209, R117, RZ, P2 ;  /* 0x000000ff75d17208 */ /* 0x000fe20001000000 */
[----:B------:R-:W-:Y:S01]  /*28c0*/  FMUL.FTZ R200, R184, R111 ;  /* 0x0000006fb8c87220 */ /* 0x000fe20000410000 */
[----:B------:R-:W-:Y:S01]  /*28d0*/  @P0 FADD.FTZ R199, R199, R0 ;  /* 0x00000000c7c70221 */ /* 0x000fe20000010000 */
[----:B------:R-:W-:Y:S01]  /*28e0*/  @P1 LOP3.LUT P2, RZ, R93, 0xff0000, RZ, 0xc0, !PT ;  /* 0x00ff00005dff1812 */ /* 0x000fe2000784c0ff */
[----:B------:R-:W-:Y:S01]  /*28f0*/  @P0 HADD2.F32 R83, -RZ, R45.H1_H1 ;  /* 0x3000002dff530230 */ /* 0x000fe20000004100 */
[----:B------:R-:W-:Y:S01]  /*2900*/  @P1 FSEL R194, R194, RZ, P6 ;  /* 0x000000ffc2c21208 */ /* 0x000fe20003000000 */
[----:B------:R-:W-:Y:S01]  /*2910*/  @P0 FADD.FTZ R201, R201, R82 ;  /* 0x00000052c9c90221 */ /* 0x000fe20000010000 */
[----:B------:R-:W-:Y:S01]  /*2920*/  @P1 LOP3.LUT P6, RZ, R93, 0xff, RZ, 0xc0, !PT ;  /* 0x000000ff5dff1812 */ /* 0x000fe200078cc0ff */
[----:B------:R-:W-:Y:S01]  /*2930*/  FMUL.FTZ R202, R184, R103 ;  /* 0x00000067b8ca7220 */ /* 0x000fe20000410000 */
[----:B------:R-:W-:Y:S01]  /*2940*/  FSEL R76, R196, RZ, P5 ;  /* 0x000000ffc44c7208 */ /* 0x000fe20002800000 */
[----:B------:R-:W-:Y:S01]  /*2950*/  FMUL.FTZ R186, R230, UR14 ;  /* 0x0000000ee6ba7c20 */ /* 0x000fe20008410000 */
[----:B------:R-:W-:Y:S01]  /*2960*/  LOP3.LUT P5, RZ, R109, 0xff000000, RZ, 0xc0, !PT ;  /* 0xff0000006dff7812 */ /* 0x000fe200078ac0ff */
[----:B------:R-:W-:Y:S01]  /*2970*/  @P0 FADD.FTZ R200, R200, R85 ;  /* 0x00000055c8c80221 */ /* 0x000fe20000010000 */
[----:B------:R-:W-:Y:S01]  /*2980*/  @P1 FSEL R117, R117, RZ, P2 ;  /* 0x000000ff75751208 */ /* 0x000fe20001000000 */
[----:B------:R-:W-:Y:S01]  /*2990*/  FMUL.FTZ R82, R199, UR14 ;  /* 0x0000000ec7527c20 */ /* 0x000fe20008410000 */
[--C-:B------:R-:W-:Y:S01]  /*29a0*/  @P0 HADD2.F32 R0, -RZ, R46.reuse.H0_H0 ;  /* 0x2000002eff000230 */ /* 0x100fe20000004100 */
[C---:B------:R-:W-:Y:S01]  /*29b0*/  @P1 LOP3.LUT P2, RZ, R93.reuse, 0xff000000, RZ, 0xc0, !PT ;  /* 0xff0000005dff1812 */ /* 0x040fe2000784c0ff */
[----:B------:R-:W-:Y:S01]  /*29c0*/  FMUL.FTZ R203, R184, R203 ;  /* 0x000000cbb8cb7220 */ /* 0x000fe20000410000 */
[----:B------:R-:W-:Y:S01]  /*29d0*/  @P1 FSEL R196, R196, RZ, P6 ;  /* 0x000000ffc4c41208 */ /* 0x000fe20003000000 */
[----:B------:R-:W-:Y:S01]  /*29e0*/  @P0 FADD.FTZ R202, R202, R83 ;  /* 0x00000053caca0221 */ /* 0x000fe20000010000 */
[----:B------:R-:W-:Y:S01]  /*29f0*/  @P1 LOP3.LUT P6, RZ, R93, 0xff00, RZ, 0xc0, !PT ;  /* 0x0000ff005dff1812 */ /* 0x000fe200078cc0ff */
[----:B------:R-:W-:Y:S01]  /*2a00*/  FMUL.FTZ R83, R200, UR14 ;  /* 0x0000000ec8537c20 */ /* 0x000fe20008410000 */
[----:B------:R-:W-:Y:S01]  /*2a10*/  FSEL R210, R186, RZ, P5 ;  /* 0x000000ffbad27208 */ /* 0x000fe20002800000 */
[----:B------:R-:W-:Y:S01]  /*2a20*/  FMUL.FTZ R84, R201, UR14 ;  /* 0x0000000ec9547c20 */ /* 0x000fe20008410000 */
[----:B------:R-:W-:Y:S01]  /*2a30*/  @P1 MOV R102, R94 ;  /* 0x0000005e00661202 */ /* 0x000fe20000000f00 */
        /* <DEDUP_REMOVED lines=10> */
[-CC-:B------:R-:W-:Y:S01]  /*2ae0*/  FFMA.FTZ R109, R231, R232.reuse, R233.reuse ;  /* 0x000000e8e76d7223 */ /* 0x180fe200000100e9 */
[----:B------:R-:W-:Y:S01]  /*2af0*/  @P1 FSEL R116, R116, RZ, P6 ;  /* 0x000000ff74741208 */ /* 0x000fe20003000000 */
[----:B------:R-:W-:Y:S01]  /*2b00*/  FADD.FTZ R61, R61, -R80 ;  /* 0x800000503d3d7221 */ /* 0x000fe20000010000 */
[----:B------:R-:W-:Y:S01]  /*2b10*/  @P1 LOP3.LUT P6, RZ, R102, 0xff, RZ, 0xc0, !PT ;  /* 0x000000ff66ff1812 */ /* 0x000fe200078cc0ff */
[-C--:B------:R-:W-:Y:S01]  /*2b20*/  FFMA.FTZ R105, R105, R232.reuse, R233 ;  /* 0x000000e869697223 */ /* 0x080fe200000100e9 */
[C---:B------:R-:W-:Y:S01]  /*2b30*/  FSEL R112, R83.reuse, RZ, P5 ;  /* 0x000000ff53707208 */ /* 0x040fe20002800000 */
[----:B------:R-:W-:Y:S01]  /*2b40*/  FADD.FTZ R109, R204, -R109 ;  /* 0x8000006dcc6d7221 */ /* 0x000fe20000010000 */
[----:B------:R-:W-:Y:S01]  /*2b50*/  LOP3.LUT P5, RZ, R100, 0xff000000, RZ, 0xc0, !PT ;  /* 0xff00000064ff7812 */ /* 0x000fe200078ac0ff */
[----:B------:R-:W-:Y:S01]  /*2b60*/  FMUL.FTZ R204, R184, R61 ;  /* 0x0000003db8cc7220 */ /* 0x000fe20000410000 */
[----:B------:R-:W-:Y:S01]  /*2b70*/  @P1 FSEL R83, R83, RZ, P2 ;  /* 0x000000ff53531208 */ /* 0x000fe20001000000 */
[-C--:B------:R-:W-:Y:S01]  /*2b80*/  FFMA.FTZ R198, R198, R232.reuse, R233 ;  /* 0x000000e8c6c67223 */ /* 0x080fe200000100e9 */
[----:B------:R-:W-:Y:S01]  /*2b90*/  FSEL R113, R84, RZ, P4 ;  /* 0x000000ff54717208 */ /* 0x000fe20002000000 */
[----:B------:R-:W-:Y:S01]  /*2ba0*/  FADD.FTZ R105, R106, -R105 ;  /* 0x800000696a697221 */ /* 0x000fe20000010000 */
[----:B------:R-:W-:Y:S01]  /*2bb0*/  @P1 LOP3.LUT P2, RZ, R94, 0xff000000, RZ, 0xc0, !PT ;  /* 0xff0000005eff1812 */ /* 0x000fe2000784c0ff */
[-CC-:B------:R-:W-:Y:S01]  /*2bc0*/  FFMA.FTZ R88, R88, R232.reuse, R233.reuse ;  /* 0x000000e858587223 */ /* 0x180fe200000100e9 */
[----:B------:R-:W-:Y:S01]  /*2bd0*/  LOP3.LUT P4, RZ, R101, 0xff, RZ, 0xc0, !PT ;  /* 0x000000ff65ff7812 */ /* 0x000fe2000788c0ff */
[----:B------:R-:W-:Y:S01]  /*2be0*/  FADD.FTZ R103, R205, -R198 ;  /* 0x800000c6cd677221 */ /* 0x000fe20000010000 */
[----:B------:R-:W-:Y:S01]  /*2bf0*/  @P1 FSEL R82, R82, RZ, P6 ;  /* 0x000000ff52521208 */ /* 0x000fe20003000000 */
[-CC-:B------:R-:W-:Y:S01]  /*2c00*/  FFMA.FTZ R104, R104, R232.reuse, R233.reuse ;  /* 0x000000e868687223 */ /* 0x180fe200000100e9 */
[----:B------:R-:W-:Y:S01]  /*2c10*/  @P1 LOP3.LUT P6, RZ, R94, 0xff0000, RZ, 0xc0, !PT ;  /* 0x00ff00005eff1812 */ /* 0x000fe200078cc0ff */
[----:B------:R-:W-:Y:S01]  /*2c20*/  FMUL.FTZ R100, R184, R105 ;  /* 0x00000069b8647220 */ /* 0x000fe20000410000 */
[----:B------:R-:W-:Y:S01]  /*2c30*/  FSEL R114, R85, RZ, P5 ;  /* 0x000000ff55727208 */ /* 0x000fe20002800000 */
[-CC-:B------:R-:W-:Y:S01]  /*2c40*/  FFMA.FTZ R197, R197, R232.reuse, R233.reuse ;  /* 0x000000e8c5c57223 */ /* 0x180fe200000100e9 */
[----:B------:R-:W-:Y:S01]  /*2c50*/  @P1 FSEL R85, R85, RZ, P2 ;  /* 0x000000ff55551208 */ /* 0x000fe20001000000 */
[----:B------:R-:W-:Y:S01]  /*2c60*/  FADD.FTZ R81, R81, -R88 ;  /* 0x8000005851517221 */ /* 0x000fe20000010000 */
[----:B------:R-:W-:Y:S01]  /*2c70*/  FSEL R115, R91, RZ, P4 ;  /* 0x000000ff5b737208 */ /* 0x000fe20002000000 */
[-C--:B------:R-:W-:Y:S01]  /*2c80*/  FFMA.FTZ R110, R110, R232.reuse, R233 ;  /* 0x000000e86e6e7223 */ /* 0x080fe200000100e9 */
[----:B------:R-:W-:Y:S01]  /*2c90*/  LOP3.LUT P5, RZ, R101, 0xff00, RZ, 0xc0, !PT ;  /* 0x0000ff0065ff7812 */ /* 0x000fe200078ac0ff */
[----:B------:R-:W-:Y:S01]  /*2ca0*/  FADD.FTZ R231, R89, -R104 ;  /* 0x8000006859e77221 */ /* 0x000fe20000010000 */
[C---:B------:R-:W-:Y:S01]  /*2cb0*/  LOP3.LUT P2, RZ, R101.reuse, 0xff0000, RZ, 0xc0, !PT ;  /* 0x00ff000065ff7812 */ /* 0x040fe2000784c0ff */
[----:B------:R-:W-:Y:S01]  /*2cc0*/  FADD.FTZ R197, R188, -R197 ;  /* 0x800000c5bcc57221 */ /* 0x000fe20000010000 */
[----:B------:R-:W-:Y:S01]  /*2cd0*/  LOP3.LUT P4, RZ, R101, 0xff000000, RZ, 0xc0, !PT ;  /* 0xff00000065ff7812 */ /* 0x000fe2000788c0ff */
[----:B------:R-:W-:Y:S01]  /*2ce0*/  FFMA.FTZ R101, R87, R232, R233 ;  /* 0x000000e857657223 */ /* 0x000fe200000100e9 */
[----:B------:R-:W-:Y:S01]  /*2cf0*/  @P1 FSEL R84, R84, RZ, P6 ;  /* 0x000000ff54541208 */ /* 0x000fe20003000000 */
[----:B------:R-:W-:Y:S01]  /*2d00*/  FADD.FTZ R87, R86, -R79 ;  /* 0x8000004f56577221 */ /* 0x000fe20000010000 */
[----:B------:R-:W-:Y:S01]  /*2d10*/  @P1 LOP3.LUT P6, RZ, R95, 0xff, RZ, 0xc0, !PT ;  /* 0x000000ff5fff1812 */ /* 0x000fe200078cc0ff */
[----:B------:R-:W-:Y:S01]  /*2d20*/  @P0 HADD2.F32 R79, -RZ, R46.H1_H1 ;  /* 0x3000002eff4f0230 */ /* 0x000fe20000004100 */
[----:B------:R-:W-:Y:S01]  /*2d30*/  MOV R0, R98 ;  /* 0x0000006200007202 */ /* 0x000fe20000000f00 */
[----:B------:R-:W-:Y:S01]  /*2d40*/  FMUL.FTZ R205, R184, R87 ;  /* 0x00000057b8cd7220 */ /* 0x000fe20000410000 */
[----:B------:R-:W-:Y:S01]  /*2d50*/  @P1 FSEL R91, R91, RZ, P6 ;  /* 0x000000ff5b5b1208 */ /* 0x000fe20003000000 */
[----:B------:R-:W-:Y:S01]  /*2d60*/  FFMA.FTZ R233, R206, R232, R233 ;  /* 0x000000e8cee97223 */ /* 0x000fe200000100e9 */
[----:B------:R-:W-:Y:S01]  /*2d70*/  LOP3.LUT P6, RZ, R0, 0xff, RZ, 0xc0, !PT ;  /* 0x000000ff00ff7812 */ /* 0x000fe200078cc0ff */
[----:B------:R-:W-:Y:S01]  /*2d80*/  @P0 FADD.FTZ R204, R204, R79 ;  /* 0x0000004fcccc0221 */ /* 0x000fe20000010000 */
[----:B------:R-:W-:-:S02]  /*2d90*/  @P0 HADD2.F32 R0, -RZ, R47.H0_H0 ;  /* 0x2000002fff000230 */ /* 0x000fc40000004100 */
[----:B------:R-:W-:Y:S01]  /*2da0*/  FMUL.FTZ R206, R184, R81 ;  /* 0x00000051b8ce7220 */ /* 0x000fe20000410000 */
[----:B------:R-:W-:Y:S02]  /*2db0*/  @P0 HADD2.F32 R89, -RZ, R47.H1_H1 ;  /* 0x3000002fff590230 */ /* 0x000fe40000004100 */
[----:B------:R-:W-:Y:S01]  /*2dc0*/  FMUL.FTZ R105, R204, UR14 ;  /* 0x0000000ecc697c20 */ /* 0x000fe20008410000 */
[----:B------:R-:W-:Y:S01]  /*2dd0*/  FADD.FTZ R101, R90, -R101 ;  /* 0x800000655a657221 */ /* 0x000fe20000010000 */
[----:B------:R-:W-:Y:S01]  /*2de0*/  @P0 FADD.FTZ R205, R205, R0 ;  /* 0x00000000cdcd0221 */ /* 0x000fe20000010000 */
[----:B------:R-:W-:Y:S01]  /*2df0*/  FADD.FTZ R107, R107, -R110 ;  /* 0x8000006e6b6b7221 */ /* 0x000fe20000010000 */
[----:B------:R-:W-:Y:S01]  /*2e00*/  @P0 FADD.FTZ R206, R206, R89 ;  /* 0x00000059cece0221 */ /* 0x000fe20000010000 */
[----:B------:R-:W-:Y:S01]  /*2e10*/  FSEL R188, R105, RZ, P5 ;  /* 0x000000ff69bc7208 */ /* 0x000fe20002800000 */
[----:B------:R-:W-:Y:S01]  /*2e20*/  FMUL.FTZ R106, R205, UR14 ;  /* 0x0000000ecd6a7c20 */ /* 0x000fe20008410000 */
[----:B------:R-:W-:Y:S01]  /*2e30*/  @P1 LOP3.LUT P5, RZ, R95, 0xff00, RZ, 0xc0, !PT ;  /* 0x0000ff005fff1812 */ /* 0x000fe200078ac0ff */
[----:B------:R-:W-:-:S02]  /*2e40*/  @P0 HADD2.F32 R79, -RZ, R49.H0_H0 ;  /* 0x20000031ff4f0230 */ /* 0x000fc40000004100 */
[----:B------:R-:W-:Y:S01]  /*2e50*/  FADD.FTZ R233, R60, -R233 ;  /* 0x800000e93ce97221 */ /* 0x000fe20000010000 */
[C---:B------:R-:W-:Y:S01]  /*2e60*/  FMUL.FTZ R102, R184.reuse, R197 ;  /* 0x000000c5b8667220 */ /* 0x040fe20000410000 */
[----:B------:R-:W-:Y:S01]  /*2e70*/  @P1 FSEL R105, R105, RZ, P5 ;  /* 0x000000ff69691208 */ /* 0x000fe20002800000 */
[----:B------:R-:W-:Y:S02]  /*2e80*/  @P0 HADD2.F32 R60, -RZ, R49.H1_H1 ;  /* 0x30000031ff3c0230 */ /* 0x000fe40000004100 */
[C---:B------:R-:W-:Y:S01]  /*2e90*/  FMUL.FTZ R0, R184.reuse, R101 ;  /* 0x00000065b8007220 */ /* 0x040fe20000410000 */
[----:B------:R-:W-:Y:S01]  /*2ea0*/  @P1 LOP3.LUT P5, RZ, R95, 0xff0000, RZ, 0xc0, !PT ;  /* 0x00ff00005fff1812 */ /* 0x000fe200078ac0ff */
[----:B------:R-:W-:Y:S01]  /*2eb0*/  FMUL.FTZ R101, R184, R107 ;  /* 0x0000006bb8657220 */ /* 0x000fe20000410000 */
[----:B------:R-:W-:Y:S01]  /*2ec0*/  FSEL R197, R106, RZ, P2 ;  /* 0x000000ff6ac57208 */ /* 0x000fe20001000000 */
[----:B------:R-:W-:Y:S01]  /*2ed0*/  FMUL.FTZ R107, R206, UR14 ;  /* 0x0000000ece6b7c20 */ /* 0x000fe20008410000 */
[----:B------:R-:W-:Y:S01]  /*2ee0*/  ISETP.NE.U32.AND P2, PT, RZ, UR12, PT ;  /* 0x0000000cff007c0c */ /* 0x000fe2000bf45070 */
[----:B------:R-:W-:-:S02]  /*2ef0*/  @P0 HADD2.F32 R81, -RZ, R50.H0_H0 ;  /* 0x20000032ff510230 */ /* 0x000fc40000004100 */
[----:B------:R-:W-:Y:S01]  /*2f00*/  @P0 FADD.FTZ R100, R100, R79 ;  /* 0x0000004f64640221 */ /* 0x000fe20000010000 */
[----:B------:R-:W-:Y:S01]  /*2f10*/  @P1 FSEL R106, R106, RZ, P5 ;  /* 0x000000ff6a6a1208 */ /* 0x000fe20002800000 */
[----:B------:R-:W-:Y:S01]  /*2f20*/  @P0 FADD.FTZ R101, R101, R60 ;  /* 0x0000003c65650221 */ /* 0x000fe20000010000 */
[----:B------:R-:W-:Y:S01]  /*2f30*/  @P1 LOP3.LUT P5, RZ, R95, 0xff000000, RZ, 0xc0, !PT ;  /* 0xff0000005fff1812 */ /* 0x000fe200078ac0ff */
[----:B------:R-:W-:Y:S01]  /*2f40*/  @P0 HADD2.F32 R60, -RZ, R50.H1_H1 ;  /* 0x30000032ff3c0230 */ /* 0x000fe20000004100 */
[----:B------:R-:W-:Y:S01]  /*2f50*/  ISETP.NE.AND.EX P2, PT, RZ, UR13, PT, P2 ;  /* 0x0000000dff007c0c */ /* 0x000fe2000bf45320 */
[----:B------:R-:W-:Y:S01]  /*2f60*/  FMUL.FTZ R103, R184, R103 ;  /* 0x00000067b8677220 */ /* 0x000fe20000410000 */
[----:B------:R-:W-:Y:S01]  /*2f70*/  FSEL R198, R107, RZ, P4 ;  /* 0x000000ff6bc67208 */ /* 0x000fe20002000000 */
[----:B------:R-:W-:Y:S01]  /*2f80*/  FMUL.FTZ R80, R100, UR14 ;  /* 0x0000000e64507c20 */ /* 0x000fe20008410000 */
[--C-:B------:R-:W-:Y:S02]  /*2f90*/  @P0 HADD2.F32 R61, -RZ, R48.reuse.H0_H0 ;  /* 0x20000030ff3d0230 */ /* 0x100fe40000004100 */
[----:B------:R-:W-:Y:S01]  /*2fa0*/  @P0 FADD.FTZ R102, R102, R81 ;  /* 0x0000005166660221 */ /* 0x000fe20000010000 */
[C---:B------:R-:W-:Y:S01]  /*2fb0*/  LOP3.LUT P4, RZ, R98.reuse, 0xff0000, RZ, 0xc0, !PT ;  /* 0x00ff000062ff7812 */ /* 0x040fe2000788c0ff */
[----:B------:R-:W-:Y:S01]  /*2fc0*/  FMUL.FTZ R108, R101, UR14 ;  /* 0x0000000e656c7c20 */ /* 0x000fe20008410000 */
[----:B------:R-:W-:Y:S01]  /*2fd0*/  @P1 FSEL R107, R107, RZ, P5 ;  /* 0x000000ff6b6b1208 */ /* 0x000fe20002800000 */
[----:B------:R-:W-:Y:S01]  /*2fe0*/  @P0 FADD.FTZ R103, R103, R60 ;  /* 0x0000003c67670221 */ /* 0x000fe20000010000 */
[----:B------:R-:W-:Y:S01]  /*2ff0*/  LOP3.LUT P5, RZ, R98, 0xff000000, RZ, 0xc0, !PT ;  /* 0xff00000062ff7812 */ /* 0x000fe200078ac0ff */
[----:B------:R-:W-:Y:S01]  /*3000*/  FMUL.FTZ R60, R102, UR14 ;  /* 0x0000000e663c7c20 */ /* 0x000fe20008410000 */
[----:B------:R-:W-:Y:S01]  /*3010*/  FSEL R86, R80, RZ, P4 ;  /* 0x000000ff50567208 */ /* 0x000fe20002000000 */
[----:B------:R-:W-:Y:S01]  /*3020*/  @P0 FADD.FTZ R0, R0, R61 ;  /* 0x0000003d00000221 */ /* 0x000fe20000010000 */
[----:B------:R-:W-:Y:S01]  /*3030*/  LOP3.LUT P4, RZ, R99, 0xff, RZ, 0xc0, !PT ;  /* 0x000000ff63ff7812 */ /* 0x000fe2000788c0ff */
[----:B------:R-:W-:Y:S01]  /*3040*/  @P0 HADD2.F32 R61, -RZ, R51.H0_H0 ;  /* 0x20000033ff3d0230 */ /* 0x000fe20000004100 */
[----:B------:R-:W-:Y:S01]  /*3050*/  FSEL R87, R108, RZ, P5 ;  /* 0x000000ff6c577208 */ /* 0x000fe20002800000 */
[----:B------:R-:W-:Y:S01]  /*3060*/  FMUL.FTZ R104, R184, R109 ;  /* 0x0000006db8687220 */ /* 0x000fe20000410000 */
[----:B------:R-:W-:Y:S01]  /*3070*/  @P1 LOP3.LUT P5, RZ, R97, 0xff, RZ, 0xc0, !PT ;  /* 0x000000ff61ff1812 */ /* 0x000fe200078ac0ff */
[----:B------:R-:W-:Y:S01]  /*3080*/  FMUL.FTZ R79, R0, UR14 ;  /* 0x0000000e004f7c20 */ /* 0x000fe20008410000 */
[----:B------:R-:W-:Y:S01]  /*3090*/  FSEL R89, R60, RZ, P4 ;  /* 0x000000ff3c597208 */ /* 0x000fe20002000000 */
[----:B------:R-:W-:Y:S01]  /*30a0*/  @P0 FADD.FTZ R104, R104, R61 ;  /* 0x0000003d68680221 */ /* 0x000fe20000010000 */
[----:B------:R-:W-:Y:S01]  /*30b0*/  LOP3.LUT P4, RZ, R98, 0xff00, RZ, 0xc0, !PT ;  /* 0x0000ff0062ff7812 */ /* 0x000fe2000788c0ff */
[C---:B------:R-:W-:Y:S01]  /*30c0*/  FMUL.FTZ R88, R184.reuse, R231 ;  /* 0x000000e7b8587220 */ /* 0x040fe20000410000 */
[----:B------:R-:W-:Y:S01]  /*30d0*/  @P2 F2FP.F16.F32.PACK_AB R211, RZ, R211 ;  /* 0x000000d3ffd3223e */ /* 0x000fe200000000ff */
[----:B------:R-:W-:Y:S01]  /*30e0*/  FMUL.FTZ R184, R184, R233 ;  /* 0x000000e9b8b87220 */ /* 0x000fe20000410000 */
[----:B------:R-:W-:Y:S01]  /*30f0*/  @P1 FSEL R98, R60, RZ, P5 ;  /* 0x000000ff3c621208 */ /* 0x000fe20002800000 */
[----:B------:R-:W-:Y:S01]  /*3100*/  FMUL.FTZ R109, R103, UR14 ;  /* 0x0000000e676d7c20 */ /* 0x000fe20008410000 */
[----:B------:R-:W0:Y:S01]  /*3110*/  @P2 LDC.64 R60, c[0x0][0x308] ;  /* 0x0000c200ff3c2b82 */ /* 0x000e220000000a00 */
[----:B------:R-:W-:Y:S01]  /*3120*/  @P2 F2FP.F16.F32.PACK_AB R74, RZ, R74 ;  /* 0x0000004aff4a223e */ /* 0x000fe200000000ff */
[----:B------:R-:W-:Y:S01]  /*3130*/  @P0 FADD.FTZ R184, R184, R235 ;  /* 0x000000ebb8b80221 */ /* 0x000fe20000010000 */
[----:B------:R-:W-:Y:S01]  /*3140*/  @P2 F2FP.F16.F32.PACK_AB R213, RZ, R213 ;  /* 0x000000d5ffd5223e */ /* 0x000fe200000000ff */
[----:B------:R-:W-:Y:S01]  /*3150*/  @P0 HADD2.F32 R233, -RZ, R48.H1_H1 ;  /* 0x30000030ffe90230 */ /* 0x000fe20000004100 */
[----:B------:R-:W-:Y:S01]  /*3160*/  @P2 F2FP.F16.F32.PACK_AB R212, RZ, R212 ;  /* 0x000000d4ffd4223e */ /* 0x000fe200000000ff */
[----:B------:R-:W-:Y:S01]  /*3170*/  FMUL.FTZ R110, R104, UR14 ;  /* 0x0000000e686e7c20 */ /* 0x000fe20008410000 */
[----:B------:R-:W-:-:S02]  /*3180*/  @P2 PRMT R53, R211, 0x7610, R53 ;  /* 0x00007610d3352816 */ /* 0x000fc40000000035 */
[----:B------:R-:W-:Y:S01]  /*3190*/  @P2 F2FP.F16.F32.PACK_AB R75, RZ, R75 ;  /* 0x0000004bff4b223e */ /* 0x000fe200000000ff */
[----:B------:R-:W-:Y:S01]  /*31a0*/  @P0 FADD.FTZ R88, R88, R233 ;  /* 0x000000e958580221 */ /* 0x000fe20000010000 */
[----:B------:R-:W-:Y:S02]  /*31b0*/  @P2 F2FP.F16.F32.PACK_AB R214, RZ, R214 ;  /* 0x000000d6ffd6223e */ /* 0x000fe400000000ff */
[----:B------:R-:W-:Y:S02]  /*31c0*/  @P2 PRMT R52, R74, 0x7610, R52 ;  /* 0x000076104a342816 */ /* 0x000fe40000000034 */
[----:B------:R-:W-:Y:S02]  /*31d0*/  @P2 PRMT R54, R213, 0x7610, R54 ;  /* 0x00007610d5362816 */ /* 0x000fe40000000036 */
[----:B------:R-:W-:Y:S02]  /*31e0*/  @P2 PRMT R53, R53, 0x5410, R212 ;  /* 0x0000541035352816 */ /* 0x000fe400000000d4 */
[----:B------:R-:W-:-:S02]  /*31f0*/  @P1 F2FP.F16.F32.PACK_AB R212, RZ, R68 ;  /* 0x00000044ffd4123e */ /* 0x000fc400000000ff */
[----:B------:R-:W-:Y:S02]  /*3200*/  @P1 F2FP.F16.F32.PACK_AB R213, RZ, R69 ;  /* 0x00000045ffd5123e */ /* 0x000fe400000000ff */
[----:B------:R-:W-:Y:S01]  /*3210*/  @P2 PRMT R52, R52, 0x5410, R75 ;  /* 0x0000541034342816 */ /* 0x000fe2000000004b */
[----:B------:R-:W1:Y:S01]  /*3220*/  LDC.64 R68, c[0x0][0x2f8] ;  /* 0x0000be00ff447b82 */ /* 0x000e620000000a00 */
[----:B------:R-:W-:Y:S01]  /*3230*/  @P2 PRMT R54, R54, 0x5410, R214 ;  /* 0x0000541036362816 */ /* 0x000fe200000000d6 */
[----:B0-----:R-:W-:Y:S01]  /*3240*/  @P2 IMAD.WIDE.U32 R60, R193, 0x10, R60 ;  /* 0x00000010c13c2825 */ /* 0x001fe200078e003c */
[----:B------:R-:W-:Y:S02]  /*3250*/  @P1 F2FP.F16.F32.PACK_AB R214, RZ, R72 ;  /* 0x00000048ffd6123e */ /* 0x000fe400000000ff */
[----:B------:R-:W-:Y:S02]  /*3260*/  F2FP.F16.F32.PACK_AB R62, R73, R62 ;  /* 0x0000003e493e723e */ /* 0x000fe400000000ff */
[----:B------:R-:W-:Y:S01]  /*3270*/  @P2 F2FP.F16.F32.PACK_AB R227, RZ, R227 ;  /* 0x000000e3ffe3223e */ /* 0x000fe200000000ff */
[----:B------:R-:W0:Y:S01]  /*3280*/  @P1 LDC.64 R74, c[0x0][0x300] ;  /* 0x0000c000ff4a1b82 */ /* 0x000e220000000a00 */
[----:B------:R-:W-:-:S02]  /*3290*/  @P2 F2FP.F16.F32.PACK_AB R228, RZ, R228 ;  /* 0x000000e4ffe4223e */ /* 0x000fc400000000ff */
[----:B------:R-:W-:Y:S02]  /*32a0*/  @P2 PRMT R55, R227, 0x7610, R55 ;  /* 0x00007610e3372816 */ /* 0x000fe40000000037 */
[----:B------:R-:W-:Y:S02]  /*32b0*/  @P1 F2FP.F16.F32.PACK_AB R211, RZ, R63 ;  /* 0x0000003fffd3123e */ /* 0x000fe400000000ff */
[----:B------:R-:W-:Y:S01]  /*32c0*/  @P2 PRMT R55, R55, 0x5410, R228 ;  /* 0x0000541037372816 */ /* 0x000fe200000000e4 */
[----:B------:R-:W2:Y:S01]  /*32d0*/  @P2 LDC.64 R72, c[0x0][0x308] ;  /* 0x0000c200ff482b82 */ /* 0x000ea20000000a00 */
        /* <DEDUP_REMOVED lines=8> */
[----:B------:R-:W-:Y:S01]  /*3360*/  @P1 F2FP.F16.F32.PACK_AB R225, RZ, R225 ;  /* 0x000000e1ffe1123e */ /* 0x000fe200000000ff */
[----:B0-----:R-:W-:Y:S01]  /*3370*/  @P1 IMAD.WIDE.U32 R74, R193, 0x10, R74 ;  /* 0x00000010c14a1825 */ /* 0x001fe200078e004a */
[----:B------:R-:W-:-:S02]  /*3380*/  @P1 PRMT R56, R211, 0x7610, R56 ;  /* 0x00007610d3381816 */ /* 0x000fc40000000038 */
[----:B------:R-:W-:Y:S02]  /*3390*/  @P1 PRMT R57, R213, 0x7610, R57 ;  /* 0x00007610d5391816 */ /* 0x000fe40000000039 */
[----:B------:R-:W-:Y:S02]  /*33a0*/  @P1 PRMT R58, R215, 0x7610, R58 ;  /* 0x00007610d73a1816 */ /* 0x000fe4000000003a */
[----:B------:R-:W-:Y:S01]  /*33b0*/  @P1 PRMT R59, R224, 0x7610, R59 ;  /* 0x00007610e03b1816 */ /* 0x000fe2000000003b */
[----:B--2---:R-:W-:Y:S01]  /*33c0*/  @P2 IMAD.WIDE.U32 R72, R191, 0x10, R72 ;  /* 0x00000010bf482825 */ /* 0x004fe200078e0048 */
[----:B------:R-:W-:Y:S02]  /*33d0*/  @P2 F2FP.F16.F32.PACK_AB R218, RZ, R218 ;  /* 0x000000daffda223e */ /* 0x000fe400000000ff */
[----:B------:R-:W-:Y:S02]  /*33e0*/  @P2 F2FP.F16.F32.PACK_AB R220, RZ, R220 ;  /* 0x000000dcffdc223e */ /* 0x000fe400000000ff */
[----:B------:R-:W-:-:S02]  /*33f0*/  @P2 F2FP.F16.F32.PACK_AB R222, RZ, R222 ;  /* 0x000000deffde223e */ /* 0x000fc400000000ff */
[----:B------:R-:W-:Y:S02]  /*3400*/  @P2 F2FP.F16.F32.PACK_AB R230, RZ, R230 ;  /* 0x000000e6ffe6223e */ /* 0x000fe400000000ff */
[----:B---3--:R-:W-:Y:S02]  /*3410*/  @P2 PRMT R52, R217, 0x7610, R52 ;  /* 0x00007610d9342816 */ /* 0x008fe40000000034 */
[----:B------:R-:W-:Y:S02]  /*3420*/  @P2 PRMT R53, R219, 0x7610, R53 ;  /* 0x00007610db352816 */ /* 0x000fe40000000035 */
[----:B------:R-:W-:Y:S02]  /*3430*/  @P2 PRMT R54, R221, 0x7610, R54 ;  /* 0x00007610dd362816 */ /* 0x000fe40000000036 */
[----:B------:R-:W-:Y:S02]  /*3440*/  @P2 PRMT R55, R229, 0x7610, R55 ;  /* 0x00007610e5372816 */ /* 0x000fe40000000037 */
[----:B------:R-:W-:-:S02]  /*3450*/  F2FP.F16.F32.PACK_AB R65, R70, R65 ;  /* 0x000000414641723e */ /* 0x000fc400000000ff */
[----:B------:R-:W-:Y:S01]  /*3460*/  F2FP.F16.F32.PACK_AB R64, R71, R64 ;  /* 0x000000404740723e */ /* 0x000fe200000000ff */
[----:B-1----:R-:W-:Y:S01]  /*3470*/  IMAD.WIDE.U32 R70, R193, 0x10, R68 ;  /* 0x00000010c1467825 */ /* 0x002fe200078e0044 */
[----:B------:R-:W-:Y:S02]  /*3480*/  F2FP.F16.F32.PACK_AB R63, R226, R223 ;  /* 0x000000dfe23f723e */ /* 0x000fe400000000ff */
[----:B------:R-:W-:Y:S02]  /*3490*/  F2FP.F16.F32.PACK_AB R61, R208, R77 ;  /* 0x0000004dd03d723e */ /* 0x000fe400000000ff */
[----:B------:R-:W-:Y:S02]  /*34a0*/  F2FP.F16.F32.PACK_AB R60, R67, R66 ;  /* 0x00000042433c723e */ /* 0x000fe400000000ff */
[----:B------:R-:W-:Y:S02]  /*34b0*/  @P1 PRMT R56, R56, 0x5410, R212 ;  /* 0x0000541038381816 */ /* 0x000fe400000000d4 */
[----:B------:R-:W-:Y:S01]  /*34c0*/  @P1 PRMT R57, R57, 0x5410, R214 ;  /* 0x0000541039391816 */ /* 0x000fe200000000d6 */
[----:B------:R0:W-:Y:S01]  /*34d0*/  STG.E.128 desc[UR4][R70.64], R60 ;  /* 0x0000003c46007986 */ /* 0x0001e2000c101d04 */
[----:B------:R-:W-:-:S02]  /*34e0*/  @P1 PRMT R58, R58, 0x5410, R216 ;  /* 0x000054103a3a1816 */ /* 0x000fc400000000d8 */
[----:B------:R-:W-:Y:S02]  /*34f0*/  @P1 PRMT R59, R59, 0x5410, R225 ;  /* 0x000054103b3b1816 */ /* 0x000fe400000000e1 */
[----:B------:R-:W-:Y:S01]  /*3500*/  F2FP.F16.F32.PACK_AB R66, R207, R76 ;  /* 0x0000004ccf42723e */ /* 0x000fe200000000ff */
[----:B------:R-:W-:Y:S01]  /*3510*/  IMAD.WIDE.U32 R76, R191, 0x10, R68 ;  /* 0x00000010bf4c7825 */ /* 0x000fe200078e0044 */
[----:B------:R-:W-:Y:S01]  /*3520*/  @P2 PRMT R52, R52, 0x5410, R218 ;  /* 0x0000541034342816 */ /* 0x000fe200000000da */
[----:B------:R1:W-:Y:S01]  /*3530*/  @P1 STG.E.128 desc[UR4][R74.64], R56 ;  /* 0x000000384a001986 */ /* 0x0003e2000c101d04 */
[----:B------:R-:W-:Y:S02]  /*3540*/  @P2 PRMT R53, R53, 0x5410, R220 ;  /* 0x0000541035352816 */ /* 0x000fe400000000dc */
[----:B------:R-:W-:Y:S02]  /*3550*/  @P2 PRMT R54, R54, 0x5410, R222 ;  /* 0x0000541036362816 */ /* 0x000fe400000000de */
[----:B------:R-:W-:-:S02]  /*3560*/  @P2 PRMT R55, R55, 0x5410, R230 ;  /* 0x0000541037372816 */ /* 0x000fc400000000e6 */
[----:B------:R-:W-:Y:S02]  /*3570*/  F2FP.F16.F32.PACK_AB R67, R210, R209 ;  /* 0x000000d1d243723e */ /* 0x000fe400000000ff */
[----:B------:R-:W-:Y:S01]  /*3580*/  @P1 F2FP.F16.F32.PACK_AB R190, RZ, R190 ;  /* 0x000000beffbe123e */ /* 0x000fe200000000ff */
[----:B------:R-:W-:Y:S01]  /*3590*/  @P2 STG.E.128 desc[UR4][R72.64], R52 ;  /* 0x0000003448002986 */ /* 0x000fe2000c101d04 */
[----:B0-----:R-:W0:Y:S01]  /*35a0*/  @P1 LDC.64 R70, c[0x0][0x300] ;  /* 0x0000c000ff461b82 */ /* 0x001e220000000a00 */
[----:B------:R-:W-:Y:S02]  /*35b0*/  @P1 F2FP.F16.F32.PACK_AB R194, RZ, R194 ;  /* 0x000000c2ffc2123e */ /* 0x000fe400000000ff */
[----:B------:R2:W-:Y:S01]  /*35c0*/  STG.E.128 desc[UR4][R76.64], R64 ;  /* 0x000000404c007986 */ /* 0x0005e2000c101d04 */
[----:B------:R-:W-:Y:S02]  /*35d0*/  @P1 F2FP.F16.F32.PACK_AB R196, RZ, R196 ;  /* 0x000000c4ffc4123e */ /* 0x000fe400000000ff */
[----:B------:R-:W-:Y:S01]  /*35e0*/  @P1 F2FP.F16.F32.PACK_AB R117, RZ, R117 ;  /* 0x00000075ff75123e */ /* 0x000fe200000000ff */
[----:B-1----:R-:W-:Y:S01]  /*35f0*/  FMUL.FTZ R74, R88, UR14 ;  /* 0x0000000e584a7c20 */ /* 0x002fe20008410000 */
[----:B------:R-:W-:-:S02]  /*3600*/  @P2 F2FP.F16.F32.PACK_AB R199, RZ, R199 ;  /* 0x000000c7ffc7223e */ /* 0x000fc400000000ff */
[----:B------:R-:W-:Y:S02]  /*3610*/  @P2 F2FP.F16.F32.PACK_AB R201, RZ, R201 ;  /* 0x000000c9ffc9223e */ /* 0x000fe400000000ff */
[----:B------:R-:W-:Y:S02]  /*3620*/  @P2 F2FP.F16.F32.PACK_AB R203, RZ, R203 ;  /* 0x000000cbffcb223e */ /* 0x000fe400000000ff */
[----:B------:R-:W-:Y:S02]  /*3630*/  @P2 F2FP.F16.F32.PACK_AB R205, RZ, R205 ;  /* 0x000000cdffcd223e */ /* 0x000fe400000000ff */
[----:B------:R-:W-:Y:S02]  /*3640*/  @P1 F2FP.F16.F32.PACK_AB R192, RZ, R192 ;  /* 0x000000c0ffc0123e */ /* 0x000fe400000000ff */
[----:B------:R-:W-:Y:S02]  /*3650*/  @P1 F2FP.F16.F32.PACK_AB R195, RZ, R195 ;  /* 0x000000c3ffc3123e */ /* 0x000fe400000000ff */
[----:B------:R-:W-:Y:S01]  /*3660*/  @P1 F2FP.F16.F32.PACK_AB R116, RZ, R116 ;  /* 0x00000074ff74123e */ /* 0x000fe200000000ff */
[----:B--2---:R-:W1:Y:S01]  /*3670*/  @P2 LDC.64 R66, c[0x0][0x308] ;  /* 0x0000c200ff422b82 */ /* 0x004e620000000a00 */
[----:B------:R-:W-:Y:S01]  /*3680*/  @P1 F2FP.F16.F32.PACK_AB R186, RZ, R186 ;  /* 0x000000baffba123e */ /* 0x000fe200000000ff */
[----:B------:R-:W-:Y:S01]  /*3690*/  IMAD.WIDE.U32 R64, R189, 0x10, R68 ;  /* 0x00000010bd407825 */ /* 0x000fe200078e0044 */
[----:B------:R-:W-:-:S02]  /*36a0*/  @P1 PRMT R56, R190, 0x7610, R56 ;  /* 0x00007610be381816 */ /* 0x000fc40000000038 */
[----:B------:R-:W-:Y:S01]  /*36b0*/  @P1 PRMT R57, R194, 0x7610, R57 ;  /* 0x00007610c2391816 */ /* 0x000fe20000000039 */
[----:B0-----:R-:W-:Y:S01]  /*36c0*/  @P1 IMAD.WIDE.U32 R70, R191, 0x10, R70 ;  /* 0x00000010bf461825 */ /* 0x001fe200078e0046 */
[----:B------:R-:W-:Y:S02]  /*36d0*/  @P1 PRMT R58, R196, 0x7610, R58 ;  /* 0x00007610c43a1816 */ /* 0x000fe4000000003a */
[----:B------:R-:W-:Y:S01]  /*36e0*/  @P1 PRMT R59, R117, 0x7610, R59 ;  /* 0x00007610753b1816 */ /* 0x000fe2000000003b */
[----:B------:R-:W-:Y:S01]  /*36f0*/  IMAD.WIDE.U32 R68, R187, 0x10, R68 ;  /* 0x00000010bb447825 */ /* 0x000fe200078e0044 */
[----:B------:R-:W-:Y:S02]  /*3700*/  @P2 F2FP.F16.F32.PACK_AB R200, RZ, R200 ;  /* 0x000000c8ffc8223e */ /* 0x000fe400000000ff */
[----:B------:R-:W-:Y:S02]  /*3710*/  @P2 F2FP.F16.F32.PACK_AB R202, RZ, R202 ;  /* 0x000000caffca223e */ /* 0x000fe400000000ff */
[----:B------:R-:W-:-:S02]  /*3720*/  @P2 F2FP.F16.F32.PACK_AB R204, RZ, R204 ;  /* 0x000000ccffcc223e */ /* 0x000fc400000000ff */
[----:B------:R-:W-:Y:S02]  /*3730*/  @P2 F2FP.F16.F32.PACK_AB R206, RZ, R206 ;  /* 0x000000ceffce223e */ /* 0x000fe400000000ff */
[----:B------:R-:W-:Y:S02]  /*3740*/  @P2 PRMT R52, R199, 0x7610, R52 ;  /* 0x00007610c7342816 */ /* 0x000fe40000000034 */
[----:B------:R-:W-:Y:S02]  /*3750*/  @P2 PRMT R53, R201, 0x7610, R53 ;  /* 0x00007610c9352816 */ /* 0x000fe40000000035 */
[----:B------:R-:W-:Y:S01]  /*3760*/  @P2 PRMT R54, R203, 0x7610, R54 ;  /* 0x00007610cb362816 */ /* 0x000fe20000000036 */
[----:B-1----:R-:W-:Y:S01]  /*3770*/  @P2 IMAD.WIDE.U32 R66, R187, 0x10, R66 ;  /* 0x00000010bb422825 */ /* 0x002fe200078e0042 */
[----:B------:R-:W-:Y:S02]  /*3780*/  @P2 PRMT R55, R205, 0x7610, R55 ;  /* 0x00007610cd372816 */ /* 0x000fe40000000037 */
[----:B------:R-:W-:-:S02]  /*3790*/  @P1 PRMT R56, R56, 0x5410, R192 ;  /* 0x0000541038381816 */ /* 0x000fc400000000c0 */
[----:B------:R-:W-:Y:S02]  /*37a0*/  @P1 PRMT R57, R57, 0x5410, R195 ;  /* 0x0000541039391816 */ /* 0x000fe400000000c3 */
[----:B------:R-:W-:Y:S02]  /*37b0*/  @P1 PRMT R58, R58, 0x5410, R116 ;  /* 0x000054103a3a1816 */ /* 0x000fe40000000074 */
[----:B------:R-:W-:Y:S02]  /*37c0*/  @P1 PRMT R59, R59, 0x5410, R186 ;  /* 0x000054103b3b1816 */ /* 0x000fe400000000ba */
[----:B------:R-:W-:Y:S02]  /*37d0*/  @P2 PRMT R52, R52, 0x5410, R200 ;  /* 0x0000541034342816 */ /* 0x000fe400000000c8 */
[----:B------:R-:W-:Y:S01]  /*37e0*/  @P2 PRMT R53, R53, 0x5410, R202 ;  /* 0x0000541035352816 */ /* 0x000fe200000000ca */
[----:B------:R-:W-:Y:S01]  /*37f0*/  @P1 STG.E.128 desc[UR4][R70.64], R56 ;  /* 0x0000003846001986 */ /* 0x000fe2000c101d04 */
[----:B------:R-:W-:-:S02]  /*3800*/  @P2 PRMT R54, R54, 0x5410, R204 ;  /* 0x0000541036362816 */ /* 0x000fc400000000cc */
[----:B------:R-:W-:Y:S02]  /*3810*/  @P2 PRMT R55, R55, 0x5410, R206 ;  /* 0x0000541037372816 */ /* 0x000fe400000000ce */
[----:B------:R-:W-:Y:S02]  /*3820*/  FSEL R81, R79, RZ, P6 ;  /* 0x000000ff4f517208 */ /* 0x000fe40003000000 */
[----:B------:R-:W-:Y:S01]  /*3830*/  @P1 LOP3.LUT P6, RZ, R96, 0xff000000, RZ, 0xc0, !PT ;  /* 0xff00000060ff1812 */ /* 0x000fe200078cc0ff */
[----:B------:R0:W-:Y:S01]  /*3840*/  @P2 STG.E.128 desc[UR4][R66.64], R52 ;  /* 0x0000003442002986 */ /* 0x0001e2000c101d04 */
[----:B------:R-:W-:Y:S02]  /*3850*/  F2FP.F16.F32.PACK_AB R63, R198, R197 ;  /* 0x000000c5c63f723e */ /* 0x000fe400000000ff */
[----:B------:R-:W-:Y:S02]  /*3860*/  @P1 FSEL R108, R108, RZ, P6 ;  /* 0x000000ff6c6c1208 */ /* 0x000fe40003000000 */
[----:B------:R-:W-:-:S02]  /*3870*/  F2FP.F16.F32.PACK_AB R62, R188, R115 ;  /* 0x00000073bc3e723e */ /* 0x000fc400000000ff */
[----:B------:R-:W-:Y:S02]  /*3880*/  F2FP.F16.F32.PACK_AB R61, R114, R113 ;  /* 0x00000071723d723e */ /* 0x000fe400000000ff */
[----:B------:R-:W-:Y:S02]  /*3890*/  F2FP.F16.F32.PACK_AB R60, R112, R111 ;  /* 0x0000006f703c723e */ /* 0x000fe400000000ff */
[----:B------:R-:W-:Y:S02]  /*38a0*/  LOP3.LUT P6, RZ, R99, 0xff00, RZ, 0xc0, !PT ;  /* 0x0000ff0063ff7812 */ /* 0x000fe400078cc0ff */
[----:B------:R-:W-:Y:S01]  /*38b0*/  @P1 LOP3.LUT P5, RZ, R97, 0xff00, RZ, 0xc0, !PT ;  /* 0x0000ff0061ff1812 */ /* 0x000fe200078ac0ff */
[----:B------:R1:W-:Y:S01]  /*38c0*/  STG.E.128 desc[UR4][R68.64], R60 ;  /* 0x0000003c44007986 */ /* 0x0003e2000c101d04 */
[C---:B------:R-:W-:Y:S02]  /*38d0*/  FSEL R90, R109.reuse, RZ, P6 ;  /* 0x000000ff6d5a7208 */ /* 0x040fe40003000000 */
[----:B------:R-:W-:Y:S01]  /*38e0*/  @P1 FSEL R109, R109, RZ, P5 ;  /* 0x000000ff6d6d1208 */ /* 0x000fe20002800000 */
[----:B0-----:R-:W0:Y:S01]  /*38f0*/  @P1 LDC.64 R66, c[0x0][0x300] ;  /* 0x0000c000ff421b82 */ /* 0x001e220000000a00 */
[----:B------:R-:W-:-:S02]  /*3900*/  LOP3.LUT P5, RZ, R99, 0xff000000, RZ, 0xc0, !PT ;  /* 0xff00000063ff7812 */ /* 0x000fc400078ac0ff */
[----:B------:R-:W-:Y:S02]  /*3910*/  @P2 F2FP.F16.F32.PACK_AB R104, RZ, R104 ;  /* 0x00000068ff68223e */ /* 0x000fe400000000ff */
[----:B------:R-:W-:Y:S02]  /*3920*/  @P2 F2FP.F16.F32.PACK_AB R72, RZ, R184 ;  /* 0x000000b8ff48223e */ /* 0x000fe400000000ff */
[----:B------:R-:W-:Y:S02]  /*3930*/  @P2 PRMT R55, R104, 0x7610, R55 ;  /* 0x0000761068372816 */ /* 0x000fe40000000037 */
[----:B------:R-:W-:Y:S02]  /*3940*/  LOP3.LUT P6, RZ, R99, 0xff0000, RZ, 0xc0, !PT ;  /* 0x00ff000063ff7812 */ /* 0x000fe400078cc0ff */
[----:B------:R-:W-:Y:S02]  /*3950*/  @P2 PRMT R55, R55, 0x5410, R72 ;  /* 0x0000541037372816 */ /* 0x000fe40000000048 */
[----:B------:R-:W-:Y:S01]  /*3960*/  FSEL R99, R110, RZ, P6 ;  /* 0x000000ff6e637208 */ /* 0x000fe20003000000 */
[----:B-1----:R-:W-:Y:S01]  /*3970*/  FMUL.FTZ R60, R184, UR14 ;  /* 0x0000000eb83c7c20 */ /* 0x002fe20008410000 */
[----:B------:R-:W1:Y:S01]  /*3980*/  @P1 LDC.64 R68, c[0x0][0x300] ;  /* 0x0000c000ff441b82 */ /* 0x000e620000000a00 */
[----:B------:R-:W-:-:S02]  /*3990*/  @P1 LOP3.LUT P6, RZ, R97, 0xff0000, RZ, 0xc0, !PT ;  /* 0x00ff000061ff1812 */ /* 0x000fc400078cc0ff */
[----:B------:R-:W-:Y:S02]  /*39a0*/  @P1 MOV R231, R96 ;  /* 0x0000006000e71202 */ /* 0x000fe40000000f00 */
[C---:B------:R-:W-:Y:S02]  /*39b0*/  FSEL R62, R60.reuse, RZ, P5 ;  /* 0x000000ff3c3e7208 */ /* 0x040fe40002800000 */
[----:B------:R-:W-:Y:S01]  /*39c0*/  @P1 LOP3.LUT P5, RZ, R97, 0xff000000, RZ, 0xc0, !PT ;  /* 0xff00000061ff1812 */ /* 0x000fe200078ac0ff */
[----:B0-----:R-:W-:Y:S01]  /*39d0*/  @P1 IMAD.WIDE.U32 R70, R187, 0x10, R66 ;  /* 0x00000010bb461825 */ /* 0x001fe200078e0042 */
[----:B------:R-:W-:Y:S01]  /*39e0*/  @P1 F2FP.F16.F32.PACK_AB R82, RZ, R82 ;  /* 0x00000052ff52123e */ /* 0x000fe200000000ff */
[----:B------:R-:W0:Y:S01]  /*39f0*/  @P2 LDC.64 R66, c[0x0][0x308] ;  /* 0x0000c200ff422b82 */ /* 0x000e220000000a00 */
[----:B------:R-:W-:Y:S02]  /*3a00*/  @P1 FSEL R60, R60, RZ, P5 ;  /* 0x000000ff3c3c1208 */ /* 0x000fe40002800000 */
[----:B------:R-:W-:-:S02]  /*3a10*/  @P1 F2FP.F16.F32.PACK_AB R84, RZ, R84 ;  /* 0x00000054ff54123e */ /* 0x000fc400000000ff */
[----:B------:R-:W-:Y:S02]  /*3a20*/  @P1 F2FP.F16.F32.PACK_AB R73, RZ, R60 ;  /* 0x0000003cff49123e */ /* 0x000fe400000000ff */
[----:B------:R-:W-:Y:S02]  /*3a30*/  FSEL R60, R74, RZ, P4 ;  /* 0x000000ff4a3c7208 */ /* 0x000fe40002000000 */
[----:B------:R-:W-:Y:S02]  /*3a40*/  @P1 LOP3.LUT P4, RZ, R96, 0xff00, RZ, 0xc0, !PT ;  /* 0x0000ff0060ff1812 */ /* 0x000fe4000788c0ff */
[----:B------:R-:W-:Y:S02]  /*3a50*/  @P1 F2FP.F16.F32.PACK_AB R91, RZ, R91 ;  /* 0x0000005bff5b123e */ /* 0x000fe400000000ff */
[----:B------:R-:W-:Y:S01]  /*3a60*/  @P1 FSEL R72, R74, RZ, P4 ;  /* 0x000000ff4a481208 */ /* 0x000fe20002000000 */
[----:B-1----:R-:W-:Y:S01]  /*3a70*/  @P1 IMAD.WIDE.U32 R68, R185, 0x10, R68 ;  /* 0x00000010b9441825 */ /* 0x002fe200078e0044 */
[----:B------:R-:W1:Y:S01]  /*3a80*/  LDC.64 R74, c[0x0][0x210] ;  /* 0x00008400ff4a7b82 */ /* 0x000e620000000a00 */
[----:B------:R-:W-:-:S02]  /*3a90*/  @P1 F2FP.F16.F32.PACK_AB R106, RZ, R106 ;  /* 0x0000006aff6a123e */ /* 0x000fc400000000ff */
[----:B------:R-:W-:Y:S02]  /*3aa0*/  @P1 FSEL R110, R110, RZ, P6 ;  /* 0x000000ff6e6e1208 */ /* 0x000fe40003000000 */
[----:B------:R-:W-:Y:S02]  /*3ab0*/  @P1 LOP3.LUT P6, RZ, R231, 0xff, RZ, 0xc0, !PT ;  /* 0x000000ffe7ff1812 */ /* 0x000fe400078cc0ff */
[----:B------:R-:W-:Y:S02]  /*3ac0*/  @P1 LOP3.LUT P5, RZ, R96, 0xff0000, RZ, 0xc0, !PT ;  /* 0x00ff000060ff1812 */ /* 0x000fe400078ac0ff */
[----:B------:R-:W-:Y:S01]  /*3ad0*/  @P1 F2FP.F16.F32.PACK_AB R83, RZ, R83 ;  /* 0x00000053ff53123e */ /* 0x000fe200000000ff */
[----:B0-----:R-:W-:Y:S01]  /*3ae0*/  @P2 IMAD.WIDE.U32 R66, R185, 0x10, R66 ;  /* 0x00000010b9422825 */ /* 0x001fe200078e0042 */
[----:B------:R-:W-:Y:S02]  /*3af0*/  @P1 F2FP.F16.F32.PACK_AB R85, RZ, R85 ;  /* 0x00000055ff55123e */ /* 0x000fe400000000ff */
[----:B------:R-:W-:-:S02]  /*3b00*/  @P1 F2FP.F16.F32.PACK_AB R105, RZ, R105 ;  /* 0x00000069ff69123e */ /* 0x000fc400000000ff */
[----:B------:R-:W-:Y:S02]  /*3b10*/  @P1 F2FP.F16.F32.PACK_AB R107, RZ, R107 ;  /* 0x0000006bff6b123e */ /* 0x000fe400000000ff */
[----:B------:R-:W-:Y:S02]  /*3b20*/  @P1 PRMT R56, R82, 0x7610, R56 ;  /* 0x0000761052381816 */ /* 0x000fe40000000038 */
[----:B------:R-:W-:Y:S02]  /*3b30*/  @P1 PRMT R57, R84, 0x7610, R57 ;  /* 0x0000761054391816 */ /* 0x000fe40000000039 */
[----:B------:R-:W-:Y:S02]  /*3b40*/  @P1 PRMT R58, R91, 0x7610, R58 ;  /* 0x000076105b3a1816 */ /* 0x000fe4000000003a */
[----:B------:R-:W-:Y:S02]  /*3b50*/  @P1 PRMT R59, R106, 0x7610, R59 ;  /* 0x000076106a3b1816 */ /* 0x000fe4000000003b */
        /* <DEDUP_REMOVED lines=12> */
[----:B------:R-:W-:Y:S02]  /*3c20*/  @P1 F2FP.F16.F32.PACK_AB R79, RZ, R79 ;  /* 0x0000004fff4f123e */ /* 0x000fe400000000ff */
[----:B------:R-:W-:-:S02]  /*3c30*/  @P1 F2FP.F16.F32.PACK_AB R80, RZ, R80 ;  /* 0x00000050ff50123e */ /* 0x000fc400000000ff */
[----:B------:R-:W-:Y:S02]  /*3c40*/  @P2 F2FP.F16.F32.PACK_AB R101, RZ, R101 ;  /* 0x00000065ff65223e */ /* 0x000fe400000000ff */
[----:B------:R-:W-:Y:S02]  /*3c50*/  @P2 F2FP.F16.F32.PACK_AB R103, RZ, R103 ;  /* 0x00000067ff67223e */ /* 0x000fe400000000ff */
[----:B------:R-:W-:Y:S02]  /*3c60*/  @P2 PRMT R53, R100, 0x7610, R53 ;  /* 0x0000761064352816 */ /* 0x000fe40000000035 */
[----:B------:R-:W-:Y:S02]  /*3c70*/  @P2 PRMT R54, R102, 0x7610, R54 ;  /* 0x0000761066362816 */ /* 0x000fe40000000036 */
[----:B------:R-:W-:Y:S02]  /*3c80*/  @P2 F2FP.F16.F32.PACK_AB R88, RZ, R88 ;  /* 0x00000058ff58223e */ /* 0x000fe400000000ff */
[----:B------:R-:W-:-:S02]  /*3c90*/  @P2 PRMT R52, R0, 0x7610, R52 ;  /* 0x0000761000342816 */ /* 0x000fc40000000034 */
[----:B------:R-:W-:Y:S02]  /*3ca0*/  @P1 F2FP.F16.F32.PACK_AB R108, RZ, R108 ;  /* 0x0000006cff6c123e */ /* 0x000fe400000000ff */
[----:B------:R-:W-:Y:S02]  /*3cb0*/  @P1 F2FP.F16.F32.PACK_AB R109, RZ, R109 ;  /* 0x0000006dff6d123e */ /* 0x000fe400000000ff */
[----:B------:R-:W-:Y:S02]  /*3cc0*/  @P1 F2FP.F16.F32.PACK_AB R72, RZ, R72 ;  /* 0x00000048ff48123e */ /* 0x000fe400000000ff */
[----:B0-----:R-:W-:Y:S02]  /*3cd0*/  @P1 PRMT R56, R79, 0x7610, R56 ;  /* 0x000076104f381816 */ /* 0x001fe40000000038 */
[----:B------:R-:W-:Y:S02]  /*3ce0*/  @P1 PRMT R57, R80, 0x7610, R57 ;  /* 0x0000761050391816 */ /* 0x000fe40000000039 */
[----:B------:R-:W-:-:S02]  /*3cf0*/  @P1 PRMT R58, R98, 0x7610, R58 ;  /* 0x00007610623a1816 */ /* 0x000fc4000000003a */
[----:B------:R-:W-:Y:S02]  /*3d00*/  @P1 PRMT R59, R110, 0x7610, R59 ;  /* 0x000076106e3b1816 */ /* 0x000fe4000000003b */
[----:B------:R-:W-:Y:S02]  /*3d10*/  F2FP.F16.F32.PACK_AB R63, R62, R99 ;  /* 0x000000633e3f723e */ /* 0x000fe400000000ff */
[----:B------:R-:W-:Y:S02]  /*3d20*/  @P2 PRMT R53, R53, 0x5410, R101 ;  /* 0x0000541035352816 */ /* 0x000fe40000000065 */
[----:B------:R-:W-:Y:S02]  /*3d30*/  @P2 PRMT R54, R54, 0x5410, R103 ;  /* 0x0000541036362816 */ /* 0x000fe40000000067 */
[----:B------:R-:W-:Y:S02]  /*3d40*/  @P2 PRMT R52, R52, 0x5410, R88 ;  /* 0x0000541034342816 */ /* 0x000fe40000000058 */
[----:B------:R-:W-:-:S02]  /*3d50*/  F2FP.F16.F32.PACK_AB R62, R90, R89 ;  /* 0x000000595a3e723e */ /* 0x000fc400000000ff */
[----:B------:R-:W-:Y:S01]  /*3d60*/  F2FP.F16.F32.PACK_AB R61, R87, R86 ;  /* 0x00000056573d723e */ /* 0x000fe200000000ff */
[----:B------:R0:W-:Y:S01]  /*3d70*/  @P2 STG.E.128 desc[UR4][R66.64], R52 ;  /* 0x0000003442002986 */ /* 0x0001e2000c101d04 */
[----:B------:R-:W-:Y:S02]  /*3d80*/  F2FP.F16.F32.PACK_AB R60, R60, R81 ;  /* 0x000000513c3c723e */ /* 0x000fe400000000ff */
        /* <DEDUP_REMOVED lines=10> */
.L_x_2102:
        /* <DEDUP_REMOVED lines=33> */
[----:B0-----:R-:W-:Y:S02]  /*4040*/  MOV R52, R133 ;  /* 0x0000008500347202 */ /* 0x001fe40000000f00 */
        /* <DEDUP_REMOVED lines=30> */
.L_x_2101:
[----:B------:R-:W-:Y:S05]  /*4230*/  BSYNC B0 ;  /* 0x0000000000007941 */ /* 0x000fea0003800000 */
.L_x_2099:
        /* <DEDUP_REMOVED lines=187> */
.L_x_2103:
        /* <DEDUP_REMOVED lines=8> */
.L_x_2106:
[----:B------:R-:W-:Y:S05]  /*4e70*/  BSYNC B2 ;  /* 0x0000000000027941 */ /* 0x000fea0003800000 */
.L_x_2105:
        /* <DEDUP_REMOVED lines=8> */
.L_x_2107:
[----:B------:R-:W-:Y:S01]  /*4f00*/  FADD.FTZ R214, R211, R214 ;  /* 0x000000d6d3d67221 */ /* 0x000fe20000010000 */
[----:B------:R-:W-:-:S04]  /*4f10*/  HFMA2.MMA R217, -RZ, RZ, 0, 1.1920928955078125e-07 ;  /* 0x00000002ffd97435 */ /* 0x000fc800000001ff */
[----:B------:R-:W-:Y:S02]  /*4f20*/  MOV R222, R214 ;  /* 0x000000d600de7202 */ /* 0x000fe40000000f00 */
[----:B------:R-:W-:-:S07]  /*4f30*/  MOV R216, R215 ;  /* 0x000000d700d87202 */ /* 0x000fce0000000f00 */
[----:B------:R-:W-:Y:S05]  /*4f40*/  WARPSYNC.COLLECTIVE R213, `(.L_x_2108) ;  /* 0x00000000d5087348 */ /* 0x000fea0003c00000 */
[----:B------:R0:W1:Y:S02]  /*4f50*/  SHFL.BFLY P2, R215, R222, R217, R224 ;  /* 0x0c0000d9ded77389 */ /* 0x00006400000400e0 */
[----:B01----:R-:W-:Y:S01]  /*4f60*/  ENDCOLLECTIVE ;  /* 0x000000000000791b */ /* 0x003fe20003800000 */
.L_x_2108:
[----:B------:R-:W-:-:S05]  /*4f70*/  FADD.FTZ R216, R75, R216 ;  /* 0x000000d84bd87221 */ /* 0x000fca0000010000 */
[----:B------:R-:W-:Y:S02]  /*4f80*/  MOV R222, R216 ;  /* 0x000000d800de7202 */ /* 0x000fe40000000f00 */
[----:B------:R-:W-:-:S07]  /*4f90*/  MOV R77, R215 ;  /* 0x000000d7004d7202 */ /* 0x000fce0000000f00 */
[----:B------:R-:W-:Y:S05]  /*4fa0*/  WARPSYNC.COLLECTIVE R213, `(.L_x_2109) ;  /* 0x00000000d5087348 */ /* 0x000fea0003c00000 */
[----:B------:R0:W1:Y:S02]  /*4fb0*/  SHFL.BFLY P2, R215, R222, R217, R224 ;  /* 0x0c0000d9ded77389 */ /* 0x00006400000400e0 */
[----:B01----:R-:W-:Y:S01]  /*4fc0*/  ENDCOLLECTIVE ;  /* 0x000000000000791b */ /* 0x003fe20003800000 */
.L_x_2109:
[----:B------:R-:W-:Y:S01]  /*4fd0*/  FADD.FTZ R77, R214, R77 ;  /* 0x0000004dd64d7221 */ /* 0x000fe20000010000 */
[----:B------:R-:W-:-:S04]  /*4fe0*/  HFMA2.MMA R217, -RZ, RZ, 0, 2.384185791015625e-07 ;  /* 0x00000004ffd97435 */ /* 0x000fc800000001ff */
[----:B------:R-:W-:Y:S02]  /*4ff0*/  MOV R222, R77 ;  /* 0x0000004d00de7202 */ /* 0x000fe40000000f00 */
[----:B------:R-:W-:-:S07]  /*5000*/  MOV R209, R215 ;  /* 0x000000d700d17202 */ /* 0x000fce0000000f00 */
[----:B------:R-:W-:Y:S05]  /*5010*/  WARPSYNC.COLLECTIVE R213, `(.L_x_2110) ;  /* 0x00000000d5087348 */ /* 0x000fea0003c00000 */
[----:B------:R0:W1:Y:S02]  /*5020*/  SHFL.BFLY P2, R215, R222, R217, R224 ;  /* 0x0c0000d9ded77389 */ /* 0x00006400000400e0 */
[----:B01----:R-:W-:Y:S01]  /*5030*/  ENDCOLLECTIVE ;  /* 0x000000000000791b */ /* 0x003fe20003800000 */
.L_x_2110:
[----:B------:R-:W-:-:S05]  /*5040*/  FADD.FTZ R209, R216, R209 ;  /* 0x000000d1d8d17221 */ /* 0x000fca0000010000 */
[----:B------:R-:W-:Y:S02]  /*5050*/  MOV R222, R209 ;  /* 0x000000d100de7202 */ /* 0x000fe40000000f00 */
[----:B------:R-:W-:-:S07]  /*5060*/  MOV R218, R215 ;  /* 0x000000d700da7202 */ /* 0x000fce0000000f00 */
[----:B------:R-:W-:Y:S05]  /*5070*/  WARPSYNC.COLLECTIVE R213, `(.L_x_2111) ;  /* 0x00000000d5087348 */ /* 0x000fea0003c00000 */
[----:B------:R0:W1:Y:S02]  /*5080*/  SHFL.BFLY P2, R215, R222, R217, R224 ;  /* 0x0c0000d9ded77389 */ /* 0x00006400000400e0 */
[----:B01----:R-:W-:Y:S01]  /*5090*/  ENDCOLLECTIVE ;  /* 0x000000000000791b */ /* 0x003fe20003800000 */
.L_x_2111:
[----:B------:R-:W-:Y:S01]  /*50a0*/  FADD.FTZ R218, R77, R218 ;  /* 0x000000da4dda7221 */ /* 0x000fe20000010000 */
[----:B------:R-:W-:-:S04]  /*50b0*/  HFMA2.MMA R217, -RZ, RZ, 0, 4.76837158203125e-07 ;  /* 0x00000008ffd97435 */ /* 0x000fc800000001ff */
[----:B------:R-:W-:Y:S02]  /*50c0*/  MOV R222, R218 ;  /* 0x000000da00de7202 */ /* 0x000fe40000000f00 */
[----:B------:R-:W-:-:S07]  /*50d0*/  MOV R220, R215 ;  /* 0x000000d700dc7202 */ /* 0x000fce0000000f00 */
[----:B------:R-:W-:Y:S05]  /*50e0*/  WARPSYNC.COLLECTIVE R213, `(.L_x_2112) ;  /* 0x00000000d5087348 */ /* 0x000fea0003c00000 */
[----:B------:R0:W1:Y:S02]  /*50f0*/  SHFL.BFLY P2, R215, R222, R217, R224 ;  /* 0x0c0000d9ded77389 */ /* 0x00006400000400e0 */
[----:B01----:R-:W-:Y:S01]  /*5100*/  ENDCOLLECTIVE ;  /* 0x000000000000791b */ /* 0x003fe20003800000 */
.L_x_2112:
[----:B------:R-:W-:-:S05]  /*5110*/  FADD.FTZ R220, R209, R220 ;  /* 0x000000dcd1dc7221 */ /* 0x000fca0000010000 */
[----:B------:R-:W-:Y:S02]  /*5120*/  MOV R222, R220 ;  /* 0x000000dc00de7202 */ /* 0x000fe40000000f00 */
[----:B------:R-:W-:-:S07]  /*5130*/  MOV R75, R215 ;  /* 0x000000d7004b7202 */ /* 0x000fce0000000f00 */
[----:B------:R-:W-:Y:S05]  /*5140*/  WARPSYNC.COLLECTIVE R213, `(.L_x_2113) ;  /* 0x00000000d5087348 */ /* 0x000fea0003c00000 */
[----:B------:R0:W1:Y:S02]  /*5150*/  SHFL.BFLY P2, R215, R222, R217, R224 ;  /* 0x0c0000d9ded77389 */ /* 0x00006400000400e0 */
[----:B01----:R-:W-:Y:S01]  /*5160*/  ENDCOLLECTIVE ;  /* 0x000000000000791b */ /* 0x003fe20003800000 */
.L_x_2113:
[----:B------:R-:W-:Y:S01]  /*5170*/  FADD.FTZ R75, R218, R75 ;  /* 0x0000004bda4b7221 */ /* 0x000fe20000010000 */
[----:B------:R-:W-:-:S04]  /*5180*/  HFMA2.MMA R217, -RZ, RZ, 0, 9.5367431640625e-07 ;  /* 0x00000010ffd97435 */ /* 0x000fc800000001ff */
[----:B------:R-:W-:Y:S02]  /*5190*/  MOV R222, R75 ;  /* 0x0000004b00de7202 */ /* 0x000fe40000000f00 */
[----:B------:R-:W-:-:S07]  /*51a0*/  MOV R211, R215 ;  /* 0x000000d700d37202 */ /* 0x000fce0000000f00 */
[----:B------:R-:W-:Y:S05]  /*51b0*/  WARPSYNC.COLLECTIVE R213, `(.L_x_2114) ;  /* 0x00000000d5087348 */ /* 0x000fea0003c00000 */
[----:B------:R0:W1:Y:S02]  /*51c0*/  SHFL.BFLY P2, R215, R222, R217, R224 ;  /* 0x0c0000d9ded77389 */ /* 0x00006400000400e0 */
[----:B01----:R-:W-:Y:S01]  /*51d0*/  ENDCOLLECTIVE ;  /* 0x000000000000791b */ /* 0x003fe20003800000 */
.L_x_2114:
[----:B------:R-:W-:-:S05]  /*51e0*/  FADD.FTZ R211, R220, R211 ;  /* 0x000000d3dcd37221 */ /* 0x000fca0000010000 */
[----:B------:R-:W-:Y:S02]  /*51f0*/  MOV R222, R211 ;  /* 0x000000d300de7202 */ /* 0x000fe40000000f00 */
[----:B------:R-:W-:-:S07]  /*5200*/  MOV R214, R215 ;  /* 0x000000d700d67202 */ /* 0x000fce0000000f00 */
[----:B------:R-:W-:Y:S05]  /*5210*/  WARPSYNC.COLLECTIVE R213, `(.L_x_2115) ;  /* 0x00000000d5087348 */ /* 0x000fea0003c00000 */
[----:B------:R0:W1:Y:S02]  /*5220*/  SHFL.BFLY P2, R215, R222, R217, R224 ;  /* 0x0c0000d9ded77389 */ /* 0x00006400000400e0 */
[----:B01----:R-:W-:Y:S01]  /*5230*/  ENDCOLLECTIVE ;  /* 0x000000000000791b */ /* 0x003fe20003800000 */
.L_x_2115:
[----:B------:R-:W-:Y:S01]  /*5240*/  MOV R216, R215 ;  /* 0x000000d700d87202 */ /* 0x000fe20000000f00 */
[----:B------:R-:W-:Y:S06]  /*5250*/  BRA `(.L_x_2116) ;  /* 0xffffffc800e07947 */ /* 0x000fec000383ffff */
.L_x_2117:
        /* <DEDUP_REMOVED lines=10> */
.L_x_3789:


//--------------------- .text._ZN10layer_norm31ln_parallel_residual_bwd_kernelINS_13Kernel_traitsI6__halfS2_fS2_fjLj1024ELj1ELj4ELj1ELj16ENS_18Kernel_traits_baseILj1024ES2_S2_fS2_fjLj128EEEEELb0ELb0ELb0EEEvNS_9BwdParamsE --------------------------
	.section	.text._ZN10layer_norm31ln_parallel_residual_bwd_kernelINS_13Kernel_traitsI6__halfS2_fS2_fjLj1024ELj1ELj4ELj1ELj16ENS_18Kernel_traits_baseILj1024ES2_S2_fS2_fjLj128EEEEELb0ELb0ELb0EEEvNS_9BwdParamsE,"ax",@progbits
	.align	128
        .global         _ZN10layer_norm31ln_parallel_residual_bwd_kernelINS_13Kernel_traitsI6__halfS2_fS2_fjLj1024ELj1ELj4ELj1ELj16ENS_18Kernel_traits_baseILj1024ES2_S2_fS2_fjLj128EEEEELb0ELb0ELb0EEEvNS_9BwdParamsE
        .type           _ZN10layer_norm31ln_parallel_residual_bwd_kernelINS_13Kernel_traitsI6__halfS2_fS2_fjLj1024ELj1ELj4ELj1ELj16ENS_18Kernel_traits_baseILj1024ES2_S2_fS2_fjLj128EEEEELb0ELb0ELb0EEEvNS_9BwdParamsE,@function
        .size           _ZN10layer_norm31ln_parallel_residual_bwd_kernelINS_13Kernel_traitsI6__halfS2_fS2_fjLj1024ELj1ELj4ELj1ELj16ENS_18Kernel_traits_baseILj1024ES2_S2_fS2_fjLj128EEEEELb0ELb0ELb0EEEvNS_9BwdParamsE,(.L_x_3790 - _ZN10layer_norm31ln_parallel_residual_bwd_kernelINS_13Kernel_traitsI6__halfS2_fS2_fjLj1024ELj1ELj4ELj1ELj16ENS_18Kernel_traits_baseILj1024ES2_S2_fS2_fjLj128EEEEELb0ELb0ELb0EEEvNS_9BwdParamsE)
        .other          _ZN10layer_norm31ln_parallel_residual_bwd_kernelINS_13Kernel_traitsI6__halfS2_fS2_fjLj1024ELj1ELj4ELj1ELj16ENS_18Kernel_traits_baseILj1024ES2_S2_fS2_fjLj128EEEEELb0ELb0ELb0EEEvNS_9BwdParamsE,@"STO_CUDA_ENTRY STV_DEFAULT"
_ZN10layer_norm31ln_parallel_residual_bwd_kernelINS_13Kernel_traitsI6__halfS2_fS2_fjLj1024ELj1ELj4ELj1ELj16ENS_18Kernel_traits_baseILj1024ES2_S2_fS2_fjLj128EEEEELb0ELb0ELb0EEEvNS_9BwdParamsE:
.text._ZN10layer_norm31ln_parallel_residual_bwd_kernelINS_13Kernel_traitsI6__halfS2_fS2_fjLj1024ELj1ELj4ELj1ELj16ENS_18Kernel_traits_baseILj1024ES2_S2_fS2_fjLj128EEEEELb0ELb0ELb0EEEvNS_9BwdParamsE:
        /* <DEDUP_REMOVED lines=121> */
[--C-:B-----5:R-:W-:Y:S01]  /*0790*/  HADD2.F32 R0, -RZ, R32.reuse.H0_H0 ;  /* 0x20000020ff007230 */ /* 0x120fe20000004100 */
[----:B------:R-:W-:Y:S01]  /*07a0*/  HFMA2.MMA R165, -RZ, RZ, 0, 0 ;  /* 0x00000000ffa57435 */ /* 0x000fe200000001ff */
        /* <DEDUP_REMOVED lines=127> */
.L_x_2137:
        /* <DEDUP_REMOVED lines=20> */
[----:B------:R-:W2:Y:S04]  /*10e0*/  LDL R216, [R1+0x118] ;  /* 0x0001180001d87983 */ /* 0x000ea80000100800 */
[----:B------:R-:W3:Y:S03]  /*10f0*/  LDL R247, [R1+0x110] ;  /* 0x0001100001f77983 */ /* 0x000ee60000100800 */
[----:B------:R-:W1:Y:S01]  /*1100*/  LDC.64 R192, c[0x0][0x2b8] ;  /* 0x0000ae00ffc07b82 */ /* 0x000e620000000a00 */
[C---:B------:R-:W-:Y:S01]  /*1110*/  LEA R200, P0, R4.reuse, UR10, 0x5 ;  /* 0x0000000a04c87c11 */ /* 0x040fe2000f8028ff */
[----:B------:R-:W4:Y:S03]  /*1120*/  LDL R248, [R1+0x11c] ;  /* 0x00011c0001f87983 */ /* 0x000f260000100800 */
[----:B------:R-:W-:Y:S01]  /*1130*/  LEA.HI.X R201, R4, UR11, RZ, 0x5, P0 ;  /* 0x0000000b04c97c11 */ /* 0x000fe200080f2cff */
[----:B------:R-:W4:Y:S01]  /*1140*/  LDL R240, [R1+0x114] ;  /* 0x0001140001f07983 */ /* 0x000f220000100800 */
[----:B------:R-:W-:Y:S01]  /*1150*/  ISETP.NE.U32.AND P0, PT, RZ, UR8, PT ;  /* 0x00000008ff007c0c */ /* 0x000fe2000bf05070 */
[----:B------:R-:W1:Y:S02]  /*1160*/  LDC.U8 R235, c[0x0][0x2a0] ;  /* 0x0000a800ffeb7b82 */ /* 0x000e640000000000 */
[----:B------:R-:W2:Y:S01]  /*1170*/  LDG.E.128 R196, desc[UR4][R200.64] ;  /* 0x00000004c8c47981 */ /* 0x000ea2000c1e1d00 */
[----:B------:R-:W-:-:S03]  /*1180*/  ISETP.NE.AND.EX P0, PT, RZ, UR9, PT, P0 ;  /* 0x00000009ff007c0c */ /* 0x000fc6000bf05300 */
[----:B------:R-:W4:Y:S01]  /*1190*/  LDL R239, [R1+0x108] ;  /* 0x0001080001ef7983 */ /* 0x000f220000100800 */
[----:B0-----:R-:W-:-:S03]  /*11a0*/  IMAD.WIDE.U32 R188, R4, 0x10, R188 ;  /* 0x0000001004bc7825 */ /* 0x001fc600078e00bc */
[----:B------:R-:W4:Y:S04]  /*11b0*/  LDL R220, [R1+0x100] ;  /* 0x0001000001dc7983 */ /* 0x000f280000100800 */
[----:B------:R-:W3:Y:S01]  /*11c0*/  LDG.E.128 R188, desc[UR4][R188.64] ;  /* 0x00000004bcbc7981 */ /* 0x000ee2000c1e1d00 */
[C---:B-1----:R-:W-:Y:S01]  /*11d0*/  IMAD.WIDE.U32 R192, R4.reuse, 0x10, R192 ;  /* 0x0000001004c07825 */ /* 0x042fe200078e00c0 */
[C---:B------:R-:W-:Y:S02]  /*11e0*/  @P0 LEA R6, P1, R4.reuse, UR8, 0x5 ;  /* 0x0000000804060c11 */ /* 0x040fe4000f8228ff */
[----:B------:R-:W4:Y:S04]  /*11f0*/  LDG.E.128 R200, desc[UR4][R200.64+0x10] ;  /* 0x00001004c8c87981 */ /* 0x000f28000c1e1d00 */
[----:B------:R-:W4:Y:S01]  /*1200*/  LDG.E.128 R192, desc[UR4][R192.64] ;  /* 0x00000004c0c07981 */ /* 0x000f22000c1e1d00 */
[----:B------:R-:W-:-:S03]  /*1210*/  @P0 LEA.HI.X R7, R4, UR9, RZ, 0x5, P1 ;  /* 0x0000000904070c11 */ /* 0x000fc600088f2cff */
[----:B------:R-:W4:Y:S04]  /*1220*/  LDL R219, [R1+0x104] ;  /* 0x0001040001db7983 */ /* 0x000f280000100800 */
[----:B------:R-:W5:Y:S04]  /*1230*/  @P0 LDG.E.128 R36, desc[UR4][R6.64] ;  /* 0x0000000406240981 */ /* 0x000f68000c1e1d00 */
[----:B------:R0:W5:Y:S01]  /*1240*/  @P0 LDG.E.128 R32, desc[UR4][R6.64+0x10] ;  /* 0x0000100406200981 */ /* 0x000162000c1e1d00 */
[----:B------:R-:W-:-:S03]  /*1250*/  ISETP.NE.AND P0, PT, R235, RZ, PT ;  /* 0x000000ffeb00720c */ /* 0x000fc60003f05270 */
[----:B------:R-:W4:Y:S01]  /*1260*/  LDL R235, [R1+0x10c] ;  /* 0x00010c0001eb7983 */ /* 0x000f220000100800 */
[----:B-----5:R-:W-:-:S03]  /*1270*/  FSEL R9, R208, RZ, !P0 ;  /* 0x000000ffd0097208 */ /* 0x020fc60004000000 */
[----:B------:R-:W4:Y:S02]  /*1280*/  LDL R218, [R1+0xf8] ;  /* 0x0000f80001da7983 */ /* 0x000f240000100800 */
[--C-:B--2---:R-:W-:Y:S01]  /*1290*/  FADD.FTZ R0, R196, -R9.reuse ;  /* 0x80000009c4007221 */ /* 0x104fe20000010000 */
[----:B------:R-:W-:-:S03]  /*12a0*/  FADD.FTZ R197, R197, -R9 ;  /* 0x80000009c5c57221 */ /* 0x000fc60000010000 */
[----:B------:R-:W-:Y:S01]  /*12b0*/  FMUL.FTZ R0, R3, R0 ;  /* 0x0000000003007220 */ /* 0x000fe20000410000 */
[----:B------:R-:W-:Y:S01]  /*12c0*/  FADD.FTZ R5, R199, -R9 ;  /* 0x80000009c7057221 */ /* 0x000fe20000010000 */
[----:B------:R-:W-:Y:S01]  /*12d0*/  FMUL.FTZ R217, R3, R197 ;  /* 0x000000c503d97220 */ /* 0x000fe20000410000 */
[--C-:B---3--:R-:W-:Y:S02]  /*12e0*/  HADD2.F32 R196, -RZ, R188.reuse.H0_H0 ;  /* 0x200000bcffc47230 */ /* 0x108fe40000004100 */
[----:B------:R-:W-:-:S03]  /*12f0*/  HADD2.F32 R188, -RZ, R188.H1_H1 ;  /* 0x300000bcffbc7230 */ /* 0x000fc60000004100 */
[-C--:B------:R-:W-:Y:S01]  /*1300*/  FMUL.FTZ R199, R216, R196.reuse ;  /* 0x000000c4d8c77220 */ /* 0x080fe20000410000 */
[----:B------:R-:W-:Y:S01]  /*1310*/  FADD.FTZ R68, R68, R196 ;  /* 0x000000c444447221 */ /* 0x000fe20000010000 */
[--C-:B----4-:R-:W-:Y:S02]  /*1320*/  HADD2.F32 R231, -RZ, R192.reuse.H0_H0 ;  /* 0x200000c0ffe77230 */ /* 0x110fe40000004100 */
[----:B------:R-:W-:Y:S01]  /*1330*/  FFMA.FTZ R100, R0, R196, R100 ;  /* 0x000000c400647223 */ /* 0x000fe20000010064 */
[----:B------:R-:W-:Y:S02]  /*1340*/  HADD2.F32 R192, -RZ, R192.H1_H1 ;  /* 0x300000c0ffc07230 */ /* 0x000fe40000004100 */
[-C--:B------:R-:W-:Y:S01]  /*1350*/  FMUL.FTZ R196, R247, R188.reuse ;  /* 0x000000bcf7c47220 */ /* 0x080fe20000410000 */
[----:B------:R-:W-:Y:S01]  /*1360*/  FADD.FTZ R69, R69, R188 ;  /* 0x000000bc45457221 */ /* 0x000fe20000010000 */
[----:B------:R-:W-:Y:S01]  /*1370*/  FADD.FTZ R132, R132, R231 ;  /* 0x000000e784847221 */ /* 0x000fe20000010000 */
[-C--:B------:R-:W-:Y:S01]  /*1380*/  FFMA.FTZ R164, R0, R231.reuse, R164 ;  /* 0x000000e700a47223 */ /* 0x080fe200000100a4 */
[----:B------:R-:W-:Y:S01]  /*1390*/  FFMA.FTZ R101, R217, R188, R101 ;  /* 0x000000bcd9657223 */ /* 0x000fe20000010065 */
[----:B------:R-:W-:Y:S01]  /*13a0*/  FFMA.FTZ R231, R248, R231, R199 ;  /* 0x000000e7f8e77223 */ /* 0x000fe200000100c7 */
[----:B------:R-:W-:-:S02]  /*13b0*/  HADD2.F32 R188, -RZ, R189.H0_H0 ;  /* 0x200000bdffbc7230 */ /* 0x000fc40000004100 */
[-C--:B------:R-:W-:Y:S01]  /*13c0*/  FFMA.FTZ R199, R240, R192.reuse, R196 ;  /* 0x000000c0f0c77223 */ /* 0x080fe200000100c4 */
[----:B------:R-:W-:Y:S01]  /*13d0*/  FADD.FTZ R198, R198, -R9 ;  /* 0x80000009c6c67221 */ /* 0x000fe20000010000 */
[C---:B0-----:R-:W-:Y:S01]  /*13e0*/  FADD.FTZ R6, -R9.reuse, R200 ;  /* 0x000000c809067221 */ /* 0x041fe20000010100 */
[C---:B------:R-:W-:Y:S01]  /*13f0*/  FADD.FTZ R7, -R9.reuse, R201 ;  /* 0x000000c909077221 */ /* 0x040fe20000010100 */
[----:B------:R-:W-:Y:S01]  /*1400*/  FADD.FTZ R8, -R9, R202 ;  /* 0x000000ca09087221 */ /* 0x000fe20000010100 */
[----:B------:R-:W-:Y:S01]  /*1410*/  FADD.FTZ R133, R133, R192 ;  /* 0x000000c085857221 */ /* 0x000fe20000010000 */
[----:B------:R-:W-:Y:S01]  /*1420*/  FFMA.FTZ R165, R217, R192, R165 ;  /* 0x000000c0d9a57223 */ /* 0x000fe200000100a5 */
[----:B------:R-:W-:Y:S01]  /*1430*/  FADD.FTZ R9, -R9, R203 ;  /* 0x000000cb09097221 */ /* 0x000fe20000010100 */
[----:B------:R-:W-:Y:S01]  /*1440*/  HADD2.F32 R192, -RZ, R193.H0_H0 ;  /* 0x200000c1ffc07230 */ /* 0x000fe20000004100 */
[----:B------:R-:W2:Y:S01]  /*1450*/  LDL R203, [R1+0xfc] ;  /* 0x0000fc0001cb7983 */ /* 0x000ea20000100800 */
[----:B------:R-:W-:-:S03]  /*1460*/  FMUL.FTZ R196, R239, R188 ;  /* 0x000000bcefc47220 */ /* 0x000fc60000410000 */
[----:B------:R0:W-:Y:S01]  /*1470*/  STL [R1+0xc], R199 ;  /* 0x00000cc701007387 */ /* 0x0001e20000100800 */
[----:B------:R-:W-:-:S03]  /*1480*/  FFMA.FTZ R197, R235, R192, R196 ;  /* 0x000000c0ebc57223 */ /* 0x000fc600000100c4 */
[----:B------:R-:W3:Y:S01]  /*1490*/  LDL R202, [R1+0xf0] ;  /* 0x0000f00001ca7983 */ /* 0x000ee20000100800 */
[----:B------:R-:W-:-:S03]  /*14a0*/  FMUL.FTZ R216, R3, R198 ;  /* 0x000000c603d87220 */ /* 0x000fc60000410000 */
[----:B------:R-:W4:Y:S04]  /*14b0*/  LDL R201, [R1+0xf4] ;  /* 0x0000f40001c97983 */ /* 0x000f280000100800 */
[----:B------:R-:W4:Y:S04]  /*14c0*/  LDL R200, [R1+0xe8] ;  /* 0x0000e80001c87983 */ /* 0x000f280000100800 */
[----:B------:R0:W-:Y:S01]  /*14d0*/  STL [R1+0x8], R197 ;  /* 0x000008c501007387 */ /* 0x0001e20000100800 */
[----:B------:R-:W-:-:S03]  /*14e0*/  FADD.FTZ R134, R134, R192 ;  /* 0x000000c086867221 */ /* 0x000fc60000010000 */
[----:B------:R-:W4:Y:S01]  /*14f0*/  LDL R198, [R1+0xec] ;  /* 0x0000ec0001c67983 */ /* 0x000f220000100800 */
[----:B------:R-:W-:-:S03]  /*1500*/  FFMA.FTZ R166, R216, R192, R166 ;  /* 0x000000c0d8a67223 */ /* 0x000fc600000100a6 */
[----:B------:R-:W4:Y:S04]  /*1510*/  LDL R196, [R1+0xe0] ;  /* 0x0000e00001c47983 */ /* 0x000f280000100800 */
[----:B------:R-:W4:Y:S01]  /*1520*/  LDL R192, [R1+0xe4] ;  /* 0x0000e40001c07983 */ /* 0x000f220000100800 */
[----:B------:R-:W-:Y:S02]  /*1530*/  HADD2.F32 R189, -RZ, R189.H1_H1 ;  /* 0x300000bdffbd7230 */ /* 0x000fe40000004100 */
[----:B------:R-:W-:-:S03]  /*1540*/  HADD2.F32 R193, -RZ, R193.H1_H1 ;  /* 0x300000c1ffc17230 */ /* 0x000fc60000004100 */
[----:B------:R-:W-:Y:S01]  /*1550*/  FMUL.FTZ R248, R220, R189 ;  /* 0x000000bddcf87220 */ /* 0x000fe20000410000 */
[----:B------:R-:W-:-:S03]  /*1560*/  FADD.FTZ R220, RZ, R231 ;  /* 0x000000e7ffdc7221 */ /* 0x000fc60000010000 */
[----:B------:R-:W-:Y:S01]  /*1570*/  FFMA.FTZ R248, R219, R193, R248 ;  /* 0x000000c1dbf87223 */ /* 0x000fe200000100f8 */
[----:B------:R-:W-:Y:S01]  /*1580*/  FFMA.FTZ R219, R0, R231, RZ ;  /* 0x000000e700db7223 */ /* 0x000fe200000100ff */
[----:B------:R-:W-:Y:S01]  /*1590*/  FADD.FTZ R70, R70, R188 ;  /* 0x000000bc46467221 */ /* 0x000fe20000010000 */
[----:B------:R-:W-:Y:S01]  /*15a0*/  FFMA.FTZ R102, R216, R188, R102 ;  /* 0x000000bcd8667223 */ /* 0x000fe20000010066 */
[----:B------:R-:W-:Y:S01]  /*15b0*/  FMUL.FTZ R5, R3, R5 ;  /* 0x0000000503057220 */ /* 0x000fe20000410000 */
[----:B------:R-:W-:Y:S02]  /*15c0*/  HADD2.F32 R188, -RZ, R190.H0_H0 ;  /* 0x200000beffbc7230 */ /* 0x000fe40000004100 */
[----:B------:R-:W-:Y:S01]  /*15d0*/  FADD.FTZ R220, R220, R199 ;  /* 0x000000c7dcdc7221 */ /* 0x000fe20000010000 */
[----:B------:R-:W-:Y:S01]  /*15e0*/  FFMA.FTZ R219, R217, R199, R219 ;  /* 0x000000c7d9db7223 */ /* 0x000fe200000100db */
[----:B------:R-:W-:Y:S02]  /*15f0*/  HADD2.F32 R247, -RZ, R194.H0_H0 ;  /* 0x200000c2fff77230 */ /* 0x000fe40000004100 */
        /* <DEDUP_REMOVED lines=13> */
[----:B------:R-:W-:-:S02]  /*16d0*/  HADD2.F32 R188, -RZ, R191.H0_H0 ;  /* 0x200000bfffbc7230 */ /* 0x000fc40000004100 */
[----:B------:R-:W-:Y:S01]  /*16e0*/  FFMA.FTZ R219, R5, R248, R219 ;  /* 0x000000f805db7223 */ /* 0x000fe200000100db */
[----:B------:R-:W-:Y:S02]  /*16f0*/  HADD2.F32 R239, -RZ, R195.H0_H0 ;  /* 0x200000c3ffef7230 */ /* 0x000fe40000004100 */
[C---:B------:R-:W-:Y:S01]  /*1700*/  FMUL.FTZ R8, R3.reuse, R8 ;  /* 0x0000000803087220 */ /* 0x040fe20000410000 */
[----:B------:R-:W-:Y:S02]  /*1710*/  HADD2.F32 R191, -RZ, R191.H1_H1 ;  /* 0x300000bfffbf7230 */ /* 0x000fe40000004100 */
[C---:B------:R-:W-:Y:S01]  /*1720*/  FMUL.FTZ R7, R3.reuse, R7 ;  /* 0x0000000703077220 */ /* 0x040fe20000410000 */
[----:B------:R-:W-:Y:S02]  /*1730*/  HADD2.F32 R195, -RZ, R195.H1_H1 ;  /* 0x300000c3ffc37230 */ /* 0x000fe40000004100 */
[----:B------:R-:W-:Y:S01]  /*1740*/  FADD.FTZ R130, R130, R239 ;  /* 0x000000ef82827221 */ /* 0x000fe20000010000 */
[----:B------:R-:W-:Y:S01]  /*1750*/  FFMA.FTZ R162, R8, R239, R162 ;  /* 0x000000ef08a27223 */ /* 0x000fe200000100a2 */
        /* <DEDUP_REMOVED lines=16> */
[----:B---3--:R-:W-:Y:S01]  /*1860*/  FMUL.FTZ R240, R202, R190 ;  /* 0x000000becaf07220 */ /* 0x008fe20000410000 */
[----:B------:R-:W-:-:S03]  /*1870*/  FFMA.FTZ R219, R6, R247, R219 ;  /* 0x000000f706db7223 */ /* 0x000fc600000100db */
[----:B----4-:R-:W-:Y:S01]  /*1880*/  FFMA.FTZ R240, R201, R194, R240 ;  /* 0x000000c2c9f07223 */ /* 0x010fe200000100f0 */
[----:B------:R-:W-:-:S03]  /*1890*/  FMUL.FTZ R189, R200, R188 ;  /* 0x000000bcc8bd7220 */ /* 0x000fc60000410000 */
[----:B------:R-:W-:Y:S01]  /*18a0*/  FADD.FTZ R220, R220, R240 ;  /* 0x000000f0dcdc7221 */ /* 0x000fe20000010000 */
[----:B------:R-:W-:Y:S01]  /*18b0*/  FFMA.FTZ R219, R7, R240, R219 ;  /* 0x000000f007db7223 */ /* 0x000fe200000100db */
[----:B------:R-:W-:Y:S01]  /*18c0*/  FFMA.FTZ R239, R198, R239, R189 ;  /* 0x000000efc6ef7223 */ /* 0x000fe200000100bd */
[----:B------:R-:W-:-:S03]  /*18d0*/  FMUL.FTZ R235, R196, R191 ;  /* 0x000000bfc4eb7220 */ /* 0x000fc60000410000 */
[----:B------:R-:W-:Y:S01]  /*18e0*/  FADD.FTZ R220, R220, R239 ;  /* 0x000000efdcdc7221 */ /* 0x000fe20000010000 */
[----:B------:R-:W-:Y:S01]  /*18f0*/  FFMA.FTZ R219, R8, R239, R219 ;  /* 0x000000ef08db7223 */ /* 0x000fe200000100db */
[----:B------:R-:W-:-:S04]  /*1900*/  FFMA.FTZ R235, R192, R195, R235 ;  /* 0x000000c3c0eb7223 */ /* 0x000fc800000100eb */
[----:B------:R-:W-:Y:S01]  /*1910*/  FADD.FTZ R220, R220, R235 ;  /* 0x000000ebdcdc7221 */ /* 0x000fe20000010000 */
[----:B0-----:R-:W-:-:S07]  /*1920*/  FFMA.FTZ R219, R9, R235, R219 ;  /* 0x000000eb09db7223 */ /* 0x001fce00000100db */
.L_x_2121:
[----:B------:R-:W-:Y:S05]  /*1930*/  BSYNC B1 ;  /* 0x0000000000017941 */ /* 0x000fea0003800000 */
.L_x_2120:
        /* <DEDUP_REMOVED lines=9> */
[----:B------:R-:W4:Y:S02]  /*19d0*/  LDL R230, [R1+0xd4] ;  /* 0x0000d40001e67983 */ /* 0x000f240000100800 */
[----:B------:R-:W1:Y:S02]  /*19e0*/  LDC.U8 R203, c[0x0][0x2a0] ;  /* 0x0000a800ffcb7b82 */ /* 0x000e640000000000 */
[----:B------:R-:W2:Y:S04]  /*19f0*/  LDG.E.128 R12, desc[UR4][R196.64] ;  /* 0x00000004c40c7981 */ /* 0x000ea8000c1e1d00 */
[----:B------:R-:W4:Y:S01]  /*1a00*/  LDL R205, [R1+0xc8] ;  /* 0x0000c80001cd7983 */ /* 0x000f220000100800 */
[----:B0-----:R-:W-:-:S03]  /*1a10*/  IMAD.WIDE.U32 R188, R218, 0x10, R188 ;  /* 0x00000010dabc7825 */ /* 0x001fc600078e00bc */
[----:B------:R-:W3:Y:S01]  /*1a20*/  LDG.E.128 R196, desc[UR4][R196.64+0x10] ;  /* 0x00001004c4c47981 */ /* 0x000ee2000c1e1d00 */
[----:B-1----:R-:W-:-:S03]  /*1a30*/  IMAD.WIDE.U32 R192, R218, 0x10, R192 ;  /* 0x00000010dac07825 */ /* 0x002fc600078e00c0 */
[----:B------:R-:W4:Y:S04]  /*1a40*/  LDG.E.128 R188, desc[UR4][R188.64] ;  /* 0x00000004bcbc7981 */ /* 0x000f28000c1e1d00 */
        /* <DEDUP_REMOVED lines=9> */
[----:B0----5:R-:W-:-:S05]  /*1ae0*/  FSEL R200, R208, RZ, !P0 ;  /* 0x000000ffd0c87208 */ /* 0x021fca0004000000 */
[C---:B--2---:R-:W-:Y:S01]  /*1af0*/  FADD.FTZ R226, -R200.reuse, R12 ;  /* 0x0000000cc8e27221 */ /* 0x044fe20000010100 */
[C---:B------:R-:W-:Y:S01]  /*1b00*/  FADD.FTZ R215, -R200.reuse, R13 ;  /* 0x0000000dc8d77221 */ /* 0x040fe20000010100 */
[C---:B------:R-:W-:Y:S01]  /*1b10*/  FADD.FTZ R214, -R200.reuse, R14 ;  /* 0x0000000ec8d67221 */ /* 0x040fe20000010100 */
[C---:B------:R-:W-:Y:S01]  /*1b20*/  FADD.FTZ R13, -R200.reuse, R15 ;  /* 0x0000000fc80d7221 */ /* 0x040fe20000010100 */
[C---:B---3--:R-:W-:Y:S01]  /*1b30*/  FADD.FTZ R12, -R200.reuse, R196 ;  /* 0x000000c4c80c7221 */ /* 0x048fe20000010100 */
[C---:B------:R-:W-:Y:S01]  /*1b40*/  FADD.FTZ R14, -R200.reuse, R197 ;  /* 0x000000c5c80e7221 */ /* 0x040fe20000010100 */
[----:B----4-:R-:W-:Y:S02]  /*1b50*/  HADD2.F32 R196, -RZ, R188.H0_H0 ;  /* 0x200000bcffc47230 */ /* 0x010fe40000004100 */
[----:B------:R-:W-:Y:S01]  /*1b60*/  FADD.FTZ R15, -R200, R198 ;  /* 0x000000c6c80f7221 */ /* 0x000fe20000010100 */
[----:B------:R-:W-:Y:S02]  /*1b70*/  HADD2.F32 R197, -RZ, R192.H0_H0 ;  /* 0x200000c0ffc57230 */ /* 0x000fe40000004100 */
[----:B------:R-:W-:Y:S01]  /*1b80*/  FMUL.FTZ R198, R238, R196 ;  /* 0x000000c4eec67220 */ /* 0x000fe20000410000 */
[----:B------:R-:W-:-:S03]  /*1b90*/  FADD.FTZ R199, -R200, R199 ;  /* 0x000000c7c8c77221 */ /* 0x000fc60000010100 */
[----:B------:R-:W-:Y:S02]  /*1ba0*/  FFMA.FTZ R200, R202, R197, R198 ;  /* 0x000000c5cac87223 */ /* 0x000fe400000100c6 */
[----:B------:R-:W2:Y:S04]  /*1bb0*/  LDL R202, [R1+0xc0] ;  /* 0x0000c00001ca7983 */ /* 0x000ea80000100800 */
[----:B------:R0:W-:Y:S04]  /*1bc0*/  STL [R1+0x18], R200 ;  /* 0x000018c801007387 */ /* 0x0001e80000100800 */
[----:B------:R-:W3:Y:S01]  /*1bd0*/  LDL R201, [R1+0xc4] ;  /* 0x0000c40001c97983 */ /* 0x000ee20000100800 */
[----:B------:R-:W-:Y:S01]  /*1be0*/  FMUL.FTZ R226, R3, R226 ;  /* 0x000000e203e27220 */ /* 0x000fe20000410000 */
[----:B------:R-:W-:-:S02]  /*1bf0*/  HADD2.F32 R188, -RZ, R188.H1_H1 ;  /* 0x300000bcffbc7230 */ /* 0x000fc40000004100 */
[----:B------:R-:W-:Y:S01]  /*1c00*/  FMUL.FTZ R215, R3, R215 ;  /* 0x000000d703d77220 */ /* 0x000fe20000410000 */
[----:B------:R-:W-:Y:S01]  /*1c10*/  FADD.FTZ R60, R60, R196 ;  /* 0x000000c43c3c7221 */ /* 0x000fe20000010000 */
[----:B------:R-:W-:Y:S01]  /*1c20*/  FFMA.FTZ R92, R226, R196, R92 ;  /* 0x000000c4e25c7223 */ /* 0x000fe2000001005c */
[----:B------:R-:W-:Y:S02]  /*1c30*/  HADD2.F32 R192, -RZ, R192.H1_H1 ;  /* 0x300000c0ffc07230 */ /* 0x000fe40000004100 */
[-C--:B------:R-:W-:Y:S01]  /*1c40*/  FMUL.FTZ R196, R237, R188.reuse ;  /* 0x000000bcedc47220 */ /* 0x080fe20000410000 */
[----:B------:R-:W-:Y:S01]  /*1c50*/  FADD.FTZ R61, R61, R188 ;  /* 0x000000bc3d3d7221 */ /* 0x000fe20000010000 */
[----:B------:R-:W-:Y:S01]  /*1c60*/  FFMA.FTZ R93, R215, R188, R93 ;  /* 0x000000bcd75d7223 */ /* 0x000fe2000001005d */
[----:B------:R-:W-:Y:S02]  /*1c70*/  HADD2.F32 R188, -RZ, R189.H0_H0 ;  /* 0x200000bdffbc7230 */ /* 0x000fe40000004100 */
[-C--:B------:R-:W-:Y:S01]  /*1c80*/  FFMA.FTZ R198, R230, R192.reuse, R196 ;  /* 0x000000c0e6c67223 */ /* 0x080fe200000100c4 */
[----:B------:R-:W-:Y:S01]  /*1c90*/  FADD.FTZ R125, R125, R192 ;  /* 0x000000c07d7d7221 */ /* 0x000fe20000010000 */
[----:B------:R-:W-:Y:S01]  /*1ca0*/  FFMA.FTZ R157, R215, R192, R157 ;  /* 0x000000c0d79d7223 */ /* 0x000fe2000001009d */
[----:B------:R-:W-:-:S02]  /*1cb0*/  HADD2.F32 R192, -RZ, R193.H0_H0 ;  /* 0x200000c1ffc07230 */ /* 0x000fc40000004100 */
[----:B------:R-:W-:Y:S01]  /*1cc0*/  FMUL.FTZ R196, R205, R188 ;  /* 0x000000bccdc47220 */ /* 0x000fe20000410000 */
[----:B------:R-:W-:Y:S01]  /*1cd0*/  HADD2.F32 R189, -RZ, R189.H1_H1 ;  /* 0x300000bdffbd7230 */ /* 0x000fe20000004100 */
[----:B------:R0:W-:Y:S01]  /*1ce0*/  STL [R1+0x4], R198 ;  /* 0x000004c601007387 */ /* 0x0001e20000100800 */
[----:B------:R-:W-:Y:S01]  /*1cf0*/  FADD.FTZ R124, R124, R197 ;  /* 0x000000c57c7c7221 */ /* 0x000fe20000010000 */
[----:B------:R-:W-:Y:S02]  /*1d00*/  FFMA.FTZ R156, R226, R197, R156 ;  /* 0x000000c5e29c7223 */ /* 0x000fe4000001009c */
[----:B------:R-:W4:Y:S01]  /*1d10*/  LDL R230, [R1+0xb8] ;  /* 0x0000b80001e67983 */ /* 0x000f220000100800 */
[----:B------:R-:W-:Y:S01]  /*1d20*/  FFMA.FTZ R197, R203, R192, R196 ;  /* 0x000000c0cbc57223 */ /* 0x000fe200000100c4 */
[----:B------:R-:W-:Y:S02]  /*1d30*/  HADD2.F32 R193, -RZ, R193.H1_H1 ;  /* 0x300000c1ffc17230 */ /* 0x000fe40000004100 */
[----:B------:R-:W4:Y:S01]  /*1d40*/  LDL R205, [R1+0xbc] ;  /* 0x0000bc0001cd7983 */ /* 0x000f220000100800 */
[----:B------:R-:W-:-:S03]  /*1d50*/  FMUL.FTZ R13, R3, R13 ;  /* 0x0000000d030d7220 */ /* 0x000fc60000410000 */
[----:B------:R-:W4:Y:S04]  /*1d60*/  LDL R203, [R1+0xb0] ;  /* 0x0000b00001cb7983 */ /* 0x000f280000100800 */
[----:B------:R0:W-:Y:S01]  /*1d70*/  STL [R1], R197 ;  /* 0x000000c501007387 */ /* 0x0001e20000100800 */
[----:B------:R-:W-:Y:S01]  /*1d80*/  FMUL.FTZ R214, R3, R214 ;  /* 0x000000d603d67220 */ /* 0x000fe20000410000 */
[----:B------:R-:W-:Y:S01]  /*1d90*/  FADD.FTZ R127, R127, R193 ;  /* 0x000000c17f7f7221 */ /* 0x000fe20000010000 */
[----:B------:R-:W-:Y:S01]  /*1da0*/  FFMA.FTZ R159, R13, R193, R159 ;  /* 0x000000c10d9f7223 */ /* 0x000fe2000001009f */
[----:B------:R-:W4:Y:S01]  /*1db0*/  LDL R196, [R1+0xac] ;  /* 0x0000ac0001c47983 */ /* 0x000f220000100800 */
[----:B------:R-:W-:Y:S01]  /*1dc0*/  FADD.FTZ R126, R126, R192 ;  /* 0x000000c07e7e7221 */ /* 0x000fe20000010000 */
[----:B------:R-:W-:-:S02]  /*1dd0*/  FFMA.FTZ R158, R214, R192, R158 ;  /* 0x000000c0d69e7223 */ /* 0x000fc4000001009e */
[----:B------:R-:W4:Y:S01]  /*1de0*/  LDL R192, [R1+0xa4] ;  /* 0x0000a40001c07983 */ /* 0x000f220000100800 */
[----:B--2---:R-:W-:-:S03]  /*1df0*/  FMUL.FTZ R246, R202, R189 ;  /* 0x000000bdcaf67220 */ /* 0x004fc60000410000 */
[----:B------:R-:W2:Y:S01]  /*1e00*/  LDL R202, [R1+0xb4] ;  /* 0x0000b40001ca7983 */ /* 0x000ea20000100800 */
[----:B---3--:R-:W-:-:S03]  /*1e10*/  FFMA.FTZ R246, R201, R193, R246 ;  /* 0x000000c1c9f67223 */ /* 0x008fc600000100f6 */
[----:B------:R-:W3:Y:S04]  /*1e20*/  LDL R201, [R1+0xa8] ;  /* 0x0000a80001c97983 */ /* 0x000ee80000100800 */
[----:B------:R-:W3:Y:S01]  /*1e30*/  LDL R193, [R1+0xa0] ;  /* 0x0000a00001c17983 */ /* 0x000ee20000100800 */
[----:B------:R-:W-:Y:S01]  /*1e40*/  FADD.FTZ R220, R220, R200 ;  /* 0x000000c8dcdc7221 */ /* 0x000fe20000010000 */
[----:B------:R-:W-:Y:S01]  /*1e50*/  FFMA.FTZ R219, R226, R200, R219 ;  /* 0x000000c8e2db7223 */ /* 0x000fe200000100db */
[----:B------:R-:W-:Y:S01]  /*1e60*/  FADD.FTZ R62, R62, R188 ;  /* 0x000000bc3e3e7221 */ /* 0x000fe20000010000 */
[----:B------:R-:W-:Y:S01]  /*1e70*/  FFMA.FTZ R94, R214, R188, R94 ;  /* 0x000000bcd65e7223 */ /* 0x000fe2000001005e */
        /* <DEDUP_REMOVED lines=10> */
[-C--:B----4-:R-:W-:Y:S01]  /*1f20*/  FMUL.FTZ R189, R230, R188.reuse ;  /* 0x000000bce6bd7220 */ /* 0x090fe20000410000 */
[----:B------:R-:W-:Y:S01]  /*1f30*/  FADD.FTZ R56, R56, R188 ;  /* 0x000000bc38387221 */ /* 0x000fe20000010000 */
[----:B------:R-:W-:Y:S01]  /*1f40*/  FFMA.FTZ R88, R12, R188, R88 ;  /* 0x000000bc0c587223 */ /* 0x000fe20000010058 */
[----:B------:R-:W-:Y:S01]  /*1f50*/  FADD.FTZ R120, R120, R245 ;  /* 0x000000f578787221 */ /* 0x000fe20000010000 */
[----:B------:R-:W-:Y:S01]  /*1f60*/  FFMA.FTZ R152, R12, R245, R152 ;  /* 0x000000f50c987223 */ /* 0x000fe20000010098 */
[----:B------:R-:W-:-:S02]  /*1f70*/  HADD2.F32 R194, -RZ, R194.H1_H1 ;  /* 0x300000c2ffc27230 */ /* 0x000fc40000004100 */
[----:B------:R-:W-:Y:S01]  /*1f80*/  FFMA.FTZ R245, R205, R245, R189 ;  /* 0x000000f5cdf57223 */ /* 0x000fe200000100bd */
[----:B------:R-:W-:Y:S02]  /*1f90*/  HADD2.F32 R188, -RZ, R191.H0_H0 ;  /* 0x200000bfffbc7230 */ /* 0x000fe40000004100 */
[----:B------:R-:W-:Y:S01]  /*1fa0*/  FMUL.FTZ R238, R203, R190 ;  /* 0x000000becbee7220 */ /* 0x000fe20000410000 */
[----:B------:R-:W-:Y:S01]  /*1fb0*/  FADD.FTZ R220, R220, R246 ;  /* 0x000000f6dcdc7221 */ /* 0x000fe20000010000 */
[----:B------:R-:W-:Y:S01]  /*1fc0*/  FFMA.FTZ R219, R13, R246, R219 ;  /* 0x000000f60ddb7223 */ /* 0x000fe200000100db */
[----:B------:R-:W-:Y:S02]  /*1fd0*/  HADD2.F32 R237, -RZ, R195.H0_H0 ;  /* 0x200000c3ffed7230 */ /* 0x000fe40000004100 */
[C---:B------:R-:W-:Y:S01]  /*1fe0*/  FMUL.FTZ R15, R3.reuse, R15 ;  /* 0x0000000f030f7220 */ /* 0x040fe20000410000 */
[----:B------:R-:W-:Y:S02]  /*1ff0*/  HADD2.F32 R191, -RZ, R191.H1_H1 ;  /* 0x300000bfffbf7230 */ /* 0x000fe40000004100 */
[----:B------:R-:W-:Y:S01]  /*2000*/  FMUL.FTZ R14, R3, R14 ;  /* 0x0000000e030e7220 */ /* 0x000fe20000410000 */
[----:B------:R-:W-:Y:S01]  /*2010*/  FADD.FTZ R220, R220, R245 ;  /* 0x000000f5dcdc7221 */ /* 0x000fe20000010000 */
[----:B------:R-:W-:Y:S01]  /*2020*/  FFMA.FTZ R219, R12, R245, R219 ;  /* 0x000000f50cdb7223 */ /* 0x000fe200000100db */
[----:B------:R-:W-:Y:S01]  /*2030*/  FADD.FTZ R122, R122, R237 ;  /* 0x000000ed7a7a7221 */ /* 0x000fe20000010000 */
[----:B------:R-:W-:Y:S01]  /*2040*/  FFMA.FTZ R154, R15, R237, R154 ;  /* 0x000000ed0f9a7223 */ /* 0x000fe2000001009a */
[----:B------:R-:W-:-:S02]  /*2050*/  HADD2.F32 R195, -RZ, R195.H1_H1 ;  /* 0x300000c3ffc37230 */ /* 0x000fc40000004100 */
        /* <DEDUP_REMOVED lines=16> */
[----:B------:R-:W-:Y:S01]  /*2160*/  FFMA.FTZ R237, R196, R237, R189 ;  /* 0x000000edc4ed7223 */ /* 0x000fe200000100bd */
[----:B------:R-:W-:-:S03]  /*2170*/  FMUL.FTZ R230, R193, R191 ;  /* 0x000000bfc1e67220 */ /* 0x000fc60000410000 */
[----:B------:R-:W-:Y:S01]  /*2180*/  FADD.FTZ R220, R220, R237 ;  /* 0x000000eddcdc7221 */ /* 0x000fe20000010000 */
[----:B------:R-:W-:Y:S01]  /*2190*/  FFMA.FTZ R230, R192, R195, R230 ;  /* 0x000000c3c0e67223 */ /* 0x000fe200000100e6 */
[----:B------:R-:W-:-:S03]  /*21a0*/  FFMA.FTZ R219, R15, R237, R219 ;  /* 0x000000ed0fdb7223 */ /* 0x000fc600000100db */
[----:B------:R-:W-:Y:S01]  /*21b0*/  FADD.FTZ R220, R220, R230 ;  /* 0x000000e6dcdc7221 */ /* 0x000fe20000010000 */
[----:B0-----:R-:W-:-:S07]  /*21c0*/  FFMA.FTZ R219, R205, R230, R219 ;  /* 0x000000e6cddb7223 */ /* 0x001fce00000100db */
.L_x_2123:
[----:B------:R-:W-:Y:S05]  /*21d0*/  BSYNC B1 ;  /* 0x0000000000017941 */ /* 0x000fea0003800000 */
.L_x_2122:
        /* <DEDUP_REMOVED lines=26> */
[----:B-----5:R-:W-:-:S05]  /*2380*/  FSEL R204, R208, RZ, !P0 ;  /* 0x000000ffd0cc7208 */ /* 0x020fca0004000000 */
[C---:B--2---:R-:W-:Y:S01]  /*2390*/  FADD.FTZ R11, -R204.reuse, R199 ;  /* 0x000000c7cc0b7221 */ /* 0x044fe20000010100 */
[----:B------:R-:W-:-:S04]  /*23a0*/  FADD.FTZ R196, -R204, R196 ;  /* 0x000000c4ccc47221 */ /* 0x000fc80000010100 */
[----:B------:R-:W-:Y:S01]  /*23b0*/  FMUL.FTZ R223, R3, R196 ;  /* 0x000000c403df7220 */ /* 0x000fe20000410000 */
[----:B---3--:R-:W-:Y:S01]  /*23c0*/  FADD.FTZ R10, -R204, R200 ;  /* 0x000000c8cc0a7221 */ /* 0x008fe20000010100 */
[----:B----4-:R-:W-:Y:S02]  /*23d0*/  HADD2.F32 R199, -RZ, R188.H0_H0 ;  /* 0x200000bcffc77230 */ /* 0x010fe40000004100 */
[----:B------:R-:W-:-:S03]  /*23e0*/  HADD2.F32 R200, -RZ, R192.H0_H0 ;  /* 0x200000c0ffc87230 */ /* 0x000fc60000004100 */
[----:B------:R-:W-:Y:S02]  /*23f0*/  FMUL.FTZ R196, R207, R199 ;  /* 0x000000c7cfc47220 */ /* 0x000fe40000410000 */
[----:B------:R-:W2:Y:S02]  /*2400*/  LDL R207, [R1+0x84] ;  /* 0x0000840001cf7983 */ /* 0x000ea40000100800 */
[----:B------:R-:W-:Y:S02]  /*2410*/  FFMA.FTZ R196, R229, R200, R196 ;  /* 0x000000c8e5c47223 */ /* 0x000fe400000100c4 */
[----:B------:R-:W3:Y:S01]  /*2420*/  LDL R229, [R1+0x80] ;  /* 0x0000800001e57983 */ /* 0x000ee20000100800 */
[----:B------:R-:W-:Y:S02]  /*2430*/  HADD2.F32 R188, -RZ, R188.H1_H1 ;  /* 0x300000bcffbc7230 */ /* 0x000fe40000004100 */
[----:B------:R-:W-:Y:S01]  /*2440*/  FADD.FTZ R197, -R204, R197 ;  /* 0x000000c5ccc57221 */ /* 0x000fe20000010100 */
[----:B------:R-:W-:-:S02]  /*2450*/  HADD2.F32 R192, -RZ, R192.H1_H1 ;  /* 0x300000c0ffc07230 */ /* 0x000fc40000004100 */
[----:B------:R-:W-:Y:S01]  /*2460*/  FMUL.FTZ R252, R243, R188 ;  /* 0x000000bcf3fc7220 */ /* 0x000fe20000410000 */
[----:B------:R-:W-:Y:S01]  /*2470*/  FMUL.FTZ R213, R3, R197 ;  /* 0x000000c503d57220 */ /* 0x000fe20000410000 */
[----:B------:R0:W-:Y:S01]  /*2480*/  STL [R1+0x14], R196 ;  /* 0x000014c401007387 */ /* 0x0001e20000100800 */
[----:B------:R-:W-:Y:S01]  /*2490*/  FADD.FTZ R53, R53, R188 ;  /* 0x000000bc35357221 */ /* 0x000fe20000010000 */
[----:B------:R-:W-:Y:S01]  /*24a0*/  FFMA.FTZ R252, R206, R192, R252 ;  /* 0x000000c0cefc7223 */ /* 0x000fe200000100fc */
[----:B------:R-:W-:Y:S01]  /*24b0*/  FFMA.FTZ R85, R213, R188, R85 ;  /* 0x000000bcd5557223 */ /* 0x000fe20000010055 */
[----:B------:R-:W4:Y:S01]  /*24c0*/  LDL R206, [R1+0x78] ;  /* 0x0000780001ce7983 */ /* 0x000f220000100800 */
[--C-:B------:R-:W-:Y:S02]  /*24d0*/  HADD2.F32 R188, -RZ, R189.reuse.H0_H0 ;  /* 0x200000bdffbc7230 */ /* 0x100fe40000004100 */
[----:B------:R-:W-:Y:S01]  /*24e0*/  FADD.FTZ R198, -R204, R198 ;  /* 0x000000c6ccc67221 */ /* 0x000fe20000010100 */
[----:B------:R-:W-:-:S02]  /*24f0*/  HADD2.F32 R189, -RZ, R189.H1_H1 ;  /* 0x300000bdffbd7230 */ /* 0x000fc40000004100 */
[C---:B------:R-:W-:Y:S01]  /*2500*/  FADD.FTZ R201, -R204.reuse, R201 ;  /* 0x000000c9ccc97221 */ /* 0x040fe20000010100 */
[C---:B------:R-:W-:Y:S01]  /*2510*/  FADD.FTZ R202, -R204.reuse, R202 ;  /* 0x000000caccca7221 */ /* 0x040fe20000010100 */
[----:B------:R-:W-:Y:S01]  /*2520*/  FADD.FTZ R203, -R204, R203 ;  /* 0x000000cbcccb7221 */ /* 0x000fe20000010100 */
[----:B------:R-:W-:Y:S01]  /*2530*/  FADD.FTZ R116, R116, R200 ;  /* 0x000000c874747221 */ /* 0x000fe20000010000 */
[----:B------:R-:W-:Y:S01]  /*2540*/  FFMA.FTZ R148, R223, R200, R148 ;  /* 0x000000c8df947223 */ /* 0x000fe20000010094 */
[----:B------:R-:W4:Y:S01]  /*2550*/  LDL R204, [R1+0x7c] ;  /* 0x00007c0001cc7983 */ /* 0x000f220000100800 */
[----:B------:R-:W-:-:S03]  /*2560*/  HADD2.F32 R251, -RZ, R193.H0_H0 ;  /* 0x200000c1fffb7230 */ /* 0x000fc60000004100 */
[----:B------:R-:W4:Y:S01]  /*2570*/  LDL R200, [R1+0x70] ;  /* 0x0000700001c87983 */ /* 0x000f220000100800 */
[----:B------:R-:W-:Y:S02]  /*2580*/  HADD2.F32 R193, -RZ, R193.H1_H1 ;  /* 0x300000c1ffc17230 */ /* 0x000fe40000004100 */
[----:B------:R-:W-:Y:S01]  /*2590*/  FADD.FTZ R52, R52, R199 ;  /* 0x000000c734347221 */ /* 0x000fe20000010000 */
[----:B------:R-:W-:Y:S01]  /*25a0*/  FFMA.FTZ R84, R223, R199, R84 ;  /* 0x000000c7df547223 */ /* 0x000fe20000010054 */
[C---:B------:R-:W-:Y:S01]  /*25b0*/  FMUL.FTZ R212, R3.reuse, R198 ;  /* 0x000000c603d47220 */ /* 0x040fe20000410000 */
[----:B------:R-:W-:Y:S01]  /*25c0*/  FMUL.FTZ R11, R3, R11 ;  /* 0x0000000b030b7220 */ /* 0x000fe20000410000 */
[----:B------:R-:W4:Y:S01]  /*25d0*/  LDL R199, [R1+0x74] ;  /* 0x0000740001c77983 */ /* 0x000f220000100800 */
[----:B------:R-:W-:Y:S01]  /*25e0*/  FADD.FTZ R117, R117, R192 ;  /* 0x000000c075757221 */ /* 0x000fe20000010000 */
[----:B------:R-:W-:Y:S02]  /*25f0*/  FFMA.FTZ R149, R213, R192, R149 ;  /* 0x000000c0d5957223 */ /* 0x000fe40000010095 */
[----:B------:R-:W4:Y:S01]  /*2600*/  LDL R198, [R1+0x68] ;  /* 0x0000680001c67983 */ /* 0x000f220000100800 */
[----:B------:R-:W-:Y:S01]  /*2610*/  FMUL.FTZ R192, R236, R188 ;  /* 0x000000bcecc07220 */ /* 0x000fe20000410000 */
[----:B------:R-:W-:Y:S01]  /*2620*/  FADD.FTZ R119, R119, R193 ;  /* 0x000000c177777221 */ /* 0x000fe20000010000 */
[----:B------:R-:W-:Y:S01]  /*2630*/  FFMA.FTZ R151, R11, R193, R151 ;  /* 0x000000c10b977223 */ /* 0x000fe20000010097 */
[----:B------:R-:W4:Y:S01]  /*2640*/  LDL R197, [R1+0x6c] ;  /* 0x00006c0001c57983 */ /* 0x000f220000100800 */
[----:B------:R-:W-:Y:S01]  /*2650*/  FADD.FTZ R118, R118, R251 ;  /* 0x000000fb76767221 */ /* 0x000fe20000010000 */
[-C--:B------:R-:W-:Y:S01]  /*2660*/  FFMA.FTZ R150, R212, R251.reuse, R150 ;  /* 0x000000fbd4967223 */ /* 0x080fe20000010096 */
[----:B------:R-:W-:-:S02]  /*2670*/  FFMA.FTZ R251, R234, R251, R192 ;  /* 0x000000fbeafb7223 */ /* 0x000fc400000100c0 */
[----:B------:R-:W4:Y:S01]  /*2680*/  LDL R192, [R1+0x64] ;  /* 0x0000640001c07983 */ /* 0x000f220000100800 */
[----:B---3--:R-:W-:-:S04]  /*2690*/  FMUL.FTZ R244, R229, R189 ;  /* 0x000000bde5f47220 */ /* 0x008fc80000410000 */
[----:B--2---:R-:W-:Y:S02]  /*26a0*/  FFMA.FTZ R244, R207, R193, R244 ;  /* 0x000000c1cff47223 */ /* 0x004fe400000100f4 */
[----:B------:R-:W2:Y:S01]  /*26b0*/  LDL R193, [R1+0x60] ;  /* 0x0000600001c17983 */ /* 0x000ea20000100800 */
        /* <DEDUP_REMOVED lines=12> */
[-C--:B----4-:R-:W-:Y:S01]  /*2780*/  FMUL.FTZ R189, R206, R188.reuse ;  /* 0x000000bccebd7220 */ /* 0x090fe20000410000 */
[----:B------:R-:W-:Y:S01]  /*2790*/  FADD.FTZ R220, R220, R251 ;  /* 0x000000fbdcdc7221 */ /* 0x000fe20000010000 */
[----:B------:R-:W-:Y:S01]  /*27a0*/  FFMA.FTZ R219, R212, R251, R219 ;  /* 0x000000fbd4db7223 */ /* 0x000fe200000100db */
        /* <DEDUP_REMOVED lines=14> */
[----:B------:R-:W-:Y:S01]  /*2890*/  FFMA.FTZ R236, R199, R194, R236 ;  /* 0x000000c2c7ec7223 */ /* 0x000fe200000100ec */
[----:B------:R-:W-:Y:S01]  /*28a0*/  FMUL.FTZ R189, R198, R188 ;  /* 0x000000bcc6bd7220 */ /* 0x000fe20000410000 */
[----:B------:R-:W-:Y:S01]  /*28b0*/  FADD.FTZ R220, R220, R243 ;  /* 0x000000f3dcdc7221 */ /* 0x000fe20000010000 */
[----:B------:R-:W-:Y:S01]  /*28c0*/  FFMA.FTZ R219, R10, R243, R219 ;  /* 0x000000f30adb7223 */ /* 0x000fe200000100db */
[----:B------:R-:W-:Y:S01]  /*28d0*/  FADD.FTZ R114, R114, R234 ;  /* 0x000000ea72727221 */ /* 0x000fe20000010000 */
[----:B------:R-:W-:Y:S01]  /*28e0*/  FFMA.FTZ R146, R206, R234, R146 ;  /* 0x000000eace927223 */ /* 0x000fe20000010092 */
[----:B------:R-:W-:-:S02]  /*28f0*/  HADD2.F32 R195, -RZ, R195.H1_H1 ;  /* 0x300000c3ffc37230 */ /* 0x000fc40000004100 */
[----:B------:R-:W-:Y:S01]  /*2900*/  FFMA.FTZ R234, R197, R234, R189 ;  /* 0x000000eac5ea7223 */ /* 0x000fe200000100bd */
[----:B------:R-:W-:Y:S01]  /*2910*/  FADD.FTZ R220, R220, R236 ;  /* 0x000000ecdcdc7221 */ /* 0x000fe20000010000 */
[----:B------:R-:W-:Y:S01]  /*2920*/  FFMA.FTZ R219, R204, R236, R219 ;  /* 0x000000ecccdb7223 */ /* 0x000fe200000100db */
[----:B------:R-:W-:Y:S02]  /*2930*/  FMUL.FTZ R207, R3, R203 ;  /* 0x000000cb03cf7220 */ /* 0x000fe40000410000 */
        /* <DEDUP_REMOVED lines=11> */
[-C--:B------:R-:W-:Y:S01]  /*29f0*/  FFMA.FTZ R83, R207, R191.reuse, R83 ;  /* 0x000000bfcf537223 */ /* 0x080fe20000010053 */
[----:B------:R-:W-:Y:S01]  /*2a00*/  IADD3 R218, R218, 0x20, RZ ;  /* 0x00000020dada7810 */ /* 0x000fe20007ffe0ff */
[----:B--2---:R-:W-:-:S04]  /*2a10*/  FMUL.FTZ R229, R193, R191 ;  /* 0x000000bfc1e57220 */ /* 0x004fc80000410000 */
[----:B------:R-:W-:-:S04]  /*2a20*/  FFMA.FTZ R229, R192, R195, R229 ;  /* 0x000000c3c0e57223 */ /* 0x000fc800000100e5 */
[----:B------:R-:W-:Y:S01]  /*2a30*/  FADD.FTZ R220, R220, R229 ;  /* 0x000000e5dcdc7221 */ /* 0x000fe20000010000 */
[----:B0-----:R-:W-:-:S07]  /*2a40*/  FFMA.FTZ R219, R207, R229, R219 ;  /* 0x000000e5cfdb7223 */ /* 0x001fce00000100db */
.L_x_2125:
[----:B------:R-:W-:Y:S05]  /*2a50*/  BSYNC B1 ;  /* 0x0000000000017941 */ /* 0x000fea0003800000 */
.L_x_2124:
        /* <DEDUP_REMOVED lines=16> */
[----:B------:R-:W3:Y:S01]  /*2b60*/  LDG.E.128 R192, desc[UR4][R192.64+0x10] ;  /* 0x00001004c0c07981 */ /* 0x000ee2000c1e1d00 */
[----:B-1----:R-:W-:-:S03]  /*2b70*/  IMAD.WIDE.U32 R200, R218, 0x10, R200 ;  /* 0x00000010dac87825 */ /* 0x002fc600078e00c8 */
[----:B------:R-:W4:Y:S04]  /*2b80*/  LDG.E.128 R196, desc[UR4][R196.64] ;  /* 0x00000004c4c47981 */ /* 0x000f28000c1e1d00 */
[----:B------:R-:W4:Y:S01]  /*2b90*/  LDG.E.128 R200, desc[UR4][R200.64] ;  /* 0x00000004c8c87981 */ /* 0x000f22000c1e1d00 */
[----:B------:R-:W-:-:S04]  /*2ba0*/  @P0 LEA R210, P1, R218, UR8, 0x5 ;  /* 0x00000008dad20c11 */ /* 0x000fc8000f8228ff */
[----:B------:R-:W-:-:S05]  /*2bb0*/  @P0 LEA.HI.X R211, R218, UR9, RZ, 0x5, P1 ;  /* 0x00000009dad30c11 */ /* 0x000fca00088f2cff */
[----:B------:R-:W5:Y:S04]  /*2bc0*/  @P0 LDG.E.128 R168, desc[UR4][R210.64] ;  /* 0x00000004d2a80981 */ /* 0x000f68000c1e1d00 */
[----:B------:R0:W5:Y:S04]  /*2bd0*/  @P0 LDG.E.128 R172, desc[UR4][R210.64+0x10] ;  /* 0x00001004d2ac0981 */ /* 0x000168000c1e1d00 */
[----:B------:R-:W4:Y:S01]  /*2be0*/  LDL R210, [R1+0x48] ;  /* 0x0000480001d27983 */ /* 0x000f220000100800 */
[----:B------:R-:W-:-:S04]  /*2bf0*/  ISETP.NE.AND P0, PT, R209, RZ, PT ;  /* 0x000000ffd100720c */ /* 0x000fc80003f05270 */
[----:B-----5:R-:W-:-:S05]  /*2c00*/  FSEL R208, R208, RZ, !P0 ;  /* 0x000000ffd0d07208 */ /* 0x020fca0004000000 */
        /* <DEDUP_REMOVED lines=9> */
[----:B----4-:R-:W-:Y:S02]  /*2ca0*/  HADD2.F32 R208, -RZ, R196.H0_H0 ;  /* 0x200000c4ffd07230 */ /* 0x010fe40000004100 */
[----:B------:R-:W-:-:S03]  /*2cb0*/  HADD2.F32 R209, -RZ, R200.H0_H0 ;  /* 0x200000c8ffd17230 */ /* 0x000fc60000004100 */
[----:B------:R-:W-:-:S04]  /*2cc0*/  FMUL.FTZ R188, R241, R208 ;  /* 0x000000d0f1bc7220 */ /* 0x000fc80000410000 */
[----:B------:R-:W-:Y:S02]  /*2cd0*/  FFMA.FTZ R218, R228, R209, R188 ;  /* 0x000000d1e4da7223 */ /* 0x000fe400000100bc */
[----:B------:R-:W2:Y:S01]  /*2ce0*/  LDL R228, [R1+0x40] ;  /* 0x0000400001e47983 */ /* 0x000ea20000100800 */
[----:B------:R-:W-:-:S03]  /*2cf0*/  HADD2.F32 R196, -RZ, R196.H1_H1 ;  /* 0x300000c4ffc47230 */ /* 0x000fc60000004100 */
[----:B------:R1:W-:Y:S01]  /*2d00*/  STL [R1+0x10], R218 ;  /* 0x000010da01007387 */ /* 0x0003e20000100800 */
[----:B------:R-:W-:-:S03]  /*2d10*/  HADD2.F32 R188, -RZ, R197.H0_H0 ;  /* 0x200000c5ffbc7230 */ /* 0x000fc60000004100 */
[----:B------:R-:W3:Y:S01]  /*2d20*/  LDL R221, [R1+0x44] ;  /* 0x0000440001dd7983 */ /* 0x000ee20000100800 */
[----:B------:R-:W-:Y:S02]  /*2d30*/  HADD2.F32 R200, -RZ, R200.H1_H1 ;  /* 0x300000c8ffc87230 */ /* 0x000fe40000004100 */
[----:B------:R-:W-:Y:S01]  /*2d40*/  FMUL.FTZ R225, R3, R189 ;  /* 0x000000bd03e17220 */ /* 0x000fe20000410000 */
[----:B------:R-:W4:Y:S01]  /*2d50*/  LDL R211, [R1+0x38] ;  /* 0x0000380001d37983 */ /* 0x000f220000100800 */
[----:B------:R-:W-:Y:S01]  /*2d60*/  FADD.FTZ R108, R108, R209 ;  /* 0x000000d16c6c7221 */ /* 0x000fe20000010000 */
[----:B------:R-:W-:Y:S01]  /*2d70*/  FFMA.FTZ R140, R227, R209, R140 ;  /* 0x000000d1e38c7223 */ /* 0x000fe2000001008c */
[----:B------:R-:W-:Y:S01]  /*2d80*/  FMUL.FTZ R250, R233, R196 ;  /* 0x000000c4e9fa7220 */ /* 0x000fe20000410000 */
[----:B------:R-:W-:Y:S02]  /*2d90*/  HADD2.F32 R249, -RZ, R201.H0_H0 ;  /* 0x200000c9fff97230 */ /* 0x000fe40000004100 */
[----:B------:R-:W-:Y:S01]  /*2da0*/  FMUL.FTZ R189, R210, R188 ;  /* 0x000000bcd2bd7220 */ /* 0x000fe20000410000 */
[----:B------:R-:W4:Y:S01]  /*2db0*/  LDL R209, [R1+0x30] ;  /* 0x0000300001d17983 */ /* 0x000f220000100800 */
[----:B------:R-:W-:-:S03]  /*2dc0*/  FMUL.FTZ R224, R3, R190 ;  /* 0x000000be03e07220 */ /* 0x000fc60000410000 */
[----:B------:R-:W4:Y:S01]  /*2dd0*/  LDL R210, [R1+0x3c] ;  /* 0x00003c0001d27983 */ /* 0x000f220000100800 */
[----:B------:R-:W-:Y:S01]  /*2de0*/  FADD.FTZ R44, R44, R208 ;  /* 0x000000d02c2c7221 */ /* 0x000fe20000010000 */
[----:B------:R-:W-:Y:S01]  /*2df0*/  FFMA.FTZ R76, R227, R208, R76 ;  /* 0x000000d0e34c7223 */ /* 0x000fe2000001004c */
[----:B------:R-:W-:Y:S01]  /*2e00*/  FADD.FTZ R109, R109, R200 ;  /* 0x000000c86d6d7221 */ /* 0x000fe20000010000 */
[-C--:B------:R-:W-:Y:S01]  /*2e10*/  FFMA.FTZ R141, R225, R200.reuse, R141 ;  /* 0x000000c8e18d7223 */ /* 0x080fe2000001008d */
[----:B------:R-:W-:Y:S01]  /*2e20*/  FFMA.FTZ R250, R232, R200, R250 ;  /* 0x000000c8e8fa7223 */ /* 0x000fe200000100fa */
[----:B------:R-:W4:Y:S01]  /*2e30*/  LDL R208, [R1+0x34] ;  /* 0x0000340001d07983 */ /* 0x000f220000100800 */
[----:B------:R-:W-:Y:S01]  /*2e40*/  FADD.FTZ R110, R110, R249 ;  /* 0x000000f96e6e7221 */ /* 0x000fe20000010000 */
[-C--:B------:R-:W-:Y:S02]  /*2e50*/  FFMA.FTZ R142, R224, R249.reuse, R142 ;  /* 0x000000f9e08e7223 */ /* 0x080fe4000001008e */
[----:B------:R-:W4:Y:S01]  /*2e60*/  LDL R200, [R1+0x28] ;  /* 0x0000280001c87983 */ /* 0x000f220000100800 */
[----:B------:R-:W-:Y:S01]  /*2e70*/  FFMA.FTZ R249, R222, R249, R189 ;  /* 0x000000f9def97223 */ /* 0x000fe200000100bd */
[----:B------:R-:W-:Y:S01]  /*2e80*/  FADD.FTZ R45, R45, R196 ;  /* 0x000000c42d2d7221 */ /* 0x000fe20000010000 */
[----:B------:R-:W-:Y:S01]  /*2e90*/  FFMA.FTZ R77, R225, R196, R77 ;  /* 0x000000c4e14d7223 */ /* 0x000fe2000001004d */
[----:B------:R-:W-:Y:S01]  /*2ea0*/  FMUL.FTZ R222, R3, R191 ;  /* 0x000000bf03de7220 */ /* 0x000fe20000410000 */
[----:B------:R-:W4:Y:S04]  /*2eb0*/  LDL R196, [R1+0x2c] ;  /* 0x00002c0001c47983 */ /* 0x000f280000100800 */
[----:B------:R-:W4:Y:S04]  /*2ec0*/  LDL R191, [R1+0x20] ;  /* 0x0000200001bf7983 */ /* 0x000f280000100800 */
[----:B------:R-:W4:Y:S01]  /*2ed0*/  LDL R190, [R1+0x24] ;  /* 0x0000240001be7983 */ /* 0x000f220000100800 */
[----:B------:R-:W-:-:S02]  /*2ee0*/  HADD2.F32 R197, -RZ, R197.H1_H1 ;  /* 0x300000c5ffc57230 */ /* 0x000fc40000004100 */
[----:B------:R-:W-:Y:S01]  /*2ef0*/  FADD.FTZ R220, R220, R218 ;  /* 0x000000dadcdc7221 */ /* 0x000fe20000010000 */
[----:B------:R-:W-:Y:S02]  /*2f00*/  HADD2.F32 R201, -RZ, R201.H1_H1 ;  /* 0x300000c9ffc97230 */ /* 0x000fe40000004100 */
[----:B------:R-:W-:Y:S01]  /*2f10*/  FFMA.FTZ R219, R227, R218, R219 ;  /* 0x000000dae3db7223 */ /* 0x000fe200000100db */
[----:B------:R-:W-:Y:S01]  /*2f20*/  FADD.FTZ R46, R46, R188 ;  /* 0x000000bc2e2e7221 */ /* 0x000fe20000010000 */
[----:B------:R-:W-:Y:S01]  /*2f30*/  FFMA.FTZ R78, R224, R188, R78 ;  /* 0x000000bce04e7223 */ /* 0x000fe2000001004e */
[----:B------:R-:W-:Y:S02]  /*2f40*/  HADD2.F32 R188, -RZ, R198.H0_H0 ;  /* 0x200000c6ffbc7230 */ /* 0x000fe40000004100 */
[----:B------:R-:W-:Y:S01]  /*2f50*/  FADD.FTZ R220, R220, R250 ;  /* 0x000000fadcdc7221 */ /* 0x000fe20000010000 */
[----:B------:R-:W-:Y:S01]  /*2f60*/  FFMA.FTZ R219, R225, R250, R219 ;  /* 0x000000fae1db7223 */ /* 0x000fe200000100db */
[----:B------:R-:W-:-:S02]  /*2f70*/  HADD2.F32 R241, -RZ, R202.H0_H0 ;  /* 0x200000cafff17230 */ /* 0x000fc40000004100 */
[----:B------:R-:W-:Y:S02]  /*2f80*/  HADD2.F32 R198, -RZ, R198.H1_H1 ;  /* 0x300000c6ffc67230 */ /* 0x000fe40000004100 */
[----:B------:R-:W-:Y:S01]  /*2f90*/  FADD.FTZ R220, R220, R249 ;  /* 0x000000f9dcdc7221 */ /* 0x000fe20000010000 */
[----:B------:R-:W-:Y:S01]  /*2fa0*/  FFMA.FTZ R219, R224, R249, R219 ;  /* 0x000000f9e0db7223 */ /* 0x000fe200000100db */
[----:B------:R-:W-:Y:S01]  /*2fb0*/  FADD.FTZ R40, R40, R188 ;  /* 0x000000bc28287221 */ /* 0x000fe20000010000 */
[----:B------:R-:W-:Y:S01]  /*2fc0*/  FADD.FTZ R104, R104, R241 ;  /* 0x000000f168687221 */ /* 0x000fe20000010000 */
[----:B------:R-:W-:Y:S02]  /*2fd0*/  HADD2.F32 R202, -RZ, R202.H1_H1 ;  /* 0x300000caffca7230 */ /* 0x000fe40000004100 */
[--C-:B------:R-:W-:Y:S02]  /*2fe0*/  HADD2.F32 R232, -RZ, R203.reuse.H0_H0 ;  /* 0x200000cbffe87230 */ /* 0x100fe40000004100 */
[----:B------:R-:W-:-:S03]  /*2ff0*/  HADD2.F32 R203, -RZ, R203.H1_H1 ;  /* 0x300000cbffcb7230 */ /* 0x000fc60000004100 */
[----:B------:R-:W-:Y:S01]  /*3000*/  FADD.FTZ R106, R106, R232 ;  /* 0x000000e86a6a7221 */ /* 0x000fe20000010000 */
[----:B------:R-:W-:Y:S01]  /*3010*/  FADD.FTZ R111, R111, R201 ;  /* 0x000000c96f6f7221 */ /* 0x000fe20000010000 */
[C---:B------:R-:W-:Y:S01]  /*3020*/  FFMA.FTZ R143, R222.reuse, R201, R143 ;  /* 0x000000c9de8f7223 */ /* 0x040fe2000001008f */
[----:B------:R-:W-:Y:S01]  /*3030*/  FADD.FTZ R47, R47, R197 ;  /* 0x000000c52f2f7221 */ /* 0x000fe20000010000 */
[-C--:B------:R-:W-:Y:S01]  /*3040*/  FFMA.FTZ R79, R222, R197.reuse, R79 ;  /* 0x000000c5de4f7223 */ /* 0x080fe2000001004f */
[----:B------:R-:W-:Y:S01]  /*3050*/  FADD.FTZ R105, R105, R202 ;  /* 0x000000ca69697221 */ /* 0x000fe20000010000 */
[----:B------:R-:W-:Y:S01]  /*3060*/  FADD.FTZ R41, R41, R198 ;  /* 0x000000c629297221 */ /* 0x000fe20000010000 */
[----:B------:R-:W-:Y:S01]  /*3070*/  FADD.FTZ R107, R107, R203 ;  /* 0x000000cb6b6b7221 */ /* 0x000fe20000010000 */
[----:B--2---:R-:W-:-:S04]  /*3080*/  FMUL.FTZ R242, R228, R197 ;  /* 0x000000c5e4f27220 */ /* 0x004fc80000410000 */
[----:B---3--:R-:W-:Y:S01]  /*3090*/  FFMA.FTZ R242, R221, R201, R242 ;  /* 0x000000c9ddf27223 */ /* 0x008fe200000100f2 */
[----:B------:R-:W-:Y:S01]  /*30a0*/  FMUL.FTZ R221, R3, R192 ;  /* 0x000000c003dd7220 */ /* 0x000fe20000410000 */
[----:B----4-:R-:W-:-:S03]  /*30b0*/  FMUL.FTZ R189, R211, R188 ;  /* 0x000000bcd3bd7220 */ /* 0x010fc60000410000 */
[C---:B------:R-:W-:Y:S01]  /*30c0*/  FFMA.FTZ R72, R221.reuse, R188, R72 ;  /* 0x000000bcdd487223 */ /* 0x040fe20000010048 */
[-C--:B------:R-:W-:Y:S01]  /*30d0*/  FFMA.FTZ R136, R221, R241.reuse, R136 ;  /* 0x000000f1dd887223 */ /* 0x080fe20000010088 */
[--C-:B------:R-:W-:Y:S02]  /*30e0*/  HADD2.F32 R188, -RZ, R199.reuse.H0_H0 ;  /* 0x200000c7ffbc7230 */ /* 0x100fe40000004100 */
[----:B------:R-:W-:Y:S01]  /*30f0*/  FADD.FTZ R220, R220, R242 ;  /* 0x000000f2dcdc7221 */ /* 0x000fe20000010000 */
[----:B------:R-:W-:Y:S01]  /*3100*/  FFMA.FTZ R219, R222, R242, R219 ;  /* 0x000000f2dedb7223 */ /* 0x000fe200000100db */
[----:B------:R-:W-:Y:S01]  /*3110*/  FMUL.FTZ R233, R209, R198 ;  /* 0x000000c6d1e97220 */ /* 0x000fe20000410000 */
[----:B------:R-:W-:Y:S02]  /*3120*/  HADD2.F32 R199, -RZ, R199.H1_H1 ;  /* 0x300000c7ffc77230 */ /* 0x000fe40000004100 */
[----:B------:R-:W-:Y:S01]  /*3130*/  FFMA.FTZ R241, R210, R241, R189 ;  /* 0x000000f1d2f17223 */ /* 0x000fe200000100bd */
[C---:B0-----:R-:W-:Y:S01]  /*3140*/  FMUL.FTZ R210, R3.reuse, R194 ;  /* 0x000000c203d27220 */ /* 0x041fe20000410000 */
[----:B------:R-:W-:-:S02]  /*3150*/  FMUL.FTZ R211, R3, R193 ;  /* 0x000000c103d37220 */ /* 0x000fc40000410000 */
[----:B------:R-:W-:Y:S01]  /*3160*/  FADD.FTZ R220, R220, R241 ;  /* 0x000000f1dcdc7221 */ /* 0x000fe20000010000 */
[----:B------:R-:W-:Y:S01]  /*3170*/  FFMA.FTZ R219, R221, R241, R219 ;  /* 0x000000f1dddb7223 */ /* 0x000fe200000100db */
[----:B------:R-:W-:Y:S01]  /*3180*/  FFMA.FTZ R233, R208, R202, R233 ;  /* 0x000000cad0e97223 */ /* 0x000fe200000100e9 */
[----:B------:R-:W-:Y:S01]  /*3190*/  FFMA.FTZ R138, R210, R232, R138 ;  /* 0x000000e8d28a7223 */ /* 0x000fe2000001008a */
[----:B------:R-:W-:Y:S02]  /*31a0*/  FMUL.FTZ R189, R200, R188 ;  /* 0x000000bcc8bd7220 */ /* 0x000fe40000410000 */
[----:B------:R-:W-:Y:S01]  /*31b0*/  FADD.FTZ R220, R220, R233 ;  /* 0x000000e9dcdc7221 */ /* 0x000fe20000010000 */
[----:B------:R-:W-:Y:S01]  /*31c0*/  FFMA.FTZ R219, R211, R233, R219 ;  /* 0x000000e9d3db7223 */ /* 0x000fe200000100db */
[----:B------:R-:W-:Y:S01]  /*31d0*/  FFMA.FTZ R232, R196, R232, R189 ;  /* 0x000000e8c4e87223 */ /* 0x000fe200000100bd */
[----:B------:R-:W-:Y:S01]  /*31e0*/  FMUL.FTZ R228, R191, R199 ;  /* 0x000000c7bfe47220 */ /* 0x000fe20000410000 */
[----:B------:R-:W-:-:S02]  /*31f0*/  FMUL.FTZ R209, R3, R195 ;  /* 0x000000c303d17220 */ /* 0x000fc40000410000 */
[----:B------:R-:W-:Y:S01]  /*3200*/  FADD.FTZ R220, R220, R232 ;  /* 0x000000e8dcdc7221 */ /* 0x000fe20000010000 */
[----:B------:R-:W-:Y:S01]  /*3210*/  FFMA.FTZ R219, R210, R232, R219 ;  /* 0x000000e8d2db7223 */ /* 0x000fe200000100db */
[-C--:B------:R-:W-:Y:S01]  /*3220*/  FFMA.FTZ R228, R190, R203.reuse, R228 ;  /* 0x000000cbbee47223 */ /* 0x080fe200000100e4 */
[C---:B------:R-:W-:Y:S01]  /*3230*/  FFMA.FTZ R137, R211.reuse, R202, R137 ;  /* 0x000000cad3897223 */ /* 0x040fe20000010089 */
[----:B------:R-:W-:Y:S01]  /*3240*/  FFMA.FTZ R73, R211, R198, R73 ;  /* 0x000000c6d3497223 */ /* 0x000fe20000010049 */
[----:B------:R-:W-:Y:S01]  /*3250*/  FADD.FTZ R42, R42, R188 ;  /* 0x000000bc2a2a7221 */ /* 0x000fe20000010000 */
[----:B------:R-:W-:Y:S01]  /*3260*/  FFMA.FTZ R74, R210, R188, R74 ;  /* 0x000000bcd24a7223 */ /* 0x000fe2000001004a */
[----:B------:R-:W-:Y:S01]  /*3270*/  FFMA.FTZ R139, R209, R203, R139 ;  /* 0x000000cbd18b7223 */ /* 0x000fe2000001008b */
[----:B------:R-:W-:Y:S01]  /*3280*/  FADD.FTZ R43, R43, R199 ;  /* 0x000000c72b2b7221 */ /* 0x000fe20000010000 */
[C---:B------:R-:W-:Y:S01]  /*3290*/  FFMA.FTZ R75, R209.reuse, R199, R75 ;  /* 0x000000c7d14b7223 */ /* 0x040fe2000001004b */
[----:B------:R-:W-:Y:S01]  /*32a0*/  FADD.FTZ R220, R220, R228 ;  /* 0x000000e4dcdc7221 */ /* 0x000fe20000010000 */
[----:B-1----:R-:W-:-:S07]  /*32b0*/  FFMA.FTZ R219, R209, R228, R219 ;  /* 0x000000e4d1db7223 */ /* 0x002fce00000100db */
.L_x_2127:
[----:B------:R-:W-:Y:S05]  /*32c0*/  BSYNC B1 ;  /* 0x0000000000017941 */ /* 0x000fea0003800000 */
.L_x_2126:
        /* <DEDUP_REMOVED lines=20> */
.L_x_2163:
        /* <DEDUP_REMOVED lines=21> */
[----:B------:R-:W-:Y:S02]  /*3560*/  @P0 F2FP.F16.F32.PACK_AB R189, RZ, R188 ;  /* 0x000000bcffbd023e */ /* 0x000fe400000000ff */
        /* <DEDUP_REMOVED lines=10> */
[----:B------:R-:W-:Y:S01]  /*3610*/  F2FP.F16.F32.PACK_AB R188, R190, R188 ;  /* 0x000000bcbebc723e */ /* 0x000fe200000000ff */
[----:B------:R-:W-:Y:S01]  /*3620*/  @P1 FADD.FTZ R189, R38, R189 ;  /* 0x000000bd26bd1221 */ /* 0x000fe20000010000 */
[----:B------:R-:W-:-:S04]  /*3630*/  @P0 F2FP.F16.F32.PACK_AB R190, RZ, R190 ;  /* 0x000000beffbe023e */ /* 0x000fc800000000ff */
[----:B------:R-:W-:Y:S02]  /*3640*/  @P0 PRMT R180, R180, 0x5410, R190 ;  /* 0x00005410b4b40816 */ /* 0x000fe400000000be */
[----:B------:R-:W-:Y:S02]  /*3650*/  @P0 F2FP.F16.F32.PACK_AB R190, RZ, R189 ;  /* 0x000000bdffbe023e */ /* 0x000fe400000000ff */
[----:B------:R-:W-:Y:S02]  /*3660*/  SEL R178, R189, R178, P6 ;  /* 0x000000b2bdb27207 */ /* 0x000fe40003000000 */
[----:B------:R-:W-:Y:S01]  /*3670*/  @P0 PRMT R181, R190, 0x7610, R181 ;  /* 0x00007610beb50816 */ /* 0x000fe200000000b5 */
[----:B------:R-:W-:-:S04]  /*3680*/  FFMA.FTZ R190, R5, R194, R195 ;  /* 0x000000c205be7223 */ /* 0x000fc800000100c3 */
[----:B------:R-:W-:-:S04]  /*3690*/  FADD.FTZ R190, R248, -R190 ;  /* 0x800000bef8be7221 */ /* 0x000fc80000010000 */
[----:B------:R-:W-:-:S04]  /*36a0*/  FMUL.FTZ R191, R3, R190 ;  /* 0x000000be03bf7220 */ /* 0x000fc80000410000 */
[----:B------:R-:W-:-:S05]  /*36b0*/  @P1 FADD.FTZ R191, R39, R191 ;  /* 0x000000bf27bf1221 */ /* 0x000fca0000010000 */
[----:B------:R-:W-:Y:S02]  /*36c0*/  @P0 F2FP.F16.F32.PACK_AB R190, RZ, R191 ;  /* 0x000000bfffbe023e */ /* 0x000fe400000000ff */
[----:B------:R-:W-:Y:S02]  /*36d0*/  SEL R179, R191, R179, P6 ;  /* 0x000000b3bfb37207 */ /* 0x000fe40003000000 */
[----:B------:R-:W-:Y:S01]  /*36e0*/  @P0 PRMT R181, R181, 0x5410, R190 ;  /* 0x00005410b5b50816 */ /* 0x000fe200000000be */
[----:B------:R-:W-:Y:S01]  /*36f0*/  FFMA.FTZ R190, R6, R194, R195 ;  /* 0x000000c206be7223 */ /* 0x000fe200000100c3 */
[----:B------:R-:W-:-:S03]  /*3700*/  F2FP.F16.F32.PACK_AB R189, R191, R189 ;  /* 0x000000bdbfbd723e */ /* 0x000fc600000000ff */
[----:B------:R-:W-:-:S04]  /*3710*/  FADD.FTZ R190, R247, -R190 ;  /* 0x800000bef7be7221 */ /* 0x000fc80000010000 */
[----:B------:R-:W-:-:S04]  /*3720*/  FMUL.FTZ R191, R3, R190 ;  /* 0x000000be03bf7220 */ /* 0x000fc80000410000 */
[----:B------:R-:W-:-:S05]  /*3730*/  @P1 FADD.FTZ R191, R32, R191 ;  /* 0x000000bf20bf1221 */ /* 0x000fca0000010000 */
        /* <DEDUP_REMOVED lines=9> */
[----:B------:R-:W-:Y:S02]  /*37d0*/  @P0 PRMT R182, R182, 0x5410, R190 ;  /* 0x00005410b6b60816 */ /* 0x000fe400000000be */
[----:B------:R-:W-:Y:S01]  /*37e0*/  F2FP.F16.F32.PACK_AB R190, R192, R191 ;  /* 0x000000bfc0be723e */ /* 0x000fe200000000ff */
[----:B------:R-:W-:-:S04]  /*37f0*/  FFMA.FTZ R191, R8, R194, R195 ;  /* 0x000000c208bf7223 */ /* 0x000fc800000100c3 */
        /* <DEDUP_REMOVED lines=13> */
[----:B------:R-:W-:Y:S02]  /*38d0*/  F2FP.F16.F32.PACK_AB R191, R193, R192 ;  /* 0x000000c0c1bf723e */ /* 0x000fe400000000ff */
        /* <DEDUP_REMOVED lines=11> */
.L_x_2130:
[----:B------:R-:W-:Y:S05]  /*3990*/  BSYNC B1 ;  /* 0x0000000000017941 */ /* 0x000fea0003800000 */
.L_x_2129:
        /* <DEDUP_REMOVED lines=15> */
[----:B------:R-:W-:Y:S02]  /*3a90*/  @P0 F2FP.F16.F32.PACK_AB R189, RZ, R188 ;  /* 0x000000bcffbd023e */ /* 0x000fe400000000ff */
        /* <DEDUP_REMOVED lines=66> */
.L_x_2132:
[----:B------:R-:W-:Y:S05]  /*3ec0*/  BSYNC B1 ;  /* 0x0000000000017941 */ /* 0x000fea0003800000 */
.L_x_2131:
        /* <DEDUP_REMOVED lines=13> */
[----:B------:R-:W-:Y:S02]  /*3fa0*/  @P0 F2FP.F16.F32.PACK_AB R189, RZ, R188 ;  /* 0x000000bcffbd023e */ /* 0x000fe400000000ff */
        /* <DEDUP_REMOVED lines=66> */
.L_x_2134:
[----:B------:R-:W-:Y:S05]  /*43d0*/  BSYNC B1 ;  /* 0x0000000000017941 */ /* 0x000fea0003800000 */
.L_x_2133:
        /* <DEDUP_REMOVED lines=47> */
[-C--:B------:R-:W-:Y:S02]  /*46d0*/  @P0 F2FP.F16.F32.PACK_AB R3, RZ, R190.reuse ;  /* 0x000000beff03023e */ /* 0x080fe400000000ff */
[----:B------:R-:W-:Y:S01]  /*46e0*/  F2FP.F16.F32.PACK_AB R190, R194, R190 ;  /* 0x000000bec2be723e */ /* 0x000fe200000000ff */
[----:B------:R-:W-:Y:S01]  /*46f0*/  @P1 FADD.FTZ R188, R168, R188 ;  /* 0x000000bca8bc1221 */ /* 0x000fe20000010000 */
[----:B------:R-:W-:Y:S02]  /*4700*/  @P0 PRMT R182, R3, 0x7610, R182 ;  /* 0x0000761003b60816 */ /* 0x000fe400000000b6 */
[----:B------:R-:W-:Y:S02]  /*4710*/  @P0 F2FP.F16.F32.PACK_AB R3, RZ, R194 ;  /* 0x000000c2ff03023e */ /* 0x000fe400000000ff */
[----:B------:R-:W-:Y:S02]  /*4720*/  SEL R176, R188, R176, P6 ;  /* 0x000000b0bcb07207 */ /* 0x000fe40003000000 */
[----:B------:R-:W-:-:S02]  /*4730*/  @P0 PRMT R182, R182, 0x5410, R3 ;  /* 0x00005410b6b60816 */ /* 0x000fc40000000003 */
[-C--:B------:R-:W-:Y:S02]  /*4740*/  @P0 F2FP.F16.F32.PACK_AB R3, RZ, R189.reuse ;  /* 0x000000bdff03023e */ /* 0x080fe400000000ff */
[----:B------:R-:W-:Y:S02]  /*4750*/  F2FP.F16.F32.PACK_AB R189, R192, R189 ;  /* 0x000000bdc0bd723e */ /* 0x000fe400000000ff */
[----:B------:R-:W-:Y:S02]  /*4760*/  @P0 PRMT R181, R3, 0x7610, R181 ;  /* 0x0000761003b50816 */ /* 0x000fe400000000b5 */
[----:B------:R-:W-:Y:S02]  /*4770*/  @P0 F2FP.F16.F32.PACK_AB R3, RZ, R192 ;  /* 0x000000c0ff03023e */ /* 0x000fe400000000ff */
[----:B------:R-:W0:Y:S01]  /*4780*/  @P6 LDC.64 R192, c[0x0][0x308] ;  /* 0x0000c200ffc06b82 */ /* 0x000e220000000a00 */
[----:B------:R-:W-:Y:S02]  /*4790*/  @P0 F2FP.F16.F32.PACK_AB R194, RZ, R191 ;  /* 0x000000bfffc2023e */ /* 0x000fe400000000ff */
[----:B------:R-:W-:-:S02]  /*47a0*/  @P0 PRMT R181, R181, 0x5410, R3 ;  /* 0x00005410b5b50816 */ /* 0x000fc40000000003 */
[-C--:B------:R-:W-:Y:S02]  /*47b0*/  @P0 F2FP.F16.F32.PACK_AB R3, RZ, R188.reuse ;  /* 0x000000bcff03023e */ /* 0x080fe400000000ff */
[----:B------:R-:W-:Y:S02]  /*47c0*/  F2FP.F16.F32.PACK_AB R188, R196, R188 ;  /* 0x000000bcc4bc723e */ /* 0x000fe400000000ff */
[----:B------:R-:W-:Y:S02]  /*47d0*/  F2FP.F16.F32.PACK_AB R191, R195, R191 ;  /* 0x000000bfc3bf723e */ /* 0x000fe400000000ff */
[----:B------:R-:W-:Y:S02]  /*47e0*/  @P0 PRMT R180, R3, 0x7610, R180 ;  /* 0x0000761003b40816 */ /* 0x000fe400000000b4 */
[----:B------:R-:W-:Y:S02]  /*47f0*/  @P0 PRMT R183, R194, 0x7610, R183 ;  /* 0x00007610c2b70816 */ /* 0x000fe400000000b7 */
[----:B------:R-:W-:-:S02]  /*4800*/  @P0 F2FP.F16.F32.PACK_AB R3, RZ, R196 ;  /* 0x000000c4ff03023e */ /* 0x000fc400000000ff */
[----:B------:R-:W-:Y:S02]  /*4810*/  @P0 F2FP.F16.F32.PACK_AB R194, RZ, R195 ;  /* 0x000000c3ffc2023e */ /* 0x000fe400000000ff */
        /* <DEDUP_REMOVED lines=11> */
.L_x_2136:
[----:B------:R-:W-:Y:S05]  /*48d0*/  BSYNC B1 ;  /* 0x0000000000017941 */ /* 0x000fea0003800000 */
.L_x_2135:
[----:B0-234-:R-:W0:Y:S02]  /*48e0*/  LDC.64 R188, c[0x0][0x210] ;  /* 0x00008400ffbc7b82 */ /* 0x01de240000000a00 */
[----:B0-----:R-:W-:-:S04]  /*48f0*/  LEA R2, R188, R2, 0x2 ;  /* 0x00000002bc027211 */ /* 0x001fc800078e10ff */
[----:B------:R-:W-:-:S13]  /*4900*/  ISETP.GE.AND P0, PT, R2, R189, PT ;  /* 0x000000bd0200720c */ /* 0x000fda0003f06270 */
[----:B------:R-:W-:Y:S05]  /*4910*/  @!P0 BRA `(.L_x_2137) ;  /* 0xffffffc400a08947 */ /* 0x000fea000383ffff */
.L_x_2119:
[----:B------:R-:W-:Y:S05]  /*4920*/  BSYNC B0 ;  /* 0x0000000000007941 */ /* 0x000fea0003800000 */
.L_x_2118:
        /* <DEDUP_REMOVED lines=212> */
.L_x_2139:
[----:B------:R-:W-:Y:S05]  /*5670*/  BSYNC B0 ;  /* 0x0000000000007941 */ /* 0x000fea0003800000 */
.L_x_2138:
        /* <DEDUP_REMOVED lines=162> */
.L_x_2141:
[----:B------:R-:W-:Y:S05]  /*60a0*/  BSYNC B0 ;  /* 0x0000000000007941 */ /* 0x000fea0003800000 */
.L_x_2140:
        /* <DEDUP_REMOVED lines=23> */
.L_x_2143:
[----:B------:R-:W-:Y:S05]  /*6220*/  BSYNC B0 ;  /* 0x0000000000007941 */ /* 0x000fea0003800000 */
.L_x_2142:
        /* <DEDUP_REMOVED lines=23> */
.L_x_2145:
[----:B------:R-:W-:Y:S05]  /*63a0*/  BSYNC B0 ;  /* 0x0000000000007941 */ /* 0x000fea0003800000 */
.L_x_2144:
        /* <DEDUP_REMOVED lines=23> */
.L_x_2147:
[----:B------:R-:W-:Y:S05]  /*6520*/  BSYNC B0 ;  /* 0x0000000000007941 */ /* 0x000fea0003800000 */
.L_x_2146:
        /* <DEDUP_REMOVED lines=23> */
.L_x_2149:
[----:B------:R-:W-:Y:S05]  /*66a0*/  BSYNC B0 ;  /* 0x0000000000007941 */ /* 0x000fea0003800000 */
.L_x_2148:
        /* <DEDUP_REMOVED lines=23> */
.L_x_2151:
[----:B------:R-:W-:Y:S05]  /*6820*/  BSYNC B0 ;  /* 0x0000000000007941 */ /* 0x000fea0003800000 */
.L_x_2150:
[----:B------:R-:W-:Y:S05]  /*6830*/  @!P4 EXIT ;  /* 0x000000000000c94d */ /* 0x000fea0003800000 */
[----:B------:R-:W-:Y:S04]  /*6840*/  STG.E desc[UR4][R14.64], R27 ;  /* 0x0000001b0e007986 */ /* 0x000fe8000c101904 */
[----:B------:R-:W-:Y:S04]  /*6850*/  STG.E desc[UR4][R10.64], R123 ;  /* 0x0000007b0a007986 */ /* 0x000fe8000c101904 */
[----:B------:R-:W-:Y:S04]  /*6860*/  STG.E desc[UR4][R6.64], R83 ;  /* 0x0000005306007986 */ /* 0x000fe8000c101904 */
[----:B------:R-:W-:Y:S01]  /*6870*/  STG.E desc[UR4][R4.64], R41 ;  /* 0x0000002904007986 */ /* 0x000fe2000c101904 */
[----:B------:R-:W-:Y:S05]  /*6880*/  EXIT ;  /* 0x000000000000794d */ /* 0x000fea0003800000 */
.L_x_2128:
        /* <DEDUP_REMOVED lines=8> */
.L_x_2153:
[----:B------:R-:W-:Y:S05]  /*6910*/  BSYNC B1 ;  /* 0x0000000000017941 */ /* 0x000fea0003800000 */
.L_x_2152:
        /* <DEDUP_REMOVED lines=8> */
.L_x_2154:
[----:B------:R-:W-:Y:S01]  /*69a0*/  HFMA2.MMA R190, -RZ, RZ, 0, 1.1920928955078125e-07 ;  /* 0x00000002ffbe7435 */ /* 0x000fe200000001ff */
[----:B------:R-:W-:Y:S01]  /*69b0*/  MOV R191, R220 ;  /* 0x000000dc00bf7202 */ /* 0x000fe20000000f00 */
[----:B------:R-:W-:-:S09]  /*69c0*/  FADD.FTZ R219, R192, R219 ;  /* 0x000000dbc0db7221 */ /* 0x000fd20000010000 */
[----:B------:R-:W-:Y:S05]  /*69d0*/  WARPSYNC.COLLECTIVE R188, `(.L_x_2155) ;  /* 0x00000000bc087348 */ /* 0x000fea0003c00000 */
[----:B------:R0:W1:Y:S02]  /*69e0*/  SHFL.BFLY P0, R192, R191, R190, R189 ;  /* 0x0c0000bebfc07389 */ /* 0x00006400000000bd */
[----:B01----:R-:W-:Y:S01]  /*69f0*/  ENDCOLLECTIVE ;  /* 0x000000000000791b */ /* 0x003fe20003800000 */
.L_x_2155:
[----:B------:R-:W-:Y:S01]  /*6a00*/  MOV R191, R219 ;  /* 0x000000db00bf7202 */ /* 0x000fe20000000f00 */
[----:B------:R-:W-:-:S07]  /*6a10*/  FADD.FTZ R220, R220, R192 ;  /* 0x000000c0dcdc7221 */ /* 0x000fce0000010000 */
[----:B------:R-:W-:Y:S05]  /*6a20*/  WARPSYNC.COLLECTIVE R188, `(.L_x_2156) ;  /* 0x00000000bc087348 */ /* 0x000fea0003c00000 */
[----:B------:R0:W1:Y:S02]  /*6a30*/  SHFL.BFLY P0, R192, R191, R190, R189 ;  /* 0x0c0000bebfc07389 */ /* 0x00006400000000bd */
[----:B01----:R-:W-:Y:S01]  /*6a40*/  ENDCOLLECTIVE ;  /* 0x000000000000791b */ /* 0x003fe20003800000 */
.L_x_2156:
[----:B------:R-:W-:Y:S01]  /*6a50*/  HFMA2.MMA R190, -RZ, RZ, 0, 2.384185791015625e-07 ;  /* 0x00000004ffbe7435 */ /* 0x000fe200000001ff */
[----:B------:R-:W-:Y:S01]  /*6a60*/  MOV R191, R220 ;  /* 0x000000dc00bf7202 */ /* 0x000fe20000000f00 */
[----:B------:R-:W-:-:S09]  /*6a70*/  FADD.FTZ R219, R219, R192 ;  /* 0x000000c0dbdb7221 */ /* 0x000fd20000010000 */
[----:B------:R-:W-:Y:S05]  /*6a80*/  WARPSYNC.COLLECTIVE R188, `(.L_x_2157) ;  /* 0x00000000bc087348 */ /* 0x000fea0003c00000 */
[----:B------:R0:W1:Y:S02]  /*6a90*/  SHFL.BFLY P0, R192, R191, R190, R189 ;  /* 0x0c0000bebfc07389 */ /* 0x00006400000000bd */
[----:B01----:R-:W-:Y:S01]  /*6aa0*/  ENDCOLLECTIVE ;  /* 0x000000000000791b */ /* 0x003fe20003800000 */
.L_x_2157:
[----:B------:R-:W-:Y:S01]  /*6ab0*/  MOV R191, R219 ;  /* 0x000000db00bf7202 */ /* 0x000fe20000000f00 */
[----:B------:R-:W-:-:S07]  /*6ac0*/  FADD.FTZ R220, R220, R192 ;  /* 0x000000c0dcdc7221 */ /* 0x000fce0000010000 */
[----:B------:R-:W-:Y:S05]  /*6ad0*/  WARPSYNC.COLLECTIVE R188, `(.L_x_2158) ;  /* 0x00000000bc087348 */ /* 0x000fea0003c00000 */
[----:B------:R0:W1:Y:S02]  /*6ae0*/  SHFL.BFLY P0, R192, R191, R190, R189 ;  /* 0x0c0000bebfc07389 */ /* 0x00006400000000bd */
[----:B01----:R-:W-:Y:S01]  /*6af0*/  ENDCOLLECTIVE ;  /* 0x000000000000791b */ /* 0x003fe20003800000 */
.L_x_2158:
[----:B------:R-:W-:Y:S01]  /*6b00*/  HFMA2.MMA R190, -RZ, RZ, 0, 4.76837158203125e-07 ;  /* 0x00000008ffbe7435 */ /* 0x000fe200000001ff */
[----:B------:R-:W-:Y:S01]  /*6b10*/  MOV R191, R220 ;  /* 0x000000dc00bf7202 */ /* 0x000fe20000000f00 */
[----:B------:R-:W-:-:S09]  /*6b20*/  FADD.FTZ R219, R219, R192 ;  /* 0x000000c0dbdb7221 */ /* 0x000fd20000010000 */
[----:B------:R-:W-:Y:S05]  /*6b30*/  WARPSYNC.COLLECTIVE R188, `(.L_x_2159) ;  /* 0x00000000bc087348 */ /* 0x000fea0003c00000 */
[----:B------:R0:W1:Y:S02]  /*6b40*/  SHFL.BFLY P0, R192, R191, R190, R189 ;  /* 0x0c0000bebfc07389 */ /* 0x00006400000000bd */
[----:B01----:R-:W-:Y:S01]  /*6b50*/  ENDCOLLECTIVE ;  /* 0x000000000000791b */ /* 0x003fe20003800000 */
.L_x_2159:
[----:B------:R-:W-:Y:S01]  /*6b60*/  MOV R191, R219 ;  /* 0x000000db00bf7202 */ /* 0x000fe20000000f00 */
[----:B------:R-:W-:-:S07]  /*6b70*/  FADD.FTZ R220, R220, R192 ;  /* 0x000000c0dcdc7221 */ /* 0x000fce0000010000 */
[----:B------:R-:W-:Y:S05]  /*6b80*/  WARPSYNC.COLLECTIVE R188, `(.L_x_2160) ;  /* 0x00000000bc087348 */ /* 0x000fea0003c00000 */
[----:B------:R0:W1:Y:S02]  /*6b90*/  SHFL.BFLY P0, R192, R191, R190, R189 ;  /* 0x0c0000bebfc07389 */ /* 0x00006400000000bd */
[----:B01----:R-:W-:Y:S01]  /*6ba0*/  ENDCOLLECTIVE ;  /* 0x000000000000791b */ /* 0x003fe20003800000 */
.L_x_2160:
[----:B------:R-:W-:Y:S01]  /*6bb0*/  HFMA2.MMA R190, -RZ, RZ, 0, 9.5367431640625e-07 ;  /* 0x00000010ffbe7435 */ /* 0x000fe200000001ff */
[----:B------:R-:W-:Y:S01]  /*6bc0*/  MOV R191, R220 ;  /* 0x000000dc00bf7202 */ /* 0x000fe20000000f00 */
[----:B------:R-:W-:-:S09]  /*6bd0*/  FADD.FTZ R219, R219, R192 ;  /* 0x000000c0dbdb7221 */ /* 0x000fd20000010000 */
[----:B------:R-:W-:Y:S05]  /*6be0*/  WARPSYNC.COLLECTIVE R188, `(.L_x_2161) ;  /* 0x00000000bc087348 */ /* 0x000fea0003c00000 */
[----:B------:R0:W1:Y:S02]  /*6bf0*/  SHFL.BFLY P0, R192, R191, R190, R189 ;  /* 0x0c0000bebfc07389 */ /* 0x00006400000000bd */
[----:B01----:R-:W-:Y:S01]  /*6c00*/  ENDCOLLECTIVE ;  /* 0x000000000000791b */ /* 0x003fe20003800000 */
.L_x_2161:
[----:B------:R-:W-:Y:S02]  /*6c10*/  MOV R191, R219 ;  /* 0x000000db00bf7202 */ /* 0x000fe40000000f00 */
[----:B------:R-:W-:-:S07]  /*6c20*/  MOV R193, R192 ;  /* 0x000000c000c17202 */ /* 0x000fce0000000f00 */
[----:B------:R-:W-:Y:S05]  /*6c30*/  WARPSYNC.COLLECTIVE R188, `(.L_x_2162) ;  /* 0x00000000bc087348 */ /* 0x000fea0003c00000 */
[----:B------:R0:W1:Y:S02]  /*6c40*/  SHFL.BFLY P0, R192, R191, R190, R189 ;  /* 0x0c0000bebfc07389 */ /* 0x00006400000000bd */
[----:B01----:R-:W-:Y:S01]  /*6c50*/  ENDCOLLECTIVE ;  /* 0x000000000000791b */ /* 0x003fe20003800000 */
.L_x_2162:
[----:B------:R-:W-:Y:S01]  /*6c60*/  MOV R188, R192 ;  /* 0x000000c000bc7202 */ /* 0x000fe20000000f00 */
[----:B------:R-:W-:Y:S06]  /*6c70*/  BRA `(.L_x_2163) ;  /* 0xffffffc400e47947 */ /* 0x000fec000383ffff */
.L_x_2164:
        /* <DEDUP_REMOVED lines=16> */
.L_x_3790:


//--------------------- .text._ZN10layer_norm31ln_parallel_residual_bwd_kernelINS_13Kernel_traitsI6__halfS2_fS2_fjLj1024ELj1ELj4ELj1ELj16ENS_18Kernel_traits_baseILj1024ES2_S2_fS2_fjLj128EEEEELb0ELb0ELb1EEEvNS_9BwdParamsE --------------------------
	.section	.text._ZN10layer_norm31ln_parallel_residual_bwd_kernelINS_13Kernel_traitsI6__halfS2_fS2_fjLj1024ELj1ELj4ELj1ELj16ENS_18Kernel_traits_baseILj1024ES2_S2_fS2_fjLj128EEEEELb0ELb0ELb1EEEvNS_9BwdParamsE,"ax",@progbits
	.align	128
        .global         _ZN10layer_norm31ln_parallel_residual_bwd_kernelINS_13Kernel_traitsI6__halfS2_fS2_fjLj1024ELj1ELj4ELj1ELj16ENS_18Kernel_traits_baseILj1024ES2_S2_fS2_fjLj128EEEEELb0ELb0ELb1EEEvNS_9BwdParamsE
        .type           _ZN10layer_norm31ln_parallel_residual_bwd_kernelINS_13Kernel_traitsI6__halfS2_fS2_fjLj1024ELj1ELj4ELj1ELj16ENS_18Kernel_traits_baseILj1024ES2_S2_fS2_fjLj128EEEEELb0ELb0ELb1EEEvNS_9BwdParamsE,@function
        .size           _ZN10layer_norm31ln_parallel_residual_bwd_kernelINS_13Kernel_traitsI6__halfS2_fS2_fjLj1024ELj1ELj4ELj1ELj16ENS_18Kernel_traits_baseILj1024ES2_S2_fS2_fjLj128EEEEELb0ELb0ELb1EEEvNS_9BwdParamsE,(.L_x_3791 - _ZN10layer_norm31ln_parallel_residual_bwd_kernelINS_13Kernel_traitsI6__halfS2_fS2_fjLj1024ELj1ELj4ELj1ELj16ENS_18Kernel_traits_baseILj1024ES2_S2_fS2_fjLj128EEEEELb0ELb0ELb1EEEvNS_9BwdParamsE)
        .other          _ZN10layer_norm31ln_parallel_residual_bwd_kernelINS_13Kernel_traitsI6__halfS2_fS2_fjLj1024ELj1ELj4ELj1ELj16ENS_18Kernel_traits_baseILj1024ES2_S2_fS2_fjLj128EEEEELb0ELb0ELb1EEEvNS_9BwdParamsE,@"STO_CUDA_ENTRY STV_DEFAULT"
_ZN10layer_norm31ln_parallel_residual_bwd_kernelINS_13Kernel_traitsI6__halfS2_fS2_fjLj1024ELj1ELj4ELj1ELj16ENS_18Kernel_traits_baseILj1024ES2_S2_fS2_fjLj128EEEEELb0ELb0ELb1EEEvNS_9BwdParamsE:
.text._ZN10layer_norm31ln_parallel_residual_bwd_kernelINS_13Kernel_traitsI6__halfS2_fS2_fjLj1024ELj1ELj4ELj1ELj16ENS_18Kernel_traits_baseILj1024ES2_S2_fS2_fjLj128EEEEELb0ELb0ELb1EEEvNS_9BwdParamsE:
        /* <DEDUP_REMOVED lines=81> */
.L_x_2166:
        /* <DEDUP_REMOVED lines=22> */
[----:B------:R-:W-:Y:S02]  /*0670*/  HFMA2.MMA R241, -RZ, RZ, 0, 0 ;  /* 0x00000000fff17435 */ /* 0x000fe400000001ff */
[----:B------:R-:W-:Y:S02]  /*0680*/  HFMA2.MMA R202, -RZ, RZ, 0, 0 ;  /* 0x00000000ffca7435 */ /* 0x000fe400000001ff */
[----:B------:R-:W-:Y:S01]  /*0690*/  HFMA2.MMA R196, -RZ, RZ, 0, 0 ;  /* 0x00000000ffc47435 */ /* 0x000fe200000001ff */
[----:B------:R-:W-:Y:S02]  /*06a0*/  ISETP.NE.AND.EX P0, PT, RZ, UR7, PT, P0 ;  /* 0x00000007ff007c0c */ /* 0x000fe4000bf05300 */
[----:B------:R-:W-:Y:S02]  /*06b0*/  CS2R R14, SRZ ;  /* 0x00000000000e7805 */ /* 0x000fe4000001ff00 */
[----:B0-----:R-:W-:-:S02]  /*06c0*/  CS2R R12, SRZ ;  /* 0x00000000000c7805 */ /* 0x001fc4000001ff00 */
        /* <DEDUP_REMOVED lines=11> */
[----:B------:R-:W-:-:S02]  /*0780*/  MOV R210, RZ ;  /* 0x000000ff00d27202 */ /* 0x000fc40000000f00 */
[----:B------:R-:W-:Y:S02]  /*0790*/  CS2R R208, SRZ ;  /* 0x0000000000d07805 */ /* 0x000fe4000001ff00 */
[----:B------:R-:W-:Y:S02]  /*07a0*/  CS2R R204, SRZ ;  /* 0x0000000000cc7805 */ /* 0x000fe4000001ff00 */
[----:B------:R-:W-:Y:S02]  /*07b0*/  CS2R R238, SRZ ;  /* 0x0000000000ee7805 */ /* 0x000fe4000001ff00 */
[----:B------:R-:W-:Y:S02]  /*07c0*/  MOV R237, RZ ;  /* 0x000000ff00ed7202 */ /* 0x000fe40000000f00 */
[----:B------:R-:W-:Y:S02]  /*07d0*/  CS2R R230, SRZ ;  /* 0x0000000000e67805 */ /* 0x000fe4000001ff00 */
[----:B------:R-:W-:-:S02]  /*07e0*/  CS2R R200, SRZ ;  /* 0x0000000000c87805 */ /* 0x000fc4000001ff00 */
[----:B------:R-:W-:Y:S02]  /*07f0*/  MOV R199, RZ ;  /* 0x000000ff00c77202 */ /* 0x000fe40000000f00 */
[----:B------:R-:W-:Y:S02]  /*0800*/  CS2R R194, SRZ ;  /* 0x0000000000c27805 */ /* 0x000fe4000001ff00 */
[----:B------:R-:W-:Y:S02]  /*0810*/  MOV R193, RZ ;  /* 0x000000ff00c17202 */ /* 0x000fe40000000f00 */
        /* <DEDUP_REMOVED lines=25> */
[----:B------:R-:W-:Y:S01]  /*09b0*/  LOP3.LUT R58, R124, 0x1f, RZ, 0xc0, !PT ;  /* 0x0000001f7c3a7812 */ /* 0x000fe200078ec0ff */
[--C-:B--2---:R-:W-:Y:S02]  /*09c0*/  HADD2.F32 R3, -RZ, R20.reuse.H0_H0 ;  /* 0x20000014ff037230 */ /* 0x104fe40000004100 */
[----:B------:R-:W-:-:S02]  /*09d0*/  HADD2.F32 R2, -RZ, R20.H1_H1 ;  /* 0x30000014ff027230 */ /* 0x000fc40000004100 */
        /* <DEDUP_REMOVED lines=92> */
[----:B------:R0:W-:Y:S04]  /*0fa0*/  STL [R1+0x48], R2 ;  /* 0x0000480201007387 */ /* 0x0001e80000100800 */
[----:B------:R1:W-:Y:S01]  /*0fb0*/  STL [R1+0x40], R0 ;  /* 0x0000400001007387 */ /* 0x0003e20000100800 */
[--C-:B0-----:R-:W-:Y:S02]  /*0fc0*/  HADD2.F32 R2, -RZ, R8.reuse.H0_H0 ;  /* 0x20000008ff027230 */ /* 0x101fe40000004100 */
[----:B-1----:R-:W-:-:S03]  /*0fd0*/  HADD2.F32 R0, -RZ, R8.H1_H1 ;  /* 0x30000008ff007230 */ /* 0x002fc60000004100 */
[----:B------:R0:W-:Y:S01]  /*0fe0*/  STL [R1+0x3c], R2 ;  /* 0x00003c0201007387 */ /* 0x0001e20000100800 */
[----:B------:R-:W-:-:S03]  /*0ff0*/  HADD2.F32 R3, -RZ, R9.H0_H0 ;  /* 0x20000009ff037230 */ /* 0x000fc60000004100 */
        /* <DEDUP_REMOVED lines=26> */
[----:B------:R0:W-:Y:S01]  /*11a0*/  STL [R1+0x8], R2 ;  /* 0x0000080201007387 */ /* 0x0001e20000100800 */
[----:B------:R-:W-:Y:S02]  /*11b0*/  CS2R R10, SRZ ;  /* 0x00000000000a7805 */ /* 0x000fe4000001ff00 */
[----:B------:R-:W-:Y:S02]  /*11c0*/  CS2R R8, SRZ ;  /* 0x0000000000087805 */ /* 0x000fe4000001ff00 */
[----:B------:R-:W-:Y:S01]  /*11d0*/  CS2R R6, SRZ ;  /* 0x0000000000067805 */ /* 0x000fe2000001ff00 */
[----:B------:R1:W-:Y:S01]  /*11e0*/  STL [R1], R0 ;  /* 0x0000000001007387 */ /* 0x0003e20000100800 */
[----:B------:R-:W-:Y:S02]  /*11f0*/  CS2R R4, SRZ ;  /* 0x0000000000047805 */ /* 0x000fe4000001ff00 */
[----:B------:R-:W-:Y:S02]  /*1200*/  CS2R R20, SRZ ;  /* 0x0000000000147805 */ /* 0x000fe4000001ff00 */
[----:B------:R-:W-:-:S02]  /*1210*/  CS2R R22, SRZ ;  /* 0x0000000000167805 */ /* 0x000fc4000001ff00 */
[----:B------:R-:W-:Y:S02]  /*1220*/  CS2R R24, SRZ ;  /* 0x0000000000187805 */ /* 0x000fe4000001ff00 */
[----:B------:R-:W-:Y:S02]  /*1230*/  CS2R R26, SRZ ;  /* 0x00000000001a7805 */ /* 0x000fe4000001ff00 */
[----:B0-----:R-:W-:Y:S02]  /*1240*/  CS2R R2, SRZ ;  /* 0x0000000000027805 */ /* 0x001fe4000001ff00 */
[----:B------:R-:W-:Y:S02]  /*1250*/  CS2R R28, SRZ ;  /* 0x00000000001c7805 */ /* 0x000fe4000001ff00 */
[----:B------:R-:W-:Y:S02]  /*1260*/  CS2R R30, SRZ ;  /* 0x00000000001e7805 */ /* 0x000fe4000001ff00 */
[----:B------:R-:W-:-:S02]  /*1270*/  CS2R R32, SRZ ;  /* 0x0000000000207805 */ /* 0x000fc4000001ff00 */
[----:B-1----:R-:W-:Y:S02]  /*1280*/  MOV R0, RZ ;  /* 0x000000ff00007202 */ /* 0x002fe40000000f00 */
[----:B------:R-:W-:Y:S02]  /*1290*/  CS2R R34, SRZ ;  /* 0x0000000000227805 */ /* 0x000fe4000001ff00 */
[----:B------:R-:W-:Y:S02]  /*12a0*/  CS2R R36, SRZ ;  /* 0x0000000000247805 */ /* 0x000fe4000001ff00 */
[----:B------:R-:W-:-:S07]  /*12b0*/  CS2R R38, SRZ ;  /* 0x0000000000267805 */ /* 0x000fce000001ff00 */
.L_x_2170:
        /* <DEDUP_REMOVED lines=26> */
[----:B------:R-:W1:Y:S08]  /*1460*/  @P0 LDC.64 R124, c[0x0][0x2c8] ;  /* 0x0000b200ff7c0b82 */ /* 0x000e700000000a00 */
[----:B------:R-:W1:Y:S01]  /*1470*/  @P0 LDC.64 R122, c[0x0][0x2c8] ;  /* 0x0000b200ff7a0b82 */ /* 0x000e620000000a00 */
[C---:B------:R-:W-:Y:S01]  /*1480*/  IMAD.WIDE.U32 R46, R203.reuse, 0x10, R130 ;  /* 0x00000010cb2e7825 */ /* 0x040fe200078e0082 */
[----:B------:R-:W4:Y:S06]  /*1490*/  LDG.E R206, desc[UR4][R44.64] ;  /* 0x000000042cce7981 */ /* 0x000f2c000c1e1900 */
[----:B------:R-:W1:Y:S01]  /*14a0*/  LDC.U8 R216, c[0x0][0x2a0] ;  /* 0x0000a800ffd87b82 */ /* 0x000e620000000000 */
[C---:B------:R-:W-:Y:S01]  /*14b0*/  IADD3 R197, R203.reuse, 0x20, RZ ;  /* 0x00000020cbc57810 */ /* 0x040fe20007ffe0ff */
[----:B------:R-:W4:Y:S04]  /*14c0*/  LDG.E.128 R48, desc[UR4][R48.64+0x10] ;  /* 0x0000100430307981 */ /* 0x000f28000c1e1d00 */
[----:B------:R-:W4:Y:S02]  /*14d0*/  LDG.E.128 R44, desc[UR4][R46.64] ;  /* 0x000000042e2c7981 */ /* 0x000f24000c1e1d00 */
[----:B------:R-:W1:Y:S01]  /*14e0*/  @P0 LDC.64 R54, c[0x0][0x2c8] ;  /* 0x0000b200ff360b82 */ /* 0x000e620000000a00 */
[C---:B0-----:R-:W-:Y:S01]  /*14f0*/  @P0 IMAD.WIDE.U32 R52, R203.reuse, 0x20, R52 ;  /* 0x00000020cb340825 */ /* 0x041fe200078e0034 */
[C---:B------:R-:W-:Y:S01]  /*1500*/  IADD3 R192, R203.reuse, 0x40, RZ ;  /* 0x00000040cbc07810 */ /* 0x040fe20007ffe0ff */
[----:B------:R-:W4:Y:S04]  /*1510*/  LDL R236, [R1+0xb8] ;  /* 0x0000b80001ec7983 */ /* 0x000f280000100800 */
[----:B------:R-:W5:Y:S04]  /*1520*/  @P0 LDG.E.128 R76, desc[UR4][R52.64] ;  /* 0x00000004344c0981 */ /* 0x000f68000c1e1d00 */
[----:B------:R1:W5:Y:S01]  /*1530*/  @P0 LDG.E.128 R80, desc[UR4][R52.64+0x10] ;  /* 0x0000100434500981 */ /* 0x000362000c1e1d00 */
[----:B------:R-:W-:-:S03]  /*1540*/  IADD3 R198, R203, 0x60, RZ ;  /* 0x00000060cbc67810 */ /* 0x000fc60007ffe0ff */
[----:B------:R-:W4:Y:S01]  /*1550*/  LDL R240, [R1+0x10] ;  /* 0x0000100001f07983 */ /* 0x000f220000100800 */
[----:B-1----:R-:W-:Y:S01]  /*1560*/  @P0 IMAD.WIDE.U32 R52, R197, 0x20, R124 ;  /* 0x00000020c5340825 */ /* 0x002fe200078e007c */
[----:B------:R-:W-:-:S04]  /*1570*/  ISETP.NE.AND P1, PT, R216, RZ, PT ;  /* 0x000000ffd800720c */ /* 0x000fc80003f25270 */
[----:B------:R-:W5:Y:S04]  /*1580*/  @P0 LDG.E.128 R84, desc[UR4][R52.64] ;  /* 0x0000000434540981 */ /* 0x000f68000c1e1d00 */
[----:B------:R0:W5:Y:S02]  /*1590*/  @P0 LDG.E.128 R88, desc[UR4][R52.64+0x10] ;  /* 0x0000100434580981 */ /* 0x000164000c1e1d00 */
[----:B0-----:R-:W-:-:S05]  /*15a0*/  @P0 IMAD.WIDE.U32 R52, R192, 0x20, R122 ;  /* 0x00000020c0340825 */ /* 0x001fca00078e007a */
[----:B------:R-:W5:Y:S04]  /*15b0*/  @P0 LDG.E.128 R92, desc[UR4][R52.64] ;  /* 0x00000004345c0981 */ /* 0x000f68000c1e1d00 */
[----:B------:R0:W5:Y:S02]  /*15c0*/  @P0 LDG.E.128 R96, desc[UR4][R52.64+0x10] ;  /* 0x0000100434600981 */ /* 0x000164000c1e1d00 */
[----:B0-----:R-:W-:-:S05]  /*15d0*/  @P0 IMAD.WIDE.U32 R52, R198, 0x20, R54 ;  /* 0x00000020c6340825 */ /* 0x001fca00078e0036 */
[----:B------:R-:W5:Y:S04]  /*15e0*/  @P0 LDG.E.128 R100, desc[UR4][R52.64] ;  /* 0x0000000434640981 */ /* 0x000f68000c1e1d00 */
[----:B------:R4:W5:Y:S01]  /*15f0*/  @P0 LDG.E.128 R104, desc[UR4][R52.64+0x10] ;  /* 0x0000100434680981 */ /* 0x000962000c1e1d00 */
[----:B--2---:R-:W-:-:S05]  /*1600*/  FSEL R217, R217, RZ, !P1 ;  /* 0x000000ffd9d97208 */ /* 0x004fca0004800000 */
[----:B---3--:R-:W-:Y:S01]  /*1610*/  FADD.FTZ R140, R140, -R217 ;  /* 0x800000d98c8c7221 */ /* 0x008fe20000010000 */
[----:B----4-:R-:W-:-:S05]  /*1620*/  HADD2.F32 R52, -RZ, R40.H0_H0 ;  /* 0x20000028ff347230 */ /* 0x010fca0000004100 */
[----:B------:R-:W-:Y:S01]  /*1630*/  FADD.FTZ R205, R52, R205 ;  /* 0x000000cd34cd7221 */ /* 0x000fe20000010000 */
[----:B------:R-:W-:-:S04]  /*1640*/  FMUL.FTZ R216, R206, R140 ;  /* 0x0000008cced87220 */ /* 0x000fc80000410000 */
[-C--:B------:R-:W-:Y:S01]  /*1650*/  FFMA.FTZ R21, R216, R52.reuse, R21 ;  /* 0x00000034d8157223 */ /* 0x080fe20000010015 */
[----:B------:R-:W-:Y:S02]  /*1660*/  FMUL.FTZ R52, R221, R52 ;  /* 0x00000034dd347220 */ /* 0x000fe40000410000 */
[----:B------:R-:W2:Y:S01]  /*1670*/  LDL R221, [R1+0xe4] ;  /* 0x0000e40001dd7983 */ /* 0x000ea20000100800 */
[----:B------:R-:W-:-:S05]  /*1680*/  HADD2.F32 R218, -RZ, R44.H0_H0 ;  /* 0x2000002cffda7230 */ /* 0x000fca0000004100 */
[----:B------:R-:W-:Y:S01]  /*1690*/  FADD.FTZ R155, R218, R155 ;  /* 0x0000009bda9b7221 */ /* 0x000fe20000010000 */
[-C--:B------:R-:W-:Y:S01]  /*16a0*/  FFMA.FTZ R187, R216, R218.reuse, R187 ;  /* 0x000000dad8bb7223 */ /* 0x080fe200000100bb */
[----:B------:R-:W-:Y:S01]  /*16b0*/  FFMA.FTZ R218, R220, R218, R52 ;  /* 0x000000dadcda7223 */ /* 0x000fe20000010034 */
[----:B------:R-:W-:-:S05]  /*16c0*/  HADD2.F32 R52, -RZ, R40.H1_H1 ;  /* 0x30000028ff347230 */ /* 0x000fca0000004100 */
[----:B------:R-:W-:Y:S01]  /*16d0*/  FMUL.FTZ R53, R219, R52 ;  /* 0x00000034db357220 */ /* 0x000fe20000410000 */
[----:B------:R-:W-:Y:S01]  /*16e0*/  FADD.FTZ R219, R142, -R217 ;  /* 0x800000d98edb7221 */ /* 0x000fe20000010000 */
[----:B------:R-:W-:-:S03]  /*16f0*/  HADD2.F32 R142, -RZ, R41.H0_H0 ;  /* 0x20000029ff8e7230 */ /* 0x000fc60000004100 */
[----:B------:R-:W-:Y:S02]  /*1700*/  FMUL.FTZ R219, R206, R219 ;  /* 0x000000dbcedb7220 */ /* 0x000fe40000410000 */
[----:B------:R-:W-:Y:S02]  /*1710*/  FADD.FTZ R208, R142, R208 ;  /* 0x000000d08ed07221 */ /* 0x000fe40000010000 */
[-C--:B------:R-:W-:Y:S01]  /*1720*/  FFMA.FTZ R19, R219, R142.reuse, R19 ;  /* 0x0000008edb137223 */ /* 0x080fe20000010013 */
[----:B------:R-:W-:Y:S02]  /*1730*/  FMUL.FTZ R142, R232, R142 ;  /* 0x0000008ee88e7220 */ /* 0x000fe40000410000 */
[----:B------:R-:W3:Y:S01]  /*1740*/  LDL R232, [R1+0xdc] ;  /* 0x0000dc0001e87983 */ /* 0x000ee20000100800 */
[----:B------:R-:W-:Y:S02]  /*1750*/  HADD2.F32 R220, -RZ, R45.H0_H0 ;  /* 0x2000002dffdc7230 */ /* 0x000fe40000004100 */
[----:B------:R-:W-:-:S03]  /*1760*/  FADD.FTZ R143, R143, -R217 ;  /* 0x800000d98f8f7221 */ /* 0x000fc60000010000 */
[----:B------:R-:W-:Y:S01]  /*1770*/  FADD.FTZ R153, R220, R153 ;  /* 0x00000099dc997221 */ /* 0x000fe20000010000 */
[-C--:B------:R-:W-:Y:S01]  /*1780*/  FFMA.FTZ R185, R219, R220.reuse, R185 ;  /* 0x000000dcdbb97223 */ /* 0x080fe200000100b9 */
[----:B------:R-:W-:Y:S01]  /*1790*/  FFMA.FTZ R220, R234, R220, R142 ;  /* 0x000000dceadc7223 */ /* 0x000fe2000001008e */
[----:B------:R-:W-:Y:S01]  /*17a0*/  HADD2.F32 R142, -RZ, R41.H1_H1 ;  /* 0x30000029ff8e7230 */ /* 0x000fe20000004100 */
[----:B------:R-:W4:Y:S01]  /*17b0*/  LDL R234, [R1+0xd0] ;  /* 0x0000d00001ea7983 */ /* 0x000f220000100800 */
[----:B------:R-:W-:Y:S02]  /*17c0*/  HADD2.F32 R41, -RZ, R45.H1_H1 ;  /* 0x3000002dff297230 */ /* 0x000fe40000004100 */
[----:B------:R-:W-:Y:S01]  /*17d0*/  FMUL.FTZ R45, R206, R143 ;  /* 0x0000008fce2d7220 */ /* 0x000fe20000410000 */
[-C--:B------:R-:W-:Y:S01]  /*17e0*/  FMUL.FTZ R143, R222, R142.reuse ;  /* 0x0000008ede8f7220 */ /* 0x080fe20000410000 */
[----:B------:R-:W-:Y:S01]  /*17f0*/  FADD.FTZ R207, R142, R207 ;  /* 0x000000cf8ecf7221 */ /* 0x000fe20000010000 */
[----:B------:R-:W-:Y:S01]  /*1800*/  FADD.FTZ R154, R41, R154 ;  /* 0x0000009a299a7221 */ /* 0x000fe20000010000 */
[CC--:B------:R-:W-:Y:S01]  /*1810*/  FFMA.FTZ R186, R45.reuse, R41.reuse, R186 ;  /* 0x000000292dba7223 */ /* 0x0c0fe200000100ba */
[----:B------:R-:W-:Y:S01]  /*1820*/  FFMA.FTZ R20, R45, R142, R20 ;  /* 0x0000008e2d147223 */ /* 0x000fe20000010014 */
[----:B------:R-:W-:Y:S01]  /*1830*/  HADD2.F32 R142, -RZ, R42.H0_H0 ;  /* 0x2000002aff8e7230 */ /* 0x000fe20000004100 */
[----:B------:R-:W4:Y:S01]  /*1840*/  LDL R222, [R1+0xd4] ;  /* 0x0000d40001de7983 */ /* 0x000f220000100800 */
[----:B--2---:R-:W-:Y:S01]  /*1850*/  FFMA.FTZ R41, R221, R41, R143 ;  /* 0x00000029dd297223 */ /* 0x004fe2000001008f */
[----:B------:R-:W-:Y:S01]  /*1860*/  FADD.FTZ R221, -R217, R48 ;  /* 0x00000030d9dd7221 */ /* 0x000fe20000010100 */
[----:B------:R-:W-:-:S02]  /*1870*/  HADD2.F32 R48, -RZ, R46.H0_H0 ;  /* 0x2000002eff307230 */ /* 0x000fc40000004100 */
[----:B------:R-:W-:Y:S01]  /*1880*/  FMUL.FTZ R143, R233, R142 ;  /* 0x0000008ee98f7220 */ /* 0x000fe20000410000 */
[----:B------:R-:W-:Y:S01]  /*1890*/  FMUL.FTZ R221, R206, R221 ;  /* 0x000000ddcedd7220 */ /* 0x000fe20000410000 */
[----:B------:R-:W2:Y:S01]  /*18a0*/  LDL R233, [R1+0xcc] ;  /* 0x0000cc0001e97983 */ /* 0x000ea20000100800 */
[----:B------:R-:W-:Y:S02]  /*18b0*/  FADD.FTZ R151, R48, R151 ;  /* 0x0000009730977221 */ /* 0x000fe40000010000 */
[CC--:B------:R-:W-:Y:S01]  /*18c0*/  FFMA.FTZ R183, R221.reuse, R48.reuse, R183 ;  /* 0x00000030ddb77223 */ /* 0x0c0fe200000100b7 */
[----:B---3--:R-:W-:Y:S02]  /*18d0*/  FFMA.FTZ R48, R232, R48, R143 ;  /* 0x00000030e8307223 */ /* 0x008fe4000001008f */
[----:B------:R-:W3:Y:S01]  /*18e0*/  LDL R232, [R1+0xc8] ;  /* 0x0000c80001e87983 */ /* 0x000ee20000100800 */
[----:B------:R-:W-:Y:S01]  /*18f0*/  FADD.FTZ R210, R142, R210 ;  /* 0x000000d28ed27221 */ /* 0x000fe20000010000 */
[----:B------:R-:W-:Y:S01]  /*1900*/  FFMA.FTZ R189, R221, R142, R189 ;  /* 0x0000008eddbd7223 */ /* 0x000fe200000100bd */
[----:B------:R-:W-:-:S02]  /*1910*/  HADD2.F32 R142, -RZ, R42.H1_H1 ;  /* 0x3000002aff8e7230 */ /* 0x000fc40000004100 */
[----:B------:R-:W-:Y:S01]  /*1920*/  FADD.FTZ R49, -R217, R49 ;  /* 0x00000031d9317221 */ /* 0x000fe20000010100 */
[----:B------:R-:W-:-:S04]  /*1930*/  IMAD.WIDE.U32 R112, R197, 0x20, R126 ;  /* 0x00000020c5707825 */ /* 0x000fc800078e007e */
[----:B------:R-:W-:Y:S02]  /*1940*/  HADD2.F32 R42, -RZ, R46.H1_H1 ;  /* 0x3000002eff2a7230 */ /* 0x000fe40000004100 */
[----:B------:R-:W-:Y:S01]  /*1950*/  FMUL.FTZ R46, R206, R49 ;  /* 0x00000031ce2e7220 */ /* 0x000fe20000410000 */
[----:B------:R-:W-:-:S04]  /*1960*/  IMAD.WIDE.U32 R108, R197, 0x10, R128 ;  /* 0x00000010c56c7825 */ /* 0x000fc800078e0080 */
[----:B----4-:R-:W-:Y:S01]  /*1970*/  FMUL.FTZ R49, R234, R142 ;  /* 0x0000008eea317220 */ /* 0x010fe20000410000 */
[----:B------:R-:W4:Y:S01]  /*1980*/  LDG.E.128 R68, desc[UR4][R112.64] ;  /* 0x0000000470447981 */ /* 0x000f22000c1e1d00 */
[----:B------:R-:W-:Y:S01]  /*1990*/  FADD.FTZ R152, R42, R152 ;  /* 0x000000982a987221 */ /* 0x000fe20000010000 */
[----:B------:R-:W-:-:S04]  /*19a0*/  IMAD.WIDE.U32 R64, R197, 0x10, R130 ;  /* 0x00000010c5407825 */ /* 0x000fc800078e0082 */
[-C--:B------:R-:W-:Y:S01]  /*19b0*/  FFMA.FTZ R184, R46, R42.reuse, R184 ;  /* 0x0000002a2eb87223 */ /* 0x080fe200000100b8 */
[----:B------:R-:W4:Y:S01]  /*19c0*/  LDG.E.128 R108, desc[UR4][R108.64] ;  /* 0x000000046c6c7981 */ /* 0x000f22000c1e1d00 */
[----:B------:R-:W-:Y:S01]  /*19d0*/  FFMA.FTZ R42, R222, R42, R49 ;  /* 0x0000002ade2a7223 */ /* 0x000fe20000010031 */
[----:B------:R-:W-:Y:S01]  /*19e0*/  FADD.FTZ R50, -R217, R50 ;  /* 0x00000032d9327221 */ /* 0x000fe20000010100 */
[----:B------:R-:W-:Y:S01]  /*19f0*/  HADD2.F32 R222, -RZ, R43.H0_H0 ;  /* 0x2000002bffde7230 */ /* 0x000fe20000004100 */
[----:B------:R-:W4:Y:S01]  /*1a00*/  LDL R234, [R1+0xc4] ;  /* 0x0000c40001ea7983 */ /* 0x000f220000100800 */
[----:B------:R-:W-:Y:S02]  /*1a10*/  HADD2.F32 R49, -RZ, R47.H0_H0 ;  /* 0x2000002fff317230 */ /* 0x000fe40000004100 */
[----:B------:R-:W-:Y:S01]  /*1a20*/  FMUL.FTZ R50, R206, R50 ;  /* 0x00000032ce327220 */ /* 0x000fe20000410000 */
[----:B------:R-:W4:Y:S02]  /*1a30*/  LDG.E.128 R64, desc[UR4][R64.64] ;  /* 0x0000000440407981 */ /* 0x000f24000c1e1d00 */
[----:B------:R-:W-:Y:S01]  /*1a40*/  FADD.FTZ R149, R49, R149 ;  /* 0x0000009531957221 */ /* 0x000fe20000010000 */
[----:B------:R-:W-:Y:S01]  /*1a50*/  FFMA.FTZ R181, R50, R49, R181 ;  /* 0x0000003132b57223 */ /* 0x000fe200000100b5 */
[----:B------:R-:W-:Y:S01]  /*1a60*/  FADD.FTZ R51, -R217, R51 ;  /* 0x00000033d9337221 */ /* 0x000fe20000010100 */
[----:B------:R-:W4:Y:S01]  /*1a70*/  LDG.E.128 R112, desc[UR4][R112.64+0x10] ;  /* 0x0000100470707981 */ /* 0x000f22000c1e1d00 */
[----:B---3--:R-:W-:-:S04]  /*1a80*/  FMUL.FTZ R232, R232, R222 ;  /* 0x000000dee8e87220 */ /* 0x008fc80000410000 */
[----:B--2---:R-:W-:Y:S02]  /*1a90*/  FFMA.FTZ R49, R233, R49, R232 ;  /* 0x00000031e9317223 */ /* 0x004fe400000100e8 */
[----:B------:R-:W2:Y:S01]  /*1aa0*/  LDL R233, [R1+0xbc] ;  /* 0x0000bc0001e97983 */ /* 0x000ea20000100800 */
[----:B------:R-:W-:Y:S01]  /*1ab0*/  FADD.FTZ R213, R222, R213 ;  /* 0x000000d5ded57221 */ /* 0x000fe20000010000 */
[----:B------:R-:W-:Y:S01]  /*1ac0*/  FFMA.FTZ R191, R50, R222, R191 ;  /* 0x000000de32bf7223 */ /* 0x000fe200000100bf */
[----:B------:R-:W-:Y:S01]  /*1ad0*/  HADD2.F32 R222, -RZ, R43.H1_H1 ;  /* 0x3000002bffde7230 */ /* 0x000fe20000004100 */
[----:B------:R-:W3:Y:S01]  /*1ae0*/  LDL R232, [R1+0xac] ;  /* 0x0000ac0001e87983 */ /* 0x000ee20000100800 */
[----:B------:R-:W-:Y:S02]  /*1af0*/  HADD2.F32 R43, -RZ, R47.H1_H1 ;  /* 0x3000002fff2b7230 */ /* 0x000fe40000004100 */
[----:B------:R-:W-:Y:S01]  /*1b00*/  FMUL.FTZ R47, R206, R51 ;  /* 0x00000033ce2f7220 */ /* 0x000fe20000410000 */
[----:B----4-:R-:W-:Y:S01]  /*1b10*/  FADD.FTZ R68, -R217, R68 ;  /* 0x00000044d9447221 */ /* 0x010fe20000010100 */
[-C--:B------:R-:W-:Y:S01]  /*1b20*/  FMUL.FTZ R51, R235, R222.reuse ;  /* 0x000000deeb337220 */ /* 0x080fe20000410000 */
[----:B------:R-:W-:Y:S01]  /*1b30*/  FADD.FTZ R212, R222, R212 ;  /* 0x000000d4ded47221 */ /* 0x000fe20000010000 */
[----:B------:R-:W-:Y:S01]  /*1b40*/  FFMA.FTZ R190, R47, R222, R190 ;  /* 0x000000de2fbe7223 */ /* 0x000fe200000100be */
[----:B------:R-:W4:Y:S01]  /*1b50*/  LDL R235, [R1+0xb0] ;  /* 0x0000b00001eb7983 */ /* 0x000f220000100800 */
[----:B------:R-:W-:-:S02]  /*1b60*/  HADD2.F32 R222, -RZ, R108.H0_H0 ;  /* 0x2000006cffde7230 */ /* 0x000fc40000004100 */
[----:B------:R-:W-:Y:S01]  /*1b70*/  FMUL.FTZ R68, R206, R68 ;  /* 0x00000044ce447220 */ /* 0x000fe20000410000 */
[----:B------:R-:W-:Y:S01]  /*1b80*/  FADD.FTZ R150, R43, R150 ;  /* 0x000000962b967221 */ /* 0x000fe20000010000 */
[-C--:B------:R-:W-:Y:S01]  /*1b90*/  FFMA.FTZ R182, R47, R43.reuse, R182 ;  /* 0x0000002b2fb67223 */ /* 0x080fe200000100b6 */
[----:B------:R-:W-:Y:S01]  /*1ba0*/  FFMA.FTZ R43, R234, R43, R51 ;  /* 0x0000002bea2b7223 */ /* 0x000fe20000010033 */
[----:B------:R-:W-:Y:S01]  /*1bb0*/  FADD.FTZ R215, R222, R215 ;  /* 0x000000d7ded77221 */ /* 0x000fe20000010000 */
[----:B------:R-:W3:Y:S01]  /*1bc0*/  LDL R234, [R1+0xb4] ;  /* 0x0000b40001ea7983 */ /* 0x000ee20000100800 */
[----:B------:R-:W-:Y:S02]  /*1bd0*/  HADD2.F32 R51, -RZ, R64.H0_H0 ;  /* 0x20000040ff337230 */ /* 0x000fe40000004100 */
[-C--:B------:R-:W-:Y:S01]  /*1be0*/  FFMA.FTZ R194, R68, R222.reuse, R194 ;  /* 0x000000de44c27223 */ /* 0x080fe200000100c2 */
[----:B------:R-:W-:Y:S01]  /*1bf0*/  FMUL.FTZ R222, R236, R222 ;  /* 0x000000deecde7220 */ /* 0x000fe20000410000 */
[----:B------:R-:W-:Y:S01]  /*1c00*/  FADD.FTZ R69, -R217, R69 ;  /* 0x00000045d9457221 */ /* 0x000fe20000010100 */
[----:B------:R-:W-:-:S02]  /*1c10*/  HADD2.F32 R108, -RZ, R108.H1_H1 ;  /* 0x3000006cff6c7230 */ /* 0x000fc40000004100 */
[----:B------:R-:W-:Y:S01]  /*1c20*/  FADD.FTZ R147, R51, R147 ;  /* 0x0000009333937221 */ /* 0x000fe20000010000 */
[-C--:B------:R-:W-:Y:S01]  /*1c30*/  FFMA.FTZ R179, R68, R51.reuse, R179 ;  /* 0x0000003344b37223 */ /* 0x080fe200000100b3 */
[----:B------:R-:W-:Y:S02]  /*1c40*/  HADD2.F32 R64, -RZ, R64.H1_H1 ;  /* 0x30000040ff407230 */ /* 0x000fe40000004100 */
[C---:B------:R-:W-:Y:S01]  /*1c50*/  FADD.FTZ R70, -R217.reuse, R70 ;  /* 0x00000046d9467221 */ /* 0x040fe20000010100 */
[C---:B------:R-:W-:Y:S01]  /*1c60*/  FADD.FTZ R71, -R217.reuse, R71 ;  /* 0x00000047d9477221 */ /* 0x040fe20000010100 */
[----:B------:R-:W-:Y:S01]  /*1c70*/  FADD.FTZ R112, -R217, R112 ;  /* 0x00000070d9707221 */ /* 0x000fe20000010100 */
[----:B------:R-:W3:Y:S01]  /*1c80*/  LDL R236, [R1+0x88] ;  /* 0x0000880001ec7983 */ /* 0x000ee20000100800 */
[----:B--2---:R-:W-:-:S03]  /*1c90*/  FFMA.FTZ R51, R233, R51, R222 ;  /* 0x00000033e9337223 */ /* 0x004fc600000100de */
[----:B------:R-:W2:Y:S01]  /*1ca0*/  LDL R233, [R1+0xa8] ;  /* 0x0000a80001e97983 */ /* 0x000ea20000100800 */
[----:B------:R-:W-:Y:S01]  /*1cb0*/  FMUL.FTZ R69, R206, R69 ;  /* 0x00000045ce457220 */ /* 0x000fe20000410000 */
[----:B------:R-:W-:Y:S01]  /*1cc0*/  FADD.FTZ R148, R64, R148 ;  /* 0x0000009440947221 */ /* 0x000fe20000010000 */
[----:B------:R-:W-:Y:S02]  /*1cd0*/  FADD.FTZ R214, R108, R214 ;  /* 0x000000d66cd67221 */ /* 0x000fe40000010000 */
[----:B------:R-:W-:Y:S01]  /*1ce0*/  FFMA.FTZ R180, R69, R64, R180 ;  /* 0x0000004045b47223 */ /* 0x000fe200000100b4 */
[-C--:B----4-:R-:W-:Y:S01]  /*1cf0*/  FMUL.FTZ R222, R235, R108.reuse ;  /* 0x0000006cebde7220 */ /* 0x090fe20000410000 */
[----:B------:R-:W-:Y:S01]  /*1d00*/  FFMA.FTZ R193, R69, R108, R193 ;  /* 0x0000006c45c17223 */ /* 0x000fe200000100c1 */
[----:B------:R-:W4:Y:S01]  /*1d10*/  LDL R235, [R1+0xa0] ;  /* 0x0000a00001eb7983 */ /* 0x000f220000100800 */
[----:B------:R-:W-:Y:S01]  /*1d20*/  FMUL.FTZ R108, R206, R70 ;  /* 0x00000046ce6c7220 */ /* 0x000fe20000410000 */
[----:B---3--:R-:W-:Y:S01]  /*1d30*/  FFMA.FTZ R64, R234, R64, R222 ;  /* 0x00000040ea407223 */ /* 0x008fe200000100de */
[----:B------:R-:W-:Y:S01]  /*1d40*/  HADD2.F32 R222, -RZ, R109.H0_H0 ;  /* 0x2000006dffde7230 */ /* 0x000fe20000004100 */
[----:B------:R-:W3:Y:S01]  /*1d50*/  LDL R234, [R1+0xa4] ;  /* 0x0000a40001ea7983 */ /* 0x000ee20000100800 */
[----:B------:R-:W-:-:S03]  /*1d60*/  HADD2.F32 R70, -RZ, R65.H0_H0 ;  /* 0x20000041ff467230 */ /* 0x000fc60000004100 */
[----:B------:R-:W-:Y:S01]  /*1d70*/  FADD.FTZ R224, R222, R224 ;  /* 0x000000e0dee07221 */ /* 0x000fe20000010000 */
[----:B------:R-:W-:Y:S01]  /*1d80*/  FFMA.FTZ R196, R108, R222, R196 ;  /* 0x000000de6cc47223 */ /* 0x000fe200000100c4 */
[----:B------:R-:W-:Y:S01]  /*1d90*/  FADD.FTZ R145, R70, R145 ;  /* 0x0000009146917221 */ /* 0x000fe20000010000 */
[----:B------:R-:W-:Y:S01]  /*1da0*/  FFMA.FTZ R177, R108, R70, R177 ;  /* 0x000000466cb17223 */ /* 0x000fe200000100b1 */
[----:B--2---:R-:W-:Y:S02]  /*1db0*/  FMUL.FTZ R222, R233, R222 ;  /* 0x000000dee9de7220 */ /* 0x004fe40000410000 */
[----:B------:R-:W2:Y:S02]  /*1dc0*/  LDL R233, [R1+0x9c] ;  /* 0x00009c0001e97983 */ /* 0x000ea40000100800 */
[----:B------:R-:W-:Y:S02]  /*1dd0*/  FFMA.FTZ R70, R232, R70, R222 ;  /* 0x00000046e8467223 */ /* 0x000fe400000100de */
[----:B------:R-:W2:Y:S01]  /*1de0*/  LDL R232, [R1+0x98] ;  /* 0x0000980001e87983 */ /* 0x000ea20000100800 */
[----:B------:R-:W-:-:S02]  /*1df0*/  HADD2.F32 R109, -RZ, R109.H1_H1 ;  /* 0x3000006dff6d7230 */ /* 0x000fc40000004100 */
[----:B------:R-:W-:Y:S01]  /*1e00*/  FMUL.FTZ R71, R206, R71 ;  /* 0x00000047ce477220 */ /* 0x000fe20000410000 */
[----:B------:R-:W-:Y:S02]  /*1e10*/  HADD2.F32 R65, -RZ, R65.H1_H1 ;  /* 0x30000041ff417230 */ /* 0x000fe40000004100 */
[----:B------:R-:W-:Y:S01]  /*1e20*/  FADD.FTZ R223, R109, R223 ;  /* 0x000000df6ddf7221 */ /* 0x000fe20000010000 */
[-C--:B------:R-:W-:Y:S01]  /*1e30*/  FFMA.FTZ R195, R71, R109.reuse, R195 ;  /* 0x0000006d47c37223 */ /* 0x080fe200000100c3 */
[----:B----4-:R-:W-:Y:S02]  /*1e40*/  FMUL.FTZ R109, R235, R109 ;  /* 0x0000006deb6d7220 */ /* 0x010fe40000410000 */
[----:B------:R-:W4:Y:S01]  /*1e50*/  LDL R235, [R1+0x90] ;  /* 0x0000900001eb7983 */ /* 0x000f220000100800 */
[----:B------:R-:W-:Y:S01]  /*1e60*/  FADD.FTZ R146, R65, R146 ;  /* 0x0000009241927221 */ /* 0x000fe20000010000 */
[-C--:B------:R-:W-:Y:S01]  /*1e70*/  FFMA.FTZ R178, R71, R65.reuse, R178 ;  /* 0x0000004147b27223 */ /* 0x080fe200000100b2 */
[----:B---3--:R-:W-:Y:S01]  /*1e80*/  FFMA.FTZ R65, R234, R65, R109 ;  /* 0x00000041ea417223 */ /* 0x008fe2000001006d */
[----:B------:R-:W-:Y:S01]  /*1e90*/  HADD2.F32 R222, -RZ, R110.H0_H0 ;  /* 0x2000006effde7230 */ /* 0x000fe20000004100 */
[----:B------:R-:W3:Y:S01]  /*1ea0*/  LDL R234, [R1+0x94] ;  /* 0x0000940001ea7983 */ /* 0x000ee20000100800 */
[----:B------:R-:W-:-:S02]  /*1eb0*/  HADD2.F32 R109, -RZ, R66.H0_H0 ;  /* 0x20000042ff6d7230 */ /* 0x000fc40000004100 */
[----:B------:R-:W-:-:S03]  /*1ec0*/  FMUL.FTZ R112, R206, R112 ;  /* 0x00000070ce707220 */ /* 0x000fc60000410000 */
[----:B------:R-:W-:Y:S01]  /*1ed0*/  FADD.FTZ R39, R109, R39 ;  /* 0x000000276d277221 */ /* 0x000fe20000010000 */
[----:B------:R-:W-:Y:S01]  /*1ee0*/  FFMA.FTZ R175, R112, R109, R175 ;  /* 0x0000006d70af7223 */ /* 0x000fe200000100af */
[----:B--2---:R-:W-:-:S04]  /*1ef0*/  FMUL.FTZ R232, R232, R222 ;  /* 0x000000dee8e87220 */ /* 0x004fc80000410000 */
[----:B------:R-:W-:Y:S02]  /*1f00*/  FFMA.FTZ R109, R233, R109, R232 ;  /* 0x0000006de96d7223 */ /* 0x000fe400000100e8 */
[----:B------:R-:W2:Y:S01]  /*1f10*/  LDL R233, [R1+0x8c] ;  /* 0x00008c0001e97983 */ /* 0x000ea20000100800 */
[----:B------:R-:W-:Y:S01]  /*1f20*/  FADD.FTZ R226, R222, R226 ;  /* 0x000000e2dee27221 */ /* 0x000fe20000010000 */
[----:B------:R-:W-:Y:S01]  /*1f30*/  FFMA.FTZ R200, R112, R222, R200 ;  /* 0x000000de70c87223 */ /* 0x000fe200000100c8 */
[----:B------:R-:W-:Y:S02]  /*1f40*/  HADD2.F32 R222, -RZ, R110.H1_H1 ;  /* 0x3000006effde7230 */ /* 0x000fe40000004100 */
[----:B------:R-:W-:Y:S01]  /*1f50*/  FADD.FTZ R110, -R217, R113 ;  /* 0x00000071d96e7221 */ /* 0x000fe20000010100 */
[----:B------:R-:W-:-:S04]  /*1f60*/  IMAD.WIDE.U32 R120, R192, 0x20, R126 ;  /* 0x00000020c0787825 */ /* 0x000fc800078e007e */
[----:B------:R-:W-:Y:S01]  /*1f70*/  FMUL.FTZ R110, R206, R110 ;  /* 0x0000006ece6e7220 */ /* 0x000fe20000410000 */
[----:B------:R-:W-:Y:S02]  /*1f80*/  HADD2.F32 R66, -RZ, R66.H1_H1 ;  /* 0x30000042ff427230 */ /* 0x000fe40000004100 */
[----:B----4-:R-:W-:Y:S01]  /*1f90*/  FMUL.FTZ R113, R235, R222 ;  /* 0x000000deeb717220 */ /* 0x010fe20000410000 */
[----:B------:R-:W-:Y:S01]  /*1fa0*/  IMAD.WIDE.U32 R116, R192, 0x10, R128 ;  /* 0x00000010c0747825 */ /* 0x000fe200078e0080 */
[----:B------:R-:W4:Y:S03]  /*1fb0*/  LDL R235, [R1+0x80] ;  /* 0x0000800001eb7983 */ /* 0x000f260000100800 */
[----:B------:R-:W-:Y:S01]  /*1fc0*/  FADD.FTZ R225, R222, R225 ;  /* 0x000000e1dee17221 */ /* 0x000fe20000010000 */
[----:B------:R-:W-:Y:S01]  /*1fd0*/  FADD.FTZ R144, R66, R144 ;  /* 0x0000009042907221 */ /* 0x000fe20000010000 */
[----:B------:R-:W-:Y:S01]  /*1fe0*/  IMAD.WIDE.U32 R56, R192, 0x10, R130 ;  /* 0x00000010c0387825 */ /* 0x000fe200078e0082 */
[----:B------:R-:W4:Y:S03]  /*1ff0*/  LDG.E.128 R60, desc[UR4][R120.64] ;  /* 0x00000004783c7981 */ /* 0x000f26000c1e1d00 */
[-C--:B------:R-:W-:Y:S01]  /*2000*/  FFMA.FTZ R176, R110, R66.reuse, R176 ;  /* 0x000000426eb07223 */ /* 0x080fe200000100b0 */
[----:B---3--:R-:W-:Y:S01]  /*2010*/  FFMA.FTZ R66, R234, R66, R113 ;  /* 0x00000042ea427223 */ /* 0x008fe20000010071 */
[----:B------:R-:W-:Y:S01]  /*2020*/  FFMA.FTZ R199, R110, R222, R199 ;  /* 0x000000de6ec77223 */ /* 0x000fe200000100c7 */
[----:B------:R-:W3:Y:S01]  /*2030*/  LDG.E.128 R116, desc[UR4][R116.64] ;  /* 0x0000000474747981 */ /* 0x000ee2000c1e1d00 */
[----:B------:R-:W-:Y:S01]  /*2040*/  FADD.FTZ R114, -R217, R114 ;  /* 0x00000072d9727221 */ /* 0x000fe20000010100 */
[----:B------:R-:W-:-:S02]  /*2050*/  HADD2.F32 R222, -RZ, R111.H0_H0 ;  /* 0x2000006fffde7230 */ /* 0x000fc40000004100 */
[----:B------:R-:W3:Y:S01]  /*2060*/  LDL R234, [R1+0x84] ;  /* 0x0000840001ea7983 */ /* 0x000ee20000100800 */
[----:B------:R-:W-:Y:S02]  /*2070*/  HADD2.F32 R113, -RZ, R67.H0_H0 ;  /* 0x20000043ff717230 */ /* 0x000fe40000004100 */
[----:B------:R-:W-:Y:S01]  /*2080*/  FMUL.FTZ R114, R206, R114 ;  /* 0x00000072ce727220 */ /* 0x000fe20000410000 */
[----:B------:R-:W-:Y:S01]  /*2090*/  FMUL.FTZ R232, R236, R222 ;  /* 0x000000deece87220 */ /* 0x000fe20000410000 */
[----:B------:R-:W3:Y:S01]  /*20a0*/  LDG.E.128 R56, desc[UR4][R56.64] ;  /* 0x0000000438387981 */ /* 0x000ee2000c1e1d00 */
[----:B------:R-:W-:-:S03]  /*20b0*/  FADD.FTZ R37, R113, R37 ;  /* 0x0000002571257221 */ /* 0x000fc60000010000 */
[----:B------:R-:W3:Y:S01]  /*20c0*/  LDL R236, [R1+0x78] ;  /* 0x0000780001ec7983 */ /* 0x000ee20000100800 */
[----:B------:R-:W-:-:S03]  /*20d0*/  FFMA.FTZ R173, R114, R113, R173 ;  /* 0x0000007172ad7223 */ /* 0x000fc600000100ad */
[----:B------:R-:W3:Y:S01]  /*20e0*/  LDG.E.128 R120, desc[UR4][R120.64+0x10] ;  /* 0x0000100478787981 */ /* 0x000ee2000c1e1d00 */
[----:B--2---:R-:W-:-:S03]  /*20f0*/  FFMA.FTZ R113, R233, R113, R232 ;  /* 0x00000071e9717223 */ /* 0x004fc600000100e8 */
[----:B------:R-:W2:Y:S01]  /*2100*/  LDL R233, [R1+0x7c] ;  /* 0x00007c0001e97983 */ /* 0x000ea20000100800 */
[----:B------:R-:W-:Y:S01]  /*2110*/  FADD.FTZ R228, R222, R228 ;  /* 0x000000e4dee47221 */ /* 0x000fe20000010000 */
[----:B------:R-:W-:Y:S01]  /*2120*/  FFMA.FTZ R202, R114, R222, R202 ;  /* 0x000000de72ca7223 */ /* 0x000fe200000100ca */
[----:B------:R-:W-:Y:S02]  /*2130*/  HADD2.F32 R222, -RZ, R111.H1_H1 ;  /* 0x3000006fffde7230 */ /* 0x000fe40000004100 */
[----:B------:R-:W-:Y:S01]  /*2140*/  FADD.FTZ R111, -R217, R115 ;  /* 0x00000073d96f7221 */ /* 0x000fe20000010100 */
[----:B------:R-:W-:Y:S01]  /*2150*/  HADD2.F32 R67, -RZ, R67.H1_H1 ;  /* 0x30000043ff437230 */ /* 0x000fe20000004100 */
[----:B------:R-:W2:Y:S02]  /*2160*/  LDL R232, [R1+0x6c] ;  /* 0x00006c0001e87983 */ /* 0x000ea40000100800 */
[----:B------:R-:W-:Y:S01]  /*2170*/  FMUL.FTZ R111, R206, R111 ;  /* 0x0000006fce6f7220 */ /* 0x000fe20000410000 */
[----:B----4-:R-:W-:Y:S01]  /*2180*/  FMUL.FTZ R115, R235, R222 ;  /* 0x000000deeb737220 */ /* 0x010fe20000410000 */
[----:B------:R-:W-:-:S02]  /*2190*/  FADD.FTZ R38, R67, R38 ;  /* 0x0000002643267221 */ /* 0x000fc40000010000 */
[-C--:B------:R-:W-:Y:S01]  /*21a0*/  FFMA.FTZ R174, R111, R67.reuse, R174 ;  /* 0x000000436fae7223 */ /* 0x080fe200000100ae */
[----:B------:R-:W-:Y:S01]  /*21b0*/  FADD.FTZ R60, -R217, R60 ;  /* 0x0000003cd93c7221 */ /* 0x000fe20000010100 */
[----:B------:R-:W-:Y:S01]  /*21c0*/  FADD.FTZ R227, R222, R227 ;  /* 0x000000e3dee37221 */ /* 0x000fe20000010000 */
[----:B------:R-:W-:Y:S01]  /*21d0*/  FFMA.FTZ R201, R111, R222, R201 ;  /* 0x000000de6fc97223 */ /* 0x000fe200000100c9 */
[----:B------:R-:W4:Y:S01]  /*21e0*/  LDL R235, [R1+0x70] ;  /* 0x0000700001eb7983 */ /* 0x000f220000100800 */
[----:B---3--:R-:W-:Y:S02]  /*21f0*/  HADD2.F32 R222, -RZ, R116.H0_H0 ;  /* 0x20000074ffde7230 */ /* 0x008fe40000004100 */
[----:B------:R-:W-:Y:S01]  /*2200*/  FFMA.FTZ R67, R234, R67, R115 ;  /* 0x00000043ea437223 */ /* 0x000fe20000010073 */
[----:B------:R-:W-:Y:S01]  /*2210*/  FMUL.FTZ R115, R206, R60 ;  /* 0x0000003cce737220 */ /* 0x000fe20000410000 */
[----:B------:R-:W3:Y:S01]  /*2220*/  LDL R234, [R1+0x74] ;  /* 0x0000740001ea7983 */ /* 0x000ee20000100800 */
[----:B------:R-:W-:Y:S01]  /*2230*/  FADD.FTZ R244, R222, R244 ;  /* 0x000000f4def47221 */ /* 0x000fe20000010000 */
[----:B------:R-:W-:-:S02]  /*2240*/  HADD2.F32 R60, -RZ, R56.H0_H0 ;  /* 0x20000038ff3c7230 */ /* 0x000fc40000004100 */
[CC--:B------:R-:W-:Y:S01]  /*2250*/  FFMA.FTZ R237, R115.reuse, R222.reuse, R237 ;  /* 0x000000de73ed7223 */ /* 0x0c0fe200000100ed */
[----:B------:R-:W-:Y:S02]  /*2260*/  FMUL.FTZ R222, R236, R222 ;  /* 0x000000deecde7220 */ /* 0x000fe40000410000 */
[----:B------:R-:W-:Y:S01]  /*2270*/  FADD.FTZ R35, R60, R35 ;  /* 0x000000233c237221 */ /* 0x000fe20000010000 */
[-C--:B------:R-:W-:Y:S01]  /*2280*/  FFMA.FTZ R171, R115, R60.reuse, R171 ;  /* 0x0000003c73ab7223 */ /* 0x080fe200000100ab */
[C---:B------:R-:W-:Y:S01]  /*2290*/  FADD.FTZ R61, -R217.reuse, R61 ;  /* 0x0000003dd93d7221 */ /* 0x040fe20000010100 */
[----:B------:R-:W-:Y:S02]  /*22a0*/  HADD2.F32 R116, -RZ, R116.H1_H1 ;  /* 0x30000074ff747230 */ /* 0x000fe40000004100 */
[C---:B------:R-:W-:Y:S01]  /*22b0*/  FADD.FTZ R62, -R217.reuse, R62 ;  /* 0x0000003ed93e7221 */ /* 0x040fe20000010100 */
[----:B------:R-:W-:Y:S02]  /*22c0*/  HADD2.F32 R56, -RZ, R56.H1_H1 ;  /* 0x30000038ff387230 */ /* 0x000fe40000004100 */
        /* <DEDUP_REMOVED lines=8> */
[C---:B------:R-:W-:Y:S01]  /*2350*/  FFMA.FTZ R172, R61.reuse, R56, R172 ;  /* 0x000000383dac7223 */ /* 0x040fe200000100ac */
[-C--:B------:R-:W-:Y:S01]  /*2360*/  FFMA.FTZ R231, R61, R116.reuse, R231 ;  /* 0x000000743de77223 */ /* 0x080fe200000100e7 */
[----:B----4-:R-:W-:Y:S01]  /*2370*/  FMUL.FTZ R222, R235, R116 ;  /* 0x00000074ebde7220 */ /* 0x010fe20000410000 */
[----:B------:R-:W-:Y:S01]  /*2380*/  FMUL.FTZ R116, R206, R62 ;  /* 0x0000003ece747220 */ /* 0x000fe20000410000 */
[----:B------:R-:W4:Y:S02]  /*2390*/  LDL R235, [R1+0x60] ;  /* 0x0000600001eb7983 */ /* 0x000f240000100800 */
        /* <DEDUP_REMOVED lines=16> */
[-C--:B------:R-:W-:Y:S02]  /*24a0*/  FFMA.FTZ R238, R63, R117.reuse, R238 ;  /* 0x000000753fee7223 */ /* 0x080fe400000100ee */
[----:B------:R-:W-:Y:S01]  /*24b0*/  FADD.FTZ R34, R57, R34 ;  /* 0x0000002239227221 */ /* 0x000fe20000010000 */
[----:B----4-:R-:W-:Y:S02]  /*24c0*/  FMUL.FTZ R117, R235, R117 ;  /* 0x00000075eb757220 */ /* 0x010fe40000410000 */
[----:B------:R-:W4:Y:S01]  /*24d0*/  LDL R235, [R1+0x50] ;  /* 0x0000500001eb7983 */ /* 0x000f220000100800 */
[----:B------:R-:W-:Y:S01]  /*24e0*/  FFMA.FTZ R170, R63, R57, R170 ;  /* 0x000000393faa7223 */ /* 0x000fe200000100aa */
[----:B------:R-:W-:-:S02]  /*24f0*/  HADD2.F32 R222, -RZ, R118.H0_H0 ;  /* 0x20000076ffde7230 */ /* 0x000fc40000004100 */
[----:B---3--:R-:W-:Y:S02]  /*2500*/  FFMA.FTZ R57, R234, R57, R117 ;  /* 0x00000039ea397223 */ /* 0x008fe40000010075 */
[----:B------:R-:W3:Y:S01]  /*2510*/  LDL R234, [R1+0x54] ;  /* 0x0000540001ea7983 */ /* 0x000ee20000100800 */
[----:B------:R-:W-:Y:S02]  /*2520*/  HADD2.F32 R117, -RZ, R58.H0_H0 ;  /* 0x2000003aff757230 */ /* 0x000fe40000004100 */
[----:B------:R-:W-:-:S03]  /*2530*/  FMUL.FTZ R120, R206, R120 ;  /* 0x00000078ce787220 */ /* 0x000fc60000410000 */
[----:B------:R-:W-:Y:S01]  /*2540*/  FADD.FTZ R31, R117, R31 ;  /* 0x0000001f751f7221 */ /* 0x000fe20000010000 */
[----:B------:R-:W-:Y:S01]  /*2550*/  FFMA.FTZ R167, R120, R117, R167 ;  /* 0x0000007578a77223 */ /* 0x000fe200000100a7 */
[----:B--2---:R-:W-:-:S04]  /*2560*/  FMUL.FTZ R232, R232, R222 ;  /* 0x000000dee8e87220 */ /* 0x004fc80000410000 */
[----:B------:R-:W-:Y:S02]  /*2570*/  FFMA.FTZ R117, R233, R117, R232 ;  /* 0x00000075e9757223 */ /* 0x000fe400000100e8 */
[----:B------:R-:W2:Y:S01]  /*2580*/  LDL R233, [R1+0x4c] ;  /* 0x00004c0001e97983 */ /* 0x000ea20000100800 */
[----:B------:R-:W-:Y:S01]  /*2590*/  FADD.FTZ R141, R141, -R217 ;  /* 0x800000d98d8d7221 */ /* 0x000fe20000010000 */
[----:B------:R-:W-:-:S03]  /*25a0*/  HADD2.F32 R40, -RZ, R44.H1_H1 ;  /* 0x3000002cff287230 */ /* 0x000fc60000004100 */
[----:B------:R-:W-:Y:S02]  /*25b0*/  FMUL.FTZ R44, R206, R141 ;  /* 0x0000008dce2c7220 */ /* 0x000fe40000410000 */
[----:B------:R-:W-:Y:S02]  /*25c0*/  FADD.FTZ R156, R40, R156 ;  /* 0x0000009c289c7221 */ /* 0x000fe40000010000 */
[-C--:B------:R-:W-:Y:S01]  /*25d0*/  FFMA.FTZ R188, R44, R40.reuse, R188 ;  /* 0x000000282cbc7223 */ /* 0x080fe200000100bc */
[----:B------:R-:W-:Y:S01]  /*25e0*/  FFMA.FTZ R40, R211, R40, R53 ;  /* 0x00000028d3287223 */ /* 0x000fe20000010035 */
[----:B------:R-:W-:Y:S01]  /*25f0*/  IADD3 R211, R203, 0x60, RZ ;  /* 0x00000060cbd37810 */ /* 0x000fe20007ffe0ff */
[----:B------:R-:W-:Y:S01]  /*2600*/  FADD.FTZ R250, R222, R250 ;  /* 0x000000fadefa7221 */ /* 0x000fe20000010000 */
[----:B------:R-:W-:Y:S01]  /*2610*/  FFMA.FTZ R242, R120, R222, R242 ;  /* 0x000000de78f27223 */ /* 0x000fe200000100f2 */
[----:B------:R-:W-:Y:S02]  /*2620*/  HADD2.F32 R222, -RZ, R118.H1_H1 ;  /* 0x30000076ffde7230 */ /* 0x000fe40000004100 */
[----:B------:R-:W-:Y:S01]  /*2630*/  FADD.FTZ R121, -R217, R121 ;  /* 0x00000079d9797221 */ /* 0x000fe20000010100 */
[----:B------:R-:W-:-:S04]  /*2640*/  IMAD.WIDE.U32 R140, R211, 0x20, R126 ;  /* 0x00000020d38c7825 */ /* 0x000fc800078e007e */
[----:B------:R-:W-:Y:S01]  /*2650*/  FADD.FTZ R204, R52, R204 ;  /* 0x000000cc34cc7221 */ /* 0x000fe20000010000 */
[----:B------:R-:W-:Y:S01]  /*2660*/  FFMA.FTZ R22, R44, R52, R22 ;  /* 0x000000342c167223 */ /* 0x000fe20000010016 */
[----:B------:R-:W-:Y:S01]  /*2670*/  FMUL.FTZ R121, R206, R121 ;  /* 0x00000079ce797220 */ /* 0x000fe20000410000 */
[----:B------:R-:W-:-:S04]  /*2680*/  IMAD.WIDE.U32 R128, R198, 0x10, R128 ;  /* 0x00000010c6807825 */ /* 0x000fc800078e0080 */
[----:B----4-:R-:W-:Y:S01]  /*2690*/  FMUL.FTZ R118, R235, R222 ;  /* 0x000000deeb767220 */ /* 0x010fe20000410000 */
[----:B------:R-:W4:Y:S01]  /*26a0*/  LDG.E.128 R52, desc[UR4][R140.64] ;  /* 0x000000048c347981 */ /* 0x000f22000c1e1d00 */
[----:B------:R-:W-:-:S03]  /*26b0*/  HADD2.F32 R58, -RZ, R58.H1_H1 ;  /* 0x3000003aff3a7230 */ /* 0x000fc60000004100 */
[----:B------:R-:W4:Y:S01]  /*26c0*/  LDL R235, [R1+0x40] ;  /* 0x0000400001eb7983 */ /* 0x000f220000100800 */
[----:B------:R-:W-:-:S04]  /*26d0*/  IMAD.WIDE.U32 R124, R198, 0x10, R130 ;  /* 0x00000010c67c7825 */ /* 0x000fc800078e0082 */
[----:B------:R-:W-:Y:S01]  /*26e0*/  FADD.FTZ R249, R222, R249 ;  /* 0x000000f9def97221 */ /* 0x000fe20000010000 */
[----:B------:R-:W-:Y:S01]  /*26f0*/  FADD.FTZ R32, R58, R32 ;  /* 0x000000203a207221 */ /* 0x000fe20000010000 */
[CC--:B------:R-:W-:Y:S01]  /*2700*/  FFMA.FTZ R168, R121.reuse, R58.reuse, R168 ;  /* 0x0000003a79a87223 */ /* 0x0c0fe200000100a8 */
[----:B---3--:R-:W-:Y:S01]  /*2710*/  FFMA.FTZ R118, R234, R58, R118 ;  /* 0x0000003aea767223 */ /* 0x008fe20000010076 */
[----:B------:R-:W-:Y:S01]  /*2720*/  FFMA.FTZ R241, R121, R222, R241 ;  /* 0x000000de79f17223 */ /* 0x000fe200000100f1 */
[----:B------:R-:W3:Y:S01]  /*2730*/  LDG.E.128 R128, desc[UR4][R128.64] ;  /* 0x0000000480807981 */ /* 0x000ee2000c1e1d00 */
[----:B------:R-:W-:Y:S01]  /*2740*/  FADD.FTZ R222, -R217, R122 ;  /* 0x0000007ad9de7221 */ /* 0x000fe20000010100 */
[----:B------:R-:W-:Y:S02]  /*2750*/  HADD2.F32 R58, -RZ, R119.H0_H0 ;  /* 0x20000077ff3a7230 */ /* 0x000fe40000004100 */
[----:B------:R-:W3:Y:S01]  /*2760*/  LDL R234, [R1+0x44] ;  /* 0x0000440001ea7983 */ /* 0x000ee20000100800 */
[----:B------:R-:W-:-:S02]  /*2770*/  HADD2.F32 R122, -RZ, R59.H0_H0 ;  /* 0x2000003bff7a7230 */ /* 0x000fc40000004100 */
[----:B------:R-:W-:Y:S01]  /*2780*/  FMUL.FTZ R222, R206, R222 ;  /* 0x000000decede7220 */ /* 0x000fe20000410000 */
[----:B------:R-:W-:Y:S01]  /*2790*/  FMUL.FTZ R232, R236, R58 ;  /* 0x0000003aece87220 */ /* 0x000fe20000410000 */
[----:B------:R-:W3:Y:S01]  /*27a0*/  LDG.E.128 R124, desc[UR4][R124.64] ;  /* 0x000000047c7c7981 */ /* 0x000ee2000c1e1d00 */
[----:B------:R-:W-:-:S03]  /*27b0*/  FADD.FTZ R230, R122, R230 ;  /* 0x000000e67ae67221 */ /* 0x000fc60000010000 */
[----:B------:R-:W3:Y:S01]  /*27c0*/  LDL R236, [R1+0x38] ;  /* 0x0000380001ec7983 */ /* 0x000ee20000100800 */
[-C--:B------:R-:W-:Y:S01]  /*27d0*/  FFMA.FTZ R165, R222, R122.reuse, R165 ;  /* 0x0000007adea57223 */ /* 0x080fe200000100a5 */
[----:B--2---:R-:W-:Y:S02]  /*27e0*/  FFMA.FTZ R122, R233, R122, R232 ;  /* 0x0000007ae97a7223 */ /* 0x004fe400000100e8 */
        /* <DEDUP_REMOVED lines=8> */
[----:B------:R-:W-:Y:S01]  /*2870*/  FADD.FTZ R251, R58, R251 ;  /* 0x000000fb3afb7221 */ /* 0x000fe20000010000 */
[----:B------:R-:W-:-:S02]  /*2880*/  FADD.FTZ R229, R59, R229 ;  /* 0x000000e53be57221 */ /* 0x000fc40000010000 */
[CC--:B------:R-:W-:Y:S01]  /*2890*/  FFMA.FTZ R166, R119.reuse, R59.reuse, R166 ;  /* 0x0000003b77a67223 */ /* 0x0c0fe200000100a6 */
[-C--:B------:R-:W-:Y:S01]  /*28a0*/  FFMA.FTZ R247, R119, R58.reuse, R247 ;  /* 0x0000003a77f77223 */ /* 0x080fe200000100f7 */
[----:B----4-:R-:W-:Y:S01]  /*28b0*/  FADD.FTZ R52, -R217, R52 ;  /* 0x00000034d9347221 */ /* 0x010fe20000010100 */
[----:B------:R-:W-:Y:S02]  /*28c0*/  FMUL.FTZ R123, R235, R58 ;  /* 0x0000003aeb7b7220 */ /* 0x000fe40000410000 */
        /* <DEDUP_REMOVED lines=10> */
[----:B------:R-:W-:Y:S01]  /*2970*/  FFMA.FTZ R163, R123, R52, R163 ;  /* 0x000000347ba37223 */ /* 0x000fe200000100a3 */
[----:B------:R-:W-:Y:S02]  /*2980*/  HADD2.F32 R128, -RZ, R128.H1_H1 ;  /* 0x30000080ff807230 */ /* 0x000fe40000004100 */
[----:B------:R-:W-:Y:S01]  /*2990*/  FADD.FTZ R54, -R217, R54 ;  /* 0x00000036d9367221 */ /* 0x000fe20000010100 */
[----:B------:R-:W-:Y:S01]  /*29a0*/  FADD.FTZ R209, R142, R209 ;  /* 0x000000d18ed17221 */ /* 0x000fe20000010000 */
[----:B------:R-:W-:Y:S01]  /*29b0*/  FFMA.FTZ R18, R46, R142, R18 ;  /* 0x0000008e2e127223 */ /* 0x000fe20000010012 */
[----:B------:R-:W3:Y:S01]  /*29c0*/  LDL R236, [R1+0x14] ;  /* 0x0000140001ec7983 */ /* 0x000ee20000100800 */
[----:B--2---:R-:W-:-:S03]  /*29d0*/  FFMA.FTZ R52, R233, R52, R58 ;  /* 0x00000034e9347223 */ /* 0x004fc6000001003a */
[----:B------:R-:W2:Y:S04]  /*29e0*/  LDG.E.128 R140, desc[UR4][R140.64+0x10] ;  /* 0x000010048c8c7981 */ /* 0x000ea8000c1e1d00 */
[----:B------:R-:W2:Y:S01]  /*29f0*/  LDL R233, [R1+0x28] ;  /* 0x0000280001e97983 */ /* 0x000ea20000100800 */
[----:B------:R-:W-:Y:S01]  /*2a00*/  FADD.FTZ R58, -R217, R53 ;  /* 0x00000035d93a7221 */ /* 0x000fe20000010100 */
[----:B------:R-:W-:-:S03]  /*2a10*/  HADD2.F32 R53, -RZ, R124.H1_H1 ;  /* 0x3000007cff357230 */ /* 0x000fc60000004100 */
[----:B------:R-:W-:Y:S02]  /*2a20*/  FMUL.FTZ R124, R206, R58 ;  /* 0x0000003ace7c7220 */ /* 0x000fe40000410000 */
[----:B------:R-:W-:Y:S02]  /*2a30*/  FADD.FTZ R30, R53, R30 ;  /* 0x0000001e351e7221 */ /* 0x000fe40000010000 */
[----:B------:R-:W-:Y:S01]  /*2a40*/  FFMA.FTZ R164, R124, R53, R164 ;  /* 0x000000357ca47223 */ /* 0x000fe200000100a4 */
[----:B------:R-:W-:Y:S01]  /*2a50*/  FADD.FTZ R9, R128, R9 ;  /* 0x0000000980097221 */ /* 0x000fe20000010000 */
[-C--:B------:R-:W-:Y:S01]  /*2a60*/  FFMA.FTZ R0, R124, R128.reuse, R0 ;  /* 0x000000807c007223 */ /* 0x080fe20000010000 */
[----:B----4-:R-:W-:Y:S01]  /*2a70*/  FMUL.FTZ R58, R235, R128 ;  /* 0x00000080eb3a7220 */ /* 0x010fe20000410000 */
[----:B------:R-:W-:Y:S01]  /*2a80*/  FMUL.FTZ R128, R206, R54 ;  /* 0x00000036ce807220 */ /* 0x000fe20000410000 */
[----:B------:R-:W4:Y:S01]  /*2a90*/  LDL R235, [R1+0x20] ;  /* 0x0000200001eb7983 */ /* 0x000f220000100800 */
[----:B------:R-:W-:-:S02]  /*2aa0*/  HADD2.F32 R54, -RZ, R125.H0_H0 ;  /* 0x2000007dff367230 */ /* 0x000fc40000004100 */
[----:B---3--:R-:W-:Y:S01]  /*2ab0*/  FFMA.FTZ R53, R234, R53, R58 ;  /* 0x00000035ea357223 */ /* 0x008fe2000001003a */
[----:B------:R-:W-:Y:S01]  /*2ac0*/  HADD2.F32 R58, -RZ, R129.H0_H0 ;  /* 0x20000081ff3a7230 */ /* 0x000fe20000004100 */
[----:B------:R-:W3:Y:S04]  /*2ad0*/  LDL R234, [R1+0x24] ;  /* 0x0000240001ea7983 */ /* 0x000ee80000100800 */
[----:B------:R-:W-:Y:S01]  /*2ae0*/  FADD.FTZ R12, R58, R12 ;  /* 0x0000000c3a0c7221 */ /* 0x000fe20000010000 */
[----:B------:R-:W-:Y:S01]  /*2af0*/  FFMA.FTZ R4, R128, R58, R4 ;  /* 0x0000003a80047223 */ /* 0x000fe20000010004 */
[----:B------:R-:W-:Y:S01]  /*2b00*/  FADD.FTZ R27, R54, R27 ;  /* 0x0000001b361b7221 */ /* 0x000fe20000010000 */
[----:B------:R-:W-:Y:S01]  /*2b10*/  FFMA.FTZ R161, R128, R54, R161 ;  /* 0x0000003680a17223 */ /* 0x000fe200000100a1 */
[----:B--2---:R-:W-:-:S02]  /*2b20*/  FMUL.FTZ R58, R233, R58 ;  /* 0x0000003ae93a7220 */ /* 0x004fc40000410000 */
[----:B------:R-:W2:Y:S02]  /*2b30*/  LDL R233, [R1+0x18] ;  /* 0x0000180001e97983 */ /* 0x000ea40000100800 */
[----:B------:R-:W-:Y:S02]  /*2b40*/  FFMA.FTZ R54, R232, R54, R58 ;  /* 0x00000036e8367223 */ /* 0x000fe4000001003a */
[----:B------:R-:W2:Y:S01]  /*2b50*/  LDL R232, [R1+0x1c] ;  /* 0x00001c0001e87983 */ /* 0x000ea20000100800 */
[----:B------:R-:W-:Y:S01]  /*2b60*/  FADD.FTZ R58, -R217, R55 ;  /* 0x00000037d93a7221 */ /* 0x000fe20000010100 */
[----:B------:R-:W-:-:S03]  /*2b70*/  HADD2.F32 R55, -RZ, R129.H1_H1 ;  /* 0x30000081ff377230 */ /* 0x000fc60000004100 */
[----:B------:R-:W-:Y:S01]  /*2b80*/  FMUL.FTZ R129, R206, R58 ;  /* 0x0000003ace817220 */ /* 0x000fe20000410000 */
[----:B------:R-:W-:Y:S02]  /*2b90*/  HADD2.F32 R125, -RZ, R125.H1_H1 ;  /* 0x3000007dff7d7230 */ /* 0x000fe40000004100 */
[----:B------:R-:W-:Y:S01]  /*2ba0*/  FADD.FTZ R11, R55, R11 ;  /* 0x0000000b370b7221 */ /* 0x000fe20000010000 */
[----:B------:R-:W-:Y:S01]  /*2bb0*/  FADD.FTZ R58, -R217, R141 ;  /* 0x0000008dd93a7221 */ /* 0x000fe20000010100 */
[----:B------:R-:W-:Y:S01]  /*2bc0*/  FFMA.FTZ R3, R129, R55, R3 ;  /* 0x0000003781037223 */ /* 0x000fe20000010003 */
[C---:B------:R-:W-:Y:S01]  /*2bd0*/  FADD.FTZ R141, -R217.reuse, R142 ;  /* 0x0000008ed98d7221 */ /* 0x040fe20000010100 */
[----:B------:R-:W-:Y:S01]  /*2be0*/  FADD.FTZ R140, -R217, R140 ;  /* 0x0000008cd98c7221 */ /* 0x000fe20000010100 */
[----:B------:R-:W-:Y:S02]  /*2bf0*/  HADD2.F32 R142, -RZ, R130.H0_H0 ;  /* 0x20000082ff8e7230 */ /* 0x000fe40000004100 */
[----:B------:R-:W-:Y:S01]  /*2c00*/  FADD.FTZ R28, R125, R28 ;  /* 0x0000001c7d1c7221 */ /* 0x000fe20000010000 */
[----:B------:R-:W-:Y:S01]  /*2c10*/  FFMA.FTZ R162, R129, R125, R162 ;  /* 0x0000007d81a27223 */ /* 0x000fe200000100a2 */
[----:B----4-:R-:W-:-:S02]  /*2c20*/  FMUL.FTZ R55, R235, R55 ;  /* 0x00000037eb377220 */ /* 0x010fc40000410000 */
[----:B------:R-:W4:Y:S01]  /*2c30*/  LDL R235, [R1+0x8] ;  /* 0x0000080001eb7983 */ /* 0x000f220000100800 */
[----:B------:R-:W-:Y:S01]  /*2c40*/  FADD.FTZ R143, -R217, R143 ;  /* 0x0000008fd98f7221 */ /* 0x000fe20000010100 */
[----:B------:R-:W-:Y:S01]  /*2c50*/  FMUL.FTZ R140, R206, R140 ;  /* 0x0000008cce8c7220 */ /* 0x000fe20000410000 */
[----:B---3--:R-:W-:Y:S01]  /*2c60*/  FFMA.FTZ R125, R234, R125, R55 ;  /* 0x0000007dea7d7223 */ /* 0x008fe20000010037 */
[----:B------:R-:W-:Y:S01]  /*2c70*/  HADD2.F32 R55, -RZ, R126.H0_H0 ;  /* 0x2000007eff377230 */ /* 0x000fe20000004100 */
[----:B------:R-:W3:Y:S04]  /*2c80*/  LDL R234, [R1+0xc] ;  /* 0x00000c0001ea7983 */ /* 0x000ee80000100800 */
[----:B------:R-:W-:Y:S01]  /*2c90*/  FADD.FTZ R25, R55, R25 ;  /* 0x0000001937197221 */ /* 0x000fe20000010000 */
[----:B------:R-:W-:Y:S01]  /*2ca0*/  FFMA.FTZ R159, R140, R55, R159 ;  /* 0x000000378c9f7223 */ /* 0x000fe2000001009f */
[----:B--2---:R-:W-:-:S02]  /*2cb0*/  FMUL.FTZ R217, R233, R142 ;  /* 0x0000008ee9d97220 */ /* 0x004fc40000410000 */
[----:B------:R-:W2:Y:S02]  /*2cc0*/  LDL R233, [R1] ;  /* 0x0000000001e97983 */ /* 0x000ea40000100800 */
[----:B------:R-:W-:Y:S02]  /*2cd0*/  FFMA.FTZ R55, R232, R55, R217 ;  /* 0x00000037e8377223 */ /* 0x000fe400000100d9 */
[----:B------:R-:W2:Y:S01]  /*2ce0*/  LDL R232, [R1+0x4] ;  /* 0x0000040001e87983 */ /* 0x000ea20000100800 */
[----:B------:R-:W-:Y:S01]  /*2cf0*/  FADD.FTZ R14, R142, R14 ;  /* 0x0000000e8e0e7221 */ /* 0x000fe20000010000 */
[----:B------:R-:W-:Y:S01]  /*2d00*/  FFMA.FTZ R6, R140, R142, R6 ;  /* 0x0000008e8c067223 */ /* 0x000fe20000010006 */
[----:B------:R-:W-:Y:S02]  /*2d10*/  HADD2.F32 R217, -RZ, R130.H1_H1 ;  /* 0x30000082ffd97230 */ /* 0x000fe40000004100 */
[----:B------:R-:W-:Y:S01]  /*2d20*/  FMUL.FTZ R142, R206, R58 ;  /* 0x0000003ace8e7220 */ /* 0x000fe20000410000 */
[----:B------:R-:W-:-:S02]  /*2d30*/  HADD2.F32 R58, -RZ, R131.H0_H0 ;  /* 0x20000083ff3a7230 */ /* 0x000fc40000004100 */
[----:B------:R-:W-:Y:S01]  /*2d40*/  FMUL.FTZ R141, R206, R141 ;  /* 0x0000008dce8d7220 */ /* 0x000fe20000410000 */
[----:B------:R-:W-:Y:S02]  /*2d50*/  HADD2.F32 R126, -RZ, R126.H1_H1 ;  /* 0x3000007eff7e7230 */ /* 0x000fe40000004100 */
[-C--:B------:R-:W-:Y:S01]  /*2d60*/  FMUL.FTZ R130, R240, R217.reuse ;  /* 0x000000d9f0827220 */ /* 0x080fe20000410000 */
[----:B------:R-:W-:Y:S01]  /*2d70*/  FADD.FTZ R13, R217, R13 ;  /* 0x0000000dd90d7221 */ /* 0x000fe20000010000 */
[----:B------:R-:W-:Y:S01]  /*2d80*/  FFMA.FTZ R5, R142, R217, R5 ;  /* 0x000000d98e057223 */ /* 0x000fe20000010005 */
[----:B------:R-:W-:Y:S01]  /*2d90*/  FADD.FTZ R16, R58, R16 ;  /* 0x000000103a107221 */ /* 0x000fe20000010000 */
[----:B------:R-:W-:Y:S01]  /*2da0*/  FFMA.FTZ R8, R141, R58, R8 ;  /* 0x0000003a8d087223 */ /* 0x000fe20000010008 */
[----:B------:R-:W-:Y:S01]  /*2db0*/  FADD.FTZ R26, R126, R26 ;  /* 0x0000001a7e1a7221 */ /* 0x000fe20000010000 */
[-C--:B------:R-:W-:Y:S01]  /*2dc0*/  FFMA.FTZ R160, R142, R126.reuse, R160 ;  /* 0x0000007e8ea07223 */ /* 0x080fe200000100a0 */
[----:B------:R-:W-:Y:S01]  /*2dd0*/  FFMA.FTZ R130, R236, R126, R130 ;  /* 0x0000007eec827223 */ /* 0x000fe20000010082 */
[----:B----4-:R-:W-:Y:S01]  /*2de0*/  FMUL.FTZ R217, R235, R58 ;  /* 0x0000003aebd97220 */ /* 0x010fe20000410000 */
[----:B------:R-:W-:-:S02]  /*2df0*/  HADD2.F32 R58, -RZ, R131.H1_H1 ;  /* 0x30000083ff3a7230 */ /* 0x000fc40000004100 */
[--C-:B------:R-:W-:Y:S02]  /*2e00*/  HADD2.F32 R126, -RZ, R127.reuse.H0_H0 ;  /* 0x2000007fff7e7230 */ /* 0x100fe40000004100 */
[----:B------:R-:W-:Y:S01]  /*2e10*/  FMUL.FTZ R131, R206, R143 ;  /* 0x0000008fce837220 */ /* 0x000fe20000410000 */
[----:B------:R-:W-:Y:S02]  /*2e20*/  HADD2.F32 R127, -RZ, R127.H1_H1 ;  /* 0x3000007fff7f7230 */ /* 0x000fe40000004100 */
[----:B------:R-:W-:Y:S01]  /*2e30*/  FADD.FTZ R23, R126, R23 ;  /* 0x000000177e177221 */ /* 0x000fe20000010000 */
[-C--:B------:R-:W-:Y:S02]  /*2e40*/  FFMA.FTZ R157, R141, R126.reuse, R157 ;  /* 0x0000007e8d9d7223 */ /* 0x080fe4000001009d */
[----:B------:R-:W-:Y:S01]  /*2e50*/  FADD.FTZ R24, R127, R24 ;  /* 0x000000187f187221 */ /* 0x000fe20000010000 */
[----:B------:R-:W-:Y:S01]  /*2e60*/  FFMA.FTZ R158, R131, R127, R158 ;  /* 0x0000007f839e7223 */ /* 0x000fe2000001009e */
[----:B---3--:R-:W-:Y:S01]  /*2e70*/  FFMA.FTZ R126, R234, R126, R217 ;  /* 0x0000007eea7e7223 */ /* 0x008fe200000100d9 */
[----:B------:R-:W-:-:S04]  /*2e80*/  FFMA.FTZ R217, R216, R218, RZ ;  /* 0x000000dad8d97223 */ /* 0x000fc800000100ff */
        /* <DEDUP_REMOVED lines=33> */
[----:B--2---:R-:W-:-:S04]  /*30a0*/  FMUL.FTZ R143, R233, R58 ;  /* 0x0000003ae98f7220 */ /* 0x004fc80000410000 */
        /* <DEDUP_REMOVED lines=55> */
.L_x_2182:
        /* <DEDUP_REMOVED lines=15> */
[-C--:B------:R-:W-:Y:S01]  /*3510*/  FFMA.FTZ R44, R44, R232.reuse, R143 ;  /* 0x000000e82c2c7223 */ /* 0x080fe2000001008f */
[----:B------:R-:W-:Y:S01]  /*3520*/  FADD.FTZ R47, R43, -R47 ;  /* 0x8000002f2b2f7221 */ /* 0x000fe20000010000 */
        /* <DEDUP_REMOVED lines=8> */
[----:B------:R-:W-:Y:S01]  /*35b0*/  FADD.FTZ R45, R41, -R45 ;  /* 0x8000002d292d7221 */ /* 0x000fe20000010000 */
[-CC-:B------:R-:W-:Y:S01]  /*35c0*/  FFMA.FTZ R141, R141, R232.reuse, R143.reuse ;  /* 0x000000e88d8d7223 */ /* 0x180fe2000001008f */
[----:B------:R-:W-:Y:S01]  /*35d0*/  FFMA.FTZ R131, R131, R232, R143 ;  /* 0x000000e883837223 */ /* 0x000fe2000001008f */
[----:B------:R-:W-:Y:S01]  /*35e0*/  FADD.FTZ R221, R48, -R221 ;  /* 0x800000dd30dd7221 */ /* 0x000fe20000010000 */
[----:B------:R-:W-:Y:S01]  /*35f0*/  FADD.FTZ R50, R49, -R50 ;  /* 0x8000003231327221 */ /* 0x000fe20000010000 */
        /* <DEDUP_REMOVED lines=8> */
[----:B-----5:R-:W-:Y:S01]  /*3680*/  @P3 FADD.FTZ R48, R77, R48 ;  /* 0x000000304d303221 */ /* 0x020fe20000010000 */
[----:B------:R-:W-:Y:S01]  /*3690*/  @P3 FADD.FTZ R218, R76, R218 ;  /* 0x000000da4cda3221 */ /* 0x000fe20000010000 */
[----:B------:R-:W-:Y:S01]  /*36a0*/  @P3 FADD.FTZ R49, R79, R49 ;  /* 0x000000314f313221 */ /* 0x000fe20000010000 */
[----:B------:R-:W-:Y:S01]  /*36b0*/  @P3 FADD.FTZ R219, R78, R219 ;  /* 0x000000db4edb3221 */ /* 0x000fe20000010000 */
[----:B------:R-:W1:Y:S01]  /*36c0*/  LDC.64 R126, c[0x0][0x2f8] ;  /* 0x0000be00ff7e7b82 */ /* 0x000e620000000a00 */
[----:B------:R-:W-:Y:S01]  /*36d0*/  FADD.FTZ R123, R52, -R123 ;  /* 0x8000007b347b7221 */ /* 0x000fe20000010000 */
[----:B------:R-:W-:Y:S01]  /*36e0*/  ISETP.NE.AND.EX P2, PT, RZ, UR13, PT, P2 ;  /* 0x0000000dff007c0c */ /* 0x000fe2000bf45320 */
[C---:B------:R-:W-:Y:S01]  /*36f0*/  FMUL.FTZ R221, R206.reuse, R221 ;  /* 0x000000ddcedd7220 */ /* 0x040fe20000410000 */
[C---:B------:R-:W-:Y:S01]  /*3700*/  FMUL.FTZ R46, R206.reuse, R46 ;  /* 0x0000002ece2e7220 */ /* 0x040fe20000410000 */
[C---:B------:R-:W-:Y:S01]  /*3710*/  FMUL.FTZ R52, R206.reuse, R50 ;  /* 0x00000032ce347220 */ /* 0x040fe20000410000 */
[----:B------:R-:W-:Y:S01]  /*3720*/  FMUL.FTZ R47, R206, R47 ;  /* 0x0000002fce2f7220 */ /* 0x000fe20000410000 */
[----:B0-----:R-:W-:Y:S01]  /*3730*/  @P1 IMAD.WIDE.U32 R44, R203, 0x20, R42 ;  /* 0x00000020cb2c1825 */ /* 0x001fe200078e002a */
[----:B------:R-:W0:Y:S01]  /*3740*/  @P4 LDC.64 R216, c[0x0][0x300] ;  /* 0x0000c000ffd84b82 */ /* 0x000e220000000a00 */
[----:B------:R-:W-:-:S02]  /*3750*/  SEL R41, R48, R133, P2 ;  /* 0x0000008530297207 */ /* 0x000fc40001000000 */
[----:B------:R-:W-:Y:S01]  /*3760*/  @P3 FADD.FTZ R46, R81, R46 ;  /* 0x0000002e512e3221 */ /* 0x000fe20000010000 */
[----:B------:R-:W-:Y:S01]  /*3770*/  SEL R40, R218, R132, P2 ;  /* 0x00000084da287207 */ /* 0x000fe20001000000 */
[----:B------:R-:W-:Y:S01]  /*3780*/  @P3 FADD.FTZ R221, R80, R221 ;  /* 0x000000dd50dd3221 */ /* 0x000fe20000010000 */
[----:B------:R-:W-:Y:S01]  /*3790*/  SEL R43, R49, R135, P2 ;  /* 0x00000087312b7207 */ /* 0x000fe20001000000 */
[----:B------:R-:W-:Y:S01]  /*37a0*/  @P3 FADD.FTZ R47, R83, R47 ;  /* 0x0000002f532f3221 */ /* 0x000fe20000010000 */
[----:B------:R-:W-:Y:S01]  /*37b0*/  SEL R42, R219, R134, P2 ;  /* 0x00000086db2a7207 */ /* 0x000fe20001000000 */
[----:B------:R-:W-:Y:S01]  /*37c0*/  @P3 FADD.FTZ R52, R82, R52 ;  /* 0x0000003452343221 */ /* 0x000fe20000010000 */
[-CC-:B------:R-:W-:Y:S01]  /*37d0*/  FFMA.FTZ R115, R115, R232.reuse, R143.reuse ;  /* 0x000000e873737223 */ /* 0x180fe2000001008f */
[-CC-:B------:R-:W-:Y:S01]  /*37e0*/  FFMA.FTZ R124, R124, R232.reuse, R143.reuse ;  /* 0x000000e87c7c7223 */ /* 0x180fe2000001008f */
[-CC-:B------:R-:W-:Y:S01]  /*37f0*/  FFMA.FTZ R68, R68, R232.reuse, R143.reuse ;  /* 0x000000e844447223 */ /* 0x180fe2000001008f */
[-CC-:B------:R-:W-:Y:S01]  /*3800*/  FFMA.FTZ R108, R108, R232.reuse, R143.reuse ;  /* 0x000000e86c6c7223 */ /* 0x180fe2000001008f */
[-C--:B------:R-:W-:Y:S01]  /*3810*/  FFMA.FTZ R116, R116, R232.reuse, R143 ;  /* 0x000000e874747223 */ /* 0x080fe2000001008f */
[----:B------:R2:W-:Y:S01]  /*3820*/  @P1 STG.E.128 desc[UR4][R44.64], R40 ;  /* 0x000000282c001986 */ /* 0x0005e2000c101d04 */
[----:B------:R-:W-:Y:S01]  /*3830*/  FADD.FTZ R115, R60, -R115 ;  /* 0x800000733c737221 */ /* 0x000fe20000010000 */
[----:B------:R-:W-:Y:S01]  /*3840*/  FADD.FTZ R124, R53, -R124 ;  /* 0x8000007c357c7221 */ /* 0x000fe20000010000 */
[----:B------:R-:W-:Y:S01]  /*3850*/  @P4 F2FP.F16.F32.PACK_AB R53, RZ, R221 ;  /* 0x000000ddff35423e */ /* 0x000fe200000000ff */
[--C-:B------:R-:W-:Y:S01]  /*3860*/  FFMA.FTZ R114, R114, R232, R143.reuse ;  /* 0x000000e872727223 */ /* 0x100fe2000001008f */
[----:B------:R-:W-:Y:S01]  /*3870*/  FADD.FTZ R68, R51, -R68 ;  /* 0x8000004433447221 */ /* 0x000fe20000010000 */
[----:B------:R-:W-:Y:S01]  /*3880*/  FADD.FTZ R108, R70, -R108 ;  /* 0x8000006c466c7221 */ /* 0x000fe20000010000 */
[----:B------:R-:W-:Y:S01]  /*3890*/  FADD.FTZ R116, R62, -R116 ;  /* 0x800000743e747221 */ /* 0x000fe20000010000 */
[C---:B------:R-:W-:Y:S01]  /*38a0*/  FMUL.FTZ R70, R206.reuse, R115 ;  /* 0x00000073ce467220 */ /* 0x040fe20000410000 */
[----:B------:R-:W-:Y:S01]  /*38b0*/  @P4 F2FP.F16.F32.PACK_AB R115, RZ, R218 ;  /* 0x000000daff73423e */ /* 0x000fe200000000ff */
[--C-:B------:R-:W-:Y:S01]  /*38c0*/  FFMA.FTZ R111, R111, R232, R143.reuse ;  /* 0x000000e86f6f7223 */ /* 0x100fe2000001008f */
[----:B------:R-:W-:Y:S01]  /*38d0*/  FADD.FTZ R114, R113, -R114 ;  /* 0x8000007271727221 */ /* 0x000fe20000010000 */
[----:B------:R-:W-:Y:S01]  /*38e0*/  FMUL.FTZ R51, R206, R68 ;  /* 0x00000044ce337220 */ /* 0x000fe20000410000 */
[----:B------:R-:W-:Y:S01]  /*38f0*/  @P4 PRMT R74, R53, 0x7610, R74 ;  /* 0x00007610354a4816 */ /* 0x000fe2000000004a */
[--C-:B------:R-:W-:Y:S01]  /*3900*/  FFMA.FTZ R112, R112, R232, R143.reuse ;  /* 0x000000e870707223 */ /* 0x100fe2000001008f */
[----:B------:R-:W-:Y:S01]  /*3910*/  FMUL.FTZ R68, R206, R116 ;  /* 0x00000074ce447220 */ /* 0x000fe20000410000 */
[----:B------:R-:W-:Y:S01]  /*3920*/  @P4 F2FP.F16.F32.PACK_AB R116, RZ, R48 ;  /* 0x00000030ff74423e */ /* 0x000fe200000000ff */
[----:B------:R-:W-:Y:S01]  /*3930*/  FFMA.FTZ R120, R120, R232, R143 ;  /* 0x000000e878787223 */ /* 0x000fe2000001008f */
[----:B--2---:R-:W-:Y:S01]  /*3940*/  SEL R41, R46, R137, P2 ;  /* 0x000000892e297207 */ /* 0x004fe20001000000 */
[----:B------:R-:W-:Y:S01]  /*3950*/  FADD.FTZ R111, R67, -R111 ;  /* 0x8000006f436f7221 */ /* 0x000fe20000010000 */
[----:B------:R-:W-:Y:S01]  /*3960*/  SEL R40, R221, R136, P2 ;  /* 0x00000088dd287207 */ /* 0x000fe20001000000 */
[----:B------:R-:W-:Y:S01]  /*3970*/  FMUL.FTZ R50, R206, R114 ;  /* 0x00000072ce327220 */ /* 0x000fe20000410000 */
[----:B------:R-:W-:Y:S01]  /*3980*/  SEL R43, R47, R139, P2 ;  /* 0x0000008b2f2b7207 */ /* 0x000fe20001000000 */
[--C-:B------:R-:W-:Y:S01]  /*3990*/  FFMA.FTZ R69, R69, R232, R143.reuse ;  /* 0x000000e845457223 */ /* 0x100fe2000001008f */
[----:B------:R-:W-:Y:S01]  /*39a0*/  SEL R42, R52, R138, P2 ;  /* 0x0000008a342a7207 */ /* 0x000fe20001000000 */
[--C-:B------:R-:W-:Y:S01]  /*39b0*/  FFMA.FTZ R71, R71, R232, R143.reuse ;  /* 0x000000e847477223 */ /* 0x100fe2000001008f */
[----:B------:R-:W-:Y:S01]  /*39c0*/  @P4 F2FP.F16.F32.PACK_AB R113, RZ, R219 ;  /* 0x000000dbff71423e */ /* 0x000fe200000000ff */
[----:B------:R-:W-:Y:S01]  /*39d0*/  FADD.FTZ R112, R109, -R112 ;  /* 0x800000706d707221 */ /* 0x000fe20000010000 */
[----:B------:R-:W-:Y:S01]  /*39e0*/  @P4 PRMT R72, R115, 0x7610, R72 ;  /* 0x0000761073484816 */ /* 0x000fe20000000048 */
[----:B------:R2:W-:Y:S01]  /*39f0*/  @P1 STG.E.128 desc[UR4][R44.64+0x10], R40 ;  /* 0x000010282c001986 */ /* 0x0005e2000c101d04 */
[----:B------:R-:W-:Y:S01]  /*3a00*/  @P4 F2FP.F16.F32.PACK_AB R109, RZ, R46 ;  /* 0x0000002eff6d423e */ /* 0x000fe200000000ff */
[----:B------:R-:W-:Y:S01]  /*3a10*/  FADD.FTZ R120, R117, -R120 ;  /* 0x8000007875787221 */ /* 0x000fe20000010000 */
[----:B------:R-:W-:Y:S01]  /*3a20*/  @P4 F2FP.F16.F32.PACK_AB R114, RZ, R49 ;  /* 0x00000031ff72423e */ /* 0x000fe200000000ff */
[-C--:B------:R-:W-:Y:S01]  /*3a30*/  FFMA.FTZ R128, R128, R232.reuse, R143 ;  /* 0x000000e880807223 */ /* 0x080fe2000001008f */
[----:B------:R-:W-:Y:S01]  /*3a40*/  @P4 PRMT R73, R113, 0x7610, R73 ;  /* 0x0000761071494816 */ /* 0x000fe20000000049 */
[----:B------:R-:W-:Y:S01]  /*3a50*/  FFMA.FTZ R140, R140, R232, R143 ;  /* 0x000000e88c8c7223 */ /* 0x000fe2000001008f */
[----:B------:R-:W-:Y:S01]  /*3a60*/  @P4 PRMT R72, R72, 0x5410, R116 ;  /* 0x0000541048484816 */ /* 0x000fe20000000074 */
[C---:B------:R-:W-:Y:S01]  /*3a70*/  FMUL.FTZ R108, R206.reuse, R108 ;  /* 0x0000006cce6c7220 */ /* 0x040fe20000410000 */
[----:B------:R-:W-:Y:S01]  /*3a80*/  FMUL.FTZ R111, R206, R111 ;  /* 0x0000006fce6f7220 */ /* 0x000fe20000410000 */
[----:B------:R-:W-:Y:S01]  /*3a90*/  @P3 FADD.FTZ R50, R90, R50 ;  /* 0x000000325a323221 */ /* 0x000fe20000010000 */
[----:B------:R-:W3:Y:S01]  /*3aa0*/  @P4 LDC.64 R116, c[0x0][0x300] ;  /* 0x0000c000ff744b82 */ /* 0x000ee20000000a00 */
[----:B------:R-:W-:Y:S01]  /*3ab0*/  FADD.FTZ R69, R64, -R69 ;  /* 0x8000004540457221 */ /* 0x000fe20000010000 */
[----:B------:R-:W-:Y:S01]  /*3ac0*/  FADD.FTZ R71, R65, -R71 ;  /* 0x8000004741477221 */ /* 0x000fe20000010000 */
[----:B------:R-:W-:Y:S01]  /*3ad0*/  FFMA.FTZ R110, R110, R232, R143 ;  /* 0x000000e86e6e7223 */ /* 0x000fe2000001008f */
[----:B------:R-:W-:Y:S01]  /*3ae0*/  FMUL.FTZ R112, R206, R112 ;  /* 0x00000070ce707220 */ /* 0x000fe20000410000 */
[----:B------:R-:W-:Y:S01]  /*3af0*/  @P4 PRMT R74, R74, 0x5410, R109 ;  /* 0x000054104a4a4816 */ /* 0x000fe2000000006d */
[----:B------:R-:W-:Y:S01]  /*3b00*/  FADD.FTZ R128, R54, -R128 ;  /* 0x8000008036807221 */ /* 0x000fe20000010000 */
[-C--:B--2---:R-:W-:Y:S01]  /*3b10*/  @P4 F2FP.F16.F32.PACK_AB R44, RZ, R52.reuse ;  /* 0x00000034ff2c423e */ /* 0x084fe200000000ff */
[----:B------:R-:W-:Y:S01]  /*3b20*/  FADD.FTZ R140, R55, -R140 ;  /* 0x8000008c378c7221 */ /* 0x000fe20000010000 */
[----:B------:R-:W-:Y:S01]  /*3b30*/  F2FP.F16.F32.PACK_AB R43, R47, R52 ;  /* 0x000000342f2b723e */ /* 0x000fe200000000ff */
[----:B------:R-:W-:Y:S01]  /*3b40*/  @P3 FADD.FTZ R111, R91, R111 ;  /* 0x0000006f5b6f3221 */ /* 0x000fe20000010000 */
[----:B------:R-:W2:Y:S01]  /*3b50*/  @P1 LDC.64 R52, c[0x0][0x308] ;  /* 0x0000c200ff341b82 */ /* 0x000ea20000000a00 */
[----:B------:R-:W-:Y:S01]  /*3b60*/  @P4 F2FP.F16.F32.PACK_AB R45, RZ, R47 ;  /* 0x0000002fff2d423e */ /* 0x000fe200000000ff */
[----:B------:R-:W-:Y:S01]  /*3b70*/  @P3 FADD.FTZ R108, R86, R108 ;  /* 0x0000006c566c3221 */ /* 0x000fe20000010000 */
[----:B------:R-:W-:Y:S01]  /*3b80*/  F2FP.F16.F32.PACK_AB R42, R46, R221 ;  /* 0x000000dd2e2a723e */ /* 0x000fe200000000ff */
[----:B-1----:R-:W-:Y:S01]  /*3b90*/  IMAD.WIDE.U32 R46, R203, 0x10, R126 ;  /* 0x00000010cb2e7825 */ /* 0x002fe200078e007e */
[----:B------:R-:W-:-:S03]  /*3ba0*/  @P4 PRMT R75, R44, 0x7610, R75 ;  /* 0x000076102c4b4816 */ /* 0x000fc6000000004b */
[----:B------:R-:W-:Y:S01]  /*3bb0*/  @P3 FADD.FTZ R51, R84, R51 ;  /* 0x0000003354333221 */ /* 0x000fe20000010000 */
[----:B------:R-:W-:Y:S01]  /*3bc0*/  F2FP.F16.F32.PACK_AB R41, R49, R219 ;  /* 0x000000db3129723e */ /* 0x000fe200000000ff */
[----:B------:R-:W-:Y:S01]  /*3bd0*/  FMUL.FTZ R55, R206, R69 ;  /* 0x00000045ce377220 */ /* 0x000fe20000410000 */
[----:B------:R-:W-:Y:S01]  /*3be0*/  F2FP.F16.F32.PACK_AB R40, R48, R218 ;  /* 0x000000da3028723e */ /* 0x000fe200000000ff */
[----:B------:R-:W-:Y:S01]  /*3bf0*/  FMUL.FTZ R54, R206, R71 ;  /* 0x00000047ce367220 */ /* 0x000fe20000410000 */
[----:B------:R-:W-:Y:S01]  /*3c00*/  @P4 PRMT R75, R75, 0x5410, R45 ;  /* 0x000054104b4b4816 */ /* 0x000fe2000000002d */
[----:B0-----:R-:W-:Y:S01]  /*3c10*/  @P4 IMAD.WIDE.U32 R44, R203, 0x10, R216 ;  /* 0x00000010cb2c4825 */ /* 0x001fe200078e00d8 */
[----:B------:R-:W-:Y:S01]  /*3c20*/  @P4 PRMT R73, R73, 0x5410, R114 ;  /* 0x0000541049494816 */ /* 0x000fe20000000072 */
[----:B------:R0:W-:Y:S02]  /*3c30*/  STG.E.128 desc[UR4][R46.64], R40 ;  /* 0x000000282e007986 */ /* 0x0001e4000c101d04 */
[----:B------:R-:W-:Y:S01]  /*3c40*/  FADD.FTZ R110, R66, -R110 ;  /* 0x8000006e426e7221 */ /* 0x000fe20000010000 */
[----:B------:R-:W-:Y:S01]  /*3c50*/  @P3 FADD.FTZ R112, R88, R112 ;  /* 0x0000007058703221 */ /* 0x000fe20000010000 */
[----:B------:R-:W-:Y:S01]  /*3c60*/  @P3 FADD.FTZ R54, R87, R54 ;  /* 0x0000003657363221 */ /* 0x000fe20000010000 */
[----:B------:R1:W-:Y:S01]  /*3c70*/  @P4 STG.E.128 desc[UR4][R44.64], R72 ;  /* 0x000000482c004986 */ /* 0x0003e2000c101d04 */
[----:B------:R-:W-:Y:S01]  /*3c80*/  @P3 FADD.FTZ R55, R85, R55 ;  /* 0x0000003755373221 */ /* 0x000fe20000010000 */
[----:B------:R-:W-:Y:S01]  /*3c90*/  FMUL.FTZ R110, R206, R110 ;  /* 0x0000006ece6e7220 */ /* 0x000fe20000410000 */
[--C-:B------:R-:W-:Y:S01]  /*3ca0*/  FFMA.FTZ R222, R222, R232, R143.reuse ;  /* 0x000000e8dede7223 */ /* 0x100fe2000001008f */
[----:B------:R-:W-:Y:S01]  /*3cb0*/  @P4 F2FP.F16.F32.PACK_AB R113, RZ, R54 ;  /* 0x00000036ff71423e */ /* 0x000fe200000000ff */
[-CC-:B------:R-:W-:Y:S01]  /*3cc0*/  FFMA.FTZ R61, R61, R232.reuse, R143.reuse ;  /* 0x000000e83d3d7223 */ /* 0x180fe2000001008f */
[----:B------:R-:W-:Y:S01]  /*3cd0*/  @P4 F2FP.F16.F32.PACK_AB R114, RZ, R55 ;  /* 0x00000037ff72423e */ /* 0x000fe200000000ff */
[----:B------:R-:W-:Y:S01]  /*3ce0*/  @P3 FADD.FTZ R110, R89, R110 ;  /* 0x0000006e596e3221 */ /* 0x000fe20000010000 */
[-CC-:B------:R-:W-:Y:S01]  /*3cf0*/  FFMA.FTZ R121, R121, R232.reuse, R143.reuse ;  /* 0x000000e879797223 */ /* 0x180fe2000001008f */
[----:B------:R-:W-:Y:S01]  /*3d00*/  FFMA.FTZ R119, R119, R232, R143 ;  /* 0x000000e877777223 */ /* 0x000fe2000001008f */
[----:B------:R-:W-:Y:S01]  /*3d10*/  FADD.FTZ R222, R122, -R222 ;  /* 0x800000de7ade7221 */ /* 0x000fe20000010000 */
[----:B--2---:R-:W-:-:S04]  /*3d20*/  @P1 IMAD.WIDE.U32 R52, R197, 0x20, R52 ;  /* 0x00000020c5341825 */ /* 0x004fc800078e0034 */
[----:B------:R-:W-:Y:S01]  /*3d30*/  FFMA.FTZ R63, R63, R232, R143 ;  /* 0x000000e83f3f7223 */ /* 0x000fe2000001008f */
[----:B------:R-:W-:Y:S01]  /*3d40*/  FADD.FTZ R61, R56, -R61 ;  /* 0x8000003d383d7221 */ /* 0x000fe20000010000 */
[----:B0-----:R-:W-:Y:S01]  /*3d50*/  @P4 F2FP.F16.F32.PACK_AB R40, RZ, R50 ;  /* 0x00000032ff28423e */ /* 0x001fe200000000ff */
[----:B------:R-:W-:Y:S01]  /*3d60*/  FADD.FTZ R121, R118, -R121 ;  /* 0x8000007976797221 */ /* 0x000fe20000010000 */
[----:B------:R-:W-:Y:S01]  /*3d70*/  @P4 F2FP.F16.F32.PACK_AB R41, RZ, R111 ;  /* 0x0000006fff29423e */ /* 0x000fe200000000ff */
[----:B------:R-:W-:Y:S01]  /*3d80*/  FADD.FTZ R119, R59, -R119 ;  /* 0x800000773b777221 */ /* 0x000fe20000010000 */
[----:B------:R-:W-:Y:S01]  /*3d90*/  @P4 F2FP.F16.F32.PACK_AB R43, RZ, R108 ;  /* 0x0000006cff2b423e */ /* 0x000fe200000000ff */
[C---:B------:R-:W-:Y:S01]  /*3da0*/  FMUL.FTZ R66, R206.reuse, R120 ;  /* 0x00000078ce427220 */ /* 0x040fe20000410000 */
[----:B-1----:R-:W-:Y:S01]  /*3db0*/  @P4 F2FP.F16.F32.PACK_AB R44, RZ, R51 ;  /* 0x00000033ff2c423e */ /* 0x002fe200000000ff */
[----:B------:R-:W-:Y:S01]  /*3dc0*/  FMUL.FTZ R56, R206, R222 ;  /* 0x000000dece387220 */ /* 0x000fe20000410000 */
[----:B------:R-:W-:Y:S01]  /*3dd0*/  @P4 PRMT R75, R40, 0x7610, R75 ;  /* 0x00007610284b4816 */ /* 0x000fe2000000004b */
[----:B------:R-:W-:Y:S01]  /*3de0*/  FADD.FTZ R63, R57, -R63 ;  /* 0x8000003f393f7221 */ /* 0x000fe20000010000 */
[----:B------:R-:W-:Y:S01]  /*3df0*/  @P4 F2FP.F16.F32.PACK_AB R42, RZ, R112 ;  /* 0x00000070ff2a423e */ /* 0x000fe200000000ff */
[C---:B------:R-:W-:Y:S01]  /*3e00*/  FMUL.FTZ R67, R206.reuse, R121 ;  /* 0x00000079ce437220 */ /* 0x040fe20000410000 */
[----:B------:R-:W-:Y:S01]  /*3e10*/  @P4 PRMT R73, R43, 0x7610, R73 ;  /* 0x000076102b494816 */ /* 0x000fe20000000049 */
[----:B------:R-:W-:Y:S01]  /*3e20*/  FMUL.FTZ R57, R206, R119 ;  /* 0x00000077ce397220 */ /* 0x000fe20000410000 */
[----:B------:R-:W-:Y:S01]  /*3e30*/  @P4 PRMT R72, R44, 0x7610, R72 ;  /* 0x000076102c484816 */ /* 0x000fe20000000048 */
[----:B------:R-:W-:Y:S01]  /*3e40*/  @P3 FADD.FTZ R56, R98, R56 ;  /* 0x0000003862383221 */ /* 0x000fe20000010000 */
[----:B------:R-:W-:Y:S01]  /*3e50*/  @P4 PRMT R75, R75, 0x5410, R41 ;  /* 0x000054104b4b4816 */ /* 0x000fe20000000029 */
[----:B------:R-:W-:Y:S01]  /*3e60*/  @P3 FADD.FTZ R66, R96, R66 ;  /* 0x0000004260423221 */ /* 0x000fe20000010000 */
[----:B------:R-:W-:Y:S01]  /*3e70*/  SEL R41, R55, R133, P2 ;  /* 0x0000008537297207 */ /* 0x000fe20001000000 */
[----:B------:R-:W-:Y:S01]  /*3e80*/  @P3 FADD.FTZ R57, R99, R57 ;  /* 0x0000003963393221 */ /* 0x000fe20000010000 */
[----:B------:R-:W-:Y:S01]  /*3e90*/  F2FP.F16.F32.PACK_AB R44, R55, R51 ;  /* 0x00000033372c723e */ /* 0x000fe200000000ff */
[----:B------:R-:W-:Y:S01]  /*3ea0*/  @P3 FADD.FTZ R67, R97, R67 ;  /* 0x0000004361433221 */ /* 0x000fe20000010000 */
[----:B------:R-:W-:Y:S01]  /*3eb0*/  SEL R43, R54, R135, P2 ;  /* 0x00000087362b7207 */ /* 0x000fe20001000000 */
[----:B------:R-:W-:Y:S01]  /*3ec0*/  FMUL.FTZ R71, R206, R61 ;  /* 0x0000003dce477220 */ /* 0x000fe20000410000 */
[----:B------:R-:W-:Y:S01]  /*3ed0*/  F2FP.F16.F32.PACK_AB R45, R54, R108 ;  /* 0x0000006c362d723e */ /* 0x000fe200000000ff */
[----:B------:R-:W-:Y:S01]  /*3ee0*/  FMUL.FTZ R69, R206, R63 ;  /* 0x0000003fce457220 */ /* 0x000fe20000410000 */
[----:B------:R-:W0:Y:S01]  /*3ef0*/  @P1 LDC.64 R54, c[0x0][0x308] ;  /* 0x0000c200ff361b82 */ /* 0x000e220000000a00 */
[----:B------:R-:W-:Y:S01]  /*3f00*/  @P4 PRMT R74, R42, 0x7610, R74 ;  /* 0x000076102a4a4816 */ /* 0x000fe2000000004a */
[----:B------:R-:W-:Y:S01]  /*3f10*/  @P3 FADD.FTZ R68, R94, R68 ;  /* 0x000000445e443221 */ /* 0x000fe20000010000 */
[----:B------:R-:W-:Y:S01]  /*3f20*/  SEL R40, R51, R132, P2 ;  /* 0x0000008433287207 */ /* 0x000fe20001000000 */
[----:B------:R-:W-:Y:S01]  /*3f30*/  @P3 FADD.FTZ R70, R92, R70 ;  /* 0x000000465c463221 */ /* 0x000fe20000010000 */
[----:B------:R-:W-:Y:S01]  /*3f40*/  SEL R42, R108, R134, P2 ;  /* 0x000000866c2a7207 */ /* 0x000fe20001000000 */
[----:B------:R-:W-:Y:S01]  /*3f50*/  @P3 FADD.FTZ R69, R95, R69 ;  /* 0x000000455f453221 */ /* 0x000fe20000010000 */
[----:B------:R-:W-:Y:S01]  /*3f60*/  @P4 F2FP.F16.F32.PACK_AB R109, RZ, R110 ;  /* 0x0000006eff6d423e */ /* 0x000fe200000000ff */
[----:B------:R-:W-:Y:S01]  /*3f70*/  @P3 FADD.FTZ R71, R93, R71 ;  /* 0x000000475d473221 */ /* 0x000fe20000010000 */
[----:B------:R-:W-:Y:S01]  /*3f80*/  F2FP.F16.F32.PACK_AB R47, R111, R50 ;  /* 0x000000326f2f723e */ /* 0x000fe200000000ff */
[----:B------:R1:W-:Y:S01]  /*3f90*/  @P1 STG.E.128 desc[UR4][R52.64], R40 ;  /* 0x0000002834001986 */ /* 0x0003e2000c101d04 */
[----:B------:R-:W-:Y:S01]  /*3fa0*/  SEL R49, R110, R137, P2 ;  /* 0x000000896e317207 */ /* 0x000fe20001000000 */
[--C-:B------:R-:W-:Y:S01]  /*3fb0*/  FFMA.FTZ R129, R129, R232, R143.reuse ;  /* 0x000000e881817223 */ /* 0x100fe2000001008f */
[----:B------:R-:W-:Y:S01]  /*3fc0*/  SEL R48, R112, R136, P2 ;  /* 0x0000008870307207 */ /* 0x000fe20001000000 */
[----:B------:R-:W-:Y:S01]  /*3fd0*/  FFMA.FTZ R142, R142, R232, R143 ;  /* 0x000000e88e8e7223 */ /* 0x000fe2000001008f */
[----:B------:R-:W-:Y:S01]  /*3fe0*/  SEL R51, R111, R139, P2 ;  /* 0x0000008b6f337207 */ /* 0x000fe20001000000 */
[----:B------:R-:W-:Y:S01]  /*3ff0*/  FADD.FTZ R129, R125, -R129 ;  /* 0x800000817d817221 */ /* 0x000fe20000010000 */
[----:B------:R-:W-:Y:S01]  /*4000*/  SEL R50, R50, R138, P2 ;  /* 0x0000008a32327207 */ /* 0x000fe20001000000 */
[----:B------:R-:W-:Y:S01]  /*4010*/  FADD.FTZ R142, R130, -R142 ;  /* 0x8000008e828e7221 */ /* 0x000fe20000010000 */
[----:B------:R-:W-:Y:S01]  /*4020*/  F2FP.F16.F32.PACK_AB R46, R110, R112 ;  /* 0x000000706e2e723e */ /* 0x000fe200000000ff */
[----:B------:R-:W-:Y:S01]  /*4030*/  FMUL.FTZ R59, R206, R141 ;  /* 0x0000008dce3b7220 */ /* 0x000fe20000410000 */
[----:B------:R-:W-:Y:S01]  /*4040*/  @P4 PRMT R74, R74, 0x5410, R109 ;  /* 0x000054104a4a4816 */ /* 0x000fe2000000006d */
[----:B------:R2:W-:Y:S01]  /*4050*/  @P1 STG.E.128 desc[UR4][R52.64+0x10], R48 ;  /* 0x0000103034001986 */ /* 0x0005e2000c101d04 */
[----:B------:R-:W-:Y:S01]  /*4060*/  @P4 PRMT R73, R73, 0x5410, R113 ;  /* 0x0000541049494816 */ /* 0x000fe20000000071 */
[----:B------:R-:W4:Y:S01]  /*4070*/  @P4 LDC.64 R110, c[0x0][0x300] ;  /* 0x0000c000ff6e4b82 */ /* 0x000f220000000a00 */
[----:B------:R-:W-:Y:S01]  /*4080*/  @P4 PRMT R72, R72, 0x5410, R114 ;  /* 0x0000541048484816 */ /* 0x000fe20000000072 */
[----:B0-----:R-:W-:-:S04]  /*4090*/  @P1 IMAD.WIDE.U32 R54, R192, 0x20, R54 ;  /* 0x00000020c0361825 */ /* 0x001fc800078e0036 */
[C---:B------:R-:W-:Y:S01]  /*40a0*/  FMUL.FTZ R64, R206.reuse, R128 ;  /* 0x00000080ce407220 */ /* 0x040fe20000410000 */
[C---:B------:R-:W-:Y:S01]  /*40b0*/  FMUL.FTZ R62, R206.reuse, R140 ;  /* 0x0000008cce3e7220 */ /* 0x040fe20000410000 */
[----:B------:R-:W-:Y:S01]  /*40c0*/  FMUL.FTZ R65, R206, R123 ;  /* 0x0000007bce417220 */ /* 0x000fe20000410000 */
[----:B-1----:R-:W-:-:S04]  /*40d0*/  IMAD.WIDE.U32 R42, R197, 0x10, R126 ;  /* 0x00000010c52a7825 */ /* 0x002fc800078e007e */
[C---:B------:R-:W-:Y:S01]  /*40e0*/  FMUL.FTZ R63, R206.reuse, R124 ;  /* 0x0000007cce3f7220 */ /* 0x040fe20000410000 */
[C---:B------:R-:W-:Y:S01]  /*40f0*/  FMUL.FTZ R61, R206.reuse, R129 ;  /* 0x00000081ce3d7220 */ /* 0x040fe20000410000 */
[C---:B------:R-:W-:Y:S01]  /*4100*/  FMUL.FTZ R60, R206.reuse, R142 ;  /* 0x0000008ece3c7220 */ /* 0x040fe20000410000 */
[----:B---3--:R-:W-:Y:S01]  /*4110*/  @P4 IMAD.WIDE.U32 R40, R197, 0x10, R116 ;  /* 0x00000010c5284825 */ /* 0x008fe200078e0074 */
[----:B------:R0:W-:Y:S01]  /*4120*/  STG.E.128 desc[UR4][R42.64], R44 ;  /* 0x0000002c2a007986 */ /* 0x0001e2000c101d04 */
[----:B------:R-:W-:Y:S02]  /*4130*/  @P4 F2FP.F16.F32.PACK_AB R108, RZ, R69 ;  /* 0x00000045ff6c423e */ /* 0x000fe400000000ff */
[----:B------:R-:W-:Y:S01]  /*4140*/  FMUL.FTZ R206, R206, R131 ;  /* 0x00000083cece7220 */ /* 0x000fe20000410000 */
[----:B------:R-:W-:Y:S01]  /*4150*/  @P4 F2FP.F16.F32.PACK_AB R109, RZ, R71 ;  /* 0x00000047ff6d423e */ /* 0x000fe200000000ff */
[----:B------:R1:W-:Y:S01]  /*4160*/  @P4 STG.E.128 desc[UR4][R40.64], R72 ;  /* 0x0000004828004986 */ /* 0x0003e2000c101d04 */
[----:B--2---:R-:W-:Y:S01]  /*4170*/  SEL R49, R67, R137, P2 ;  /* 0x0000008943317207 */ /* 0x004fe20001000000 */
[----:B------:R-:W-:Y:S01]  /*4180*/  @P3 FADD.FTZ R59, R106, R59 ;  /* 0x0000003b6a3b3221 */ /* 0x000fe20000010000 */
[----:B------:R-:W-:Y:S01]  /*4190*/  SEL R48, R66, R136, P2 ;  /* 0x0000008842307207 */ /* 0x000fe20001000000 */
[----:B------:R-:W-:Y:S01]  /*41a0*/  @P3 FADD.FTZ R62, R104, R62 ;  /* 0x0000003e683e3221 */ /* 0x000fe20000010000 */
[----:B------:R-:W-:Y:S01]  /*41b0*/  SEL R51, R57, R139, P2 ;  /* 0x0000008b39337207 */ /* 0x000fe20001000000 */
[----:B------:R-:W-:Y:S01]  /*41c0*/  @P3 FADD.FTZ R64, R102, R64 ;  /* 0x0000004066403221 */ /* 0x000fe20000010000 */
[----:B------:R-:W-:Y:S01]  /*41d0*/  SEL R50, R56, R138, P2 ;  /* 0x0000008a38327207 */ /* 0x000fe20001000000 */
[----:B------:R-:W-:Y:S01]  /*41e0*/  @P3 FADD.FTZ R65, R100, R65 ;  /* 0x0000004164413221 */ /* 0x000fe20000010000 */
[----:B------:R-:W-:Y:S01]  /*41f0*/  @P3 FADD.FTZ R206, R107, R206 ;  /* 0x000000ce6bce3221 */ /* 0x000fe20000010000 */
[----:B------:R-:W-:Y:S01]  /*4200*/  @P3 FADD.FTZ R60, R105, R60 ;  /* 0x0000003c693c3221 */ /* 0x000fe20000010000 */
[----:B------:R-:W-:Y:S01]  /*4210*/  @P3 FADD.FTZ R61, R103, R61 ;  /* 0x0000003d673d3221 */ /* 0x000fe20000010000 */
[----:B------:R2:W-:Y:S01]  /*4220*/  @P1 STG.E.128 desc[UR4][R54.64+0x10], R48 ;  /* 0x0000103036001986 */ /* 0x0005e2000c101d04 */
[----:B------:R-:W-:Y:S01]  /*4230*/  @P3 FADD.FTZ R63, R101, R63 ;  /* 0x0000003f653f3221 */ /* 0x000fe20000010000 */
[----:B0-----:R-:W-:Y:S01]  /*4240*/  @P4 F2FP.F16.F32.PACK_AB R42, RZ, R66 ;  /* 0x00000042ff2a423e */ /* 0x001fe200000000ff */
[----:B------:R-:W-:Y:S01]  /*4250*/  IMAD.WIDE.U32 R52, R211, 0x10, R126 ;  /* 0x00000010d3347825 */ /* 0x000fe200078e007e */
[----:B------:R-:W-:-:S02]  /*4260*/  @P4 F2FP.F16.F32.PACK_AB R43, RZ, R67 ;  /* 0x00000043ff2b423e */ /* 0x000fc400000000ff */
[----:B-1----:R-:W-:Y:S02]  /*4270*/  @P4 F2FP.F16.F32.PACK_AB R40, RZ, R56 ;  /* 0x00000038ff28423e */ /* 0x002fe400000000ff */
[----:B------:R-:W-:Y:S02]  /*4280*/  @P4 F2FP.F16.F32.PACK_AB R41, RZ, R57 ;  /* 0x00000039ff29423e */ /* 0x000fe400000000ff */
[----:B------:R-:W-:Y:S02]  /*4290*/  @P4 PRMT R75, R40, 0x7610, R75 ;  /* 0x00007610284b4816 */ /* 0x000fe4000000004b */
[----:B------:R-:W-:Y:S02]  /*42a0*/  @P4 PRMT R74, R42, 0x7610, R74 ;  /* 0x000076102a4a4816 */ /* 0x000fe4000000004a */
[----:B------:R-:W-:Y:S02]  /*42b0*/  @P4 F2FP.F16.F32.PACK_AB R44, RZ, R68 ;  /* 0x00000044ff2c423e */ /* 0x000fe400000000ff */
[----:B------:R-:W-:-:S02]  /*42c0*/  @P4 F2FP.F16.F32.PACK_AB R45, RZ, R70 ;  /* 0x00000046ff2d423e */ /* 0x000fc400000000ff */
        /* <DEDUP_REMOVED lines=8> */
[----:B------:R-:W-:Y:S01]  /*4350*/  F2FP.F16.F32.PACK_AB R47, R57, R56 ;  /* 0x00000038392f723e */ /* 0x000fe200000000ff */
[----:B------:R-:W-:Y:S01]  /*4360*/  IMAD.WIDE.U32 R56, R192, 0x10, R126 ;  /* 0x00000010c0387825 */ /* 0x000fe200078e007e */
[----:B------:R-:W-:Y:S01]  /*4370*/  F2FP.F16.F32.PACK_AB R44, R71, R70 ;  /* 0x00000046472c723e */ /* 0x000fe200000000ff */
[----:B------:R4:W-:Y:S01]  /*4380*/  @P1 STG.E.128 desc[UR4][R54.64], R40 ;  /* 0x0000002836001986 */ /* 0x0009e2000c101d04 */
[----:B------:R-:W-:Y:S02]  /*4390*/  F2FP.F16.F32.PACK_AB R45, R69, R68 ;  /* 0x00000044452d723e */ /* 0x000fe400000000ff */
[----:B------:R-:W-:-:S02]  /*43a0*/  F2FP.F16.F32.PACK_AB R46, R67, R66 ;  /* 0x00000042432e723e */ /* 0x000fc400000000ff */
[----:B------:R-:W0:Y:S01]  /*43b0*/  @P4 LDC.64 R66, c[0x0][0x300] ;  /* 0x0000c000ff424b82 */ /* 0x000e220000000a00 */
[----:B------:R-:W-:Y:S02]  /*43c0*/  @P4 PRMT R73, R73, 0x5410, R108 ;  /* 0x0000541049494816 */ /* 0x000fe4000000006c */
[----:B------:R1:W-:Y:S01]  /*43d0*/  STG.E.128 desc[UR4][R56.64], R44 ;  /* 0x0000002c38007986 */ /* 0x0003e2000c101d04 */
[----:B------:R-:W-:Y:S02]  /*43e0*/  @P4 PRMT R72, R72, 0x5410, R109 ;  /* 0x0000541048484816 */ /* 0x000fe4000000006d */
[----:B--2---:R-:W-:Y:S02]  /*43f0*/  @P4 F2FP.F16.F32.PACK_AB R51, RZ, R62 ;  /* 0x0000003eff33423e */ /* 0x004fe400000000ff */
[----:B------:R-:W-:Y:S02]  /*4400*/  @P4 F2FP.F16.F32.PACK_AB R48, RZ, R60 ;  /* 0x0000003cff30423e */ /* 0x000fe400000000ff */
[----:B------:R-:W-:-:S02]  /*4410*/  @P4 F2FP.F16.F32.PACK_AB R49, RZ, R61 ;  /* 0x0000003dff31423e */ /* 0x000fc400000000ff */
[----:B------:R-:W-:Y:S01]  /*4420*/  @P4 F2FP.F16.F32.PACK_AB R50, RZ, R63 ;  /* 0x0000003fff32423e */ /* 0x000fe200000000ff */
[----:B----4-:R-:W-:Y:S01]  /*4430*/  @P4 IMAD.WIDE.U32 R40, R192, 0x10, R110 ;  /* 0x00000010c0284825 */ /* 0x010fe200078e006e */
[----:B------:R-:W-:Y:S02]  /*4440*/  @P4 F2FP.F16.F32.PACK_AB R54, RZ, R64 ;  /* 0x00000040ff36423e */ /* 0x000fe400000000ff */
[----:B------:R-:W-:Y:S02]  /*4450*/  @P4 F2FP.F16.F32.PACK_AB R55, RZ, R65 ;  /* 0x00000041ff37423e */ /* 0x000fe400000000ff */
[----:B------:R2:W-:Y:S01]  /*4460*/  @P4 STG.E.128 desc[UR4][R40.64], R72 ;  /* 0x0000004828004986 */ /* 0x0005e2000c101d04 */
[----:B------:R-:W-:Y:S01]  /*4470*/  SEL R132, R65, R132, P2 ;  /* 0x0000008441847207 */ /* 0x000fe20001000000 */
[----:B-1----:R-:W1:Y:S01]  /*4480*/  @P1 LDC.64 R56, c[0x0][0x308] ;  /* 0x0000c200ff381b82 */ /* 0x002e620000000a00 */
[----:B------:R-:W-:Y:S02]  /*4490*/  @P4 F2FP.F16.F32.PACK_AB R46, RZ, R59 ;  /* 0x0000003bff2e423e */ /* 0x000fe400000000ff */
[----:B------:R-:W-:-:S02]  /*44a0*/  @P4 F2FP.F16.F32.PACK_AB R47, RZ, R206 ;  /* 0x000000ceff2f423e */ /* 0x000fc400000000ff */
[----:B------:R-:W-:Y:S02]  /*44b0*/  SEL R133, R63, R133, P2 ;  /* 0x000000853f857207 */ /* 0x000fe40001000000 */
[----:B------:R-:W-:Y:S01]  /*44c0*/  SEL R134, R64, R134, P2 ;  /* 0x0000008640867207 */ /* 0x000fe20001000000 */
[----:B------:R-:W3:Y:S01]  /*44d0*/  LDC.64 R44, c[0x0][0x210] ;  /* 0x00008400ff2c7b82 */ /* 0x000ee20000000a00 */
[----:B------:R-:W-:Y:S02]  /*44e0*/  SEL R135, R61, R135, P2 ;  /* 0x000000873d877207 */ /* 0x000fe40001000000 */
[----:B------:R-:W-:Y:S02]  /*44f0*/  SEL R136, R62, R136, P2 ;  /* 0x000000883e887207 */ /* 0x000fe40001000000 */
[----:B------:R-:W-:Y:S02]  /*4500*/  SEL R137, R60, R137, P2 ;  /* 0x000000893c897207 */ /* 0x000fe40001000000 */
[----:B--2---:R-:W-:-:S02]  /*4510*/  @P4 PRMT R75, R46, 0x7610, R75 ;  /* 0x000076102e4b4816 */ /* 0x004fc4000000004b */
[----:B------:R-:W-:Y:S02]  /*4520*/  @P4 PRMT R74, R51, 0x7610, R74 ;  /* 0x00007610334a4816 */ /* 0x000fe4000000004a */
[----:B------:R-:W-:Y:S02]  /*4530*/  @P4 PRMT R73, R54, 0x7610, R73 ;  /* 0x0000761036494816 */ /* 0x000fe40000000049 */
[----:B------:R-:W-:Y:S02]  /*4540*/  @P4 PRMT R72, R55, 0x7610, R72 ;  /* 0x0000761037484816 */ /* 0x000fe40000000048 */
[----:B------:R-:W-:Y:S01]  /*4550*/  @P4 PRMT R75, R75, 0x5410, R47 ;  /* 0x000054104b4b4816 */ /* 0x000fe2000000002f */
[----:B-1----:R-:W-:Y:S01]  /*4560*/  @P1 IMAD.WIDE.U32 R46, R198, 0x20, R56 ;  /* 0x00000020c62e1825 */ /* 0x002fe200078e0038 */
[----:B------:R-:W-:Y:S02]  /*4570*/  SEL R138, R59, R138, P2 ;  /* 0x0000008a3b8a7207 */ /* 0x000fe40001000000 */
[----:B------:R-:W-:-:S02]  /*4580*/  SEL R139, R206, R139, P2 ;  /* 0x0000008bce8b7207 */ /* 0x000fc40001000000 */
[----:B------:R-:W-:Y:S01]  /*4590*/  F2FP.F16.F32.PACK_AB R40, R63, R65 ;  /* 0x000000413f28723e */ /* 0x000fe200000000ff */
[----:B------:R1:W-:Y:S01]  /*45a0*/  @P1 STG.E.128 desc[UR4][R46.64], R132 ;  /* 0x000000842e001986 */ /* 0x0003e2000c101d04 */
[----:B------:R-:W-:Y:S02]  /*45b0*/  F2FP.F16.F32.PACK_AB R41, R61, R64 ;  /* 0x000000403d29723e */ /* 0x000fe400000000ff */
[----:B------:R-:W-:Y:S01]  /*45c0*/  F2FP.F16.F32.PACK_AB R42, R60, R62 ;  /* 0x0000003e3c2a723e */ /* 0x000fe200000000ff */
[----:B------:R1:W-:Y:S01]  /*45d0*/  @P1 STG.E.128 desc[UR4][R46.64+0x10], R136 ;  /* 0x000010882e001986 */ /* 0x0003e2000c101d04 */
[----:B------:R-:W-:Y:S02]  /*45e0*/  F2FP.F16.F32.PACK_AB R43, R206, R59 ;  /* 0x0000003bce2b723e */ /* 0x000fe400000000ff */
[----:B------:R-:W-:Y:S02]  /*45f0*/  @P4 PRMT R74, R74, 0x5410, R48 ;  /* 0x000054104a4a4816 */ /* 0x000fe40000000030 */
[----:B------:R-:W-:Y:S01]  /*4600*/  @P4 PRMT R73, R73, 0x5410, R49 ;  /* 0x0000541049494816 */ /* 0x000fe20000000031 */
[----:B0-----:R-:W-:Y:S01]  /*4610*/  @P4 IMAD.WIDE.U32 R48, R198, 0x10, R66 ;  /* 0x00000010c6304825 */ /* 0x001fe200078e0042 */
[----:B------:R-:W-:Y:S01]  /*4620*/  @P4 PRMT R72, R72, 0x5410, R50 ;  /* 0x0000541048484816 */ /* 0x000fe20000000032 */
[----:B------:R1:W-:Y:S01]  /*4630*/  STG.E.128 desc[UR4][R52.64], R40 ;  /* 0x0000002834007986 */ /* 0x0003e2000c101d04 */
[----:B---3--:R-:W-:-:S03]  /*4640*/  LEA R17, R44, R17, 0x2 ;  /* 0x000000112c117211 */ /* 0x008fc600078e10ff */
[----:B------:R1:W-:Y:S01]  /*4650*/  @P4 STG.E.128 desc[UR4][R48.64], R72 ;  /* 0x0000004830004986 */ /* 0x0003e2000c101d04 */
[----:B------:R-:W-:-:S13]  /*4660*/  ISETP.GE.AND P1, PT, R17, R45, PT ;  /* 0x0000002d1100720c */ /* 0x000fda0003f26270 */
[----:B------:R-:W-:Y:S05]  /*4670*/  @!P1 BRA `(.L_x_2170) ;  /* 0xffffffcc00109947 */ /* 0x000fea000383ffff */
[----:B------:R-:W-:Y:S05]  /*4680*/  BSYNC B1 ;  /* 0x0000000000017941 */ /* 0x000fea0003800000 */
.L_x_2168:
        /* <DEDUP_REMOVED lines=12> */
[----:B-1----:R-:W-:Y:S02]  /*4750*/  MOV R46, R37 ;  /* 0x00000025002e7202 */ /* 0x002fe40000000f00 */
        /* <DEDUP_REMOVED lines=104> */
.L_x_2167:
[----:B------:R-:W-:Y:S05]  /*4de0*/  BSYNC B0 ;  /* 0x0000000000007941 */ /* 0x000fea0003800000 */
.L_x_2165:
        /* <DEDUP_REMOVED lines=358> */
.L_x_2169:
        /* <DEDUP_REMOVED lines=8> */
.L_x_2172:
[----:B------:R-:W-:Y:S05]  /*64d0*/  BSYNC B2 ;  /* 0x0000000000027941 */ /* 0x000fea0003800000 */
.L_x_2171:
        /* <DEDUP_REMOVED lines=8> */
.L_x_2173:
[----:B------:R-:W-:Y:S01]  /*6560*/  HFMA2.MMA R233, -RZ, RZ, 0, 1.1920928955078125e-07 ;  /* 0x00000002ffe97435 */ /* 0x000fe200000001ff */
[----:B------:R-:W-:Y:S01]  /*6570*/  MOV R232, R143 ;  /* 0x0000008f00e87202 */ /* 0x000fe20000000f00 */
[----:B------:R-:W-:-:S09]  /*6580*/  FADD.FTZ R217, R217, R240 ;  /* 0x000000f0d9d97221 */ /* 0x000fd20000010000 */
[----:B------:R-:W-:Y:S05]  /*6590*/  WARPSYNC.COLLECTIVE R235, `(.L_x_2174) ;  /* 0x00000000eb087348 */ /* 0x000fea0003c00000 */
[----:B------:R0:W1:Y:S02]  /*65a0*/  SHFL.BFLY P2, R240, R232, R233, R234 ;  /* 0x0c0000e9e8f07389 */ /* 0x00006400000400ea */
[----:B01----:R-:W-:Y:S01]  /*65b0*/  ENDCOLLECTIVE ;  /* 0x000000000000791b */ /* 0x003fe20003800000 */
.L_x_2174:
[----:B------:R-:W-:Y:S01]  /*65c0*/  MOV R232, R217 ;  /* 0x000000d900e87202 */ /* 0x000fe20000000f00 */
[----:B------:R-:W-:-:S07]  /*65d0*/  FADD.FTZ R143, R143, R240 ;  /* 0x000000f08f8f7221 */ /* 0x000fce0000010000 */
[----:B------:R-:W-:Y:S05]  /*65e0*/  WARPSYNC.COLLECTIVE R235, `(.L_x_2175) ;  /* 0x00000000eb087348 */ /* 0x000fea0003c00000 */
[----:B------:R0:W1:Y:S02]  /*65f0*/  SHFL.BFLY P2, R240, R232, R233, R234 ;  /* 0x0c0000e9e8f07389 */ /* 0x00006400000400ea */
[----:B01----:R-:W-:Y:S01]  /*6600*/  ENDCOLLECTIVE ;  /* 0x000000000000791b */ /* 0x003fe20003800000 */
.L_x_2175:
[----:B------:R-:W-:Y:S01]  /*6610*/  HFMA2.MMA R233, -RZ, RZ, 0, 2.384185791015625e-07 ;  /* 0x00000004ffe97435 */ /* 0x000fe200000001ff */
[----:B------:R-:W-:Y:S01]  /*6620*/  MOV R232, R143 ;  /* 0x0000008f00e87202 */ /* 0x000fe20000000f00 */
[----:B------:R-:W-:-:S09]  /*6630*/  FADD.FTZ R217, R217, R240 ;  /* 0x000000f0d9d97221 */ /* 0x000fd20000010000 */
[----:B------:R-:W-:Y:S05]  /*6640*/  WARPSYNC.COLLECTIVE R235, `(.L_x_2176) ;  /* 0x00000000eb087348 */ /* 0x000fea0003c00000 */
[----:B------:R0:W1:Y:S02]  /*6650*/  SHFL.BFLY P2, R240, R232, R233, R234 ;  /* 0x0c0000e9e8f07389 */ /* 0x00006400000400ea */
[----:B01----:R-:W-:Y:S01]  /*6660*/  ENDCOLLECTIVE ;  /* 0x000000000000791b */ /* 0x003fe20003800000 */
.L_x_2176:
[----:B------:R-:W-:Y:S01]  /*6670*/  MOV R232, R217 ;  /* 0x000000d900e87202 */ /* 0x000fe20000000f00 */
[----:B------:R-:W-:-:S07]  /*6680*/  FADD.FTZ R143, R143, R240 ;  /* 0x000000f08f8f7221 */ /* 0x000fce0000010000 */
[----:B------:R-:W-:Y:S05]  /*6690*/  WARPSYNC.COLLECTIVE R235, `(.L_x_2177) ;  /* 0x00000000eb087348 */ /* 0x000fea0003c00000 */
[----:B------:R0:W1:Y:S02]  /*66a0*/  SHFL.BFLY P2, R240, R232, R233, R234 ;  /* 0x0c0000e9e8f07389 */ /* 0x00006400000400ea */
[----:B01----:R-:W-:Y:S01]  /*66b0*/  ENDCOLLECTIVE ;  /* 0x000000000000791b */ /* 0x003fe20003800000 */
.L_x_2177:
[----:B------:R-:W-:Y:S01]  /*66c0*/  HFMA2.MMA R233, -RZ, RZ, 0, 4.76837158203125e-07 ;  /* 0x00000008ffe97435 */ /* 0x000fe200000001ff */
[----:B------:R-:W-:Y:S01]  /*66d0*/  MOV R232, R143 ;  /* 0x0000008f00e87202 */ /* 0x000fe20000000f00 */
[----:B------:R-:W-:-:S09]  /*66e0*/  FADD.FTZ R217, R217, R240 ;  /* 0x000000f0d9d97221 */ /* 0x000fd20000010000 */
[----:B------:R-:W-:Y:S05]  /*66f0*/  WARPSYNC.COLLECTIVE R235, `(.L_x_2178) ;  /* 0x00000000eb087348 */ /* 0x000fea0003c00000 */
[----:B------:R0:W1:Y:S02]  /*6700*/  SHFL.BFLY P2, R240, R232, R233, R234 ;  /* 0x0c0000e9e8f07389 */ /* 0x00006400000400ea */
[----:B01----:R-:W-:Y:S01]  /*6710*/  ENDCOLLECTIVE ;  /* 0x000000000000791b */ /* 0x003fe20003800000 */
.L_x_2178:
[----:B------:R-:W-:Y:S01]  /*6720*/  MOV R232, R217 ;  /* 0x000000d900e87202 */ /* 0x000fe20000000f00 */
[----:B------:R-:W-:-:S07]  /*6730*/  FADD.FTZ R143, R143, R240 ;  /* 0x000000f08f8f7221 */ /* 0x000fce0000010000 */
[----:B------:R-:W-:Y:S05]  /*6740*/  WARPSYNC.COLLECTIVE R235, `(.L_x_2179) ;  /* 0x00000000eb087348 */ /* 0x000fea0003c00000 */
[----:B------:R0:W1:Y:S02]  /*6750*/  SHFL.BFLY P2, R240, R232, R233, R234 ;  /* 0x0c0000e9e8f07389 */ /* 0x00006400000400ea */
[----:B01----:R-:W-:Y:S01]  /*6760*/  ENDCOLLECTIVE ;  /* 0x000000000000791b */ /* 0x003fe20003800000 */
.L_x_2179:
[----:B------:R-:W-:Y:S01]  /*6770*/  HFMA2.MMA R233, -RZ, RZ, 0, 9.5367431640625e-07 ;  /* 0x00000010ffe97435 */ /* 0x000fe200000001ff */
[----:B------:R-:W-:Y:S01]  /*6780*/  MOV R232, R143 ;  /* 0x0000008f00e87202 */ /* 0x000fe20000000f00 */
[----:B------:R-:W-:-:S09]  /*6790*/  FADD.FTZ R217, R217, R240 ;  /* 0x000000f0d9d97221 */ /* 0x000fd20000010000 */
[----:B------:R-:W-:Y:S05]  /*67a0*/  WARPSYNC.COLLECTIVE R235, `(.L_x_2180) ;  /* 0x00000000eb087348 */ /* 0x000fea0003c00000 */
[----:B------:R0:W1:Y:S02]  /*67b0*/  SHFL.BFLY P2, R240, R232, R233, R234 ;  /* 0x0c0000e9e8f07389 */ /* 0x00006400000400ea */
[----:B01----:R-:W-:Y:S01]  /*67c0*/  ENDCOLLECTIVE ;  /* 0x000000000000791b */ /* 0x003fe20003800000 */
.L_x_2180:
[----:B------:R-:W-:Y:S02]  /*67d0*/  MOV R232, R217 ;  /* 0x000000d900e87202 */ /* 0x000fe40000000f00 */
[----:B------:R-:W-:-:S07]  /*67e0*/  MOV R236, R240 ;  /* 0x000000f000ec7202 */ /* 0x000fce0000000f00 */
[----:B------:R-:W-:Y:S05]  /*67f0*/  WARPSYNC.COLLECTIVE R235, `(.L_x_2181) ;  /* 0x00000000eb087348 */ /* 0x000fea0003c00000 */
[----:B------:R0:W1:Y:S02]  /*6800*/  SHFL.BFLY P2, R240, R232, R233, R234 ;  /* 0x0c0000e9e8f07389 */ /* 0x00006400000400ea */
[----:B01----:R-:W-:Y:S01]  /*6810*/  ENDCOLLECTIVE ;  /* 0x000000000000791b */ /* 0x003fe20003800000 */
.L_x_2181:
[----:B------:R-:W-:Y:S01]  /*6820*/  MOV R232, R240 ;  /* 0x000000f000e87202 */ /* 0x000fe20000000f00 */
[----:B------:R-:W-:Y:S06]  /*6830*/  BRA `(.L_x_2182) ;  /* 0xffffffc800f87947 */ /* 0x000fec000383ffff */
.L_x_2183:
        /* <DEDUP_REMOVED lines=12> */
.L_x_3791:


//--------------------- .text._ZN10layer_norm31ln_parallel_residual_bwd_kernelINS_13Kernel_traitsI6__halfS2_fS2_fjLj1024ELj1ELj4ELj1ELj16ENS_18Kernel_traits_baseILj1024ES2_S2_fS2_fjLj128EEEEELb0ELb1ELb0EEEvNS_9BwdParamsE --------------------------
	.section	.text._ZN10layer_norm31ln_parallel_residual_bwd_kernelINS_13Kernel_traitsI6__halfS2_fS2_fjLj1024ELj1ELj4ELj1ELj16ENS_18Kernel_traits_baseILj1024ES2_S2_fS2_fjLj128EEEEELb0ELb1ELb0EEEvNS_9BwdParamsE,"ax",@progbits
	.align	128
        .global         _ZN10layer_norm31ln_parallel_residual_bwd_kernelINS_13Kernel_traitsI6__halfS2_fS2_fjLj1024ELj1ELj4ELj1ELj16ENS_18Kernel_traits_baseILj1024ES2_S2_fS2_fjLj128EEEEELb0ELb1ELb0EEEvNS_9BwdParamsE
        .type           _ZN10layer_norm31ln_parallel_residual_bwd_kernelINS_13Kernel_traitsI6__halfS2_fS2_fjLj1024ELj1ELj4ELj1ELj16ENS_18Kernel_traits_baseILj1024ES2_S2_fS2_fjLj128EEEEELb0ELb1ELb0EEEvNS_9BwdParamsE,@function
        .size           _ZN10layer_norm31ln_parallel_residual_bwd_kernelINS_13Kernel_traitsI6__halfS2_fS2_fjLj1024ELj1ELj4ELj1ELj16ENS_18Kernel_traits_baseILj1024ES2_S2_fS2_fjLj128EEEEELb0ELb1ELb0EEEvNS_9BwdParamsE,(.L_x_3792 - _ZN10layer_norm31ln_parallel_residual_bwd_kernelINS_13Kernel_traitsI6__halfS2_fS2_fjLj1024ELj1ELj4ELj1ELj16ENS_18Kernel_traits_baseILj1024ES2_S2_fS2_fjLj128EEEEELb0ELb1ELb0EEEvNS_9BwdParamsE)
        .other          _ZN10layer_norm31ln_parallel_residual_bwd_kernelINS_13Kernel_traitsI6__halfS2_fS2_fjLj1024ELj1ELj4ELj1ELj16ENS_18Kernel_traits_baseILj1024ES2_S2_fS2_fjLj128EEEEELb0ELb1ELb0EEEvNS_9BwdParamsE,@"STO_CUDA_ENTRY STV_DEFAULT"
_ZN10layer_norm31ln_parallel_residual_bwd_kernelINS_13Kernel_traitsI6__halfS2_fS2_fjLj1024ELj1ELj4ELj1ELj16ENS_18Kernel_traits_baseILj1024ES2_S2_fS2_fjLj128EEEEELb0ELb1ELb0EEEvNS_9BwdParamsE:
.text._ZN10layer_norm31ln_parallel_residual_bwd_kernelINS_13Kernel_traitsI6__halfS2_fS2_fjLj1024ELj1ELj4ELj1ELj16ENS_18Kernel_traits_baseILj1024ES2_S2_fS2_fjLj128EEEEELb0ELb1ELb0EEEvNS_9BwdParamsE:
        /* <DEDUP_REMOVED lines=110> */
.L_x_2203:
        /* <DEDUP_REMOVED lines=31> */
[----:B------:R-:W-:-:S03]  /*08d0*/  FADD.FTZ R219, -R221, R150 ;  /* 0x00000096dddb7221 */ /* 0x000fc60000010100 */
[C---:B-----5:R-:W-:Y:S01]  /*08e0*/  FMUL.FTZ R3, R158.reuse, R3 ;  /* 0x000000039e037220 */ /* 0x060fe20000410000 */
[C---:B------:R-:W-:Y:S01]  /*08f0*/  FMUL.FTZ R219, R158.reuse, R219 ;  /* 0x000000db9edb7220 */ /* 0x040fe20000410000 */
[----:B------:R-:W-:Y:S01]  /*0900*/  FMUL.FTZ R220, R158, R209 ;  /* 0x000000d19edc7220 */ /* 0x000fe20000410000 */
[----:B---3--:R-:W-:Y:S01]  /*0910*/  FADD.FTZ R213, -R221, R144 ;  /* 0x00000090ddd57221 */ /* 0x008fe20000010100 */
[--C-:B----4-:R-:W-:Y:S02]  /*0920*/  HADD2.F32 R149, -RZ, R152.reuse.H0_H0 ;  /* 0x20000098ff957230 */ /* 0x110fe40000004100 */
[----:B------:R-:W-:-:S03]  /*0930*/  HADD2.F32 R152, -RZ, R152.H1_H1 ;  /* 0x30000098ff987230 */ /* 0x000fc60000004100 */
[----:B------:R-:W-:Y:S01]  /*0940*/  FMUL.FTZ R222, R34, R149 ;  /* 0x0000009522de7220 */ /* 0x000fe20000410000 */
[--C-:B------:R-:W-:Y:S02]  /*0950*/  HADD2.F32 R217, -RZ, R153.reuse.H0_H0 ;  /* 0x20000099ffd97230 */ /* 0x100fe40000004100 */
[----:B------:R-:W-:Y:S02]  /*0960*/  HADD2.F32 R148, -RZ, R153.H1_H1 ;  /* 0x30000099ff947230 */ /* 0x000fe40000004100 */
[----:B------:R-:W-:Y:S01]  /*0970*/  FADD.FTZ R153, -R221, R145 ;  /* 0x00000091dd997221 */ /* 0x000fe20000010100 */
[--C-:B------:R-:W-:Y:S02]  /*0980*/  HADD2.F32 R223, -RZ, R155.reuse.H0_H0 ;  /* 0x2000009bffdf7230 */ /* 0x100fe40000004100 */
[----:B------:R-:W-:Y:S01]  /*0990*/  FMUL.FTZ R218, R33, R152 ;  /* 0x0000009821da7220 */ /* 0x000fe20000410000 */
[----:B------:R-:W-:Y:S02]  /*09a0*/  HADD2.F32 R150, -RZ, R155.H1_H1 ;  /* 0x3000009bff967230 */ /* 0x000fe40000004100 */
[----:B------:R-:W-:Y:S01]  /*09b0*/  FADD.FTZ R155, -R221, R147 ;  /* 0x00000093dd9b7221 */ /* 0x000fe20000010100 */
[----:B------:R-:W-:Y:S01]  /*09c0*/  FADD.FTZ R145, RZ, R222 ;  /* 0x000000deff917221 */ /* 0x000fe20000010000 */
[----:B------:R-:W-:Y:S01]  /*09d0*/  FFMA.FTZ R147, R3, R222, RZ ;  /* 0x000000de03937223 */ /* 0x000fe200000100ff */
[----:B------:R-:W-:Y:S01]  /*09e0*/  FADD.FTZ R78, R78, R217 ;  /* 0x000000d94e4e7221 */ /* 0x000fe20000010000 */
[-C--:B------:R-:W-:Y:S01]  /*09f0*/  FFMA.FTZ R46, R219, R217.reuse, R46 ;  /* 0x000000d9db2e7223 */ /* 0x080fe2000001002e */
[----:B0-----:R-:W-:Y:S01]  /*0a00*/  FADD.FTZ R165, -R221, R146 ;  /* 0x00000092dda57221 */ /* 0x001fe20000010100 */
[----:B------:R-:W-:Y:S01]  /*0a10*/  FMUL.FTZ R217, R32, R217 ;  /* 0x000000d920d97220 */ /* 0x000fe20000410000 */
[----:B------:R-:W-:Y:S01]  /*0a20*/  FADD.FTZ R144, R145, R218 ;  /* 0x000000da91907221 */ /* 0x000fe20000010000 */
[----:B------:R-:W-:Y:S01]  /*0a30*/  FADD.FTZ R151, -R221, R151 ;  /* 0x00000097dd977221 */ /* 0x000fe20000010100 */
[----:B------:R-:W-:Y:S01]  /*0a40*/  FFMA.FTZ R146, R220, R218, R147 ;  /* 0x000000dadc927223 */ /* 0x000fe20000010093 */
[----:B------:R-:W-:-:S02]  /*0a50*/  HADD2.F32 R211, -RZ, R154.H0_H0 ;  /* 0x2000009affd37230 */ /* 0x000fc40000004100 */
[----:B------:R-:W-:Y:S01]  /*0a60*/  FMUL.FTZ R213, R158, R213 ;  /* 0x000000d59ed57220 */ /* 0x000fe20000410000 */
[----:B------:R-:W-:Y:S01]  /*0a70*/  FMUL.FTZ R215, R31, R148 ;  /* 0x000000941fd77220 */ /* 0x000fe20000410000 */
[----:B------:R-:W-:Y:S01]  /*0a80*/  FADD.FTZ R144, R144, R217 ;  /* 0x000000d990907221 */ /* 0x000fe20000010000 */
[----:B------:R-:W-:Y:S01]  /*0a90*/  FMUL.FTZ R216, R158, R151 ;  /* 0x000000979ed87220 */ /* 0x000fe20000410000 */
[----:B------:R-:W-:Y:S01]  /*0aa0*/  FFMA.FTZ R145, R219, R217, R146 ;  /* 0x000000d9db917223 */ /* 0x000fe20000010092 */
[----:B------:R-:W-:Y:S02]  /*0ab0*/  HADD2.F32 R154, -RZ, R154.H1_H1 ;  /* 0x3000009aff9a7230 */ /* 0x000fe40000004100 */
        /* <DEDUP_REMOVED lines=32> */
.L_x_2187:
[----:B------:R-:W-:Y:S05]  /*0cc0*/  BSYNC B1 ;  /* 0x0000000000017941 */ /* 0x000fea0003800000 */
.L_x_2186:
        /* <DEDUP_REMOVED lines=19> */
[----:B------:R-:W-:Y:S02]  /*0e00*/  FADD.FTZ R173, -R221, R146 ;  /* 0x00000092ddad7221 */ /* 0x000fe40000010100 */
[C---:B-----5:R-:W-:Y:S01]  /*0e10*/  FMUL.FTZ R170, R158.reuse, R175 ;  /* 0x000000af9eaa7220 */ /* 0x060fe20000410000 */
[C---:B------:R-:W-:Y:S01]  /*0e20*/  FMUL.FTZ R163, R158.reuse, R163 ;  /* 0x000000a39ea37220 */ /* 0x040fe20000410000 */
[C---:B0-----:R-:W-:Y:S01]  /*0e30*/  FMUL.FTZ R166, R158.reuse, R171 ;  /* 0x000000ab9ea67220 */ /* 0x041fe20000410000 */
[----:B------:R-:W-:Y:S01]  /*0e40*/  FMUL.FTZ R167, R158, R173 ;  /* 0x000000ad9ea77220 */ /* 0x000fe20000410000 */
[----:B----4-:R-:W-:-:S02]  /*0e50*/  HADD2.F32 R145, -RZ, R148.H0_H0 ;  /* 0x20000094ff917230 */ /* 0x010fc40000004100 */
[--C-:B------:R-:W-:Y:S02]  /*0e60*/  HADD2.F32 R144, -RZ, R149.reuse.H1_H1 ;  /* 0x30000095ff907230 */ /* 0x100fe40000004100 */
[----:B------:R-:W-:Y:S02]  /*0e70*/  HADD2.F32 R148, -RZ, R148.H1_H1 ;  /* 0x30000094ff947230 */ /* 0x000fe40000004100 */
[-C--:B------:R-:W-:Y:S01]  /*0e80*/  FMUL.FTZ R168, R26, R145.reuse ;  /* 0x000000911aa87220 */ /* 0x080fe20000410000 */
[----:B------:R-:W-:Y:S02]  /*0e90*/  HADD2.F32 R147, -RZ, R149.H0_H0 ;  /* 0x20000095ff937230 */ /* 0x000fe40000004100 */
[----:B------:R-:W-:Y:S01]  /*0ea0*/  FADD.FTZ R87, R87, R144 ;  /* 0x0000009057577221 */ /* 0x000fe20000010000 */
[-C--:B------:R-:W-:Y:S01]  /*0eb0*/  FFMA.FTZ R55, R170, R144.reuse, R55 ;  /* 0x00000090aa377223 */ /* 0x080fe20000010037 */
[----:B------:R-:W-:Y:S01]  /*0ec0*/  FMUL.FTZ R171, R23, R144 ;  /* 0x0000009017ab7220 */ /* 0x000fe20000410000 */
[----:B------:R-:W-:Y:S01]  /*0ed0*/  FADD.FTZ R84, R84, R145 ;  /* 0x0000009154547221 */ /* 0x000fe20000010000 */
[----:B------:R-:W-:Y:S01]  /*0ee0*/  FFMA.FTZ R52, R163, R145, R52 ;  /* 0x00000091a3347223 */ /* 0x000fe20000010034 */
        /* <DEDUP_REMOVED lines=9> */
[----:B---3--:R-:W-:Y:S01]  /*0f80*/  FADD.FTZ R149, -R221, R152 ;  /* 0x00000098dd957221 */ /* 0x008fe20000010100 */
[----:B------:R-:W-:Y:S01]  /*0f90*/  FADD.FTZ R146, R147, R172 ;  /* 0x000000ac93927221 */ /* 0x000fe20000010000 */
[----:B------:R-:W-:Y:S01]  /*0fa0*/  FFMA.FTZ R145, R167, R172, R144 ;  /* 0x000000aca7917223 */ /* 0x000fe20000010090 */
[----:B------:R-:W-:Y:S02]  /*0fb0*/  HADD2.F32 R150, -RZ, R150.H1_H1 ;  /* 0x30000096ff967230 */ /* 0x000fe40000004100 */
[----:B------:R-:W-:Y:S01]  /*0fc0*/  FADD.FTZ R153, -R221, R153 ;  /* 0x00000099dd997221 */ /* 0x000fe20000010100 */
[----:B------:R-:W-:Y:S01]  /*0fd0*/  FMUL.FTZ R173, R158, R149 ;  /* 0x000000959ead7220 */ /* 0x000fe20000410000 */
[----:B------:R-:W-:Y:S01]  /*0fe0*/  FMUL.FTZ R174, R22, R177 ;  /* 0x000000b116ae7220 */ /* 0x000fe20000410000 */
[----:B------:R-:W-:Y:S01]  /*0ff0*/  FADD.FTZ R147, R146, R171 ;  /* 0x000000ab92937221 */ /* 0x000fe20000010000 */
[----:B------:R-:W-:Y:S01]  /*1000*/  FFMA.FTZ R144, R170, R171, R145 ;  /* 0x000000abaa907223 */ /* 0x000fe20000010091 */
[----:B------:R-:W-:-:S02]  /*1010*/  HADD2.F32 R179, -RZ, R151.H0_H0 ;  /* 0x20000097ffb37230 */ /* 0x000fc40000004100 */
[----:B------:R-:W-:Y:S02]  /*1020*/  HADD2.F32 R226, -RZ, R151.H1_H1 ;  /* 0x30000097ffe27230 */ /* 0x000fe40000004100 */
[----:B------:R-:W-:Y:S01]  /*1030*/  FADD.FTZ R151, -R221, R154 ;  /* 0x0000009add977221 */ /* 0x000fe20000010100 */
[----:B------:R-:W-:Y:S01]  /*1040*/  FMUL.FTZ R176, R158, R153 ;  /* 0x000000999eb07220 */ /* 0x000fe20000410000 */
[----:B------:R-:W-:Y:S01]  /*1050*/  FMUL.FTZ R175, R21, R150 ;  /* 0x0000009615af7220 */ /* 0x000fe20000410000 */
[----:B------:R-:W-:Y:S01]  /*1060*/  FADD.FTZ R146, R147, R174 ;  /* 0x000000ae93927221 */ /* 0x000fe20000010000 */
[C---:B------:R-:W-:Y:S01]  /*1070*/  FFMA.FTZ R145, R173.reuse, R174, R144 ;  /* 0x000000aead917223 */ /* 0x040fe20000010090 */
        /* <DEDUP_REMOVED lines=21> */
.L_x_2189:
[----:B------:R-:W-:Y:S05]  /*11d0*/  BSYNC B1 ;  /* 0x0000000000017941 */ /* 0x000fea0003800000 */
.L_x_2188:
        /* <DEDUP_REMOVED lines=80> */
.L_x_2191:
[----:B------:R-:W-:Y:S05]  /*16e0*/  BSYNC B1 ;  /* 0x0000000000017941 */ /* 0x000fea0003800000 */
.L_x_2190:
        /* <DEDUP_REMOVED lines=52> */
[----:B------:R-:W-:Y:S01]  /*1a30*/  FADD.FTZ R205, -R221, R154 ;  /* 0x0000009addcd7221 */ /* 0x000fe20000010100 */
[C---:B------:R-:W-:Y:S01]  /*1a40*/  FMUL.FTZ R208, R158.reuse, R153 ;  /* 0x000000999ed07220 */ /* 0x040fe20000410000 */
        /* <DEDUP_REMOVED lines=25> */
.L_x_2193:
[----:B------:R-:W-:Y:S05]  /*1be0*/  BSYNC B1 ;  /* 0x0000000000017941 */ /* 0x000fea0003800000 */
.L_x_2192:
        /* <DEDUP_REMOVED lines=20> */
.L_x_2215:
        /* <DEDUP_REMOVED lines=57> */
[----:B------:R-:W-:Y:S02]  /*20c0*/  @P6 F2FP.F16.F32.PACK_AB R150, RZ, R151 ;  /* 0x00000097ff96623e */ /* 0x000fe400000000ff */
[----:B------:R-:W-:Y:S01]  /*20d0*/  @P6 F2FP.F16.F32.PACK_AB R223, RZ, R221 ;  /* 0x000000ddffdf623e */ /* 0x000fe200000000ff */
[----:B------:R0:W-:Y:S01]  /*20e0*/  @P0 STG.E.128 desc[UR4][R146.64+0x10], R120 ;  /* 0x0000107892000986 */ /* 0x0001e2000c101d04 */
[----:B------:R-:W-:Y:S01]  /*20f0*/  @P6 F2FP.F16.F32.PACK_AB R226, RZ, R227 ;  /* 0x000000e3ffe2623e */ /* 0x000fe200000000ff */
[----:B-1----:R-:W-:Y:S01]  /*2100*/  IMAD.WIDE.U32 R148, R156, 0x10, R148 ;  /* 0x000000109c947825 */ /* 0x002fe200078e0094 */
        /* <DEDUP_REMOVED lines=8> */
[----:B------:R-:W-:Y:S02]  /*2190*/  @P6 LEA R150, P0, R156, UR14, 0x4 ;  /* 0x0000000e9c966c11 */ /* 0x000fe4000f8020ff */
[----:B------:R-:W-:Y:S02]  /*21a0*/  @P6 PRMT R63, R230, 0x7610, R63 ;  /* 0x00007610e63f6816 */ /* 0x000fe4000000003f */
[----:B------:R-:W-:Y:S02]  /*21b0*/  F2FP.F16.F32.PACK_AB R144, R154, R151 ;  /* 0x000000979a90723e */ /* 0x000fe400000000ff */
[----:B------:R-:W-:Y:S02]  /*21c0*/  F2FP.F16.F32.PACK_AB R145, R224, R221 ;  /* 0x000000dde091723e */ /* 0x000fe400000000ff */
[----:B0-----:R-:W-:Y:S02]  /*21d0*/  F2FP.F16.F32.PACK_AB R146, R228, R227 ;  /* 0x000000e3e492723e */ /* 0x001fe400000000ff */
[----:B------:R-:W-:-:S02]  /*21e0*/  F2FP.F16.F32.PACK_AB R147, R232, R231 ;  /* 0x000000e7e893723e */ /* 0x000fc400000000ff */
        /* <DEDUP_REMOVED lines=8> */
.L_x_2196:
[----:B------:R-:W-:Y:S05]  /*2270*/  BSYNC B1 ;  /* 0x0000000000017941 */ /* 0x000fea0003800000 */
.L_x_2195:
        /* <DEDUP_REMOVED lines=58> */
[----:B------:R-:W-:-:S02]  /*2620*/  @P6 F2FP.F16.F32.PACK_AB R151, RZ, R144 ;  /* 0x00000090ff97623e */ /* 0x000fc400000000ff */
[----:B------:R-:W-:Y:S02]  /*2630*/  @P6 PRMT R60, R150, 0x7610, R60 ;  /* 0x00007610963c6816 */ /* 0x000fe4000000003c */
        /* <DEDUP_REMOVED lines=19> */
.L_x_2198:
[----:B------:R-:W-:Y:S05]  /*2770*/  BSYNC B1 ;  /* 0x0000000000017941 */ /* 0x000fea0003800000 */
.L_x_2197:
        /* <DEDUP_REMOVED lines=79> */
.L_x_2200:
[----:B------:R-:W-:Y:S05]  /*2c70*/  BSYNC B1 ;  /* 0x0000000000017941 */ /* 0x000fea0003800000 */
.L_x_2199:
        /* <DEDUP_REMOVED lines=59> */
[----:B------:R-:W-:Y:S02]  /*3030*/  @P6 F2FP.F16.F32.PACK_AB R153, RZ, R152 ;  /* 0x00000098ff99623e */ /* 0x000fe400000000ff */
[----:B------:R-:W-:Y:S02]  /*3040*/  @P6 F2FP.F16.F32.PACK_AB R229, RZ, R228 ;  /* 0x000000e4ffe5623e */ /* 0x000fe400000000ff */
[----:B------:R-:W-:Y:S02]  /*3050*/  @P6 PRMT R62, R223, 0x7610, R62 ;  /* 0x00007610df3e6816 */ /* 0x000fe4000000003e */
[----:B------:R-:W-:Y:S02]  /*3060*/  @P6 PRMT R61, R154, 0x7610, R61 ;  /* 0x000076109a3d6816 */ /* 0x000fe4000000003d */
[----:B------:R-:W-:Y:S02]  /*3070*/  @P6 PRMT R63, R226, 0x7610, R63 ;  /* 0x00007610e23f6816 */ /* 0x000fe4000000003f */
[----:B------:R-:W-:-:S02]  /*3080*/  F2FP.F16.F32.PACK_AB R144, R152, R147 ;  /* 0x000000939890723e */ /* 0x000fc400000000ff */
[----:B0-----:R-:W-:Y:S02]  /*3090*/  @P6 F2FP.F16.F32.PACK_AB R151, RZ, R147 ;  /* 0x00000093ff97623e */ /* 0x001fe400000000ff */
[----:B------:R-:W-:Y:S02]  /*30a0*/  @P6 LEA R150, P0, R156, UR14, 0x4 ;  /* 0x0000000e9c966c11 */ /* 0x000fe4000f8020ff */
[----:B------:R-:W-:Y:S02]  /*30b0*/  @P6 PRMT R60, R151, 0x7610, R60 ;  /* 0x00007610973c6816 */ /* 0x000fe4000000003c */
[----:B------:R-:W-:Y:S02]  /*30c0*/  F2FP.F16.F32.PACK_AB R146, R146, R221 ;  /* 0x000000dd9292723e */ /* 0x000fe400000000ff */
[----:B------:R-:W-:Y:S02]  /*30d0*/  F2FP.F16.F32.PACK_AB R145, R224, R155 ;  /* 0x0000009be091723e */ /* 0x000fe400000000ff */
[----:B------:R-:W-:-:S02]  /*30e0*/  F2FP.F16.F32.PACK_AB R147, R228, R227 ;  /* 0x000000e3e493723e */ /* 0x000fc400000000ff */
[----:B------:R-:W-:Y:S02]  /*30f0*/  @P6 PRMT R62, R62, 0x5410, R225 ;  /* 0x000054103e3e6816 */ /* 0x000fe400000000e1 */
[----:B------:R-:W-:Y:S01]  /*3100*/  @P6 LEA.HI.X R151, R156, UR15, RZ, 0x4, P0 ;  /* 0x0000000f9c976c11 */ /* 0x000fe200080f24ff */
[----:B------:R4:W-:Y:S01]  /*3110*/  STG.E.128 desc[UR4][R148.64], R144 ;  /* 0x0000009094007986 */ /* 0x0009e2000c101d04 */
[----:B------:R-:W-:Y:S02]  /*3120*/  @P6 PRMT R61, R61, 0x5410, R158 ;  /* 0x000054103d3d6816 */ /* 0x000fe4000000009e */
[----:B------:R-:W-:Y:S02]  /*3130*/  @P6 PRMT R60, R60, 0x5410, R153 ;  /* 0x000054103c3c6816 */ /* 0x000fe40000000099 */
[----:B------:R-:W-:-:S05]  /*3140*/  @P6 PRMT R63, R63, 0x5410, R229 ;  /* 0x000054103f3f6816 */ /* 0x000fca00000000e5 */
[----:B------:R4:W-:Y:S02]  /*3150*/  @P6 STG.E.128 desc[UR4][R150.64], R60 ;  /* 0x0000003c96006986 */ /* 0x0009e4000c101d04 */
.L_x_2202:
[----:B------:R-:W-:Y:S05]  /*3160*/  BSYNC B1 ;  /* 0x0000000000017941 */ /* 0x000fea0003800000 */
.L_x_2201:
[----:B-1234-:R-:W1:Y:S02]  /*3170*/  LDC.64 R144, c[0x0][0x210] ;  /* 0x00008400ff907b82 */ /* 0x01ee640000000a00 */
[----:B-1----:R-:W-:-:S04]  /*3180*/  LEA R0, R144, R0, 0x2 ;  /* 0x0000000090007211 */ /* 0x002fc800078e10ff */
[----:B------:R-:W-:-:S13]  /*3190*/  ISETP.GE.AND P0, PT, R0, R145, PT ;  /* 0x000000910000720c */ /* 0x000fda0003f06270 */
[----:B------:R-:W-:Y:S05]  /*31a0*/  @!P0 BRA `(.L_x_2203) ;  /* 0xffffffd4004c8947 */ /* 0x000fea000383ffff */
.L_x_2185:
[----:B------:R-:W-:Y:S05]  /*31b0*/  BSYNC B0 ;  /* 0x0000000000007941 */ /* 0x000fea0003800000 */
.L_x_2184:
        /* <DEDUP_REMOVED lines=257> */
.L_x_2194:
        /* <DEDUP_REMOVED lines=8> */
.L_x_2205:
[----:B------:R-:W-:Y:S05]  /*4250*/  BSYNC B1 ;  /* 0x0000000000017941 */ /* 0x000fea0003800000 */
.L_x_2204:
        /* <DEDUP_REMOVED lines=8> */
.L_x_2206:
[----:B------:R-:W-:Y:S01]  /*42e0*/  FADD.FTZ R144, R144, R225 ;  /* 0x000000e190907221 */ /* 0x000fe20000010000 */
[----:B------:R-:W-:-:S04]  /*42f0*/  HFMA2.MMA R154, -RZ, RZ, 0, 1.1920928955078125e-07 ;  /* 0x00000002ff9a7435 */ /* 0x000fc800000001ff */
[----:B------:R-:W-:Y:S02]  /*4300*/  MOV R155, R144 ;  /* 0x00000090009b7202 */ /* 0x000fe40000000f00 */
[----:B------:R-:W-:-:S07]  /*4310*/  MOV R145, R153 ;  /* 0x0000009900917202 */ /* 0x000fce0000000f00 */
[----:B------:R-:W-:Y:S05]  /*4320*/  WARPSYNC.COLLECTIVE R152, `(.L_x_2207) ;  /* 0x0000000098087348 */ /* 0x000fea0003c00000 */
[----:B------:R0:W1:Y:S02]  /*4330*/  SHFL.BFLY P0, R153, R155, R154, R221 ;  /* 0x0c00009a9b997389 */ /* 0x00006400000000dd */
[----:B01----:R-:W-:Y:S01]  /*4340*/  ENDCOLLECTIVE ;  /* 0x000000000000791b */ /* 0x003fe20003800000 */
.L_x_2207:
[----:B------:R-:W-:-:S05]  /*4350*/  FADD.FTZ R145, R145, R224 ;  /* 0x000000e091917221 */ /* 0x000fca0000010000 */
[----:B------:R-:W-:Y:S02]  /*4360*/  MOV R155, R145 ;  /* 0x00000091009b7202 */ /* 0x000fe40000000f00 */
[----:B------:R-:W-:-:S07]  /*4370*/  MOV R147, R153 ;  /* 0x0000009900937202 */ /* 0x000fce0000000f00 */
[----:B------:R-:W-:Y:S05]  /*4380*/  WARPSYNC.COLLECTIVE R152, `(.L_x_2208) ;  /* 0x0000000098087348 */ /* 0x000fea0003c00000 */
[----:B------:R0:W1:Y:S02]  /*4390*/  SHFL.BFLY P0, R153, R155, R154, R221 ;  /* 0x0c00009a9b997389 */ /* 0x00006400000000dd */
[----:B01----:R-:W-:Y:S01]  /*43a0*/  ENDCOLLECTIVE ;  /* 0x000000000000791b */ /* 0x003fe20003800000 */
.L_x_2208:
[----:B------:R-:W-:Y:S01]  /*43b0*/  FADD.FTZ R147, R144, R147 ;  /* 0x0000009390937221 */ /* 0x000fe20000010000 */
[----:B------:R-:W-:-:S04]  /*43c0*/  HFMA2.MMA R154, -RZ, RZ, 0, 2.384185791015625e-07 ;  /* 0x00000004ff9a7435 */ /* 0x000fc800000001ff */
[----:B------:R-:W-:Y:S02]  /*43d0*/  MOV R155, R147 ;  /* 0x00000093009b7202 */ /* 0x000fe40000000f00 */
[----:B------:R-:W-:-:S07]  /*43e0*/  MOV R146, R153 ;  /* 0x0000009900927202 */ /* 0x000fce0000000f00 */
[----:B------:R-:W-:Y:S05]  /*43f0*/  WARPSYNC.COLLECTIVE R152, `(.L_x_2209) ;  /* 0x0000000098087348 */ /* 0x000fea0003c00000 */
[----:B------:R0:W1:Y:S02]  /*4400*/  SHFL.BFLY P0, R153, R155, R154, R221 ;  /* 0x0c00009a9b997389 */ /* 0x00006400000000dd */
[----:B01----:R-:W-:Y:S01]  /*4410*/  ENDCOLLECTIVE ;  /* 0x000000000000791b */ /* 0x003fe20003800000 */
.L_x_2209:
[----:B------:R-:W-:-:S05]  /*4420*/  FADD.FTZ R146, R145, R146 ;  /* 0x0000009291927221 */ /* 0x000fca0000010000 */
[----:B------:R-:W-:Y:S02]  /*4430*/  MOV R155, R146 ;  /* 0x00000092009b7202 */ /* 0x000fe40000000f00 */
[----:B------:R-:W-:-:S07]  /*4440*/  MOV R148, R153 ;  /* 0x0000009900947202 */ /* 0x000fce0000000f00 */
[----:B------:R-:W-:Y:S05]  /*4450*/  WARPSYNC.COLLECTIVE R152, `(.L_x_2210) ;  /* 0x0000000098087348 */ /* 0x000fea0003c00000 */
[----:B------:R0:W1:Y:S02]  /*4460*/  SHFL.BFLY P0, R153, R155, R154, R221 ;  /* 0x0c00009a9b997389 */ /* 0x00006400000000dd */
[----:B01----:R-:W-:Y:S01]  /*4470*/  ENDCOLLECTIVE ;  /* 0x000000000000791b */ /* 0x003fe20003800000 */
.L_x_2210:
[----:B------:R-:W-:Y:S01]  /*4480*/  FADD.FTZ R148, R147, R148 ;  /* 0x0000009493947221 */ /* 0x000fe20000010000 */
[----:B------:R-:W-:-:S04]  /*4490*/  HFMA2.MMA R154, -RZ, RZ, 0, 4.76837158203125e-07 ;  /* 0x00000008ff9a7435 */ /* 0x000fc800000001ff */
[----:B------:R-:W-:Y:S02]  /*44a0*/  MOV R155, R148 ;  /* 0x00000094009b7202 */ /* 0x000fe40000000f00 */
[----:B------:R-:W-:-:S07]  /*44b0*/  MOV R149, R153 ;  /* 0x0000009900957202 */ /* 0x000fce0000000f00 */
[----:B------:R-:W-:Y:S05]  /*44c0*/  WARPSYNC.COLLECTIVE R152, `(.L_x_2211) ;  /* 0x0000000098087348 */ /* 0x000fea0003c00000 */
[----:B------:R0:W1:Y:S02]  /*44d0*/  SHFL.BFLY P0, R153, R155, R154, R221 ;  /* 0x0c00009a9b997389 */ /* 0x00006400000000dd */
[----:B01----:R-:W-:Y:S01]  /*44e0*/  ENDCOLLECTIVE ;  /* 0x000000000000791b */ /* 0x003fe20003800000 */
.L_x_2211:
[----:B------:R-:W-:-:S05]  /*44f0*/  FADD.FTZ R149, R146, R149 ;  /* 0x0000009592957221 */ /* 0x000fca0000010000 */
[----:B------:R-:W-:Y:S02]  /*4500*/  MOV R155, R149 ;  /* 0x00000095009b7202 */ /* 0x000fe40000000f00 */
[----:B------:R-:W-:-:S07]  /*4510*/  MOV R151, R153 ;  /* 0x0000009900977202 */ /* 0x000fce0000000f00 */
[----:B------:R-:W-:Y:S05]  /*4520*/  WARPSYNC.COLLECTIVE R152, `(.L_x_2212) ;  /* 0x0000000098087348 */ /* 0x000fea0003c00000 */
[----:B------:R0:W1:Y:S02]  /*4530*/  SHFL.BFLY P0, R153, R155, R154, R221 ;  /* 0x0c00009a9b997389 */ /* 0x00006400000000dd */
[----:B01----:R-:W-:Y:S01]  /*4540*/  ENDCOLLECTIVE ;  /* 0x000000000000791b */ /* 0x003fe20003800000 */
.L_x_2212:
[----:B------:R-:W-:Y:S01]  /*4550*/  FADD.FTZ R151, R148, R151 ;  /* 0x0000009794977221 */ /* 0x000fe20000010000 */
[----:B------:R-:W-:-:S04]  /*4560*/  HFMA2.MMA R154, -RZ, RZ, 0, 9.5367431640625e-07 ;  /* 0x00000010ff9a7435 */ /* 0x000fc800000001ff */
[----:B------:R-:W-:Y:S02]  /*4570*/  MOV R155, R151 ;  /* 0x00000097009b7202 */ /* 0x000fe40000000f00 */
[----:B------:R-:W-:-:S07]  /*4580*/  MOV R150, R153 ;  /* 0x0000009900967202 */ /* 0x000fce0000000f00 */
[----:B------:R-:W-:Y:S05]  /*4590*/  WARPSYNC.COLLECTIVE R152, `(.L_x_2213) ;  /* 0x0000000098087348 */ /* 0x000fea0003c00000 */
[----:B------:R0:W1:Y:S02]  /*45a0*/  SHFL.BFLY P0, R153, R155, R154, R221 ;  /* 0x0c00009a9b997389 */ /* 0x00006400000000dd */
[----:B01----:R-:W-:Y:S01]  /*45b0*/  ENDCOLLECTIVE ;  /* 0x000000000000791b */ /* 0x003fe20003800000 */
.L_x_2213:
[----:B------:R-:W-:-:S05]  /*45c0*/  FADD.FTZ R150, R149, R150 ;  /* 0x0000009695967221 */ /* 0x000fca0000010000 */
[----:B------:R-:W-:Y:S02]  /*45d0*/  MOV R155, R150 ;  /* 0x00000096009b7202 */ /* 0x000fe40000000f00 */
[----:B------:R-:W-:-:S07]  /*45e0*/  MOV R144, R153 ;  /* 0x0000009900907202 */ /* 0x000fce0000000f00 */
[----:B------:R-:W-:Y:S05]  /*45f0*/  WARPSYNC.COLLECTIVE R152, `(.L_x_2214) ;  /* 0x0000000098087348 */ /* 0x000fea0003c00000 */
[----:B------:R0:W1:Y:S02]  /*4600*/  SHFL.BFLY P0, R153, R155, R154, R221 ;  /* 0x0c00009a9b997389 */ /* 0x00006400000000dd */
[----:B01----:R-:W-:Y:S01]  /*4610*/  ENDCOLLECTIVE ;  /* 0x000000000000791b */ /* 0x003fe20003800000 */
.L_x_2214:
[----:B------:R-:W-:Y:S01]  /*4620*/  MOV R145, R153 ;  /* 0x0000009900917202 */ /* 0x000fe20000000f00 */
[----:B------:R-:W-:Y:S06]  /*4630*/  BRA `(.L_x_2215) ;  /* 0xffffffd400bc7947 */ /* 0x000fec000383ffff */
.L_x_2216:
        /* <DEDUP_REMOVED lines=12> */
.L_x_3792:


//--------------------- .text._ZN10layer_norm31ln_parallel_residual_bwd_kernelINS_13Kernel_traitsI6__halfS2_fS2_fjLj1024ELj1ELj4ELj1ELj16ENS_18Kernel_traits_baseILj1024ES2_S2_fS2_fjLj128EEEEELb0ELb1ELb1EEEvNS_9BwdParamsE --------------------------
	.section	.text._ZN10layer_norm31ln_parallel_residual_bwd_kernelINS_13Kernel_traitsI6__halfS2_fS2_fjLj1024ELj1ELj4ELj1ELj16ENS_18Kernel_traits_baseILj1024ES2_S2_fS2_fjLj128EEEEELb0ELb1ELb1EEEvNS_9BwdParamsE,"ax",@progbits
	.align	128
        .global         _ZN10layer_norm31ln_parallel_residual_bwd_kernelINS_13Kernel_traitsI6__halfS2_fS2_fjLj1024ELj1ELj4ELj1ELj16ENS_18Kernel_traits_baseILj1024ES2_S2_fS2_fjLj128EEEEELb0ELb1ELb1EEEvNS_9BwdParamsE
        .type           _ZN10layer_norm31ln_parallel_residual_bwd_kernelINS_13Kernel_traitsI6__halfS2_fS2_fjLj1024ELj1ELj4ELj1ELj16ENS_18Kernel_traits_baseILj1024ES2_S2_fS2_fjLj128EEEEELb0ELb1ELb1EEEvNS_9BwdParamsE,@function
        .size           _ZN10layer_norm31ln_parallel_residual_bwd_kernelINS_13Kernel_traitsI6__halfS2_fS2_fjLj1024ELj1ELj4ELj1ELj16ENS_18Kernel_traits_baseILj1024ES2_S2_fS2_fjLj128EEEEELb0ELb1ELb1EEEvNS_9BwdParamsE,(.L_x_3793 - _ZN10layer_norm31ln_parallel_residual_bwd_kernelINS_13Kernel_traitsI6__halfS2_fS2_fjLj1024ELj1ELj4ELj1ELj16ENS_18Kernel_traits_baseILj1024ES2_S2_fS2_fjLj128EEEEELb0ELb1ELb1EEEvNS_9BwdParamsE)
        .other          _ZN10layer_norm31ln_parallel_residual_bwd_kernelINS_13Kernel_traitsI6__halfS2_fS2_fjLj1024ELj1ELj4ELj1ELj16ENS_18Kernel_traits_baseILj1024ES2_S2_fS2_fjLj128EEEEELb0ELb1ELb1EEEvNS_9BwdParamsE,@"STO_CUDA_ENTRY STV_DEFAULT"
_ZN10layer_norm31ln_parallel_residual_bwd_kernelINS_13Kernel_traitsI6__halfS2_fS2_fjLj1024ELj1ELj4ELj1ELj16ENS_18Kernel_traits_baseILj1024ES2_S2_fS2_fjLj128EEEEELb0ELb1ELb1EEEvNS_9BwdParamsE:
.text._ZN10layer_norm31ln_parallel_residual_bwd_kernelINS_13Kernel_traitsI6__halfS2_fS2_fjLj1024ELj1ELj4ELj1ELj16ENS_18Kernel_traits_baseILj1024ES2_S2_fS2_fjLj128EEEEELb0ELb1ELb1EEEvNS_9BwdParamsE:
        /* <DEDUP_REMOVED lines=47> */
.L_x_2218:
        /* <DEDUP_REMOVED lines=19> */
[----:B-1----:R-:W-:Y:S02]  /*0420*/  CS2R R2, SRZ ;  /* 0x0000000000027805 */ /* 0x002fe4000001ff00 */
        /* <DEDUP_REMOVED lines=15> */
[----:B------:R-:W-:Y:S01]  /*0520*/  MOV R203, RZ ;  /* 0x000000ff00cb7202 */ /* 0x000fe20000000f00 */
[--C-:B--2---:R-:W-:Y:S02]  /*0530*/  HADD2.F32 R158, -RZ, R4.reuse.H0_H0 ;  /* 0x20000004ff9e7230 */ /* 0x104fe40000004100 */
[----:B------:R-:W-:-:S02]  /*0540*/  HADD2.F32 R159, -RZ, R4.H1_H1 ;  /* 0x30000004ff9f7230 */ /* 0x000fc40000004100 */
[--C-:B------:R-:W-:Y:S02]  /*0550*/  HADD2.F32 R160, -RZ, R5.reuse.H0_H0 ;  /* 0x20000005ffa07230 */ /* 0x100fe40000004100 */
[----:B------:R-:W-:Y:S01]  /*0560*/  HADD2.F32 R161, -RZ, R5.H1_H1 ;  /* 0x30000005ffa17230 */ /* 0x000fe20000004100 */
[----:B------:R-:W-:Y:S01]  /*0570*/  CS2R R4, SRZ ;  /* 0x0000000000047805 */ /* 0x000fe2000001ff00 */
[--C-:B------:R-:W-:Y:S02]  /*0580*/  HADD2.F32 R162, -RZ, R6.reuse.H0_H0 ;  /* 0x20000006ffa27230 */ /* 0x100fe40000004100 */
[----:B------:R-:W-:Y:S02]  /*0590*/  HADD2.F32 R163, -RZ, R6.H1_H1 ;  /* 0x30000006ffa37230 */ /* 0x000fe40000004100 */
[--C-:B------:R-:W-:Y:S02]  /*05a0*/  HADD2.F32 R164, -RZ, R7.reuse.H0_H0 ;  /* 0x20000007ffa47230 */ /* 0x100fe40000004100 */
[----:B------:R-:W-:Y:S01]  /*05b0*/  HADD2.F32 R165, -RZ, R7.H1_H1 ;  /* 0x30000007ffa57230 */ /* 0x000fe20000004100 */
[----:B------:R-:W-:Y:S01]  /*05c0*/  CS2R R6, SRZ ;  /* 0x0000000000067805 */ /* 0x000fe2000001ff00 */
[----:B---3--:R-:W-:-:S02]  /*05d0*/  HADD2.F32 R166, -RZ, R8.H0_H0 ;  /* 0x20000008ffa67230 */ /* 0x008fc40000004100 */
        /* <DEDUP_REMOVED lines=9> */
[--C-:B----4-:R-:W-:Y:S02]  /*0670*/  HADD2.F32 R186, -RZ, R12.reuse.H0_H0 ;  /* 0x2000000cffba7230 */ /* 0x110fe40000004100 */
        /* <DEDUP_REMOVED lines=9> */
[--C-:B-----5:R-:W-:Y:S02]  /*0710*/  HADD2.F32 R194, -RZ, R16.reuse.H0_H0 ;  /* 0x20000010ffc27230 */ /* 0x120fe40000004100 */
        /* <DEDUP_REMOVED lines=8> */
[----:B0-----:R-:W-:-:S07]  /*07a0*/  CS2R R18, SRZ ;  /* 0x0000000000127805 */ /* 0x001fce000001ff00 */
.L_x_2222:
        /* <DEDUP_REMOVED lines=13> */
[C-C-:B-1----:R-:W-:Y:S01]  /*0880*/  IMAD.WIDE.U32 R116, R215.reuse, 0x20, R206.reuse ;  /* 0x00000020d7747825 */ /* 0x142fe200078e00ce */
[----:B------:R-:W-:Y:S01]  /*0890*/  IADD3 R211, R215, 0x60, RZ ;  /* 0x00000060d7d37810 */ /* 0x000fe20007ffe0ff */
[----:B------:R-:W0:Y:S02]  /*08a0*/  LDC.64 R168, c[0x0][0x2c8] ;  /* 0x0000b200ffa87b82 */ /* 0x000e240000000a00 */
[----:B------:R-:W-:Y:S01]  /*08b0*/  IMAD.WIDE.U32 R126, R213, 0x20, R206 ;  /* 0x00000020d57e7825 */ /* 0x000fe200078e00ce */
[----:B------:R-:W4:Y:S03]  /*08c0*/  LDG.E.128 R84, desc[UR4][R116.64] ;  /* 0x0000000474547981 */ /* 0x000f26000c1e1d00 */
[--C-:B--2---:R-:W-:Y:S01]  /*08d0*/  IMAD.WIDE.U32 R88, R215, 0x10, R124.reuse ;  /* 0x00000010d7587825 */ /* 0x104fe200078e007c */
[----:B------:R-:W2:Y:S03]  /*08e0*/  LDG.E.128 R96, desc[UR4][R126.64] ;  /* 0x000000047e607981 */ /* 0x000ea6000c1e1d00 */
[----:B------:R-:W-:Y:S01]  /*08f0*/  IMAD.WIDE.U32 R112, R209, 0x10, R124 ;  /* 0x00000010d1707825 */ /* 0x000fe200078e007c */
[----:B------:R-:W2:Y:S03]  /*0900*/  LDG.E.128 R92, desc[UR4][R116.64+0x10] ;  /* 0x00001004745c7981 */ /* 0x000ea6000c1e1d00 */
[----:B---3--:R-:W-:Y:S01]  /*0910*/  IMAD.WIDE R182, R157, 0x4, R182 ;  /* 0x000000049db67825 */ /* 0x008fe200078e02b6 */
[----:B------:R-:W3:Y:S03]  /*0920*/  LDG.E.128 R88, desc[UR4][R88.64] ;  /* 0x0000000458587981 */ /* 0x000ee6000c1e1d00 */
[----:B------:R-:W-:Y:S01]  /*0930*/  IMAD.WIDE.U32 R172, R209, 0x20, R206 ;  /* 0x00000020d1ac7825 */ /* 0x000fe200078e00ce */
[----:B------:R-:W3:Y:S03]  /*0940*/  LDG.E.128 R112, desc[UR4][R112.64] ;  /* 0x0000000470707981 */ /* 0x000ee6000c1e1d00 */
[----:B------:R-:W-:Y:S01]  /*0950*/  IMAD.WIDE.U32 R100, R213, 0x10, R124 ;  /* 0x00000010d5647825 */ /* 0x000fe200078e007c */
[----:B------:R-:W3:Y:S03]  /*0960*/  LDG.E R182, desc[UR4][R182.64] ;  /* 0x00000004b6b67981 */ /* 0x000ee6000c1e1900 */
[----:B------:R-:W-:Y:S01]  /*0970*/  IMAD.WIDE.U32 R206, R211, 0x20, R206 ;  /* 0x00000020d3ce7825 */ /* 0x000fe200078e00ce */
[----:B------:R-:W3:Y:S04]  /*0980*/  LDG.E.128 R116, desc[UR4][R172.64+0x10] ;  /* 0x00001004ac747981 */ /* 0x000ee8000c1e1d00 */
[----:B------:R-:W3:Y:S04]  /*0990*/  LDG.E.128 R100, desc[UR4][R100.64] ;  /* 0x0000000464647981 */ /* 0x000ee8000c1e1d00 */
[----:B------:R-:W3:Y:S04]  /*09a0*/  LDG.E.128 R120, desc[UR4][R206.64] ;  /* 0x00000004ce787981 */ /* 0x000ee8000c1e1d00 */
[----:B------:R1:W3:Y:S04]  /*09b0*/  LDG.E.128 R108, desc[UR4][R172.64] ;  /* 0x00000004ac6c7981 */ /* 0x0002e8000c1e1d00 */
[----:B------:R-:W3:Y:S01]  /*09c0*/  LDG.E.128 R104, desc[UR4][R126.64+0x10] ;  /* 0x000010047e687981 */ /* 0x000ee2000c1e1d00 */
[----:B------:R-:W-:-:S03]  /*09d0*/  IADD3 R205, R215, 0x60, RZ ;  /* 0x00000060d7cd7810 */ /* 0x000fc60007ffe0ff */
[----:B------:R4:W3:Y:S02]  /*09e0*/  LDG.E.128 R128, desc[UR4][R206.64+0x10] ;  /* 0x00001004ce807981 */ /* 0x0008e4000c1e1d00 */
[----:B------:R-:W-:-:S06]  /*09f0*/  IMAD.WIDE.U32 R124, R205, 0x10, R124 ;  /* 0x00000010cd7c7825 */ /* 0x000fcc00078e007c */
[----:B------:R-:W3:Y:S01]  /*0a00*/  LDG.E.128 R124, desc[UR4][R124.64] ;  /* 0x000000047c7c7981 */ /* 0x000ee2000c1e1d00 */
        /* <DEDUP_REMOVED lines=8> */
[----:B------:R-:W5:Y:S01]  /*0a90*/  @P0 LDG.E.128 R40, desc[UR4][R170.64] ;  /* 0x00000004aa280981 */ /* 0x000f62000c1e1d00 */
        /* <DEDUP_REMOVED lines=13> */
[C---:B------:R-:W-:Y:S01]  /*0b70*/  FADD.FTZ R217, -R183.reuse, R87 ;  /* 0x00000057b7d97221 */ /* 0x040fe20000010100 */
[C---:B0-----:R-:W-:Y:S01]  /*0b80*/  FADD.FTZ R171, -R183.reuse, R86 ;  /* 0x00000056b7ab7221 */ /* 0x041fe20000010100 */
[C---:B--2---:R-:W-:Y:S01]  /*0b90*/  FADD.FTZ R221, -R183.reuse, R98 ;  /* 0x00000062b7dd7221 */ /* 0x044fe20000010100 */
[C---:B------:R-:W-:Y:S01]  /*0ba0*/  FADD.FTZ R99, -R183.reuse, R99 ;  /* 0x00000063b7637221 */ /* 0x040fe20000010100 */
[C---:B------:R-:W-:Y:S01]  /*0bb0*/  FADD.FTZ R85, -R183.reuse, R85 ;  /* 0x00000055b7557221 */ /* 0x040fe20000010100 */
[----:B-1----:R-:W-:Y:S01]  /*0bc0*/  FADD.FTZ R177, -R183, R94 ;  /* 0x0000005eb7b17221 */ /* 0x002fe20000010100 */
[----:B---3--:R-:W-:Y:S02]  /*0bd0*/  HADD2.F32 R87, -RZ, R88.H0_H0 ;  /* 0x20000058ff577230 */ /* 0x008fe40000004100 */
[----:B------:R-:W-:Y:S02]  /*0be0*/  HADD2.F32 R86, -RZ, R89.H1_H1 ;  /* 0x30000059ff567230 */ /* 0x000fe40000004100 */
[----:B------:R-:W-:-:S02]  /*0bf0*/  HADD2.F32 R239, -RZ, R115.H0_H0 ;  /* 0x20000073ffef7230 */ /* 0x000fc40000004100 */
[----:B------:R-:W-:Y:S02]  /*0c00*/  HADD2.F32 R98, -RZ, R115.H1_H1 ;  /* 0x30000073ff627230 */ /* 0x000fe40000004100 */
[C---:B------:R-:W-:Y:S01]  /*0c10*/  FMUL.FTZ R84, R182.reuse, R207 ;  /* 0x000000cfb6547220 */ /* 0x040fe20000410000 */
[--C-:B------:R-:W-:Y:S02]  /*0c20*/  HADD2.F32 R173, -RZ, R91.reuse.H0_H0 ;  /* 0x2000005bffad7230 */ /* 0x100fe40000004100 */
[----:B------:R-:W-:Y:S02]  /*0c30*/  HADD2.F32 R170, -RZ, R91.H1_H1 ;  /* 0x3000005bffaa7230 */ /* 0x000fe40000004100 */
[C---:B------:R-:W-:Y:S01]  /*0c40*/  FADD.FTZ R115, -R183.reuse, R116 ;  /* 0x00000074b7737221 */ /* 0x040fe20000010100 */
[----:B------:R-:W-:Y:S01]  /*0c50*/  FADD.FTZ R91, -R183, R92 ;  /* 0x0000005cb75b7221 */ /* 0x000fe20000010100 */
[----:B------:R-:W-:Y:S01]  /*0c60*/  FMUL.FTZ R116, R182, R217 ;  /* 0x000000d9b6747220 */ /* 0x000fe20000410000 */
[----:B------:R-:W-:-:S02]  /*0c70*/  HADD2.F32 R88, -RZ, R88.H1_H1 ;  /* 0x30000058ff587230 */ /* 0x000fc40000004100 */
[C---:B------:R-:W-:Y:S01]  /*0c80*/  FADD.FTZ R93, -R183.reuse, R93 ;  /* 0x0000005db75d7221 */ /* 0x040fe20000010100 */
[----:B------:R-:W-:Y:S01]  /*0c90*/  FADD.FTZ R97, -R183, R97 ;  /* 0x00000061b7617221 */ /* 0x000fe20000010100 */
[----:B------:R-:W-:Y:S02]  /*0ca0*/  HADD2.F32 R92, -RZ, R101.H1_H1 ;  /* 0x30000065ff5c7230 */ /* 0x000fe40000004100 */
[----:B------:R-:W-:Y:S01]  /*0cb0*/  FADD.FTZ R156, R87, R156 ;  /* 0x0000009c579c7221 */ /* 0x000fe20000010000 */
[C---:B------:R-:W-:Y:S01]  /*0cc0*/  FADD.FTZ R245, -R183.reuse, R122 ;  /* 0x0000007ab7f57221 */ /* 0x040fe20000010100 */
[-C--:B------:R-:W-:Y:S01]  /*0cd0*/  FFMA.FTZ R203, R84, R87.reuse, R203 ;  /* 0x0000005754cb7223 */ /* 0x080fe200000100cb */
[----:B------:R-:W-:Y:S02]  /*0ce0*/  HADD2.F32 R175, -RZ, R89.H0_H0 ;  /* 0x20000059ffaf7230 */ /* 0x000fe40000004100 */
[----:B------:R-:W-:Y:S01]  /*0cf0*/  FMUL.FTZ R87, R158, R87 ;  /* 0x000000579e577220 */ /* 0x000fe20000410000 */
[C---:B------:R-:W-:Y:S01]  /*0d00*/  FADD.FTZ R231, -R183.reuse, R108 ;  /* 0x0000006cb7e77221 */ /* 0x040fe20000010100 */
[----:B------:R-:W-:Y:S01]  /*0d10*/  FADD.FTZ R233, -R183, R110 ;  /* 0x0000006eb7e97221 */ /* 0x000fe20000010100 */
[C---:B------:R-:W-:Y:S01]  /*0d20*/  FMUL.FTZ R177, R182.reuse, R177 ;  /* 0x000000b1b6b17220 */ /* 0x040fe20000410000 */
[----:B------:R-:W-:Y:S01]  /*0d30*/  FMUL.FTZ R122, R182, R99 ;  /* 0x00000063b67a7220 */ /* 0x000fe20000410000 */
[----:B------:R-:W-:-:S02]  /*0d40*/  HADD2.F32 R89, -RZ, R90.H0_H0 ;  /* 0x2000005aff597230 */ /* 0x000fc40000004100 */
[C---:B------:R-:W-:Y:S01]  /*0d50*/  FADD.FTZ R105, -R183.reuse, R105 ;  /* 0x00000069b7697221 */ /* 0x040fe20000010100 */
[C---:B------:R-:W-:Y:S01]  /*0d60*/  FMUL.FTZ R108, R182.reuse, R85 ;  /* 0x00000055b66c7220 */ /* 0x040fe20000410000 */
[----:B------:R-:W-:Y:S01]  /*0d70*/  FMUL.FTZ R110, R182, R171 ;  /* 0x000000abb66e7220 */ /* 0x000fe20000410000 */
[----:B------:R-:W-:Y:S02]  /*0d80*/  HADD2.F32 R90, -RZ, R90.H1_H1 ;  /* 0x3000005aff5a7230 */ /* 0x000fe40000004100 */
[----:B------:R-:W-:Y:S01]  /*0d90*/  FADD.FTZ R243, -R183, R120 ;  /* 0x00000078b7f37221 */ /* 0x000fe20000010100 */
[----:B------:R-:W-:Y:S02]  /*0da0*/  HADD2.F32 R225, -RZ, R101.H0_H0 ;  /* 0x20000065ffe17230 */ /* 0x000fe40000004100 */
[----:B------:R-:W-:Y:S01]  /*0db0*/  FADD.FTZ R150, R86, R150 ;  /* 0x0000009656967221 */ /* 0x000fe20000010000 */
[----:B------:R-:W-:Y:S01]  /*0dc0*/  FMUL.FTZ R91, R182, R91 ;  /* 0x0000005bb65b7220 */ /* 0x000fe20000410000 */
[-C--:B------:R-:W-:Y:S01]  /*0dd0*/  FFMA.FTZ R151, R116, R86.reuse, R151 ;  /* 0x0000005674977223 */ /* 0x080fe20000010097 */
[----:B------:R-:W-:Y:S01]  /*0de0*/  FMUL.FTZ R171, R161, R86 ;  /* 0x00000056a1ab7220 */ /* 0x000fe20000410000 */
[----:B------:R-:W-:-:S02]  /*0df0*/  HADD2.F32 R101, -RZ, R102.H0_H0 ;  /* 0x20000066ff657230 */ /* 0x000fc40000004100 */
[C---:B------:R-:W-:Y:S01]  /*0e00*/  FADD.FTZ R241, -R183.reuse, R118 ;  /* 0x00000076b7f17221 */ /* 0x040fe20000010100 */
[C---:B------:R-:W-:Y:S01]  /*0e10*/  FMUL.FTZ R86, R182.reuse, R93 ;  /* 0x0000005db6567220 */ /* 0x040fe20000410000 */
[----:B------:R-:W-:Y:S01]  /*0e20*/  FMUL.FTZ R120, R182, R97 ;  /* 0x00000061b6787220 */ /* 0x000fe20000410000 */
[----:B------:R-:W-:Y:S01]  /*0e30*/  FADD.FTZ R95, -R183, R95 ;  /* 0x0000005fb75f7221 */ /* 0x000fe20000010100 */
[----:B------:R-:W-:Y:S02]  /*0e40*/  HADD2.F32 R102, -RZ, R102.H1_H1 ;  /* 0x30000066ff667230 */ /* 0x000fe40000004100 */
[----:B------:R-:W-:Y:S01]  /*0e50*/  FMUL.FTZ R85, R159, R88 ;  /* 0x000000589f557220 */ /* 0x000fe20000410000 */
[--C-:B------:R-:W-:Y:S02]  /*0e60*/  HADD2.F32 R227, -RZ, R103.reuse.H0_H0 ;  /* 0x20000067ffe37230 */ /* 0x100fe40000004100 */
[----:B------:R-:W-:Y:S01]  /*0e70*/  FADD.FTZ R26, R173, R26 ;  /* 0x0000001aad1a7221 */ /* 0x000fe20000010000 */
[----:B------:R-:W-:-:S02]  /*0e80*/  HADD2.F32 R94, -RZ, R103.H1_H1 ;  /* 0x30000067ff5e7230 */ /* 0x000fc40000004100 */
[-C--:B------:R-:W-:Y:S01]  /*0e90*/  FFMA.FTZ R146, R177, R173.reuse, R146 ;  /* 0x000000adb1927223 */ /* 0x080fe20000010092 */
[----:B------:R-:W-:Y:S01]  /*0ea0*/  FMUL.FTZ R118, R164, R173 ;  /* 0x000000ada4767220 */ /* 0x000fe20000410000 */
[----:B------:R-:W-:Y:S01]  /*0eb0*/  FADD.FTZ R176, RZ, R87 ;  /* 0x00000057ffb07221 */ /* 0x000fe20000010000 */
[----:B------:R-:W-:Y:S01]  /*0ec0*/  FADD.FTZ R23, R92, R23 ;  /* 0x000000175c177221 */ /* 0x000fe20000010000 */
[-C--:B------:R-:W-:Y:S01]  /*0ed0*/  FFMA.FTZ R143, R122, R92.reuse, R143 ;  /* 0x0000005c7a8f7223 */ /* 0x080fe2000001008f */
[----:B------:R-:W-:Y:S01]  /*0ee0*/  FMUL.FTZ R97, R179, R92 ;  /* 0x0000005cb3617220 */ /* 0x000fe20000410000 */
[C---:B------:R-:W-:Y:S01]  /*0ef0*/  FADD.FTZ R103, -R183.reuse, R104 ;  /* 0x00000068b7677221 */ /* 0x040fe20000010100 */
[----:B------:R-:W-:Y:S01]  /*0f00*/  FADD.FTZ R154, R88, R154 ;  /* 0x0000009a589a7221 */ /* 0x000fe20000010000 */
[----:B------:R-:W-:Y:S01]  /*0f10*/  FFMA.FTZ R155, R108, R88, R155 ;  /* 0x000000586c9b7223 */ /* 0x000fe2000001009b */
[----:B------:R-:W-:Y:S01]  /*0f20*/  FFMA.FTZ R173, R84, R87, RZ ;  /* 0x0000005754ad7223 */ /* 0x000fe200000100ff */
[----:B------:R-:W-:Y:S01]  /*0f30*/  FMUL.FTZ R92, R182, R105 ;  /* 0x00000069b65c7220 */ /* 0x000fe20000410000 */
[----:B------:R-:W-:Y:S01]  /*0f40*/  FADD.FTZ R107, -R183, R107 ;  /* 0x0000006bb76b7221 */ /* 0x000fe20000010100 */
[----:B------:R-:W-:Y:S01]  /*0f50*/  FADD.FTZ R28, R89, R28 ;  /* 0x0000001c591c7221 */ /* 0x000fe20000010000 */
[-C--:B------:R-:W-:Y:S01]  /*0f60*/  FFMA.FTZ R148, R91, R89.reuse, R148 ;  /* 0x000000595b947223 */ /* 0x080fe20000010094 */
[----:B------:R-:W-:Y:S01]  /*0f70*/  FMUL.FTZ R88, R162, R89 ;  /* 0x00000059a2587220 */ /* 0x000fe20000410000 */
[----:B------:R-:W-:Y:S01]  /*0f80*/  FADD.FTZ R152, R175, R152 ;  /* 0x00000098af987221 */ /* 0x000fe20000010000 */
[-C--:B------:R-:W-:Y:S01]  /*0f90*/  FFMA.FTZ R153, R110, R175.reuse, R153 ;  /* 0x000000af6e997223 */ /* 0x080fe20000010099 */
[----:B------:R-:W-:Y:S01]  /*0fa0*/  FADD.FTZ R29, R90, R29 ;  /* 0x0000001d5a1d7221 */ /* 0x000fe20000010000 */
[-C--:B------:R-:W-:Y:S01]  /*0fb0*/  FFMA.FTZ R149, R86, R90.reuse, R149 ;  /* 0x0000005a56957223 */ /* 0x080fe20000010095 */
[----:B------:R-:W-:Y:S01]  /*0fc0*/  FMUL.FTZ R89, R163, R90 ;  /* 0x0000005aa3597220 */ /* 0x000fe20000410000 */
[----:B------:R-:W-:Y:S01]  /*0fd0*/  FMUL.FTZ R175, R160, R175 ;  /* 0x000000afa0af7220 */ /* 0x000fe20000410000 */
        /* <DEDUP_REMOVED lines=8> */
[----:B------:R-:W-:Y:S01]  /*1060*/  FADD.FTZ R109, -R183, R109 ;  /* 0x0000006db76d7221 */ /* 0x000fe20000010100 */
[----:B------:R-:W-:Y:S01]  /*1070*/  FADD.FTZ R27, R170, R27 ;  /* 0x0000001baa1b7221 */ /* 0x000fe20000010000 */
[-C--:B------:R-:W-:Y:S01]  /*1080*/  FFMA.FTZ R147, R90, R170.reuse, R147 ;  /* 0x000000aa5a937223 */ /* 0x080fe20000010093 */
[----:B------:R-:W-:Y:S01]  /*1090*/  FMUL.FTZ R93, R165, R170 ;  /* 0x000000aaa55d7220 */ /* 0x000fe20000410000 */
[----:B------:R-:W-:Y:S01]  /*10a0*/  FADD.FTZ R204, R176, R175 ;  /* 0x000000afb0cc7221 */ /* 0x000fe20000010000 */
[----:B------:R-:W-:-:S02]  /*10b0*/  HADD2.F32 R235, -RZ, R112.H0_H0 ;  /* 0x20000070ffeb7230 */ /* 0x000fc40000004100 */
[----:B------:R-:W-:Y:S01]  /*10c0*/  FADD.FTZ R20, R101, R20 ;  /* 0x0000001465147221 */ /* 0x000fe20000010000 */
[-C--:B------:R-:W-:Y:S01]  /*10d0*/  FFMA.FTZ R140, R103, R101.reuse, R140 ;  /* 0x00000065678c7223 */ /* 0x080fe2000001008c */
        /* <DEDUP_REMOVED lines=14> */
[----:B------:R-:W-:-:S02]  /*11c0*/  FADD.FTZ R111, -R183, R111 ;  /* 0x0000006fb76f7221 */ /* 0x000fc40000010100 */
[----:B------:R-:W-:Y:S01]  /*11d0*/  FADD.FTZ R109, R112, R89 ;  /* 0x00000059706d7221 */ /* 0x000fe20000010000 */
[----:B------:R-:W-:Y:S01]  /*11e0*/  FFMA.FTZ R204, R86, R89, R107 ;  /* 0x0000005956cc7223 */ /* 0x000fe2000001006b */
[----:B------:R-:W-:Y:S01]  /*11f0*/  FADD.FTZ R219, -R183, R96 ;  /* 0x00000060b7db7221 */ /* 0x000fe20000010100 */
[----:B------:R-:W-:Y:S02]  /*1200*/  HADD2.F32 R223, -RZ, R100.H0_H0 ;  /* 0x20000064ffdf7230 */ /* 0x000fe40000004100 */
[----:B------:R-:W-:Y:S01]  /*1210*/  FMUL.FTZ R174, R182, R111 ;  /* 0x0000006fb6ae7220 */ /* 0x000fe20000410000 */
[----:B------:R-:W-:Y:S02]  /*1220*/  HADD2.F32 R96, -RZ, R113.H1_H1 ;  /* 0x30000071ff607230 */ /* 0x000fe40000004100 */
[----:B------:R-:W-:Y:S01]  /*1230*/  FADD.FTZ R206, R109, R118 ;  /* 0x000000766dce7221 */ /* 0x000fe20000010000 */
[----:B------:R-:W-:Y:S01]  /*1240*/  FADD.FTZ R229, -R183, R106 ;  /* 0x0000006ab7e57221 */ /* 0x000fe20000010100 */
[----:B------:R-:W-:Y:S01]  /*1250*/  FFMA.FTZ R109, R177, R118, R204 ;  /* 0x00000076b16d7223 */ /* 0x000fe200000100cc */
[----:B------:R-:W-:-:S02]  /*1260*/  HADD2.F32 R251, -RZ, R127.H0_H0 ;  /* 0x2000007ffffb7230 */ /* 0x000fc40000004100 */
[----:B------:R-:W-:Y:S02]  /*1270*/  HADD2.F32 R106, -RZ, R127.H1_H1 ;  /* 0x3000007fff6a7230 */ /* 0x000fe40000004100 */
[----:B------:R-:W-:Y:S01]  /*1280*/  FADD.FTZ R127, -R183, R128 ;  /* 0x00000080b77f7221 */ /* 0x000fe20000010100 */
[----:B------:R-:W-:Y:S02]  /*1290*/  HADD2.F32 R100, -RZ, R100.H1_H1 ;  /* 0x30000064ff647230 */ /* 0x000fe40000004100 */
[----:B------:R-:W-:Y:S01]  /*12a0*/  FMUL.FTZ R128, R166, R223 ;  /* 0x000000dfa6807220 */ /* 0x000fe20000410000 */
[----:B------:R-:W-:Y:S01]  /*12b0*/  FADD.FTZ R15, R96, R15 ;  /* 0x0000000f600f7221 */ /* 0x000fe20000010000 */
[-C--:B------:R-:W-:Y:S01]  /*12c0*/  FFMA.FTZ R135, R174, R96.reuse, R135 ;  /* 0x00000060ae877223 */ /* 0x080fe20000010087 */
[----:B------:R-:W-:Y:S01]  /*12d0*/  FMUL.FTZ R107, R189, R96 ;  /* 0x00000060bd6b7220 */ /* 0x000fe20000410000 */
[----:B------:R-:W-:Y:S01]  /*12e0*/  FADD.FTZ R111, R206, R93 ;  /* 0x0000005dce6f7221 */ /* 0x000fe20000010000 */
[----:B------:R-:W-:Y:S01]  /*12f0*/  FMUL.FTZ R219, R182, R219 ;  /* 0x000000dbb6db7220 */ /* 0x000fe20000410000 */
[----:B------:R-:W-:Y:S01]  /*1300*/  FFMA.FTZ R96, R90, R93, R109 ;  /* 0x0000005d5a607223 */ /* 0x000fe2000001006d */
[----:B------:R-:W-:Y:S01]  /*1310*/  FMUL.FTZ R95, R167, R100 ;  /* 0x00000064a75f7220 */ /* 0x000fe20000410000 */
[----:B------:R-:W-:-:S02]  /*1320*/  FADD.FTZ R204, R111, R128 ;  /* 0x000000806fcc7221 */ /* 0x000fc40000010000 */
[----:B------:R-:W-:Y:S01]  /*1330*/  FFMA.FTZ R109, R219, R128, R96 ;  /* 0x00000080db6d7223 */ /* 0x000fe20000010060 */
[----:B------:R-:W-:Y:S01]  /*1340*/  FADD.FTZ R25, R100, R25 ;  /* 0x0000001964197221 */ /* 0x000fe20000010000 */
[----:B------:R-:W-:Y:S01]  /*1350*/  FFMA.FTZ R145, R120, R100, R145 ;  /* 0x0000006478917223 */ /* 0x000fe20000010091 */
[----:B------:R-:W-:Y:S01]  /*1360*/  FADD.FTZ R117, -R183, R117 ;  /* 0x00000075b7757221 */ /* 0x000fe20000010100 */
[----:B------:R-:W-:Y:S01]  /*1370*/  FMUL.FTZ R100, R178, R225 ;  /* 0x000000e1b2647220 */ /* 0x000fe20000410000 */
[----:B------:R-:W-:Y:S01]  /*1380*/  FADD.FTZ R111, R204, R95 ;  /* 0x0000005fcc6f7221 */ /* 0x000fe20000010000 */
[----:B------:R-:W-:Y:S02]  /*1390*/  HADD2.F32 R237, -RZ, R113.H0_H0 ;  /* 0x20000071ffed7230 */ /* 0x000fe40000004100 */
[----:B------:R-:W-:Y:S01]  /*13a0*/  FMUL.FTZ R221, R182, R221 ;  /* 0x000000ddb6dd7220 */ /* 0x000fe20000410000 */
[----:B------:R-:W-:Y:S01]  /*13b0*/  FFMA.FTZ R206, R120, R95, R109 ;  /* 0x0000005f78ce7223 */ /* 0x000fe2000001006d */
[----:B------:R-:W-:-:S02]  /*13c0*/  HADD2.F32 R113, -RZ, R114.H0_H0 ;  /* 0x20000072ff717230 */ /* 0x000fc40000004100 */
[C---:B------:R-:W-:Y:S01]  /*13d0*/  FMUL.FTZ R115, R182.reuse, R115 ;  /* 0x00000073b6737220 */ /* 0x040fe20000410000 */
[----:B------:R-:W-:Y:S02]  /*13e0*/  HADD2.F32 R114, -RZ, R114.H1_H1 ;  /* 0x30000072ff727230 */ /* 0x000fe40000004100 */
        /* <DEDUP_REMOVED lines=23> */
[----:B------:R-:W-:Y:S02]  /*1560*/  FADD.FTZ R119, -R183, R119 ;  /* 0x00000077b7777221 */ /* 0x000fe40000010100 */
[----:B------:R-:W-:Y:S01]  /*1570*/  FADD.FTZ R210, R117, R176 ;  /* 0x000000b075d27221 */ /* 0x000fe20000010000 */
[----:B------:R-:W-:Y:S01]  /*1580*/  FFMA.FTZ R113, R231, R176, R208 ;  /* 0x000000b0e7717223 */ /* 0x000fe200000100d0 */
[----:B------:R-:W-:Y:S01]  /*1590*/  FMUL.FTZ R112, R188, R237 ;  /* 0x000000edbc707220 */ /* 0x000fe20000410000 */
[----:B------:R-:W-:Y:S01]  /*15a0*/  FMUL.FTZ R233, R182, R233 ;  /* 0x000000e9b6e97220 */ /* 0x000fe20000410000 */
[----:B------:R-:W-:Y:S01]  /*15b0*/  FADD.FTZ R117, R210, R105 ;  /* 0x00000069d2757221 */ /* 0x000fe20000010000 */
[----:B------:R-:W-:Y:S01]  /*15c0*/  FFMA.FTZ R210, R94, R105, R113 ;  /* 0x000000695ed27223 */ /* 0x000fe20000010071 */
[----:B------:R-:W-:Y:S01]  /*15d0*/  FMUL.FTZ R206, R182, R119 ;  /* 0x00000077b6ce7220 */ /* 0x000fe20000410000 */
[----:B------:R-:W-:Y:S01]  /*15e0*/  FADD.FTZ R121, -R183, R121 ;  /* 0x00000079b7797221 */ /* 0x000fe20000010100 */
[----:B------:R-:W-:Y:S01]  /*15f0*/  FADD.FTZ R212, R117, R112 ;  /* 0x0000007075d47221 */ /* 0x000fe20000010000 */
[----:B------:R-:W-:-:S02]  /*1600*/  HADD2.F32 R247, -RZ, R124.H0_H0 ;  /* 0x2000007cfff77230 */ /* 0x000fc40000004100 */
        /* <DEDUP_REMOVED lines=16> */
[----:B------:R-:W-:Y:S01]  /*1710*/  FMUL.FTZ R241, R182, R241 ;  /* 0x000000f1b6f17220 */ /* 0x000fe20000410000 */
[----:B------:R-:W-:Y:S01]  /*1720*/  FFMA.FTZ R212, R204, R109, R117 ;  /* 0x0000006dccd47223 */ /* 0x000fe20000010075 */
[----:B------:R-:W-:-:S02]  /*1730*/  HADD2.F32 R104, -RZ, R125.H1_H1 ;  /* 0x3000007dff687230 */ /* 0x000fc40000004100 */
        /* <DEDUP_REMOVED lines=8> */
[----:B------:R-:W-:Y:S01]  /*17c0*/  FMUL.FTZ R243, R182, R243 ;  /* 0x000000f3b6f37220 */ /* 0x000fe20000410000 */
[----:B------:R-:W-:Y:S01]  /*17d0*/  FFMA.FTZ R104, R206, R111, R119 ;  /* 0x0000006fce687223 */ /* 0x000fe20000010077 */
[----:B------:R-:W-:-:S02]  /*17e0*/  HADD2.F32 R249, -RZ, R125.H0_H0 ;  /* 0x2000007dfff97230 */ /* 0x000fc40000004100 */
[----:B------:R-:W-:Y:S01]  /*17f0*/  FADD.FTZ R212, R121, R210 ;  /* 0x000000d279d47221 */ /* 0x000fe20000010000 */
[----:B------:R-:W-:Y:S01]  /*1800*/  FFMA.FTZ R119, R243, R210, R104 ;  /* 0x000000d2f3777223 */ /* 0x000fe20000010068 */
[----:B------:R-:W-:Y:S01]  /*1810*/  FADD.FTZ R129, -R183, R129 ;  /* 0x00000081b7817221 */ /* 0x000fe20000010100 */
[----:B------:R-:W-:Y:S01]  /*1820*/  FMUL.FTZ R124, R196, R249 ;  /* 0x000000f9c47c7220 */ /* 0x000fe20000410000 */
[----:B------:R-:W-:Y:S01]  /*1830*/  FADD.FTZ R121, R212, R113 ;  /* 0x00000071d4797221 */ /* 0x000fe20000010000 */
[----:B------:R-:W-:Y:S01]  /*1840*/  FMUL.FTZ R245, R182, R245 ;  /* 0x000000f5b6f57220 */ /* 0x000fe20000410000 */
[----:B------:R-:W-:Y:S01]  /*1850*/  FFMA.FTZ R214, R98, R113, R119 ;  /* 0x0000007162d67223 */ /* 0x000fe20000010077 */
[--C-:B------:R-:W-:Y:S02]  /*1860*/  HADD2.F32 R125, -RZ, R126.reuse.H0_H0 ;  /* 0x2000007eff7d7230 */ /* 0x100fe40000004100 */
[----:B------:R-:W-:Y:S01]  /*1870*/  FMUL.FTZ R212, R182, R129 ;  /* 0x00000081b6d47220 */ /* 0x000fe20000410000 */
[----:B------:R-:W-:-:S02]  /*1880*/  HADD2.F32 R126, -RZ, R126.H1_H1 ;  /* 0x3000007eff7e7230 */ /* 0x000fc40000004100 */
[----:B------:R-:W-:Y:S01]  /*1890*/  FADD.FTZ R216, R121, R124 ;  /* 0x0000007c79d87221 */ /* 0x000fe20000010000 */
[----:B------:R-:W-:Y:S01]  /*18a0*/  FFMA.FTZ R121, R245, R124, R214 ;  /* 0x0000007cf5797223 */ /* 0x000fe200000100d6 */
[----:B------:R-:W-:Y:S01]  /*18b0*/  FADD.FTZ R130, -R183, R130 ;  /* 0x00000082b7827221 */ /* 0x000fe20000010100 */
        /* <DEDUP_REMOVED lines=61> */
.L_x_2234:
        /* <DEDUP_REMOVED lines=53> */
[C---:B------:R-:W-:Y:S01]  /*1fe0*/  FMUL.FTZ R87, R182.reuse, R87 ;  /* 0x00000057b6577220 */ /* 0x040fe20000410000 */
[----:B------:R-:W-:Y:S01]  /*1ff0*/  FMUL.FTZ R175, R182, R175 ;  /* 0x000000afb6af7220 */ /* 0x000fe20000410000 */
[----:B------:R-:W-:Y:S01]  /*2000*/  FADD.FTZ R129, R96, -R125 ;  /* 0x8000007d60817221 */ /* 0x000fe20000010000 */
        /* <DEDUP_REMOVED lines=8> */
[C---:B------:R-:W-:Y:S01]  /*2090*/  FMUL.FTZ R86, R182.reuse, R171 ;  /* 0x000000abb6567220 */ /* 0x040fe20000410000 */
[----:B------:R-:W2:Y:S01]  /*20a0*/  LDC.64 R96, c[0x0][0x2f8] ;  /* 0x0000be00ff607b82 */ /* 0x000ea20000000a00 */
[----:B------:R-:W-:Y:S01]  /*20b0*/  FADD.FTZ R93, R93, -R90 ;  /* 0x8000005a5d5d7221 */ /* 0x000fe20000010000 */
[----:B------:R-:W-:Y:S01]  /*20c0*/  FMUL.FTZ R177, R182, R177 ;  /* 0x000000b1b6b17220 */ /* 0x000fe20000410000 */
[----:B-----5:R-:W-:Y:S01]  /*20d0*/  @P0 FADD.FTZ R175, R42, R175 ;  /* 0x000000af2aaf0221 */ /* 0x020fe20000010000 */
[----:B------:R-:W-:Y:S01]  /*20e0*/  @P0 FADD.FTZ R87, R40, R87 ;  /* 0x0000005728570221 */ /* 0x000fe20000010000 */
[----:B------:R-:W-:Y:S01]  /*20f0*/  FADD.FTZ R103, R170, -R103 ;  /* 0x80000067aa677221 */ /* 0x000fe20000010000 */
[----:B------:R-:W-:Y:S01]  /*2100*/  FADD.FTZ R105, R105, -R94 ;  /* 0x8000005e69697221 */ /* 0x000fe20000010000 */
[----:B------:R-:W-:Y:S01]  /*2110*/  @P0 FADD.FTZ R86, R43, R86 ;  /* 0x000000562b560221 */ /* 0x000fe20000010000 */
[----:B------:R-:W3:Y:S01]  /*2120*/  @P2 LDC.64 R98, c[0x0][0x300] ;  /* 0x0000c000ff622b82 */ /* 0x000ee20000000a00 */
[----:B------:R-:W-:Y:S01]  /*2130*/  @P0 FADD.FTZ R88, R41, R88 ;  /* 0x0000005829580221 */ /* 0x000fe20000010000 */
[C---:B------:R-:W-:Y:S01]  /*2140*/  FMUL.FTZ R91, R182.reuse, R91 ;  /* 0x0000005bb65b7220 */ /* 0x040fe20000410000 */
[----:B------:R-:W-:Y:S01]  /*2150*/  FMUL.FTZ R94, R182, R93 ;  /* 0x0000005db65e7220 */ /* 0x000fe20000410000 */
[----:B------:R-:W-:Y:S01]  /*2160*/  @P0 FADD.FTZ R177, R46, R177 ;  /* 0x000000b12eb10221 */ /* 0x000fe20000010000 */
[----:B------:R-:W-:Y:S01]  /*2170*/  @P2 F2FP.F16.F32.PACK_AB R85, RZ, R175 ;  /* 0x000000afff55223e */ /* 0x000fe200000000ff */
[C---:B------:R-:W-:Y:S01]  /*2180*/  FMUL.FTZ R125, R182.reuse, R103 ;  /* 0x00000067b67d7220 */ /* 0x040fe20000410000 */
[----:B------:R-:W-:Y:S01]  /*2190*/  @P2 F2FP.F16.F32.PACK_AB R84, RZ, R87 ;  /* 0x00000057ff54223e */ /* 0x000fe200000000ff */
[----:B------:R-:W-:Y:S01]  /*21a0*/  FMUL.FTZ R90, R182, R89 ;  /* 0x00000059b65a7220 */ /* 0x000fe20000410000 */
[----:B------:R-:W-:Y:S01]  /*21b0*/  @P0 FADD.FTZ R94, R47, R94 ;  /* 0x0000005e2f5e0221 */ /* 0x000fe20000010000 */
[----:B------:R-:W-:Y:S01]  /*21c0*/  @P0 FADD.FTZ R91, R44, R91 ;  /* 0x0000005b2c5b0221 */ /* 0x000fe20000010000 */
[----:B------:R-:W-:Y:S01]  /*21d0*/  @P2 F2FP.F16.F32.PACK_AB R103, RZ, R86 ;  /* 0x00000056ff67223e */ /* 0x000fe200000000ff */
[----:B------:R-:W-:Y:S01]  /*21e0*/  @P0 FADD.FTZ R90, R45, R90 ;  /* 0x0000005a2d5a0221 */ /* 0x000fe20000010000 */
[----:B------:R-:W-:Y:S01]  /*21f0*/  @P2 F2FP.F16.F32.PACK_AB R102, RZ, R88 ;  /* 0x00000058ff66223e */ /* 0x000fe200000000ff */
[----:B------:R-:W-:Y:S01]  /*2200*/  FADD.FTZ R95, R95, -R120 ;  /* 0x800000785f5f7221 */ /* 0x000fe20000010000 */
[----:B------:R-:W-:Y:S01]  /*2210*/  @P2 F2FP.F16.F32.PACK_AB R92, RZ, R177 ;  /* 0x000000b1ff5c223e */ /* 0x000fe200000000ff */
[----:B------:R-:W-:Y:S01]  /*2220*/  FADD.FTZ R173, R104, -R127 ;  /* 0x8000007f68ad7221 */ /* 0x000fe20000010000 */
[----:B------:R-:W-:Y:S01]  /*2230*/  @P2 PRMT R73, R85, 0x7610, R73 ;  /* 0x0000761055492816 */ /* 0x000fe20000000049 */
[----:B------:R-:W-:Y:S01]  /*2240*/  FMUL.FTZ R122, R182, R95 ;  /* 0x0000005fb67a7220 */ /* 0x000fe20000410000 */
[----:B------:R-:W-:Y:S01]  /*2250*/  @P2 PRMT R72, R84, 0x7610, R72 ;  /* 0x0000761054482816 */ /* 0x000fe20000000048 */
[----:B------:R-:W-:Y:S01]  /*2260*/  FADD.FTZ R229, R172, -R229 ;  /* 0x800000e5ace57221 */ /* 0x000fe20000010000 */
[----:B------:R-:W-:Y:S01]  /*2270*/  ISETP.NE.U32.AND P3, PT, RZ, UR12, PT ;  /* 0x0000000cff007c0c */ /* 0x000fe2000bf65070 */
[----:B------:R-:W-:Y:S01]  /*2280*/  FMUL.FTZ R118, R182, R105 ;  /* 0x00000069b6767220 */ /* 0x000fe20000410000 */
[----:B------:R-:W-:Y:S01]  /*2290*/  @P2 F2FP.F16.F32.PACK_AB R93, RZ, R94 ;  /* 0x0000005eff5d223e */ /* 0x000fe200000000ff */
[----:B-1----:R-:W-:Y:S01]  /*22a0*/  @P1 IMAD.WIDE.U32 R100, R215, 0x20, R100 ;  /* 0x00000020d7641825 */ /* 0x002fe200078e0064 */
[----:B------:R-:W-:-:S03]  /*22b0*/  @P2 F2FP.F16.F32.PACK_AB R89, RZ, R91 ;  /* 0x0000005bff59223e */ /* 0x000fc600000000ff */
[----:B------:R-:W-:Y:S01]  /*22c0*/  FADD.FTZ R217, R123, -R130 ;  /* 0x800000827bd97221 */ /* 0x000fe20000010000 */
[----:B------:R-:W-:Y:S01]  /*22d0*/  @P2 PRMT R75, R92, 0x7610, R75 ;  /* 0x000076105c4b2816 */ /* 0x000fe2000000004b */
[----:B---3--:R-:W-:Y:S01]  /*22e0*/  @P2 IMAD.WIDE.U32 R98, R215, 0x10, R98 ;  /* 0x00000010d7622825 */ /* 0x008fe200078e0062 */
[----:B------:R-:W-:-:S03]  /*22f0*/  @P2 PRMT R73, R73, 0x5410, R103 ;  /* 0x0000541049492816 */ /* 0x000fc60000000067 */
[----:B------:R-:W-:Y:S01]  /*2300*/  FMUL.FTZ R123, R182, R229 ;  /* 0x000000e5b67b7220 */ /* 0x000fe20000410000 */
[----:B------:R-:W-:Y:S01]  /*2310*/  @P2 PRMT R72, R72, 0x5410, R102 ;  /* 0x0000541048482816 */ /* 0x000fe20000000066 */
[----:B------:R-:W-:Y:S01]  /*2320*/  FADD.FTZ R219, R128, -R219 ;  /* 0x800000db80db7221 */ /* 0x000fe20000010000 */
[----:B------:R-:W-:Y:S01]  /*2330*/  ISETP.NE.AND.EX P3, PT, RZ, UR13, PT, P3 ;  /* 0x0000000dff007c0c */ /* 0x000fe2000bf65330 */
[----:B------:R-:W1:Y:S01]  /*2340*/  @P1 LDC.64 R102, c[0x0][0x308] ;  /* 0x0000c200ff661b82 */ /* 0x000e620000000a00 */
[----:B------:R-:W-:Y:S01]  /*2350*/  @P2 F2FP.F16.F32.PACK_AB R104, RZ, R90 ;  /* 0x0000005aff68223e */ /* 0x000fe200000000ff */
[----:B------:R-:W-:Y:S01]  /*2360*/  @P0 FADD.FTZ R123, R54, R123 ;  /* 0x0000007b367b0221 */ /* 0x000fe20000010000 */
[----:B------:R-:W-:Y:S01]  /*2370*/  @P2 PRMT R74, R89, 0x7610, R74 ;  /* 0x00007610594a2816 */ /* 0x000fe2000000004a */
[C---:B------:R-:W-:Y:S01]  /*2380*/  FMUL.FTZ R219, R182.reuse, R219 ;  /* 0x000000dbb6db7220 */ /* 0x040fe20000410000 */
[----:B------:R-:W-:Y:S01]  /*2390*/  @P2 PRMT R75, R75, 0x5410, R93 ;  /* 0x000054104b4b2816 */ /* 0x000fe2000000005d */
[----:B------:R-:W-:Y:S01]  /*23a0*/  FMUL.FTZ R127, R182, R221 ;  /* 0x000000ddb67f7220 */ /* 0x000fe20000410000 */
[----:B------:R-:W-:Y:S01]  /*23b0*/  SEL R85, R88, R77, P3 ;  /* 0x0000004d58557207 */ /* 0x000fe20001800000 */
[----:B------:R-:W-:Y:S01]  /*23c0*/  FMUL.FTZ R120, R182, R115 ;  /* 0x00000073b6787220 */ /* 0x000fe20000410000 */
[----:B------:R-:W-:Y:S01]  /*23d0*/  SEL R93, R90, R81, P3 ;  /* 0x000000515a5d7207 */ /* 0x000fe20001800000 */
[----:B------:R-:W-:Y:S01]  /*23e0*/  @P0 FADD.FTZ R127, R50, R127 ;  /* 0x0000007f327f0221 */ /* 0x000fe20000010000 */
[----:B------:R-:W-:Y:S01]  /*23f0*/  F2FP.F16.F32.PACK_AB R88, R88, R87 ;  /* 0x000000575858723e */ /* 0x000fe200000000ff */
[----:B------:R-:W-:Y:S01]  /*2400*/  @P0 FADD.FTZ R219, R48, R219 ;  /* 0x000000db30db0221 */ /* 0x000fe20000010000 */
[----:B------:R-:W-:Y:S01]  /*2410*/  SEL R84, R87, R76, P3 ;  /* 0x0000004c57547207 */ /* 0x000fe20001800000 */
[----:B------:R-:W-:Y:S01]  /*2420*/  @P0 FADD.FTZ R120, R55, R120 ;  /* 0x0000007837780221 */ /* 0x000fe20000010000 */
[----:B------:R-:W-:Y:S01]  /*2430*/  F2FP.F16.F32.PACK_AB R90, R90, R91 ;  /* 0x0000005b5a5a723e */ /* 0x000fe200000000ff */
[----:B------:R-:W-:Y:S01]  /*2440*/  @P0 FADD.FTZ R125, R52, R125 ;  /* 0x0000007d347d0221 */ /* 0x000fe20000010000 */
[----:B------:R-:W-:Y:S01]  /*2450*/  SEL R92, R91, R80, P3 ;  /* 0x000000505b5c7207 */ /* 0x000fe20001800000 */
[----:B------:R-:W-:Y:S01]  /*2460*/  @P0 FADD.FTZ R124, R51, R124 ;  /* 0x0000007c337c0221 */ /* 0x000fe20000010000 */
[C---:B------:R-:W-:Y:S01]  /*2470*/  SEL R87, R86.reuse, R79, P3 ;  /* 0x0000004f56577207 */ /* 0x040fe20001800000 */
[----:B------:R-:W-:Y:S01]  /*2480*/  @P0 FADD.FTZ R122, R49, R122 ;  /* 0x0000007a317a0221 */ /* 0x000fe20000010000 */
[----:B------:R-:W-:Y:S01]  /*2490*/  F2FP.F16.F32.PACK_AB R89, R86, R175 ;  /* 0x000000af5659723e */ /* 0x000fe200000000ff */
[----:B------:R-:W-:Y:S01]  /*24a0*/  @P0 FADD.FTZ R126, R53, R126 ;  /* 0x0000007e357e0221 */ /* 0x000fe20000010000 */
[C---:B------:R-:W-:Y:S01]  /*24b0*/  SEL R95, R94.reuse, R83, P3 ;  /* 0x000000535e5f7207 */ /* 0x040fe20001800000 */
[----:B------:R-:W-:Y:S01]  /*24c0*/  FADD.FTZ R169, R117, -R208 ;  /* 0x800000d075a97221 */ /* 0x000fe20000010000 */
[----:B------:R-:W-:Y:S01]  /*24d0*/  F2FP.F16.F32.PACK_AB R91, R94, R177 ;  /* 0x000000b15e5b723e */ /* 0x000fe200000000ff */
[----:B------:R-:W-:Y:S01]  /*24e0*/  FADD.FTZ R231, R176, -R231 ;  /* 0x800000e7b0e77221 */ /* 0x000fe20000010000 */
[----:B------:R-:W-:Y:S01]  /*24f0*/  SEL R86, R175, R78, P3 ;  /* 0x0000004eaf567207 */ /* 0x000fe20001800000 */
[----:B------:R-:W-:Y:S01]  /*2500*/  FADD.FTZ R233, R112, -R233 ;  /* 0x800000e970e97221 */ /* 0x000fe20000010000 */
[----:B------:R-:W-:Y:S01]  /*2510*/  SEL R94, R177, R82, P3 ;  /* 0x00000052b15e7207 */ /* 0x000fe20001800000 */
[----:B------:R-:W-:Y:S01]  /*2520*/  FADD.FTZ R109, R109, -R204 ;  /* 0x800000cc6d6d7221 */ /* 0x000fe20000010000 */
[----:B------:R-:W-:Y:S01]  /*2530*/  @P2 PRMT R74, R74, 0x5410, R104 ;  /* 0x000054104a4a2816 */ /* 0x000fe20000000068 */
[----:B--2---:R-:W-:Y:S01]  /*2540*/  IMAD.WIDE.U32 R104, R215, 0x10, R96 ;  /* 0x00000010d7687825 */ /* 0x004fe200078e0060 */
[----:B------:R2:W-:Y:S03]  /*2550*/  @P1 STG.E.128 desc[UR4][R100.64], R84 ;  /* 0x0000005464001986 */ /* 0x0005e6000c101d04 */
[----:B------:R-:W-:Y:S01]  /*2560*/  FADD.FTZ R241, R114, -R241 ;  /* 0x800000f172f17221 */ /* 0x000fe20000010000 */
[C---:B------:R-:W-:Y:S01]  /*2570*/  FMUL.FTZ R117, R182.reuse, R129 ;  /* 0x00000081b6757220 */ /* 0x040fe20000410000 */
[----:B------:R-:W-:Y:S01]  /*2580*/  FADD.FTZ R183, R119, -R212 ;  /* 0x800000d477b77221 */ /* 0x000fe20000010000 */
[----:B------:R3:W-:Y:S01]  /*2590*/  @P1 STG.E.128 desc[UR4][R100.64+0x10], R92 ;  /* 0x0000105c64001986 */ /* 0x0007e2000c101d04 */
[----:B------:R-:W-:Y:S01]  /*25a0*/  @P2 F2FP.F16.F32.PACK_AB R128, RZ, R126 ;  /* 0x0000007eff80223e */ /* 0x000fe200000000ff */
[----:B------:R-:W-:Y:S01]  /*25b0*/  FADD.FTZ R111, R111, -R206 ;  /* 0x800000ce6f6f7221 */ /* 0x000fe20000010000 */
[C---:B------:R-:W-:Y:S01]  /*25c0*/  FMUL.FTZ R121, R182.reuse, R231 ;  /* 0x000000e7b6797220 */ /* 0x040fe20000410000 */
[----:B------:R4:W-:Y:S01]  /*25d0*/  STG.E.128 desc[UR4][R104.64], R88 ;  /* 0x0000005868007986 */ /* 0x0009e2000c101d04 */
[C---:B------:R-:W-:Y:S01]  /*25e0*/  FMUL.FTZ R119, R182.reuse, R233 ;  /* 0x000000e9b6777220 */ /* 0x040fe20000410000 */
[C---:B------:R-:W-:Y:S01]  /*25f0*/  FMUL.FTZ R114, R182.reuse, R109 ;  /* 0x0000006db6727220 */ /* 0x040fe20000410000 */
[----:B------:R-:W-:Y:S01]  /*2600*/  FMUL.FTZ R115, R182, R241 ;  /* 0x000000f1b6737220 */ /* 0x000fe20000410000 */
[----:B------:R0:W-:Y:S01]  /*2610*/  @P2 STG.E.128 desc[UR4][R98.64], R72 ;  /* 0x0000004862002986 */ /* 0x0001e2000c101d04 */
[----:B------:R-:W-:Y:S01]  /*2620*/  @P0 FADD.FTZ R117, R60, R117 ;  /* 0x000000753c750221 */ /* 0x000fe20000010000 */
[----:B------:R-:W-:Y:S01]  /*2630*/  FADD.FTZ R107, R107, -R174 ;  /* 0x800000ae6b6b7221 */ /* 0x000fe20000010000 */
[----:B------:R-:W-:Y:S01]  /*2640*/  FMUL.FTZ R112, R182, R111 ;  /* 0x0000006fb6707220 */ /* 0x000fe20000410000 */
[----:B------:R-:W-:Y:S01]  /*2650*/  @P0 FADD.FTZ R115, R62, R115 ;  /* 0x000000733e730221 */ /* 0x000fe20000010000 */
[----:B------:R-:W-:Y:S01]  /*2660*/  @P0 FADD.FTZ R114, R61, R114 ;  /* 0x000000723d720221 */ /* 0x000fe20000010000 */
[----:B--2---:R-:W-:Y:S01]  /*2670*/  @P2 F2FP.F16.F32.PACK_AB R85, RZ, R127 ;  /* 0x0000007fff55223e */ /* 0x004fe200000000ff */
[----:B------:R-:W-:Y:S01]  /*2680*/  @P0 FADD.FTZ R119, R58, R119 ;  /* 0x000000773a770221 */ /* 0x000fe20000010000 */
[----:B------:R-:W-:Y:S01]  /*2690*/  @P2 F2FP.F16.F32.PACK_AB R84, RZ, R219 ;  /* 0x000000dbff54223e */ /* 0x000fe200000000ff */
[----:B------:R-:W-:Y:S01]  /*26a0*/  @P0 FADD.FTZ R121, R56, R121 ;  /* 0x0000007938790221 */ /* 0x000fe20000010000 */
[----:B---3--:R-:W-:Y:S01]  /*26b0*/  @P2 F2FP.F16.F32.PACK_AB R101, RZ, R123 ;  /* 0x0000007bff65223e */ /* 0x008fe200000000ff */
[----:B------:R-:W-:Y:S01]  /*26c0*/  FMUL.FTZ R116, R182, R107 ;  /* 0x0000006bb6747220 */ /* 0x000fe20000410000 */
[----:B------:R-:W-:Y:S01]  /*26d0*/  @P2 F2FP.F16.F32.PACK_AB R87, RZ, R120 ;  /* 0x00000078ff57223e */ /* 0x000fe200000000ff */
[----:B------:R-:W-:Y:S01]  /*26e0*/  @P0 FADD.FTZ R112, R63, R112 ;  /* 0x000000703f700221 */ /* 0x000fe20000010000 */
[----:B------:R-:W-:Y:S01]  /*26f0*/  @P2 F2FP.F16.F32.PACK_AB R86, RZ, R125 ;  /* 0x0000007dff56223e */ /* 0x000fe200000000ff */
[----:B------:R-:W-:Y:S01]  /*2700*/  @P0 FADD.FTZ R116, R59, R116 ;  /* 0x000000743b740221 */ /* 0x000fe20000010000 */
[----:B----4-:R-:W-:Y:S01]  /*2710*/  @P2 F2FP.F16.F32.PACK_AB R105, RZ, R124 ;  /* 0x0000007cff69223e */ /* 0x010fe200000000ff */
[----:B------:R-:W-:Y:S01]  /*2720*/  @P0 FADD.FTZ R118, R57, R118 ;  /* 0x0000007639760221 */ /* 0x000fe20000010000 */
[----:B0-----:R-:W0:Y:S01]  /*2730*/  @P2 LDC.64 R98, c[0x0][0x300] ;  /* 0x0000c000ff622b82 */ /* 0x001e220000000a00 */
[----:B------:R-:W-:Y:S01]  /*2740*/  @P2 PRMT R75, R101, 0x7610, R75 ;  /* 0x00007610654b2816 */ /* 0x000fe2000000004b */
[----:B-1----:R-:W-:Y:S01]  /*2750*/  @P1 IMAD.WIDE.U32 R100, R213, 0x20, R102 ;  /* 0x00000020d5641825 */ /* 0x002fe200078e0066 */
[----:B------:R-:W-:-:S03]  /*2760*/  @P2 F2FP.F16.F32.PACK_AB R104, RZ, R122 ;  /* 0x0000007aff68223e */ /* 0x000fc600000000ff */
        /* <DEDUP_REMOVED lines=17> */
[----:B------:R-:W-:Y:S01]  /*2880*/  SEL R93, R126, R81, P3 ;  /* 0x000000517e5d7207 */ /* 0x000fe20001800000 */
[----:B------:R-:W-:Y:S01]  /*2890*/  FMUL.FTZ R182, R182, R217 ;  /* 0x000000d9b6b67220 */ /* 0x000fe20000410000 */
[----:B------:R-:W-:Y:S01]  /*28a0*/  SEL R92, R125, R80, P3 ;  /* 0x000000507d5c7207 */ /* 0x000fe20001800000 */
[----:B0-----:R-:W-:Y:S01]  /*28b0*/  @P2 IMAD.WIDE.U32 R98, R213, 0x10, R98 ;  /* 0x00000010d5622825 */ /* 0x001fe200078e0062 */
[----:B------:R-:W-:Y:S01]  /*28c0*/  SEL R95, R120, R83, P3 ;  /* 0x00000053785f7207 */ /* 0x000fe20001800000 */
[----:B------:R0:W-:Y:S01]  /*28d0*/  @P1 STG.E.128 desc[UR4][R100.64], R84 ;  /* 0x0000005464001986 */ /* 0x0001e2000c101d04 */
[----:B------:R-:W-:Y:S01]  /*28e0*/  SEL R94, R123, R82, P3 ;  /* 0x000000527b5e7207 */ /* 0x000fe20001800000 */
[----:B------:R-:W-:Y:S01]  /*28f0*/  @P0 FADD.FTZ R107, R70, R107 ;  /* 0x0000006b466b0221 */ /* 0x000fe20000010000 */
[----:B------:R-:W-:Y:S01]  /*2900*/  @P2 PRMT R73, R73, 0x5410, R105 ;  /* 0x0000541049492816 */ /* 0x000fe20000000069 */
[----:B------:R-:W-:Y:S01]  /*2910*/  @P0 FADD.FTZ R109, R68, R109 ;  /* 0x0000006d446d0221 */ /* 0x000fe20000010000 */
[----:B------:R-:W-:Y:S01]  /*2920*/  @P2 PRMT R72, R72, 0x5410, R104 ;  /* 0x0000541048482816 */ /* 0x000fe20000000068 */
[----:B------:R-:W-:Y:S01]  /*2930*/  IMAD.WIDE.U32 R104, R213, 0x10, R96 ;  /* 0x00000010d5687825 */ /* 0x000fe200078e0060 */
[----:B------:R-:W-:Y:S01]  /*2940*/  F2FP.F16.F32.PACK_AB R88, R122, R219 ;  /* 0x000000db7a58723e */ /* 0x000fe200000000ff */
[----:B------:R2:W-:Y:S01]  /*2950*/  @P1 STG.E.128 desc[UR4][R100.64+0x10], R92 ;  /* 0x0000105c64001986 */ /* 0x0005e2000c101d04 */
[----:B------:R-:W-:Y:S01]  /*2960*/  F2FP.F16.F32.PACK_AB R89, R124, R127 ;  /* 0x0000007f7c59723e */ /* 0x000fe200000000ff */
[----:B-1----:R-:W-:Y:S01]  /*2970*/  @P1 IMAD.WIDE.U32 R102, R209, 0x20, R102 ;  /* 0x00000020d1661825 */ /* 0x002fe200078e0066 */
[----:B------:R-:W-:-:S03]  /*2980*/  F2FP.F16.F32.PACK_AB R90, R126, R125 ;  /* 0x0000007d7e5a723e */ /* 0x000fc600000000ff */
[----:B------:R-:W-:Y:S01]  /*2990*/  @P0 FADD.FTZ R111, R66, R111 ;  /* 0x0000006f426f0221 */ /* 0x000fe20000010000 */
[----:B------:R-:W-:Y:S01]  /*29a0*/  F2FP.F16.F32.PACK_AB R91, R120, R123 ;  /* 0x0000007b785b723e */ /* 0x000fe200000000ff */
[----:B------:R-:W-:Y:S01]  /*29b0*/  @P0 FADD.FTZ R113, R64, R113 ;  /* 0x0000007140710221 */ /* 0x000fe20000010000 */
[----:B------:R-:W-:Y:S01]  /*29c0*/  @P2 PRMT R74, R74, 0x5410, R128 ;  /* 0x000054104a4a2816 */ /* 0x000fe20000000080 */
[----:B------:R-:W-:Y:S01]  /*29d0*/  @P0 FADD.FTZ R182, R71, R182 ;  /* 0x000000b647b60221 */ /* 0x000fe20000010000 */
[----:B------:R-:W-:Y:S01]  /*29e0*/  @P2 F2FP.F16.F32.PACK_AB R120, RZ, R112 ;  /* 0x00000070ff78223e */ /* 0x000fe200000000ff */
[----:B------:R1:W-:Y:S01]  /*29f0*/  STG.E.128 desc[UR4][R104.64], R88 ;  /* 0x0000005868007986 */ /* 0x0003e2000c101d04 */
[----:B0-----:R-:W-:Y:S01]  /*2a00*/  @P2 F2FP.F16.F32.PACK_AB R86, RZ, R117 ;  /* 0x00000075ff56223e */ /* 0x001fe200000000ff */
[----:B------:R-:W-:Y:S01]  /*2a10*/  @P0 FADD.FTZ R106, R69, R106 ;  /* 0x0000006a456a0221 */ /* 0x000fe20000010000 */
[----:B------:R-:W-:Y:S01]  /*2a20*/  @P2 F2FP.F16.F32.PACK_AB R87, RZ, R114 ;  /* 0x00000072ff57223e */ /* 0x000fe200000000ff */
[----:B------:R0:W-:Y:S01]  /*2a30*/  @P2 STG.E.128 desc[UR4][R98.64], R72 ;  /* 0x0000004862002986 */ /* 0x0001e2000c101d04 */
[----:B------:R-:W-:Y:S01]  /*2a40*/  @P2 F2FP.F16.F32.PACK_AB R85, RZ, R119 ;  /* 0x00000077ff55223e */ /* 0x000fe200000000ff */
[----:B------:R-:W-:Y:S01]  /*2a50*/  @P0 FADD.FTZ R108, R67, R108 ;  /* 0x0000006c436c0221 */ /* 0x000fe20000010000 */
[----:B------:R-:W-:Y:S01]  /*2a60*/  @P2 F2FP.F16.F32.PACK_AB R84, RZ, R121 ;  /* 0x00000079ff54223e */ /* 0x000fe200000000ff */
[----:B--2---:R-:W2:Y:S01]  /*2a70*/  @P2 LDC.64 R100, c[0x0][0x300] ;  /* 0x0000c000ff642b82 */ /* 0x004ea20000000a00 */
[----:B------:R-:W-:Y:S01]  /*2a80*/  SEL R93, R114, R81, P3 ;  /* 0x00000051725d7207 */ /* 0x000fe20001800000 */
[----:B------:R-:W-:Y:S01]  /*2a90*/  @P0 FADD.FTZ R110, R65, R110 ;  /* 0x0000006e416e0221 */ /* 0x000fe20000010000 */
[----:B------:R-:W-:-:S02]  /*2aa0*/  SEL R92, R117, R80, P3 ;  /* 0x00000050755c7207 */ /* 0x000fc40001800000 */
[----:B------:R-:W-:Y:S02]  /*2ab0*/  SEL R95, R112, R83, P3 ;  /* 0x00000053705f7207 */ /* 0x000fe40001800000 */
[----:B------:R-:W-:Y:S02]  /*2ac0*/  SEL R94, R115, R82, P3 ;  /* 0x00000052735e7207 */ /* 0x000fe40001800000 */
[----:B------:R-:W-:Y:S02]  /*2ad0*/  SEL R80, R109, R80, P3 ;  /* 0x000000506d507207 */ /* 0x000fe40001800000 */
[----:B-1----:R-:W-:Y:S01]  /*2ae0*/  F2FP.F16.F32.PACK_AB R88, R118, R121 ;  /* 0x000000797658723e */ /* 0x002fe200000000ff */
[----:B------:R1:W-:Y:S01]  /*2af0*/  @P1 STG.E.128 desc[UR4][R102.64+0x10], R92 ;  /* 0x0000105c66001986 */ /* 0x0003e2000c101d04 */
[----:B------:R-:W-:Y:S02]  /*2b00*/  F2FP.F16.F32.PACK_AB R89, R116, R119 ;  /* 0x000000777459723e */ /* 0x000fe400000000ff */
[----:B0-----:R-:W-:-:S02]  /*2b10*/  @P2 F2FP.F16.F32.PACK_AB R99, RZ, R115 ;  /* 0x00000073ff63223e */ /* 0x001fc400000000ff */
[----:B------:R-:W-:Y:S02]  /*2b20*/  @P2 PRMT R74, R86, 0x7610, R74 ;  /* 0x00007610564a2816 */ /* 0x000fe4000000004a */
[----:B------:R-:W-:Y:S01]  /*2b30*/  @P2 PRMT R75, R99, 0x7610, R75 ;  /* 0x00007610634b2816 */ /* 0x000fe2000000004b */
[----:B------:R-:W-:Y:S01]  /*2b40*/  IMAD.WIDE.U32 R98, R211, 0x10, R96 ;  /* 0x00000010d3627825 */ /* 0x000fe200078e0060 */
[----:B------:R-:W-:Y:S02]  /*2b50*/  @P2 PRMT R73, R85, 0x7610, R73 ;  /* 0x0000761055492816 */ /* 0x000fe40000000049 */
[----:B------:R-:W-:Y:S01]  /*2b60*/  @P2 PRMT R72, R84, 0x7610, R72 ;  /* 0x0000761054482816 */ /* 0x000fe20000000048 */
[C---:B------:R-:W-:Y:S01]  /*2b70*/  IMAD.WIDE.U32 R96, R209.reuse, 0x10, R96 ;  /* 0x00000010d1607825 */ /* 0x040fe200078e0060 */
[----:B------:R-:W-:Y:S02]  /*2b80*/  @P2 PRMT R74, R74, 0x5410, R87 ;  /* 0x000054104a4a2816 */ /* 0x000fe40000000057 */
[----:B------:R-:W-:Y:S01]  /*2b90*/  SEL R85, R118, R77, P3 ;  /* 0x0000004d76557207 */ /* 0x000fe20001800000 */
[----:B--2---:R-:W-:Y:S01]  /*2ba0*/  @P2 IMAD.WIDE.U32 R100, R209, 0x10, R100 ;  /* 0x00000010d1642825 */ /* 0x004fe200078e0064 */
[----:B------:R-:W-:Y:S01]  /*2bb0*/  SEL R84, R121, R76, P3 ;  /* 0x0000004c79547207 */ /* 0x000fe20001800000 */
[----:B-1----:R-:W0:Y:S01]  /*2bc0*/  @P1 LDC.64 R92, c[0x0][0x308] ;  /* 0x0000c200ff5c1b82 */ /* 0x002e220000000a00 */
[----:B------:R-:W-:-:S02]  /*2bd0*/  SEL R87, R116, R79, P3 ;  /* 0x0000004f74577207 */ /* 0x000fc40001800000 */
[----:B------:R-:W-:Y:S02]  /*2be0*/  SEL R86, R119, R78, P3 ;  /* 0x0000004e77567207 */ /* 0x000fe40001800000 */
[----:B------:R-:W-:Y:S02]  /*2bf0*/  F2FP.F16.F32.PACK_AB R90, R114, R117 ;  /* 0x00000075725a723e */ /* 0x000fe400000000ff */
[----:B------:R-:W-:Y:S01]  /*2c00*/  F2FP.F16.F32.PACK_AB R91, R112, R115 ;  /* 0x00000073705b723e */ /* 0x000fe200000000ff */
[----:B------:R1:W-:Y:S01]  /*2c10*/  @P1 STG.E.128 desc[UR4][R102.64], R84 ;  /* 0x0000005466001986 */ /* 0x0003e2000c101d04 */
[----:B------:R-:W-:Y:S02]  /*2c20*/  @P2 F2FP.F16.F32.PACK_AB R105, RZ, R116 ;  /* 0x00000074ff69223e */ /* 0x000fe400000000ff */
[----:B------:R-:W-:Y:S01]  /*2c30*/  @P2 F2FP.F16.F32.PACK_AB R104, RZ, R118 ;  /* 0x00000076ff68223e */ /* 0x000fe200000000ff */
[----:B------:R2:W-:Y:S01]  /*2c40*/  STG.E.128 desc[UR4][R96.64], R88 ;  /* 0x0000005860007986 */ /* 0x0005e2000c101d04 */
[----:B------:R-:W-:-:S02]  /*2c50*/  @P2 PRMT R75, R75, 0x5410, R120 ;  /* 0x000054104b4b2816 */ /* 0x000fc40000000078 */
[----:B------:R-:W-:Y:S02]  /*2c60*/  @P2 PRMT R73, R73, 0x5410, R105 ;  /* 0x0000541049492816 */ /* 0x000fe40000000069 */
[----:B------:R-:W-:Y:S02]  /*2c70*/  @P2 PRMT R72, R72, 0x5410, R104 ;  /* 0x0000541048482816 */ /* 0x000fe40000000068 */
[----:B------:R-:W-:Y:S02]  /*2c80*/  @P2 F2FP.F16.F32.PACK_AB R94, RZ, R113 ;  /* 0x00000071ff5e223e */ /* 0x000fe400000000ff */
[----:B------:R-:W-:Y:S01]  /*2c90*/  @P2 F2FP.F16.F32.PACK_AB R104, RZ, R182 ;  /* 0x000000b6ff68223e */ /* 0x000fe200000000ff */
[----:B------:R3:W-:Y:S01]  /*2ca0*/  @P2 STG.E.128 desc[UR4][R100.64], R72 ;  /* 0x0000004864002986 */ /* 0x0007e2000c101d04 */
[----:B------:R-:W-:Y:S01]  /*2cb0*/  @P2 F2FP.F16.F32.PACK_AB R95, RZ, R110 ;  /* 0x0000006eff5f223e */ /* 0x000fe200000000ff */
[----:B0-----:R-:W-:Y:S01]  /*2cc0*/  @P1 IMAD.WIDE.U32 R92, R205, 0x20, R92 ;  /* 0x00000020cd5c1825 */ /* 0x001fe200078e005c */
[----:B------:R-:W-:-:S02]  /*2cd0*/  SEL R76, R113, R76, P3 ;  /* 0x0000004c714c7207 */ /* 0x000fc40001800000 */
[----:B-1----:R-:W-:Y:S02]  /*2ce0*/  @P2 F2FP.F16.F32.PACK_AB R103, RZ, R107 ;  /* 0x0000006bff67223e */ /* 0x002fe400000000ff */
[----:B------:R-:W-:Y:S01]  /*2cf0*/  @P2 F2FP.F16.F32.PACK_AB R102, RZ, R106 ;  /* 0x0000006aff66223e */ /* 0x000fe200000000ff */
[----:B--2---:R-:W0:Y:S01]  /*2d00*/  @P2 LDC.64 R90, c[0x0][0x300] ;  /* 0x0000c000ff5a2b82 */ /* 0x004e220000000a00 */
[----:B------:R-:W-:Y:S02]  /*2d10*/  @P2 F2FP.F16.F32.PACK_AB R96, RZ, R111 ;  /* 0x0000006fff60223e */ /* 0x000fe400000000ff */
[----:B------:R-:W-:Y:S02]  /*2d20*/  @P2 F2FP.F16.F32.PACK_AB R97, RZ, R108 ;  /* 0x0000006cff61223e */ /* 0x000fe400000000ff */
[----:B------:R-:W-:Y:S02]  /*2d30*/  SEL R77, R110, R77, P3 ;  /* 0x0000004d6e4d7207 */ /* 0x000fe40001800000 */
[----:B------:R-:W-:Y:S01]  /*2d40*/  SEL R78, R111, R78, P3 ;  /* 0x0000004e6f4e7207 */ /* 0x000fe20001800000 */
[----:B------:R-:W1:Y:S01]  /*2d50*/  LDC.64 R88, c[0x0][0x210] ;  /* 0x00008400ff587b82 */ /* 0x000e620000000a00 */
[----:B------:R-:W-:-:S02]  /*2d60*/  SEL R79, R108, R79, P3 ;  /* 0x0000004f6c4f7207 */ /* 0x000fc40001800000 */
[----:B---3--:R-:W-:Y:S02]  /*2d70*/  @P2 F2FP.F16.F32.PACK_AB R101, RZ, R109 ;  /* 0x0000006dff65223e */ /* 0x008fe400000000ff */
        /* <DEDUP_REMOVED lines=9> */
[----:B------:R-:W-:Y:S02]  /*2e10*/  F2FP.F16.F32.PACK_AB R84, R110, R113 ;  /* 0x000000716e54723e */ /* 0x000fe400000000ff */
[----:B------:R-:W-:Y:S01]  /*2e20*/  F2FP.F16.F32.PACK_AB R85, R108, R111 ;  /* 0x0000006f6c55723e */ /* 0x000fe200000000ff */
[----:B------:R2:W-:Y:S01]  /*2e30*/  @P1 STG.E.128 desc[UR4][R92.64+0x10], R80 ;  /* 0x000010505c001986 */ /* 0x0005e2000c101d04 */
[----:B------:R-:W-:Y:S02]  /*2e40*/  F2FP.F16.F32.PACK_AB R86, R106, R109 ;  /* 0x0000006d6a56723e */ /* 0x000fe400000000ff */
[----:B------:R-:W-:-:S02]  /*2e50*/  F2FP.F16.F32.PACK_AB R87, R182, R107 ;  /* 0x0000006bb657723e */ /* 0x000fc400000000ff */
        /* <DEDUP_REMOVED lines=10> */
.L_x_2220:
        /* <DEDUP_REMOVED lines=38> */
.L_x_2219:
[----:B------:R-:W-:Y:S05]  /*3160*/  BSYNC B0 ;  /* 0x0000000000007941 */ /* 0x000fea0003800000 */
.L_x_2217:
        /* <DEDUP_REMOVED lines=11> */
[----:B------:R-:W-:-:S05]  /*3220*/  LEA R2, R2, R3, 0x5 ;  /* 0x0000000302027211 */ /* 0x000fca00078e28ff */
[----:B------:R1:W-:Y:S04]  /*3230*/  STS.128 [R2], R44 ;  /* 0x0000002c02007388 */ /* 0x0003e80000000c00 */
[----:B------:R-:W-:Y:S04]  /*3240*/  STS.128 [R2+0x10], R48 ;  /* 0x0000103002007388 */ /* 0x000fe80000000c00 */
[----:B------:R-:W-:Y:S04]  /*3250*/  STS.128 [R2+0x400], R24 ;  /* 0x0004001802007388 */ /* 0x000fe80000000c00 */
[----:B------:R-:W-:Y:S04]  /*3260*/  STS.128 [R2+0x410], R20 ;  /* 0x0004101402007388 */ /* 0x000fe80000000c00 */
[----:B------:R-:W-:Y:S01]  /*3270*/  STS.128 [R2+0x800], R16 ;  /* 0x0008001002007388 */ /* 0x000fe20000000c00 */
[----:B-1----:R-:W-:Y:S01]  /*3280*/  IMAD R45, R35, UR6, RZ ;  /* 0x00000006232d7c24 */ /* 0x002fe2000f8e02ff */
[----:B------:R-:W-:-:S02]  /*3290*/  ULDC.64 UR6, c[0x0][0x2d8] ;  /* 0x0000b60000067ab9 */ /* 0x000fc40000000a00 */
        /* <DEDUP_REMOVED lines=44> */
[----:B------:R-:W4:Y:S01]  /*3560*/  LDS R46, [R32+0x3200] ;  /* 0x00320000202e7984 */ /* 0x000f220000000800 */
[----:B-----5:R-:W-:-:S03]  /*3570*/  FADD.FTZ R8, R8, R15 ;  /* 0x0000000f08087221 */ /* 0x020fc60000010000 */
[----:B------:R-:W5:Y:S01]  /*3580*/  LDS R48, [R32+0x3400] ;  /* 0x0034000020307984 */ /* 0x000f620000000800 */
[----:B--2---:R-:W-:-:S03]  /*3590*/  FADD.FTZ R3, R3, R16 ;  /* 0x0000001003037221 */ /* 0x004fc60000010000 */
[----:B------:R-:W2:Y:S01]  /*35a0*/  LDS R25, [R32+0x3600] ;  /* 0x0036000020197984 */ /* 0x000ea20000000800 */
[----:B------:R-:W-:-:S03]  /*35b0*/  FADD.FTZ R17, R17, R18 ;  /* 0x0000001211117221 */ /* 0x000fc60000010000 */
[----:B------:R-:W2:Y:S01]  /*35c0*/  LDS R50, [R32+0x3800] ;  /* 0x0038000020327984 */ /* 0x000ea20000000800 */
[----:B------:R-:W-:-:S03]  /*35d0*/  FADD.FTZ R9, R9, R22 ;  /* 0x0000001609097221 */ /* 0x000fc60000010000 */
[----:B------:R-:W2:Y:S01]  /*35e0*/  LDS R27, [R32+0x3a00] ;  /* 0x003a0000201b7984 */ /* 0x000ea20000000800 */
[----:B------:R-:W-:-:S03]  /*35f0*/  FADD.FTZ R4, R4, R19 ;  /* 0x0000001304047221 */ /* 0x000fc60000010000 */
[----:B------:R-:W2:Y:S01]  /*3600*/  LDS R52, [R32+0x3c00] ;  /* 0x003c000020347984 */ /* 0x000ea20000000800 */
[----:B------:R-:W-:-:S03]  /*3610*/  FADD.FTZ R5, R5, R26 ;  /* 0x0000001a05057221 */ /* 0x000fc60000010000 */
[----:B------:R-:W2:Y:S01]  /*3620*/  LDS R33, [R32+0x3e00] ;  /* 0x003e000020217984 */ /* 0x000ea20000000800 */
[----:B------:R-:W-:Y:S01]  /*3630*/  FADD.FTZ R6, R6, R21 ;  /* 0x0000001506067221 */ /* 0x000fe20000010000 */
[----:B------:R-:W-:Y:S01]  /*3640*/  BAR.SYNC.DEFER_BLOCKING 0x0 ;  /* 0x0000000000007b1d */ /* 0x000fe20000010000 */
[----:B0-----:R-:W-:Y:S01]  /*3650*/  FADD.FTZ R7, R7, R34 ;  /* 0x0000002207077221 */ /* 0x001fe20000010000 */
[----:B-1----:R-:W-:Y:S01]  /*3660*/  FADD.FTZ R8, R8, R23 ;  /* 0x0000001708087221 */ /* 0x002fe20000010000 */
[----:B---3--:R-:W-:Y:S01]  /*3670*/  FADD.FTZ R11, R3, R44 ;  /* 0x0000002c030b7221 */ /* 0x008fe20000010000 */
[----:B----4-:R-:W-:Y:S01]  /*3680*/  FADD.FTZ R17, R17, R46 ;  /* 0x0000002e11117221 */ /* 0x010fe20000010000 */
[----:B-----5:R-:W-:Y:S01]  /*3690*/  FADD.FTZ R9, R9, R48 ;  /* 0x0000003009097221 */ /* 0x020fe20000010000 */
[----:B--2---:R-:W-:Y:S01]  /*36a0*/  FADD.FTZ R25, R4, R25 ;  /* 0x0000001904197221 */ /* 0x004fe20000010000 */
        /* <DEDUP_REMOVED lines=10> */
[----:B------:R-:W-:Y:S01]  /*3750*/  STS.128 [R2+0x810], R132 ;  /* 0x0008108402007388 */ /* 0x000fe20000000c00 */
[----:B------:R-:W-:Y:S02]  /*3760*/  IADD3.X R22, RZ, RZ, RZ, P0, !PT ;  /* 0x000000ffff167210 */ /* 0x000fe400007fe4ff */
[C---:B------:R-:W-:Y:S01]  /*3770*/  SHF.L.U32 R20, R41.reuse, 0x2, RZ ;  /* 0x0000000229147819 */ /* 0x040fe200000006ff */
[----:B------:R-:W-:Y:S01]  /*3780*/  STS.128 [R2+0xc00], R36 ;  /* 0x000c002402007388 */ /* 0x000fe20000000c00 */
[----:B------:R-:W-:-:S03]  /*3790*/  SHF.L.U64.HI R22, R41, 0x2, R22 ;  /* 0x0000000229167819 */ /* 0x000fc60000010216 */
        /* <DEDUP_REMOVED lines=19> */
[----:B---3--:R-:W-:Y:S01]  /*38d0*/  FADD.FTZ R35, R35, R2 ;  /* 0x0000000223237221 */ /* 0x008fe20000010000 */
[----:B------:R-:W-:Y:S02]  /*38e0*/  IADD3 R2, P0, R20, UR6, RZ ;  /* 0x0000000614027c10 */ /* 0x000fe4000ff1e0ff */
[----:B------:R-:W3:Y:S01]  /*38f0*/  LDS R19, [R32+0x1800] ;  /* 0x0018000020137984 */ /* 0x000ee20000000800 */
[----:B----4-:R-:W-:Y:S01]  /*3900*/  FADD.FTZ R29, R0, R29 ;  /* 0x0000001d001d7221 */ /* 0x010fe20000010000 */
[----:B------:R-:W-:Y:S01]  /*3910*/  IADD3.X R3, R22, UR7, RZ, P0, !PT ;  /* 0x0000000716037c10 */ /* 0x000fe200087fe4ff */
[----:B------:R-:W-:Y:S01]  /*3920*/  ULDC.64 UR6, c[0x0][0x2d0] ;  /* 0x0000b40000067ab9 */ /* 0x000fe20000000a00 */
[----:B------:R-:W4:Y:S01]  /*3930*/  LDS R12, [R32+0xc00] ;  /* 0x000c0000200c7984 */ /* 0x000f220000000800 */
[----:B-----5:R-:W-:Y:S01]  /*3940*/  FADD.FTZ R0, RZ, R4 ;  /* 0x00000004ff007221 */ /* 0x020fe20000010000 */
[----:B------:R-:W-:-:S02]  /*3950*/  IADD3 R4, P0, R20, UR6, RZ ;  /* 0x0000000614047c10 */ /* 0x000fc4000ff1e0ff */
[----:B------:R-:W5:Y:S01]  /*3960*/  LDS R49, [R32+0x3200] ;  /* 0x0032000020317984 */ /* 0x000f620000000800 */
[----:B------:R-:W-:-:S03]  /*3970*/  FADD.FTZ R6, RZ, R6 ;  /* 0x00000006ff067221 */ /* 0x000fc60000010000 */
[----:B------:R-:W5:Y:S01]  /*3980*/  LDS R39, [R32+0x2600] ;  /* 0x0026000020277984 */ /* 0x000f620000000800 */
[----:B------:R-:W-:Y:S01]  /*3990*/  FADD.FTZ R0, R0, R5 ;  /* 0x0000000500007221 */ /* 0x000fe20000010000 */
[----:B------:R-:W-:Y:S02]  /*39a0*/  IADD3.X R5, R22, UR7, RZ, P0, !PT ;  /* 0x0000000716057c10 */ /* 0x000fe400087fe4ff */
        /* <DEDUP_REMOVED lines=27> */
[----:B------:R-:W-:Y:S01]  /*3b60*/  FADD.FTZ R8, R8, R41 ;  /* 0x0000002908087221 */ /* 0x000fe20000010000 */
[----:B0-----:R-:W-:Y:S02]  /*3b70*/  FADD.FTZ R12, R12, R23 ;  /* 0x000000170c0c7221 */ /* 0x001fe40000010000 */
[----:B------:R-:W-:Y:S01]  /*3b80*/  STG.E desc[UR4][R2.64], R35 ;  /* 0x0000002302007986 */ /* 0x000fe2000c101904 */
[----:B-1----:R-:W-:-:S03]  /*3b90*/  FADD.FTZ R53, R6, R53 ;  /* 0x0000003506357221 */ /* 0x002fc60000010000 */
        /* <DEDUP_REMOVED lines=24> */
.L_x_2221:
        /* <DEDUP_REMOVED lines=8> */
.L_x_2224:
[----:B------:R-:W-:Y:S05]  /*3da0*/  BSYNC B2 ;  /* 0x0000000000027941 */ /* 0x000fea0003800000 */
.L_x_2223:
        /* <DEDUP_REMOVED lines=8> */
.L_x_2225:
[----:B------:R-:W-:Y:S01]  /*3e30*/  FADD.FTZ R125, R216, R125 ;  /* 0x0000007dd87d7221 */ /* 0x000fe20000010000 */
[----:B------:R-:W-:-:S04]  /*3e40*/  HFMA2.MMA R217, -RZ, RZ, 0, 1.1920928955078125e-07 ;  /* 0x00000002ffd97435 */ /* 0x000fc800000001ff */
[----:B------:R-:W-:Y:S02]  /*3e50*/  MOV R220, R125 ;  /* 0x0000007d00dc7202 */ /* 0x000fe40000000f00 */
[----:B------:R-:W-:-:S07]  /*3e60*/  MOV R129, R207 ;  /* 0x000000cf00817202 */ /* 0x000fce0000000f00 */
[----:B------:R-:W-:Y:S05]  /*3e70*/  WARPSYNC.COLLECTIVE R183, `(.L_x_2226) ;  /* 0x00000000b7087348 */ /* 0x000fea0003c00000 */
[----:B------:R0:W1:Y:S02]  /*3e80*/  SHFL.BFLY P0, R207, R220, R217, R222 ;  /* 0x0c0000d9dccf7389 */ /* 0x00006400000000de */
[----:B01----:R-:W-:Y:S01]  /*3e90*/  ENDCOLLECTIVE ;  /* 0x000000000000791b */ /* 0x003fe20003800000 */
.L_x_2226:
[----:B------:R-:W-:-:S05]  /*3ea0*/  FADD.FTZ R129, R214, R129 ;  /* 0x00000081d6817221 */ /* 0x000fca0000010000 */
[----:B------:R-:W-:Y:S02]  /*3eb0*/  MOV R220, R129 ;  /* 0x0000008100dc7202 */ /* 0x000fe40000000f00 */
[----:B------:R-:W-:-:S07]  /*3ec0*/  MOV R106, R207 ;  /* 0x000000cf006a7202 */ /* 0x000fce0000000f00 */
[----:B------:R-:W-:Y:S05]  /*3ed0*/  WARPSYNC.COLLECTIVE R183, `(.L_x_2227) ;  /* 0x00000000b7087348 */ /* 0x000fea0003c00000 */
[----:B------:R0:W1:Y:S02]  /*3ee0*/  SHFL.BFLY P0, R207, R220, R217, R222 ;  /* 0x0c0000d9dccf7389 */ /* 0x00006400000000de */
[----:B01----:R-:W-:Y:S01]  /*3ef0*/  ENDCOLLECTIVE ;  /* 0x000000000000791b */ /* 0x003fe20003800000 */
.L_x_2227:
[----:B------:R-:W-:Y:S01]  /*3f00*/  FADD.FTZ R106, R125, R106 ;  /* 0x0000006a7d6a7221 */ /* 0x000fe20000010000 */
[----:B------:R-:W-:-:S04]  /*3f10*/  HFMA2.MMA R217, -RZ, RZ, 0, 2.384185791015625e-07 ;  /* 0x00000004ffd97435 */ /* 0x000fc800000001ff */
[----:B------:R-:W-:Y:S02]  /*3f20*/  MOV R220, R106 ;  /* 0x0000006a00dc7202 */ /* 0x000fe40000000f00 */
[----:B------:R-:W-:-:S07]  /*3f30*/  MOV R218, R207 ;  /* 0x000000cf00da7202 */ /* 0x000fce0000000f00 */
[----:B------:R-:W-:Y:S05]  /*3f40*/  WARPSYNC.COLLECTIVE R183, `(.L_x_2228) ;  /* 0x00000000b7087348 */ /* 0x000fea0003c00000 */
[----:B------:R0:W1:Y:S02]  /*3f50*/  SHFL.BFLY P0, R207, R220, R217, R222 ;  /* 0x0c0000d9dccf7389 */ /* 0x00006400000000de */
[----:B01----:R-:W-:Y:S01]  /*3f60*/  ENDCOLLECTIVE ;  /* 0x000000000000791b */ /* 0x003fe20003800000 */
.L_x_2228:
[----:B------:R-:W-:-:S05]  /*3f70*/  FADD.FTZ R218, R129, R218 ;  /* 0x000000da81da7221 */ /* 0x000fca0000010000 */
[----:B------:R-:W-:Y:S02]  /*3f80*/  MOV R220, R218 ;  /* 0x000000da00dc7202 */ /* 0x000fe40000000f00 */
[----:B------:R-:W-:-:S07]  /*3f90*/  MOV R131, R207 ;  /* 0x000000cf00837202 */ /* 0x000fce0000000f00 */
[----:B------:R-:W-:Y:S05]  /*3fa0*/  WARPSYNC.COLLECTIVE R183, `(.L_x_2229) ;  /* 0x00000000b7087348 */ /* 0x000fea0003c00000 */
[----:B------:R0:W1:Y:S02]  /*3fb0*/  SHFL.BFLY P0, R207, R220, R217, R222 ;  /* 0x0c0000d9dccf7389 */ /* 0x00006400000000de */
[----:B01----:R-:W-:Y:S01]  /*3fc0*/  ENDCOLLECTIVE ;  /* 0x000000000000791b */ /* 0x003fe20003800000 */
.L_x_2229:
[----:B------:R-:W-:Y:S01]  /*3fd0*/  FADD.FTZ R131, R106, R131 ;  /* 0x000000836a837221 */ /* 0x000fe20000010000 */
[----:B------:R-:W-:-:S04]  /*3fe0*/  HFMA2.MMA R217, -RZ, RZ, 0, 4.76837158203125e-07 ;  /* 0x00000008ffd97435 */ /* 0x000fc800000001ff */
[----:B------:R-:W-:Y:S02]  /*3ff0*/  MOV R220, R131 ;  /* 0x0000008300dc7202 */ /* 0x000fe40000000f00 */
[----:B------:R-:W-:-:S07]  /*4000*/  MOV R173, R207 ;  /* 0x000000cf00ad7202 */ /* 0x000fce0000000f00 */
[----:B------:R-:W-:Y:S05]  /*4010*/  WARPSYNC.COLLECTIVE R183, `(.L_x_2230) ;  /* 0x00000000b7087348 */ /* 0x000fea0003c00000 */
[----:B------:R0:W1:Y:S02]  /*4020*/  SHFL.BFLY P0, R207, R220, R217, R222 ;  /* 0x0c0000d9dccf7389 */ /* 0x00006400000000de */
[----:B01----:R-:W-:Y:S01]  /*4030*/  ENDCOLLECTIVE ;  /* 0x000000000000791b */ /* 0x003fe20003800000 */
.L_x_2230:
[----:B------:R-:W-:-:S05]  /*4040*/  FADD.FTZ R173, R218, R173 ;  /* 0x000000addaad7221 */ /* 0x000fca0000010000 */
[----:B------:R-:W-:Y:S02]  /*4050*/  MOV R220, R173 ;  /* 0x000000ad00dc7202 */ /* 0x000fe40000000f00 */
[----:B------:R-:W-:-:S07]  /*4060*/  MOV R214, R207 ;  /* 0x000000cf00d67202 */ /* 0x000fce0000000f00 */
[----:B------:R-:W-:Y:S05]  /*4070*/  WARPSYNC.COLLECTIVE R183, `(.L_x_2231) ;  /* 0x00000000b7087348 */ /* 0x000fea0003c00000 */
[----:B------:R0:W1:Y:S02]  /*4080*/  SHFL.BFLY P0, R207, R220, R217, R222 ;  /* 0x0c0000d9dccf7389 */ /* 0x00006400000000de */
[----:B01----:R-:W-:Y:S01]  /*4090*/  ENDCOLLECTIVE ;  /* 0x000000000000791b */ /* 0x003fe20003800000 */
.L_x_2231:
[----:B------:R-:W-:Y:S01]  /*40a0*/  FADD.FTZ R214, R131, R214 ;  /* 0x000000d683d67221 */ /* 0x000fe20000010000 */
[----:B------:R-:W-:-:S04]  /*40b0*/  HFMA2.MMA R217, -RZ, RZ, 0, 9.5367431640625e-07 ;  /* 0x00000010ffd97435 */ /* 0x000fc800000001ff */
[----:B------:R-:W-:Y:S02]  /*40c0*/  MOV R220, R214 ;  /* 0x000000d600dc7202 */ /* 0x000fe40000000f00 */
[----:B------:R-:W-:-:S07]  /*40d0*/  MOV R216, R207 ;  /* 0x000000cf00d87202 */ /* 0x000fce0000000f00 */
[----:B------:R-:W-:Y:S05]  /*40e0*/  WARPSYNC.COLLECTIVE R183, `(.L_x_2232) ;  /* 0x00000000b7087348 */ /* 0x000fea0003c00000 */
[----:B------:R0:W1:Y:S02]  /*40f0*/  SHFL.BFLY P0, R207, R220, R217, R222 ;  /* 0x0c0000d9dccf7389 */ /* 0x00006400000000de */
[----:B01----:R-:W-:Y:S01]  /*4100*/  ENDCOLLECTIVE ;  /* 0x000000000000791b */ /* 0x003fe20003800000 */
.L_x_2232:
[----:B------:R-:W-:-:S05]  /*4110*/  FADD.FTZ R216, R173, R216 ;  /* 0x000000d8add87221 */ /* 0x000fca0000010000 */
[----:B------:R-:W-:Y:S02]  /*4120*/  MOV R220, R216 ;  /* 0x000000d800dc7202 */ /* 0x000fe40000000f00 */
[----:B------:R-:W-:-:S07]  /*4130*/  MOV R125, R207 ;  /* 0x000000cf007d7202 */ /* 0x000fce0000000f00 */
[----:B------:R-:W-:Y:S05]  /*4140*/  WARPSYNC.COLLECTIVE R183, `(.L_x_2233) ;  /* 0x00000000b7087348 */ /* 0x000fea0003c00000 */
[----:B------:R0:W1:Y:S02]  /*4150*/  SHFL.BFLY P0, R207, R220, R217, R222 ;  /* 0x0c0000d9dccf7389 */ /* 0x00006400000000de */
[----:B01----:R-:W-:Y:S01]  /*4160*/  ENDCOLLECTIVE ;  /* 0x000000000000791b */ /* 0x003fe20003800000 */
.L_x_2233:
[----:B------:R-:W-:Y:S01]  /*4170*/  MOV R129, R207 ;  /* 0x000000cf00817202 */ /* 0x000fe20000000f00 */
[----:B------:R-:W-:Y:S06]  /*4180*/  BRA `(.L_x_2234) ;  /* 0xffffffd800c07947 */ /* 0x000fec000383ffff */
.L_x_2235:
        /* <DEDUP_REMOVED lines=15> */
.L_x_3793:


//--------------------- .text._ZN10layer_norm31ln_parallel_residual_bwd_kernelINS_13Kernel_traitsI6__halfS2_fS2_fjLj1024ELj1ELj4ELj1ELj16ENS_18Kernel_traits_baseILj1024ES2_S2_fS2_fjLj128EEEEELb1ELb0ELb0EEEvNS_9BwdParamsE --------------------------
	.section	.text._ZN10layer_norm31ln_parallel_residual_bwd_kernelINS_13Kernel_traitsI6__halfS2_fS2_fjLj1024ELj1ELj4ELj1ELj16ENS_18Kernel_traits_baseILj1024ES2_S2_fS2_fjLj128EEEEELb1ELb0ELb0EEEvNS_9BwdParamsE,"ax",@progbits
	.align	128
        .global         _ZN10layer_norm31ln_parallel_residual_bwd_kernelINS_13Kernel_traitsI6__halfS2_fS2_fjLj1024ELj1ELj4ELj1ELj16ENS_18Kernel_traits_baseILj1024ES2_S2_fS2_fjLj128EEEEELb1ELb0ELb0EEEvNS_9BwdParamsE
        .type           _ZN10layer_norm31ln_parallel_residual_bwd_kernelINS_13Kernel_traitsI6__halfS2_fS2_fjLj1024ELj1ELj4ELj1ELj16ENS_18Kernel_traits_baseILj1024ES2_S2_fS2_fjLj128EEEEELb1ELb0ELb0EEEvNS_9BwdParamsE,@function
        .size           _ZN10layer_norm31ln_parallel_residual_bwd_kernelINS_13Kernel_traitsI6__halfS2_fS2_fjLj1024ELj1ELj4ELj1ELj16ENS_18Kernel_traits_baseILj1024ES2_S2_fS2_fjLj128EEEEELb1ELb0ELb0EEEvNS_9BwdParamsE,(.L_x_3794 - _ZN10layer_norm31ln_parallel_residual_bwd_kernelINS_13Kernel_traitsI6__halfS2_fS2_fjLj1024ELj1ELj4ELj1ELj16ENS_18Kernel_traits_baseILj1024ES2_S2_fS2_fjLj128EEEEELb1ELb0ELb0EEEvNS_9BwdParamsE)
        .other          _ZN10layer_norm31ln_parallel_residual_bwd_kernelINS_13Kernel_traitsI6__halfS2_fS2_fjLj1024ELj1ELj4ELj1ELj16ENS_18Kernel_traits_baseILj1024ES2_S2_fS2_fjLj128EEEEELb1ELb0ELb0EEEvNS_9BwdParamsE,@"STO_CUDA_ENTRY STV_DEFAULT"
_ZN10layer_norm31ln_parallel_residual_bwd_kernelINS_13Kernel_traitsI6__halfS2_fS2_fjLj1024ELj1ELj4ELj1ELj16ENS_18Kernel_traits_baseILj1024ES2_S2_fS2_fjLj128EEEEELb1ELb0ELb0EEEvNS_9BwdParamsE:
.text._ZN10layer_norm31ln_parallel_residual_bwd_kernelINS_13Kernel_traitsI6__halfS2_fS2_fjLj1024ELj1ELj4ELj1ELj16ENS_18Kernel_traits_baseILj1024ES2_S2_fS2_fjLj128EEEEELb1ELb0ELb0EEEvNS_9BwdParamsE:
        /* <DEDUP_REMOVED lines=61> */
[----:B------:R-:W1:Y:S03]  /*03d0*/  S2R R47, SR_CTAID.X ;  /* 0x00000000002f7919 */ /* 0x000e660000002500 */
[----:B------:R-:W5:Y:S01]  /*03e0*/  @P2 LDG.E.128 R8, desc[UR4][R34.64] ;  /* 0x0000000422082981 */ /* 0x000f62000c1e1d00 */
[----:B0-----:R-:W-:Y:S01]  /*03f0*/  @P2 IMAD.WIDE.U32 R36, R51, 0x10, R48 ;  /* 0x0000001033242825 */ /* 0x001fe200078e0030 */
[----:B------:R-:W-:Y:S02]  /*0400*/  CS2R R58, SRZ ;  /* 0x00000000003a7805 */ /* 0x000fe4000001ff00 */
[----:B------:R-:W-:Y:S01]  /*0410*/  CS2R R60, SRZ ;  /* 0x00000000003c7805 */ /* 0x000fe2000001ff00 */
[----:B------:R0:W5:Y:S04]  /*0420*/  @P1 LDG.E.128 R12, desc[UR4][R44.64] ;  /* 0x000000042c0c1981 */ /* 0x000168000c1e1d00 */
[----:B------:R4:W5:Y:S01]  /*0430*/  @P2 LDG.E.128 R4, desc[UR4][R36.64] ;  /* 0x0000000424042981 */ /* 0x000962000c1e1d00 */
[----:B--2---:R-:W-:-:S02]  /*0440*/  CS2R R40, SRZ ;  /* 0x0000000000287805 */ /* 0x004fc4000001ff00 */
[----:B-1----:R-:W-:-:S04]  /*0450*/  LEA R0, R47, R0, 0x2 ;  /* 0x000000002f007211 */ /* 0x002fc800078e10ff */
[----:B------:R-:W-:Y:S01]  /*0460*/  ISETP.GE.AND P2, PT, R0, UR6, PT ;  /* 0x0000000600007c0c */ /* 0x000fe2000bf46270 */
[----:B------:R-:W-:Y:S01]  /*0470*/  ULDC.64 UR6, c[0x0][0x240] ;  /* 0x0000900000067ab9 */ /* 0x000fe20000000a00 */
[----:B---3--:R-:W-:Y:S02]  /*0480*/  CS2R R42, SRZ ;  /* 0x00000000002a7805 */ /* 0x008fe4000001ff00 */
[----:B0-----:R-:W-:Y:S02]  /*0490*/  CS2R R44, SRZ ;  /* 0x00000000002c7805 */ /* 0x001fe4000001ff00 */
        /* <DEDUP_REMOVED lines=182> */
.L_x_2255:
[----:B-12---:R-:W2:Y:S01]  /*1000*/  LDL R2, [R1+0x164] ;  /* 0x0001640001027983 */ /* 0x006ea20000100800 */
[----:B------:R-:W0:Y:S01]  /*1010*/  LDC.64 R196, c[0x0][0x250] ;  /* 0x00009400ffc47b82 */ /* 0x000e220000000a00 */
[----:B------:R-:W1:Y:S01]  /*1020*/  S2R R198, SR_TID.X ;  /* 0x0000000000c67919 */ /* 0x000e620000002100 */
[----:B------:R-:W-:-:S05]  /*1030*/  MOV R199, UR26 ;  /* 0x0000001a00c77c02 */ /* 0x000fca0008000f00 */
[----:B------:R3:W-:Y:S01]  /*1040*/  STL [R1+0x5c], R199 ;  /* 0x00005cc701007387 */ /* 0x0007e20000100800 */
[----:B0-----:R-:W-:-:S05]  /*1050*/  IMAD.WIDE R196, R0, 0x4, R196 ;  /* 0x0000000400c47825 */ /* 0x001fca00078e02c4 */
[----:B------:R-:W5:Y:S01]  /*1060*/  LDG.E R238, desc[UR4][R196.64] ;  /* 0x00000004c4ee7981 */ /* 0x000f62000c1e1900 */
[----:B------:R-:W-:Y:S01]  /*1070*/  BSSY B1, `(.L_x_2238) ;  /* 0x00000a3000017945 */ /* 0x000fe20003800000 */
[----:B-1----:R-:W-:Y:S02]  /*1080*/  LOP3.LUT R198, R198, 0x1f, RZ, 0xc0, !PT ;  /* 0x0000001fc6c67812 */ /* 0x002fe400078ec0ff */
        /* <DEDUP_REMOVED lines=9> */
[----:B------:R-:W-:-:S04]  /*1120*/  LEA.HI.SX32 R3, R3, R198, 0x1d ;  /* 0x000000c603037211 */ /* 0x000fc800078feaff */
[----:B------:R-:W-:Y:S01]  /*1130*/  MOV R218, R3 ;  /* 0x0000000300da7202 */ /* 0x000fe20000000f00 */
[----:B---3--:R-:W-:Y:S06]  /*1140*/  @!P5 BRA `(.L_x_2239) ;  /* 0x000000080054d947 */ /* 0x008fec0003800000 */
        /* <DEDUP_REMOVED lines=8> */
[----:B------:R-:W-:-:S02]  /*11d0*/  SHF.L.U32 R215, R3, 0x3, RZ ;  /* 0x0000000303d77819 */ /* 0x000fc400000006ff */
[C---:B------:R-:W-:Y:S01]  /*11e0*/  SHF.L.U64.HI R4, R3.reuse, 0x3, RZ ;  /* 0x0000000303047819 */ /* 0x040fe200000102ff */
[----:B------:R-:W3:Y:S02]  /*11f0*/  LDL R237, [R1+0x154] ;  /* 0x0001540001ed7983 */ /* 0x000ee40000100800 */
[----:B------:R-:W1:Y:S02]  /*1200*/  LDC.U8 R241, c[0x0][0x2a0] ;  /* 0x0000a800fff17b82 */ /* 0x000e640000000000 */
[----:B------:R-:W3:Y:S04]  /*1210*/  LDL R248, [R1+0x158] ;  /* 0x0001580001f87983 */ /* 0x000ee80000100800 */
[----:B------:R-:W2:Y:S01]  /*1220*/  LDG.E.128 R208, desc[UR4][R208.64+0x10] ;  /* 0x00001004d0d07981 */ /* 0x000ea2000c1e1d00 */
[----:B0-----:R-:W-:-:S03]  /*1230*/  IMAD.WIDE.U32 R196, R3, 0x10, R196 ;  /* 0x0000001003c47825 */ /* 0x001fc600078e00c4 */
[----:B------:R-:W3:Y:S04]  /*1240*/  LDL R220, [R1+0x144] ;  /* 0x0001440001dc7983 */ /* 0x000ee80000100800 */
[----:B------:R-:W3:Y:S01]  /*1250*/  LDG.E.128 R196, desc[UR4][R196.64] ;  /* 0x00000004c4c47981 */ /* 0x000ee2000c1e1d00 */
[----:B------:R-:W-:Y:S01]  /*1260*/  ISETP.NE.AND.EX P3, PT, RZ, UR13, PT, P3 ;  /* 0x0000000dff007c0c */ /* 0x000fe2000bf65330 */
[----:B-1----:R-:W-:Y:S01]  /*1270*/  IMAD.WIDE.U32 R200, R3, 0x10, R200 ;  /* 0x0000001003c87825 */ /* 0x002fe200078e00c8 */
[----:B------:R-:W-:Y:S01]  /*1280*/  ISETP.NE.U32.AND P2, PT, RZ, UR8, PT ;  /* 0x00000008ff007c0c */ /* 0x000fe2000bf45070 */
[----:B------:R-:W3:Y:S10]  /*1290*/  LDL R219, [R1+0x148] ;  /* 0x0001480001db7983 */ /* 0x000ef40000100800 */
        /* <DEDUP_REMOVED lines=15> */
[--C-:B----4-:R-:W-:Y:S01]  /*1390*/  FADD.FTZ R204, R204, -R4.reuse ;  /* 0x80000004cccc7221 */ /* 0x110fe20000010000 */
[--C-:B------:R-:W-:Y:S01]  /*13a0*/  FADD.FTZ R205, R205, -R4.reuse ;  /* 0x80000004cdcd7221 */ /* 0x100fe20000010000 */
[--C-:B------:R-:W-:Y:S01]  /*13b0*/  FADD.FTZ R206, R206, -R4.reuse ;  /* 0x80000004cece7221 */ /* 0x100fe20000010000 */
[--C-:B------:R-:W-:Y:S01]  /*13c0*/  FADD.FTZ R207, R207, -R4.reuse ;  /* 0x80000004cfcf7221 */ /* 0x100fe20000010000 */
[----:B------:R-:W-:Y:S02]  /*13d0*/  FMUL.FTZ R229, R2, R204 ;  /* 0x000000cc02e57220 */ /* 0x000fe40000410000 */
[----:B------:R-:W4:Y:S01]  /*13e0*/  LDL R204, [R1+0x150] ;  /* 0x0001500001cc7983 */ /* 0x000f220000100800 */
[--C-:B--2---:R-:W-:Y:S01]  /*13f0*/  FADD.FTZ R208, R208, -R4.reuse ;  /* 0x80000004d0d07221 */ /* 0x104fe20000010000 */
[--C-:B------:R-:W-:Y:S01]  /*1400*/  FADD.FTZ R209, R209, -R4.reuse ;  /* 0x80000004d1d17221 */ /* 0x100fe20000010000 */
[--C-:B------:R-:W-:Y:S01]  /*1410*/  FADD.FTZ R210, R210, -R4.reuse ;  /* 0x80000004d2d27221 */ /* 0x100fe20000010000 */
[----:B------:R-:W-:Y:S01]  /*1420*/  FADD.FTZ R211, R211, -R4 ;  /* 0x80000004d3d37221 */ /* 0x000fe20000010000 */
[----:B---3--:R-:W-:-:S05]  /*1430*/  HADD2.F32 R215, -RZ, R196.H0_H0 ;  /* 0x200000c4ffd77230 */ /* 0x008fca0000004100 */
[----:B------:R-:W-:Y:S02]  /*1440*/  FMUL.FTZ R4, R228, R215 ;  /* 0x000000d7e4047220 */ /* 0x000fe40000410000 */
[----:B------:R-:W2:Y:S01]  /*1450*/  LDL R228, [R1+0x14c] ;  /* 0x00014c0001e47983 */ /* 0x000ea20000100800 */
[----:B------:R-:W-:Y:S02]  /*1460*/  HADD2.F32 R196, -RZ, R196.H1_H1 ;  /* 0x300000c4ffc47230 */ /* 0x000fe40000004100 */
[--C-:B------:R-:W-:Y:S02]  /*1470*/  HADD2.F32 R244, -RZ, R200.reuse.H0_H0 ;  /* 0x200000c8fff47230 */ /* 0x100fe40000004100 */
[----:B------:R-:W-:-:S03]  /*1480*/  HADD2.F32 R200, -RZ, R200.H1_H1 ;  /* 0x300000c8ffc87230 */ /* 0x000fc60000004100 */
[----:B------:R-:W-:Y:S01]  /*1490*/  FADD.FTZ R32, R32, R244 ;  /* 0x000000f420207221 */ /* 0x000fe20000010000 */
[-C--:B------:R-:W-:Y:S01]  /*14a0*/  FFMA.FTZ R64, R229, R244.reuse, R64 ;  /* 0x000000f4e5407223 */ /* 0x080fe20000010040 */
[----:B------:R-:W-:Y:S01]  /*14b0*/  FFMA.FTZ R244, R235, R244, R4 ;  /* 0x000000f4ebf47223 */ /* 0x000fe20000010004 */
[----:B------:R-:W-:Y:S01]  /*14c0*/  FMUL.FTZ R4, R237, R196 ;  /* 0x000000c4ed047220 */ /* 0x000fe20000410000 */
[----:B------:R-:W-:-:S03]  /*14d0*/  FMUL.FTZ R242, R2, R205 ;  /* 0x000000cd02f27220 */ /* 0x000fc60000410000 */
[----:B------:R-:W-:Y:S01]  /*14e0*/  FFMA.FTZ R218, R248, R200, R4 ;  /* 0x000000c8f8da7223 */ /* 0x000fe20000010004 */
[----:B------:R-:W-:Y:S02]  /*14f0*/  HADD2.F32 R4, -RZ, R197.H0_H0 ;  /* 0x200000c5ff047230 */ /* 0x000fe40000004100 */
[----:B------:R-:W-:Y:S01]  /*1500*/  FADD.FTZ R161, R161, R196 ;  /* 0x000000c4a1a17221 */ /* 0x000fe20000010000 */
[C---:B------:R-:W-:Y:S01]  /*1510*/  FFMA.FTZ R129, R242.reuse, R196, R129 ;  /* 0x000000c4f2817223 */ /* 0x040fe20000010081 */
[----:B------:R-:W-:Y:S01]  /*1520*/  FADD.FTZ R33, R33, R200 ;  /* 0x000000c821217221 */ /* 0x000fe20000010000 */
[----:B------:R-:W-:Y:S01]  /*1530*/  FFMA.FTZ R65, R242, R200, R65 ;  /* 0x000000c8f2417223 */ /* 0x000fe20000010041 */
[----:B------:R-:W-:Y:S02]  /*1540*/  HADD2.F32 R196, -RZ, R201.H0_H0 ;  /* 0x200000c9ffc47230 */ /* 0x000fe40000004100 */
[----:B------:R-:W-:Y:S01]  /*1550*/  FADD.FTZ R160, R160, R215 ;  /* 0x000000d7a0a07221 */ /* 0x000fe20000010000 */
[----:B------:R-:W-:Y:S01]  /*1560*/  FFMA.FTZ R128, R229, R215, R128 ;  /* 0x000000d7e5807223 */ /* 0x000fe20000010080 */
[----:B------:R0:W-:Y:S01]  /*1570*/  STL [R1+0x4c], R218 ;  /* 0x00004cda01007387 */ /* 0x0001e20000100800 */
[----:B------:R-:W-:-:S03]  /*1580*/  FMUL.FTZ R241, R2, R206 ;  /* 0x000000ce02f17220 */ /* 0x000fc60000410000 */
[----:B------:R-:W3:Y:S01]  /*1590*/  LDL R215, [R1+0x13c] ;  /* 0x00013c0001d77983 */ /* 0x000ee20000100800 */
[----:B------:R-:W-:Y:S01]  /*15a0*/  FMUL.FTZ R235, R2, R207 ;  /* 0x000000cf02eb7220 */ /* 0x000fe20000410000 */
[----:B--2---:R-:W-:-:S04]  /*15b0*/  FMUL.FTZ R200, R228, R4 ;  /* 0x00000004e4c87220 */ /* 0x004fc80000410000 */
[----:B----4-:R-:W-:Y:S02]  /*15c0*/  FFMA.FTZ R206, R204, R196, R200 ;  /* 0x000000c4ccce7223 */ /* 0x010fe400000100c8 */
[----:B------:R-:W2:Y:S04]  /*15d0*/  LDL R204, [R1+0x140] ;  /* 0x0001400001cc7983 */ /* 0x000ea80000100800 */
[----:B------:R1:W-:Y:S04]  /*15e0*/  STL [R1+0x3c], R206 ;  /* 0x00003cce01007387 */ /* 0x0003e80000100800 */
[----:B------:R-:W4:Y:S01]  /*15f0*/  LDL R207, [R1+0x134] ;  /* 0x0001340001cf7983 */ /* 0x000f220000100800 */
[----:B------:R-:W-:-:S02]  /*1600*/  HADD2.F32 R197, -RZ, R197.H1_H1 ;  /* 0x300000c5ffc57230 */ /* 0x000fc40000004100 */
[----:B------:R-:W-:Y:S01]  /*1610*/  FADD.FTZ R162, R162, R4 ;  /* 0x00000004a2a27221 */ /* 0x000fe20000010000 */
[----:B------:R-:W-:Y:S01]  /*1620*/  FFMA.FTZ R130, R241, R4, R130 ;  /* 0x00000004f1827223 */ /* 0x000fe20000010082 */
[----:B------:R-:W-:Y:S02]  /*1630*/  HADD2.F32 R201, -RZ, R201.H1_H1 ;  /* 0x300000c9ffc97230 */ /* 0x000fe40000004100 */
[----:B------:R-:W-:Y:S02]  /*1640*/  FMUL.FTZ R4, R220, R197 ;  /* 0x000000c5dc047220 */ /* 0x000fe40000410000 */
[----:B------:R-:W4:Y:S02]  /*1650*/  LDL R220, [R1+0x138] ;  /* 0x0001380001dc7983 */ /* 0x000f240000100800 */
[----:B------:R-:W-:-:S05]  /*1660*/  FFMA.FTZ R205, R219, R201, R4 ;  /* 0x000000c9dbcd7223 */ /* 0x000fca0000010004 */
[----:B------:R1:W-:Y:S04]  /*1670*/  STL [R1+0x2c], R205 ;  /* 0x00002ccd01007387 */ /* 0x0003e80000100800 */
[----:B------:R-:W4:Y:S04]  /*1680*/  LDL R219, [R1+0x12c] ;  /* 0x00012c0001db7983 */ /* 0x000f280000100800 */
[----:B------:R-:W4:Y:S01]  /*1690*/  LDL R200, [R1+0x130] ;  /* 0x0001300001c87983 */ /* 0x000f220000100800 */
[----:B------:R-:W-:Y:S02]  /*16a0*/  HADD2.F32 R4, -RZ, R198.H0_H0 ;  /* 0x200000c6ff047230 */ /* 0x000fe40000004100 */
[----:B------:R-:W-:Y:S01]  /*16b0*/  FADD.FTZ R34, R34, R196 ;  /* 0x000000c422227221 */ /* 0x000fe20000010000 */
[----:B------:R-:W-:Y:S01]  /*16c0*/  FFMA.FTZ R66, R241, R196, R66 ;  /* 0x000000c4f1427223 */ /* 0x000fe20000010042 */
[----:B------:R-:W-:Y:S01]  /*16d0*/  FADD.FTZ R163, R163, R197 ;  /* 0x000000c5a3a37221 */ /* 0x000fe20000010000 */
[----:B------:R-:W-:Y:S01]  /*16e0*/  FFMA.FTZ R131, R235, R197, R131 ;  /* 0x000000c5eb837223 */ /* 0x000fe20000010083 */
[----:B------:R-:W-:-:S02]  /*16f0*/  HADD2.F32 R196, -RZ, R202.H0_H0 ;  /* 0x200000caffc47230 */ /* 0x000fc40000004100 */
[----:B---3--:R-:W-:Y:S01]  /*1700*/  FMUL.FTZ R197, R215, R4 ;  /* 0x00000004d7c57220 */ /* 0x008fe20000410000 */
[----:B------:R-:W-:Y:S01]  /*1710*/  FMUL.FTZ R228, R2, R208 ;  /* 0x000000d002e47220 */ /* 0x000fe20000410000 */
[----:B------:R-:W-:Y:S01]  /*1720*/  HADD2.F32 R198, -RZ, R198.H1_H1 ;  /* 0x300000c6ffc67230 */ /* 0x000fe20000004100 */
[----:B------:R-:W3:Y:S01]  /*1730*/  LDL R208, [R1+0x124] ;  /* 0x0001240001d07983 */ /* 0x000ee20000100800 */
[----:B------:R-:W-:Y:S01]  /*1740*/  FADD.FTZ R164, R164, R4 ;  /* 0x00000004a4a47221 */ /* 0x000fe20000010000 */
[----:B------:R-:W-:Y:S01]  /*1750*/  FFMA.FTZ R132, R228, R4, R132 ;  /* 0x00000004e4847223 */ /* 0x000fe20000010084 */
[----:B--2---:R-:W-:-:S05]  /*1760*/  FFMA.FTZ R204, R204, R196, R197 ;  /* 0x000000c4cccc7223 */ /* 0x004fca00000100c5 */
[----:B------:R1:W-:Y:S01]  /*1770*/  STL [R1+0x28], R204 ;  /* 0x000028cc01007387 */ /* 0x0003e20000100800 */
[----:B----4-:R-:W-:-:S03]  /*1780*/  FMUL.FTZ R4, R207, R198 ;  /* 0x000000c6cf047220 */ /* 0x010fc60000410000 */
[----:B------:R-:W2:Y:S01]  /*1790*/  LDL R207, [R1+0x128] ;  /* 0x0001280001cf7983 */ /* 0x000ea20000100800 */
[----:B------:R-:W-:Y:S01]  /*17a0*/  FADD.FTZ R36, R36, R196 ;  /* 0x000000c424247221 */ /* 0x000fe20000010000 */
[----:B------:R-:W-:Y:S01]  /*17b0*/  FFMA.FTZ R68, R228, R196, R68 ;  /* 0x000000c4e4447223 */ /* 0x000fe20000010044 */
[----:B------:R-:W-:Y:S02]  /*17c0*/  HADD2.F32 R202, -RZ, R202.H1_H1 ;  /* 0x300000caffca7230 */ /* 0x000fe40000004100 */
[----:B------:R-:W-:Y:S01]  /*17d0*/  FMUL.FTZ R215, R2, R209 ;  /* 0x000000d102d77220 */ /* 0x000fe20000410000 */
[----:B------:R-:W-:Y:S02]  /*17e0*/  HADD2.F32 R196, -RZ, R199.H0_H0 ;  /* 0x200000c7ffc47230 */ /* 0x000fe40000004100 */
[----:B------:R-:W-:Y:S01]  /*17f0*/  FADD.FTZ R35, R35, R201 ;  /* 0x000000c923237221 */ /* 0x000fe20000010000 */
[----:B------:R-:W-:Y:S01]  /*1800*/  FFMA.FTZ R67, R235, R201, R67 ;  /* 0x000000c9eb437223 */ /* 0x000fe20000010043 */
[----:B------:R-:W-:Y:S01]  /*1810*/  FADD.FTZ R165, R165, R198 ;  /* 0x000000c6a5a57221 */ /* 0x000fe20000010000 */
[----:B------:R-:W-:Y:S01]  /*1820*/  FFMA.FTZ R133, R215, R198, R133 ;  /* 0x000000c6d7857223 */ /* 0x000fe20000010085 */
[----:B------:R-:W-:-:S02]  /*1830*/  HADD2.F32 R197, -RZ, R203.H0_H0 ;  /* 0x200000cbffc57230 */ /* 0x000fc40000004100 */
[----:B------:R-:W-:Y:S01]  /*1840*/  FFMA.FTZ R201, R220, R202, R4 ;  /* 0x000000cadcc97223 */ /* 0x000fe20000010004 */
[----:B------:R-:W-:Y:S01]  /*1850*/  FADD.FTZ R220, RZ, R244 ;  /* 0x000000f4ffdc7221 */ /* 0x000fe20000010000 */
[----:B------:R-:W-:Y:S01]  /*1860*/  FMUL.FTZ R198, R219, R196 ;  /* 0x000000c4dbc67220 */ /* 0x000fe20000410000 */
[----:B------:R-:W-:Y:S02]  /*1870*/  FFMA.FTZ R219, R229, R244, RZ ;  /* 0x000000f4e5db7223 */ /* 0x000fe400000100ff */
[----:B------:R-:W-:Y:S01]  /*1880*/  FADD.FTZ R220, R220, R218 ;  /* 0x000000dadcdc7221 */ /* 0x000fe20000010000 */
[----:B------:R-:W-:Y:S01]  /*1890*/  FFMA.FTZ R200, R200, R197, R198 ;  /* 0x000000c5c8c87223 */ /* 0x000fe200000100c6 */
[----:B------:R-:W-:Y:S01]  /*18a0*/  FFMA.FTZ R219, R242, R218, R219 ;  /* 0x000000daf2db7223 */ /* 0x000fe200000100db */
[----:B------:R1:W-:Y:S01]  /*18b0*/  STL [R1+0x20], R201 ;  /* 0x000020c901007387 */ /* 0x0003e20000100800 */
[----:B------:R-:W-:Y:S02]  /*18c0*/  FADD.FTZ R220, R220, R206 ;  /* 0x000000cedcdc7221 */ /* 0x000fe40000010000 */
[----:B------:R-:W-:Y:S01]  /*18d0*/  FFMA.FTZ R219, R241, R206, R219 ;  /* 0x000000cef1db7223 */ /* 0x000fe200000100db */
[----:B------:R1:W-:Y:S01]  /*18e0*/  STL [R1+0x1c], R200 ;  /* 0x00001cc801007387 */ /* 0x0003e20000100800 */
[----:B------:R-:W-:-:S02]  /*18f0*/  FADD.FTZ R220, R220, R205 ;  /* 0x000000cddcdc7221 */ /* 0x000fc40000010000 */
[----:B------:R-:W-:Y:S01]  /*1900*/  FFMA.FTZ R219, R235, R205, R219 ;  /* 0x000000cdebdb7223 */ /* 0x000fe200000100db */
[----:B------:R-:W-:Y:S02]  /*1910*/  HADD2.F32 R199, -RZ, R199.H1_H1 ;  /* 0x300000c7ffc77230 */ /* 0x000fe40000004100 */
[----:B------:R-:W-:Y:S01]  /*1920*/  FADD.FTZ R220, R220, R204 ;  /* 0x000000ccdcdc7221 */ /* 0x000fe20000010000 */
[----:B------:R-:W-:Y:S01]  /*1930*/  FFMA.FTZ R219, R228, R204, R219 ;  /* 0x000000cce4db7223 */ /* 0x000fe200000100db */
[----:B------:R-:W-:Y:S02]  /*1940*/  HADD2.F32 R203, -RZ, R203.H1_H1 ;  /* 0x300000cbffcb7230 */ /* 0x000fe40000004100 */
[----:B------:R-:W-:Y:S01]  /*1950*/  FMUL.FTZ R4, R2, R210 ;  /* 0x000000d202047220 */ /* 0x000fe20000410000 */
[----:B---3--:R-:W-:Y:S01]  /*1960*/  FMUL.FTZ R248, R208, R199 ;  /* 0x000000c7d0f87220 */ /* 0x008fe20000410000 */
        /* <DEDUP_REMOVED lines=15> */
[----:B0-----:R-:W-:Y:S01]  /*1a60*/  IADD3 R218, R3, 0x20, RZ ;  /* 0x0000002003da7810 */ /* 0x001fe20007ffe0ff */
[----:B--2---:R-:W-:-:S04]  /*1a70*/  FFMA.FTZ R248, R207, R203, R248 ;  /* 0x000000cbcff87223 */ /* 0x004fc800000100f8 */
[----:B------:R-:W-:Y:S01]  /*1a80*/  FADD.FTZ R220, R220, R248 ;  /* 0x000000f8dcdc7221 */ /* 0x000fe20000010000 */
[----:B-1----:R-:W-:-:S07]  /*1a90*/  FFMA.FTZ R219, R237, R248, R219 ;  /* 0x000000f8eddb7223 */ /* 0x002fce00000100db */
.L_x_2239:
[----:B------:R-:W-:Y:S05]  /*1aa0*/  BSYNC B1 ;  /* 0x0000000000017941 */ /* 0x000fea0003800000 */
.L_x_2238:
        /* <DEDUP_REMOVED lines=12> */
[----:B------:R3:W-:Y:S02]  /*1b70*/  STL [R1+0x168], R0 ;  /* 0x0001680001007387 */ /* 0x0007e40000100800 */
[----:B------:R-:W1:Y:S01]  /*1b80*/  LDC.U8 R221, c[0x0][0x2a0] ;  /* 0x0000a800ffdd7b82 */ /* 0x000e620000000000 */
[C---:B0-----:R-:W-:Y:S01]  /*1b90*/  IMAD.WIDE.U32 R196, R218.reuse, 0x10, R196 ;  /* 0x00000010dac47825 */ /* 0x041fe200078e00c4 */
[----:B------:R-:W2:Y:S01]  /*1ba0*/  LDG.E.128 R208, desc[UR4][R208.64+0x10] ;  /* 0x00001004d0d07981 */ /* 0x000ea2000c1e1d00 */
[----:B------:R-:W-:Y:S02]  /*1bb0*/  ISETP.NE.AND.EX P3, PT, RZ, UR13, PT, P3 ;  /* 0x0000000dff007c0c */ /* 0x000fe4000bf65330 */
[----:B------:R-:W-:Y:S01]  /*1bc0*/  ISETP.NE.U32.AND P2, PT, RZ, UR8, PT ;  /* 0x00000008ff007c0c */ /* 0x000fe2000bf45070 */
[----:B------:R-:W3:Y:S01]  /*1bd0*/  LDL R232, [R1+0x114] ;  /* 0x0001140001e87983 */ /* 0x000ee20000100800 */
[----:B-1----:R-:W-:-:S03]  /*1be0*/  IMAD.WIDE.U32 R200, R218, 0x10, R200 ;  /* 0x00000010dac87825 */ /* 0x002fc600078e00c8 */
[----:B------:R-:W3:Y:S04]  /*1bf0*/  LDG.E.128 R196, desc[UR4][R196.64] ;  /* 0x00000004c4c47981 */ /* 0x000ee8000c1e1d00 */
[----:B------:R-:W3:Y:S02]  /*1c00*/  LDL R226, [R1+0x118] ;  /* 0x0001180001e27983 */ /* 0x000ee40000100800 */
        /* <DEDUP_REMOVED lines=19> */
[----:B------:R-:W-:Y:S02]  /*1d40*/  FMUL.FTZ R243, R2, R204 ;  /* 0x000000cc02f37220 */ /* 0x000fe40000410000 */
[----:B------:R-:W4:Y:S01]  /*1d50*/  LDL R204, [R1+0x110] ;  /* 0x0001100001cc7983 */ /* 0x000f220000100800 */
[C---:B--2---:R-:W-:Y:S01]  /*1d60*/  FADD.FTZ R208, -R5.reuse, R208 ;  /* 0x000000d005d07221 */ /* 0x044fe20000010100 */
[C---:B------:R-:W-:Y:S01]  /*1d70*/  FADD.FTZ R221, -R5.reuse, R209 ;  /* 0x000000d105dd7221 */ /* 0x040fe20000010100 */
[C---:B------:R-:W-:Y:S01]  /*1d80*/  FADD.FTZ R210, -R5.reuse, R210 ;  /* 0x000000d205d27221 */ /* 0x040fe20000010100 */
[----:B------:R-:W-:Y:S01]  /*1d90*/  FADD.FTZ R211, -R5, R211 ;  /* 0x000000d305d37221 */ /* 0x000fe20000010100 */
[----:B---3--:R-:W-:-:S05]  /*1da0*/  HADD2.F32 R6, -RZ, R196.H0_H0 ;  /* 0x200000c4ff067230 */ /* 0x008fca0000004100 */
[----:B------:R-:W-:Y:S02]  /*1db0*/  FMUL.FTZ R5, R227, R6 ;  /* 0x00000006e3057220 */ /* 0x000fe40000410000 */
[----:B------:R-:W2:Y:S01]  /*1dc0*/  LDL R227, [R1+0x10c] ;  /* 0x00010c0001e37983 */ /* 0x000ea20000100800 */
[----:B------:R-:W-:Y:S02]  /*1dd0*/  HADD2.F32 R209, -RZ, R200.H0_H0 ;  /* 0x200000c8ffd17230 */ /* 0x000fe40000004100 */
[----:B------:R-:W-:Y:S02]  /*1de0*/  HADD2.F32 R196, -RZ, R196.H1_H1 ;  /* 0x300000c4ffc47230 */ /* 0x000fe40000004100 */
[----:B------:R-:W-:Y:S02]  /*1df0*/  HADD2.F32 R200, -RZ, R200.H1_H1 ;  /* 0x300000c8ffc87230 */ /* 0x000fe40000004100 */
[-C--:B------:R-:W-:Y:S01]  /*1e00*/  FFMA.FTZ R0, R247, R209.reuse, R5 ;  /* 0x000000d1f7007223 */ /* 0x080fe20000010005 */
[----:B------:R-:W-:Y:S01]  /*1e10*/  FMUL.FTZ R5, R232, R196 ;  /* 0x000000c4e8057220 */ /* 0x000fe20000410000 */
[----:B------:R-:W-:Y:S01]  /*1e20*/  FADD.FTZ R72, R72, R209 ;  /* 0x000000d148487221 */ /* 0x000fe20000010000 */
[----:B------:R-:W-:-:S02]  /*1e30*/  FFMA.FTZ R40, R243, R209, R40 ;  /* 0x000000d1f3287223 */ /* 0x000fc40000010028 */
[----:B------:R0:W-:Y:S01]  /*1e40*/  STL [R1+0x58], R0 ;  /* 0x0000580001007387 */ /* 0x0001e20000100800 */
[----:B------:R-:W-:Y:S01]  /*1e50*/  FFMA.FTZ R209, R226, R200, R5 ;  /* 0x000000c8e2d17223 */ /* 0x000fe20000010005 */
[----:B------:R-:W-:Y:S01]  /*1e60*/  FMUL.FTZ R236, R2, R205 ;  /* 0x000000cd02ec7220 */ /* 0x000fe20000410000 */
[----:B------:R-:W-:Y:S01]  /*1e70*/  HADD2.F32 R5, -RZ, R197.H0_H0 ;  /* 0x200000c5ff057230 */ /* 0x000fe20000004100 */
[----:B------:R-:W3:Y:S01]  /*1e80*/  LDL R226, [R1+0x104] ;  /* 0x0001040001e27983 */ /* 0x000ee20000100800 */
[----:B------:R-:W-:Y:S01]  /*1e90*/  FADD.FTZ R136, R136, R6 ;  /* 0x0000000688887221 */ /* 0x000fe20000010000 */
[----:B------:R-:W-:Y:S01]  /*1ea0*/  FFMA.FTZ R104, R243, R6, R104 ;  /* 0x00000006f3687223 */ /* 0x000fe20000010068 */
[----:B------:R-:W-:Y:S01]  /*1eb0*/  FADD.FTZ R137, R137, R196 ;  /* 0x000000c489897221 */ /* 0x000fe20000010000 */
[----:B------:R-:W3:Y:S01]  /*1ec0*/  LDL R205, [R1+0x108] ;  /* 0x0001080001cd7983 */ /* 0x000ee20000100800 */
[----:B------:R-:W-:Y:S01]  /*1ed0*/  FFMA.FTZ R105, R236, R196, R105 ;  /* 0x000000c4ec697223 */ /* 0x000fe20000010069 */
[----:B------:R-:W-:-:S02]  /*1ee0*/  HADD2.F32 R6, -RZ, R201.H0_H0 ;  /* 0x200000c9ff067230 */ /* 0x000fc40000004100 */
[----:B------:R-:W-:Y:S01]  /*1ef0*/  FMUL.FTZ R232, R2, R206 ;  /* 0x000000ce02e87220 */ /* 0x000fe20000410000 */
[----:B------:R1:W-:Y:S01]  /*1f00*/  STL [R1+0x48], R209 ;  /* 0x000048d101007387 */ /* 0x0003e20000100800 */
[----:B------:R-:W-:Y:S01]  /*1f10*/  FADD.FTZ R73, R73, R200 ;  /* 0x000000c849497221 */ /* 0x000fe20000010000 */
[----:B------:R-:W-:Y:S02]  /*1f20*/  FFMA.FTZ R41, R236, R200, R41 ;  /* 0x000000c8ec297223 */ /* 0x000fe40000010029 */
[----:B------:R-:W3:Y:S01]  /*1f30*/  LDL R200, [R1+0x100] ;  /* 0x0001000001c87983 */ /* 0x000ee20000100800 */
[----:B--2---:R-:W-:-:S04]  /*1f40*/  FMUL.FTZ R196, R227, R5 ;  /* 0x00000005e3c47220 */ /* 0x004fc80000410000 */
[-C--:B----4-:R-:W-:Y:S02]  /*1f50*/  FFMA.FTZ R206, R204, R6.reuse, R196 ;  /* 0x00000006ccce7223 */ /* 0x090fe400000100c4 */
[----:B------:R-:W2:Y:S01]  /*1f60*/  LDL R204, [R1+0xfc] ;  /* 0x0000fc0001cc7983 */ /* 0x000ea20000100800 */
[----:B------:R-:W-:Y:S02]  /*1f70*/  HADD2.F32 R197, -RZ, R197.H1_H1 ;  /* 0x300000c5ffc57230 */ /* 0x000fe40000004100 */
[----:B------:R-:W-:Y:S01]  /*1f80*/  FADD.FTZ R138, R138, R5 ;  /* 0x000000058a8a7221 */ /* 0x000fe20000010000 */
[----:B------:R-:W-:Y:S01]  /*1f90*/  FFMA.FTZ R106, R232, R5, R106 ;  /* 0x00000005e86a7223 */ /* 0x000fe2000001006a */
[----:B------:R-:W-:Y:S02]  /*1fa0*/  HADD2.F32 R201, -RZ, R201.H1_H1 ;  /* 0x300000c9ffc97230 */ /* 0x000fe40000004100 */
[----:B------:R-:W-:Y:S01]  /*1fb0*/  FMUL.FTZ R227, R2, R207 ;  /* 0x000000cf02e37220 */ /* 0x000fe20000410000 */
[----:B---3--:R-:W-:Y:S01]  /*1fc0*/  FMUL.FTZ R5, R226, R197 ;  /* 0x000000c5e2057220 */ /* 0x008fe20000410000 */
[----:B------:R1:W-:Y:S01]  /*1fd0*/  STL [R1+0x34], R206 ;  /* 0x000034ce01007387 */ /* 0x0003e20000100800 */
[----:B------:R-:W-:Y:S01]  /*1fe0*/  FADD.FTZ R75, R75, R201 ;  /* 0x000000c94b4b7221 */ /* 0x000fe20000010000 */
[-C--:B------:R-:W-:Y:S01]  /*1ff0*/  FFMA.FTZ R43, R227, R201.reuse, R43 ;  /* 0x000000c9e32b7223 */ /* 0x080fe2000001002b */
[----:B------:R-:W-:Y:S01]  /*2000*/  FFMA.FTZ R205, R205, R201, R5 ;  /* 0x000000c9cdcd7223 */ /* 0x000fe20000010005 */
[----:B------:R-:W-:Y:S01]  /*2010*/  HADD2.F32 R5, -RZ, R198.H0_H0 ;  /* 0x200000c6ff057230 */ /* 0x000fe20000004100 */
[----:B------:R-:W3:Y:S01]  /*2020*/  LDL R201, [R1+0xf4] ;  /* 0x0000f40001c97983 */ /* 0x000ee20000100800 */
[----:B------:R-:W-:Y:S01]  /*2030*/  FADD.FTZ R74, R74, R6 ;  /* 0x000000064a4a7221 */ /* 0x000fe20000010000 */
[----:B------:R-:W-:Y:S01]  /*2040*/  FFMA.FTZ R42, R232, R6, R42 ;  /* 0x00000006e82a7223 */ /* 0x000fe2000001002a */
[----:B------:R-:W-:Y:S01]  /*2050*/  HADD2.F32 R6, -RZ, R202.H0_H0 ;  /* 0x200000caff067230 */ /* 0x000fe20000004100 */
[----:B------:R-:W4:Y:S04]  /*2060*/  LDL R207, [R1+0xf8] ;  /* 0x0000f80001cf7983 */ /* 0x000f280000100800 */
[----:B------:R1:W-:Y:S04]  /*2070*/  STL [R1+0x24], R205 ;  /* 0x000024cd01007387 */ /* 0x0003e80000100800 */
[----:B------:R-:W4:Y:S01]  /*2080*/  LDL R247, [R1+0xec] ;  /* 0x0000ec0001f77983 */ /* 0x000f220000100800 */
[----:B--2---:R-:W-:-:S04]  /*2090*/  FMUL.FTZ R196, R204, R5 ;  /* 0x00000005ccc47220 */ /* 0x004fc80000410000 */
[----:B------:R-:W-:Y:S02]  /*20a0*/  FFMA.FTZ R204, R200, R6, R196 ;  /* 0x00000006c8cc7223 */ /* 0x000fe400000100c4 */
[----:B------:R-:W2:Y:S01]  /*20b0*/  LDL R200, [R1+0xf0] ;  /* 0x0000f00001c87983 */ /* 0x000ea20000100800 */
[----:B------:R-:W-:Y:S01]  /*20c0*/  FMUL.FTZ R226, R2, R208 ;  /* 0x000000d002e27220 */ /* 0x000fe20000410000 */
[----:B------:R-:W-:Y:S01]  /*20d0*/  FADD.FTZ R140, R140, R5 ;  /* 0x000000058c8c7221 */ /* 0x000fe20000010000 */
[----:B------:R-:W-:Y:S02]  /*20e0*/  HADD2.F32 R198, -RZ, R198.H1_H1 ;  /* 0x300000c6ffc67230 */ /* 0x000fe40000004100 */
[----:B------:R-:W-:Y:S01]  /*20f0*/  FFMA.FTZ R108, R226, R5, R108 ;  /* 0x00000005e26c7223 */ /* 0x000fe2000001006c */
[----:B------:R-:W-:Y:S01]  /*2100*/  FMUL.FTZ R5, R2, R221 ;  /* 0x000000dd02057220 */ /* 0x000fe20000410000 */
[----:B------:R-:W-:Y:S01]  /*2110*/  FADD.FTZ R76, R76, R6 ;  /* 0x000000064c4c7221 */ /* 0x000fe20000010000 */
[----:B------:R-:W-:Y:S01]  /*2120*/  FFMA.FTZ R44, R226, R6, R44 ;  /* 0x00000006e22c7223 */ /* 0x000fe2000001002c */
[-C--:B---3--:R-:W-:Y:S01]  /*2130*/  FMUL.FTZ R6, R201, R198.reuse ;  /* 0x000000c6c9067220 */ /* 0x088fe20000410000 */
[----:B------:R-:W-:Y:S01]  /*2140*/  FADD.FTZ R141, R141, R198 ;  /* 0x000000c68d8d7221 */ /* 0x000fe20000010000 */
[----:B------:R-:W-:Y:S01]  /*2150*/  FFMA.FTZ R109, R5, R198, R109 ;  /* 0x000000c6056d7223 */ /* 0x000fe2000001006d */
[----:B------:R-:W-:Y:S01]  /*2160*/  HADD2.F32 R198, -RZ, R199.H0_H0 ;  /* 0x200000c7ffc67230 */ /* 0x000fe20000004100 */
[----:B------:R1:W-:Y:S01]  /*2170*/  STL [R1+0x14], R204 ;  /* 0x000014cc01007387 */ /* 0x0003e20000100800 */
[----:B------:R-:W-:-:S02]  /*2180*/  HADD2.F32 R202, -RZ, R202.H1_H1 ;  /* 0x300000caffca7230 */ /* 0x000fc40000004100 */
[----:B------:R-:W-:Y:S01]  /*2190*/  FADD.FTZ R139, R139, R197 ;  /* 0x000000c58b8b7221 */ /* 0x000fe20000010000 */
[----:B------:R-:W-:Y:S01]  /*21a0*/  FFMA.FTZ R107, R227, R197, R107 ;  /* 0x000000c5e36b7223 */ /* 0x000fe2000001006b */
[----:B------:R-:W3:Y:S01]  /*21b0*/  LDL R208, [R1+0xe4] ;  /* 0x0000e40001d07983 */ /* 0x000ee20000100800 */
[----:B------:R-:W-:Y:S02]  /*21c0*/  HADD2.F32 R197, -RZ, R203.H0_H0 ;  /* 0x200000cbffc57230 */ /* 0x000fe40000004100 */
[----:B----4-:R-:W-:Y:S01]  /*21d0*/  FFMA.FTZ R201, R207, R202, R6 ;  /* 0x000000cacfc97223 */ /* 0x010fe20000010006 */
[----:B------:R-:W-:Y:S01]  /*21e0*/  FMUL.FTZ R196, R247, R198 ;  /* 0x000000c6f7c47220 */ /* 0x000fe20000410000 */
[----:B------:R-:W4:Y:S01]  /*21f0*/  LDL R207, [R1+0xe8] ;  /* 0x0000e80001cf7983 */ /* 0x000f220000100800 */
[----:B------:R-:W-:Y:S01]  /*2200*/  FADD.FTZ R220, R220, R0 ;  /* 0x00000000dcdc7221 */ /* 0x000fe20000010000 */
[----:B------:R-:W-:Y:S02]  /*2210*/  FFMA.FTZ R219, R243, R0, R219 ;  /* 0x00000000f3db7223 */ /* 0x000fe400000100db */
[----:B------:R1:W-:Y:S01]  /*2220*/  STL [R1+0x4], R201 ;  /* 0x000004c901007387 */ /* 0x0003e20000100800 */
[----:B--2---:R-:W-:-:S05]  /*2230*/  FFMA.FTZ R200, R200, R197, R196 ;  /* 0x000000c5c8c87223 */ /* 0x004fca00000100c4 */
[----:B------:R1:W-:Y:S04]  /*2240*/  STL [R1], R200 ;  /* 0x000000c801007387 */ /* 0x0003e80000100800 */
[----:B0-----:R1:W5:Y:S01]  /*2250*/  LDL.LU R0, [R1+0x168] ;  /* 0x0001680001007983 */ /* 0x0013620000300800 */
        /* <DEDUP_REMOVED lines=14> */
[----:B------:R-:W-:Y:S01]  /*2340*/  FMUL.FTZ R221, R2, R211 ;  /* 0x000000d302dd7220 */ /* 0x000fe20000410000 */
[----:B----4-:R-:W-:Y:S01]  /*2350*/  FFMA.FTZ R247, R207, R203, R247 ;  /* 0x000000cbcff77223 */ /* 0x010fe200000100f7 */
        /* <DEDUP_REMOVED lines=15> */
.L_x_2241:
[----:B------:R-:W-:Y:S05]  /*2450*/  BSYNC B1 ;  /* 0x0000000000017941 */ /* 0x000fea0003800000 */
.L_x_2240:
        /* <DEDUP_REMOVED lines=8> */
[----:B-----5:R3:W-:Y:S01]  /*24e0*/  STL [R1+0x168], R0 ;  /* 0x0001680001007387 */ /* 0x0207e20000100800 */
[----:B------:R-:W-:-:S02]  /*24f0*/  LEA.HI.X R209, R218, UR11, RZ, 0x5, P2 ;  /* 0x0000000bdad17c11 */ /* 0x000fc400090f2cff */
[C---:B------:R-:W-:Y:S01]  /*2500*/  SHF.L.U32 R8, R218.reuse, 0x3, RZ ;  /* 0x00000003da087819 */ /* 0x040fe200000006ff */
[----:B------:R-:W4:Y:S01]  /*2510*/  LDL R231, [R1+0xd4] ;  /* 0x0000d40001e77983 */ /* 0x000f220000100800 */
[C---:B------:R-:W-:Y:S01]  /*2520*/  SHF.L.U64.HI R7, R218.reuse, 0x3, RZ ;  /* 0x00000003da077819 */ /* 0x040fe200000102ff */
[----:B------:R-:W1:Y:S02]  /*2530*/  LDC.U8 R217, c[0x0][0x2a0] ;  /* 0x0000a800ffd97b82 */ /* 0x000e640000000000 */
[----:B------:R-:W2:Y:S01]  /*2540*/  LDG.E.128 R204, desc[UR4][R208.64] ;  /* 0x00000004d0cc7981 */ /* 0x000ea2000c1e1d00 */
[----:B0-----:R-:W-:-:S04]  /*2550*/  IMAD.WIDE.U32 R196, R218, 0x10, R196 ;  /* 0x00000010dac47825 */ /* 0x001fc800078e00c4 */
[----:B-1----:R-:W-:Y:S02]  /*2560*/  IMAD.WIDE.U32 R200, R218, 0x10, R200 ;  /* 0x00000010dac87825 */ /* 0x002fe400078e00c8 */
[----:B------:R-:W3:Y:S04]  /*2570*/  LDG.E.128 R196, desc[UR4][R196.64] ;  /* 0x00000004c4c47981 */ /* 0x000ee8000c1e1d00 */
[----:B------:R-:W4:Y:S04]  /*2580*/  LDG.E.128 R208, desc[UR4][R208.64+0x10] ;  /* 0x00001004d0d07981 */ /* 0x000f28000c1e1d00 */
[----:B------:R-:W4:Y:S01]  /*2590*/  LDG.E.128 R200, desc[UR4][R200.64] ;  /* 0x00000004c8c87981 */ /* 0x000f22000c1e1d00 */
[----:B------:R-:W-:-:S03]  /*25a0*/  ISETP.NE.AND.EX P3, PT, RZ, UR13, PT, P3 ;  /* 0x0000000dff007c0c */ /* 0x000fc6000bf65330 */
[----:B------:R-:W4:Y:S04]  /*25b0*/  LDL R224, [R1+0xd8] ;  /* 0x0000d80001e07983 */ /* 0x000f280000100800 */
[----:B------:R-:W4:Y:S06]  /*25c0*/  LDL R225, [R1+0xd0] ;  /* 0x0000d00001e17983 */ /* 0x000f2c0000100800 */
        /* <DEDUP_REMOVED lines=13> */
[----:B------:R-:W-:Y:S01]  /*26a0*/  FSEL R7, R238, RZ, !P2 ;  /* 0x000000ffee077208 */ /* 0x000fe20005000000 */
[----:B------:R-:W5:Y:S04]  /*26b0*/  LDG.E.64 R10, desc[UR4][R10.64] ;  /* 0x000000040a0a7981 */ /* 0x000f68000c1e1b00 */
[C---:B--2---:R-:W-:Y:S01]  /*26c0*/  FADD.FTZ R204, -R7.reuse, R204 ;  /* 0x000000cc07cc7221 */ /* 0x044fe20000010100 */
[C---:B------:R-:W-:Y:S01]  /*26d0*/  FADD.FTZ R205, -R7.reuse, R205 ;  /* 0x000000cd07cd7221 */ /* 0x040fe20000010100 */
[C---:B------:R-:W-:Y:S01]  /*26e0*/  FADD.FTZ R206, -R7.reuse, R206 ;  /* 0x000000ce07ce7221 */ /* 0x040fe20000010100 */
[C---:B------:R-:W-:Y:S01]  /*26f0*/  FADD.FTZ R207, -R7.reuse, R207 ;  /* 0x000000cf07cf7221 */ /* 0x040fe20000010100 */
[----:B---3--:R-:W-:Y:S02]  /*2700*/  HADD2.F32 R8, -RZ, R196.H0_H0 ;  /* 0x200000c4ff087230 */ /* 0x008fe40000004100 */
[C---:B----4-:R-:W-:Y:S01]  /*2710*/  FADD.FTZ R217, -R7.reuse, R209 ;  /* 0x000000d107d97221 */ /* 0x050fe20000010100 */
[C---:B------:R-:W-:Y:S01]  /*2720*/  FADD.FTZ R208, -R7.reuse, R208 ;  /* 0x000000d007d07221 */ /* 0x040fe20000010100 */
[C---:B------:R-:W-:Y:S01]  /*2730*/  FADD.FTZ R210, -R7.reuse, R210 ;  /* 0x000000d207d27221 */ /* 0x040fe20000010100 */
[----:B------:R-:W-:Y:S01]  /*2740*/  FADD.FTZ R211, -R7, R211 ;  /* 0x000000d307d37221 */ /* 0x000fe20000010100 */
[----:B------:R-:W-:-:S02]  /*2750*/  HADD2.F32 R209, -RZ, R200.H0_H0 ;  /* 0x200000c8ffd17230 */ /* 0x000fc40000004100 */
[----:B------:R-:W-:-:S04]  /*2760*/  FMUL.FTZ R7, R251, R8 ;  /* 0x00000008fb077220 */ /* 0x000fc80000410000 */
[-C--:B------:R-:W-:Y:S02]  /*2770*/  FFMA.FTZ R0, R246, R209.reuse, R7 ;  /* 0x000000d1f6007223 */ /* 0x080fe40000010007 */
[----:B------:R-:W2:Y:S01]  /*2780*/  LDL R246, [R1+0xcc] ;  /* 0x0000cc0001f67983 */ /* 0x000ea20000100800 */
[----:B------:R-:W-:Y:S02]  /*2790*/  HADD2.F32 R196, -RZ, R196.H1_H1 ;  /* 0x300000c4ffc47230 */ /* 0x000fe40000004100 */
[----:B------:R-:W-:Y:S01]  /*27a0*/  FMUL.FTZ R240, R2, R204 ;  /* 0x000000cc02f07220 */ /* 0x000fe20000410000 */
[----:B------:R-:W-:Y:S02]  /*27b0*/  HADD2.F32 R200, -RZ, R200.H1_H1 ;  /* 0x300000c8ffc87230 */ /* 0x000fe40000004100 */
[----:B------:R-:W-:Y:S01]  /*27c0*/  FMUL.FTZ R7, R231, R196 ;  /* 0x000000c4e7077220 */ /* 0x000fe20000410000 */
[----:B------:R-:W-:Y:S01]  /*27d0*/  FADD.FTZ R80, R80, R209 ;  /* 0x000000d150507221 */ /* 0x000fe20000010000 */
[----:B------:R-:W-:Y:S01]  /*27e0*/  FFMA.FTZ R48, R240, R209, R48 ;  /* 0x000000d1f0307223 */ /* 0x000fe20000010030 */
[----:B------:R0:W-:Y:S01]  /*27f0*/  STL [R1+0x54], R0 ;  /* 0x0000540001007387 */ /* 0x0001e20000100800 */
[----:B------:R-:W-:-:S03]  /*2800*/  FFMA.FTZ R209, R224, R200, R7 ;  /* 0x000000c8e0d17223 */ /* 0x000fc60000010007 */
[----:B------:R-:W3:Y:S01]  /*2810*/  LDL R224, [R1+0xc4] ;  /* 0x0000c40001e07983 */ /* 0x000ee20000100800 */
[----:B------:R-:W-:Y:S01]  /*2820*/  FMUL.FTZ R234, R2, R205 ;  /* 0x000000cd02ea7220 */ /* 0x000fe20000410000 */
[----:B------:R-:W-:Y:S02]  /*2830*/  HADD2.F32 R7, -RZ, R197.H0_H0 ;  /* 0x200000c5ff077230 */ /* 0x000fe40000004100 */
[----:B------:R-:W4:Y:S01]  /*2840*/  LDL R204, [R1+0xc8] ;  /* 0x0000c80001cc7983 */ /* 0x000f220000100800 */
[----:B------:R-:W-:Y:S01]  /*2850*/  FADD.FTZ R144, R144, R8 ;  /* 0x0000000890907221 */ /* 0x000fe20000010000 */
[----:B------:R-:W-:Y:S01]  /*2860*/  FFMA.FTZ R112, R240, R8, R112 ;  /* 0x00000008f0707223 */ /* 0x000fe20000010070 */
[----:B------:R-:W-:Y:S01]  /*2870*/  FADD.FTZ R145, R145, R196 ;  /* 0x000000c491917221 */ /* 0x000fe20000010000 */
[----:B------:R-:W-:Y:S01]  /*2880*/  FFMA.FTZ R113, R234, R196, R113 ;  /* 0x000000c4ea717223 */ /* 0x000fe20000010071 */
[----:B------:R-:W-:Y:S01]  /*2890*/  HADD2.F32 R8, -RZ, R201.H0_H0 ;  /* 0x200000c9ff087230 */ /* 0x000fe20000004100 */
[----:B------:R1:W-:Y:S01]  /*28a0*/  STL [R1+0x44], R209 ;  /* 0x000044d101007387 */ /* 0x0003e20000100800 */
[----:B------:R-:W-:-:S03]  /*28b0*/  FADD.FTZ R81, R81, R200 ;  /* 0x000000c851517221 */ /* 0x000fc60000010000 */
[----:B------:R-:W4:Y:S01]  /*28c0*/  LDL R251, [R1+0xbc] ;  /* 0x0000bc0001fb7983 */ /* 0x000f220000100800 */
[----:B------:R-:W-:-:S03]  /*28d0*/  FFMA.FTZ R49, R234, R200, R49 ;  /* 0x000000c8ea317223 */ /* 0x000fc60000010031 */
[----:B------:R-:W4:Y:S01]  /*28e0*/  LDL R200, [R1+0xc0] ;  /* 0x0000c00001c87983 */ /* 0x000f220000100800 */
[----:B------:R-:W-:Y:S01]  /*28f0*/  FMUL.FTZ R231, R2, R206 ;  /* 0x000000ce02e77220 */ /* 0x000fe20000410000 */
[----:B--2---:R-:W-:-:S04]  /*2900*/  FMUL.FTZ R196, R246, R7 ;  /* 0x00000007f6c47220 */ /* 0x004fc80000410000 */
[----:B------:R-:W-:-:S05]  /*2910*/  FFMA.FTZ R205, R225, R8, R196 ;  /* 0x00000008e1cd7223 */ /* 0x000fca00000100c4 */
[----:B------:R1:W-:Y:S04]  /*2920*/  STL [R1+0x30], R205 ;  /* 0x000030cd01007387 */ /* 0x0003e80000100800 */
[----:B------:R-:W2:Y:S01]  /*2930*/  LDL R206, [R1+0xb4] ;  /* 0x0000b40001ce7983 */ /* 0x000ea20000100800 */
[----:B------:R-:W-:Y:S02]  /*2940*/  HADD2.F32 R197, -RZ, R197.H1_H1 ;  /* 0x300000c5ffc57230 */ /* 0x000fe40000004100 */
[----:B------:R-:W-:Y:S01]  /*2950*/  FADD.FTZ R146, R146, R7 ;  /* 0x0000000792927221 */ /* 0x000fe20000010000 */
[C---:B------:R-:W-:Y:S01]  /*2960*/  FFMA.FTZ R114, R231.reuse, R7, R114 ;  /* 0x00000007e7727223 */ /* 0x040fe20000010072 */
[----:B------:R-:W-:Y:S02]  /*2970*/  HADD2.F32 R201, -RZ, R201.H1_H1 ;  /* 0x300000c9ffc97230 */ /* 0x000fe40000004100 */
[----:B------:R-:W-:Y:S01]  /*2980*/  FADD.FTZ R82, R82, R8 ;  /* 0x0000000852527221 */ /* 0x000fe20000010000 */
[----:B---3--:R-:W-:Y:S01]  /*2990*/  FMUL.FTZ R7, R224, R197 ;  /* 0x000000c5e0077220 */ /* 0x008fe20000410000 */
[----:B------:R-:W-:Y:S01]  /*29a0*/  FFMA.FTZ R50, R231, R8, R50 ;  /* 0x00000008e7327223 */ /* 0x000fe20000010032 */
[----:B------:R-:W3:Y:S02]  /*29b0*/  LDL R246, [R1+0xb8] ;  /* 0x0000b80001f67983 */ /* 0x000ee40000100800 */
[----:B----4-:R-:W-:Y:S01]  /*29c0*/  FFMA.FTZ R204, R204, R201, R7 ;  /* 0x000000c9cccc7223 */ /* 0x010fe20000010007 */
[----:B------:R-:W-:-:S02]  /*29d0*/  HADD2.F32 R7, -RZ, R198.H0_H0 ;  /* 0x200000c6ff077230 */ /* 0x000fc40000004100 */
[----:B------:R-:W-:-:S03]  /*29e0*/  HADD2.F32 R8, -RZ, R202.H0_H0 ;  /* 0x200000caff087230 */ /* 0x000fc60000004100 */
[----:B------:R-:W-:Y:S01]  /*29f0*/  FMUL.FTZ R196, R251, R7 ;  /* 0x00000007fbc47220 */ /* 0x000fe20000410000 */
[----:B------:R-:W-:Y:S01]  /*2a00*/  HADD2.F32 R198, -RZ, R198.H1_H1 ;  /* 0x300000c6ffc67230 */ /* 0x000fe20000004100 */
[----:B------:R1:W-:Y:S01]  /*2a10*/  STL [R1+0x18], R204 ;  /* 0x000018cc01007387 */ /* 0x0003e20000100800 */
[----:B------:R-:W-:Y:S01]  /*2a20*/  FMUL.FTZ R224, R2, R208 ;  /* 0x000000d002e07220 */ /* 0x000fe20000410000 */
[----:B------:R-:W-:Y:S01]  /*2a30*/  FFMA.FTZ R200, R200, R8, R196 ;  /* 0x00000008c8c87223 */ /* 0x000fe200000100c4 */
[----:B------:R-:W-:Y:S01]  /*2a40*/  FMUL.FTZ R225, R2, R207 ;  /* 0x000000cf02e17220 */ /* 0x000fe20000410000 */
[----:B------:R-:W4:Y:S04]  /*2a50*/  LDL R208, [R1+0xac] ;  /* 0x0000ac0001d07983 */ /* 0x000f280000100800 */
[----:B------:R-:W4:Y:S04]  /*2a60*/  LDL R207, [R1+0xb0] ;  /* 0x0000b00001cf7983 */ /* 0x000f280000100800 */
[----:B------:R1:W-:Y:S01]  /*2a70*/  STL [R1+0x10], R200 ;  /* 0x000010c801007387 */ /* 0x0003e20000100800 */
[----:B------:R-:W-:Y:S01]  /*2a80*/  FADD.FTZ R83, R83, R201 ;  /* 0x000000c953537221 */ /* 0x000fe20000010000 */
[----:B------:R-:W-:-:S02]  /*2a90*/  FFMA.FTZ R51, R225, R201, R51 ;  /* 0x000000c9e1337223 */ /* 0x000fc40000010033 */
[----:B------:R-:W4:Y:S01]  /*2aa0*/  LDL R201, [R1+0xa8] ;  /* 0x0000a80001c97983 */ /* 0x000f220000100800 */
[----:B------:R-:W-:Y:S01]  /*2ab0*/  FADD.FTZ R220, R220, R0 ;  /* 0x00000000dcdc7221 */ /* 0x000fe20000010000 */
[----:B------:R-:W-:Y:S01]  /*2ac0*/  FFMA.FTZ R219, R240, R0, R219 ;  /* 0x00000000f0db7223 */ /* 0x000fe200000100db */
[----:B--2---:R-:W-:Y:S02]  /*2ad0*/  FMUL.FTZ R252, R206, R198 ;  /* 0x000000c6cefc7220 */ /* 0x004fe40000410000 */
[----:B------:R-:W2:Y:S04]  /*2ae0*/  LDL R206, [R1+0xa4] ;  /* 0x0000a40001ce7983 */ /* 0x000ea80000100800 */
[----:B0-----:R1:W5:Y:S01]  /*2af0*/  LDL.LU R0, [R1+0x168] ;  /* 0x0001680001007983 */ /* 0x0013620000300800 */
[----:B------:R-:W-:Y:S01]  /*2b00*/  FADD.FTZ R220, R220, R209 ;  /* 0x000000d1dcdc7221 */ /* 0x000fe20000010000 */
[----:B------:R-:W-:Y:S01]  /*2b10*/  FFMA.FTZ R219, R234, R209, R219 ;  /* 0x000000d1eadb7223 */ /* 0x000fe200000100db */
[----:B------:R-:W-:-:S02]  /*2b20*/  FADD.FTZ R147, R147, R197 ;  /* 0x000000c593937221 */ /* 0x000fc40000010000 */
[----:B------:R-:W-:Y:S01]  /*2b30*/  FADD.FTZ R220, R220, R205 ;  /* 0x000000cddcdc7221 */ /* 0x000fe20000010000 */
[----:B------:R-:W-:Y:S01]  /*2b40*/  FFMA.FTZ R219, R231, R205, R219 ;  /* 0x000000cde7db7223 */ /* 0x000fe200000100db */
[C---:B------:R-:W-:Y:S01]  /*2b50*/  FFMA.FTZ R115, R225.reuse, R197, R115 ;  /* 0x000000c5e1737223 */ /* 0x040fe20000010073 */
[----:B------:R-:W-:Y:S02]  /*2b60*/  HADD2.F32 R202, -RZ, R202.H1_H1 ;  /* 0x300000caffca7230 */ /* 0x000fe40000004100 */
[----:B------:R-:W-:Y:S01]  /*2b70*/  FADD.FTZ R220, R220, R204 ;  /* 0x000000ccdcdc7221 */ /* 0x000fe20000010000 */
[----:B------:R-:W-:Y:S02]  /*2b80*/  HADD2.F32 R197, -RZ, R199.H0_H0 ;  /* 0x200000c7ffc57230 */ /* 0x000fe40000004100 */
[----:B------:R-:W-:Y:S01]  /*2b90*/  FFMA.FTZ R219, R225, R204, R219 ;  /* 0x000000cce1db7223 */ /* 0x000fe200000100db */
[----:B------:R-:W-:Y:S01]  /*2ba0*/  FADD.FTZ R148, R148, R7 ;  /* 0x0000000794947221 */ /* 0x000fe20000010000 */
[----:B------:R-:W-:Y:S01]  /*2bb0*/  FFMA.FTZ R116, R224, R7, R116 ;  /* 0x00000007e0747223 */ /* 0x000fe20000010074 */
[----:B------:R-:W-:-:S02]  /*2bc0*/  HADD2.F32 R196, -RZ, R203.H0_H0 ;  /* 0x200000cbffc47230 */ /* 0x000fc40000004100 */
[----:B------:R-:W-:Y:S01]  /*2bd0*/  FMUL.FTZ R7, R2, R217 ;  /* 0x000000d902077220 */ /* 0x000fe20000410000 */
[----:B------:R-:W-:Y:S02]  /*2be0*/  HADD2.F32 R199, -RZ, R199.H1_H1 ;  /* 0x300000c7ffc77230 */ /* 0x000fe40000004100 */
[----:B---3--:R-:W-:Y:S01]  /*2bf0*/  FFMA.FTZ R252, R246, R202, R252 ;  /* 0x000000caf6fc7223 */ /* 0x008fe200000100fc */
[----:B----4-:R-:W-:Y:S01]  /*2c00*/  FMUL.FTZ R251, R208, R197 ;  /* 0x000000c5d0fb7220 */ /* 0x010fe20000410000 */
[----:B------:R-:W-:Y:S01]  /*2c10*/  FADD.FTZ R220, R220, R200 ;  /* 0x000000c8dcdc7221 */ /* 0x000fe20000010000 */
[----:B------:R-:W-:Y:S01]  /*2c20*/  FFMA.FTZ R219, R224, R200, R219 ;  /* 0x000000c8e0db7223 */ /* 0x000fe200000100db */
[----:B------:R-:W-:Y:S01]  /*2c30*/  FADD.FTZ R84, R84, R8 ;  /* 0x0000000854547221 */ /* 0x000fe20000010000 */
[----:B------:R-:W-:Y:S01]  /*2c40*/  FFMA.FTZ R52, R224, R8, R52 ;  /* 0x00000008e0347223 */ /* 0x000fe20000010034 */
[----:B------:R-:W-:Y:S02]  /*2c50*/  HADD2.F32 R203, -RZ, R203.H1_H1 ;  /* 0x300000cbffcb7230 */ /* 0x000fe40000004100 */
[----:B------:R-:W-:Y:S01]  /*2c60*/  FMUL.FTZ R8, R2, R210 ;  /* 0x000000d202087220 */ /* 0x000fe20000410000 */
[----:B------:R-:W-:Y:S01]  /*2c70*/  FFMA.FTZ R251, R207, R196, R251 ;  /* 0x000000c4cffb7223 */ /* 0x000fe200000100fb */
        /* <DEDUP_REMOVED lines=21> */
[----:B-1----:R-:W-:-:S07]  /*2dd0*/  FFMA.FTZ R219, R217, R246, R219 ;  /* 0x000000f6d9db7223 */ /* 0x002fce00000100db */
.L_x_2243:
[----:B------:R-:W-:Y:S05]  /*2de0*/  BSYNC B1 ;  /* 0x0000000000017941 */ /* 0x000fea0003800000 */
.L_x_2242:
[----:B------:R-:W2:Y:S01]  /*2df0*/  LDL R196, [R1+0x60] ;  /* 0x0000600001c47983 */ /* 0x000ea20000100800 */
[----:B------:R-:W-:Y:S01]  /*2e00*/  BSSY B1, `(.L_x_2244) ;  /* 0x0000096000017945 */ /* 0x000fe20003800000 */
[----:B--2---:R-:W-:-:S13]  /*2e10*/  ISETP.NE.AND P2, PT, R196, RZ, PT ;  /* 0x000000ffc400720c */ /* 0x004fda0003f45270 */
        /* <DEDUP_REMOVED lines=11> */
[----:B------:R-:W2:Y:S01]  /*2ed0*/  LDG.E.128 R204, desc[UR4][R208.64] ;  /* 0x00000004d0cc7981 */ /* 0x000ea2000c1e1d00 */
[----:B------:R-:W-:-:S02]  /*2ee0*/  SHF.L.U32 R214, R218, 0x3, RZ ;  /* 0x00000003dad67819 */ /* 0x000fc400000006ff */
[----:B------:R-:W-:Y:S01]  /*2ef0*/  SHF.R.U32.HI R9, RZ, 0x1d, R218 ;  /* 0x0000001dff097819 */ /* 0x000fe200000116da */
[----:B------:R-:W4:Y:S01]  /*2f00*/  LDL R223, [R1+0x90] ;  /* 0x0000900001df7983 */ /* 0x000f220000100800 */
[----:B0-----:R-:W-:-:S03]  /*2f10*/  IMAD.WIDE.U32 R196, R218, 0x10, R196 ;  /* 0x00000010dac47825 */ /* 0x001fc600078e00c4 */
[----:B------:R-:W4:Y:S04]  /*2f20*/  LDL R222, [R1+0x84] ;  /* 0x0000840001de7983 */ /* 0x000f280000100800 */
[----:B------:R-:W3:Y:S01]  /*2f30*/  LDG.E.128 R208, desc[UR4][R208.64+0x10] ;  /* 0x00001004d0d07981 */ /* 0x000ee2000c1e1d00 */
[----:B-1----:R-:W-:-:S03]  /*2f40*/  IMAD.WIDE.U32 R200, R218, 0x10, R200 ;  /* 0x00000010dac87825 */ /* 0x002fc600078e00c8 */
[----:B------:R-:W4:Y:S04]  /*2f50*/  LDG.E.128 R196, desc[UR4][R196.64] ;  /* 0x00000004c4c47981 */ /* 0x000f28000c1e1d00 */
        /* <DEDUP_REMOVED lines=24> */
[----:B----4-:R-:W-:-:S02]  /*30e0*/  HADD2.F32 R209, -RZ, R196.H0_H0 ;  /* 0x200000c4ffd17230 */ /* 0x010fc40000004100 */
[C---:B------:R-:W-:Y:S01]  /*30f0*/  FADD.FTZ R208, -R238.reuse, R208 ;  /* 0x000000d0eed07221 */ /* 0x040fe20000010100 */
[----:B------:R-:W-:Y:S01]  /*3100*/  FADD.FTZ R210, -R238, R210 ;  /* 0x000000d2eed27221 */ /* 0x000fe20000010100 */
[----:B------:R-:W-:Y:S02]  /*3110*/  HADD2.F32 R211, -RZ, R200.H0_H0 ;  /* 0x200000c8ffd37230 */ /* 0x000fe40000004100 */
[----:B------:R-:W-:Y:S01]  /*3120*/  FMUL.FTZ R204, R250, R209 ;  /* 0x000000d1facc7220 */ /* 0x000fe20000410000 */
[----:B------:R-:W2:Y:S01]  /*3130*/  LDL R238, [R1+0x8c] ;  /* 0x00008c0001ee7983 */ /* 0x000ea20000100800 */
[----:B------:R-:W-:Y:S02]  /*3140*/  HADD2.F32 R196, -RZ, R196.H1_H1 ;  /* 0x300000c4ffc47230 */ /* 0x000fe40000004100 */
[----:B------:R-:W-:Y:S01]  /*3150*/  FFMA.FTZ R218, R249, R211, R204 ;  /* 0x000000d3f9da7223 */ /* 0x000fe200000100cc */
[----:B------:R-:W-:Y:S02]  /*3160*/  HADD2.F32 R200, -RZ, R200.H1_H1 ;  /* 0x300000c8ffc87230 */ /* 0x000fe40000004100 */
[----:B------:R-:W-:Y:S01]  /*3170*/  FMUL.FTZ R204, R245, R196 ;  /* 0x000000c4f5cc7220 */ /* 0x000fe20000410000 */
[----:B------:R-:W-:Y:S01]  /*3180*/  FADD.FTZ R152, R152, R209 ;  /* 0x000000d198987221 */ /* 0x000fe20000010000 */
[----:B------:R-:W-:Y:S01]  /*3190*/  FFMA.FTZ R120, R239, R209, R120 ;  /* 0x000000d1ef787223 */ /* 0x000fe20000010078 */
[----:B------:R0:W-:Y:S01]  /*31a0*/  STL [R1+0x50], R218 ;  /* 0x000050da01007387 */ /* 0x0001e20000100800 */
[----:B------:R-:W-:-:S03]  /*31b0*/  FFMA.FTZ R209, R230, R200, R204 ;  /* 0x000000c8e6d17223 */ /* 0x000fc600000100cc */
[----:B------:R-:W3:Y:S01]  /*31c0*/  LDL R214, [R1+0x88] ;  /* 0x0000880001d67983 */ /* 0x000ee20000100800 */
[----:B------:R-:W-:Y:S01]  /*31d0*/  FADD.FTZ R88, R88, R211 ;  /* 0x000000d358587221 */ /* 0x000fe20000010000 */
[----:B------:R-:W-:Y:S02]  /*31e0*/  FFMA.FTZ R56, R239, R211, R56 ;  /* 0x000000d3ef387223 */ /* 0x000fe40000010038 */
[----:B------:R0:W-:Y:S04]  /*31f0*/  STL [R1+0x40], R209 ;  /* 0x000040d101007387 */ /* 0x0001e80000100800 */
[----:B------:R-:W4:Y:S01]  /*3200*/  LDL R211, [R1+0x7c] ;  /* 0x00007c0001d37983 */ /* 0x000f220000100800 */
[----:B------:R-:W-:-:S03]  /*3210*/  FMUL.FTZ R230, R2, R206 ;  /* 0x000000ce02e67220 */ /* 0x000fc60000410000 */
        /* <DEDUP_REMOVED lines=8> */
[----:B------:R-:W-:Y:S02]  /*32a0*/  HADD2.F32 R197, -RZ, R197.H1_H1 ;  /* 0x300000c5ffc57230 */ /* 0x000fe40000004100 */
[----:B------:R-:W-:Y:S01]  /*32b0*/  FADD.FTZ R154, R154, R196 ;  /* 0x000000c49a9a7221 */ /* 0x000fe20000010000 */
[----:B------:R-:W-:Y:S01]  /*32c0*/  FFMA.FTZ R122, R230, R196, R122 ;  /* 0x000000c4e67a7223 */ /* 0x000fe2000001007a */
[----:B------:R-:W-:-:S02]  /*32d0*/  HADD2.F32 R201, -RZ, R201.H1_H1 ;  /* 0x300000c9ffc97230 */ /* 0x000fc40000004100 */
[----:B------:R-:W-:Y:S01]  /*32e0*/  FADD.FTZ R90, R90, R200 ;  /* 0x000000c85a5a7221 */ /* 0x000fe20000010000 */
[----:B------:R-:W-:Y:S01]  /*32f0*/  FFMA.FTZ R58, R230, R200, R58 ;  /* 0x000000c8e63a7223 */ /* 0x000fe2000001003a */
[----:B------:R-:W-:Y:S01]  /*3300*/  FADD.FTZ R155, R155, R197 ;  /* 0x000000c59b9b7221 */ /* 0x000fe20000010000 */
[----:B------:R-:W-:Y:S01]  /*3310*/  FADD.FTZ R91, R91, R201 ;  /* 0x000000c95b5b7221 */ /* 0x000fe20000010000 */
[----:B--2---:R-:W-:Y:S01]  /*3320*/  FMUL.FTZ R204, R238, R196 ;  /* 0x000000c4eecc7220 */ /* 0x004fe20000410000 */
[----:B------:R-:W-:-:S03]  /*3330*/  FMUL.FTZ R196, R222, R197 ;  /* 0x000000c5dec47220 */ /* 0x000fc60000410000 */
[----:B------:R-:W-:Y:S01]  /*3340*/  FFMA.FTZ R205, R223, R200, R204 ;  /* 0x000000c8dfcd7223 */ /* 0x000fe200000100cc */
[----:B------:R-:W-:-:S04]  /*3350*/  FMUL.FTZ R223, R2, R207 ;  /* 0x000000cf02df7220 */ /* 0x000fc80000410000 */
[----:B------:R0:W-:Y:S01]  /*3360*/  STL [R1+0x38], R205 ;  /* 0x000038cd01007387 */ /* 0x0001e20000100800 */
[----:B---3--:R-:W-:-:S03]  /*3370*/  FFMA.FTZ R204, R214, R201, R196 ;  /* 0x000000c9d6cc7223 */ /* 0x008fc600000100c4 */
[----:B------:R-:W2:Y:S01]  /*3380*/  LDL R238, [R1+0x74] ;  /* 0x0000740001ee7983 */ /* 0x000ea20000100800 */
[----:B------:R-:W-:-:S03]  /*3390*/  HADD2.F32 R196, -RZ, R198.H0_H0 ;  /* 0x200000c6ffc47230 */ /* 0x000fc60000004100 */
[----:B------:R-:W3:Y:S01]  /*33a0*/  LDL R214, [R1+0x78] ;  /* 0x0000780001d67983 */ /* 0x000ee20000100800 */
[----:B------:R-:W-:Y:S01]  /*33b0*/  FFMA.FTZ R123, R223, R197, R123 ;  /* 0x000000c5df7b7223 */ /* 0x000fe2000001007b */
[----:B----4-:R-:W-:Y:S02]  /*33c0*/  FMUL.FTZ R200, R211, R196 ;  /* 0x000000c4d3c87220 */ /* 0x010fe40000410000 */
[----:B------:R0:W-:Y:S01]  /*33d0*/  STL [R1+0xc], R204 ;  /* 0x00000ccc01007387 */ /* 0x0001e20000100800 */
[----:B------:R-:W-:-:S03]  /*33e0*/  HADD2.F32 R197, -RZ, R202.H0_H0 ;  /* 0x200000caffc57230 */ /* 0x000fc60000004100 */
[----:B------:R-:W4:Y:S01]  /*33f0*/  LDL R211, [R1+0x6c] ;  /* 0x00006c0001d37983 */ /* 0x000f220000100800 */
[----:B------:R-:W-:Y:S01]  /*3400*/  FMUL.FTZ R222, R2, R208 ;  /* 0x000000d002de7220 */ /* 0x000fe20000410000 */
[----:B------:R-:W-:Y:S02]  /*3410*/  FFMA.FTZ R59, R223, R201, R59 ;  /* 0x000000c9df3b7223 */ /* 0x000fe4000001003b */
[----:B------:R-:W4:Y:S01]  /*3420*/  LDL R208, [R1+0x70] ;  /* 0x0000700001d07983 */ /* 0x000f220000100800 */
[----:B------:R-:W-:-:S03]  /*3430*/  FFMA.FTZ R201, R206, R197, R200 ;  /* 0x000000c5cec97223 */ /* 0x000fc600000100c8 */
[----:B------:R-:W4:Y:S04]  /*3440*/  LDL R207, [R1+0x64] ;  /* 0x0000640001cf7983 */ /* 0x000f280000100800 */
[----:B------:R-:W4:Y:S01]  /*3450*/  LDL R206, [R1+0x68] ;  /* 0x0000680001ce7983 */ /* 0x000f220000100800 */
[----:B------:R-:W-:Y:S01]  /*3460*/  FADD.FTZ R220, R220, R218 ;  /* 0x000000dadcdc7221 */ /* 0x000fe20000010000 */
[----:B------:R-:W-:Y:S01]  /*3470*/  FFMA.FTZ R219, R239, R218, R219 ;  /* 0x000000daefdb7223 */ /* 0x000fe200000100db */
[----:B------:R-:W-:Y:S02]  /*3480*/  HADD2.F32 R198, -RZ, R198.H1_H1 ;  /* 0x300000c6ffc67230 */ /* 0x000fe40000004100 */
[----:B------:R-:W-:Y:S01]  /*3490*/  FADD.FTZ R220, R220, R209 ;  /* 0x000000d1dcdc7221 */ /* 0x000fe20000010000 */
[----:B------:R-:W-:Y:S01]  /*34a0*/  FFMA.FTZ R219, R233, R209, R219 ;  /* 0x000000d1e9db7223 */ /* 0x000fe200000100db */
[----:B------:R0:W-:Y:S01]  /*34b0*/  STL [R1+0x8], R201 ;  /* 0x000008c901007387 */ /* 0x0001e20000100800 */
[----:B------:R-:W-:-:S02]  /*34c0*/  HADD2.F32 R202, -RZ, R202.H1_H1 ;  /* 0x300000caffca7230 */ /* 0x000fc40000004100 */
[----:B------:R-:W-:Y:S01]  /*34d0*/  FADD.FTZ R220, R220, R205 ;  /* 0x000000cddcdc7221 */ /* 0x000fe20000010000 */
[----:B------:R-:W-:Y:S01]  /*34e0*/  FFMA.FTZ R219, R230, R205, R219 ;  /* 0x000000cde6db7223 */ /* 0x000fe200000100db */
[----:B------:R-:W-:Y:S01]  /*34f0*/  FADD.FTZ R156, R156, R196 ;  /* 0x000000c49c9c7221 */ /* 0x000fe20000010000 */
[----:B------:R-:W-:Y:S01]  /*3500*/  FFMA.FTZ R124, R222, R196, R124 ;  /* 0x000000c4de7c7223 */ /* 0x000fe2000001007c */
[----:B------:R-:W-:Y:S02]  /*3510*/  HADD2.F32 R196, -RZ, R199.H0_H0 ;  /* 0x200000c7ffc47230 */ /* 0x000fe40000004100 */
[----:B------:R-:W-:Y:S01]  /*3520*/  FADD.FTZ R220, R220, R204 ;  /* 0x000000ccdcdc7221 */ /* 0x000fe20000010000 */
[----:B------:R-:W-:Y:S01]  /*3530*/  FFMA.FTZ R219, R223, R204, R219 ;  /* 0x000000ccdfdb7223 */ /* 0x000fe200000100db */
[----:B------:R-:W-:Y:S02]  /*3540*/  HADD2.F32 R249, -RZ, R203.H0_H0 ;  /* 0x200000cbfff97230 */ /* 0x000fe40000004100 */
[----:B------:R-:W-:Y:S01]  /*3550*/  FADD.FTZ R92, R92, R197 ;  /* 0x000000c55c5c7221 */ /* 0x000fe20000010000 */
[----:B------:R-:W-:Y:S01]  /*3560*/  FFMA.FTZ R60, R222, R197, R60 ;  /* 0x000000c5de3c7223 */ /* 0x000fe2000001003c */
[----:B------:R-:W-:-:S02]  /*3570*/  HADD2.F32 R199, -RZ, R199.H1_H1 ;  /* 0x300000c7ffc77230 */ /* 0x000fc40000004100 */
[----:B------:R-:W-:Y:S01]  /*3580*/  FMUL.FTZ R9, R2, R9 ;  /* 0x0000000902097220 */ /* 0x000fe20000410000 */
[----:B------:R-:W-:Y:S01]  /*3590*/  FADD.FTZ R220, R220, R201 ;  /* 0x000000c9dcdc7221 */ /* 0x000fe20000010000 */
[----:B------:R-:W-:Y:S01]  /*35a0*/  FFMA.FTZ R219, R222, R201, R219 ;  /* 0x000000c9dedb7223 */ /* 0x000fe200000100db */
[----:B------:R-:W-:Y:S01]  /*35b0*/  FADD.FTZ R94, R94, R249 ;  /* 0x000000f95e5e7221 */ /* 0x000fe20000010000 */
[----:B------:R-:W-:Y:S02]  /*35c0*/  HADD2.F32 R203, -RZ, R203.H1_H1 ;  /* 0x300000cbffcb7230 */ /* 0x000fe40000004100 */
[----:B------:R-:W-:Y:S01]  /*35d0*/  FMUL.FTZ R216, R2, R216 ;  /* 0x000000d802d87220 */ /* 0x000fe20000410000 */
[----:B------:R-:W-:Y:S01]  /*35e0*/  FADD.FTZ R93, R93, R202 ;  /* 0x000000ca5d5d7221 */ /* 0x000fe20000010000 */
[----:B------:R-:W-:Y:S01]  /*35f0*/  FFMA.FTZ R61, R9, R202, R61 ;  /* 0x000000ca093d7223 */ /* 0x000fe2000001003d */
[----:B------:R-:W-:Y:S01]  /*3600*/  FADD.FTZ R157, R157, R198 ;  /* 0x000000c69d9d7221 */ /* 0x000fe20000010000 */
[-C--:B------:R-:W-:Y:S01]  /*3610*/  FFMA.FTZ R125, R9, R198.reuse, R125 ;  /* 0x000000c6097d7223 */ /* 0x080fe2000001007d */
[----:B------:R-:W-:Y:S01]  /*3620*/  FADD.FTZ R158, R158, R196 ;  /* 0x000000c49e9e7221 */ /* 0x000fe20000010000 */
[----:B------:R-:W-:Y:S01]  /*3630*/  FADD.FTZ R95, R95, R203 ;  /* 0x000000cb5f5f7221 */ /* 0x000fe20000010000 */
[C---:B------:R-:W-:Y:S01]  /*3640*/  FFMA.FTZ R63, R216.reuse, R203, R63 ;  /* 0x000000cbd83f7223 */ /* 0x040fe2000001003f */
[----:B------:R-:W-:Y:S01]  /*3650*/  FADD.FTZ R159, R159, R199 ;  /* 0x000000c79f9f7221 */ /* 0x000fe20000010000 */
[----:B------:R-:W-:Y:S01]  /*3660*/  FFMA.FTZ R127, R216, R199, R127 ;  /* 0x000000c7d87f7223 */ /* 0x000fe2000001007f */
[----:B--2---:R-:W-:-:S04]  /*3670*/  FMUL.FTZ R250, R238, R198 ;  /* 0x000000c6eefa7220 */ /* 0x004fc80000410000 */
[----:B---3--:R-:W-:Y:S01]  /*3680*/  FFMA.FTZ R250, R214, R202, R250 ;  /* 0x000000cad6fa7223 */ /* 0x008fe200000100fa */
[----:B------:R-:W-:-:S03]  /*3690*/  FMUL.FTZ R214, R2, R210 ;  /* 0x000000d202d67220 */ /* 0x000fc60000410000 */
[----:B------:R-:W-:Y:S01]  /*36a0*/  FADD.FTZ R220, R220, R250 ;  /* 0x000000fadcdc7221 */ /* 0x000fe20000010000 */
[----:B------:R-:W-:Y:S01]  /*36b0*/  FFMA.FTZ R62, R214, R249, R62 ;  /* 0x000000f9d63e7223 */ /* 0x000fe2000001003e */
[----:B----4-:R-:W-:Y:S01]  /*36c0*/  FMUL.FTZ R197, R211, R196 ;  /* 0x000000c4d3c57220 */ /* 0x010fe20000410000 */
[----:B------:R-:W-:-:S03]  /*36d0*/  FFMA.FTZ R219, R9, R250, R219 ;  /* 0x000000fa09db7223 */ /* 0x000fc600000100db */
[----:B------:R-:W-:Y:S01]  /*36e0*/  FFMA.FTZ R249, R208, R249, R197 ;  /* 0x000000f9d0f97223 */ /* 0x000fe200000100c5 */
[----:B------:R-:W-:-:S03]  /*36f0*/  FMUL.FTZ R245, R207, R199 ;  /* 0x000000c7cff57220 */ /* 0x000fc60000410000 */
[----:B------:R-:W-:Y:S01]  /*3700*/  FADD.FTZ R220, R220, R249 ;  /* 0x000000f9dcdc7221 */ /* 0x000fe20000010000 */
[----:B------:R-:W-:Y:S01]  /*3710*/  FFMA.FTZ R219, R214, R249, R219 ;  /* 0x000000f9d6db7223 */ /* 0x000fe200000100db */
[----:B------:R-:W-:Y:S01]  /*3720*/  FFMA.FTZ R245, R206, R203, R245 ;  /* 0x000000cbcef57223 */ /* 0x000fe200000100f5 */
[----:B------:R-:W-:-:S03]  /*3730*/  FFMA.FTZ R126, R214, R196, R126 ;  /* 0x000000c4d67e7223 */ /* 0x000fc6000001007e */
[----:B------:R-:W-:Y:S01]  /*3740*/  FADD.FTZ R220, R220, R245 ;  /* 0x000000f5dcdc7221 */ /* 0x000fe20000010000 */
[----:B0-----:R-:W-:-:S07]  /*3750*/  FFMA.FTZ R219, R216, R245, R219 ;  /* 0x000000f5d8db7223 */ /* 0x001fce00000100db */
.L_x_2245:
[----:B------:R-:W-:Y:S05]  /*3760*/  BSYNC B1 ;  /* 0x0000000000017941 */ /* 0x000fea0003800000 */
.L_x_2244:
        /* <DEDUP_REMOVED lines=20> */
.L_x_2281:
        /* <DEDUP_REMOVED lines=41> */
[----:B------:R-:W-:Y:S02]  /*3b40*/  @P2 F2FP.F16.F32.PACK_AB R198, RZ, R198 ;  /* 0x000000c6ffc6223e */ /* 0x000fe400000000ff */
        /* <DEDUP_REMOVED lines=19> */
[----:B------:R-:W-:Y:S02]  /*3c80*/  @P2 F2FP.F16.F32.PACK_AB R201, RZ, R201 ;  /* 0x000000c9ffc9223e */ /* 0x000fe400000000ff */
[----:B------:R-:W-:Y:S02]  /*3c90*/  @P2 FSEL R205, R197, RZ, P5 ;  /* 0x000000ffc5cd2208 */ /* 0x000fe40002800000 */
[----:B------:R-:W-:Y:S02]  /*3ca0*/  @P2 LOP3.LUT P5, RZ, R15, 0xff, RZ, 0xc0, !PT ;  /* 0x000000ff0fff2812 */ /* 0x000fe400078ac0ff */
[----:B------:R-:W-:Y:S02]  /*3cb0*/  @P2 PRMT R101, R201, 0x7610, R101 ;  /* 0x00007610c9652816 */ /* 0x000fe40000000065 */
[----:B------:R-:W-:-:S04]  /*3cc0*/  @P2 FSEL R201, R198, RZ, P5 ;  /* 0x000000ffc6c92208 */ /* 0x000fc80002800000 */
[----:B------:R-:W-:-:S04]  /*3cd0*/  @P2 F2FP.F16.F32.PACK_AB R201, RZ, R201 ;  /* 0x000000c9ffc9223e */ /* 0x000fc800000000ff */
[----:B------:R-:W-:Y:S01]  /*3ce0*/  @P2 PRMT R102, R201, 0x7610, R102 ;  /* 0x00007610c9662816 */ /* 0x000fe20000000066 */
[----:B------:R-:W-:-:S04]  /*3cf0*/  FFMA.FTZ R201, R215, R203, R204 ;  /* 0x000000cbd7c97223 */ /* 0x000fc800000100cc */
[----:B------:R-:W-:Y:S01]  /*3d00*/  FADD.FTZ R201, R209, -R201 ;  /* 0x800000c9d1c97221 */ /* 0x000fe20000010000 */
[----:B------:R-:W-:-:S03]  /*3d10*/  @P2 F2FP.F16.F32.PACK_AB R205, RZ, R205 ;  /* 0x000000cdffcd223e */ /* 0x000fc600000000ff */
[----:B------:R-:W-:Y:S01]  /*3d20*/  FMUL.FTZ R201, R2, R201 ;  /* 0x000000c902c97220 */ /* 0x000fe20000410000 */
[----:B------:R-:W-:-:S03]  /*3d30*/  @P2 PRMT R101, R101, 0x5410, R205 ;  /* 0x0000541065652816 */ /* 0x000fc600000000cd */
[----:B------:R-:W-:Y:S01]  /*3d40*/  @P3 FADD.FTZ R201, R25, R201 ;  /* 0x000000c919c93221 */ /* 0x000fe20000010000 */
[----:B------:R-:W-:-:S03]  /*3d50*/  @P2 LOP3.LUT P5, RZ, R15, 0xff00, RZ, 0xc0, !PT ;  /* 0x0000ff000fff2812 */ /* 0x000fc600078ac0ff */
[C---:B------:R-:W-:Y:S01]  /*3d60*/  FMUL.FTZ R205, R201.reuse, UR15 ;  /* 0x0000000fc9cd7c20 */ /* 0x040fe20008410000 */
[----:B------:R-:W-:-:S04]  /*3d70*/  SEL R97, R201, R97, P4 ;  /* 0x00000061c9617207 */ /* 0x000fc80002000000 */
[----:B------:R-:W-:-:S04]  /*3d80*/  @P2 FSEL R201, R205, RZ, P5 ;  /* 0x000000ffcdc92208 */ /* 0x000fc80002800000 */
[----:B------:R-:W-:-:S04]  /*3d90*/  @P2 F2FP.F16.F32.PACK_AB R201, RZ, R201 ;  /* 0x000000c9ffc9223e */ /* 0x000fc800000000ff */
[----:B------:R-:W-:Y:S02]  /*3da0*/  @P2 PRMT R102, R102, 0x5410, R201 ;  /* 0x0000541066662816 */ /* 0x000fe400000000c9 */
[----:B------:R-:W-:-:S04]  /*3db0*/  MOV R201, R16 ;  /* 0x0000001000c97202 */ /* 0x000fc80000000f00 */
[----:B------:R-:W-:Y:S01]  /*3dc0*/  LOP3.LUT P5, RZ, R201, 0xff, RZ, 0xc0, !PT ;  /* 0x000000ffc9ff7812 */ /* 0x000fe200078ac0ff */
[-CC-:B------:R-:W-:Y:S01]  /*3dd0*/  FFMA.FTZ R201, R4, R203.reuse, R204.reuse ;  /* 0x000000cb04c97223 */ /* 0x180fe200000100cc */
[----:B------:R-:W-:-:S04]  /*3de0*/  FFMA.FTZ R204, R237, R203, R204 ;  /* 0x000000cbedcc7223 */ /* 0x000fc800000100cc */
[----:B------:R-:W-:Y:S01]  /*3df0*/  FADD.FTZ R204, R248, -R204 ;  /* 0x800000ccf8cc7221 */ /* 0x000fe20000010000 */
[----:B------:R-:W-:Y:S02]  /*3e00*/  @P2 F2FP.F16.F32.PACK_AB R206, RZ, R206 ;  /* 0x000000ceffce223e */ /* 0x000fe400000000ff */
        /* <DEDUP_REMOVED lines=14> */
[----:B------:R-:W-:Y:S02]  /*3ef0*/  @P2 F2FP.F16.F32.PACK_AB R206, RZ, R206 ;  /* 0x000000ceffce223e */ /* 0x000fe400000000ff */
        /* <DEDUP_REMOVED lines=14> */
[----:B0-----:R-:W-:Y:S02]  /*3fe0*/  F2FP.F16.F32.PACK_AB R197, R206, R207 ;  /* 0x000000cfcec5723e */ /* 0x001fe400000000ff */
[----:B------:R-:W0:Y:S01]  /*3ff0*/  LDC.64 R206, c[0x0][0x2f8] ;  /* 0x0000be00ffce7b82 */ /* 0x000e220000000a00 */
[----:B------:R-:W-:Y:S02]  /*4000*/  FSEL R196, R200, RZ, P5 ;  /* 0x000000ffc8c47208 */ /* 0x000fe40002800000 */
[----:B------:R-:W-:Y:S02]  /*4010*/  FSEL R201, R201, RZ, P3 ;  /* 0x000000ffc9c97208 */ /* 0x000fe40001800000 */
[----:B------:R-:W-:-:S02]  /*4020*/  LOP3.LUT P3, RZ, R17, 0xff000000, RZ, 0xc0, !PT ;  /* 0xff00000011ff7812 */ /* 0x000fc4000786c0ff */
[----:B------:R-:W-:Y:S02]  /*4030*/  F2FP.F16.F32.PACK_AB R196, R199, R196 ;  /* 0x000000c4c7c4723e */ /* 0x000fe400000000ff */
[----:B------:R-:W-:Y:S02]  /*4040*/  FSEL R199, R204, RZ, P3 ;  /* 0x000000ffccc77208 */ /* 0x000fe40001800000 */
[----:B------:R-:W-:Y:S02]  /*4050*/  F2FP.F16.F32.PACK_AB R198, R205, R198 ;  /* 0x000000c6cdc6723e */ /* 0x000fe400000000ff */
[----:B------:R-:W-:Y:S02]  /*4060*/  F2FP.F16.F32.PACK_AB R199, R199, R201 ;  /* 0x000000c9c7c7723e */ /* 0x000fe400000000ff */
[----:B------:R-:W-:Y:S01]  /*4070*/  @P2 LOP3.LUT P3, RZ, R15, 0xff000000, RZ, 0xc0, !PT ;  /* 0xff0000000fff2812 */ /* 0x000fe2000786c0ff */
[----:B0-----:R-:W-:-:S05]  /*4080*/  IMAD.WIDE.U32 R200, R3, 0x10, R206 ;  /* 0x0000001003c87825 */ /* 0x001fca00078e00ce */
[----:B------:R0:W-:Y:S02]  /*4090*/  STG.E.128 desc[UR4][R200.64], R196 ;  /* 0x000000c4c8007986 */ /* 0x0001e4000c101d04 */
[----:B0-----:R-:W-:-:S04]  /*40a0*/  @P2 FSEL R196, R204, RZ, P3 ;  /* 0x000000ffccc42208 */ /* 0x001fc80001800000 */
[----:B------:R-:W-:-:S04]  /*40b0*/  @P2 F2FP.F16.F32.PACK_AB R196, RZ, R196 ;  /* 0x000000c4ffc4223e */ /* 0x000fc800000000ff */
[----:B------:R-:W-:Y:S02]  /*40c0*/  @P2 PRMT R103, R103, 0x5410, R196 ;  /* 0x0000541067672816 */ /* 0x000fe400000000c4 */
[----:B------:R-:W-:-:S04]  /*40d0*/  @P2 LEA R196, P3, R3, UR12, 0x4 ;  /* 0x0000000c03c42c11 */ /* 0x000fc8000f8620ff */
[----:B------:R-:W-:-:S05]  /*40e0*/  @P2 LEA.HI.X R197, R3, UR13, RZ, 0x4, P3 ;  /* 0x0000000d03c52c11 */ /* 0x000fca00098f24ff */
[----:B------:R0:W-:Y:S01]  /*40f0*/  @P2 STG.E.128 desc[UR4][R196.64], R100 ;  /* 0x00000064c4002986 */ /* 0x0001e2000c101d04 */
[----:B------:R-:W-:-:S07]  /*4100*/  IADD3 R3, R3, 0x20, RZ ;  /* 0x0000002003037810 */ /* 0x000fce0007ffe0ff */
.L_x_2248:
[----:B------:R-:W-:Y:S05]  /*4110*/  BSYNC B1 ;  /* 0x0000000000017941 */ /* 0x000fea0003800000 */
.L_x_2247:
        /* <DEDUP_REMOVED lines=20> */
[----:B------:R-:W-:-:S04]  /*4260*/  @P2 MOV R197, R18 ;  /* 0x0000001200c52202 */ /* 0x000fc80000000f00 */
        /* <DEDUP_REMOVED lines=109> */
.L_x_2250:
[----:B------:R-:W-:Y:S05]  /*4940*/  BSYNC B1 ;  /* 0x0000000000017941 */ /* 0x000fea0003800000 */
.L_x_2249:
        /* <DEDUP_REMOVED lines=14> */
[----:B-----5:R-:W-:Y:S02]  /*4a30*/  @P2 LOP3.LUT P5, RZ, R12, 0xff0000, RZ, 0xc0, !PT ;  /* 0x00ff00000cff2812 */ /* 0x020fe400078ac0ff */
[----:B------:R-:W-:Y:S01]  /*4a40*/  @P2 LOP3.LUT P6, RZ, R13, 0xff0000, RZ, 0xc0, !PT ;  /* 0x00ff00000dff2812 */ /* 0x000fe200078cc0ff */
[----:B---3--:R-:W-:Y:S01]  /*4a50*/  FADD.FTZ R201, R196, -R201 ;  /* 0x800000c9c4c97221 */ /* 0x008fe20000010000 */
[----:B------:R-:W-:-:S03]  /*4a60*/  FFMA.FTZ R196, R234, R203, R204 ;  /* 0x000000cbeac47223 */ /* 0x000fc600000100cc */
[----:B------:R-:W-:Y:S01]  /*4a70*/  FMUL.FTZ R201, R2, R201 ;  /* 0x000000c902c97220 */ /* 0x000fe20000410000 */
        /* <DEDUP_REMOVED lines=17> */
[----:B------:R-:W-:Y:S02]  /*4b90*/  @P2 F2FP.F16.F32.PACK_AB R198, RZ, R198 ;  /* 0x000000c6ffc6223e */ /* 0x000fe400000000ff */
        /* <DEDUP_REMOVED lines=19> */
[----:B------:R-:W-:Y:S02]  /*4cd0*/  @P2 F2FP.F16.F32.PACK_AB R201, RZ, R201 ;  /* 0x000000c9ffc9223e */ /* 0x000fe400000000ff */
[----:B------:R-:W-:Y:S02]  /*4ce0*/  @P2 FSEL R205, R197, RZ, P5 ;  /* 0x000000ffc5cd2208 */ /* 0x000fe40002800000 */
[----:B------:R-:W-:-:S02]  /*4cf0*/  @P2 LOP3.LUT P5, RZ, R13, 0xff, RZ, 0xc0, !PT ;  /* 0x000000ff0dff2812 */ /* 0x000fc400078ac0ff */
        /* <DEDUP_REMOVED lines=24> */
[----:B------:R-:W-:Y:S01]  /*4e80*/  @P2 F2FP.F16.F32.PACK_AB R206, RZ, R206 ;  /* 0x000000ceffce223e */ /* 0x000fe200000000ff */
        /* <DEDUP_REMOVED lines=8> */
[----:B------:R-:W-:-:S02]  /*4f10*/  @P2 F2FP.F16.F32.PACK_AB R206, RZ, R206 ;  /* 0x000000ceffce223e */ /* 0x000fc400000000ff */
        /* <DEDUP_REMOVED lines=17> */
[----:B------:R-:W-:Y:S01]  /*5030*/  FSEL R196, R200, RZ, P5 ;  /* 0x000000ffc8c47208 */ /* 0x000fe20002800000 */
[----:B------:R-:W-:Y:S01]  /*5040*/  FMUL.FTZ R204, R204, UR15 ;  /* 0x0000000fcccc7c20 */ /* 0x000fe20008410000 */
        /* <DEDUP_REMOVED lines=16> */
.L_x_2252:
[----:B------:R-:W-:Y:S05]  /*5150*/  BSYNC B1 ;  /* 0x0000000000017941 */ /* 0x000fea0003800000 */
.L_x_2251:
        /* <DEDUP_REMOVED lines=39> */
[----:B------:R-:W-:Y:S01]  /*53d0*/  @P2 F2FP.F16.F32.PACK_AB R202, RZ, R202 ;  /* 0x000000caffca223e */ /* 0x000fe200000000ff */
        /* <DEDUP_REMOVED lines=15> */
[----:B------:R-:W-:-:S02]  /*54d0*/  @P2 F2FP.F16.F32.PACK_AB R200, RZ, R200 ;  /* 0x000000c8ffc8223e */ /* 0x000fc400000000ff */
[----:B------:R-:W-:Y:S02]  /*54e0*/  @P2 LOP3.LUT P3, RZ, R22, 0xff000000, RZ, 0xc0, !PT ;  /* 0xff00000016ff2812 */ /* 0x000fe4000786c0ff */
[----:B------:R-:W-:Y:S02]  /*54f0*/  @P2 PRMT R100, R200, 0x7610, R100 ;  /* 0x00007610c8642816 */ /* 0x000fe40000000064 */
[C---:B------:R-:W-:Y:S01]  /*5500*/  SEL R96, R204.reuse, R96, P4 ;  /* 0x00000060cc607207 */ /* 0x040fe20002000000 */
[----:B------:R-:W-:Y:S01]  /*5510*/  FMUL.FTZ R204, R204, UR15 ;  /* 0x0000000fcccc7c20 */ /* 0x000fe20008410000 */
[----:B------:R-:W-:Y:S02]  /*5520*/  @P2 FSEL R200, R202, RZ, P3 ;  /* 0x000000ffcac82208 */ /* 0x000fe40001800000 */
[----:B------:R-:W-:Y:S02]  /*5530*/  @P2 F2FP.F16.F32.PACK_AB R196, RZ, R196 ;  /* 0x000000c4ffc4223e */ /* 0x000fe400000000ff */
[----:B------:R-:W-:-:S02]  /*5540*/  @P2 LOP3.LUT P3, RZ, R23, 0xff, RZ, 0xc0, !PT ;  /* 0x000000ff17ff2812 */ /* 0x000fc4000786c0ff */
        /* <DEDUP_REMOVED lines=27> */
[----:B------:R-:W-:Y:S01]  /*5700*/  @P2 F2FP.F16.F32.PACK_AB R196, RZ, R196 ;  /* 0x000000c4ffc4223e */ /* 0x000fe200000000ff */
        /* <DEDUP_REMOVED lines=14> */
[----:B------:R-:W-:Y:S02]  /*57f0*/  F2FP.F16.F32.PACK_AB R198, R205, R198 ;  /* 0x000000c6cdc6723e */ /* 0x000fe400000000ff */
        /* <DEDUP_REMOVED lines=10> */
[----:B------:R-:W-:Y:S02]  /*58a0*/  F2FP.F16.F32.PACK_AB R196, R199, R196 ;  /* 0x000000c4c7c4723e */ /* 0x000fe400000000ff */
[----:B------:R-:W-:Y:S02]  /*58b0*/  FSEL R199, R2, RZ, P3 ;  /* 0x000000ff02c77208 */ /* 0x000fe40001800000 */
[----:B------:R-:W-:Y:S02]  /*58c0*/  F2FP.F16.F32.PACK_AB R197, R202, R197 ;  /* 0x000000c5cac5723e */ /* 0x000fe400000000ff */
[----:B------:R-:W-:Y:S01]  /*58d0*/  F2FP.F16.F32.PACK_AB R199, R199, R200 ;  /* 0x000000c8c7c7723e */ /* 0x000fe200000000ff */
[----:B0-----:R-:W-:Y:S01]  /*58e0*/  IMAD.WIDE.U32 R200, R3, 0x10, R204 ;  /* 0x0000001003c87825 */ /* 0x001fe200078e00cc */
[----:B------:R-:W-:-:S04]  /*58f0*/  @P2 LOP3.LUT P3, RZ, R23, 0xff000000, RZ, 0xc0, !PT ;  /* 0xff00000017ff2812 */ /* 0x000fc8000786c0ff */
[----:B------:R0:W-:Y:S02]  /*5900*/  STG.E.128 desc[UR4][R200.64], R196 ;  /* 0x000000c4c8007986 */ /* 0x0001e4000c101d04 */
[----:B0-----:R-:W-:Y:S02]  /*5910*/  @P2 FSEL R196, R2, RZ, P3 ;  /* 0x000000ff02c42208 */ /* 0x001fe40001800000 */
[C---:B------:R-:W-:Y:S02]  /*5920*/  @P2 LEA R2, P3, R3.reuse, UR12, 0x4 ;  /* 0x0000000c03022c11 */ /* 0x040fe4000f8620ff */
[----:B------:R-:W-:Y:S02]  /*5930*/  @P2 F2FP.F16.F32.PACK_AB R196, RZ, R196 ;  /* 0x000000c4ffc4223e */ /* 0x000fe400000000ff */
[----:B------:R-:W-:Y:S02]  /*5940*/  @P2 LEA.HI.X R3, R3, UR13, RZ, 0x4, P3 ;  /* 0x0000000d03032c11 */ /* 0x000fe400098f24ff */
[----:B------:R-:W-:-:S05]  /*5950*/  @P2 PRMT R103, R103, 0x5410, R196 ;  /* 0x0000541067672816 */ /* 0x000fca00000000c4 */
[----:B------:R0:W-:Y:S02]  /*5960*/  @P2 STG.E.128 desc[UR4][R2.64], R100 ;  /* 0x0000006402002986 */ /* 0x0001e4000c101d04 */
.L_x_2254:
[----:B------:R-:W-:Y:S05]  /*5970*/  BSYNC B1 ;  /* 0x0000000000017941 */ /* 0x000fea0003800000 */
.L_x_2253:
[----:B0----5:R-:W0:Y:S02]  /*5980*/  LDC.64 R2, c[0x0][0x210] ;  /* 0x00008400ff027b82 */ /* 0x021e240000000a00 */
[----:B0-----:R-:W-:-:S04]  /*5990*/  LEA R0, R2, R0, 0x2 ;  /* 0x0000000002007211 */ /* 0x001fc800078e10ff */
[----:B------:R-:W-:-:S13]  /*59a0*/  ISETP.GE.AND P2, PT, R0, R3, PT ;  /* 0x000000030000720c */ /* 0x000fda0003f46270 */
[----:B------:R-:W-:Y:S05]  /*59b0*/  @!P2 BRA `(.L_x_2255) ;  /* 0xffffffb40090a947 */ /* 0x000fea000383ffff */
.L_x_2237:
[----:B------:R-:W-:Y:S05]  /*59c0*/  BSYNC B0 ;  /* 0x0000000000007941 */ /* 0x000fea0003800000 */
.L_x_2236:
        /* <DEDUP_REMOVED lines=212> */
.L_x_2257:
[----:B------:R-:W-:Y:S05]  /*6710*/  BSYNC B0 ;  /* 0x0000000000007941 */ /* 0x000fea0003800000 */
.L_x_2256:
        /* <DEDUP_REMOVED lines=162> */
.L_x_2259:
[----:B------:R-:W-:Y:S05]  /*7140*/  BSYNC B0 ;  /* 0x0000000000007941 */ /* 0x000fea0003800000 */
.L_x_2258:
        /* <DEDUP_REMOVED lines=23> */
.L_x_2261:
[----:B------:R-:W-:Y:S05]  /*72c0*/  BSYNC B0 ;  /* 0x0000000000007941 */ /* 0x000fea0003800000 */
.L_x_2260:
        /* <DEDUP_REMOVED lines=23> */
.L_x_2263:
[----:B------:R-:W-:Y:S05]  /*7440*/  BSYNC B0 ;  /* 0x0000000000007941 */ /* 0x000fea0003800000 */
.L_x_2262:
        /* <DEDUP_REMOVED lines=23> */
.L_x_2265:
[----:B------:R-:W-:Y:S05]  /*75c0*/  BSYNC B0 ;  /* 0x0000000000007941 */ /* 0x000fea0003800000 */
.L_x_2264:
        /* <DEDUP_REMOVED lines=23> */
.L_x_2267:
[----:B------:R-:W-:Y:S05]  /*7740*/  BSYNC B0 ;  /* 0x0000000000007941 */ /* 0x000fea0003800000 */
.L_x_2266:
        /* <DEDUP_REMOVED lines=23> */
.L_x_2269:
[----:B------:R-:W-:Y:S05]  /*78c0*/  BSYNC B0 ;  /* 0x0000000000007941 */ /* 0x000fea0003800000 */
.L_x_2268:
[----:B------:R-:W-:Y:S05]  /*78d0*/  @!P4 EXIT ;  /* 0x000000000000c94d */ /* 0x000fea0003800000 */
[----:B------:R-:W-:Y:S04]  /*78e0*/  STG.E desc[UR4][R14.64], R27 ;  /* 0x0000001b0e007986 */ /* 0x000fe8000c101904 */
[----:B------:R-:W-:Y:S04]  /*78f0*/  STG.E desc[UR4][R10.64], R81 ;  /* 0x000000510a007986 */ /* 0x000fe8000c101904 */
[----:B------:R-:W-:Y:S04]  /*7900*/  STG.E desc[UR4][R6.64], R95 ;  /* 0x0000005f06007986 */ /* 0x000fe8000c101904 */
[----:B------:R-:W-:Y:S01]  /*7910*/  STG.E desc[UR4][R4.64], R43 ;  /* 0x0000002b04007986 */ /* 0x000fe2000c101904 */
[----:B------:R-:W-:Y:S05]  /*7920*/  EXIT ;  /* 0x000000000000794d */ /* 0x000fea0003800000 */
.L_x_2246:
        /* <DEDUP_REMOVED lines=8> */
.L_x_2271:
[----:B------:R-:W-:Y:S05]  /*79b0*/  BSYNC B1 ;  /* 0x0000000000017941 */ /* 0x000fea0003800000 */
.L_x_2270:
        /* <DEDUP_REMOVED lines=8> */
.L_x_2272:
[----:B------:R-:W-:Y:S01]  /*7a40*/  HFMA2.MMA R198, -RZ, RZ, 0, 1.1920928955078125e-07 ;  /* 0x00000002ffc67435 */ /* 0x000fe200000001ff */
[----:B------:R-:W-:Y:S01]  /*7a50*/  MOV R199, R220 ;  /* 0x000000dc00c77202 */ /* 0x000fe20000000f00 */
[----:B------:R-:W-:-:S09]  /*7a60*/  FADD.FTZ R219, R200, R219 ;  /* 0x000000dbc8db7221 */ /* 0x000fd20000010000 */
[----:B------:R-:W-:Y:S05]  /*7a70*/  WARPSYNC.COLLECTIVE R196, `(.L_x_2273) ;  /* 0x00000000c4087348 */ /* 0x000fea0003c00000 */
[----:B------:R0:W1:Y:S02]  /*7a80*/  SHFL.BFLY P2, R200, R199, R198, R197 ;  /* 0x0c0000c6c7c87389 */ /* 0x00006400000400c5 */
[----:B01----:R-:W-:Y:S01]  /*7a90*/  ENDCOLLECTIVE ;  /* 0x000000000000791b */ /* 0x003fe20003800000 */
.L_x_2273:
[----:B------:R-:W-:Y:S01]  /*7aa0*/  MOV R199, R219 ;  /* 0x000000db00c77202 */ /* 0x000fe20000000f00 */
[----:B------:R-:W-:-:S07]  /*7ab0*/  FADD.FTZ R220, R220, R200 ;  /* 0x000000c8dcdc7221 */ /* 0x000fce0000010000 */
[----:B------:R-:W-:Y:S05]  /*7ac0*/  WARPSYNC.COLLECTIVE R196, `(.L_x_2274) ;  /* 0x00000000c4087348 */ /* 0x000fea0003c00000 */
[----:B------:R0:W1:Y:S02]  /*7ad0*/  SHFL.BFLY P2, R200, R199, R198, R197 ;  /* 0x0c0000c6c7c87389 */ /* 0x00006400000400c5 */
[----:B01----:R-:W-:Y:S01]  /*7ae0*/  ENDCOLLECTIVE ;  /* 0x000000000000791b */ /* 0x003fe20003800000 */
.L_x_2274:
[----:B------:R-:W-:Y:S01]  /*7af0*/  HFMA2.MMA R198, -RZ, RZ, 0, 2.384185791015625e-07 ;  /* 0x00000004ffc67435 */ /* 0x000fe200000001ff */
[----:B------:R-:W-:Y:S01]  /*7b00*/  MOV R199, R220 ;  /* 0x000000dc00c77202 */ /* 0x000fe20000000f00 */
[----:B------:R-:W-:-:S09]  /*7b10*/  FADD.FTZ R219, R219, R200 ;  /* 0x000000c8dbdb7221 */ /* 0x000fd20000010000 */
[----:B------:R-:W-:Y:S05]  /*7b20*/  WARPSYNC.COLLECTIVE R196, `(.L_x_2275) ;  /* 0x00000000c4087348 */ /* 0x000fea0003c00000 */
[----:B------:R0:W1:Y:S02]  /*7b30*/  SHFL.BFLY P2, R200, R199, R198, R197 ;  /* 0x0c0000c6c7c87389 */ /* 0x00006400000400c5 */
[----:B01----:R-:W-:Y:S01]  /*7b40*/  ENDCOLLECTIVE ;  /* 0x000000000000791b */ /* 0x003fe20003800000 */
.L_x_2275:
[----:B------:R-:W-:Y:S01]  /*7b50*/  MOV R199, R219 ;  /* 0x000000db00c77202 */ /* 0x000fe20000000f00 */
[----:B------:R-:W-:-:S07]  /*7b60*/  FADD.FTZ R220, R220, R200 ;  /* 0x000000c8dcdc7221 */ /* 0x000fce0000010000 */
[----:B------:R-:W-:Y:S05]  /*7b70*/  WARPSYNC.COLLECTIVE R196, `(.L_x_2276) ;  /* 0x00000000c4087348 */ /* 0x000fea0003c00000 */
[----:B------:R0:W1:Y:S02]  /*7b80*/  SHFL.BFLY P2, R200, R199, R198, R197 ;  /* 0x0c0000c6c7c87389 */ /* 0x00006400000400c5 */
[----:B01----:R-:W-:Y:S01]  /*7b90*/  ENDCOLLECTIVE ;  /* 0x000000000000791b */ /* 0x003fe20003800000 */
.L_x_2276:
[----:B------:R-:W-:Y:S01]  /*7ba0*/  HFMA2.MMA R198, -RZ, RZ, 0, 4.76837158203125e-07 ;  /* 0x00000008ffc67435 */ /* 0x000fe200000001ff */
[----:B------:R-:W-:Y:S01]  /*7bb0*/  MOV R199, R220 ;  /* 0x000000dc00c77202 */ /* 0x000fe20000000f00 */
[----:B------:R-:W-:-:S09]  /*7bc0*/  FADD.FTZ R219, R219, R200 ;  /* 0x000000c8dbdb7221 */ /* 0x000fd20000010000 */
[----:B------:R-:W-:Y:S05]  /*7bd0*/  WARPSYNC.COLLECTIVE R196, `(.L_x_2277) ;  /* 0x00000000c4087348 */ /* 0x000fea0003c00000 */
[----:B------:R0:W1:Y:S02]  /*7be0*/  SHFL.BFLY P2, R200, R199, R198, R197 ;  /* 0x0c0000c6c7c87389 */ /* 0x00006400000400c5 */
[----:B01----:R-:W-:Y:S01]  /*7bf0*/  ENDCOLLECTIVE ;  /* 0x000000000000791b */ /* 0x003fe20003800000 */
.L_x_2277:
[----:B------:R-:W-:Y:S01]  /*7c00*/  MOV R199, R219 ;  /* 0x000000db00c77202 */ /* 0x000fe20000000f00 */
[----:B------:R-:W-:-:S07]  /*7c10*/  FADD.FTZ R220, R220, R200 ;  /* 0x000000c8dcdc7221 */ /* 0x000fce0000010000 */
[----:B------:R-:W-:Y:S05]  /*7c20*/  WARPSYNC.COLLECTIVE R196, `(.L_x_2278) ;  /* 0x00000000c4087348 */ /* 0x000fea0003c00000 */
[----:B------:R0:W1:Y:S02]  /*7c30*/  SHFL.BFLY P2, R200, R199, R198, R197 ;  /* 0x0c0000c6c7c87389 */ /* 0x00006400000400c5 */
[----:B01----:R-:W-:Y:S01]  /*7c40*/  ENDCOLLECTIVE ;  /* 0x000000000000791b */ /* 0x003fe20003800000 */
.L_x_2278:
[----:B------:R-:W-:Y:S01]  /*7c50*/  HFMA2.MMA R198, -RZ, RZ, 0, 9.5367431640625e-07 ;  /* 0x00000010ffc67435 */ /* 0x000fe200000001ff */
[----:B------:R-:W-:Y:S01]  /*7c60*/  MOV R199, R220 ;  /* 0x000000dc00c77202 */ /* 0x000fe20000000f00 */
[----:B------:R-:W-:-:S09]  /*7c70*/  FADD.FTZ R219, R219, R200 ;  /* 0x000000c8dbdb7221 */ /* 0x000fd20000010000 */
[----:B------:R-:W-:Y:S05]  /*7c80*/  WARPSYNC.COLLECTIVE R196, `(.L_x_2279) ;  /* 0x00000000c4087348 */ /* 0x000fea0003c00000 */
[----:B------:R0:W1:Y:S02]  /*7c90*/  SHFL.BFLY P2, R200, R199, R198, R197 ;  /* 0x0c0000c6c7c87389 */ /* 0x00006400000400c5 */
[----:B01----:R-:W-:Y:S01]  /*7ca0*/  ENDCOLLECTIVE ;  /* 0x000000000000791b */ /* 0x003fe20003800000 */
.L_x_2279:
[----:B------:R-:W-:Y:S02]  /*7cb0*/  MOV R199, R219 ;  /* 0x000000db00c77202 */ /* 0x000fe40000000f00 */
[----:B------:R-:W-:-:S07]  /*7cc0*/  MOV R201, R200 ;  /* 0x000000c800c97202 */ /* 0x000fce0000000f00 */
[----:B------:R-:W-:Y:S05]  /*7cd0*/  WARPSYNC.COLLECTIVE R196, `(.L_x_2280) ;  /* 0x00000000c4087348 */ /* 0x000fea0003c00000 */
[----:B------:R0:W1:Y:S02]  /*7ce0*/  SHFL.BFLY P2, R200, R199, R198, R197 ;  /* 0x0c0000c6c7c87389 */ /* 0x00006400000400c5 */
[----:B01----:R-:W-:Y:S01]  /*7cf0*/  ENDCOLLECTIVE ;  /* 0x000000000000791b */ /* 0x003fe20003800000 */
.L_x_2280:
[----:B------:R-:W-:Y:S01]  /*7d00*/  MOV R196, R200 ;  /* 0x000000c800c47202 */ /* 0x000fe20000000f00 */
[----:B------:R-:W-:Y:S06]  /*7d10*/  BRA `(.L_x_2281) ;  /* 0xffffffb800e47947 */ /* 0x000fec000383ffff */
.L_x_2282:
        /* <DEDUP_REMOVED lines=14> */
.L_x_3794:


//--------------------- .text._ZN10layer_norm31ln_parallel_residual_bwd_kernelINS_13Kernel_traitsI6__halfS2_fS2_fjLj1024ELj1ELj4ELj1ELj16ENS_18Kernel_traits_baseILj1024ES2_S2_fS2_fjLj128EEEEELb1ELb0ELb1EEEvNS_9BwdParamsE --------------------------
	.section	.text._ZN10layer_norm31ln_parallel_residual_bwd_kernelINS_13Kernel_traitsI6__halfS2_fS2_fjLj1024ELj1ELj4ELj1ELj16ENS_18Kernel_traits_baseILj1024ES2_S2_fS2_fjLj128EEEEELb1ELb0ELb1EEEvNS_9BwdParamsE,"ax",@progbits
	.align	128
        .global         _ZN10layer_norm31ln_parallel_residual_bwd_kernelINS_13Kernel_traitsI6__halfS2_fS2_fjLj1024ELj1ELj4ELj1ELj16ENS_18Kernel_traits_baseILj1024ES2_S2_fS2_fjLj128EEEEELb1ELb0ELb1EEEvNS_9BwdParamsE
        .type           _ZN10layer_norm31ln_parallel_residual_bwd_kernelINS_13Kernel_traitsI6__halfS2_fS2_fjLj1024ELj1ELj4ELj1ELj16ENS_18Kernel_traits_baseILj1024ES2_S2_fS2_fjLj128EEEEELb1ELb0ELb1EEEvNS_9BwdParamsE,@function
        .size           _ZN10layer_norm31ln_parallel_residual_bwd_kernelINS_13Kernel_traitsI6__halfS2_fS2_fjLj1024ELj1ELj4ELj1ELj16ENS_18Kernel_traits_baseILj1024ES2_S2_fS2_fjLj128EEEEELb1ELb0ELb1EEEvNS_9BwdParamsE,(.L_x_3795 - _ZN10layer_norm31ln_parallel_residual_bwd_kernelINS_13Kernel_traitsI6__halfS2_fS2_fjLj1024ELj1ELj4ELj1ELj16ENS_18Kernel_traits_baseILj1024ES2_S2_fS2_fjLj128EEEEELb1ELb0ELb1EEEvNS_9BwdParamsE)
        .other          _ZN10layer_norm31ln_parallel_residual_bwd_kernelINS_13Kernel_traitsI6__halfS2_fS2_fjLj1024ELj1ELj4ELj1ELj16ENS_18Kernel_traits_baseILj1024ES2_S2_fS2_fjLj128EEEEELb1ELb0ELb1EEEvNS_9BwdParamsE,@"STO_CUDA_ENTRY STV_DEFAULT"
_ZN10layer_norm31ln_parallel_residual_bwd_kernelINS_13Kernel_traitsI6__halfS2_fS2_fjLj1024ELj1ELj4ELj1ELj16ENS_18Kernel_traits_baseILj1024ES2_S2_fS2_fjLj128EEEEELb1ELb0ELb1EEEvNS_9BwdParamsE:
.text._ZN10layer_norm31ln_parallel_residual_bwd_kernelINS_13Kernel_traitsI6__halfS2_fS2_fjLj1024ELj1ELj4ELj1ELj16ENS_18Kernel_traits_baseILj1024ES2_S2_fS2_fjLj128EEEEELb1ELb0ELb1EEEvNS_9BwdParamsE:
        /* <DEDUP_REMOVED lines=82> */
.L_x_2284:
        /* <DEDUP_REMOVED lines=60> */
[----:B------:R-:W-:Y:S01]  /*08e0*/  LOP3.LUT R119, R124, 0x1f, RZ, 0xc0, !PT ;  /* 0x0000001f7c777812 */ /* 0x000fe200078ec0ff */
[--C-:B--2---:R-:W-:Y:S02]  /*08f0*/  HADD2.F32 R12, -RZ, R16.reuse.H0_H0 ;  /* 0x20000010ff0c7230 */ /* 0x104fe40000004100 */
        /* <DEDUP_REMOVED lines=125> */
[----:B------:R-:W-:Y:S04]  /*10d0*/  STL [R1+0x48], R3 ;  /* 0x0000480301007387 */ /* 0x000fe80000100800 */
[----:B------:R0:W-:Y:S04]  /*10e0*/  STL [R1+0x40], R2 ;  /* 0x0000400201007387 */ /* 0x0001e80000100800 */
        /* <DEDUP_REMOVED lines=33> */
[----:B-1----:R-:W-:-:S07]  /*1300*/  CS2R R24, SRZ ;  /* 0x0000000000187805 */ /* 0x002fce000001ff00 */
.L_x_2288:
[----:B0-----:R-:W0:Y:S01]  /*1310*/  LDC.64 R86, c[0x0][0x250] ;  /* 0x00009400ff567b82 */ /* 0x001e220000000a00 */
[----:B------:R-:W-:Y:S01]  /*1320*/  IMAD R190, R0, UR8, RZ ;  /* 0x0000000800be7c24 */ /* 0x000fe2000f8e02ff */
[----:B------:R-:W2:Y:S04]  /*1330*/  LDL R205, [R1+0x138] ;  /* 0x0001380001cd7983 */ /* 0x000ea80000100800 */
[----:B------:R-:W3:Y:S02]  /*1340*/  LDL R204, [R1+0x13c] ;  /* 0x00013c0001cc7983 */ /* 0x000ee40000100800 */
[----:B------:R-:W1:Y:S02]  /*1350*/  LDC.64 R210, c[0x0][0x238] ;  /* 0x00008e00ffd27b82 */ /* 0x000e640000000a00 */
[----:B------:R-:W4:Y:S01]  /*1360*/  LDL R191, [R1+0x130] ;  /* 0x0001300001bf7983 */ /* 0x000f220000100800 */
[----:B------:R-:W-:-:S03]  /*1370*/  SHF.R.S32.HI R84, RZ, 0x1f, R190 ;  /* 0x0000001fff547819 */ /* 0x000fc600000114be */
[----:B------:R0:W-:Y:S01]  /*1380*/  STL [R1+0x148], R74 ;  /* 0x0001484a01007387 */ /* 0x0001e20000100800 */
[----:B------:R-:W-:Y:S01]  /*1390*/  LEA.HI R190, R84, R190, RZ, 0x3 ;  /* 0x000000be54be7211 */ /* 0x000fe200078f18ff */
[----:B------:R-:W1:Y:S02]  /*13a0*/  LDC.64 R212, c[0x0][0x2c0] ;  /* 0x0000b000ffd47b82 */ /* 0x000e640000000a00 */
[----:B------:R1:W-:Y:S01]  /*13b0*/  STL [R1+0x144], R73 ;  /* 0x0001444901007387 */ /* 0x0003e20000100800 */
[----:B------:R-:W-:-:S03]  /*13c0*/  LEA.HI.SX32 R190, R190, R119, 0x1d ;  /* 0x00000077bebe7211 */ /* 0x000fc600078feaff */
[----:B------:R1:W-:Y:S02]  /*13d0*/  STL [R1+0x140], R72 ;  /* 0x0001404801007387 */ /* 0x0003e40000100800 */
        /* <DEDUP_REMOVED lines=9> */
[----:B------:R-:W0:Y:S02]  /*1470*/  LDC.U8 R202, c[0x0][0x2a0] ;  /* 0x0000a800ffca7b82 */ /* 0x000e240000000000 */
[----:B------:R-:W4:Y:S04]  /*1480*/  LDL R72, [R1+0x12c] ;  /* 0x00012c0001487983 */ /* 0x000f280000100800 */
[----:B------:R-:W4:Y:S01]  /*1490*/  LDG.E.128 R84, desc[UR4][R84.64] ;  /* 0x0000000454547981 */ /* 0x000f22000c1e1d00 */
[----:B------:R-:W-:Y:S01]  /*14a0*/  IMAD.WIDE R90, R0, 0x4, R90 ;  /* 0x00000004005a7825 */ /* 0x000fe200078e025a */
[----:B------:R-:W-:-:S02]  /*14b0*/  ISETP.NE.U32.AND P1, PT, RZ, UR10, PT ;  /* 0x0000000aff007c0c */ /* 0x000fc4000bf25070 */
[----:B------:R-:W4:Y:S01]  /*14c0*/  LDL R215, [R1+0x120] ;  /* 0x0001200001d77983 */ /* 0x000f220000100800 */
[----:B------:R-:W1:Y:S03]  /*14d0*/  @P0 LDC.64 R180, c[0x0][0x2c8] ;  /* 0x0000b200ffb40b82 */ /* 0x000e660000000a00 */
[----:B------:R-:W4:Y:S01]  /*14e0*/  LDG.E R184, desc[UR4][R90.64] ;  /* 0x000000045ab87981 */ /* 0x000f22000c1e1900 */
[----:B------:R-:W-:-:S03]  /*14f0*/  IMAD.WIDE.U32 R88, R190, 0x10, R216 ;  /* 0x00000010be587825 */ /* 0x000fc600078e00d8 */
[----:B------:R-:W4:Y:S01]  /*1500*/  LDG.E.128 R92, desc[UR4][R92.64+0x10] ;  /* 0x000010045c5c7981 */ /* 0x000f22000c1e1d00 */
[----:B------:R-:W1:Y:S03]  /*1510*/  @P0 LDC.64 R138, c[0x0][0x2c8] ;  /* 0x0000b200ff8a0b82 */ /* 0x000e660000000a00 */
[----:B------:R-:W4:Y:S04]  /*1520*/  LDL R218, [R1+0x118] ;  /* 0x0001180001da7983 */ /* 0x000f280000100800 */
[----:B------:R-:W4:Y:S01]  /*1530*/  LDG.E.128 R88, desc[UR4][R88.64] ;  /* 0x0000000458587981 */ /* 0x000f22000c1e1d00 */
[----:B0-----:R-:W-:-:S03]  /*1540*/  ISETP.NE.AND P2, PT, R202, RZ, PT ;  /* 0x000000ffca00720c */ /* 0x001fc60003f45270 */
[----:B------:R-:W4:Y:S01]  /*1550*/  LDL R209, [R1+0x11c] ;  /* 0x00011c0001d17983 */ /* 0x000f220000100800 */
[----:B--2---:R-:W-:-:S05]  /*1560*/  FSEL R203, R203, RZ, !P2 ;  /* 0x000000ffcbcb7208 */ /* 0x004fca0005000000 */
[----:B---3--:R-:W-:Y:S01]  /*1570*/  FADD.FTZ R202, R128, -R203 ;  /* 0x800000cb80ca7221 */ /* 0x008fe20000010000 */
[--C-:B----4-:R-:W-:Y:S02]  /*1580*/  HADD2.F32 R128, -RZ, R84.reuse.H0_H0 ;  /* 0x20000054ff807230 */ /* 0x110fe40000004100 */
[----:B------:R-:W-:Y:S02]  /*1590*/  HADD2.F32 R84, -RZ, R84.H1_H1 ;  /* 0x30000054ff547230 */ /* 0x000fe40000004100 */
[----:B------:R-:W-:Y:S01]  /*15a0*/  FMUL.FTZ R202, R184, R202 ;  /* 0x000000cab8ca7220 */ /* 0x000fe20000410000 */
[----:B------:R-:W-:-:S03]  /*15b0*/  FADD.FTZ R201, R128, R201 ;  /* 0x000000c980c97221 */ /* 0x000fc60000010000 */
[-C--:B------:R-:W-:Y:S01]  /*15c0*/  FFMA.FTZ R187, R202, R128.reuse, R187 ;  /* 0x00000080cabb7223 */ /* 0x080fe200000100bb */
[----:B------:R-:W-:Y:S01]  /*15d0*/  FMUL.FTZ R128, R205, R128 ;  /* 0x00000080cd807220 */ /* 0x000fe20000410000 */
[--C-:B------:R-:W-:Y:S02]  /*15e0*/  HADD2.F32 R206, -RZ, R88.reuse.H0_H0 ;  /* 0x20000058ffce7230 */ /* 0x100fe40000004100 */
[----:B------:R-:W-:-:S03]  /*15f0*/  HADD2.F32 R88, -RZ, R88.H1_H1 ;  /* 0x30000058ff587230 */ /* 0x000fc60000004100 */
[----:B------:R-:W-:Y:S01]  /*1600*/  FADD.FTZ R2, R206, R2 ;  /* 0x00000002ce027221 */ /* 0x000fe20000010000 */
[-C--:B------:R-:W-:Y:S01]  /*1610*/  FFMA.FTZ R24, R202, R206.reuse, R24 ;  /* 0x000000ceca187223 */ /* 0x080fe20000010018 */
[----:B------:R-:W-:Y:S01]  /*1620*/  FFMA.FTZ R206, R204, R206, R128 ;  /* 0x000000ceccce7223 */ /* 0x000fe20000010080 */
[----:B------:R-:W-:-:S04]  /*1630*/  FMUL.FTZ R204, R191, R84 ;  /* 0x00000054bfcc7220 */ /* 0x000fc80000410000 */
[----:B------:R-:W-:Y:S02]  /*1640*/  FFMA.FTZ R204, R73, R88, R204 ;  /* 0x0000005849cc7223 */ /* 0x000fe400000100cc */
[----:B------:R-:W2:Y:S01]  /*1650*/  LDL R73, [R1+0x124] ;  /* 0x0001240001497983 */ /* 0x000ea20000100800 */
[--C-:B------:R-:W-:Y:S01]  /*1660*/  FADD.FTZ R129, R129, -R203.reuse ;  /* 0x800000cb81817221 */ /* 0x100fe20000010000 */
[----:B------:R-:W-:-:S03]  /*1670*/  FADD.FTZ R130, R130, -R203 ;  /* 0x800000cb82827221 */ /* 0x000fc60000010000 */
[----:B------:R-:W-:Y:S01]  /*1680*/  FMUL.FTZ R205, R184, R129 ;  /* 0x00000081b8cd7220 */ /* 0x000fe20000410000 */
[----:B------:R-:W-:Y:S01]  /*1690*/  FADD.FTZ R37, R88, R37 ;  /* 0x0000002558257221 */ /* 0x000fe20000010000 */
[----:B------:R-:W-:Y:S02]  /*16a0*/  FMUL.FTZ R207, R184, R130 ;  /* 0x00000082b8cf7220 */ /* 0x000fe40000410000 */
[----:B------:R-:W-:Y:S01]  /*16b0*/  FFMA.FTZ R25, R205, R88, R25 ;  /* 0x00000058cd197223 */ /* 0x000fe20000010019 */
[----:B------:R-:W-:Y:S02]  /*16c0*/  HADD2.F32 R88, -RZ, R85.H0_H0 ;  /* 0x20000055ff587230 */ /* 0x000fe40000004100 */
[----:B------:R-:W-:-:S03]  /*16d0*/  HADD2.F32 R208, -RZ, R89.H0_H0 ;  /* 0x20000059ffd07230 */ /* 0x000fc60000004100 */
[----:B------:R-:W-:Y:S01]  /*16e0*/  FADD.FTZ R226, R88, R226 ;  /* 0x000000e258e27221 */ /* 0x000fe20000010000 */
[CC--:B------:R-:W-:Y:S01]  /*16f0*/  FFMA.FTZ R189, R207.reuse, R88.reuse, R189 ;  /* 0x00000058cfbd7223 */ /* 0x0c0fe200000100bd */
[----:B------:R-:W-:Y:S02]  /*1700*/  FMUL.FTZ R88, R74, R88 ;  /* 0x000000584a587220 */ /* 0x000fe40000410000 */
[----:B------:R-:W3:Y:S01]  /*1710*/  LDL R74, [R1+0x110] ;  /* 0x00011000014a7983 */ /* 0x000ee20000100800 */
[----:B------:R-:W-:Y:S01]  /*1720*/  FADD.FTZ R38, R208, R38 ;  /* 0x00000026d0267221 */ /* 0x000fe20000010000 */
[-C--:B------:R-:W-:Y:S01]  /*1730*/  FFMA.FTZ R22, R207, R208.reuse, R22 ;  /* 0x000000d0cf167223 */ /* 0x080fe20000010016 */
[----:B------:R-:W-:Y:S01]  /*1740*/  FFMA.FTZ R208, R72, R208, R88 ;  /* 0x000000d048d07223 */ /* 0x000fe20000010058 */
[----:B------:R-:W-:Y:S01]  /*1750*/  HADD2.F32 R85, -RZ, R85.H1_H1 ;  /* 0x30000055ff557230 */ /* 0x000fe20000004100 */
[----:B------:R-:W4:Y:S01]  /*1760*/  LDL R72, [R1+0x114] ;  /* 0x0001140001487983 */ /* 0x000f220000100800 */
[----:B------:R-:W-:-:S03]  /*1770*/  HADD2.F32 R89, -RZ, R89.H1_H1 ;  /* 0x30000059ff597230 */ /* 0x000fc60000004100 */
[----:B------:R-:W-:Y:S01]  /*1780*/  FMUL.FTZ R215, R215, R85 ;  /* 0x00000055d7d77220 */ /* 0x000fe20000410000 */
[----:B------:R-:W4:Y:S01]  /*1790*/  LDL R88, [R1+0x108] ;  /* 0x0001080001587983 */ /* 0x000f220000100800 */
[----:B------:R-:W-:-:S13]  /*17a0*/  ISETP.NE.AND.EX P1, PT, RZ, UR11, PT, P1 ;  /* 0x0000000bff007c0c */ /* 0x000fda000bf25310 */
[----:B------:R-:W0:Y:S01]  /*17b0*/  @P1 LDC.64 R136, c[0x0][0x248] ;  /* 0x00009200ff881b82 */ /* 0x000e220000000a00 */
[C---:B------:R-:W-:Y:S01]  /*17c0*/  IADD3 R183, R190.reuse, 0x20, RZ ;  /* 0x00000020beb77810 */ /* 0x040fe20007ffe0ff */
[----:B--2---:R-:W-:Y:S01]  /*17d0*/  FFMA.FTZ R215, R73, R89, R215 ;  /* 0x0000005949d77223 */ /* 0x004fe200000100d7 */
[----:B------:R-:W-:Y:S01]  /*17e0*/  FADD.FTZ R214, R131, -R203 ;  /* 0x800000cb83d67221 */ /* 0x000fe20000010000 */
[----:B------:R-:W2:Y:S01]  /*17f0*/  LDL R73, [R1+0x10c] ;  /* 0x00010c0001497983 */ /* 0x000ea20000100800 */
[C---:B0-----:R-:W-:Y:S01]  /*1800*/  @P1 IMAD.WIDE.U32 R136, R190.reuse, 0x8, R136 ;  /* 0x00000008be881825 */ /* 0x041fe200078e0088 */
[----:B------:R-:W-:-:S03]  /*1810*/  IADD3 R179, R190, 0x40, RZ ;  /* 0x00000040beb37810 */ /* 0x000fc60007ffe0ff */
[----:B------:R-:W-:Y:S01]  /*1820*/  FMUL.FTZ R214, R184, R214 ;  /* 0x000000d6b8d67220 */ /* 0x000fe20000410000 */
[----:B------:R-:W-:Y:S01]  /*1830*/  IADD3 R191, R190, 0x60, RZ ;  /* 0x00000060bebf7810 */ /* 0x000fe20007ffe0ff */
[C---:B------:R-:W-:Y:S01]  /*1840*/  IMAD.WIDE.U32 R108, R183.reuse, 0x20, R210 ;  /* 0x00000020b76c7825 */ /* 0x040fe200078e00d2 */
[----:B------:R1:W5:Y:S03]  /*1850*/  @P1 LDG.E.64 R148, desc[UR4][R136.64] ;  /* 0x0000000488941981 */ /* 0x000366000c1e1b00 */
[----:B------:R-:W-:Y:S01]  /*1860*/  FADD.FTZ R92, R92, -R203 ;  /* 0x800000cb5c5c7221 */ /* 0x000fe20000010000 */
[----:B------:R-:W-:Y:S01]  /*1870*/  FADD.FTZ R200, R84, R200 ;  /* 0x000000c854c87221 */ /* 0x000fe20000010000 */
[----:B------:R-:W-:Y:S01]  /*1880*/  IMAD.WIDE.U32 R100, R183, 0x10, R212 ;  /* 0x00000010b7647825 */ /* 0x000fe200078e00d4 */
[----:B------:R-:W2:Y:S03]  /*1890*/  LDG.E.128 R96, desc[UR4][R108.64] ;  /* 0x000000046c607981 */ /* 0x000ea6000c1e1d00 */
[----:B------:R-:W-:Y:S01]  /*18a0*/  FFMA.FTZ R186, R205, R84, R186 ;  /* 0x00000054cdba7223 */ /* 0x000fe200000100ba */
[----:B------:R-:W-:Y:S01]  /*18b0*/  FADD.FTZ R36, R89, R36 ;  /* 0x0000002459247221 */ /* 0x000fe20000010000 */
[----:B------:R-:W-:Y:S01]  /*18c0*/  FADD.FTZ R93, R93, -R203 ;  /* 0x800000cb5d5d7221 */ /* 0x000fe20000010000 */
[----:B------:R-:W-:Y:S01]  /*18d0*/  FADD.FTZ R225, R85, R225 ;  /* 0x000000e155e17221 */ /* 0x000fe20000010000 */
[----:B------:R-:W-:Y:S01]  /*18e0*/  FADD.FTZ R94, R94, -R203 ;  /* 0x800000cb5e5e7221 */ /* 0x000fe20000010000 */
[----:B-1----:R-:W-:-:S04]  /*18f0*/  @P0 IMAD.WIDE.U32 R136, R183, 0x20, R180 ;  /* 0x00000020b7880825 */ /* 0x002fc800078e00b4 */
[----:B------:R-:W-:Y:S01]  /*1900*/  FFMA.FTZ R23, R214, R89, R23 ;  /* 0x00000059d6177223 */ /* 0x000fe20000010017 */
[----:B------:R-:W2:Y:S01]  /*1910*/  LDG.E.128 R100, desc[UR4][R100.64] ;  /* 0x0000000464647981 */ /* 0x000ea2000c1e1d00 */
[----:B------:R-:W0:Y:S01]  /*1920*/  @P1 LDC.64 R132, c[0x0][0x248] ;  /* 0x00009200ff841b82 */ /* 0x000e220000000a00 */
[----:B------:R-:W-:Y:S02]  /*1930*/  HADD2.F32 R84, -RZ, R86.H0_H0 ;  /* 0x20000056ff547230 */ /* 0x000fe40000004100 */
[----:B------:R-:W5:Y:S01]  /*1940*/  @P0 LDG.E.128 R48, desc[UR4][R136.64] ;  /* 0x0000000488300981 */ /* 0x000f62000c1e1d00 */
[----:B------:R-:W-:-:S03]  /*1950*/  IMAD.WIDE.U32 R104, R183, 0x10, R216 ;  /* 0x00000010b7687825 */ /* 0x000fc600078e00d8 */
[----:B------:R1:W5:Y:S01]  /*1960*/  @P0 LDG.E.128 R52, desc[UR4][R136.64+0x10] ;  /* 0x0000100488340981 */ /* 0x000362000c1e1d00 */
[----:B------:R-:W-:-:S04]  /*1970*/  IMAD.WIDE.U32 R120, R179, 0x10, R216 ;  /* 0x00000010b3787825 */ /* 0x000fc800078e00d8 */
[----:B------:R-:W-:Y:S01]  /*1980*/  HADD2.F32 R219, -RZ, R91.H0_H0 ;  /* 0x2000005bffdb7230 */ /* 0x000fe20000004100 */
[----:B------:R-:W2:Y:S01]  /*1990*/  LDL R89, [R1+0x100] ;  /* 0x0001000001597983 */ /* 0x000ea20000100800 */
[----:B------:R-:W-:Y:S01]  /*19a0*/  HADD2.F32 R86, -RZ, R86.H1_H1 ;  /* 0x30000056ff567230 */ /* 0x000fe20000004100 */
[----:B------:R-:W-:Y:S01]  /*19b0*/  IADD3 R182, R190, 0x60, RZ ;  /* 0x00000060beb67810 */ /* 0x000fe20007ffe0ff */
[----:B------:R-:W-:Y:S01]  /*19c0*/  FADD.FTZ R95, R95, -R203 ;  /* 0x800000cb5f5f7221 */ /* 0x000fe20000010000 */
[----:B-1----:R-:W-:-:S04]  /*19d0*/  IMAD.WIDE.U32 R136, R191, 0x10, R216 ;  /* 0x00000010bf887825 */ /* 0x002fc800078e00d8 */
[----:B------:R-:W-:Y:S01]  /*19e0*/  FMUL.FTZ R217, R184, R92 ;  /* 0x0000005cb8d97220 */ /* 0x000fe20000410000 */
[----:B------:R-:W-:Y:S01]  /*19f0*/  FFMA.FTZ R188, R214, R85, R188 ;  /* 0x00000055d6bc7223 */ /* 0x000fe200000100bc */
[-C--:B------:R-:W-:Y:S01]  /*1a00*/  FMUL.FTZ R85, R218, R84.reuse ;  /* 0x00000054da557220 */ /* 0x080fe20000410000 */
[--C-:B------:R-:W-:Y:S02]  /*1a10*/  HADD2.F32 R216, -RZ, R90.reuse.H0_H0 ;  /* 0x2000005affd87230 */ /* 0x100fe40000004100 */
[----:B------:R-:W-:Y:S01]  /*1a20*/  FADD.FTZ R228, R84, R228 ;  /* 0x000000e454e47221 */ /* 0x000fe20000010000 */
[----:B------:R-:W-:Y:S02]  /*1a30*/  HADD2.F32 R90, -RZ, R90.H1_H1 ;  /* 0x3000005aff5a7230 */ /* 0x000fe40000004100 */
[----:B------:R-:W-:Y:S01]  /*1a40*/  FFMA.FTZ R193, R217, R84, R193 ;  /* 0x00000054d9c17223 */ /* 0x000fe200000100c1 */
[----:B------:R-:W-:Y:S01]  /*1a50*/  FMUL.FTZ R218, R184, R93 ;  /* 0x0000005db8da7220 */ /* 0x000fe20000410000 */
[----:B------:R-:W2:Y:S01]  /*1a60*/  LDL R92, [R1+0x104] ;  /* 0x00010400015c7983 */ /* 0x000ea20000100800 */
[----:B---3--:R-:W-:Y:S01]  /*1a70*/  FMUL.FTZ R84, R74, R86 ;  /* 0x000000564a547220 */ /* 0x008fe20000410000 */
[----:B------:R-:W-:Y:S01]  /*1a80*/  FADD.FTZ R35, R90, R35 ;  /* 0x000000235a237221 */ /* 0x000fe20000010000 */
[----:B------:R-:W1:Y:S01]  /*1a90*/  @P1 LDC.64 R126, c[0x0][0x248] ;  /* 0x00009200ff7e1b82 */ /* 0x000e620000000a00 */
[----:B------:R-:W3:Y:S01]  /*1aa0*/  LDG.E.128 R104, desc[UR4][R104.64] ;  /* 0x0000000468687981 */ /* 0x000ee2000c1e1d00 */
[----:B------:R-:W-:-:S03]  /*1ab0*/  FFMA.FTZ R21, R218, R90, R21 ;  /* 0x0000005ada157223 */ /* 0x000fc60000010015 */
[----:B------:R-:W3:Y:S01]  /*1ac0*/  LDL R74, [R1+0xf8] ;  /* 0x0000f800014a7983 */ /* 0x000ee20000100800 */
[----:B----4-:R-:W-:Y:S01]  /*1ad0*/  FFMA.FTZ R90, R72, R90, R84 ;  /* 0x0000005a485a7223 */ /* 0x010fe20000010054 */
[----:B------:R-:W-:Y:S02]  /*1ae0*/  HADD2.F32 R84, -RZ, R87.H0_H0 ;  /* 0x20000057ff547230 */ /* 0x000fe40000004100 */
[----:B------:R-:W-:Y:S01]  /*1af0*/  FADD.FTZ R34, R216, R34 ;  /* 0x00000022d8227221 */ /* 0x000fe20000010000 */
[----:B------:R-:W4:Y:S01]  /*1b00*/  LDL R72, [R1+0xfc] ;  /* 0x0000fc0001487983 */ /* 0x000f220000100800 */
[-C--:B------:R-:W-:Y:S01]  /*1b10*/  FFMA.FTZ R20, R217, R216.reuse, R20 ;  /* 0x000000d8d9147223 */ /* 0x080fe20000010014 */
[----:B------:R-:W-:Y:S01]  /*1b20*/  FFMA.FTZ R216, R209, R216, R85 ;  /* 0x000000d8d1d87223 */ /* 0x000fe20000010055 */
[----:B------:R-:W-:Y:S01]  /*1b30*/  FMUL.FTZ R220, R184, R94 ;  /* 0x0000005eb8dc7220 */ /* 0x000fe20000410000 */
[----:B------:R-:W-:Y:S01]  /*1b40*/  FMUL.FTZ R85, R88, R84 ;  /* 0x0000005458557220 */ /* 0x000fe20000410000 */
[----:B------:R-:W4:Y:S01]  /*1b50*/  LDL R94, [R1+0xf0] ;  /* 0x0000f000015e7983 */ /* 0x000f220000100800 */
[----:B------:R-:W-:Y:S01]  /*1b60*/  FADD.FTZ R32, R219, R32 ;  /* 0x00000020db207221 */ /* 0x000fe20000010000 */
[----:B------:R-:W-:Y:S01]  /*1b70*/  FFMA.FTZ R18, R220, R219, R18 ;  /* 0x000000dbdc127223 */ /* 0x000fe20000010012 */
[----:B0-----:R-:W-:-:S04]  /*1b80*/  @P1 IMAD.WIDE.U32 R132, R182, 0x8, R132 ;  /* 0x00000008b6841825 */ /* 0x001fc800078e0084 */
[----:B------:R-:W-:Y:S01]  /*1b90*/  FMUL.FTZ R221, R184, R95 ;  /* 0x0000005fb8dd7220 */ /* 0x000fe20000410000 */
[----:B------:R-:W-:Y:S01]  /*1ba0*/  FADD.FTZ R227, R86, R227 ;  /* 0x000000e356e37221 */ /* 0x000fe20000010000 */
[----:B------:R-:W4:Y:S01]  /*1bb0*/  LDL R93, [R1+0xe8] ;  /* 0x0000e800015d7983 */ /* 0x000f220000100800 */
[----:B------:R-:W0:Y:S03]  /*1bc0*/  @P1 LDC.64 R134, c[0x0][0x248] ;  /* 0x00009200ff861b82 */ /* 0x000e260000000a00 */
[----:B------:R1:W5:Y:S04]  /*1bd0*/  @P1 LDG.E.64 R154, desc[UR4][R132.64] ;  /* 0x00000004849a1981 */ /* 0x000368000c1e1b00 */
[----:B------:R-:W4:Y:S01]  /*1be0*/  LDG.E.128 R108, desc[UR4][R108.64+0x10] ;  /* 0x000010046c6c7981 */ /* 0x000f22000c1e1d00 */
[----:B------:R-:W-:-:S03]  /*1bf0*/  IMAD.WIDE.U32 R124, R179, 0x20, R210 ;  /* 0x00000020b37c7825 */ /* 0x000fc600078e00d2 */
[----:B------:R-:W4:Y:S01]  /*1c00*/  LDG.E.128 R120, desc[UR4][R120.64] ;  /* 0x0000000478787981 */ /* 0x000f22000c1e1d00 */
[----:B-1----:R-:W1:Y:S01]  /*1c10*/  @P0 LDC.64 R132, c[0x0][0x2c8] ;  /* 0x0000b200ff840b82 */ /* 0x002e620000000a00 */
[----:B------:R-:W-:Y:S02]  /*1c20*/  HADD2.F32 R88, -RZ, R87.H1_H1 ;  /* 0x30000057ff587230 */ /* 0x000fe40000004100 */
[----:B------:R-:W-:-:S04]  /*1c30*/  IMAD.WIDE.U32 R180, R182, 0x20, R210 ;  /* 0x00000020b6b47825 */ /* 0x000fc800078e00d2 */
[----:B------:R-:W-:Y:S01]  /*1c40*/  FFMA.FTZ R192, R218, R86, R192 ;  /* 0x00000056dac07223 */ /* 0x000fe200000100c0 */
[----:B------:R-:W-:Y:S01]  /*1c50*/  FADD.FTZ R230, R84, R230 ;  /* 0x000000e654e67221 */ /* 0x000fe20000010000 */
[----:B--2---:R-:W-:Y:S01]  /*1c60*/  FFMA.FTZ R219, R73, R219, R85 ;  /* 0x000000db49db7223 */ /* 0x004fe20000010055 */
[----:B------:R-:W-:Y:S01]  /*1c70*/  FFMA.FTZ R195, R220, R84, R195 ;  /* 0x00000054dcc37223 */ /* 0x000fe200000100c3 */
[----:B------:R-:W2:Y:S01]  /*1c80*/  LDL R73, [R1+0xf4] ;  /* 0x0000f40001497983 */ /* 0x000ea20000100800 */
[----:B-1----:R-:W-:-:S04]  /*1c90*/  @P0 IMAD.WIDE.U32 R128, R191, 0x20, R132 ;  /* 0x00000020bf800825 */ /* 0x002fc800078e0084 */
[----:B------:R-:W-:Y:S01]  /*1ca0*/  FADD.FTZ R229, R88, R229 ;  /* 0x000000e558e57221 */ /* 0x000fe20000010000 */
[-C--:B------:R-:W-:Y:S01]  /*1cb0*/  FFMA.FTZ R194, R221, R88.reuse, R194 ;  /* 0x00000058ddc27223 */ /* 0x080fe200000100c2 */
[----:B------:R-:W2:Y:S01]  /*1cc0*/  LDG.E.128 R84, desc[UR4][R180.64+0x10] ;  /* 0x00001004b4547981 */ /* 0x000ea2000c1e1d00 */
[----:B------:R-:W-:Y:S02]  /*1cd0*/  HADD2.F32 R91, -RZ, R91.H1_H1 ;  /* 0x3000005bff5b7230 */ /* 0x000fe40000004100 */
[----:B------:R-:W-:Y:S01]  /*1ce0*/  FADD.FTZ R96, -R203, R96 ;  /* 0x00000060cb607221 */ /* 0x000fe20000010100 */
[----:B------:R-:W5:Y:S04]  /*1cf0*/  @P0 LDG.E.128 R64, desc[UR4][R128.64] ;  /* 0x0000000480400981 */ /* 0x000f68000c1e1d00 */
[----:B------:R-:W5:Y:S01]  /*1d00*/  @P0 LDG.E.128 R68, desc[UR4][R128.64+0x10] ;  /* 0x0000100480440981 */ /* 0x000f62000c1e1d00 */
[----:B------:R-:W-:Y:S01]  /*1d10*/  FADD.FTZ R33, R91, R33 ;  /* 0x000000215b217221 */ /* 0x000fe20000010000 */
[----:B------:R-:W-:Y:S01]  /*1d20*/  FFMA.FTZ R19, R221, R91, R19 ;  /* 0x0000005bdd137223 */ /* 0x000fe20000010013 */
[C---:B------:R-:W-:Y:S01]  /*1d30*/  FADD.FTZ R97, -R203.reuse, R97 ;  /* 0x00000061cb617221 */ /* 0x040fe20000010100 */
[C---:B------:R-:W-:Y:S01]  /*1d40*/  FADD.FTZ R98, -R203.reuse, R98 ;  /* 0x00000062cb627221 */ /* 0x040fe20000010100 */
[----:B------:R-:W-:Y:S01]  /*1d50*/  FADD.FTZ R99, -R203, R99 ;  /* 0x00000063cb637221 */ /* 0x000fe20000010100 */
[----:B------:R-:W-:Y:S01]  /*1d60*/  IMAD.WIDE.U32 R116, R179, 0x10, R212 ;  /* 0x00000010b3747825 */ /* 0x000fe200078e00d4 */
[----:B------:R-:W2:Y:S04]  /*1d70*/  LDG.E.128 R112, desc[UR4][R124.64] ;  /* 0x000000047c707981 */ /* 0x000ea8000c1e1d00 */
[----:B------:R1:W2:Y:S01]  /*1d80*/  LDG.E.128 R128, desc[UR4][R180.64] ;  /* 0x00000004b4807981 */ /* 0x0002a2000c1e1d00 */
[----:B------:R-:W-:Y:S01]  /*1d90*/  FMUL.FTZ R89, R89, R88 ;  /* 0x0000005859597220 */ /* 0x000fe20000410000 */
[----:B------:R-:W-:-:S02]  /*1da0*/  HADD2.F32 R88, -RZ, R100.H0_H0 ;  /* 0x20000064ff587230 */ /* 0x000fc40000004100 */
[C---:B------:R-:W-:Y:S01]  /*1db0*/  FMUL.FTZ R209, R184.reuse, R97 ;  /* 0x00000061b8d17220 */ /* 0x040fe20000410000 */
[C---:B------:R-:W-:Y:S01]  /*1dc0*/  FMUL.FTZ R211, R184.reuse, R98 ;  /* 0x00000062b8d37220 */ /* 0x040fe20000410000 */
[----:B-1----:R-:W-:Y:S01]  /*1dd0*/  FMUL.FTZ R181, R184, R96 ;  /* 0x00000060b8b57220 */ /* 0x002fe20000410000 */
[----:B------:R-:W-:-:S04]  /*1de0*/  IMAD.WIDE.U32 R132, R191, 0x10, R212 ;  /* 0x00000010bf847825 */ /* 0x000fc800078e00d4 */
[----:B------:R-:W-:Y:S01]  /*1df0*/  FADD.FTZ R232, R88, R232 ;  /* 0x000000e858e87221 */ /* 0x000fe20000010000 */
[----:B------:R-:W2:Y:S01]  /*1e00*/  LDG.E.128 R116, desc[UR4][R116.64] ;  /* 0x0000000474747981 */ /* 0x000ea2000c1e1d00 */
[CC--:B------:R-:W-:Y:S01]  /*1e10*/  FFMA.FTZ R197, R181.reuse, R88.reuse, R197 ;  /* 0x00000058b5c57223 */ /* 0x0c0fe200000100c5 */
[----:B------:R-:W-:Y:S02]  /*1e20*/  FFMA.FTZ R91, R92, R91, R89 ;  /* 0x0000005b5c5b7223 */ /* 0x000fe40000010059 */
[----:B------:R-:W2:Y:S01]  /*1e30*/  LDL R92, [R1+0xec] ;  /* 0x0000ec00015c7983 */ /* 0x000ea20000100800 */
[----:B---3--:R-:W-:Y:S02]  /*1e40*/  HADD2.F32 R180, -RZ, R104.H0_H0 ;  /* 0x20000068ffb47230 */ /* 0x008fe40000004100 */
[----:B------:R-:W-:Y:S01]  /*1e50*/  FMUL.FTZ R88, R74, R88 ;  /* 0x000000584a587220 */ /* 0x000fe20000410000 */
[----:B------:R-:W-:Y:S01]  /*1e60*/  HADD2.F32 R100, -RZ, R100.H1_H1 ;  /* 0x30000064ff647230 */ /* 0x000fe20000004100 */
[----:B------:R-:W3:Y:S01]  /*1e70*/  LDL R74, [R1+0xe0] ;  /* 0x0000e000014a7983 */ /* 0x000ee20000100800 */
[----:B------:R-:W-:Y:S01]  /*1e80*/  FADD.FTZ R30, R180, R30 ;  /* 0x0000001eb41e7221 */ /* 0x000fe20000010000 */
[-C--:B------:R-:W-:Y:S01]  /*1e90*/  FFMA.FTZ R16, R181, R180.reuse, R16 ;  /* 0x000000b4b5107223 */ /* 0x080fe20000010010 */
[----:B----4-:R-:W-:Y:S01]  /*1ea0*/  FFMA.FTZ R180, R72, R180, R88 ;  /* 0x000000b448b47223 */ /* 0x010fe20000010058 */
[----:B------:R-:W-:Y:S01]  /*1eb0*/  HADD2.F32 R104, -RZ, R104.H1_H1 ;  /* 0x30000068ff687230 */ /* 0x000fe20000004100 */
[----:B------:R-:W4:Y:S01]  /*1ec0*/  LDL R72, [R1+0xe4] ;  /* 0x0000e40001487983 */ /* 0x000f220000100800 */
[----:B------:R-:W-:-:S03]  /*1ed0*/  FMUL.FTZ R88, R94, R100 ;  /* 0x000000645e587220 */ /* 0x000fc60000410000 */
[----:B------:R-:W4:Y:S01]  /*1ee0*/  LDL R89, [R1+0xd8] ;  /* 0x0000d80001597983 */ /* 0x000f220000100800 */
[----:B------:R-:W-:Y:S01]  /*1ef0*/  FADD.FTZ R31, R104, R31 ;  /* 0x0000001f681f7221 */ /* 0x000fe20000010000 */
[C---:B------:R-:W-:Y:S01]  /*1f00*/  FFMA.FTZ R17, R209.reuse, R104, R17 ;  /* 0x00000068d1117223 */ /* 0x040fe20000010011 */
[----:B------:R-:W-:Y:S02]  /*1f10*/  HADD2.F32 R210, -RZ, R105.H0_H0 ;  /* 0x20000069ffd27230 */ /* 0x000fe40000004100 */
[----:B------:R-:W-:Y:S01]  /*1f20*/  FMUL.FTZ R212, R184, R99 ;  /* 0x00000063b8d47220 */ /* 0x000fe20000410000 */
[----:B------:R-:W-:Y:S01]  /*1f30*/  FADD.FTZ R231, R100, R231 ;  /* 0x000000e764e77221 */ /* 0x000fe20000010000 */
[----:B------:R-:W-:Y:S01]  /*1f40*/  FFMA.FTZ R196, R209, R100, R196 ;  /* 0x00000064d1c47223 */ /* 0x000fe200000100c4 */
[----:B------:R-:W4:Y:S01]  /*1f50*/  LDL R94, [R1+0xc0] ;  /* 0x0000c000015e7983 */ /* 0x000f220000100800 */
[----:B--2---:R-:W-:-:S03]  /*1f60*/  FFMA.FTZ R104, R73, R104, R88 ;  /* 0x0000006849687223 */ /* 0x004fc60000010058 */
[----:B------:R-:W2:Y:S01]  /*1f70*/  LDL R73, [R1+0xdc] ;  /* 0x0000dc0001497983 */ /* 0x000ea20000100800 */
[--C-:B------:R-:W-:Y:S02]  /*1f80*/  HADD2.F32 R88, -RZ, R101.reuse.H0_H0 ;  /* 0x20000065ff587230 */ /* 0x100fe40000004100 */
[----:B------:R-:W-:-:S03]  /*1f90*/  HADD2.F32 R101, -RZ, R101.H1_H1 ;  /* 0x30000065ff657230 */ /* 0x000fc60000004100 */
[----:B------:R-:W-:Y:S01]  /*1fa0*/  FADD.FTZ R234, R88, R234 ;  /* 0x000000ea58ea7221 */ /* 0x000fe20000010000 */
[-C--:B------:R-:W-:Y:S01]  /*1fb0*/  FFMA.FTZ R199, R211, R88.reuse, R199 ;  /* 0x00000058d3c77223 */ /* 0x080fe200000100c7 */
[----:B------:R-:W-:Y:S02]  /*1fc0*/  FMUL.FTZ R88, R93, R88 ;  /* 0x000000585d587220 */ /* 0x000fe40000410000 */
[----:B------:R-:W2:Y:S01]  /*1fd0*/  LDL R93, [R1+0xd0] ;  /* 0x0000d000015d7983 */ /* 0x000ea20000100800 */
[----:B------:R-:W-:Y:S01]  /*1fe0*/  FADD.FTZ R28, R210, R28 ;  /* 0x0000001cd21c7221 */ /* 0x000fe20000010000 */
[----:B------:R-:W-:Y:S01]  /*1ff0*/  FFMA.FTZ R14, R211, R210, R14 ;  /* 0x000000d2d30e7223 */ /* 0x000fe2000001000e */
[----:B------:R-:W-:Y:S02]  /*2000*/  HADD2.F32 R105, -RZ, R105.H1_H1 ;  /* 0x30000069ff697230 */ /* 0x000fe40000004100 */
[----:B------:R-:W-:Y:S01]  /*2010*/  FADD.FTZ R233, R101, R233 ;  /* 0x000000e965e97221 */ /* 0x000fe20000010000 */
[----:B------:R-:W-:Y:S01]  /*2020*/  FFMA.FTZ R198, R212, R101, R198 ;  /* 0x00000065d4c67223 */ /* 0x000fe200000100c6 */
[----:B------:R-:W-:-:S05]  /*2030*/  HADD2.F32 R100, -RZ, R106.H0_H0 ;  /* 0x2000006aff647230 */ /* 0x000fca0000004100 */
[----:B------:R-:W-:Y:S01]  /*2040*/  FADD.FTZ R26, R100, R26 ;  /* 0x0000001a641a7221 */ /* 0x000fe20000010000 */
[----:B------:R-:W-:Y:S02]  /*2050*/  FFMA.FTZ R210, R92, R210, R88 ;  /* 0x000000d25cd27223 */ /* 0x000fe40000010058 */
[----:B------:R-:W2:Y:S01]  /*2060*/  LDL R92, [R1+0xd4] ;  /* 0x0000d400015c7983 */ /* 0x000ea20000100800 */
[----:B------:R-:W-:Y:S02]  /*2070*/  HADD2.F32 R88, -RZ, R102.H0_H0 ;  /* 0x20000066ff587230 */ /* 0x000fe40000004100 */
[----:B---3--:R-:W-:Y:S02]  /*2080*/  FMUL.FTZ R213, R74, R101 ;  /* 0x000000654ad57220 */ /* 0x008fe40000410000 */
[----:B------:R-:W3:Y:S01]  /*2090*/  LDL R74, [R1+0xc8] ;  /* 0x0000c800014a7983 */ /* 0x000ee20000100800 */
[----:B------:R-:W-:Y:S01]  /*20a0*/  FADD.FTZ R101, -R203, R108 ;  /* 0x0000006ccb657221 */ /* 0x000fe20000010100 */
[----:B----4-:R-:W-:-:S02]  /*20b0*/  FFMA.FTZ R213, R72, R105, R213 ;  /* 0x0000006948d57223 */ /* 0x010fc400000100d5 */
[----:B------:R-:W4:Y:S01]  /*20c0*/  LDL R72, [R1+0xcc] ;  /* 0x0000cc0001487983 */ /* 0x000f220000100800 */
[----:B------:R-:W-:Y:S01]  /*20d0*/  FMUL.FTZ R101, R184, R101 ;  /* 0x00000065b8657220 */ /* 0x000fe20000410000 */
[----:B------:R-:W-:-:S03]  /*20e0*/  FMUL.FTZ R89, R89, R88 ;  /* 0x0000005859597220 */ /* 0x000fc60000410000 */
[-C--:B------:R-:W-:Y:S01]  /*20f0*/  FFMA.FTZ R12, R101, R100.reuse, R12 ;  /* 0x00000064650c7223 */ /* 0x080fe2000001000c */
[----:B--2---:R-:W-:Y:S02]  /*2100*/  FFMA.FTZ R100, R73, R100, R89 ;  /* 0x0000006449647223 */ /* 0x004fe40000010059 */
[----:B------:R-:W2:Y:S01]  /*2110*/  LDL R73, [R1+0xc4] ;  /* 0x0000c40001497983 */ /* 0x000ea20000100800 */
[----:B------:R-:W-:Y:S01]  /*2120*/  FADD.FTZ R29, R105, R29 ;  /* 0x0000001d691d7221 */ /* 0x000fe20000010000 */
[----:B------:R-:W-:Y:S01]  /*2130*/  FFMA.FTZ R15, R212, R105, R15 ;  /* 0x00000069d40f7223 */ /* 0x000fe2000001000f */
[----:B------:R-:W-:Y:S01]  /*2140*/  FADD.FTZ R105, -R203, R109 ;  /* 0x0000006dcb697221 */ /* 0x000fe20000010100 */
[----:B------:R-:W-:Y:S01]  /*2150*/  FADD.FTZ R244, R88, R244 ;  /* 0x000000f458f47221 */ /* 0x000fe20000010000 */
[----:B------:R-:W-:Y:S01]  /*2160*/  FFMA.FTZ R240, R101, R88, R240 ;  /* 0x0000005865f07223 */ /* 0x000fe200000100f0 */
[----:B------:R-:W-:Y:S02]  /*2170*/  HADD2.F32 R88, -RZ, R102.H1_H1 ;  /* 0x30000066ff587230 */ /* 0x000fe40000004100 */
[----:B------:R-:W-:Y:S01]  /*2180*/  FMUL.FTZ R105, R184, R105 ;  /* 0x00000069b8697220 */ /* 0x000fe20000410000 */
[----:B------:R-:W-:Y:S01]  /*2190*/  HADD2.F32 R102, -RZ, R106.H1_H1 ;  /* 0x3000006aff667230 */ /* 0x000fe20000004100 */
[----:B------:R-:W2:Y:S01]  /*21a0*/  LDL.LU R95, [R1] ;  /* 0x00000000015f7983 */ /* 0x000ea20000300800 */
[-C--:B------:R-:W-:Y:S01]  /*21b0*/  FMUL.FTZ R89, R93, R88.reuse ;  /* 0x000000585d597220 */ /* 0x080fe20000410000 */
[----:B------:R-:W-:Y:S01]  /*21c0*/  FADD.FTZ R243, R88, R243 ;  /* 0x000000f358f37221 */ /* 0x000fe20000010000 */
[----:B------:R-:W-:Y:S01]  /*21d0*/  FFMA.FTZ R239, R105, R88, R239 ;  /* 0x0000005869ef7223 */ /* 0x000fe200000100ef */
[----:B------:R-:W-:Y:S01]  /*21e0*/  HADD2.F32 R88, -RZ, R103.H0_H0 ;  /* 0x20000067ff587230 */ /* 0x000fe20000004100 */
[----:B------:R-:W2:Y:S01]  /*21f0*/  LDL R93, [R1+0xb8] ;  /* 0x0000b800015d7983 */ /* 0x000ea20000100800 */
[----:B------:R-:W-:Y:S01]  /*2200*/  FADD.FTZ R109, -R203, R110 ;  /* 0x0000006ecb6d7221 */ /* 0x000fe20000010100 */
[----:B------:R-:W-:Y:S01]  /*2210*/  FADD.FTZ R27, R102, R27 ;  /* 0x0000001b661b7221 */ /* 0x000fe20000010000 */
[----:B------:R-:W-:Y:S01]  /*2220*/  FFMA.FTZ R13, R105, R102, R13 ;  /* 0x00000066690d7223 */ /* 0x000fe2000001000d */
[----:B------:R-:W-:-:S02]  /*2230*/  HADD2.F32 R108, -RZ, R107.H0_H0 ;  /* 0x2000006bff6c7230 */ /* 0x000fc40000004100 */
[----:B------:R-:W-:Y:S01]  /*2240*/  FMUL.FTZ R109, R184, R109 ;  /* 0x0000006db86d7220 */ /* 0x000fe20000410000 */
[----:B------:R-:W-:Y:S02]  /*2250*/  HADD2.F32 R103, -RZ, R103.H1_H1 ;  /* 0x30000067ff677230 */ /* 0x000fe40000004100 */
[----:B------:R-:W-:Y:S01]  /*2260*/  FADD.FTZ R111, -R203, R111 ;  /* 0x0000006fcb6f7221 */ /* 0x000fe20000010100 */
[----:B------:R-:W-:Y:S01]  /*2270*/  FADD.FTZ R235, R108, R235 ;  /* 0x000000eb6ceb7221 */ /* 0x000fe20000010000 */
[C---:B------:R-:W-:Y:S01]  /*2280*/  FFMA.FTZ R10, R109.reuse, R108, R10 ;  /* 0x0000006c6d0a7223 */ /* 0x040fe2000001000a */
[----:B------:R-:W-:Y:S02]  /*2290*/  HADD2.F32 R110, -RZ, R107.H1_H1 ;  /* 0x3000006bff6e7230 */ /* 0x000fe40000004100 */
[----:B------:R-:W-:Y:S01]  /*22a0*/  FADD.FTZ R246, R88, R246 ;  /* 0x000000f658f67221 */ /* 0x000fe20000010000 */
[----:B------:R-:W-:Y:S01]  /*22b0*/  FFMA.FTZ R242, R109, R88, R242 ;  /* 0x000000586df27223 */ /* 0x000fe200000100f2 */
[----:B------:R-:W-:Y:S01]  /*22c0*/  FMUL.FTZ R107, R184, R111 ;  /* 0x0000006fb86b7220 */ /* 0x000fe20000410000 */
[----:B------:R-:W-:-:S02]  /*22d0*/  FFMA.FTZ R102, R92, R102, R89 ;  /* 0x000000665c667223 */ /* 0x000fc40000010059 */
[----:B------:R-:W2:Y:S01]  /*22e0*/  LDL R92, [R1+0xbc] ;  /* 0x0000bc00015c7983 */ /* 0x000ea20000100800 */
[----:B---3--:R-:W-:-:S03]  /*22f0*/  FMUL.FTZ R89, R74, R88 ;  /* 0x000000584a597220 */ /* 0x008fc60000410000 */
[----:B------:R-:W3:Y:S01]  /*2300*/  LDL R74, [R1+0xb0] ;  /* 0x0000b000014a7983 */ /* 0x000ee20000100800 */
[----:B----4-:R-:W-:-:S03]  /*2310*/  FFMA.FTZ R108, R72, R108, R89 ;  /* 0x0000006c486c7223 */ /* 0x010fc60000010059 */
[----:B------:R-:W4:Y:S01]  /*2320*/  LDL R72, [R1+0xb4] ;  /* 0x0000b40001487983 */ /* 0x000f220000100800 */
[-C--:B------:R-:W-:Y:S01]  /*2330*/  FMUL.FTZ R88, R94, R103.reuse ;  /* 0x000000675e587220 */ /* 0x080fe20000410000 */
[----:B------:R-:W-:Y:S01]  /*2340*/  FADD.FTZ R185, R110, R185 ;  /* 0x000000b96eb97221 */ /* 0x000fe20000010000 */
[-C--:B------:R-:W-:Y:S02]  /*2350*/  FFMA.FTZ R11, R107, R110.reuse, R11 ;  /* 0x0000006e6b0b7223 */ /* 0x080fe4000001000b */
[----:B--2---:R-:W-:Y:S02]  /*2360*/  FFMA.FTZ R110, R73, R110, R88 ;  /* 0x0000006e496e7223 */ /* 0x004fe40000010058 */
[----:B------:R-:W2:Y:S01]  /*2370*/  LDL.LU R73, [R1+0x8] ;  /* 0x0000080001497983 */ /* 0x000ea20000300800 */
[----:B------:R-:W-:Y:S01]  /*2380*/  FADD.FTZ R106, -R203, R112 ;  /* 0x00000070cb6a7221 */ /* 0x000fe20000010100 */
[----:B------:R-:W-:Y:S02]  /*2390*/  HADD2.F32 R88, -RZ, R116.H0_H0 ;  /* 0x20000074ff587230 */ /* 0x000fe40000004100 */
[----:B------:R-:W-:Y:S01]  /*23a0*/  FADD.FTZ R245, R103, R245 ;  /* 0x000000f567f57221 */ /* 0x000fe20000010000 */
[----:B------:R-:W-:Y:S01]  /*23b0*/  FFMA.FTZ R241, R107, R103, R241 ;  /* 0x000000676bf17223 */ /* 0x000fe200000100f1 */
[----:B------:R-:W-:Y:S01]  /*23c0*/  FMUL.FTZ R106, R184, R106 ;  /* 0x0000006ab86a7220 */ /* 0x000fe20000410000 */
[----:B------:R-:W-:-:S02]  /*23d0*/  HADD2.F32 R103, -RZ, R120.H0_H0 ;  /* 0x20000078ff677230 */ /* 0x000fc40000004100 */
[----:B------:R-:W-:Y:S01]  /*23e0*/  FADD.FTZ R95, R88, R95 ;  /* 0x0000005f585f7221 */ /* 0x000fe20000010000 */
[----:B------:R-:W-:Y:S02]  /*23f0*/  HADD2.F32 R116, -RZ, R116.H1_H1 ;  /* 0x30000074ff747230 */ /* 0x000fe40000004100 */
[CC--:B------:R-:W-:Y:S01]  /*2400*/  FFMA.FTZ R249, R106.reuse, R88.reuse, R249 ;  /* 0x000000586af97223 */ /* 0x0c0fe200000100f9 */
[----:B------:R-:W-:Y:S01]  /*2410*/  FADD.FTZ R111, -R203, R113 ;  /* 0x00000071cb6f7221 */ /* 0x000fe20000010100 */
[----:B------:R-:W2:Y:S01]  /*2420*/  LDL R94, [R1+0xa8] ;  /* 0x0000a800015e7983 */ /* 0x000ea20000100800 */
[----:B------:R-:W-:Y:S01]  /*2430*/  FMUL.FTZ R88, R93, R88 ;  /* 0x000000585d587220 */ /* 0x000fe20000410000 */
[----:B------:R-:W-:Y:S01]  /*2440*/  FADD.FTZ R237, R103, R237 ;  /* 0x000000ed67ed7221 */ /* 0x000fe20000010000 */
[----:B------:R-:W-:Y:S01]  /*2450*/  FFMA.FTZ R8, R106, R103, R8 ;  /* 0x000000676a087223 */ /* 0x000fe20000010008 */
[----:B------:R-:W2:Y:S01]  /*2460*/  LDL R89, [R1+0xac] ;  /* 0x0000ac0001597983 */ /* 0x000ea20000100800 */
[----:B------:R-:W-:-:S02]  /*2470*/  HADD2.F32 R112, -RZ, R120.H1_H1 ;  /* 0x30000078ff707230 */ /* 0x000fc40000004100 */
[----:B------:R-:W-:Y:S01]  /*2480*/  FMUL.FTZ R111, R184, R111 ;  /* 0x0000006fb86f7220 */ /* 0x000fe20000410000 */
[----:B------:R-:W-:Y:S02]  /*2490*/  STL [R1], R95 ;  /* 0x0000005f01007387 */ /* 0x000fe40000100800 */
[----:B------:R-:W-:Y:S01]  /*24a0*/  FADD.FTZ R236, R112, R236 ;  /* 0x000000ec70ec7221 */ /* 0x000fe20000010000 */
[----:B------:R-:W-:Y:S01]  /*24b0*/  FFMA.FTZ R9, R111, R112, R9 ;  /* 0x000000706f097223 */ /* 0x000fe20000010009 */
[----:B------:R-:W-:Y:S01]  /*24c0*/  FFMA.FTZ R103, R92, R103, R88 ;  /* 0x000000675c677223 */ /* 0x000fe20000010058 */
[----:B------:R-:W-:-:S04]  /*24d0*/  @P1 IMAD.WIDE.U32 R126, R179, 0x8, R126 ;  /* 0x00000008b37e1825 */ /* 0x000fc800078e007e */
[----:B------:R-:W-:Y:S01]  /*24e0*/  FADD.FTZ R115, -R203, R115 ;  /* 0x00000073cb737221 */ /* 0x000fe20000010100 */
[----:B------:R-:W-:Y:S01]  /*24f0*/  FADD.FTZ R252, R116, R252 ;  /* 0x000000fc74fc7221 */ /* 0x000fe20000010000 */
[-C--:B------:R-:W-:Y:S01]  /*2500*/  FFMA.FTZ R248, R111, R116.reuse, R248 ;  /* 0x000000746ff87223 */ /* 0x080fe200000100f8 */
[----:B------:R-:W-:Y:S01]  /*2510*/  FADD.FTZ R113, -R203, R114 ;  /* 0x00000072cb717221 */ /* 0x000fe20000010100 */
[----:B------:R-:W5:Y:S01]  /*2520*/  @P1 LDG.E.64 R152, desc[UR4][R126.64] ;  /* 0x000000047e981981 */ /* 0x000f62000c1e1b00 */
[----:B------:R-:W-:Y:S02]  /*2530*/  HADD2.F32 R98, -RZ, R118.H0_H0 ;  /* 0x20000076ff627230 */ /* 0x000fe40000004100 */
[----:B---3--:R-:W-:Y:S01]  /*2540*/  FMUL.FTZ R88, R74, R116 ;  /* 0x000000744a587220 */ /* 0x008fe20000410000 */
[----:B0-----:R-:W-:Y:S01]  /*2550*/  @P1 IMAD.WIDE.U32 R134, R183, 0x8, R134 ;  /* 0x00000008b7861825 */ /* 0x001fe200078e0086 */
[----:B------:R-:W3:Y:S03]  /*2560*/  LDL.LU R74, [R1+0x4] ;  /* 0x00000400014a7983 */ /* 0x000ee60000300800 */
[C---:B------:R-:W-:Y:S01]  /*2570*/  FADD.FTZ R129, -R203.reuse, R129 ;  /* 0x00000081cb817221 */ /* 0x040fe20000010100 */
[----:B------:R-:W-:Y:S01]  /*2580*/  FADD.FTZ R130, -R203, R130 ;  /* 0x00000082cb827221 */ /* 0x000fe20000010100 */
[----:B----4-:R-:W-:Y:S01]  /*2590*/  FFMA.FTZ R112, R72, R112, R88 ;  /* 0x0000007048707223 */ /* 0x010fe20000010058 */
[----:B------:R-:W-:Y:S01]  /*25a0*/  FMUL.FTZ R115, R184, R115 ;  /* 0x00000073b8737220 */ /* 0x000fe20000410000 */
[----:B------:R-:W4:Y:S01]  /*25b0*/  LDL R72, [R1+0xa0] ;  /* 0x0000a00001487983 */ /* 0x000f220000100800 */
[----:B------:R-:W-:-:S02]  /*25c0*/  HADD2.F32 R88, -RZ, R117.H0_H0 ;  /* 0x20000075ff587230 */ /* 0x000fc40000004100 */
[----:B------:R-:W-:Y:S01]  /*25d0*/  FADD.FTZ R131, -R203, R131 ;  /* 0x00000083cb837221 */ /* 0x000fe20000010100 */
[----:B------:R-:W0:Y:S01]  /*25e0*/  LDC.64 R92, c[0x0][0x240] ;  /* 0x00009000ff5c7b82 */ /* 0x000e220000000a00 */
[----:B------:R-:W4:Y:S01]  /*25f0*/  LDG.E.128 R124, desc[UR4][R124.64+0x10] ;  /* 0x000010047c7c7981 */ /* 0x000f22000c1e1d00 */
[--C-:B------:R-:W-:Y:S02]  /*2600*/  HADD2.F32 R114, -RZ, R121.reuse.H0_H0 ;  /* 0x20000079ff727230 */ /* 0x100fe40000004100 */
[----:B------:R-:W-:Y:S01]  /*2610*/  HADD2.F32 R116, -RZ, R121.H1_H1 ;  /* 0x30000079ff747230 */ /* 0x000fe20000004100 */
[----:B------:R1:W5:Y:S01]  /*2620*/  @P1 LDG.E.64 R150, desc[UR4][R134.64] ;  /* 0x0000000486961981 */ /* 0x000362000c1e1b00 */
[----:B--2---:R-:W-:-:S05]  /*2630*/  FADD.FTZ R73, R88, R73 ;  /* 0x0000004958497221 */ /* 0x004fca0000010000 */
[----:B------:R2:W-:Y:S01]  /*2640*/  STL [R1+0x8], R73 ;  /* 0x0000084901007387 */ /* 0x0005e20000100800 */
[----:B------:R-:W-:-:S03]  /*2650*/  HADD2.F32 R117, -RZ, R117.H1_H1 ;  /* 0x30000075ff757230 */ /* 0x000fc60000004100 */
[----:B------:R-:W4:Y:S04]  /*2660*/  LDL R99, [R1+0x98] ;  /* 0x0000980001637983 */ /* 0x000f280000100800 */
[----:B--2---:R-:W2:Y:S01]  /*2670*/  LDL R73, [R1+0xa4] ;  /* 0x0000a40001497983 */ /* 0x004ea20000100800 */
[----:B------:R-:W-:-:S03]  /*2680*/  FFMA.FTZ R250, R115, R117, R250 ;  /* 0x0000007573fa7223 */ /* 0x000fc600000100fa */
[----:B------:R-:W2:Y:S04]  /*2690*/  LDL.LU R223, [R1+0x10] ;  /* 0x0000100001df7983 */ /* 0x000ea80000300800 */
[----:B------:R-:W2:Y:S01]  /*26a0*/  LDL R222, [R1+0x9c] ;  /* 0x00009c0001de7983 */ /* 0x000ea20000100800 */
[----:B------:R-:W-:Y:S01]  /*26b0*/  FADD.FTZ R238, R116, R238 ;  /* 0x000000ee74ee7221 */ /* 0x000fe20000010000 */
[----:B------:R-:W-:Y:S01]  /*26c0*/  FFMA.FTZ R7, R115, R116, R7 ;  /* 0x0000007473077223 */ /* 0x000fe20000010007 */
[----:B---3--:R-:W-:-:S05]  /*26d0*/  FADD.FTZ R74, R117, R74 ;  /* 0x0000004a754a7221 */ /* 0x008fca0000010000 */
[----:B------:R3:W-:Y:S01]  /*26e0*/  STL [R1+0x4], R74 ;  /* 0x0000044a01007387 */ /* 0x0007e20000100800 */
[----:B----4-:R-:W-:-:S03]  /*26f0*/  FMUL.FTZ R117, R72, R117 ;  /* 0x0000007548757220 */ /* 0x010fc60000410000 */
[----:B------:R-:W4:Y:S04]  /*2700*/  LDL.LU R121, [R1+0x24] ;  /* 0x0000240001797983 */ /* 0x000f280000300800 */
[----:B------:R-:W4:Y:S04]  /*2710*/  LDL.LU R72, [R1+0x1c] ;  /* 0x00001c0001487983 */ /* 0x000f280000300800 */
[----:B---3--:R-:W3:Y:S01]  /*2720*/  LDL R74, [R1+0x90] ;  /* 0x00009000014a7983 */ /* 0x008ee20000100800 */
[----:B--2---:R-:W-:-:S03]  /*2730*/  FFMA.FTZ R116, R73, R116, R117 ;  /* 0x0000007449747223 */ /* 0x004fc60000010075 */
[----:B------:R-:W2:Y:S01]  /*2740*/  LDL.LU R73, [R1+0xc] ;  /* 0x00000c0001497983 */ /* 0x000ea20000300800 */
[----:B------:R-:W-:Y:S02]  /*2750*/  HADD2.F32 R117, -RZ, R122.H0_H0 ;  /* 0x2000007aff757230 */ /* 0x000fe40000004100 */
[----:B------:R-:W-:Y:S01]  /*2760*/  FADD.FTZ R120, -R203, R124 ;  /* 0x0000007ccb787221 */ /* 0x000fe20000010100 */
[----:B------:R-:W-:-:S03]  /*2770*/  FMUL.FTZ R99, R99, R98 ;  /* 0x0000006263637220 */ /* 0x000fc60000410000 */
[----:B------:R-:W-:Y:S01]  /*2780*/  FMUL.FTZ R120, R184, R120 ;  /* 0x00000078b8787220 */ /* 0x000fe20000410000 */
[----:B------:R-:W-:-:S03]  /*2790*/  FADD.FTZ R223, R117, R223 ;  /* 0x000000df75df7221 */ /* 0x000fc60000010000 */
[-C--:B------:R-:W-:Y:S01]  /*27a0*/  FFMA.FTZ R4, R120, R117.reuse, R4 ;  /* 0x0000007578047223 */ /* 0x080fe20000010004 */
[----:B------:R-:W-:Y:S01]  /*27b0*/  FFMA.FTZ R117, R222, R117, R99 ;  /* 0x00000075de757223 */ /* 0x000fe20000010063 */
[----:B------:R1:W-:Y:S04]  /*27c0*/  STL [R1+0x10], R223 ;  /* 0x000010df01007387 */ /* 0x0003e80000100800 */
[----:B-1----:R-:W2:Y:S04]  /*27d0*/  LDL R223, [R1+0x94] ;  /* 0x0000940001df7983 */ /* 0x002ea80000100800 */
[----:B------:R-:W2:Y:S04]  /*27e0*/  LDL.LU R222, [R1+0x20] ;  /* 0x0000200001de7983 */ /* 0x000ea80000300800 */
[----:B------:R-:W2:Y:S01]  /*27f0*/  LDL.LU R124, [R1+0x18] ;  /* 0x00001800017c7983 */ /* 0x000ea20000300800 */
[----:B----4-:R-:W-:Y:S01]  /*2800*/  FADD.FTZ R121, R98, R121 ;  /* 0x0000007962797221 */ /* 0x010fe20000010000 */
[----:B------:R-:W-:-:S05]  /*2810*/  FFMA.FTZ R72, R120, R98, R72 ;  /* 0x0000006278487223 */ /* 0x000fca0000010048 */
[----:B------:R1:W-:Y:S01]  /*2820*/  STL [R1+0x1c], R72 ;  /* 0x00001c4801007387 */ /* 0x0003e20000100800 */
[----:B------:R-:W-:-:S03]  /*2830*/  HADD2.F32 R98, -RZ, R118.H1_H1 ;  /* 0x30000076ff627230 */ /* 0x000fc60000004100 */
[----:B-1----:R-:W4:Y:S04]  /*2840*/  LDL R72, [R1+0x88] ;  /* 0x0000880001487983 */ /* 0x002f280000100800 */
[----:B------:R1:W-:Y:S01]  /*2850*/  STL [R1+0x24], R121 ;  /* 0x0000247901007387 */ /* 0x0003e20000100800 */
[----:B---3--:R-:W-:-:S03]  /*2860*/  FMUL.FTZ R99, R74, R98 ;  /* 0x000000624a637220 */ /* 0x008fc60000410000 */
[----:B------:R-:W3:Y:S01]  /*2870*/  LDL.LU R74, [R1+0x14] ;  /* 0x00001400014a7983 */ /* 0x000ee20000300800 */
[----:B-1----:R-:W-:Y:S02]  /*2880*/  HADD2.F32 R121, -RZ, R122.H1_H1 ;  /* 0x3000007aff797230 */ /* 0x002fe40000004100 */
[----:B------:R-:W-:-:S03]  /*2890*/  FADD.FTZ R118, -R203, R125 ;  /* 0x0000007dcb767221 */ /* 0x000fc60000010100 */
[----:B--2---:R-:W-:-:S05]  /*28a0*/  FADD.FTZ R73, R121, R73 ;  /* 0x0000004979497221 */ /* 0x004fca0000010000 */
[----:B------:R1:W-:Y:S04]  /*28b0*/  STL [R1+0xc], R73 ;  /* 0x00000c4901007387 */ /* 0x0003e80000100800 */
[----:B-1----:R-:W2:Y:S04]  /*28c0*/  LDL R73, [R1+0x8c] ;  /* 0x00008c0001497983 */ /* 0x002ea80000100800 */
[----:B------:R-:W2:Y:S04]  /*28d0*/  LDL.LU R224, [R1+0x2c] ;  /* 0x00002c0001e07983 */ /* 0x000ea80000300800 */
[----:B------:R-:W2:Y:S01]  /*28e0*/  LDL.LU R125, [R1+0x28] ;  /* 0x00002800017d7983 */ /* 0x000ea20000300800 */
[----:B------:R-:W-:Y:S01]  /*28f0*/  FMUL.FTZ R118, R184, R118 ;  /* 0x00000076b8767220 */ /* 0x000fe20000410000 */
[----:B------:R-:W-:-:S03]  /*2900*/  FADD.FTZ R222, R98, R222 ;  /* 0x000000de62de7221 */ /* 0x000fc60000010000 */
[C---:B------:R-:W-:Y:S02]  /*2910*/  FFMA.FTZ R124, R118.reuse, R98, R124 ;  /* 0x00000062767c7223 */ /* 0x040fe4000001007c */
[----:B------:R1:W-:Y:S01]  /*2920*/  STL [R1+0x20], R222 ;  /* 0x000020de01007387 */ /* 0x0003e20000100800 */
[----:B------:R-:W-:Y:S02]  /*2930*/  HADD2.F32 R122, -RZ, R123.H0_H0 ;  /* 0x2000007bff7a7230 */ /* 0x000fe40000004100 */
[----:B------:R-:W-:Y:S02]  /*2940*/  HADD2.F32 R98, -RZ, R119.H0_H0 ;  /* 0x20000077ff627230 */ /* 0x000fe40000004100 */
[-C--:B------:R-:W-:Y:S01]  /*2950*/  FFMA.FTZ R5, R118, R121.reuse, R5 ;  /* 0x0000007976057223 */ /* 0x080fe20000010005 */
[----:B------:R-:W-:Y:S01]  /*2960*/  FFMA.FTZ R121, R223, R121, R99 ;  /* 0x00000079df797223 */ /* 0x000fe20000010063 */
[----:B-1----:R-:W2:Y:S04]  /*2970*/  LDL R222, [R1+0x80] ;  /* 0x0000800001de7983 */ /* 0x002ea80000100800 */
[----:B------:R1:W-:Y:S02]  /*2980*/  STL [R1+0x18], R124 ;  /* 0x0000187c01007387 */ /* 0x0003e40000100800 */
[----:B-1----:R-:W-:-:S04]  /*2990*/  FADD.FTZ R124, -R203, R126 ;  /* 0x0000007ecb7c7221 */ /* 0x002fc80000010100 */
[----:B------:R-:W-:Y:S01]  /*29a0*/  FMUL.FTZ R124, R184, R124 ;  /* 0x0000007cb87c7220 */ /* 0x000fe20000410000 */
[----:B----4-:R-:W-:Y:S02]  /*29b0*/  FMUL.FTZ R99, R72, R98 ;  /* 0x0000006248637220 */ /* 0x010fe40000410000 */
[----:B------:R-:W4:Y:S01]  /*29c0*/  LDL.LU R72, [R1+0x34] ;  /* 0x0000340001487983 */ /* 0x000f220000300800 */
[----:B------:R-:W-:-:S03]  /*29d0*/  FFMA.FTZ R3, R124, R122, R3 ;  /* 0x0000007a7c037223 */ /* 0x000fc60000010003 */
[----:B------:R-:W4:Y:S01]  /*29e0*/  LDL.LU R223, [R1+0x3c] ;  /* 0x00003c0001df7983 */ /* 0x000f220000300800 */
[----:B---3--:R-:W-:-:S03]  /*29f0*/  FADD.FTZ R74, R122, R74 ;  /* 0x0000004a7a4a7221 */ /* 0x008fc60000010000 */
[----:B------:R-:W3:Y:S04]  /*2a00*/  LDL.LU R126, [R1+0x38] ;  /* 0x00003800017e7983 */ /* 0x000ee80000300800 */
[----:B------:R1:W-:Y:S04]  /*2a10*/  STL [R1+0x14], R74 ;  /* 0x0000144a01007387 */ /* 0x0003e80000100800 */
[----:B-1----:R-:W5:Y:S01]  /*2a20*/  LDL.LU R74, [R1+0x148] ;  /* 0x00014800014a7983 */ /* 0x002f620000300800 */
[----:B--2---:R-:W-:-:S03]  /*2a30*/  FFMA.FTZ R122, R73, R122, R99 ;  /* 0x0000007a497a7223 */ /* 0x004fc60000010063 */
[----:B------:R-:W5:Y:S01]  /*2a40*/  LDL.LU R73, [R1+0x144] ;  /* 0x0001440001497983 */ /* 0x000f620000300800 */
[----:B------:R-:W-:-:S03]  /*2a50*/  FADD.FTZ R224, R98, R224 ;  /* 0x000000e062e07221 */ /* 0x000fc60000010000 */
[----:B------:R-:W2:Y:S01]  /*2a60*/  LDL R99, [R1+0x84] ;  /* 0x0000840001637983 */ /* 0x000ea20000100800 */
[----:B------:R-:W-:-:S03]  /*2a70*/  FFMA.FTZ R125, R124, R98, R125 ;  /* 0x000000627c7d7223 */ /* 0x000fc6000001007d */
[----:B------:R1:W-:Y:S04]  /*2a80*/  STL [R1+0x2c], R224 ;  /* 0x00002ce001007387 */ /* 0x0003e80000100800 */
[----:B-1----:R-:W3:Y:S04]  /*2a90*/  LDL R224, [R1+0x78] ;  /* 0x0000780001e07983 */ /* 0x002ee80000100800 */
[----:B------:R1:W-:Y:S02]  /*2aa0*/  STL [R1+0x28], R125 ;  /* 0x0000287d01007387 */ /* 0x0003e40000100800 */
[----:B-1----:R-:W-:-:S02]  /*2ab0*/  FADD.FTZ R125, -R203, R127 ;  /* 0x0000007fcb7d7221 */ /* 0x002fc40000010100 */
[----:B------:R-:W2:Y:S01]  /*2ac0*/  LDL.LU R127, [R1+0x30] ;  /* 0x00003000017f7983 */ /* 0x000ea20000300800 */
[----:B------:R-:W-:-:S03]  /*2ad0*/  @P0 IMAD.WIDE.U32 R134, R190, 0x20, R138 ;  /* 0x00000020be860825 */ /* 0x000fc600078e008a */
[----:B------:R-:W3:Y:S04]  /*2ae0*/  LDG.E.128 R136, desc[UR4][R136.64] ;  /* 0x0000000488887981 */ /* 0x000ee8000c1e1d00 */
[----:B------:R-:W5:Y:S04]  /*2af0*/  @P0 LDG.E.128 R40, desc[UR4][R134.64] ;  /* 0x0000000486280981 */ /* 0x000f68000c1e1d00 */
[----:B------:R1:W5:Y:S02]  /*2b00*/  @P0 LDG.E.128 R44, desc[UR4][R134.64+0x10] ;  /* 0x00001004862c0981 */ /* 0x000364000c1e1d00 */
[----:B-1----:R-:W1:Y:S01]  /*2b10*/  @P0 LDC.64 R134, c[0x0][0x2c8] ;  /* 0x0000b200ff860b82 */ /* 0x002e620000000a00 */
[----:B------:R-:W-:-:S02]  /*2b20*/  HADD2.F32 R119, -RZ, R119.H1_H1 ;  /* 0x30000077ff777230 */ /* 0x000fc40000004100 */
[----:B------:R-:W-:Y:S02]  /*2b30*/  HADD2.F32 R123, -RZ, R123.H1_H1 ;  /* 0x3000007bff7b7230 */ /* 0x000fe40000004100 */
[----:B------:R-:W-:Y:S01]  /*2b40*/  FMUL.FTZ R125, R184, R125 ;  /* 0x0000007db87d7220 */ /* 0x000fe20000410000 */
[----:B------:R-:W-:Y:S02]  /*2b50*/  FMUL.FTZ R98, R222, R119 ;  /* 0x00000077de627220 */ /* 0x000fe40000410000 */
[----:B------:R-:W3:Y:S01]  /*2b60*/  LDL R222, [R1+0x7c] ;  /* 0x00007c0001de7983 */ /* 0x000ee20000100800 */
[----:B-1----:R-:W-:-:S05]  /*2b70*/  @P0 IMAD.WIDE.U32 R134, R179, 0x20, R134 ;  /* 0x00000020b3860825 */ /* 0x002fca00078e0086 */
[----:B------:R-:W5:Y:S04]  /*2b80*/  @P0 LDG.E.128 R56, desc[UR4][R134.64] ;  /* 0x0000000486380981 */ /* 0x000f68000c1e1d00 */
[----:B------:R1:W5:Y:S04]  /*2b90*/  @P0 LDG.E.128 R60, desc[UR4][R134.64+0x10] ;  /* 0x00001004863c0981 */ /* 0x000368000c1e1d00 */
[----:B------:R-:W3:Y:S01]  /*2ba0*/  LDG.E.128 R132, desc[UR4][R132.64] ;  /* 0x0000000484847981 */ /* 0x000ee2000c1e1d00 */
[----:B----4-:R-:W-:Y:S01]  /*2bb0*/  FADD.FTZ R72, R123, R72 ;  /* 0x000000487b487221 */ /* 0x010fe20000010000 */
[----:B------:R-:W-:-:S04]  /*2bc0*/  FADD.FTZ R223, R119, R223 ;  /* 0x000000df77df7221 */ /* 0x000fc80000010000 */
[----:B------:R4:W-:Y:S04]  /*2bd0*/  STL [R1+0x34], R72 ;  /* 0x0000344801007387 */ /* 0x0009e80000100800 */
[----:B----4-:R4:W5:Y:S01]  /*2be0*/  LDL.LU R72, [R1+0x140] ;  /* 0x0001400001487983 */ /* 0x0109620000300800 */
[----:B--2---:R-:W-:-:S05]  /*2bf0*/  FFMA.FTZ R127, R125, R123, R127 ;  /* 0x0000007b7d7f7223 */ /* 0x004fca000001007f */
[----:B------:R-:W-:Y:S04]  /*2c00*/  STL [R1+0x30], R127 ;  /* 0x0000307f01007387 */ /* 0x000fe80000100800 */
[----:B------:R2:W-:Y:S01]  /*2c10*/  STL [R1+0x3c], R223 ;  /* 0x00003cdf01007387 */ /* 0x0005e20000100800 */
[----:B------:R-:W-:-:S03]  /*2c20*/  FFMA.FTZ R123, R99, R123, R98 ;  /* 0x0000007b637b7223 */ /* 0x000fc60000010062 */
[----:B------:R-:W4:Y:S04]  /*2c30*/  LDL R99, [R1+0x74] ;  /* 0x0000740001637983 */ /* 0x000f280000100800 */
[----:B--2---:R-:W2:Y:S01]  /*2c40*/  LDL R223, [R1+0x70] ;  /* 0x0000700001df7983 */ /* 0x004ea20000100800 */
[----:B------:R-:W-:Y:S01]  /*2c50*/  FADD.FTZ R127, -R203, R128 ;  /* 0x00000080cb7f7221 */ /* 0x000fe20000010100 */
[----:B---3--:R-:W-:-:S03]  /*2c60*/  FFMA.FTZ R126, R125, R119, R126 ;  /* 0x000000777d7e7223 */ /* 0x008fc6000001007e */
[----:B------:R-:W-:Y:S02]  /*2c70*/  FMUL.FTZ R127, R184, R127 ;  /* 0x0000007fb87f7220 */ /* 0x000fe40000410000 */
[----:B------:R3:W-:Y:S04]  /*2c80*/  STL [R1+0x38], R126 ;  /* 0x0000387e01007387 */ /* 0x0007e80000100800 */
[----:B------:R-:W4:Y:S01]  /*2c90*/  LDL R119, [R1+0x6c] ;  /* 0x00006c0001777983 */ /* 0x000f220000100800 */
[----:B---3--:R-:W-:-:S05]  /*2ca0*/  HADD2.F32 R126, -RZ, R136.H0_H0 ;  /* 0x20000088ff7e7230 */ /* 0x008fca0000004100 */
[----:B------:R-:W-:Y:S01]  /*2cb0*/  FADD.FTZ R143, R126, R143 ;  /* 0x0000008f7e8f7221 */ /* 0x000fe20000010000 */
[----:B------:R-:W-:Y:S01]  /*2cc0*/  FFMA.FTZ R142, R127, R126, R142 ;  /* 0x0000007e7f8e7223 */ /* 0x000fe2000001008e */
[----:B------:R-:W-:Y:S02]  /*2cd0*/  HADD2.F32 R128, -RZ, R136.H1_H1 ;  /* 0x30000088ff807230 */ /* 0x000fe40000004100 */
[----:B------:R-:W-:Y:S01]  /*2ce0*/  FMUL.FTZ R129, R184, R129 ;  /* 0x00000081b8817220 */ /* 0x000fe20000410000 */
[----:B------:R-:W3:Y:S01]  /*2cf0*/  LDL R136, [R1+0x60] ;  /* 0x0000600001887983 */ /* 0x000ee20000100800 */
[----:B------:R-:W-:-:S05]  /*2d00*/  HADD2.F32 R98, -RZ, R132.H0_H0 ;  /* 0x20000084ff627230 */ /* 0x000fca0000004100 */
[----:B------:R-:W-:Y:S01]  /*2d10*/  FADD.FTZ R140, R98, R140 ;  /* 0x0000008c628c7221 */ /* 0x000fe20000010000 */
[-C--:B------:R-:W-:Y:S01]  /*2d20*/  FFMA.FTZ R141, R127, R98.reuse, R141 ;  /* 0x000000627f8d7223 */ /* 0x080fe2000001008d */
[----:B------:R-:W-:-:S04]  /*2d30*/  FMUL.FTZ R98, R224, R98 ;  /* 0x00000062e0627220 */ /* 0x000fc80000410000 */
[----:B------:R-:W-:Y:S02]  /*2d40*/  FFMA.FTZ R126, R222, R126, R98 ;  /* 0x0000007ede7e7223 */ /* 0x000fe40000010062 */
[----:B------:R-:W3:Y:S01]  /*2d50*/  LDL R222, [R1+0x68] ;  /* 0x0000680001de7983 */ /* 0x000ee20000100800 */
[----:B------:R-:W-:Y:S02]  /*2d60*/  HADD2.F32 R132, -RZ, R132.H1_H1 ;  /* 0x30000084ff847230 */ /* 0x000fe40000004100 */
[----:B------:R-:W-:Y:S01]  /*2d70*/  FADD.FTZ R146, R128, R146 ;  /* 0x0000009280927221 */ /* 0x000fe20000010000 */
[----:B------:R-:W-:Y:S02]  /*2d80*/  FFMA.FTZ R145, R129, R128, R145 ;  /* 0x0000008081917223 */ /* 0x000fe40000010091 */
[-C--:B--2---:R-:W-:Y:S01]  /*2d90*/  FMUL.FTZ R98, R223, R132.reuse ;  /* 0x00000084df627220 */ /* 0x084fe20000410000 */
[----:B------:R-:W-:Y:S01]  /*2da0*/  FADD.FTZ R147, R132, R147 ;  /* 0x0000009384937221 */ /* 0x000fe20000010000 */
[----:B------:R-:W-:Y:S01]  /*2db0*/  FFMA.FTZ R156, R129, R132, R156 ;  /* 0x00000084819c7223 */ /* 0x000fe2000001009c */
[----:B------:R-:W-:Y:S01]  /*2dc0*/  FMUL.FTZ R131, R184, R131 ;  /* 0x00000083b8837220 */ /* 0x000fe20000410000 */
[----:B----4-:R-:W-:Y:S01]  /*2dd0*/  FFMA.FTZ R128, R99, R128, R98 ;  /* 0x0000008063807223 */ /* 0x010fe20000010062 */
[----:B------:R-:W2:Y:S04]  /*2de0*/  LDL R223, [R1+0x58] ;  /* 0x0000580001df7983 */ /* 0x000ea80000100800 */
[----:B------:R-:W4:Y:S01]  /*2df0*/  LDL R99, [R1+0x64] ;  /* 0x0000640001637983 */ /* 0x000f220000100800 */
[----:B------:R-:W-:-:S02]  /*2e00*/  HADD2.F32 R98, -RZ, R133.H0_H0 ;  /* 0x20000085ff627230 */ /* 0x000fc40000004100 */
[----:B------:R-:W-:Y:S01]  /*2e10*/  FMUL.FTZ R132, R184, R130 ;  /* 0x00000082b8847220 */ /* 0x000fe20000410000 */
[----:B------:R-:W-:Y:S02]  /*2e20*/  HADD2.F32 R130, -RZ, R137.H0_H0 ;  /* 0x20000089ff827230 */ /* 0x000fe40000004100 */
[----:B------:R-:W-:Y:S01]  /*2e30*/  FADD.FTZ R158, R98, R158 ;  /* 0x0000009e629e7221 */ /* 0x000fe20000010000 */
[----:B------:R-:W-:Y:S02]  /*2e40*/  FFMA.FTZ R159, R132, R98, R159 ;  /* 0x00000062849f7223 */ /* 0x000fe4000001009f */
[----:B------:R-:W-:Y:S01]  /*2e50*/  FADD.FTZ R162, R130, R162 ;  /* 0x000000a282a27221 */ /* 0x000fe20000010000 */
[----:B------:R-:W-:Y:S01]  /*2e60*/  FFMA.FTZ R161, R132, R130, R161 ;  /* 0x0000008284a17223 */ /* 0x000fe200000100a1 */
[----:B---3--:R-:W-:Y:S02]  /*2e70*/  FMUL.FTZ R98, R222, R98 ;  /* 0x00000062de627220 */ /* 0x008fe40000410000 */
[----:B------:R-:W3:Y:S02]  /*2e80*/  LDL R222, [R1+0x54] ;  /* 0x0000540001de7983 */ /* 0x000ee40000100800 */
[----:B------:R-:W-:Y:S01]  /*2e90*/  FFMA.FTZ R130, R119, R130, R98 ;  /* 0x0000008277827223 */ /* 0x000fe20000010062 */
[----:B------:R-:W-:Y:S01]  /*2ea0*/  HADD2.F32 R98, -RZ, R133.H1_H1 ;  /* 0x30000085ff627230 */ /* 0x000fe20000004100 */
[----:B------:R-:W3:Y:S01]  /*2eb0*/  LDL R119, [R1+0x5c] ;  /* 0x00005c0001777983 */ /* 0x000ee20000100800 */
[----:B------:R-:W-:-:S03]  /*2ec0*/  HADD2.F32 R133, -RZ, R137.H1_H1 ;  /* 0x30000089ff857230 */ /* 0x000fc60000004100 */
[----:B------:R-:W-:Y:S01]  /*2ed0*/  FADD.FTZ R160, R98, R160 ;  /* 0x000000a062a07221 */ /* 0x000fe20000010000 */
[-C--:B------:R-:W-:Y:S01]  /*2ee0*/  FFMA.FTZ R164, R131, R98.reuse, R164 ;  /* 0x0000006283a47223 */ /* 0x080fe200000100a4 */
[----:B------:R-:W-:Y:S01]  /*2ef0*/  FMUL.FTZ R98, R136, R98 ;  /* 0x0000006288627220 */ /* 0x000fe20000410000 */
[----:B------:R-:W-:Y:S01]  /*2f00*/  FADD.FTZ R166, R133, R166 ;  /* 0x000000a685a67221 */ /* 0x000fe20000010000 */
[-C--:B------:R-:W-:Y:S02]  /*2f10*/  FFMA.FTZ R165, R131, R133.reuse, R165 ;  /* 0x0000008583a57223 */ /* 0x080fe400000100a5 */
[----:B----4-:R-:W-:Y:S02]  /*2f20*/  FFMA.FTZ R133, R99, R133, R98 ;  /* 0x0000008563857223 */ /* 0x010fe40000010062 */
[----:B------:R-:W4:Y:S01]  /*2f30*/  LDL R99, [R1+0x50] ;  /* 0x0000500001637983 */ /* 0x000f220000100800 */
[----:B------:R-:W-:Y:S01]  /*2f40*/  FADD.FTZ R137, -R203, R84 ;  /* 0x00000054cb897221 */ /* 0x000fe20000010100 */
[----:B------:R-:W-:-:S02]  /*2f50*/  HADD2.F32 R84, -RZ, R134.H0_H0 ;  /* 0x20000086ff547230 */ /* 0x000fc40000004100 */
[----:B------:R-:W-:Y:S02]  /*2f60*/  HADD2.F32 R136, -RZ, R138.H0_H0 ;  /* 0x2000008aff887230 */ /* 0x000fe40000004100 */
[----:B------:R-:W-:Y:S01]  /*2f70*/  FMUL.FTZ R137, R184, R137 ;  /* 0x00000089b8897220 */ /* 0x000fe20000410000 */
[----:B-1----:R-:W-:Y:S02]  /*2f80*/  HADD2.F32 R134, -RZ, R134.H1_H1 ;  /* 0x30000086ff867230 */ /* 0x002fe40000004100 */
[----:B--2---:R-:W-:Y:S02]  /*2f90*/  FMUL.FTZ R98, R223, R84 ;  /* 0x00000054df627220 */ /* 0x004fe40000410000 */
[----:B------:R-:W2:Y:S01]  /*2fa0*/  LDL R223, [R1+0x48] ;  /* 0x0000480001df7983 */ /* 0x000ea20000100800 */
[----:B------:R-:W-:Y:S01]  /*2fb0*/  FADD.FTZ R168, R136, R168 ;  /* 0x000000a888a87221 */ /* 0x000fe20000010000 */
[C---:B------:R-:W-:Y:S01]  /*2fc0*/  FFMA.FTZ R167, R137.reuse, R136, R167 ;  /* 0x0000008889a77223 */ /* 0x040fe200000100a7 */
[----:B------:R-:W-:Y:S01]  /*2fd0*/  FADD.FTZ R169, R84, R169 ;  /* 0x000000a954a97221 */ /* 0x000fe20000010000 */
[----:B------:R-:W-:Y:S01]  /*2fe0*/  FFMA.FTZ R170, R137, R84, R170 ;  /* 0x0000005489aa7223 */ /* 0x000fe200000100aa */
[----:B---3--:R-:W-:-:S02]  /*2ff0*/  FFMA.FTZ R136, R119, R136, R98 ;  /* 0x0000008877887223 */ /* 0x008fc40000010062 */
[----:B------:R-:W3:Y:S04]  /*3000*/  LDL R119, [R1+0x4c] ;  /* 0x00004c0001777983 */ /* 0x000ee80000100800 */
[----:B------:R-:W3:Y:S01]  /*3010*/  LDL R98, [R1+0x44] ;  /* 0x0000440001627983 */ /* 0x000ee20000100800 */
[----:B------:R-:W-:-:S04]  /*3020*/  FMUL.FTZ R113, R184, R113 ;  /* 0x00000071b8717220 */ /* 0x000fc80000410000 */
[CC--:B------:R-:W-:Y:S01]  /*3030*/  FFMA.FTZ R251, R113.reuse, R88.reuse, R251 ;  /* 0x0000005871fb7223 */ /* 0x0c0fe200000100fb */
[----:B------:R-:W-:Y:S01]  /*3040*/  FMUL.FTZ R88, R94, R88 ;  /* 0x000000585e587220 */ /* 0x000fe20000410000 */
[----:B------:R-:W-:Y:S01]  /*3050*/  FADD.FTZ R247, R114, R247 ;  /* 0x000000f772f77221 */ /* 0x000fe20000010000 */
[----:B------:R-:W-:Y:S01]  /*3060*/  FFMA.FTZ R6, R113, R114, R6 ;  /* 0x0000007271067223 */ /* 0x000fe20000010006 */
[----:B0-----:R-:W-:-:S04]  /*3070*/  IMAD.WIDE.U32 R94, R183, 0x8, R92 ;  /* 0x00000008b75e7825 */ /* 0x001fc800078e005c */
        /* <DEDUP_REMOVED lines=8> */
[----:B----4-:R-:W-:-:S03]  /*3100*/  FMUL.FTZ R84, R99, R134 ;  /* 0x0000008663547220 */ /* 0x010fc60000410000 */
[----:B------:R-:W4:Y:S01]  /*3110*/  LDL R99, [R1+0x40] ;  /* 0x0000400001637983 */ /* 0x000f220000100800 */
[C---:B------:R-:W-:Y:S01]  /*3120*/  FADD.FTZ R85, -R203.reuse, R85 ;  /* 0x00000055cb557221 */ /* 0x040fe20000010100 */
[C---:B------:R-:W-:Y:S01]  /*3130*/  FADD.FTZ R86, -R203.reuse, R86 ;  /* 0x00000056cb567221 */ /* 0x040fe20000010100 */
[----:B------:R-:W-:Y:S01]  /*3140*/  FADD.FTZ R87, -R203, R87 ;  /* 0x00000057cb577221 */ /* 0x000fe20000010100 */
[----:B------:R-:W-:Y:S02]  /*3150*/  HADD2.F32 R138, -RZ, R138.H1_H1 ;  /* 0x3000008aff8a7230 */ /* 0x000fe40000004100 */
[----:B------:R-:W-:Y:S01]  /*3160*/  FMUL.FTZ R203, R184, R85 ;  /* 0x00000055b8cb7220 */ /* 0x000fe20000410000 */
[----:B------:R-:W-:Y:S02]  /*3170*/  FADD.FTZ R173, R134, R173 ;  /* 0x000000ad86ad7221 */ /* 0x000fe40000010000 */
[----:B------:R-:W-:Y:S01]  /*3180*/  FADD.FTZ R172, R138, R172 ;  /* 0x000000ac8aac7221 */ /* 0x000fe20000010000 */
[CC--:B------:R-:W-:Y:S01]  /*3190*/  FFMA.FTZ R171, R203.reuse, R138.reuse, R171 ;  /* 0x0000008acbab7223 */ /* 0x0c0fe200000100ab */
[----:B------:R-:W-:Y:S01]  /*31a0*/  FFMA.FTZ R138, R222, R138, R84 ;  /* 0x0000008ade8a7223 */ /* 0x000fe20000010054 */
[----:B------:R-:W-:Y:S01]  /*31b0*/  FFMA.FTZ R174, R203, R134, R174 ;  /* 0x00000086cbae7223 */ /* 0x000fe200000100ae */
[----:B------:R-:W-:-:S02]  /*31c0*/  HADD2.F32 R84, -RZ, R135.H0_H0 ;  /* 0x20000087ff547230 */ /* 0x000fc40000004100 */
[----:B------:R-:W-:Y:S01]  /*31d0*/  FMUL.FTZ R134, R184, R86 ;  /* 0x00000056b8867220 */ /* 0x000fe20000410000 */
[----:B------:R-:W-:Y:S02]  /*31e0*/  HADD2.F32 R222, -RZ, R139.H0_H0 ;  /* 0x2000008bffde7230 */ /* 0x000fe40000004100 */
[-C--:B--2---:R-:W-:Y:S01]  /*31f0*/  FMUL.FTZ R85, R223, R84.reuse ;  /* 0x00000054df557220 */ /* 0x084fe20000410000 */
[----:B------:R-:W-:Y:S01]  /*3200*/  FADD.FTZ R177, R84, R177 ;  /* 0x000000b154b17221 */ /* 0x000fe20000010000 */
[----:B------:R-:W-:Y:S01]  /*3210*/  FFMA.FTZ R178, R134, R84, R178 ;  /* 0x0000005486b27223 */ /* 0x000fe200000100b2 */
[----:B------:R-:W-:Y:S02]  /*3220*/  HADD2.F32 R84, -RZ, R135.H1_H1 ;  /* 0x30000087ff547230 */ /* 0x000fe40000004100 */
[----:B------:R-:W-:Y:S01]  /*3230*/  FADD.FTZ R176, R222, R176 ;  /* 0x000000b0deb07221 */ /* 0x000fe20000010000 */
[----:B------:R-:W-:Y:S01]  /*3240*/  FFMA.FTZ R175, R134, R222, R175 ;  /* 0x000000de86af7223 */ /* 0x000fe200000100af */
[----:B------:R-:W-:-:S02]  /*3250*/  HADD2.F32 R139, -RZ, R139.H1_H1 ;  /* 0x3000008bff8b7230 */ /* 0x000fc40000004100 */
[----:B------:R-:W-:Y:S01]  /*3260*/  FMUL.FTZ R135, R184, R87 ;  /* 0x00000057b8877220 */ /* 0x000fe20000410000 */
[----:B------:R-:W-:Y:S02]  /*3270*/  FADD.FTZ R157, R84, R157 ;  /* 0x0000009d549d7221 */ /* 0x000fe40000010000 */
[----:B------:R-:W-:Y:S01]  /*3280*/  FADD.FTZ R163, R139, R163 ;  /* 0x000000a38ba37221 */ /* 0x000fe20000010000 */
[C---:B------:R-:W-:Y:S01]  /*3290*/  FFMA.FTZ R39, R135.reuse, R139, R39 ;  /* 0x0000008b87277223 */ /* 0x040fe20000010027 */
[----:B------:R-:W-:Y:S01]  /*32a0*/  FFMA.FTZ R144, R135, R84, R144 ;  /* 0x0000005487907223 */ /* 0x000fe20000010090 */
[----:B---3--:R-:W-:Y:S01]  /*32b0*/  FFMA.FTZ R222, R119, R222, R85 ;  /* 0x000000de77de7223 */ /* 0x008fe20000010055 */
[----:B------:R-:W0:Y:S01]  /*32c0*/  S2R R86, SR_TID.X ;  /* 0x0000000000567919 */ /* 0x000e220000002100 */
[----:B------:R-:W-:Y:S01]  /*32d0*/  UMOV UR6, 0xffffffff ;  /* 0xffffffff00067882 */ /* 0x000fe20000000000 */
[----:B0-----:R-:W-:Y:S01]  /*32e0*/  LOP3.LUT R119, R86, 0x1f, RZ, 0xc0, !PT ;  /* 0x0000001f56777812 */ /* 0x001fe200078ec0ff */
        /* <DEDUP_REMOVED lines=85> */
.L_x_2300:
[----:B------:R-:W-:Y:S01]  /*3840*/  FADD.FTZ R223, R84, R223 ;  /* 0x000000df54df7221 */ /* 0x000fe20000010000 */
[----:B0-----:R-:W-:Y:S01]  /*3850*/  FADD.FTZ R86, R85, R86 ;  /* 0x0000005655567221 */ /* 0x001fe20000010000 */
[----:B------:R-:W-:Y:S02]  /*3860*/  ISETP.NE.U32.AND P3, PT, RZ, UR18, PT ;  /* 0x00000012ff007c0c */ /* 0x000fe4000bf65070 */
[----:B------:R-:W-:Y:S01]  /*3870*/  FMUL.FTZ R223, R223, UR9 ;  /* 0x00000009dfdf7c20 */ /* 0x000fe20008410000 */
[----:B-----5:R-:W-:Y:S02]  /*3880*/  @P1 MOV R87, R148 ;  /* 0x0000009400571202 */ /* 0x020fe40000000f00 */
[----:B------:R-:W-:Y:S02]  /*3890*/  ISETP.NE.AND.EX P3, PT, RZ, UR19, PT, P3 ;  /* 0x00000013ff007c0c */ /* 0x000fe4000bf65330 */
[----:B------:R-:W-:Y:S01]  /*38a0*/  FSEL R224, R223, RZ, !P2 ;  /* 0x000000ffdfe07208 */ /* 0x000fe20005000000 */
[----:B------:R-:W-:Y:S01]  /*38b0*/  FMUL.FTZ R223, R86, UR9 ;  /* 0x0000000956df7c20 */ /* 0x000fe20008410000 */
[----:B------:R-:W-:-:S02]  /*38c0*/  @P1 LOP3.LUT P2, RZ, R87, 0xff, RZ, 0xc0, !PT ;  /* 0x000000ff57ff1812 */ /* 0x000fc4000784c0ff */
[----:B------:R-:W-:Y:S01]  /*38d0*/  MOV R87, R88 ;  /* 0x0000005800577202 */ /* 0x000fe20000000f00 */
        /* <DEDUP_REMOVED lines=22> */
[----:B------:R-:W-:Y:S01]  /*3a40*/  FFMA.FTZ R220, R220, R223, R224 ;  /* 0x000000dfdcdc7223 */ /* 0x000fe200000100e0 */
[----:B------:R-:W-:Y:S01]  /*3a50*/  @P1 LOP3.LUT P2, RZ, R148, 0xff00, RZ, 0xc0, !PT ;  /* 0x0000ff0094ff1812 */ /* 0x000fe2000784c0ff */
[----:B------:R-:W-:Y:S01]  /*3a60*/  FMUL.FTZ R207, R184, R217 ;  /* 0x000000d9b8cf7220 */ /* 0x000fe20000410000 */
[----:B------:R-:W-:Y:S01]  /*3a70*/  @P1 F2FP.F16.F32.PACK_AB R87, RZ, R87 ;  /* 0x00000057ff57123e */ /* 0x000fe200000000ff */
[----:B------:R-:W-:Y:S01]  /*3a80*/  FADD.FTZ R218, R90, -R218 ;  /* 0x800000da5ada7221 */ /* 0x000fe20000010000 */
[----:B------:R-:W-:Y:S01]  /*3a90*/  FADD.FTZ R220, R219, -R220 ;  /* 0x800000dcdbdc7221 */ /* 0x000fe20000010000 */
[----:B------:R-:W-:Y:S01]  /*3aa0*/  @P3 FADD.FTZ R207, R44, R207 ;  /* 0x000000cf2ccf3221 */ /* 0x000fe20000010000 */
[----:B------:R-:W-:Y:S01]  /*3ab0*/  @P1 PRMT R72, R87, 0x7610, R72 ;  /* 0x0000761057481816 */ /* 0x000fe20000000048 */
[----:B------:R-:W-:Y:S01]  /*3ac0*/  FMUL.FTZ R208, R184, R218 ;  /* 0x000000dab8d07220 */ /* 0x000fe20000410000 */
[----:B------:R-:W-:Y:S01]  /*3ad0*/  @P1 FSEL R87, R202, RZ, P2 ;  /* 0x000000ffca571208 */ /* 0x000fe20001000000 */
[----:B------:R-:W-:Y:S01]  /*3ae0*/  FFMA.FTZ R221, R221, R223, R224 ;  /* 0x000000dfdddd7223 */ /* 0x000fe200000100e0 */
[----:B------:R-:W-:Y:S01]  /*3af0*/  @P1 LOP3.LUT P2, RZ, R148, 0xff0000, RZ, 0xc0, !PT ;  /* 0x00ff000094ff1812 */ /* 0x000fe2000784c0ff */
[----:B------:R-:W-:Y:S01]  /*3b00*/  @P3 FADD.FTZ R208, R45, R208 ;  /* 0x000000d02dd03221 */ /* 0x000fe20000010000 */
[----:B------:R-:W-:Y:S01]  /*3b10*/  @P1 F2FP.F16.F32.PACK_AB R87, RZ, R87 ;  /* 0x00000057ff57123e */ /* 0x000fe200000000ff */
[----:B------:R-:W-:Y:S01]  /*3b20*/  FADD.FTZ R91, R91, -R221 ;  /* 0x800000dd5b5b7221 */ /* 0x000fe20000010000 */
[----:B------:R-:W-:Y:S01]  /*3b30*/  LOP3.LUT P5, RZ, R88, 0xff0000, RZ, 0xc0, !PT ;  /* 0x00ff000058ff7812 */ /* 0x000fe200078ac0ff */
[--C-:B------:R-:W-:Y:S01]  /*3b40*/  FFMA.FTZ R181, R181, R223, R224.reuse ;  /* 0x000000dfb5b57223 */ /* 0x100fe200000100e0 */
[----:B------:R-:W-:Y:S01]  /*3b50*/  @P1 PRMT R72, R72, 0x5410, R87 ;  /* 0x0000541048481816 */ /* 0x000fe20000000057 */
[----:B------:R-:W-:Y:S01]  /*3b60*/  FMUL.FTZ R215, R184, R91 ;  /* 0x0000005bb8d77220 */ /* 0x000fe20000410000 */
[----:B------:R-:W-:Y:S01]  /*3b70*/  @P1 FSEL R87, R206, RZ, P2 ;  /* 0x000000ffce571208 */ /* 0x000fe20001000000 */
[--C-:B------:R-:W-:Y:S01]  /*3b80*/  FFMA.FTZ R209, R209, R223, R224.reuse ;  /* 0x000000dfd1d17223 */ /* 0x100fe200000100e0 */
[----:B------:R-:W-:Y:S01]  /*3b90*/  @P1 LOP3.LUT P2, RZ, R148, 0xff000000, RZ, 0xc0, !PT ;  /* 0xff00000094ff1812 */ /* 0x000fe2000784c0ff */
[----:B------:R-:W-:Y:S01]  /*3ba0*/  @P3 FADD.FTZ R215, R47, R215 ;  /* 0x000000d72fd73221 */ /* 0x000fe20000010000 */
[----:B------:R-:W-:Y:S01]  /*3bb0*/  @P1 F2FP.F16.F32.PACK_AB R87, RZ, R87 ;  /* 0x00000057ff57123e */ /* 0x000fe200000000ff */
[-C--:B------:R-:W-:Y:S01]  /*3bc0*/  FFMA.FTZ R212, R212, R223.reuse, R224 ;  /* 0x000000dfd4d47223 */ /* 0x080fe200000100e0 */
[----:B------:R-:W-:Y:S01]  /*3bd0*/  FSEL R205, R205, RZ, P4 ;  /* 0x000000ffcdcd7208 */ /* 0x000fe20002000000 */
[----:B------:R-:W-:Y:S01]  /*3be0*/  FADD.FTZ R181, R180, -R181 ;  /* 0x800000b5b4b57221 */ /* 0x000fe20000010000 */
[----:B------:R-:W-:Y:S01]  /*3bf0*/  @P1 PRMT R73, R87, 0x7610, R73 ;  /* 0x0000761057491816 */ /* 0x000fe20000000049 */
[C---:B------:R-:W-:Y:S01]  /*3c00*/  FMUL.FTZ R87, R184.reuse, R214 ;  /* 0x000000d6b8577220 */ /* 0x040fe20000410000 */
[----:B------:R-:W-:Y:S01]  /*3c10*/  FMUL.FTZ R214, R184, R220 ;  /* 0x000000dcb8d67220 */ /* 0x000fe20000410000 */
[----:B------:R-:W-:Y:S01]  /*3c20*/  LOP3.LUT P4, RZ, R89, 0xff00, RZ, 0xc0, !PT ;  /* 0x0000ff0059ff7812 */ /* 0x000fe2000788c0ff */
[----:B------:R-:W-:Y:S01]  /*3c30*/  FADD.FTZ R209, R104, -R209 ;  /* 0x800000d168d17221 */ /* 0x000fe20000010000 */
[----:B------:R-:W-:Y:S01]  /*3c40*/  @P3 FADD.FTZ R87, R43, R87 ;  /* 0x000000572b573221 */ /* 0x000fe20000010000 */
[----:B------:R-:W-:Y:S01]  /*3c50*/  @P3 FADD.FTZ R214, R46, R214 ;  /* 0x000000d62ed63221 */ /* 0x000fe20000010000 */
[----:B------:R-:W-:Y:S01]  /*3c60*/  FSEL R206, R206, RZ, P5 ;  /* 0x000000ffcece7208 */ /* 0x000fe20002800000 */
[----:B------:R-:W-:Y:S01]  /*3c70*/  FADD.FTZ R212, R213, -R212 ;  /* 0x800000d4d5d47221 */ /* 0x000fe20000010000 */
[----:B------:R-:W-:Y:S01]  /*3c80*/  FMUL.FTZ R204, R87, UR14 ;  /* 0x0000000e57cc7c20 */ /* 0x000fe20008410000 */
[----:B------:R-:W-:Y:S01]  /*3c90*/  FMUL.FTZ R216, R214, UR14 ;  /* 0x0000000ed6d87c20 */ /* 0x000fe20008410000 */
[C---:B------:R-:W-:Y:S01]  /*3ca0*/  LOP3.LUT P6, RZ, R88.reuse, 0xff00, RZ, 0xc0, !PT ;  /* 0x0000ff0058ff7812 */ /* 0x040fe200078cc0ff */
[-CC-:B------:R-:W-:Y:S01]  /*3cb0*/  FFMA.FTZ R101, R101, R223.reuse, R224.reuse ;  /* 0x000000df65657223 */ /* 0x180fe200000100e0 */
[----:B------:R-:W-:Y:S01]  /*3cc0*/  LOP3.LUT P5, RZ, R88, 0xff000000, RZ, 0xc0, !PT ;  /* 0xff00000058ff7812 */ /* 0x000fe200078ac0ff */
[-CC-:B------:R-:W-:Y:S01]  /*3cd0*/  FFMA.FTZ R105, R105, R223.reuse, R224.reuse ;  /* 0x000000df69697223 */ /* 0x180fe200000100e0 */
[----:B------:R-:W-:Y:S01]  /*3ce0*/  @P1 FSEL R98, R204, RZ, P2 ;  /* 0x000000ffcc621208 */ /* 0x000fe20001000000 */
[-CC-:B------:R-:W-:Y:S01]  /*3cf0*/  FFMA.FTZ R109, R109, R223.reuse, R224.reuse ;  /* 0x000000df6d6d7223 */ /* 0x180fe200000100e0 */
[----:B------:R-:W-:Y:S01]  /*3d00*/  @P1 LOP3.LUT P2, RZ, R149, 0xff, RZ, 0xc0, !PT ;  /* 0x000000ff95ff1812 */ /* 0x000fe2000784c0ff */
[----:B------:R-:W-:Y:S01]  /*3d10*/  FFMA.FTZ R107, R107, R223, R224 ;  /* 0x000000df6b6b7223 */ /* 0x000fe200000100e0 */
[----:B------:R-:W-:Y:S01]  /*3d20*/  @P1 F2FP.F16.F32.PACK_AB R98, RZ, R98 ;  /* 0x00000062ff62123e */ /* 0x000fe200000000ff */
[----:B------:R-:W-:Y:S01]  /*3d30*/  FADD.FTZ R101, R100, -R101 ;  /* 0x8000006564657221 */ /* 0x000fe20000010000 */
[----:B------:R-:W-:Y:S01]  /*3d40*/  FADD.FTZ R105, R102, -R105 ;  /* 0x8000006966697221 */ /* 0x000fe20000010000 */
[----:B------:R-:W-:Y:S01]  /*3d50*/  FADD.FTZ R108, R108, -R109 ;  /* 0x8000006d6c6c7221 */ /* 0x000fe20000010000 */
[----:B------:R-:W-:Y:S01]  /*3d60*/  @P1 PRMT R73, R73, 0x5410, R98 ;  /* 0x0000541049491816 */ /* 0x000fe20000000062 */
[----:B------:R-:W-:Y:S01]  /*3d70*/  FMUL.FTZ R98, R207, UR14 ;  /* 0x0000000ecf627c20 */ /* 0x000fe20008410000 */
[----:B------:R-:W-:Y:S01]  /*3d80*/  FADD.FTZ R107, R110, -R107 ;  /* 0x8000006b6e6b7221 */ /* 0x000fe20000010000 */
[C---:B------:R-:W-:Y:S01]  /*3d90*/  FMUL.FTZ R101, R184.reuse, R101 ;  /* 0x00000065b8657220 */ /* 0x040fe20000410000 */
[C---:B------:R-:W-:Y:S01]  /*3da0*/  FMUL.FTZ R104, R184.reuse, R105 ;  /* 0x00000069b8687220 */ /* 0x040fe20000410000 */
[----:B------:R-:W-:Y:S01]  /*3db0*/  FMUL.FTZ R110, R184, R108 ;  /* 0x0000006cb86e7220 */ /* 0x000fe20000410000 */
[----:B------:R-:W-:Y:S01]  /*3dc0*/  @P1 FSEL R99, R98, RZ, P2 ;  /* 0x000000ff62631208 */ /* 0x000fe20001000000 */
[----:B------:R-:W-:Y:S01]  /*3dd0*/  FMUL.FTZ R102, R184, R107 ;  /* 0x0000006bb8667220 */ /* 0x000fe20000410000 */
[----:B------:R-:W-:Y:S01]  /*3de0*/  @P1 LOP3.LUT P2, RZ, R149, 0xff00, RZ, 0xc0, !PT ;  /* 0x0000ff0095ff1812 */ /* 0x000fe2000784c0ff */
[----:B------:R-:W-:Y:S01]  /*3df0*/  @P3 FADD.FTZ R101, R52, R101 ;  /* 0x0000006534653221 */ /* 0x000fe20000010000 */
[----:B------:R-:W-:Y:S01]  /*3e00*/  @P1 F2FP.F16.F32.PACK_AB R99, RZ, R99 ;  /* 0x00000063ff63123e */ /* 0x000fe200000000ff */
[----:B------:R-:W-:Y:S01]  /*3e10*/  @P3 FADD.FTZ R104, R53, R104 ;  /* 0x0000006835683221 */ /* 0x000fe20000010000 */
[----:B------:R-:W-:Y:S01]  /*3e20*/  @P3 FADD.FTZ R110, R54, R110 ;  /* 0x0000006e366e3221 */ /* 0x000fe20000010000 */
[----:B------:R-:W-:Y:S01]  /*3e30*/  @P3 FADD.FTZ R102, R55, R102 ;  /* 0x0000006637663221 */ /* 0x000fe20000010000 */
[----:B------:R-:W-:Y:S01]  /*3e40*/  @P1 PRMT R74, R99, 0x7610, R74 ;  /* 0x00007610634a1816 */ /* 0x000fe2000000004a */
[----:B------:R-:W-:Y:S01]  /*3e50*/  FMUL.FTZ R99, R208, UR14 ;  /* 0x0000000ed0637c20 */ /* 0x000fe20008410000 */
[----:B------:R-:W-:Y:S01]  /*3e60*/  FMUL.FTZ R109, R101, UR14 ;  /* 0x0000000e656d7c20 */ /* 0x000fe20008410000 */
[----:B------:R-:W-:Y:S01]  /*3e70*/  FMUL.FTZ R107, R104, UR14 ;  /* 0x0000000e686b7c20 */ /* 0x000fe20008410000 */
[-CC-:B------:R-:W-:Y:S01]  /*3e80*/  FFMA.FTZ R124, R124, R223.reuse, R224.reuse ;  /* 0x000000df7c7c7223 */ /* 0x180fe200000100e0 */
[-CC-:B------:R-:W-:Y:S01]  /*3e90*/  FFMA.FTZ R125, R125, R223.reuse, R224.reuse ;  /* 0x000000df7d7d7223 */ /* 0x180fe200000100e0 */
[----:B------:R-:W-:Y:S01]  /*3ea0*/  @P1 FSEL R90, R99, RZ, P2 ;  /* 0x000000ff635a1208 */ /* 0x000fe20001000000 */
[-C--:B------:R-:W-:Y:S01]  /*3eb0*/  FFMA.FTZ R127, R127, R223.reuse, R224 ;  /* 0x000000df7f7f7223 */ /* 0x080fe200000100e0 */
[----:B------:R-:W-:Y:S01]  /*3ec0*/  @P1 LOP3.LUT P2, RZ, R149, 0xff0000, RZ, 0xc0, !PT ;  /* 0x00ff000095ff1812 */ /* 0x000fe2000784c0ff */
[----:B------:R-:W-:Y:S01]  /*3ed0*/  FADD.FTZ R124, R122, -R124 ;  /* 0x8000007c7a7c7221 */ /* 0x000fe20000010000 */
[----:B------:R-:W-:Y:S01]  /*3ee0*/  @P1 F2FP.F16.F32.PACK_AB R90, RZ, R90 ;  /* 0x0000005aff5a123e */ /* 0x000fe200000000ff */
[----:B------:R-:W-:Y:S01]  /*3ef0*/  FADD.FTZ R125, R123, -R125 ;  /* 0x8000007d7b7d7221 */ /* 0x000fe20000010000 */
[----:B------:R-:W-:Y:S01]  /*3f00*/  FSEL R88, R99, RZ, P4 ;  /* 0x000000ff63587208 */ /* 0x000fe20002000000 */
[-C--:B------:R-:W-:Y:S01]  /*3f10*/  FFMA.FTZ R137, R137, R223.reuse, R224 ;  /* 0x000000df89897223 */ /* 0x080fe200000100e0 */
[----:B------:R-:W-:Y:S01]  /*3f20*/  @P1 PRMT R74, R74, 0x5410, R90 ;  /* 0x000054104a4a1816 */ /* 0x000fe2000000005a */
[-CC-:B------:R-:W-:Y:S01]  /*3f30*/  FFMA.FTZ R129, R129, R223.reuse, R224.reuse ;  /* 0x000000df81817223 */ /* 0x180fe200000100e0 */
[----:B------:R-:W-:Y:S01]  /*3f40*/  @P1 FSEL R90, R216, RZ, P2 ;  /* 0x000000ffd85a1208 */ /* 0x000fe20001000000 */
[-CC-:B------:R-:W-:Y:S01]  /*3f50*/  FFMA.FTZ R132, R132, R223.reuse, R224.reuse ;  /* 0x000000df84847223 */ /* 0x180fe200000100e0 */
[----:B------:R-:W-:Y:S01]  /*3f60*/  LOP3.LUT P2, RZ, R89, 0xff, RZ, 0xc0, !PT ;  /* 0x000000ff59ff7812 */ /* 0x000fe2000784c0ff */
[-CC-:B------:R-:W-:Y:S01]  /*3f70*/  FFMA.FTZ R131, R131, R223.reuse, R224.reuse ;  /* 0x000000df83837223 */ /* 0x180fe200000100e0 */
[----:B------:R-:W-:Y:S01]  /*3f80*/  @P1 F2FP.F16.F32.PACK_AB R90, RZ, R90 ;  /* 0x0000005aff5a123e */ /* 0x000fe200000000ff */
[----:B------:R-:W-:Y:S01]  /*3f90*/  FFMA.FTZ R203, R203, R223, R224 ;  /* 0x000000dfcbcb7223 */ /* 0x000fe200000100e0 */
[C---:B------:R-:W-:Y:S01]  /*3fa0*/  LOP3.LUT P4, RZ, R89.reuse, 0xff000000, RZ, 0xc0, !PT ;  /* 0xff00000059ff7812 */ /* 0x040fe2000788c0ff */
[----:B------:R-:W-:Y:S01]  /*3fb0*/  FADD.FTZ R127, R126, -R127 ;  /* 0x8000007f7e7f7221 */ /* 0x000fe20000010000 */
[----:B------:R-:W-:Y:S01]  /*3fc0*/  @P1 PRMT R75, R90, 0x7610, R75 ;  /* 0x000076105a4b1816 */ /* 0x000fe2000000004b */
[----:B------:R-:W-:Y:S01]  /*3fd0*/  FADD.FTZ R129, R128, -R129 ;  /* 0x8000008180817221 */ /* 0x000fe20000010000 */
[----:B------:R-:W-:Y:S01]  /*3fe0*/  FSEL R90, R98, RZ, P2 ;  /* 0x000000ff625a7208 */ /* 0x000fe20001000000 */
[----:B------:R-:W-:Y:S01]  /*3ff0*/  FADD.FTZ R132, R130, -R132 ;  /* 0x8000008482847221 */ /* 0x000fe20000010000 */
[----:B------:R-:W-:Y:S01]  /*4000*/  LOP3.LUT P2, RZ, R89, 0xff0000, RZ, 0xc0, !PT ;  /* 0x00ff000059ff7812 */ /* 0x000fe2000784c0ff */
[----:B------:R-:W-:Y:S01]  /*4010*/  FMUL.FTZ R89, R215, UR14 ;  /* 0x0000000ed7597c20 */ /* 0x000fe20008410000 */
[----:B------:R-:W-:Y:S01]  /*4020*/  F2FP.F16.F32.PACK_AB R90, R88, R90 ;  /* 0x0000005a585a723e */ /* 0x000fe200000000ff */
[----:B------:R-:W-:Y:S01]  /*4030*/  FMUL.FTZ R127, R184, R127 ;  /* 0x0000007fb87f7220 */ /* 0x000fe20000410000 */
[----:B------:R-:W-:Y:S01]  /*4040*/  FSEL R91, R216, RZ, P2 ;  /* 0x000000ffd85b7208 */ /* 0x000fe20001000000 */
[----:B------:R-:W-:Y:S01]  /*4050*/  FMUL.FTZ R132, R184, R132 ;  /* 0x00000084b8847220 */ /* 0x000fe20000410000 */
[----:B------:R-:W-:Y:S01]  /*4060*/  @P1 LOP3.LUT P2, RZ, R149, 0xff000000, RZ, 0xc0, !PT ;  /* 0xff00000095ff1812 */ /* 0x000fe2000784c0ff */
[----:B------:R-:W-:Y:S01]  /*4070*/  FADD.FTZ R131, R133, -R131 ;  /* 0x8000008385837221 */ /* 0x000fe20000010000 */
[----:B------:R-:W-:Y:S01]  /*4080*/  FSEL R88, R202, RZ, P6 ;  /* 0x000000ffca587208 */ /* 0x000fe20003000000 */
[----:B------:R-:W-:Y:S01]  /*4090*/  @P3 FADD.FTZ R127, R64, R127 ;  /* 0x0000007f407f3221 */ /* 0x000fe20000010000 */
[----:B------:R-:W-:Y:S01]  /*40a0*/  @P1 FSEL R98, R89, RZ, P2 ;  /* 0x000000ff59621208 */ /* 0x000fe20001000000 */
[----:B------:R-:W-:Y:S01]  /*40b0*/  @P3 FADD.FTZ R132, R66, R132 ;  /* 0x0000008442843221 */ /* 0x000fe20000010000 */
[----:B------:R-:W-:Y:S01]  /*40c0*/  ISETP.NE.U32.AND P2, PT, RZ, UR12, PT ;  /* 0x0000000cff007c0c */ /* 0x000fe2000bf45070 */
[----:B------:R-:W-:Y:S01]  /*40d0*/  FMUL.FTZ R123, R184, R131 ;  /* 0x00000083b87b7220 */ /* 0x000fe20000410000 */
[----:B------:R-:W-:Y:S01]  /*40e0*/  @P1 F2FP.F16.F32.PACK_AB R98, RZ, R98 ;  /* 0x00000062ff62123e */ /* 0x000fe200000000ff */
[----:B------:R-:W-:Y:S01]  /*40f0*/  FMUL.FTZ R126, R132, UR14 ;  /* 0x0000000e847e7c20 */ /* 0x000fe20008410000 */
[----:B------:R-:W-:Y:S01]  /*4100*/  ISETP.NE.AND.EX P2, PT, RZ, UR13, PT, P2 ;  /* 0x0000000dff007c0c */ /* 0x000fe2000bf45320 */
[----:B------:R-:W-:Y:S01]  /*4110*/  @P3 FADD.FTZ R123, R67, R123 ;  /* 0x0000007b437b3221 */ /* 0x000fe20000010000 */
[----:B------:R-:W-:Y:S01]  /*4120*/  @P1 PRMT R75, R75, 0x5410, R98 ;  /* 0x000054104b4b1816 */ /* 0x000fe20000000062 */
[----:B------:R-:W-:Y:S01]  /*4130*/  FADD.FTZ R203, R138, -R203 ;  /* 0x800000cb8acb7221 */ /* 0x000fe20000010000 */
[----:B------:R-:W-:-:S02]  /*4140*/  FSEL R89, R89, RZ, P4 ;  /* 0x000000ff59597208 */ /* 0x000fc40002000000 */
[----:B------:R-:W-:Y:S02]  /*4150*/  ISETP.NE.U32.AND P4, PT, RZ, UR12, PT ;  /* 0x0000000cff007c0c */ /* 0x000fe4000bf85070 */
[----:B------:R-:W-:Y:S02]  /*4160*/  F2FP.F16.F32.PACK_AB R91, R89, R91 ;  /* 0x0000005b595b723e */ /* 0x000fe400000000ff */
[----:B------:R-:W-:Y:S02]  /*4170*/  ISETP.NE.AND.EX P4, PT, RZ, UR13, PT, P4 ;  /* 0x0000000dff007c0c */ /* 0x000fe4000bf85340 */
[----:B------:R-:W-:Y:S01]  /*4180*/  FSEL R89, R204, RZ, P5 ;  /* 0x000000ffcc597208 */ /* 0x000fe20002800000 */
[----:B------:R-:W0:Y:S01]  /*4190*/  @P2 LDC.64 R98, c[0x0][0x308] ;  /* 0x0000c200ff622b82 */ /* 0x000e220000000a00 */
[----:B------:R-:W-:Y:S02]  /*41a0*/  SEL R85, R85, R77, P4 ;  /* 0x0000004d55557207 */ /* 0x000fe40002000000 */
[----:B------:R-:W-:-:S02]  /*41b0*/  SEL R86, R86, R78, P4 ;  /* 0x0000004e56567207 */ /* 0x000fc40002000000 */
[----:B------:R-:W-:Y:S02]  /*41c0*/  SEL R87, R87, R79, P4 ;  /* 0x0000004f57577207 */ /* 0x000fe40002000000 */
[----:B------:R-:W-:Y:S02]  /*41d0*/  @P2 SEL R84, R84, R76, P4 ;  /* 0x0000004c54542207 */ /* 0x000fe40002000000 */
[----:B------:R-:W-:Y:S02]  /*41e0*/  F2FP.F16.F32.PACK_AB R89, R89, R206 ;  /* 0x000000ce5959723e */ /* 0x000fe400000000ff */
[----:B------:R-:W-:Y:S01]  /*41f0*/  F2FP.F16.F32.PACK_AB R88, R88, R205 ;  /* 0x000000cd5858723e */ /* 0x000fe200000000ff */
[----:B0-----:R-:W-:-:S05]  /*4200*/  @P2 IMAD.WIDE.U32 R98, R190, 0x20, R98 ;  /* 0x00000020be622825 */ /* 0x001fca00078e0062 */
[----:B------:R0:W-:Y:S02]  /*4210*/  @P2 STG.E.128 desc[UR4][R98.64], R84 ;  /* 0x0000005462002986 */ /* 0x0001e4000c101d04 */
[----:B0-----:R-:W-:Y:S02]  /*4220*/  SEL R86, R214, R82, P4 ;  /* 0x00000052d6567207 */ /* 0x001fe40002000000 */
[----:B------:R-:W-:Y:S02]  /*4230*/  SEL R87, R215, R83, P4 ;  /* 0x00000053d7577207 */ /* 0x000fe40002000000 */
[----:B------:R-:W0:Y:S01]  /*4240*/  LDC.64 R214, c[0x0][0x2f8] ;  /* 0x0000be00ffd67b82 */ /* 0x000e220000000a00 */
[----:B------:R-:W-:Y:S02]  /*4250*/  SEL R84, R207, R80, P4 ;  /* 0x00000050cf547207 */ /* 0x000fe40002000000 */
        /* <DEDUP_REMOVED lines=8> */
[----:B------:R-:W-:-:S03]  /*42e0*/  @P3 FADD.FTZ R99, R49, R99 ;  /* 0x0000006331633221 */ /* 0x000fc60000010000 */
[----:B------:R-:W-:Y:S01]  /*42f0*/  FMUL.FTZ R180, R98, UR14 ;  /* 0x0000000e62b47c20 */ /* 0x000fe20008410000 */
[----:B------:R-:W-:Y:S01]  /*4300*/  FMUL.FTZ R181, R99, UR14 ;  /* 0x0000000e63b57c20 */ /* 0x000fe20008410000 */
[----:B0-----:R-:W0:Y:S01]  /*4310*/  @P2 LDC.64 R88, c[0x0][0x308] ;  /* 0x0000c200ff582b82 */ /* 0x001e220000000a00 */
[----:B------:R-:W-:Y:S01]  /*4320*/  FFMA.FTZ R91, R211, R223, R224 ;  /* 0x000000dfd35b7223 */ /* 0x000fe200000100e0 */
[----:B------:R-:W-:Y:S01]  /*4330*/  FMUL.FTZ R90, R184, R212 ;  /* 0x000000d4b85a7220 */ /* 0x000fe20000410000 */
[----:B-1----:R-:W-:-:S04]  /*4340*/  @P1 IMAD.WIDE.U32 R84, R190, 0x10, R84 ;  /* 0x00000010be541825 */ /* 0x002fc800078e0054 */
[----:B------:R-:W-:Y:S01]  /*4350*/  FADD.FTZ R91, R210, -R91 ;  /* 0x8000005bd25b7221 */ /* 0x000fe20000010000 */
[----:B------:R-:W-:Y:S01]  /*4360*/  @P3 FADD.FTZ R90, R51, R90 ;  /* 0x0000005a335a3221 */ /* 0x000fe20000010000 */
[----:B------:R1:W-:Y:S02]  /*4370*/  @P1 STG.E.128 desc[UR4][R84.64], R72 ;  /* 0x0000004854001986 */ /* 0x0003e4000c101d04 */
[----:B------:R-:W-:Y:S02]  /*4380*/  FMUL.FTZ R91, R184, R91 ;  /* 0x0000005bb85b7220 */ /* 0x000fe40000410000 */
[C---:B------:R-:W-:Y:S01]  /*4390*/  SEL R87, R90.reuse, R79, P4 ;  /* 0x0000004f5a577207 */ /* 0x040fe20002000000 */
[----:B------:R-:W-:Y:S01]  /*43a0*/  FMUL.FTZ R90, R90, UR14 ;  /* 0x0000000e5a5a7c20 */ /* 0x000fe20008410000 */
[----:B------:R-:W-:-:S05]  /*43b0*/  @P3 FADD.FTZ R91, R50, R91 ;  /* 0x0000005b325b3221 */ /* 0x000fca0000010000 */
[C---:B------:R-:W-:Y:S01]  /*43c0*/  SEL R86, R91.reuse, R78, P4 ;  /* 0x0000004e5b567207 */ /* 0x040fe20002000000 */
[----:B------:R-:W-:Y:S01]  /*43d0*/  FMUL.FTZ R91, R91, UR14 ;  /* 0x0000000e5b5b7c20 */ /* 0x000fe20008410000 */
[----:B0-----:R-:W-:Y:S01]  /*43e0*/  @P2 IMAD.WIDE.U32 R88, R183, 0x20, R88 ;  /* 0x00000020b7582825 */ /* 0x001fe200078e0058 */
[----:B-1----:R-:W-:Y:S02]  /*43f0*/  SEL R84, R98, R76, P4 ;  /* 0x0000004c62547207 */ /* 0x002fe40002000000 */
        /* <DEDUP_REMOVED lines=25> */
[C---:B------:R-:W-:Y:S01]  /*4590*/  FSEL R99, R181.reuse, RZ, P5 ;  /* 0x000000ffb5637208 */ /* 0x040fe20002800000 */
[----:B------:R-:W-:Y:S01]  /*45a0*/  FFMA.FTZ R85, R118, R223, R224 ;  /* 0x000000df76557223 */ /* 0x000fe200000100e0 */
[----:B------:R-:W-:Y:S01]  /*45b0*/  LOP3.LUT P5, RZ, R94, 0xff0000, RZ, 0xc0, !PT ;  /* 0x00ff00005eff7812 */ /* 0x000fe200078ac0ff */
[----:B------:R-:W-:Y:S01]  /*45c0*/  FMUL.FTZ R86, R184, R124 ;  /* 0x0000007cb8567220 */ /* 0x000fe20000410000 */
[----:B------:R-:W-:Y:S01]  /*45d0*/  @P1 FSEL R181, R181, RZ, P6 ;  /* 0x000000ffb5b51208 */ /* 0x000fe20003000000 */
[----:B------:R-:W-:Y:S01]  /*45e0*/  FADD.FTZ R85, R121, -R85 ;  /* 0x8000005579557221 */ /* 0x000fe20000010000 */
[----:B------:R-:W-:Y:S01]  /*45f0*/  @P1 LOP3.LUT P6, RZ, R150, 0xff0000, RZ, 0xc0, !PT ;  /* 0x00ff000096ff1812 */ /* 0x000fe200078cc0ff */
[----:B------:R-:W-:Y:S01]  /*4600*/  @P3 FADD.FTZ R86, R62, R86 ;  /* 0x000000563e563221 */ /* 0x000fe20000010000 */
[C---:B------:R-:W-:Y:S01]  /*4610*/  FSEL R100, R91.reuse, RZ, P5 ;  /* 0x000000ff5b647208 */ /* 0x040fe20002800000 */
[----:B------:R-:W-:Y:S01]  /*4620*/  FMUL.FTZ R85, R184, R85 ;  /* 0x00000055b8557220 */ /* 0x000fe20000410000 */
[----:B------:R-:W-:Y:S01]  /*4630*/  LOP3.LUT P5, RZ, R94, 0xff000000, RZ, 0xc0, !PT ;  /* 0xff0000005eff7812 */ /* 0x000fe200078ac0ff */
[----:B------:R-:W-:Y:S01]  /*4640*/  FMUL.FTZ R87, R184, R125 ;  /* 0x0000007db8577220 */ /* 0x000fe20000410000 */
[----:B------:R-:W-:Y:S01]  /*4650*/  @P1 FSEL R108, R91, RZ, P6 ;  /* 0x000000ff5b6c1208 */ /* 0x000fe20003000000 */
[-CC-:B------:R-:W-:Y:S01]  /*4660*/  FFMA.FTZ R91, R115, R223.reuse, R224.reuse ;  /* 0x000000df735b7223 */ /* 0x180fe200000100e0 */
[----:B------:R-:W-:Y:S01]  /*4670*/  @P1 LOP3.LUT P6, RZ, R150, 0xff000000, RZ, 0xc0, !PT ;  /* 0xff00000096ff1812 */ /* 0x000fe200078cc0ff */
[----:B------:R-:W-:Y:S01]  /*4680*/  @P3 FADD.FTZ R85, R61, R85 ;  /* 0x000000553d553221 */ /* 0x000fe20000010000 */
[----:B------:R-:W-:Y:S01]  /*4690*/  FSEL R101, R90, RZ, P5 ;  /* 0x000000ff5a657208 */ /* 0x000fe20002800000 */
[----:B------:R-:W-:Y:S01]  /*46a0*/  FADD.FTZ R91, R116, -R91 ;  /* 0x8000005b745b7221 */ /* 0x000fe20000010000 */
[----:B------:R-:W-:Y:S01]  /*46b0*/  LOP3.LUT P5, RZ, R95, 0xff, RZ, 0xc0, !PT ;  /* 0x000000ff5fff7812 */ /* 0x000fe200078ac0ff */
[----:B------:R-:W-:Y:S01]  /*46c0*/  @P3 FADD.FTZ R87, R63, R87 ;  /* 0x000000573f573221 */ /* 0x000fe20000010000 */
[----:B------:R-:W-:Y:S01]  /*46d0*/  @P1 FSEL R105, R90, RZ, P6 ;  /* 0x000000ff5a691208 */ /* 0x000fe20003000000 */
[----:B------:R-:W-:Y:S01]  /*46e0*/  FFMA.FTZ R90, R113, R223, R224 ;  /* 0x000000df715a7223 */ /* 0x000fe200000100e0 */
[----:B------:R-:W-:Y:S01]  /*46f0*/  @P1 LOP3.LUT P6, RZ, R151, 0xff, RZ, 0xc0, !PT ;  /* 0x000000ff97ff1812 */ /* 0x000fe200078cc0ff */
[----:B------:R-:W-:Y:S01]  /*4700*/  FMUL.FTZ R113, R89, UR14 ;  /* 0x0000000e59717c20 */ /* 0x000fe20008410000 */
[----:B------:R-:W-:Y:S01]  /*4710*/  FSEL R94, R109, RZ, P5 ;  /* 0x000000ff6d5e7208 */ /* 0x000fe20002800000 */
[----:B------:R-:W-:Y:S01]  /*4720*/  FADD.FTZ R90, R114, -R90 ;  /* 0x8000005a725a7221 */ /* 0x000fe20000010000 */
[----:B------:R-:W-:Y:S01]  /*4730*/  LOP3.LUT P5, RZ, R95, 0xff00, RZ, 0xc0, !PT ;  /* 0x0000ff005fff7812 */ /* 0x000fe200078ac0ff */
[----:B------:R-:W-:Y:S01]  /*4740*/  FMUL.FTZ R114, R88, UR14 ;  /* 0x0000000e58727c20 */ /* 0x000fe20008410000 */
[----:B------:R-:W-:Y:S01]  /*4750*/  @P1 FSEL R109, R109, RZ, P6 ;  /* 0x000000ff6d6d1208 */ /* 0x000fe20003000000 */
[C---:B------:R-:W-:Y:S01]  /*4760*/  FMUL.FTZ R90, R184.reuse, R90 ;  /* 0x0000005ab85a7220 */ /* 0x040fe20000410000 */
[----:B------:R-:W-:Y:S01]  /*4770*/  @P1 LOP3.LUT P6, RZ, R151, 0xff00, RZ, 0xc0, !PT ;  /* 0x0000ff0097ff1812 */ /* 0x000fe200078cc0ff */
[----:B------:R-:W-:Y:S01]  /*4780*/  FMUL.FTZ R91, R184, R91 ;  /* 0x0000005bb85b7220 */ /* 0x000fe20000410000 */
[----:B------:R-:W-:Y:S01]  /*4790*/  FSEL R104, R107, RZ, P5 ;  /* 0x000000ff6b687208 */ /* 0x000fe20002800000 */
[----:B------:R-:W-:Y:S01]  /*47a0*/  @P3 FADD.FTZ R90, R58, R90 ;  /* 0x0000005a3a5a3221 */ /* 0x000fe20000010000 */
[----:B------:R-:W-:Y:S01]  /*47b0*/  LOP3.LUT P5, RZ, R95, 0xff0000, RZ, 0xc0, !PT ;  /* 0x00ff00005fff7812 */ /* 0x000fe200078ac0ff */
[----:B------:R-:W-:Y:S01]  /*47c0*/  @P3 FADD.FTZ R91, R59, R91 ;  /* 0x0000005b3b5b3221 */ /* 0x000fe20000010000 */
[----:B------:R-:W-:Y:S01]  /*47d0*/  @P1 FSEL R107, R107, RZ, P6 ;  /* 0x000000ff6b6b1208 */ /* 0x000fe20003000000 */
[----:B------:R-:W-:Y:S01]  /*47e0*/  FMUL.FTZ R116, R90, UR14 ;  /* 0x0000000e5a747c20 */ /* 0x000fe20008410000 */
[----:B------:R-:W-:Y:S01]  /*47f0*/  LOP3.LUT P6, RZ, R95, 0xff000000, RZ, 0xc0, !PT ;  /* 0xff0000005fff7812 */ /* 0x000fe200078cc0ff */
[----:B------:R-:W-:Y:S01]  /*4800*/  FMUL.FTZ R118, R91, UR14 ;  /* 0x0000000e5b767c20 */ /* 0x000fe20008410000 */
[----:B------:R-:W-:Y:S01]  /*4810*/  FSEL R95, R110, RZ, P5 ;  /* 0x000000ff6e5f7208 */ /* 0x000fe20002800000 */
[----:B------:R-:W-:Y:S01]  /*4820*/  FMUL.FTZ R124, R184, R129 ;  /* 0x00000081b87c7220 */ /* 0x000fe20000410000 */
[----:B------:R-:W-:Y:S01]  /*4830*/  @P1 LOP3.LUT P5, RZ, R151, 0xff0000, RZ, 0xc0, !PT ;  /* 0x00ff000097ff1812 */ /* 0x000fe200078ac0ff */
[----:B------:R-:W-:Y:S01]  /*4840*/  FMUL.FTZ R121, R127, UR14 ;  /* 0x0000000e7f797c20 */ /* 0x000fe20008410000 */
[----:B------:R-:W-:Y:S01]  /*4850*/  MOV R84, R96 ;  /* 0x0000006000547202 */ /* 0x000fe20000000f00 */
[----:B------:R-:W-:Y:S01]  /*4860*/  @P3 FADD.FTZ R124, R65, R124 ;  /* 0x0000007c417c3221 */ /* 0x000fe20000010000 */
[----:B------:R-:W-:Y:S01]  /*4870*/  @P1 FSEL R190, R110, RZ, P5 ;  /* 0x000000ff6ebe1208 */ /* 0x000fe20002800000 */
[----:B------:R-:W-:Y:S01]  /*4880*/  FMUL.FTZ R125, R184, R203 ;  /* 0x000000cbb87d7220 */ /* 0x000fe20000410000 */
[----:B------:R-:W-:-:S02]  /*4890*/  FSEL R202, R102, RZ, P6 ;  /* 0x000000ff66ca7208 */ /* 0x000fc40003000000 */
[----:B------:R-:W-:Y:S01]  /*48a0*/  LOP3.LUT P5, RZ, R84, 0xff, RZ, 0xc0, !PT ;  /* 0x000000ff54ff7812 */ /* 0x000fe200078ac0ff */
[----:B------:R-:W-:Y:S01]  /*48b0*/  @P3 FADD.FTZ R125, R69, R125 ;  /* 0x0000007d457d3221 */ /* 0x000fe20000010000 */
[----:B------:R-:W-:Y:S02]  /*48c0*/  @P1 LOP3.LUT P6, RZ, R151, 0xff000000, RZ, 0xc0, !PT ;  /* 0xff00000097ff1812 */ /* 0x000fe400078cc0ff */
[----:B------:R-:W-:Y:S02]  /*48d0*/  @P1 MOV R84, R152 ;  /* 0x0000009800541202 */ /* 0x000fe40000000f00 */
[----:B------:R-:W-:Y:S02]  /*48e0*/  @P1 FSEL R204, R102, RZ, P6 ;  /* 0x000000ff66cc1208 */ /* 0x000fe40003000000 */
[----:B------:R-:W-:Y:S01]  /*48f0*/  @P1 LOP3.LUT P6, RZ, R84, 0xff, RZ, 0xc0, !PT ;  /* 0x000000ff54ff1812 */ /* 0x000fe200078cc0ff */
[----:B------:R-:W-:Y:S01]  /*4900*/  FFMA.FTZ R84, R120, R223, R224 ;  /* 0x000000df78547223 */ /* 0x000fe200000100e0 */
[----:B------:R-:W-:-:S02]  /*4910*/  FSEL R103, R114, RZ, P5 ;  /* 0x000000ff72677208 */ /* 0x000fc40002800000 */
[----:B------:R-:W-:Y:S01]  /*4920*/  LOP3.LUT P5, RZ, R96, 0xff00, RZ, 0xc0, !PT ;  /* 0x0000ff0060ff7812 */ /* 0x000fe200078ac0ff */
[----:B------:R-:W-:Y:S01]  /*4930*/  FADD.FTZ R84, R117, -R84 ;  /* 0x8000005475547221 */ /* 0x000fe20000010000 */
[----:B------:R-:W-:Y:S01]  /*4940*/  @P1 FSEL R114, R114, RZ, P6 ;  /* 0x000000ff72721208 */ /* 0x000fe20003000000 */
[----:B------:R-:W-:Y:S01]  /*4950*/  FMUL.FTZ R117, R85, UR14 ;  /* 0x0000000e55757c20 */ /* 0x000fe20008410000 */
[----:B------:R-:W-:Y:S01]  /*4960*/  @P1 LOP3.LUT P6, RZ, R152, 0xff00, RZ, 0xc0, !PT ;  /* 0x0000ff0098ff1812 */ /* 0x000fe200078cc0ff */
[----:B------:R-:W-:Y:S01]  /*4970*/  FMUL.FTZ R84, R184, R84 ;  /* 0x00000054b8547220 */ /* 0x000fe20000410000 */
[C---:B------:R-:W-:Y:S02]  /*4980*/  FSEL R102, R113.reuse, RZ, P5 ;  /* 0x000000ff71667208 */ /* 0x040fe40002800000 */
[----:B------:R-:W-:Y:S01]  /*4990*/  LOP3.LUT P5, RZ, R96, 0xff0000, RZ, 0xc0, !PT ;  /* 0x00ff000060ff7812 */ /* 0x000fe200078ac0ff */
[----:B------:R-:W-:Y:S01]  /*49a0*/  @P3 FADD.FTZ R84, R60, R84 ;  /* 0x000000543c543221 */ /* 0x000fe20000010000 */
[----:B------:R-:W-:-:S02]  /*49b0*/  @P1 FSEL R113, R113, RZ, P6 ;  /* 0x000000ff71711208 */ /* 0x000fc40003000000 */
[----:B------:R-:W-:Y:S01]  /*49c0*/  @P1 LOP3.LUT P6, RZ, R152, 0xff0000, RZ, 0xc0, !PT ;  /* 0x00ff000098ff1812 */ /* 0x000fe200078cc0ff */
[----:B------:R-:W-:Y:S01]  /*49d0*/  FMUL.FTZ R115, R84, UR14 ;  /* 0x0000000e54737c20 */ /* 0x000fe20008410000 */
[----:B------:R-:W-:Y:S02]  /*49e0*/  FSEL R106, R116, RZ, P5 ;  /* 0x000000ff746a7208 */ /* 0x000fe40002800000 */
[----:B------:R-:W-:Y:S01]  /*49f0*/  LOP3.LUT P5, RZ, R96, 0xff000000, RZ, 0xc0, !PT ;  /* 0xff00000060ff7812 */ /* 0x000fe200078ac0ff */
[-CC-:B------:R-:W-:Y:S01]  /*4a00*/  FFMA.FTZ R96, R134, R223.reuse, R224.reuse ;  /* 0x000000df86607223 */ /* 0x180fe200000100e0 */
[----:B------:R-:W-:Y:S01]  /*4a10*/  @P1 FSEL R116, R116, RZ, P6 ;  /* 0x000000ff74741208 */ /* 0x000fe20003000000 */
[----:B------:R-:W-:Y:S01]  /*4a20*/  FMUL.FTZ R134, R86, UR14 ;  /* 0x0000000e56867c20 */ /* 0x000fe20008410000 */
        /* <DEDUP_REMOVED lines=8> */
[----:B------:R-:W-:-:S02]  /*4ab0*/  @P1 LOP3.LUT P6, RZ, R153, 0xff, RZ, 0xc0, !PT ;  /* 0x000000ff99ff1812 */ /* 0x000fc400078cc0ff */
[----:B------:R-:W-:Y:S01]  /*4ac0*/  FSEL R111, R115, RZ, P5 ;  /* 0x000000ff736f7208 */ /* 0x000fe20002800000 */
[----:B------:R-:W-:Y:S01]  /*4ad0*/  @P3 FADD.FTZ R96, R70, R96 ;  /* 0x0000006046603221 */ /* 0x000fe20000010000 */
[----:B------:R-:W-:Y:S02]  /*4ae0*/  LOP3.LUT P5, RZ, R97, 0xff00, RZ, 0xc0, !PT ;  /* 0x0000ff0061ff7812 */ /* 0x000fe400078ac0ff */
[----:B------:R-:W-:Y:S02]  /*4af0*/  @P1 FSEL R115, R115, RZ, P6 ;  /* 0x000000ff73731208 */ /* 0x000fe40003000000 */
[----:B------:R-:W-:Y:S02]  /*4b00*/  @P1 LOP3.LUT P6, RZ, R153, 0xff00, RZ, 0xc0, !PT ;  /* 0x0000ff0099ff1812 */ /* 0x000fe400078cc0ff */
[----:B------:R-:W-:Y:S02]  /*4b10*/  FSEL R112, R117, RZ, P5 ;  /* 0x000000ff75707208 */ /* 0x000fe40002800000 */
[----:B------:R-:W-:-:S02]  /*4b20*/  LOP3.LUT P5, RZ, R97, 0xff0000, RZ, 0xc0, !PT ;  /* 0x00ff000061ff7812 */ /* 0x000fc400078ac0ff */
[----:B------:R-:W-:Y:S02]  /*4b30*/  @P1 FSEL R117, R117, RZ, P6 ;  /* 0x000000ff75751208 */ /* 0x000fe40003000000 */
[----:B------:R-:W-:Y:S01]  /*4b40*/  LOP3.LUT P6, RZ, R97, 0xff000000, RZ, 0xc0, !PT ;  /* 0xff00000061ff7812 */ /* 0x000fe200078cc0ff */
[----:B------:R-:W-:Y:S01]  /*4b50*/  FADD.FTZ R97, R136, -R137 ;  /* 0x8000008988617221 */ /* 0x000fe20000010000 */
[----:B------:R-:W-:Y:S01]  /*4b60*/  FSEL R135, R134, RZ, P5 ;  /* 0x000000ff86877208 */ /* 0x000fe20002800000 */
[----:B------:R-:W-:Y:S01]  /*4b70*/  FMUL.FTZ R137, R87, UR14 ;  /* 0x0000000e57897c20 */ /* 0x000fe20008410000 */
[----:B------:R-:W-:Y:S01]  /*4b80*/  @P1 LOP3.LUT P5, RZ, R153, 0xff0000, RZ, 0xc0, !PT ;  /* 0x00ff000099ff1812 */ /* 0x000fe200078ac0ff */
[C---:B------:R-:W-:Y:S01]  /*4b90*/  FMUL.FTZ R97, R184.reuse, R97 ;  /* 0x00000061b8617220 */ /* 0x040fe20000410000 */
[----:B------:R-:W-:Y:S01]  /*4ba0*/  MOV R120, R92 ;  /* 0x0000005c00787202 */ /* 0x000fe20000000f00 */
[----:B------:R-:W-:Y:S01]  /*4bb0*/  FMUL.FTZ R184, R184, R223 ;  /* 0x000000dfb8b87220 */ /* 0x000fe20000410000 */
[----:B------:R-:W-:Y:S01]  /*4bc0*/  @P1 FSEL R134, R134, RZ, P5 ;  /* 0x000000ff86861208 */ /* 0x000fe20002800000 */
[----:B------:R-:W-:Y:S01]  /*4bd0*/  @P3 FADD.FTZ R97, R68, R97 ;  /* 0x0000006144613221 */ /* 0x000fe20000010000 */
[----:B------:R-:W-:Y:S01]  /*4be0*/  FSEL R136, R137, RZ, P6 ;  /* 0x000000ff89887208 */ /* 0x000fe20003000000 */
[----:B------:R-:W-:Y:S01]  /*4bf0*/  @P3 FADD.FTZ R184, R71, R184 ;  /* 0x000000b847b83221 */ /* 0x000fe20000010000 */
[----:B------:R-:W-:-:S02]  /*4c00*/  LOP3.LUT P5, RZ, R120, 0xff, RZ, 0xc0, !PT ;  /* 0x000000ff78ff7812 */ /* 0x000fc400078ac0ff */
[----:B------:R-:W-:Y:S02]  /*4c10*/  @P1 LOP3.LUT P6, RZ, R153, 0xff000000, RZ, 0xc0, !PT ;  /* 0xff00000099ff1812 */ /* 0x000fe400078cc0ff */
[----:B------:R-:W-:Y:S02]  /*4c20*/  @P1 MOV R120, R154 ;  /* 0x0000009a00781202 */ /* 0x000fe40000000f00 */
[----:B------:R-:W-:Y:S02]  /*4c30*/  @P1 FSEL R137, R137, RZ, P6 ;  /* 0x000000ff89891208 */ /* 0x000fe40003000000 */
[----:B------:R-:W-:Y:S02]  /*4c40*/  @P1 LOP3.LUT P6, RZ, R120, 0xff, RZ, 0xc0, !PT ;  /* 0x000000ff78ff1812 */ /* 0x000fe400078cc0ff */
[----:B------:R-:W-:Y:S02]  /*4c50*/  SEL R89, R89, R77, P4 ;  /* 0x0000004d59597207 */ /* 0x000fe40002000000 */
[----:B------:R-:W-:-:S02]  /*4c60*/  SEL R90, R90, R78, P4 ;  /* 0x0000004e5a5a7207 */ /* 0x000fc40002000000 */
[C---:B------:R-:W-:Y:S01]  /*4c70*/  SEL R77, R124.reuse, R77, P4 ;  /* 0x0000004d7c4d7207 */ /* 0x040fe20002000000 */
[----:B------:R-:W-:Y:S01]  /*4c80*/  FMUL.FTZ R124, R124, UR14 ;  /* 0x0000000e7c7c7c20 */ /* 0x000fe20008410000 */
[----:B------:R-:W-:Y:S02]  /*4c90*/  SEL R78, R132, R78, P4 ;  /* 0x0000004e844e7207 */ /* 0x000fe40002000000 */
[C---:B------:R-:W-:Y:S02]  /*4ca0*/  FSEL R120, R121.reuse, RZ, P5 ;  /* 0x000000ff79787208 */ /* 0x040fe40002800000 */
[----:B------:R-:W-:Y:S02]  /*4cb0*/  @P1 FSEL R132, R121, RZ, P6 ;  /* 0x000000ff79841208 */ /* 0x000fe40003000000 */
[----:B------:R-:W-:Y:S02]  /*4cc0*/  @P1 LOP3.LUT P5, RZ, R154, 0xff00, RZ, 0xc0, !PT ;  /* 0x0000ff009aff1812 */ /* 0x000fe400078ac0ff */
[----:B------:R-:W-:-:S02]  /*4cd0*/  LOP3.LUT P6, RZ, R92, 0xff0000, RZ, 0xc0, !PT ;  /* 0x00ff00005cff7812 */ /* 0x000fc400078cc0ff */
[-C--:B------:R-:W-:Y:S02]  /*4ce0*/  SEL R91, R91, R79.reuse, P4 ;  /* 0x0000004f5b5b7207 */ /* 0x080fe40002000000 */
[C---:B------:R-:W-:Y:S01]  /*4cf0*/  SEL R79, R123.reuse, R79, P4 ;  /* 0x0000004f7b4f7207 */ /* 0x040fe20002000000 */
[----:B------:R-:W-:Y:S01]  /*4d00*/  FMUL.FTZ R123, R123, UR14 ;  /* 0x0000000e7b7b7c20 */ /* 0x000fe20008410000 */
[----:B------:R-:W-:Y:S02]  /*4d10*/  @P1 FSEL R133, R124, RZ, P5 ;  /* 0x000000ff7c851208 */ /* 0x000fe40002800000 */
[----:B------:R-:W-:Y:S02]  /*4d20*/  FSEL R121, R126, RZ, P6 ;  /* 0x000000ff7e797208 */ /* 0x000fe40003000000 */
[C---:B------:R-:W-:Y:S02]  /*4d30*/  @P1 LOP3.LUT P5, RZ, R154.reuse, 0xff0000, RZ, 0xc0, !PT ;  /* 0x00ff00009aff1812 */ /* 0x040fe400078ac0ff */
[----:B------:R-:W-:-:S02]  /*4d40*/  @P1 LOP3.LUT P6, RZ, R154, 0xff000000, RZ, 0xc0, !PT ;  /* 0xff0000009aff1812 */ /* 0x000fc400078cc0ff */
[----:B------:R-:W-:Y:S02]  /*4d50*/  SEL R88, R88, R76, P4 ;  /* 0x0000004c58587207 */ /* 0x000fe40002000000 */
[----:B------:R-:W-:Y:S02]  /*4d60*/  SEL R84, R84, R80, P4 ;  /* 0x0000005054547207 */ /* 0x000fe40002000000 */
[----:B------:R-:W-:Y:S02]  /*4d70*/  SEL R76, R127, R76, P4 ;  /* 0x0000004c7f4c7207 */ /* 0x000fe40002000000 */
[C---:B------:R-:W-:Y:S01]  /*4d80*/  SEL R80, R97.reuse, R80, P4 ;  /* 0x0000005061507207 */ /* 0x040fe20002000000 */
[----:B------:R-:W-:Y:S01]  /*4d90*/  FMUL.FTZ R97, R97, UR14 ;  /* 0x0000000e61617c20 */ /* 0x000fe20008410000 */
[----:B------:R-:W-:Y:S02]  /*4da0*/  @P1 FSEL R126, R126, RZ, P5 ;  /* 0x000000ff7e7e1208 */ /* 0x000fe40002800000 */
[----:B------:R-:W-:-:S02]  /*4db0*/  @P1 FSEL R127, R123, RZ, P6 ;  /* 0x000000ff7b7f1208 */ /* 0x000fc40003000000 */
[----:B------:R-:W-:Y:S02]  /*4dc0*/  LOP3.LUT P5, RZ, R93, 0xff, RZ, 0xc0, !PT ;  /* 0x000000ff5dff7812 */ /* 0x000fe400078ac0ff */
[----:B------:R-:W-:Y:S02]  /*4dd0*/  @P1 LOP3.LUT P6, RZ, R155, 0xff, RZ, 0xc0, !PT ;  /* 0x000000ff9bff1812 */ /* 0x000fe400078cc0ff */
[-C--:B------:R-:W-:Y:S02]  /*4de0*/  SEL R86, R86, R82.reuse, P4 ;  /* 0x0000005256567207 */ /* 0x080fe40002000000 */
[C---:B------:R-:W-:Y:S01]  /*4df0*/  SEL R82, R96.reuse, R82, P4 ;  /* 0x0000005260527207 */ /* 0x040fe20002000000 */
[----:B------:R-:W-:Y:S01]  /*4e00*/  FMUL.FTZ R96, R96, UR14 ;  /* 0x0000000e60607c20 */ /* 0x000fe20008410000 */
[C---:B------:R-:W-:Y:S02]  /*4e10*/  FSEL R122, R97.reuse, RZ, P5 ;  /* 0x000000ff617a7208 */ /* 0x040fe40002800000 */
[----:B------:R-:W-:-:S02]  /*4e20*/  @P1 FSEL R128, R97, RZ, P6 ;  /* 0x000000ff61801208 */ /* 0x000fc40003000000 */
[----:B------:R-:W-:Y:S02]  /*4e30*/  LOP3.LUT P5, RZ, R93, 0xff0000, RZ, 0xc0, !PT ;  /* 0x00ff00005dff7812 */ /* 0x000fe400078ac0ff */
[----:B------:R-:W-:Y:S02]  /*4e40*/  @P1 LOP3.LUT P6, RZ, R155, 0xff0000, RZ, 0xc0, !PT ;  /* 0x00ff00009bff1812 */ /* 0x000fe400078cc0ff */
[C---:B------:R-:W-:Y:S02]  /*4e50*/  FSEL R129, R96.reuse, RZ, P5 ;  /* 0x000000ff60817208 */ /* 0x040fe40002800000 */
[----:B------:R-:W-:Y:S02]  /*4e60*/  @P1 FSEL R130, R96, RZ, P6 ;  /* 0x000000ff60821208 */ /* 0x000fe40003000000 */
[----:B------:R-:W0:Y:S01]  /*4e70*/  @P1 LDC.64 R96, c[0x0][0x300] ;  /* 0x0000c000ff601b82 */ /* 0x000e220000000a00 */
[-C--:B------:R-:W-:Y:S02]  /*4e80*/  SEL R85, R85, R81.reuse, P4 ;  /* 0x0000005155557207 */ /* 0x080fe40002000000 */
[C---:B------:R-:W-:Y:S01]  /*4e90*/  SEL R81, R125.reuse, R81, P4 ;  /* 0x000000517d517207 */ /* 0x040fe20002000000 */
[----:B------:R-:W-:Y:S01]  /*4ea0*/  FMUL.FTZ R125, R125, UR14 ;  /* 0x0000000e7d7d7c20 */ /* 0x000fe20008410000 */
[----:B------:R-:W-:-:S02]  /*4eb0*/  @P1 LOP3.LUT P5, RZ, R155, 0xff00, RZ, 0xc0, !PT ;  /* 0x0000ff009bff1812 */ /* 0x000fc400078ac0ff */
[-C--:B------:R-:W-:Y:S02]  /*4ec0*/  SEL R87, R87, R83.reuse, P4 ;  /* 0x0000005357577207 */ /* 0x080fe40002000000 */
[----:B------:R-:W-:Y:S02]  /*4ed0*/  @P1 FSEL R131, R125, RZ, P5 ;  /* 0x000000ff7d831208 */ /* 0x000fe40002800000 */
[C---:B------:R-:W-:Y:S01]  /*4ee0*/  SEL R83, R184.reuse, R83, P4 ;  /* 0x00000053b8537207 */ /* 0x040fe20002000000 */
[----:B------:R-:W-:Y:S01]  /*4ef0*/  FMUL.FTZ R184, R184, UR14 ;  /* 0x0000000eb8b87c20 */ /* 0x000fe20008410000 */
[C---:B------:R-:W-:Y:S02]  /*4f00*/  LOP3.LUT P5, RZ, R93.reuse, 0xff00, RZ, 0xc0, !PT ;  /* 0x0000ff005dff7812 */ /* 0x040fe400078ac0ff */
[----:B------:R-:W-:Y:S02]  /*4f10*/  LOP3.LUT P4, RZ, R93, 0xff000000, RZ, 0xc0, !PT ;  /* 0xff0000005dff7812 */ /* 0x000fe4000788c0ff */
[----:B------:R-:W-:-:S02]  /*4f20*/  F2FP.F16.F32.PACK_AB R93, R101, R100 ;  /* 0x00000064655d723e */ /* 0x000fc400000000ff */
[----:B------:R-:W-:Y:S02]  /*4f30*/  @P1 F2FP.F16.F32.PACK_AB R180, RZ, R180 ;  /* 0x000000b4ffb4123e */ /* 0x000fe400000000ff */
[----:B------:R-:W-:Y:S02]  /*4f40*/  @P1 F2FP.F16.F32.PACK_AB R108, RZ, R108 ;  /* 0x0000006cff6c123e */ /* 0x000fe400000000ff */
[----:B------:R-:W-:Y:S01]  /*4f50*/  @P1 F2FP.F16.F32.PACK_AB R109, RZ, R109 ;  /* 0x0000006dff6d123e */ /* 0x000fe200000000ff */
[----:B0-----:R-:W-:Y:S01]  /*4f60*/  @P1 IMAD.WIDE.U32 R100, R183, 0x10, R96 ;  /* 0x00000010b7641825 */ /* 0x001fe200078e0060 */
[----:B------:R-:W-:Y:S01]  /*4f70*/  @P1 F2FP.F16.F32.PACK_AB R190, RZ, R190 ;  /* 0x000000beffbe123e */ /* 0x000fe200000000ff */
[----:B------:R-:W0:Y:S01]  /*4f80*/  @P2 LDC.64 R96, c[0x0][0x308] ;  /* 0x0000c200ff602b82 */ /* 0x000e220000000a00 */
[C---:B------:R-:W-:Y:S02]  /*4f90*/  LOP3.LUT P6, RZ, R92.reuse, 0xff00, RZ, 0xc0, !PT ;  /* 0x0000ff005cff7812 */ /* 0x040fe400078cc0ff */
[----:B------:R-:W-:-:S02]  /*4fa0*/  LOP3.LUT P3, RZ, R92, 0xff000000, RZ, 0xc0, !PT ;  /* 0xff0000005cff7812 */ /* 0x000fc4000786c0ff */
        /* <DEDUP_REMOVED lines=8> */
[----:B------:R-:W-:Y:S01]  /*5030*/  F2FP.F16.F32.PACK_AB R92, R99, R98 ;  /* 0x00000062635c723e */ /* 0x000fe200000000ff */
[----:B------:R-:W-:Y:S01]  /*5040*/  IMAD.WIDE.U32 R98, R183, 0x10, R214 ;  /* 0x00000010b7627825 */ /* 0x000fe200078e00d6 */
[----:B------:R-:W-:Y:S02]  /*5050*/  F2FP.F16.F32.PACK_AB R95, R202, R95 ;  /* 0x0000005fca5f723e */ /* 0x000fe400000000ff */
[----:B------:R-:W-:Y:S01]  /*5060*/  F2FP.F16.F32.PACK_AB R94, R104, R94 ;  /* 0x0000005e685e723e */ /* 0x000fe200000000ff */
[----:B0-----:R-:W-:Y:S01]  /*5070*/  @P2 IMAD.WIDE.U32 R96, R179, 0x20, R96 ;  /* 0x00000020b3602825 */ /* 0x001fe200078e0060 */
[----:B------:R-:W-:-:S02]  /*5080*/  @P1 PRMT R72, R72, 0x5410, R181 ;  /* 0x0000541048481816 */ /* 0x000fc400000000b5 */
[----:B------:R-:W-:Y:S01]  /*5090*/  @P1 PRMT R73, R73, 0x5410, R105 ;  /* 0x0000541049491816 */ /* 0x000fe20000000069 */
[----:B------:R0:W-:Y:S01]  /*50a0*/  STG.E.128 desc[UR4][R98.64], R92 ;  /* 0x0000005c62007986 */ /* 0x0001e2000c101d04 */
[----:B------:R-:W-:Y:S01]  /*50b0*/  @P1 PRMT R74, R74, 0x5410, R107 ;  /* 0x000054104a4a1816 */ /* 0x000fe2000000006b */
[----:B------:R-:W-:Y:S01]  /*50c0*/  IMAD.WIDE.U32 R182, R182, 0x10, R214 ;  /* 0x00000010b6b67825 */ /* 0x000fe200078e00d6 */
[----:B------:R-:W-:Y:S02]  /*50d0*/  @P1 PRMT R75, R75, 0x5410, R204 ;  /* 0x000054104b4b1816 */ /* 0x000fe400000000cc */
[----:B------:R-:W-:Y:S02]  /*50e0*/  @P1 F2FP.F16.F32.PACK_AB R114, RZ, R114 ;  /* 0x00000072ff72123e */ /* 0x000fe400000000ff */
[----:B------:R-:W-:Y:S01]  /*50f0*/  @P1 F2FP.F16.F32.PACK_AB R116, RZ, R116 ;  /* 0x00000074ff74123e */ /* 0x000fe200000000ff */
[----:B------:R1:W-:Y:S01]  /*5100*/  @P1 STG.E.128 desc[UR4][R100.64], R72 ;  /* 0x0000004864001986 */ /* 0x0003e2000c101d04 */
[----:B------:R-:W-:-:S02]  /*5110*/  @P1 F2FP.F16.F32.PACK_AB R115, RZ, R115 ;  /* 0x00000073ff73123e */ /* 0x000fc400000000ff */
[----:B------:R-:W-:Y:S01]  /*5120*/  @P1 F2FP.F16.F32.PACK_AB R134, RZ, R134 ;  /* 0x00000086ff86123e */ /* 0x000fe200000000ff */
[----:B------:R2:W-:Y:S01]  /*5130*/  @P2 STG.E.128 desc[UR4][R96.64], R88 ;  /* 0x0000005860002986 */ /* 0x0005e2000c101d04 */
[----:B------:R-:W-:Y:S02]  /*5140*/  @P1 F2FP.F16.F32.PACK_AB R113, RZ, R113 ;  /* 0x00000071ff71123e */ /* 0x000fe400000000ff */
[----:B------:R-:W-:Y:S01]  /*5150*/  @P1 F2FP.F16.F32.PACK_AB R118, RZ, R118 ;  /* 0x00000076ff76123e */ /* 0x000fe200000000ff */
[----:B------:R3:W-:Y:S01]  /*5160*/  @P2 STG.E.128 desc[UR4][R96.64+0x10], R84 ;  /* 0x0000105460002986 */ /* 0x0007e2000c101d04 */
[----:B------:R-:W-:Y:S01]  /*5170*/  @P1 F2FP.F16.F32.PACK_AB R117, RZ, R117 ;  /* 0x00000075ff75123e */ /* 0x000fe200000000ff */
[----:B0-----:R-:W0:Y:S01]  /*5180*/  @P1 LDC.64 R98, c[0x0][0x300] ;  /* 0x0000c000ff621b82 */ /* 0x001e220000000a00 */
[----:B------:R-:W-:Y:S02]  /*5190*/  F2FP.F16.F32.PACK_AB R95, R136, R135 ;  /* 0x00000087885f723e */ /* 0x000fe400000000ff */
[----:B------:R-:W-:-:S02]  /*51a0*/  F2FP.F16.F32.PACK_AB R94, R112, R111 ;  /* 0x0000006f705e723e */ /* 0x000fc400000000ff */
[----:B------:R-:W-:Y:S02]  /*51b0*/  F2FP.F16.F32.PACK_AB R93, R110, R106 ;  /* 0x0000006a6e5d723e */ /* 0x000fe400000000ff */
[----:B------:R-:W-:Y:S01]  /*51c0*/  F2FP.F16.F32.PACK_AB R92, R102, R103 ;  /* 0x00000067665c723e */ /* 0x000fe200000000ff */
[----:B-1----:R-:W-:Y:S01]  /*51d0*/  IMAD.WIDE.U32 R100, R179, 0x10, R214 ;  /* 0x00000010b3647825 */ /* 0x002fe200078e00d6 */
[----:B------:R-:W-:Y:S02]  /*51e0*/  @P1 F2FP.F16.F32.PACK_AB R137, RZ, R137 ;  /* 0x00000089ff89123e */ /* 0x000fe400000000ff */
[----:B------:R-:W-:Y:S01]  /*51f0*/  @P1 PRMT R72, R114, 0x7610, R72 ;  /* 0x0000761072481816 */ /* 0x000fe20000000048 */
[----:B--2---:R-:W1:Y:S01]  /*5200*/  @P1 LDC.64 R90, c[0x0][0x300] ;  /* 0x0000c000ff5a1b82 */ /* 0x004e620000000a00 */
[----:B------:R2:W-:Y:S01]  /*5210*/  STG.E.128 desc[UR4][R100.64], R92 ;  /* 0x0000005c64007986 */ /* 0x0005e2000c101d04 */
[----:B------:R-:W-:Y:S02]  /*5220*/  @P1 PRMT R73, R116, 0x7610, R73 ;  /* 0x0000761074491816 */ /* 0x000fe40000000049 */
[----:B------:R-:W-:-:S02]  /*5230*/  @P1 PRMT R74, R115, 0x7610, R74 ;  /* 0x00007610734a1816 */ /* 0x000fc4000000004a */
[----:B------:R-:W-:Y:S02]  /*5240*/  @P1 PRMT R75, R134, 0x7610, R75 ;  /* 0x00007610864b1816 */ /* 0x000fe4000000004b */
[----:B------:R-:W4:Y:S01]  /*5250*/  LDC.64 R88, c[0x0][0x210] ;  /* 0x00008400ff587b82 */ /* 0x000f220000000a00 */
[----:B---3--:R-:W-:Y:S02]  /*5260*/  FSEL R87, R184, RZ, P4 ;  /* 0x000000ffb8577208 */ /* 0x008fe40002000000 */
[----:B------:R-:W-:Y:S01]  /*5270*/  @P1 LOP3.LUT P4, RZ, R155, 0xff000000, RZ, 0xc0, !PT ;  /* 0xff0000009bff1812 */ /* 0x000fe2000788c0ff */
[----:B0-----:R-:W-:Y:S01]  /*5280*/  @P1 IMAD.WIDE.U32 R98, R179, 0x10, R98 ;  /* 0x00000010b3621825 */ /* 0x001fe200078e0062 */
[----:B------:R-:W-:Y:S02]  /*5290*/  @P1 PRMT R72, R72, 0x5410, R113 ;  /* 0x0000541048481816 */ /* 0x000fe40000000071 */
[----:B------:R-:W-:Y:S02]  /*52a0*/  @P1 PRMT R73, R73, 0x5410, R118 ;  /* 0x0000541049491816 */ /* 0x000fe40000000076 */
[----:B------:R-:W-:Y:S01]  /*52b0*/  @P1 PRMT R74, R74, 0x5410, R117 ;  /* 0x000054104a4a1816 */ /* 0x000fe20000000075 */
[----:B--2---:R-:W0:Y:S01]  /*52c0*/  @P2 LDC.64 R92, c[0x0][0x308] ;  /* 0x0000c200ff5c2b82 */ /* 0x004e220000000a00 */
[----:B------:R-:W-:-:S02]  /*52d0*/  @P1 PRMT R75, R75, 0x5410, R137 ;  /* 0x000054104b4b1816 */ /* 0x000fc40000000089 */
[----:B------:R-:W-:Y:S02]  /*52e0*/  @P1 F2FP.F16.F32.PACK_AB R132, RZ, R132 ;  /* 0x00000084ff84123e */ /* 0x000fe400000000ff */
[----:B------:R-:W-:Y:S01]  /*52f0*/  @P1 F2FP.F16.F32.PACK_AB R126, RZ, R126 ;  /* 0x0000007eff7e123e */ /* 0x000fe200000000ff */
[----:B------:R2:W-:Y:S01]  /*5300*/  @P1 STG.E.128 desc[UR4][R98.64], R72 ;  /* 0x0000004862001986 */ /* 0x0005e2000c101d04 */
[----:B------:R-:W-:Y:S01]  /*5310*/  @P1 FSEL R94, R184, RZ, P4 ;  /* 0x000000ffb85e1208 */ /* 0x000fe20002000000 */
[----:B-1----:R-:W-:Y:S01]  /*5320*/  @P1 IMAD.WIDE.U32 R90, R191, 0x10, R90 ;  /* 0x00000010bf5a1825 */ /* 0x002fe200078e005a */
[----:B------:R-:W-:Y:S02]  /*5330*/  @P1 F2FP.F16.F32.PACK_AB R128, RZ, R128 ;  /* 0x00000080ff80123e */ /* 0x000fe400000000ff */
[----:B------:R-:W-:Y:S02]  /*5340*/  @P1 F2FP.F16.F32.PACK_AB R130, RZ, R130 ;  /* 0x00000082ff82123e */ /* 0x000fe400000000ff */
[----:B------:R-:W-:-:S02]  /*5350*/  FSEL R86, R125, RZ, P5 ;  /* 0x000000ff7d567208 */ /* 0x000fc40002800000 */
[----:B------:R-:W-:Y:S02]  /*5360*/  FSEL R85, R123, RZ, P3 ;  /* 0x000000ff7b557208 */ /* 0x000fe40001800000 */
[----:B------:R-:W-:Y:S02]  /*5370*/  FSEL R84, R124, RZ, P6 ;  /* 0x000000ff7c547208 */ /* 0x000fe40003000000 */
[----:B------:R-:W-:Y:S02]  /*5380*/  @P1 F2FP.F16.F32.PACK_AB R133, RZ, R133 ;  /* 0x00000085ff85123e */ /* 0x000fe400000000ff */
[----:B------:R-:W-:Y:S02]  /*5390*/  @P1 F2FP.F16.F32.PACK_AB R127, RZ, R127 ;  /* 0x0000007fff7f123e */ /* 0x000fe400000000ff */
[----:B------:R-:W-:Y:S01]  /*53a0*/  @P1 F2FP.F16.F32.PACK_AB R131, RZ, R131 ;  /* 0x00000083ff83123e */ /* 0x000fe200000000ff */
[----:B0-----:R-:W-:Y:S01]  /*53b0*/  @P2 IMAD.WIDE.U32 R92, R191, 0x20, R92 ;  /* 0x00000020bf5c2825 */ /* 0x001fe200078e005c */
[----:B------:R-:W-:-:S02]  /*53c0*/  @P1 F2FP.F16.F32.PACK_AB R94, RZ, R94 ;  /* 0x0000005eff5e123e */ /* 0x000fc400000000ff */
[----:B--2---:R-:W-:Y:S02]  /*53d0*/  @P1 PRMT R72, R132, 0x7610, R72 ;  /* 0x0000761084481816 */ /* 0x004fe40000000048 */
[----:B------:R-:W-:Y:S01]  /*53e0*/  @P1 PRMT R73, R126, 0x7610, R73 ;  /* 0x000076107e491816 */ /* 0x000fe20000000049 */
[----:B------:R0:W-:Y:S01]  /*53f0*/  @P2 STG.E.128 desc[UR4][R92.64], R76 ;  /* 0x0000004c5c002986 */ /* 0x0001e2000c101d04 */
[----:B------:R-:W-:Y:S02]  /*5400*/  @P1 PRMT R74, R128, 0x7610, R74 ;  /* 0x00007610804a1816 */ /* 0x000fe4000000004a */
[----:B------:R-:W-:Y:S01]  /*5410*/  @P1 PRMT R75, R130, 0x7610, R75 ;  /* 0x00007610824b1816 */ /* 0x000fe2000000004b */
[----:B------:R0:W-:Y:S01]  /*5420*/  @P2 STG.E.128 desc[UR4][R92.64+0x10], R80 ;  /* 0x000010505c002986 */ /* 0x0001e2000c101d04 */
[----:B------:R-:W-:Y:S02]  /*5430*/  F2FP.F16.F32.PACK_AB R87, R87, R129 ;  /* 0x000000815757723e */ /* 0x000fe400000000ff */
[----:B------:R-:W-:-:S02]  /*5440*/  F2FP.F16.F32.PACK_AB R86, R86, R122 ;  /* 0x0000007a5656723e */ /* 0x000fc400000000ff */
[----:B------:R-:W-:Y:S02]  /*5450*/  F2FP.F16.F32.PACK_AB R85, R85, R121 ;  /* 0x000000795555723e */ /* 0x000fe400000000ff */
[----:B------:R-:W-:Y:S02]  /*5460*/  F2FP.F16.F32.PACK_AB R84, R84, R120 ;  /* 0x000000785454723e */ /* 0x000fe400000000ff */
[----:B------:R-:W-:Y:S02]  /*5470*/  @P1 PRMT R72, R72, 0x5410, R133 ;  /* 0x0000541048481816 */ /* 0x000fe40000000085 */
[----:B------:R-:W-:Y:S01]  /*5480*/  @P1 PRMT R73, R73, 0x5410, R127 ;  /* 0x0000541049491816 */ /* 0x000fe2000000007f */
[----:B------:R0:W-:Y:S01]  /*5490*/  STG.E.128 desc[UR4][R182.64], R84 ;  /* 0x00000054b6007986 */ /* 0x0001e2000c101d04 */
[----:B------:R-:W-:Y:S02]  /*54a0*/  @P1 PRMT R74, R74, 0x5410, R131 ;  /* 0x000054104a4a1816 */ /* 0x000fe40000000083 */
[----:B------:R-:W-:-:S02]  /*54b0*/  @P1 PRMT R75, R75, 0x5410, R94 ;  /* 0x000054104b4b1816 */ /* 0x000fc4000000005e */
[----:B----4-:R-:W-:-:S03]  /*54c0*/  LEA R0, R88, R0, 0x2 ;  /* 0x0000000058007211 */ /* 0x010fc600078e10ff */
[----:B------:R0:W-:Y:S01]  /*54d0*/  @P1 STG.E.128 desc[UR4][R90.64], R72 ;  /* 0x000000485a001986 */ /* 0x0001e2000c101d04 */
[----:B------:R-:W-:-:S13]  /*54e0*/  ISETP.GE.AND P1, PT, R0, R89, PT ;  /* 0x000000590000720c */ /* 0x000fda0003f26270 */
[----:B------:R-:W-:Y:S05]  /*54f0*/  @!P1 BRA `(.L_x_2288) ;  /* 0xffffffbc00849947 */ /* 0x000fea000383ffff */
[----:B------:R-:W-:Y:S05]  /*5500*/  BSYNC B1 ;  /* 0x0000000000017941 */ /* 0x000fea0003800000 */
.L_x_2286:
[----:B------:R1:W5:Y:S01]  /*5510*/  LDL.LU R68, [R1] ;  /* 0x0000000001447983 */ /* 0x0003620000300800 */
[----:B0-----:R-:W-:Y:S02]  /*5520*/  MOV R75, R19 ;  /* 0x00000013004b7202 */ /* 0x001fe40000000f00 */
        /* <DEDUP_REMOVED lines=115> */
[----:B-1----:R-:W-:-:S07]  /*5c60*/  MOV R119, R157 ;  /* 0x0000009d00777202 */ /* 0x002fce0000000f00 */
.L_x_2285:
[----:B------:R-:W-:Y:S05]  /*5c70*/  BSYNC B0 ;  /* 0x0000000000007941 */ /* 0x000fea0003800000 */
.L_x_2283:
        /* <DEDUP_REMOVED lines=213> */
[----:B------:R-:W-:Y:S02]  /*69d0*/  IADD3.X R26, RZ, RZ, RZ, P0, !PT ;  /* 0x000000ffff1a7210 */ /* 0x000fe400007fe4ff */
[----:B------:R-:W2:Y:S01]  /*69e0*/  LDS R71, [R2+0x3000] ;  /* 0x0030000002477984 */ /* 0x000ea20000000800 */
[----:B---3--:R-:W-:Y:S01]  /*69f0*/  FADD.FTZ R20, RZ, R20 ;  /* 0x00000014ff147221 */ /* 0x008fe20000010000 */
[----:B------:R-:W-:Y:S02]  /*6a00*/  SHF.L.U64.HI R26, R3, 0x2, R26 ;  /* 0x00000002031a7819 */ /* 0x000fe4000001021a */
        /* <DEDUP_REMOVED lines=23> */
[----:B------:R-:W-:Y:S01]  /*6b80*/  STS.128 [R0+0x10], R52 ;  /* 0x0000103400007388 */ /* 0x000fe20000000c00 */
[----:B------:R-:W-:Y:S01]  /*6b90*/  FADD.FTZ R77, R18, R77 ;  /* 0x0000004d124d7221 */ /* 0x000fe20000010000 */
[----:B------:R-:W-:Y:S02]  /*6ba0*/  IADD3 R18, P1, R24, UR16, RZ ;  /* 0x0000001018127c10 */ /* 0x000fe4000ff3e0ff */
[----:B------:R-:W-:Y:S04]  /*6bb0*/  STS.128 [R0+0x400], R32 ;  /* 0x0004002000007388 */ /* 0x000fe80000000c00 */
[----:B------:R0:W-:Y:S01]  /*6bc0*/  STS.128 [R0+0x410], R28 ;  /* 0x0004101c00007388 */ /* 0x0001e20000000c00 */
[----:B------:R-:W-:-:S03]  /*6bd0*/  FADD.FTZ R79, R20, R79 ;  /* 0x0000004f144f7221 */ /* 0x000fc60000010000 */
[----:B------:R-:W-:Y:S04]  /*6be0*/  STS.128 [R0+0x800], R64 ;  /* 0x0008004000007388 */ /* 0x000fe80000000c00 */
[----:B------:R-:W-:Y:S04]  /*6bf0*/  STS.128 [R0+0x810], R96 ;  /* 0x0008106000007388 */ /* 0x000fe80000000c00 */
[----:B------:R-:W-:Y:S04]  /*6c00*/  STS.128 [R0+0xc00], R112 ;  /* 0x000c007000007388 */ /* 0x000fe80000000c00 */
[----:B------:R-:W-:Y:S01]  /*6c10*/  STS.128 [R0+0xc10], R36 ;  /* 0x000c102400007388 */ /* 0x000fe20000000c00 */
[----:B0-----:R-:W-:Y:S01]  /*6c20*/  FADD.FTZ R29, R13, R46 ;  /* 0x0000002e0d1d7221 */ /* 0x001fe20000010000 */
[----:B------:R-:W-:Y:S01]  /*6c30*/  IADD3.X R13, R26, UR7, RZ, P0, !PT ;  /* 0x000000071a0d7c10 */ /* 0x000fe200087fe4ff */
[----:B------:R-:W-:Y:S01]  /*6c40*/  ULDC.64 UR6, c[0x0][0x2d0] ;  /* 0x0000b40000067ab9 */ /* 0x000fe20000000a00 */
[----:B------:R-:W-:Y:S01]  /*6c50*/  BAR.SYNC.DEFER_BLOCKING 0x0 ;  /* 0x0000000000007b1d */ /* 0x000fe20000010000 */
[----:B------:R-:W-:Y:S01]  /*6c60*/  IADD3 R14, P0, R24, UR6, RZ ;  /* 0x00000006180e7c10 */ /* 0x000fe2000ff1e0ff */
[----:B------:R-:W-:Y:S01]  /*6c70*/  FADD.FTZ R31, R19, R50 ;  /* 0x00000032131f7221 */ /* 0x000fe20000010000 */
[----:B------:R-:W-:-:S02]  /*6c80*/  IADD3.X R19, R26, UR17, RZ, P1, !PT ;  /* 0x000000111a137c10 */ /* 0x000fc40008ffe4ff */
        /* <DEDUP_REMOVED lines=40> */
[----:B---3--:R-:W-:Y:S01]  /*6f10*/  FADD.FTZ R22, RZ, R22 ;  /* 0x00000016ff167221 */ /* 0x008fe20000010000 */
[----:B------:R-:W-:Y:S02]  /*6f20*/  FADD.FTZ R20, R20, R43 ;  /* 0x0000002b14147221 */ /* 0x000fe40000010000 */
[----:B------:R-:W3:Y:S01]  /*6f30*/  LDS R49, [R2+0x2a00] ;  /* 0x002a000002317984 */ /* 0x000ee20000000800 */
[----:B-1----:R-:W-:Y:S01]  /*6f40*/  FADD.FTZ R22, R22, R37 ;  /* 0x0000002516167221 */ /* 0x002fe20000010000 */
[----:B------:R-:W-:Y:S02]  /*6f50*/  FADD.FTZ R55, R20, R55 ;  /* 0x0000003714377221 */ /* 0x000fe40000010000 */
[----:B------:R-:W1:Y:S01]  /*6f60*/  LDS R35, [R2+0x1c00] ;  /* 0x001c000002237984 */ /* 0x000e620000000800 */
        /* <DEDUP_REMOVED lines=11> */
[----:B------:R-:W0:Y:S01]  /*7020*/  LDS R33, [R2+0x3c00] ;  /* 0x003c000002217984 */ /* 0x000e220000000800 */
[----:B------:R-:W-:-:S03]  /*7030*/  FADD.FTZ R0, RZ, R0 ;  /* 0x00000000ff007221 */ /* 0x000fc60000010000 */
[----:B------:R-:W0:Y:S04]  /*7040*/  LDS R30, [R2+0x2e00] ;  /* 0x002e0000021e7984 */ /* 0x000e280000000800 */
[----:B------:R-:W0:Y:S01]  /*7050*/  LDS R32, [R2+0x3e00] ;  /* 0x003e000002207984 */ /* 0x000e220000000800 */
[----:B--2---:R-:W-:-:S03]  /*7060*/  FADD.FTZ R61, R24, R61 ;  /* 0x0000003d183d7221 */ /* 0x004fc60000010000 */
[----:B------:R-:W-:Y:S01]  /*7070*/  STG.E desc[UR4][R18.64], R71 ;  /* 0x0000004712007986 */ /* 0x000fe2000c101904 */
        /* <DEDUP_REMOVED lines=38> */
.L_x_2287:
        /* <DEDUP_REMOVED lines=8> */
.L_x_2290:
[----:B------:R-:W-:Y:S05]  /*7360*/  BSYNC B2 ;  /* 0x0000000000027941 */ /* 0x000fea0003800000 */
.L_x_2289:
        /* <DEDUP_REMOVED lines=8> */
.L_x_2291:
[----:B------:R-:W-:Y:S01]  /*73f0*/  HFMA2.MMA R87, -RZ, RZ, 0, 1.1920928955078125e-07 ;  /* 0x00000002ff577435 */ /* 0x000fe200000001ff */
[----:B------:R-:W-:Y:S01]  /*7400*/  MOV R86, R84 ;  /* 0x0000005400567202 */ /* 0x000fe20000000f00 */
[----:B------:R-:W-:-:S09]  /*7410*/  FADD.FTZ R85, R85, R224 ;  /* 0x000000e055557221 */ /* 0x000fd20000010000 */
[----:B------:R-:W-:Y:S05]  /*7420*/  WARPSYNC.COLLECTIVE R99, `(.L_x_2292) ;  /* 0x0000000063087348 */ /* 0x000fea0003c00000 */
[----:B------:R0:W1:Y:S02]  /*7430*/  SHFL.BFLY P3, R224, R86, R87, R98 ;  /* 0x0c00005756e07389 */ /* 0x0000640000060062 */
[----:B01----:R-:W-:Y:S01]  /*7440*/  ENDCOLLECTIVE ;  /* 0x000000000000791b */ /* 0x003fe20003800000 */
.L_x_2292:
[----:B------:R-:W-:Y:S01]  /*7450*/  MOV R86, R85 ;  /* 0x0000005500567202 */ /* 0x000fe20000000f00 */
[----:B------:R-:W-:-:S07]  /*7460*/  FADD.FTZ R84, R84, R224 ;  /* 0x000000e054547221 */ /* 0x000fce0000010000 */
[----:B------:R-:W-:Y:S05]  /*7470*/  WARPSYNC.COLLECTIVE R99, `(.L_x_2293) ;  /* 0x0000000063087348 */ /* 0x000fea0003c00000 */
[----:B------:R0:W1:Y:S02]  /*7480*/  SHFL.BFLY P3, R224, R86, R87, R98 ;  /* 0x0c00005756e07389 */ /* 0x0000640000060062 */
[----:B01----:R-:W-:Y:S01]  /*7490*/  ENDCOLLECTIVE ;  /* 0x000000000000791b */ /* 0x003fe20003800000 */
.L_x_2293:
[----:B------:R-:W-:Y:S01]  /*74a0*/  HFMA2.MMA R87, -RZ, RZ, 0, 2.384185791015625e-07 ;  /* 0x00000004ff577435 */ /* 0x000fe200000001ff */
[----:B------:R-:W-:Y:S01]  /*74b0*/  MOV R86, R84 ;  /* 0x0000005400567202 */ /* 0x000fe20000000f00 */
[----:B------:R-:W-:-:S09]  /*74c0*/  FADD.FTZ R85, R85, R224 ;  /* 0x000000e055557221 */ /* 0x000fd20000010000 */
[----:B------:R-:W-:Y:S05]  /*74d0*/  WARPSYNC.COLLECTIVE R99, `(.L_x_2294) ;  /* 0x0000000063087348 */ /* 0x000fea0003c00000 */
[----:B------:R0:W1:Y:S02]  /*74e0*/  SHFL.BFLY P3, R224, R86, R87, R98 ;  /* 0x0c00005756e07389 */ /* 0x0000640000060062 */
[----:B01----:R-:W-:Y:S01]  /*74f0*/  ENDCOLLECTIVE ;  /* 0x000000000000791b */ /* 0x003fe20003800000 */
.L_x_2294:
[----:B------:R-:W-:Y:S01]  /*7500*/  MOV R86, R85 ;  /* 0x0000005500567202 */ /* 0x000fe20000000f00 */
[----:B------:R-:W-:-:S07]  /*7510*/  FADD.FTZ R84, R84, R224 ;  /* 0x000000e054547221 */ /* 0x000fce0000010000 */
[----:B------:R-:W-:Y:S05]  /*7520*/  WARPSYNC.COLLECTIVE R99, `(.L_x_2295) ;  /* 0x0000000063087348 */ /* 0x000fea0003c00000 */
[----:B------:R0:W1:Y:S02]  /*7530*/  SHFL.BFLY P3, R224, R86, R87, R98 ;  /* 0x0c00005756e07389 */ /* 0x0000640000060062 */
[----:B01----:R-:W-:Y:S01]  /*7540*/  ENDCOLLECTIVE ;  /* 0x000000000000791b */ /* 0x003fe20003800000 */
.L_x_2295:
[----:B------:R-:W-:Y:S01]  /*7550*/  HFMA2.MMA R87, -RZ, RZ, 0, 4.76837158203125e-07 ;  /* 0x00000008ff577435 */ /* 0x000fe200000001ff */
[----:B------:R-:W-:Y:S01]  /*7560*/  MOV R86, R84 ;  /* 0x0000005400567202 */ /* 0x000fe20000000f00 */
[----:B------:R-:W-:-:S09]  /*7570*/  FADD.FTZ R85, R85, R224 ;  /* 0x000000e055557221 */ /* 0x000fd20000010000 */
[----:B------:R-:W-:Y:S05]  /*7580*/  WARPSYNC.COLLECTIVE R99, `(.L_x_2296) ;  /* 0x0000000063087348 */ /* 0x000fea0003c00000 */
[----:B------:R0:W1:Y:S02]  /*7590*/  SHFL.BFLY P3, R224, R86, R87, R98 ;  /* 0x0c00005756e07389 */ /* 0x0000640000060062 */
[----:B01----:R-:W-:Y:S01]  /*75a0*/  ENDCOLLECTIVE ;  /* 0x000000000000791b */ /* 0x003fe20003800000 */
.L_x_2296:
[----:B------:R-:W-:Y:S01]  /*75b0*/  MOV R86, R85 ;  /* 0x0000005500567202 */ /* 0x000fe20000000f00 */
[----:B------:R-:W-:-:S07]  /*75c0*/  FADD.FTZ R84, R84, R224 ;  /* 0x000000e054547221 */ /* 0x000fce0000010000 */
[----:B------:R-:W-:Y:S05]  /*75d0*/  WARPSYNC.COLLECTIVE R99, `(.L_x_2297) ;  /* 0x0000000063087348 */ /* 0x000fea0003c00000 */
[----:B------:R0:W1:Y:S02]  /*75e0*/  SHFL.BFLY P3, R224, R86, R87, R98 ;  /* 0x0c00005756e07389 */ /* 0x0000640000060062 */
[----:B01----:R-:W-:Y:S01]  /*75f0*/  ENDCOLLECTIVE ;  /* 0x000000000000791b */ /* 0x003fe20003800000 */
.L_x_2297:
[----:B------:R-:W-:Y:S01]  /*7600*/  HFMA2.MMA R87, -RZ, RZ, 0, 9.5367431640625e-07 ;  /* 0x00000010ff577435 */ /* 0x000fe200000001ff */
[----:B------:R-:W-:Y:S01]  /*7610*/  MOV R86, R84 ;  /* 0x0000005400567202 */ /* 0x000fe20000000f00 */
[----:B------:R-:W-:-:S09]  /*7620*/  FADD.FTZ R85, R85, R224 ;  /* 0x000000e055557221 */ /* 0x000fd20000010000 */
[----:B------:R-:W-:Y:S05]  /*7630*/  WARPSYNC.COLLECTIVE R99, `(.L_x_2298) ;  /* 0x0000000063087348 */ /* 0x000fea0003c00000 */
[----:B------:R0:W1:Y:S02]  /*7640*/  SHFL.BFLY P3, R224, R86, R87, R98 ;  /* 0x0c00005756e07389 */ /* 0x0000640000060062 */
[----:B01----:R-:W-:Y:S01]  /*7650*/  ENDCOLLECTIVE ;  /* 0x000000000000791b */ /* 0x003fe20003800000 */
.L_x_2298:
[----:B------:R-:W-:Y:S02]  /*7660*/  MOV R86, R85 ;  /* 0x0000005500567202 */ /* 0x000fe40000000f00 */
[----:B------:R-:W-:-:S07]  /*7670*/  MOV R223, R224 ;  /* 0x000000e000df7202 */ /* 0x000fce0000000f00 */
[----:B------:R-:W-:Y:S05]  /*7680*/  WARPSYNC.COLLECTIVE R99, `(.L_x_2299) ;  /* 0x0000000063087348 */ /* 0x000fea0003c00000 */
[----:B------:R0:W1:Y:S02]  /*7690*/  SHFL.BFLY P3, R224, R86, R87, R98 ;  /* 0x0c00005756e07389 */ /* 0x0000640000060062 */
[----:B01----:R-:W-:Y:S01]  /*76a0*/  ENDCOLLECTIVE ;  /* 0x000000000000791b */ /* 0x003fe20003800000 */
.L_x_2299:
[----:B------:R-:W-:Y:S01]  /*76b0*/  MOV R86, R224 ;  /* 0x000000e000567202 */ /* 0x000fe20000000f00 */
[----:B------:R-:W-:Y:S06]  /*76c0*/  BRA `(.L_x_2300) ;  /* 0xffffffc0005c7947 */ /* 0x000fec000383ffff */
.L_x_2301:
        /* <DEDUP_REMOVED lines=11> */
.L_x_3795:


//--------------------- .text._ZN10layer_norm22ln_bwd_finalize_kernelINS_22Kernel_traits_finalizeILj1024E6__halfS2_fS2_fjLb0ELj1024ELj4ENS_18Kernel_traits_baseILj1024ES2_S2_fS2_fjLj1024EEEEELb0ELb0EEEvNS_9BwdParamsE --------------------------
	.section	.text._ZN10layer_norm22ln_bwd_finalize_kernelINS_22Kernel_traits_finalizeILj1024E6__halfS2_fS2_fjLb0ELj1024ELj4ENS_18Kernel_traits_baseILj1024ES2_S2_fS2_fjLj1024EEEEELb0ELb0EEEvNS_9BwdParamsE,"ax",@progbits
	.align	128
        .global         _ZN10layer_norm22ln_bwd_finalize_kernelINS_22Kernel_traits_finalizeILj1024E6__halfS2_fS2_fjLb0ELj1024ELj4ENS_18Kernel_traits_baseILj1024ES2_S2_fS2_fjLj1024EEEEELb0ELb0EEEvNS_9BwdParamsE
        .type           _ZN10layer_norm22ln_bwd_finalize_kernelINS_22Kernel_traits_finalizeILj1024E6__halfS2_fS2_fjLb0ELj1024ELj4ENS_18Kernel_traits_baseILj1024ES2_S2_fS2_fjLj1024EEEEELb0ELb0EEEvNS_9BwdParamsE,@function
        .size           _ZN10layer_norm22ln_bwd_finalize_kernelINS_22Kernel_traits_finalizeILj1024E6__halfS2_fS2_fjLb0ELj1024ELj4ENS_18Kernel_traits_baseILj1024ES2_S2_fS2_fjLj1024EEEEELb0ELb0EEEvNS_9BwdParamsE,(.L_x_3796 - _ZN10layer_norm22ln_bwd_finalize_kernelINS_22Kernel_traits_finalizeILj1024E6__halfS2_fS2_fjLb0ELj1024ELj4ENS_18Kernel_traits_baseILj1024ES2_S2_fS2_fjLj1024EEEEELb0ELb0EEEvNS_9BwdParamsE)
        .other          _ZN10layer_norm22ln_bwd_finalize_kernelINS_22Kernel_traits_finalizeILj1024E6__halfS2_fS2_fjLb0ELj1024ELj4ENS_18Kernel_traits_baseILj1024ES2_S2_fS2_fjLj1024EEEEELb0ELb0EEEvNS_9BwdParamsE,@"STO_CUDA_ENTRY STV_DEFAULT"
_ZN10layer_norm22ln_bwd_finalize_kernelINS_22Kernel_traits_finalizeILj1024E6__halfS2_fS2_fjLb0ELj1024ELj4ENS_18Kernel_traits_baseILj1024ES2_S2_fS2_fjLj1024EEEEELb0ELb0EEEvNS_9BwdParamsE:
.text._ZN10layer_norm22ln_bwd_finalize_kernelINS_22Kernel_traits_finalizeILj1024E6__halfS2_fS2_fjLb0ELj1024ELj4ENS_18Kernel_traits_baseILj1024ES2_S2_fS2_fjLj1024EEEEELb0ELb0EEEvNS_9BwdParamsE:
        /* <DEDUP_REMOVED lines=25> */
.L_x_2314:
        /* <DEDUP_REMOVED lines=30> */
.L_x_2306:
        /* <DEDUP_REMOVED lines=36> */
.L_x_2305:
[----:B------:R-:W-:Y:S05]  /*05b0*/  BSYNC B1 ;  /* 0x0000000000017941 */ /* 0x000fea0003800000 */
.L_x_2304:
        /* <DEDUP_REMOVED lines=24> */
.L_x_2308:
[----:B------:R-:W-:Y:S05]  /*0740*/  BSYNC B1 ;  /* 0x0000000000017941 */ /* 0x000fea0003800000 */
.L_x_2307:
        /* <DEDUP_REMOVED lines=12> */
.L_x_2309:
[----:B------:R-:W-:Y:S05]  /*0810*/  BSYNC B1 ;  /* 0x0000000000017941 */ /* 0x000fea0003800000 */
.L_x_2303:
[----:B------:R-:W-:Y:S05]  /*0820*/  BSYNC B0 ;  /* 0x0000000000007941 */ /* 0x000fea0003800000 */
.L_x_2302:
        /* <DEDUP_REMOVED lines=29> */
.L_x_2325:
[----:B---3--:R-:W-:Y:S01]  /*0a00*/  FADD.FTZ R9, R18, R9 ;  /* 0x0000000912097221 */ /* 0x008fe20000010000 */
[----:B--2---:R-:W-:-:S04]  /*0a10*/  FADD.FTZ R11, R10, R11 ;  /* 0x0000000b0a0b7221 */ /* 0x004fc80000010000 */
[----:B------:R2:W-:Y:S04]  /*0a20*/  @!P1 STS [R6+0x2000], R9 ;  /* 0x0020000906009388 */ /* 0x0005e80000000800 */
[----:B------:R2:W-:Y:S02]  /*0a30*/  @!P1 STS [R6+0x2080], R11 ;  /* 0x0020800b06009388 */ /* 0x0005e40000000800 */
.L_x_2310:
        /* <DEDUP_REMOVED lines=18> */
.L_x_2313:
[----:B------:R-:W-:Y:S05]  /*0b60*/  BSYNC B0 ;  /* 0x0000000000007941 */ /* 0x000fea0003800000 */
.L_x_2312:
[C---:B------:R-:W-:Y:S01]  /*0b70*/  ISETP.GT.U32.AND P1, PT, R3.reuse, -0x401, PT ;  /* 0xfffffbff0300780c */ /* 0x040fe20003f24070 */
[----:B------:R-:W-:Y:S01]  /*0b80*/  VIADD R4, R4, 0x200 ;  /* 0x0000020004047836 */ /* 0x000fe20000000000 */
[----:B------:R-:W-:-:S11]  /*0b90*/  IADD3 R3, R3, 0x400, RZ ;  /* 0x0000040003037810 */ /* 0x000fd60007ffe0ff */
[----:B------:R-:W-:Y:S05]  /*0ba0*/  @P1 BRA `(.L_x_2314) ;  /* 0xfffffff400781947 */ /* 0x000fea000383ffff */
[----:B------:R-:W-:Y:S05]  /*0bb0*/  EXIT ;  /* 0x000000000000794d */ /* 0x000fea0003800000 */
.L_x_2311:
[----:B------:R-:W-:Y:S01]  /*0bc0*/  HFMA2.MMA R21, -RZ, RZ, 0, 5.9604644775390625e-08 ;  /* 0x00000001ff157435 */ /* 0x000fe200000001ff */
[----:B0--3--:R-:W-:Y:S01]  /*0bd0*/  MOV R22, R10 ;  /* 0x0000000a00167202 */ /* 0x009fe20000000f00 */
[----:B------:R-:W-:Y:S01]  /*0be0*/  IMAD.MOV.U32 R19, RZ, RZ, -0x1 ;  /* 0xffffffffff137424 */ /* 0x000fe200078e00ff */
[----:B------:R-:W-:-:S08]  /*0bf0*/  MOV R24, 0x1f ;  /* 0x0000001f00187802 */ /* 0x000fd00000000f00 */
[----:B-12---:R-:W-:Y:S05]  /*0c00*/  WARPSYNC.COLLECTIVE R19, `(.L_x_2315) ;  /* 0x0000000013087348 */ /* 0x006fea0003c00000 */
[----:B------:R0:W3:Y:S02]  /*0c10*/  SHFL.BFLY P2, R20, R22, R21, R24 ;  /* 0x0c00001516147389 */ /* 0x0000e40000040018 */
[----:B0123--:R-:W-:Y:S01]  /*0c20*/  ENDCOLLECTIVE ;  /* 0x000000000000791b */ /* 0x00ffe20003800000 */
.L_x_2315:
[----:B------:R-:W-:Y:S01]  /*0c30*/  HFMA2.MMA R21, -RZ, RZ, 0, 1.1920928955078125e-07 ;  /* 0x00000002ff157435 */ /* 0x000fe200000001ff */
[----:B------:R-:W-:-:S05]  /*0c40*/  MOV R11, R20 ;  /* 0x00000014000b7202 */ /* 0x000fca0000000f00 */
[----:B------:R-:W-:-:S05]  /*0c50*/  FADD.FTZ R11, R10, R11 ;  /* 0x0000000b0a0b7221 */ /* 0x000fca0000010000 */
[----:B------:R-:W-:-:S07]  /*0c60*/  MOV R22, R11 ;  /* 0x0000000b00167202 */ /* 0x000fce0000000f00 */
[----:B------:R-:W-:Y:S05]  /*0c70*/  WARPSYNC.COLLECTIVE R19, `(.L_x_2316) ;  /* 0x0000000013087348 */ /* 0x000fea0003c00000 */
[----:B------:R0:W1:Y:S02]  /*0c80*/  SHFL.BFLY P2, R20, R22, R21, R24 ;  /* 0x0c00001516147389 */ /* 0x0000640000040018 */
[----:B01----:R-:W-:Y:S01]  /*0c90*/  ENDCOLLECTIVE ;  /* 0x000000000000791b */ /* 0x003fe20003800000 */
.L_x_2316:
[----:B------:R-:W-:Y:S01]  /*0ca0*/  HFMA2.MMA R21, -RZ, RZ, 0, 2.384185791015625e-07 ;  /* 0x00000004ff157435 */ /* 0x000fe200000001ff */
[----:B------:R-:W-:-:S04]  /*0cb0*/  IMAD.MOV.U32 R14, RZ, RZ, R20 ;  /* 0x000000ffff0e7224 */ /* 0x000fc800078e0014 */
[----:B------:R-:W-:-:S05]  /*0cc0*/  FADD.FTZ R14, R11, R14 ;  /* 0x0000000e0b0e7221 */ /* 0x000fca0000010000 */
[----:B------:R-:W-:-:S07]  /*0cd0*/  MOV R22, R14 ;  /* 0x0000000e00167202 */ /* 0x000fce0000000f00 */
[----:B------:R-:W-:Y:S05]  /*0ce0*/  WARPSYNC.COLLECTIVE R19, `(.L_x_2317) ;  /* 0x0000000013087348 */ /* 0x000fea0003c00000 */
[----:B------:R0:W1:Y:S02]  /*0cf0*/  SHFL.BFLY P2, R20, R22, R21, R24 ;  /* 0x0c00001516147389 */ /* 0x0000640000040018 */
[----:B01----:R-:W-:Y:S01]  /*0d00*/  ENDCOLLECTIVE ;  /* 0x000000000000791b */ /* 0x003fe20003800000 */
.L_x_2317:
[----:B------:R-:W-:Y:S01]  /*0d10*/  HFMA2.MMA R21, -RZ, RZ, 0, 4.76837158203125e-07 ;  /* 0x00000008ff157435 */ /* 0x000fe200000001ff */
[----:B------:R-:W-:-:S05]  /*0d20*/  MOV R13, R20 ;  /* 0x00000014000d7202 */ /* 0x000fca0000000f00 */
[----:B------:R-:W-:-:S04]  /*0d30*/  FADD.FTZ R13, R14, R13 ;  /* 0x0000000d0e0d7221 */ /* 0x000fc80000010000 */
[----:B------:R-:W-:-:S07]  /*0d40*/  IMAD.MOV.U32 R22, RZ, RZ, R13 ;  /* 0x000000ffff167224 */ /* 0x000fce00078e000d */
[----:B------:R-:W-:Y:S05]  /*0d50*/  WARPSYNC.COLLECTIVE R19, `(.L_x_2318) ;  /* 0x0000000013087348 */ /* 0x000fea0003c00000 */
[----:B------:R0:W1:Y:S02]  /*0d60*/  SHFL.BFLY P2, R20, R22, R21, R24 ;  /* 0x0c00001516147389 */ /* 0x0000640000040018 */
[----:B01----:R-:W-:Y:S01]  /*0d70*/  ENDCOLLECTIVE ;  /* 0x000000000000791b */ /* 0x003fe20003800000 */
.L_x_2318:
[----:B------:R-:W-:Y:S01]  /*0d80*/  IMAD.MOV.U32 R21, RZ, RZ, 0x10 ;  /* 0x00000010ff157424 */ /* 0x000fe200078e00ff */
[----:B------:R-:W-:-:S05]  /*0d90*/  MOV R10, R20 ;  /* 0x00000014000a7202 */ /* 0x000fca0000000f00 */
[----:B------:R-:W-:-:S05]  /*0da0*/  FADD.FTZ R10, R13, R10 ;  /* 0x0000000a0d0a7221 */ /* 0x000fca0000010000 */
[----:B------:R-:W-:-:S07]  /*0db0*/  MOV R22, R10 ;  /* 0x0000000a00167202 */ /* 0x000fce0000000f00 */
[----:B------:R-:W-:Y:S05]  /*0dc0*/  WARPSYNC.COLLECTIVE R19, `(.L_x_2319) ;  /* 0x0000000013087348 */ /* 0x000fea0003c00000 */
[----:B------:R0:W1:Y:S02]  /*0dd0*/  SHFL.BFLY P2, R20, R22, R21, R24 ;  /* 0x0c00001516147389 */ /* 0x0000640000040018 */
[----:B01----:R-:W-:Y:S01]  /*0de0*/  ENDCOLLECTIVE ;  /* 0x000000000000791b */ /* 0x003fe20003800000 */
.L_x_2319:
[----:B------:R-:W-:Y:S01]  /*0df0*/  HFMA2.MMA R21, -RZ, RZ, 0, 5.9604644775390625e-08 ;  /* 0x00000001ff157435 */ /* 0x000fe200000001ff */
[----:B------:R-:W-:Y:S02]  /*0e00*/  MOV R22, R9 ;  /* 0x0000000900167202 */ /* 0x000fe40000000f00 */
[----:B------:R-:W-:-:S08]  /*0e10*/  MOV R11, R20 ;  /* 0x00000014000b7202 */ /* 0x000fd00000000f00 */
[----:B------:R-:W-:Y:S05]  /*0e20*/  WARPSYNC.COLLECTIVE R19, `(.L_x_2320) ;  /* 0x0000000013087348 */ /* 0x000fea0003c00000 */
[----:B------:R0:W1:Y:S02]  /*0e30*/  SHFL.BFLY P2, R20, R22, R21, R24 ;  /* 0x0c00001516147389 */ /* 0x0000640000040018 */
[----:B01----:R-:W-:Y:S01]  /*0e40*/  ENDCOLLECTIVE ;  /* 0x000000000000791b */ /* 0x003fe20003800000 */
.L_x_2320:
[----:B------:R-:W-:Y:S01]  /*0e50*/  HFMA2.MMA R21, -RZ, RZ, 0, 1.1920928955078125e-07 ;  /* 0x00000002ff157435 */ /* 0x000fe200000001ff */
[----:B------:R-:W-:-:S04]  /*0e60*/  IMAD.MOV.U32 R14, RZ, RZ, R20 ;  /* 0x000000ffff0e7224 */ /* 0x000fc800078e0014 */
[----:B------:R-:W-:-:S05]  /*0e70*/  FADD.FTZ R15, R9, R14 ;  /* 0x0000000e090f7221 */ /* 0x000fca0000010000 */
[----:B------:R-:W-:-:S07]  /*0e80*/  MOV R22, R15 ;  /* 0x0000000f00167202 */ /* 0x000fce0000000f00 */
[----:B------:R-:W-:Y:S05]  /*0e90*/  WARPSYNC.COLLECTIVE R19, `(.L_x_2321) ;  /* 0x0000000013087348 */ /* 0x000fea0003c00000 */
[----:B------:R0:W1:Y:S02]  /*0ea0*/  SHFL.BFLY P2, R20, R22, R21, R24 ;  /* 0x0c00001516147389 */ /* 0x0000640000040018 */
[----:B01----:R-:W-:Y:S01]  /*0eb0*/  ENDCOLLECTIVE ;  /* 0x000000000000791b */ /* 0x003fe20003800000 */
.L_x_2321:
[----:B------:R-:W-:Y:S01]  /*0ec0*/  HFMA2.MMA R21, -RZ, RZ, 0, 2.384185791015625e-07 ;  /* 0x00000004ff157435 */ /* 0x000fe200000001ff */
[----:B------:R-:W-:-:S05]  /*0ed0*/  MOV R16, R20 ;  /* 0x0000001400107202 */ /* 0x000fca0000000f00 */
[----:B------:R-:W-:-:S04]  /*0ee0*/  FADD.FTZ R16, R15, R16 ;  /* 0x000000100f107221 */ /* 0x000fc80000010000 */
[----:B------:R-:W-:-:S07]  /*0ef0*/  IMAD.MOV.U32 R22, RZ, RZ, R16 ;  /* 0x000000ffff167224 */ /* 0x000fce00078e0010 */
[----:B------:R-:W-:Y:S05]  /*0f00*/  WARPSYNC.COLLECTIVE R19, `(.L_x_2322) ;  /* 0x0000000013087348 */ /* 0x000fea0003c00000 */
[----:B------:R0:W1:Y:S02]  /*0f10*/  SHFL.BFLY P2, R20, R22, R21, R24 ;  /* 0x0c00001516147389 */ /* 0x0000640000040018 */
[----:B01----:R-:W-:Y:S01]  /*0f20*/  ENDCOLLECTIVE ;  /* 0x000000000000791b */ /* 0x003fe20003800000 */
.L_x_2322:
[----:B------:R-:W-:Y:S01]  /*0f30*/  IMAD.MOV.U32 R21, RZ, RZ, 0x8 ;  /* 0x00000008ff157424 */ /* 0x000fe200078e00ff */
[----:B------:R-:W-:-:S05]  /*0f40*/  MOV R17, R20 ;  /* 0x0000001400117202 */ /* 0x000fca0000000f00 */
[----:B------:R-:W-:-:S05]  /*0f50*/  FADD.FTZ R17, R16, R17 ;  /* 0x0000001110117221 */ /* 0x000fca0000010000 */
[----:B------:R-:W-:-:S07]  /*0f60*/  MOV R22, R17 ;  /* 0x0000001100167202 */ /* 0x000fce0000000f00 */
[----:B------:R-:W-:Y:S05]  /*0f70*/  WARPSYNC.COLLECTIVE R19, `(.L_x_2323) ;  /* 0x0000000013087348 */ /* 0x000fea0003c00000 */
[----:B------:R0:W1:Y:S02]  /*0f80*/  SHFL.BFLY P2, R20, R22, R21, R24 ;  /* 0x0c00001516147389 */ /* 0x0000640000040018 */
[----:B01----:R-:W-:Y:S01]  /*0f90*/  ENDCOLLECTIVE ;  /* 0x000000000000791b */ /* 0x003fe20003800000 */
.L_x_2323:
[----:B------:R-:W-:Y:S01]  /*0fa0*/  HFMA2.MMA R21, -RZ, RZ, 0, 9.5367431640625e-07 ;  /* 0x00000010ff157435 */ /* 0x000fe200000001ff */
[----:B------:R-:W-:-:S05]  /*0fb0*/  MOV R18, R20 ;  /* 0x0000001400127202 */ /* 0x000fca0000000f00 */
[----:B------:R-:W-:-:S05]  /*0fc0*/  FADD.FTZ R18, R17, R18 ;  /* 0x0000001211127221 */ /* 0x000fca0000010000 */
[----:B------:R-:W-:-:S07]  /*0fd0*/  MOV R22, R18 ;  /* 0x0000001200167202 */ /* 0x000fce0000000f00 */
[----:B------:R-:W-:Y:S05]  /*0fe0*/  WARPSYNC.COLLECTIVE R19, `(.L_x_2324) ;  /* 0x0000000013087348 */ /* 0x000fea0003c00000 */
[----:B------:R0:W1:Y:S02]  /*0ff0*/  SHFL.BFLY P2, R20, R22, R21, R24 ;  /* 0x0c00001516147389 */ /* 0x0000640000040018 */
[----:B01----:R-:W-:Y:S01]  /*1000*/  ENDCOLLECTIVE ;  /* 0x000000000000791b */ /* 0x003fe20003800000 */
.L_x_2324:
[----:B------:R-:W-:Y:S01]  /*1010*/  MOV R9, R20 ;  /* 0x0000001400097202 */ /* 0x000fe20000000f00 */
[----:B------:R-:W-:Y:S06]  /*1020*/  BRA `(.L_x_2325) ;  /* 0xfffffff800747947 */ /* 0x000fec000383ffff */
.L_x_2326:
        /* <DEDUP_REMOVED lines=13> */
.L_x_3796:


//--------------------- .text._ZN10layer_norm40ln_parallel_residual_bwd_finalize_kernelINS_22Kernel_traits_finalizeILj1024E6__halfS2_fS2_fjLb0ELj1024ELj4ENS_18Kernel_traits_baseILj1024ES2_S2_fS2_fjLj1024EEEEELb0EEEvNS_9BwdParamsE --------------------------
	.section	.text._ZN10layer_norm40ln_parallel_residual_bwd_finalize_kernelINS_22Kernel_traits_finalizeILj1024E6__halfS2_fS2_fjLb0ELj1024ELj4ENS_18Kernel_traits_baseILj1024ES2_S2_fS2_fjLj1024EEEEELb0EEEvNS_9BwdParamsE,"ax",@progbits
	.align	128
        .global         _ZN10layer_norm40ln_parallel_residual_bwd_finalize_kernelINS_22Kernel_traits_finalizeILj1024E6__halfS2_fS2_fjLb0ELj1024ELj4ENS_18Kernel_traits_baseILj1024ES2_S2_fS2_fjLj1024EEEEELb0EEEvNS_9BwdParamsE
        .type           _ZN10layer_norm40ln_parallel_residual_bwd_finalize_kernelINS_22Kernel_traits_finalizeILj1024E6__halfS2_fS2_fjLb0ELj1024ELj4ENS_18Kernel_traits_baseILj1024ES2_S2_fS2_fjLj1024EEEEELb0EEEvNS_9BwdParamsE,@function
        .size           _ZN10layer_norm40ln_parallel_residual_bwd_finalize_kernelINS_22Kernel_traits_finalizeILj1024E6__halfS2_fS2_fjLb0ELj1024ELj4ENS_18Kernel_traits_baseILj1024ES2_S2_fS2_fjLj1024EEEEELb0EEEvNS_9BwdParamsE,(.L_x_3797 - _ZN10layer_norm40ln_parallel_residual_bwd_finalize_kernelINS_22Kernel_traits_finalizeILj1024E6__halfS2_fS2_fjLb0ELj1024ELj4ENS_18Kernel_traits_baseILj1024ES2_S2_fS2_fjLj1024EEEEELb0EEEvNS_9BwdParamsE)
        .other          _ZN10layer_norm40ln_parallel_residual_bwd_finalize_kernelINS_22Kernel_traits_finalizeILj1024E6__halfS2_fS2_fjLb0ELj1024ELj4ENS_18Kernel_traits_baseILj1024ES2_S2_fS2_fjLj1024EEEEELb0EEEvNS_9BwdParamsE,@"STO_CUDA_ENTRY STV_DEFAULT"
_ZN10layer_norm40ln_parallel_residual_bwd_finalize_kernelINS_22Kernel_traits_finalizeILj1024E6__halfS2_fS2_fjLb0ELj1024ELj4ENS_18Kernel_traits_baseILj1024ES2_S2_fS2_fjLj1024EEEEELb0EEEvNS_9BwdParamsE:
.text._ZN10layer_norm40ln_parallel_residual_bwd_finalize_kernelINS_22Kernel_traits_finalizeILj1024E6__halfS2_fS2_fjLb0ELj1024ELj4ENS_18Kernel_traits_baseILj1024ES2_S2_fS2_fjLj1024EEEEELb0EEEvNS_9BwdParamsE:
        /* <DEDUP_REMOVED lines=22> */
.L_x_2339:
        /* <DEDUP_REMOVED lines=42> */
.L_x_2331:
        /* <DEDUP_REMOVED lines=62> */
.L_x_2330:
[----:B------:R-:W-:Y:S05]  /*07e0*/  BSYNC B1 ;  /* 0x0000000000017941 */ /* 0x000fea0003800000 */
.L_x_2329:
        /* <DEDUP_REMOVED lines=38> */
.L_x_2333:
[----:B------:R-:W-:Y:S05]  /*0a50*/  BSYNC B1 ;  /* 0x0000000000017941 */ /* 0x000fea0003800000 */
.L_x_2332:
        /* <DEDUP_REMOVED lines=20> */
.L_x_2334:
[----:B------:R-:W-:Y:S05]  /*0ba0*/  BSYNC B1 ;  /* 0x0000000000017941 */ /* 0x000fea0003800000 */
.L_x_2328:
[----:B------:R-:W-:Y:S05]  /*0bb0*/  BSYNC B0 ;  /* 0x0000000000007941 */ /* 0x000fea0003800000 */
.L_x_2327:
        /* <DEDUP_REMOVED lines=54> */
.L_x_2360:
        /* <DEDUP_REMOVED lines=10> */
.L_x_2335:
        /* <DEDUP_REMOVED lines=28> */
.L_x_2338:
[----:B------:R-:W-:Y:S05]  /*1180*/  BSYNC B0 ;  /* 0x0000000000007941 */ /* 0x000fea0003800000 */
.L_x_2337:
[C---:B------:R-:W-:Y:S02]  /*1190*/  ISETP.GT.U32.AND P1, PT, R4.reuse, -0x401, PT ;  /* 0xfffffbff0400780c */ /* 0x040fe40003f24070 */
[----:B------:R-:W-:Y:S02]  /*11a0*/  IADD3 R4, R4, 0x400, RZ ;  /* 0x0000040004047810 */ /* 0x000fe40007ffe0ff */
[----:B------:R-:W-:-:S09]  /*11b0*/  IADD3 R5, R5, 0x200, RZ ;  /* 0x0000020005057810 */ /* 0x000fd20007ffe0ff */
[----:B------:R-:W-:Y:S05]  /*11c0*/  @P1 BRA `(.L_x_2339) ;  /* 0xffffffec00e41947 */ /* 0x000fea000383ffff */
[----:B------:R-:W-:Y:S05]  /*11d0*/  EXIT ;  /* 0x000000000000794d */ /* 0x000fea0003800000 */
.L_x_2336:
[----:B------:R-:W-:Y:S01]  /*11e0*/  HFMA2.MMA R14, -RZ, RZ, 0, 5.9604644775390625e-08 ;  /* 0x00000001ff0e7435 */ /* 0x000fe200000001ff */
[----:B----4-:R-:W-:Y:S02]  /*11f0*/  MOV R27, R10 ;  /* 0x0000000a001b7202 */ /* 0x010fe40000000f00 */
[----:B------:R-:W-:Y:S02]  /*1200*/  MOV R13, 0x1f ;  /* 0x0000001f000d7802 */ /* 0x000fe40000000f00 */
[----:B------:R-:W-:-:S07]  /*1210*/  MOV R12, 0xffffffff ;  /* 0xffffffff000c7802 */ /* 0x000fce0000000f00 */
[----:B0123--:R-:W-:Y:S05]  /*1220*/  WARPSYNC.COLLECTIVE R12, `(.L_x_2340) ;  /* 0x000000000c087348 */ /* 0x00ffea0003c00000 */
[----:B------:R4:W0:Y:S02]  /*1230*/  SHFL.BFLY P2, R17, R27, R14, R13 ;  /* 0x0c00000e1b117389 */ /* 0x000824000004000d */
[----:B01234-:R-:W-:Y:S01]  /*1240*/  ENDCOLLECTIVE ;  /* 0x000000000000791b */ /* 0x01ffe20003800000 */
.L_x_2340:
[----:B------:R-:W-:Y:S01]  /*1250*/  HFMA2.MMA R14, -RZ, RZ, 0, 1.1920928955078125e-07 ;  /* 0x00000002ff0e7435 */ /* 0x000fe200000001ff */
[----:B------:R-:W-:-:S05]  /*1260*/  FADD.FTZ R11, R10, R17 ;  /* 0x000000110a0b7221 */ /* 0x000fca0000010000 */
[----:B------:R-:W-:-:S07]  /*1270*/  MOV R27, R11 ;  /* 0x0000000b001b7202 */ /* 0x000fce0000000f00 */
[----:B------:R-:W-:Y:S05]  /*1280*/  WARPSYNC.COLLECTIVE R12, `(.L_x_2341) ;  /* 0x000000000c087348 */ /* 0x000fea0003c00000 */
[----:B------:R0:W1:Y:S02]  /*1290*/  SHFL.BFLY P2, R17, R27, R14, R13 ;  /* 0x0c00000e1b117389 */ /* 0x000064000004000d */
[----:B01----:R-:W-:Y:S01]  /*12a0*/  ENDCOLLECTIVE ;  /* 0x000000000000791b */ /* 0x003fe20003800000 */
.L_x_2341:
[----:B------:R-:W-:Y:S01]  /*12b0*/  HFMA2.MMA R14, -RZ, RZ, 0, 2.384185791015625e-07 ;  /* 0x00000004ff0e7435 */ /* 0x000fe200000001ff */
[----:B------:R-:W-:-:S05]  /*12c0*/  FADD.FTZ R10, R11, R17 ;  /* 0x000000110b0a7221 */ /* 0x000fca0000010000 */
[----:B------:R-:W-:-:S07]  /*12d0*/  MOV R27, R10 ;  /* 0x0000000a001b7202 */ /* 0x000fce0000000f00 */
[----:B------:R-:W-:Y:S05]  /*12e0*/  WARPSYNC.COLLECTIVE R12, `(.L_x_2342) ;  /* 0x000000000c087348 */ /* 0x000fea0003c00000 */
[----:B------:R0:W1:Y:S02]  /*12f0*/  SHFL.BFLY P2, R17, R27, R14, R13 ;  /* 0x0c00000e1b117389 */ /* 0x000064000004000d */
[----:B01----:R-:W-:Y:S01]  /*1300*/  ENDCOLLECTIVE ;  /* 0x000000000000791b */ /* 0x003fe20003800000 */
.L_x_2342:
[----:B------:R-:W-:Y:S01]  /*1310*/  MOV R14, 0x8 ;  /* 0x00000008000e7802 */ /* 0x000fe20000000f00 */
[----:B------:R-:W-:-:S04]  /*1320*/  FADD.FTZ R19, R10, R17 ;  /* 0x000000110a137221 */ /* 0x000fc80000010000 */
[----:B------:R-:W-:-:S07]  /*1330*/  IMAD.MOV.U32 R27, RZ, RZ, R19 ;  /* 0x000000ffff1b7224 */ /* 0x000fce00078e0013 */
[----:B------:R-:W-:Y:S05]  /*1340*/  WARPSYNC.COLLECTIVE R12, `(.L_x_2343) ;  /* 0x000000000c087348 */ /* 0x000fea0003c00000 */
[----:B------:R0:W1:Y:S02]  /*1350*/  SHFL.BFLY P2, R17, R27, R14, R13 ;  /* 0x0c00000e1b117389 */ /* 0x000064000004000d */
[----:B01----:R-:W-:Y:S01]  /*1360*/  ENDCOLLECTIVE ;  /* 0x000000000000791b */ /* 0x003fe20003800000 */
.L_x_2343:
[----:B------:R-:W-:Y:S01]  /*1370*/  HFMA2.MMA R14, -RZ, RZ, 0, 9.5367431640625e-07 ;  /* 0x00000010ff0e7435 */ /* 0x000fe200000001ff */
[----:B------:R-:W-:-:S05]  /*1380*/  FADD.FTZ R11, R19, R17 ;  /* 0x00000011130b7221 */ /* 0x000fca0000010000 */
[----:B------:R-:W-:-:S07]  /*1390*/  MOV R27, R11 ;  /* 0x0000000b001b7202 */ /* 0x000fce0000000f00 */
[----:B------:R-:W-:Y:S05]  /*13a0*/  WARPSYNC.COLLECTIVE R12, `(.L_x_2344) ;  /* 0x000000000c087348 */ /* 0x000fea0003c00000 */
[----:B------:R0:W1:Y:S02]  /*13b0*/  SHFL.BFLY P2, R17, R27, R14, R13 ;  /* 0x0c00000e1b117389 */ /* 0x000064000004000d */
[----:B01----:R-:W-:Y:S01]  /*13c0*/  ENDCOLLECTIVE ;  /* 0x000000000000791b */ /* 0x003fe20003800000 */
.L_x_2344:
[----:B------:R-:W-:Y:S01]  /*13d0*/  HFMA2.MMA R14, -RZ, RZ, 0, 5.9604644775390625e-08 ;  /* 0x00000001ff0e7435 */ /* 0x000fe200000001ff */
[----:B------:R-:W-:Y:S02]  /*13e0*/  MOV R27, R15 ;  /* 0x0000000f001b7202 */ /* 0x000fe40000000f00 */
[----:B------:R-:W-:-:S08]  /*13f0*/  MOV R10, R17 ;  /* 0x00000011000a7202 */ /* 0x000fd00000000f00 */
[----:B------:R-:W-:Y:S05]  /*1400*/  WARPSYNC.COLLECTIVE R12, `(.L_x_2345) ;  /* 0x000000000c087348 */ /* 0x000fea0003c00000 */
[----:B------:R0:W1:Y:S02]  /*1410*/  SHFL.BFLY P2, R17, R27, R14, R13 ;  /* 0x0c00000e1b117389 */ /* 0x000064000004000d */
[----:B01----:R-:W-:Y:S01]  /*1420*/  ENDCOLLECTIVE ;  /* 0x000000000000791b */ /* 0x003fe20003800000 */
.L_x_2345:
[----:B------:R-:W-:Y:S01]  /*1430*/  HFMA2.MMA R14, -RZ, RZ, 0, 1.1920928955078125e-07 ;  /* 0x00000002ff0e7435 */ /* 0x000fe200000001ff */
[----:B------:R-:W-:-:S05]  /*1440*/  MOV R16, R17 ;  /* 0x0000001100107202 */ /* 0x000fca0000000f00 */
[----:B------:R-:W-:-:S05]  /*1450*/  FADD.FTZ R16, R15, R16 ;  /* 0x000000100f107221 */ /* 0x000fca0000010000 */
[----:B------:R-:W-:-:S07]  /*1460*/  MOV R27, R16 ;  /* 0x00000010001b7202 */ /* 0x000fce0000000f00 */
[----:B------:R-:W-:Y:S05]  /*1470*/  WARPSYNC.COLLECTIVE R12, `(.L_x_2346) ;  /* 0x000000000c087348 */ /* 0x000fea0003c00000 */
[----:B------:R0:W1:Y:S02]  /*1480*/  SHFL.BFLY P2, R17, R27, R14, R13 ;  /* 0x0c00000e1b117389 */ /* 0x000064000004000d */
[----:B01----:R-:W-:Y:S01]  /*1490*/  ENDCOLLECTIVE ;  /* 0x000000000000791b */ /* 0x003fe20003800000 */
.L_x_2346:
[----:B------:R-:W-:Y:S01]  /*14a0*/  HFMA2.MMA R14, -RZ, RZ, 0, 2.384185791015625e-07 ;  /* 0x00000004ff0e7435 */ /* 0x000fe200000001ff */
[----:B------:R-:W-:-:S05]  /*14b0*/  MOV R19, R17 ;  /* 0x0000001100137202 */ /* 0x000fca0000000f00 */
[----:B------:R-:W-:-:S05]  /*14c0*/  FADD.FTZ R15, R16, R19 ;  /* 0x00000013100f7221 */ /* 0x000fca0000010000 */
[----:B------:R-:W-:-:S07]  /*14d0*/  MOV R27, R15 ;  /* 0x0000000f001b7202 */ /* 0x000fce0000000f00 */
[----:B------:R-:W-:Y:S05]  /*14e0*/  WARPSYNC.COLLECTIVE R12, `(.L_x_2347) ;  /* 0x000000000c087348 */ /* 0x000fea0003c00000 */
[----:B------:R0:W1:Y:S02]  /*14f0*/  SHFL.BFLY P2, R17, R27, R14, R13 ;  /* 0x0c00000e1b117389 */ /* 0x000064000004000d */
[----:B01----:R-:W-:Y:S01]  /*1500*/  ENDCOLLECTIVE ;  /* 0x000000000000791b */ /* 0x003fe20003800000 */
.L_x_2347:
[----:B------:R-:W-:Y:S01]  /*1510*/  HFMA2.MMA R14, -RZ, RZ, 0, 4.76837158203125e-07 ;  /* 0x00000008ff0e7435 */ /* 0x000fe200000001ff */
[----:B------:R-:W-:-:S05]  /*1520*/  MOV R18, R17 ;  /* 0x0000001100127202 */ /* 0x000fca0000000f00 */
[----:B------:R-:W-:-:S05]  /*1530*/  FADD.FTZ R20, R15, R18 ;  /* 0x000000120f147221 */ /* 0x000fca0000010000 */
[----:B------:R-:W-:-:S07]  /*1540*/  MOV R27, R20 ;  /* 0x00000014001b7202 */ /* 0x000fce0000000f00 */
[----:B------:R-:W-:Y:S05]  /*1550*/  WARPSYNC.COLLECTIVE R12, `(.L_x_2348) ;  /* 0x000000000c087348 */ /* 0x000fea0003c00000 */
[----:B------:R0:W1:Y:S02]  /*1560*/  SHFL.BFLY P2, R17, R27, R14, R13 ;  /* 0x0c00000e1b117389 */ /* 0x000064000004000d */
[----:B01----:R-:W-:Y:S01]  /*1570*/  ENDCOLLECTIVE ;  /* 0x000000000000791b */ /* 0x003fe20003800000 */
.L_x_2348:
[----:B------:R-:W-:Y:S01]  /*1580*/  HFMA2.MMA R14, -RZ, RZ, 0, 9.5367431640625e-07 ;  /* 0x00000010ff0e7435 */ /* 0x000fe200000001ff */
[----:B------:R-:W-:-:S04]  /*1590*/  IMAD.MOV.U32 R21, RZ, RZ, R17 ;  /* 0x000000ffff157224 */ /* 0x000fc800078e0011 */
[----:B------:R-:W-:-:S05]  /*15a0*/  FADD.FTZ R16, R20, R21 ;  /* 0x0000001514107221 */ /* 0x000fca0000010000 */
[----:B------:R-:W-:-:S07]  /*15b0*/  MOV R27, R16 ;  /* 0x00000010001b7202 */ /* 0x000fce0000000f00 */
[----:B------:R-:W-:Y:S05]  /*15c0*/  WARPSYNC.COLLECTIVE R12, `(.L_x_2349) ;  /* 0x000000000c087348 */ /* 0x000fea0003c00000 */
[----:B------:R0:W1:Y:S02]  /*15d0*/  SHFL.BFLY P2, R17, R27, R14, R13 ;  /* 0x0c00000e1b117389 */ /* 0x000064000004000d */
[----:B01----:R-:W-:Y:S01]  /*15e0*/  ENDCOLLECTIVE ;  /* 0x000000000000791b */ /* 0x003fe20003800000 */
.L_x_2349:
[----:B------:R-:W-:Y:S01]  /*15f0*/  HFMA2.MMA R14, -RZ, RZ, 0, 5.9604644775390625e-08 ;  /* 0x00000001ff0e7435 */ /* 0x000fe200000001ff */
[----:B------:R-:W-:Y:S02]  /*1600*/  MOV R27, R9 ;  /* 0x00000009001b7202 */ /* 0x000fe40000000f00 */
[----:B------:R-:W-:-:S08]  /*1610*/  MOV R15, R17 ;  /* 0x00000011000f7202 */ /* 0x000fd00000000f00 */
[----:B------:R-:W-:Y:S05]  /*1620*/  WARPSYNC.COLLECTIVE R12, `(.L_x_2350) ;  /* 0x000000000c087348 */ /* 0x000fea0003c00000 */
[----:B------:R0:W1:Y:S02]  /*1630*/  SHFL.BFLY P2, R17, R27, R14, R13 ;  /* 0x0c00000e1b117389 */ /* 0x000064000004000d */
[----:B01----:R-:W-:Y:S01]  /*1640*/  ENDCOLLECTIVE ;  /* 0x000000000000791b */ /* 0x003fe20003800000 */
.L_x_2350:
[----:B------:R-:W-:Y:S01]  /*1650*/  HFMA2.MMA R14, -RZ, RZ, 0, 1.1920928955078125e-07 ;  /* 0x00000002ff0e7435 */ /* 0x000fe200000001ff */
[----:B------:R-:W-:-:S05]  /*1660*/  MOV R18, R17 ;  /* 0x0000001100127202 */ /* 0x000fca0000000f00 */
[----:B------:R-:W-:-:S05]  /*1670*/  FADD.FTZ R20, R9, R18 ;  /* 0x0000001209147221 */ /* 0x000fca0000010000 */
[----:B------:R-:W-:-:S07]  /*1680*/  MOV R27, R20 ;  /* 0x00000014001b7202 */ /* 0x000fce0000000f00 */
[----:B------:R-:W-:Y:S05]  /*1690*/  WARPSYNC.COLLECTIVE R12, `(.L_x_2351) ;  /* 0x000000000c087348 */ /* 0x000fea0003c00000 */
[----:B------:R0:W1:Y:S02]  /*16a0*/  SHFL.BFLY P2, R17, R27, R14, R13 ;  /* 0x0c00000e1b117389 */ /* 0x000064000004000d */
[----:B01----:R-:W-:Y:S01]  /*16b0*/  ENDCOLLECTIVE ;  /* 0x000000000000791b */ /* 0x003fe20003800000 */
.L_x_2351:
[----:B------:R-:W-:Y:S01]  /*16c0*/  HFMA2.MMA R14, -RZ, RZ, 0, 2.384185791015625e-07 ;  /* 0x00000004ff0e7435 */ /* 0x000fe200000001ff */
[----:B------:R-:W-:-:S05]  /*16d0*/  MOV R21, R17 ;  /* 0x0000001100157202 */ /* 0x000fca0000000f00 */
[----:B------:R-:W-:-:S05]  /*16e0*/  FADD.FTZ R9, R20, R21 ;  /* 0x0000001514097221 */ /* 0x000fca0000010000 */
[----:B------:R-:W-:-:S07]  /*16f0*/  MOV R27, R9 ;  /* 0x00000009001b7202 */ /* 0x000fce0000000f00 */
[----:B------:R-:W-:Y:S05]  /*1700*/  WARPSYNC.COLLECTIVE R12, `(.L_x_2352) ;  /* 0x000000000c087348 */ /* 0x000fea0003c00000 */
[----:B------:R0:W1:Y:S02]  /*1710*/  SHFL.BFLY P2, R17, R27, R14, R13 ;  /* 0x0c00000e1b117389 */ /* 0x000064000004000d */
[----:B01----:R-:W-:Y:S01]  /*1720*/  ENDCOLLECTIVE ;  /* 0x000000000000791b */ /* 0x003fe20003800000 */
.L_x_2352:
[----:B------:R-:W-:Y:S01]  /*1730*/  HFMA2.MMA R14, -RZ, RZ, 0, 4.76837158203125e-07 ;  /* 0x00000008ff0e7435 */ /* 0x000fe200000001ff */
[----:B------:R-:W-:-:S05]  /*1740*/  MOV R22, R17 ;  /* 0x0000001100167202 */ /* 0x000fca0000000f00 */
[----:B------:R-:W-:-:S05]  /*1750*/  FADD.FTZ R22, R9, R22 ;  /* 0x0000001609167221 */ /* 0x000fca0000010000 */
[----:B------:R-:W-:-:S07]  /*1760*/  MOV R27, R22 ;  /* 0x00000016001b7202 */ /* 0x000fce0000000f00 */
[----:B------:R-:W-:Y:S05]  /*1770*/  WARPSYNC.COLLECTIVE R12, `(.L_x_2353) ;  /* 0x000000000c087348 */ /* 0x000fea0003c00000 */
[----:B------:R0:W1:Y:S02]  /*1780*/  SHFL.BFLY P2, R17, R27, R14, R13 ;  /* 0x0c00000e1b117389 */ /* 0x000064000004000d */
[----:B01----:R-:W-:Y:S01]  /*1790*/  ENDCOLLECTIVE ;  /* 0x000000000000791b */ /* 0x003fe20003800000 */
.L_x_2353:
[----:B------:R-:W-:Y:S01]  /*17a0*/  HFMA2.MMA R14, -RZ, RZ, 0, 9.5367431640625e-07 ;  /* 0x00000010ff0e7435 */ /* 0x000fe200000001ff */
[----:B------:R-:W-:-:S05]  /*17b0*/  MOV R23, R17 ;  /* 0x0000001100177202 */ /* 0x000fca0000000f00 */
[----:B------:R-:W-:-:S04]  /*17c0*/  FADD.FTZ R18, R22, R23 ;  /* 0x0000001716127221 */ /* 0x000fc80000010000 */
[----:B------:R-:W-:-:S07]  /*17d0*/  IMAD.MOV.U32 R27, RZ, RZ, R18 ;  /* 0x000000ffff1b7224 */ /* 0x000fce00078e0012 */
[----:B------:R-:W-:Y:S05]  /*17e0*/  WARPSYNC.COLLECTIVE R12, `(.L_x_2354) ;  /* 0x000000000c087348 */ /* 0x000fea0003c00000 */
[----:B------:R0:W1:Y:S02]  /*17f0*/  SHFL.BFLY P2, R17, R27, R14, R13 ;  /* 0x0c00000e1b117389 */ /* 0x000064000004000d */
[----:B01----:R-:W-:Y:S01]  /*1800*/  ENDCOLLECTIVE ;  /* 0x000000000000791b */ /* 0x003fe20003800000 */
.L_x_2354:
[----:B------:R-:W-:Y:S01]  /*1810*/  HFMA2.MMA R14, -RZ, RZ, 0, 5.9604644775390625e-08 ;  /* 0x00000001ff0e7435 */ /* 0x000fe200000001ff */
[----:B------:R-:W-:Y:S02]  /*1820*/  MOV R27, R8 ;  /* 0x00000008001b7202 */ /* 0x000fe40000000f00 */
[----:B------:R-:W-:-:S08]  /*1830*/  MOV R9, R17 ;  /* 0x0000001100097202 */ /* 0x000fd00000000f00 */
[----:B------:R-:W-:Y:S05]  /*1840*/  WARPSYNC.COLLECTIVE R12, `(.L_x_2355) ;  /* 0x000000000c087348 */ /* 0x000fea0003c00000 */
[----:B------:R0:W1:Y:S02]  /*1850*/  SHFL.BFLY P2, R17, R27, R14, R13 ;  /* 0x0c00000e1b117389 */ /* 0x000064000004000d */
[----:B01----:R-:W-:Y:S01]  /*1860*/  ENDCOLLECTIVE ;  /* 0x000000000000791b */ /* 0x003fe20003800000 */
.L_x_2355:
[----:B------:R-:W-:Y:S01]  /*1870*/  HFMA2.MMA R14, -RZ, RZ, 0, 1.1920928955078125e-07 ;  /* 0x00000002ff0e7435 */ /* 0x000fe200000001ff */
[----:B------:R-:W-:-:S05]  /*1880*/  MOV R19, R17 ;  /* 0x0000001100137202 */ /* 0x000fca0000000f00 */
[----:B------:R-:W-:-:S05]  /*1890*/  FADD.FTZ R23, R8, R19 ;  /* 0x0000001308177221 */ /* 0x000fca0000010000 */
[----:B------:R-:W-:-:S07]  /*18a0*/  MOV R27, R23 ;  /* 0x00000017001b7202 */ /* 0x000fce0000000f00 */
[----:B------:R-:W-:Y:S05]  /*18b0*/  WARPSYNC.COLLECTIVE R12, `(.L_x_2356) ;  /* 0x000000000c087348 */ /* 0x000fea0003c00000 */
[----:B------:R0:W1:Y:S02]  /*18c0*/  SHFL.BFLY P2, R17, R27, R14, R13 ;  /* 0x0c00000e1b117389 */ /* 0x000064000004000d */
[----:B01----:R-:W-:Y:S01]  /*18d0*/  ENDCOLLECTIVE ;  /* 0x000000000000791b */ /* 0x003fe20003800000 */
.L_x_2356:
[----:B------:R-:W-:Y:S01]  /*18e0*/  HFMA2.MMA R14, -RZ, RZ, 0, 2.384185791015625e-07 ;  /* 0x00000004ff0e7435 */ /* 0x000fe200000001ff */
[----:B------:R-:W-:-:S05]  /*18f0*/  MOV R22, R17 ;  /* 0x0000001100167202 */ /* 0x000fca0000000f00 */
[----:B------:R-:W-:-:S05]  /*1900*/  FADD.FTZ R8, R23, R22 ;  /* 0x0000001617087221 */ /* 0x000fca0000010000 */
[----:B------:R-:W-:-:S07]  /*1910*/  MOV R27, R8 ;  /* 0x00000008001b7202 */ /* 0x000fce0000000f00 */
[----:B------:R-:W-:Y:S05]  /*1920*/  WARPSYNC.COLLECTIVE R12, `(.L_x_2357) ;  /* 0x000000000c087348 */ /* 0x000fea0003c00000 */
[----:B------:R0:W1:Y:S02]  /*1930*/  SHFL.BFLY P2, R17, R27, R14, R13 ;  /* 0x0c00000e1b117389 */ /* 0x000064000004000d */
[----:B01----:R-:W-:Y:S01]  /*1940*/  ENDCOLLECTIVE ;  /* 0x000000000000791b */ /* 0x003fe20003800000 */
.L_x_2357:
[----:B------:R-:W-:Y:S01]  /*1950*/  HFMA2.MMA R14, -RZ, RZ, 0, 4.76837158203125e-07 ;  /* 0x00000008ff0e7435 */ /* 0x000fe200000001ff */
[----:B------:R-:W-:-:S05]  /*1960*/  MOV R21, R17 ;  /* 0x0000001100157202 */ /* 0x000fca0000000f00 */
[----:B------:R-:W-:-:S05]  /*1970*/  FADD.FTZ R24, R8, R21 ;  /* 0x0000001508187221 */ /* 0x000fca0000010000 */
[----:B------:R-:W-:-:S07]  /*1980*/  MOV R27, R24 ;  /* 0x00000018001b7202 */ /* 0x000fce0000000f00 */
[----:B------:R-:W-:Y:S05]  /*1990*/  WARPSYNC.COLLECTIVE R12, `(.L_x_2358) ;  /* 0x000000000c087348 */ /* 0x000fea0003c00000 */
[----:B------:R0:W1:Y:S02]  /*19a0*/  SHFL.BFLY P2, R17, R27, R14, R13 ;  /* 0x0c00000e1b117389 */ /* 0x000064000004000d */
[----:B01----:R-:W-:Y:S01]  /*19b0*/  ENDCOLLECTIVE ;  /* 0x000000000000791b */ /* 0x003fe20003800000 */
.L_x_2358:
[----:B------:R-:W-:Y:S01]  /*19c0*/  HFMA2.MMA R14, -RZ, RZ, 0, 9.5367431640625e-07 ;  /* 0x00000010ff0e7435 */ /* 0x000fe200000001ff */
[----:B------:R-:W-:-:S05]  /*19d0*/  MOV R25, R17 ;  /* 0x0000001100197202 */ /* 0x000fca0000000f00 */
[----:B------:R-:W-:-:S05]  /*19e0*/  FADD.FTZ R25, R24, R25 ;  /* 0x0000001918197221 */ /* 0x000fca0000010000 */
[----:B------:R-:W-:-:S07]  /*19f0*/  MOV R27, R25 ;  /* 0x00000019001b7202 */ /* 0x000fce0000000f00 */
[----:B------:R-:W-:Y:S05]  /*1a00*/  WARPSYNC.COLLECTIVE R12, `(.L_x_2359) ;  /* 0x000000000c087348 */ /* 0x000fea0003c00000 */
[----:B------:R0:W1:Y:S02]  /*1a10*/  SHFL.BFLY P2, R17, R27, R14, R13 ;  /* 0x0c00000e1b117389 */ /* 0x000064000004000d */
[----:B01----:R-:W-:Y:S01]  /*1a20*/  ENDCOLLECTIVE ;  /* 0x000000000000791b */ /* 0x003fe20003800000 */
.L_x_2359:
[----:B------:R-:W-:Y:S05]  /*1a30*/  BRA `(.L_x_2360) ;  /* 0xfffffff400387947 */ /* 0x000fea000383ffff */
.L_x_2361:
        /* <DEDUP_REMOVED lines=12> */
.L_x_3797:


//--------------------- .text._ZN10layer_norm31ln_parallel_residual_bwd_kernelINS_13Kernel_traitsI6__halfS2_fS2_fjLj1024ELj1ELj4ELj1ELj16ENS_18Kernel_traits_baseILj1024ES2_S2_fS2_fjLj128EEEEELb1ELb1ELb0EEEvNS_9BwdParamsE --------------------------
	.section	.text._ZN10layer_norm31ln_parallel_residual_bwd_kernelINS_13Kernel_traitsI6__halfS2_fS2_fjLj1024ELj1ELj4ELj1ELj16ENS_18Kernel_traits_baseILj1024ES2_S2_fS2_fjLj128EEEEELb1ELb1ELb0EEEvNS_9BwdParamsE,"ax",@progbits
	.align	128
        .global         _ZN10layer_norm31ln_parallel_residual_bwd_kernelINS_13Kernel_traitsI6__halfS2_fS2_fjLj1024ELj1ELj4ELj1ELj16ENS_18Kernel_traits_baseILj1024ES2_S2_fS2_fjLj128EEEEELb1ELb1ELb0EEEvNS_9BwdParamsE
        .type           _ZN10layer_norm31ln_parallel_residual_bwd_kernelINS_13Kernel_traitsI6__halfS2_fS2_fjLj1024ELj1ELj4ELj1ELj16ENS_18Kernel_traits_baseILj1024ES2_S2_fS2_fjLj128EEEEELb1ELb1ELb0EEEvNS_9BwdParamsE,@function
        .size           _ZN10layer_norm31ln_parallel_residual_bwd_kernelINS_13Kernel_traitsI6__halfS2_fS2_fjLj1024ELj1ELj4ELj1ELj16ENS_18Kernel_traits_baseILj1024ES2_S2_fS2_fjLj128EEEEELb1ELb1ELb0EEEvNS_9BwdParamsE,(.L_x_3798 - _ZN10layer_norm31ln_parallel_residual_bwd_kernelINS_13Kernel_traitsI6__halfS2_fS2_fjLj1024ELj1ELj4ELj1ELj16ENS_18Kernel_traits_baseILj1024ES2_S2_fS2_fjLj128EEEEELb1ELb1ELb0EEEvNS_9BwdParamsE)
        .other          _ZN10layer_norm31ln_parallel_residual_bwd_kernelINS_13Kernel_traitsI6__halfS2_fS2_fjLj1024ELj1ELj4ELj1ELj16ENS_18Kernel_traits_baseILj1024ES2_S2_fS2_fjLj128EEEEELb1ELb1ELb0EEEvNS_9BwdParamsE,@"STO_CUDA_ENTRY STV_DEFAULT"
_ZN10layer_norm31ln_parallel_residual_bwd_kernelINS_13Kernel_traitsI6__halfS2_fS2_fjLj1024ELj1ELj4ELj1ELj16ENS_18Kernel_traits_baseILj1024ES2_S2_fS2_fjLj128EEEEELb1ELb1ELb0EEEvNS_9BwdParamsE:
.text._ZN10layer_norm31ln_parallel_residual_bwd_kernelINS_13Kernel_traitsI6__halfS2_fS2_fjLj1024ELj1ELj4ELj1ELj16ENS_18Kernel_traits_baseILj1024ES2_S2_fS2_fjLj128EEEEELb1ELb1ELb0EEEvNS_9BwdParamsE:
        /* <DEDUP_REMOVED lines=113> */
.L_x_2381:
        /* <DEDUP_REMOVED lines=19> */
[C---:B------:R-:W-:Y:S02]  /*0840*/  LEA R216, P1, R159.reuse, UR10, 0x5 ;  /* 0x0000000a9fd87c11 */ /* 0x040fe4000f8228ff */
[----:B------:R-:W-:Y:S02]  /*0850*/  ISETP.NE.U32.AND P0, PT, RZ, UR14, PT ;  /* 0x0000000eff007c0c */ /* 0x000fe4000bf05070 */
[C---:B------:R-:W-:Y:S02]  /*0860*/  LEA.HI.X R217, R159.reuse, UR11, RZ, 0x5, P1 ;  /* 0x0000000b9fd97c11 */ /* 0x040fe400088f2cff */
[C---:B------:R-:W-:Y:S02]  /*0870*/  SHF.L.U32 R3, R159.reuse, 0x3, RZ ;  /* 0x000000039f037819 */ /* 0x040fe400000006ff */
[----:B------:R-:W-:Y:S01]  /*0880*/  SHF.L.U64.HI R214, R159, 0x3, RZ ;  /* 0x000000039fd67819 */ /* 0x000fe200000102ff */
[----:B------:R-:W2:Y:S01]  /*0890*/  LDG.E.128 R148, desc[UR4][R216.64] ;  /* 0x00000004d8947981 */ /* 0x000ea2000c1e1d00 */
[----:B------:R-:W-:-:S03]  /*08a0*/  ISETP.NE.AND.EX P0, PT, RZ, UR15, PT, P0 ;  /* 0x0000000fff007c0c */ /* 0x000fc6000bf05300 */
[----:B------:R-:W3:Y:S01]  /*08b0*/  LDG.E.128 R144, desc[UR4][R216.64+0x10] ;  /* 0x00001004d8907981 */ /* 0x000ee2000c1e1d00 */
[----:B0-----:R-:W-:Y:S01]  /*08c0*/  IMAD.WIDE.U32 R152, R159, 0x10, R152 ;  /* 0x000000109f987825 */ /* 0x001fe200078e0098 */
[----:B------:R-:W-:-:S08]  /*08d0*/  IADD3 R244, P1, R3, UR12, RZ ;  /* 0x0000000c03f47c10 */ /* 0x000fd0000ff3e0ff */
[----:B------:R-:W0:Y:S01]  /*08e0*/  @P0 LDC.64 R186, c[0x0][0x248] ;  /* 0x00009200ffba0b82 */ /* 0x000e220000000a00 */
[----:B------:R-:W4:Y:S01]  /*08f0*/  LDG.E.128 R152, desc[UR4][R152.64] ;  /* 0x0000000498987981 */ /* 0x000f22000c1e1d00 */
[----:B------:R-:W-:-:S06]  /*0900*/  IADD3.X R245, R214, UR13, RZ, P1, !PT ;  /* 0x0000000dd6f57c10 */ /* 0x000fcc0008ffe4ff */
[----:B------:R-:W5:Y:S01]  /*0910*/  LDG.E.64 R244, desc[UR4][R244.64] ;  /* 0x00000004f4f47981 */ /* 0x000f62000c1e1b00 */
[----:B0-----:R-:W-:-:S04]  /*0920*/  @P0 IADD3 R186, P1, R3, R186, RZ ;  /* 0x000000ba03ba0210 */ /* 0x001fc80007f3e0ff */
[----:B------:R-:W-:Y:S02]  /*0930*/  @P0 IADD3.X R187, R214, R187, RZ, P1, !PT ;  /* 0x000000bbd6bb0210 */ /* 0x000fe40000ffe4ff */
[----:B------:R-:W-:-:S03]  /*0940*/  ISETP.NE.U32.AND P1, PT, RZ, UR8, PT ;  /* 0x00000008ff007c0c */ /* 0x000fc6000bf25070 */
[----:B------:R3:W5:Y:S01]  /*0950*/  @P0 LDG.E.64 R236, desc[UR4][R186.64] ;  /* 0x00000004baec0981 */ /* 0x000762000c1e1b00 */
[----:B------:R-:W-:-:S13]  /*0960*/  ISETP.NE.AND.EX P1, PT, RZ, UR9, PT, P1 ;  /* 0x00000009ff007c0c */ /* 0x000fda000bf25310 */
[----:B------:R-:W-:-:S04]  /*0970*/  @P1 LEA R214, P0, R159, UR8, 0x5 ;  /* 0x000000089fd61c11 */ /* 0x000fc8000f8028ff */
[----:B------:R-:W-:-:S05]  /*0980*/  @P1 LEA.HI.X R215, R159, UR9, RZ, 0x5, P0 ;  /* 0x000000099fd71c11 */ /* 0x000fca00080f2cff */
[----:B------:R-:W5:Y:S04]  /*0990*/  @P1 LDG.E.128 R108, desc[UR4][R214.64] ;  /* 0x00000004d66c1981 */ /* 0x000f68000c1e1d00 */
[----:B------:R0:W5:Y:S01]  /*09a0*/  @P1 LDG.E.128 R112, desc[UR4][R214.64+0x10] ;  /* 0x00001004d6701981 */ /* 0x000162000c1e1d00 */
[----:B------:R-:W-:Y:S01]  /*09b0*/  IADD3 R229, R159, 0x20, RZ ;  /* 0x000000209fe57810 */ /* 0x000fe20007ffe0ff */
[----:B--2---:R-:W-:-:S04]  /*09c0*/  FADD.FTZ R3, -R225, R148 ;  /* 0x00000094e1037221 */ /* 0x004fc80000010100 */
[C---:B-----5:R-:W-:Y:S01]  /*09d0*/  FMUL.FTZ R3, R160.reuse, R3 ;  /* 0x00000003a0037220 */ /* 0x060fe20000410000 */
[C---:B------:R-:W-:Y:S01]  /*09e0*/  FADD.FTZ R149, -R225.reuse, R149 ;  /* 0x00000095e1957221 */ /* 0x040fe20000010100 */
[C---:B------:R-:W-:Y:S01]  /*09f0*/  FADD.FTZ R223, -R225.reuse, R150 ;  /* 0x00000096e1df7221 */ /* 0x040fe20000010100 */
[----:B---3--:R-:W-:Y:S02]  /*0a00*/  FADD.FTZ R187, -R225, R145 ;  /* 0x00000091e1bb7221 */ /* 0x008fe40000010100 */
[C---:B------:R-:W-:Y:S01]  /*0a10*/  FMUL.FTZ R224, R160.reuse, R149 ;  /* 0x00000095a0e07220 */ /* 0x040fe20000410000 */
[----:B------:R-:W-:Y:S01]  /*0a20*/  FMUL.FTZ R223, R160, R223 ;  /* 0x000000dfa0df7220 */ /* 0x000fe20000410000 */
[--C-:B----4-:R-:W-:Y:S02]  /*0a30*/  HADD2.F32 R226, -RZ, R152.reuse.H0_H0 ;  /* 0x20000098ffe27230 */ /* 0x110fe40000004100 */
[----:B------:R-:W-:-:S03]  /*0a40*/  HADD2.F32 R152, -RZ, R152.H1_H1 ;  /* 0x30000098ff987230 */ /* 0x000fc60000004100 */
[----:B------:R-:W-:Y:S01]  /*0a50*/  FADD.FTZ R76, R76, R226 ;  /* 0x000000e24c4c7221 */ /* 0x000fe20000010000 */
[-C--:B------:R-:W-:Y:S01]  /*0a60*/  FFMA.FTZ R44, R3, R226.reuse, R44 ;  /* 0x000000e2032c7223 */ /* 0x080fe2000001002c */
[----:B------:R-:W-:Y:S01]  /*0a70*/  FMUL.FTZ R226, R35, R226 ;  /* 0x000000e223e27220 */ /* 0x000fe20000410000 */
[--C-:B------:R-:W-:Y:S02]  /*0a80*/  HADD2.F32 R221, -RZ, R153.reuse.H0_H0 ;  /* 0x20000099ffdd7230 */ /* 0x100fe40000004100 */
[----:B------:R-:W-:Y:S01]  /*0a90*/  FMUL.FTZ R222, R34, R152 ;  /* 0x0000009822de7220 */ /* 0x000fe20000410000 */
[----:B------:R-:W-:Y:S01]  /*0aa0*/  FADD.FTZ R145, RZ, R226 ;  /* 0x000000e2ff917221 */ /* 0x000fe20000010000 */
[----:B------:R-:W-:Y:S01]  /*0ab0*/  FFMA.FTZ R149, R3, R226, RZ ;  /* 0x000000e203957223 */ /* 0x000fe200000100ff */
[----:B------:R-:W-:Y:S02]  /*0ac0*/  HADD2.F32 R153, -RZ, R153.H1_H1 ;  /* 0x30000099ff997230 */ /* 0x000fe40000004100 */
[C---:B------:R-:W-:Y:S01]  /*0ad0*/  FADD.FTZ R219, -R225.reuse, R144 ;  /* 0x00000090e1db7221 */ /* 0x040fe20000010100 */
[----:B------:R-:W-:Y:S01]  /*0ae0*/  FADD.FTZ R213, -R225, R146 ;  /* 0x00000092e1d57221 */ /* 0x000fe20000010100 */
[----:B------:R-:W-:Y:S01]  /*0af0*/  FADD.FTZ R78, R78, R221 ;  /* 0x000000dd4e4e7221 */ /* 0x000fe20000010000 */
[-C--:B------:R-:W-:Y:S01]  /*0b00*/  FFMA.FTZ R46, R223, R221.reuse, R46 ;  /* 0x000000dddf2e7223 */ /* 0x080fe2000001002e */
[----:B------:R-:W-:Y:S01]  /*0b10*/  FADD.FTZ R151, -R225, R151 ;  /* 0x00000097e1977221 */ /* 0x000fe20000010100 */
[----:B------:R-:W-:Y:S01]  /*0b20*/  FMUL.FTZ R221, R33, R221 ;  /* 0x000000dd21dd7220 */ /* 0x000fe20000410000 */
[----:B------:R-:W-:Y:S01]  /*0b30*/  FADD.FTZ R144, R145, R222 ;  /* 0x000000de91907221 */ /* 0x000fe20000010000 */
[----:B------:R-:W-:Y:S01]  /*0b40*/  FFMA.FTZ R146, R224, R222, R149 ;  /* 0x000000dee0927223 */ /* 0x000fe20000010095 */
[----:B------:R-:W-:-:S02]  /*0b50*/  HADD2.F32 R217, -RZ, R154.H0_H0 ;  /* 0x2000009affd97230 */ /* 0x000fc40000004100 */
        /* <DEDUP_REMOVED lines=11> */
[----:B------:R-:W-:-:S02]  /*0c10*/  HADD2.F32 R211, -RZ, R155.H0_H0 ;  /* 0x2000009bffd37230 */ /* 0x000fc40000004100 */
[C---:B------:R-:W-:Y:S01]  /*0c20*/  FMUL.FTZ R213, R160.reuse, R213 ;  /* 0x000000d5a0d57220 */ /* 0x040fe20000410000 */
[----:B------:R-:W-:Y:S01]  /*0c30*/  FMUL.FTZ R216, R160, R187 ;  /* 0x000000bba0d87220 */ /* 0x000fe20000410000 */
[----:B0-----:R-:W-:Y:S01]  /*0c40*/  FMUL.FTZ R215, R30, R154 ;  /* 0x0000009a1ed77220 */ /* 0x001fe20000410000 */
[----:B------:R-:W-:Y:S01]  /*0c50*/  FADD.FTZ R144, R144, R217 ;  /* 0x000000d990907221 */ /* 0x000fe20000010000 */
[----:B------:R-:W-:Y:S01]  /*0c60*/  FFMA.FTZ R145, R219, R217, R146 ;  /* 0x000000d9db917223 */ /* 0x000fe20000010092 */
[----:B------:R-:W-:Y:S02]  /*0c70*/  HADD2.F32 R155, -RZ, R155.H1_H1 ;  /* 0x3000009bff9b7230 */ /* 0x000fe40000004100 */
        /* <DEDUP_REMOVED lines=20> */
.L_x_2365:
[----:B------:R-:W-:Y:S05]  /*0dc0*/  BSYNC B1 ;  /* 0x0000000000017941 */ /* 0x000fea0003800000 */
.L_x_2364:
[----:B------:R-:W-:Y:S04]  /*0dd0*/  BSSY B1, `(.L_x_2366) ;  /* 0x000005b000017945 */ /* 0x000fe80003800000 */
[----:B------:R-:W-:Y:S05]  /*0de0*/  @!P3 BRA `(.L_x_2367) ;  /* 0x000000040064b947 */ /* 0x000fea0003800000 */
        /* <DEDUP_REMOVED lines=18> */
[----:B------:R-:W5:Y:S01]  /*0f10*/  @P0 LDG.E.64 R234, desc[UR4][R180.64] ;  /* 0x00000004b4ea0981 */ /* 0x000f62000c1e1b00 */
        /* <DEDUP_REMOVED lines=8> */
[C---:B-----5:R-:W-:Y:S01]  /*0fa0*/  FMUL.FTZ R163, R160.reuse, R163 ;  /* 0x000000a3a0a37220 */ /* 0x060fe20000410000 */
[----:B------:R-:W-:Y:S01]  /*0fb0*/  FMUL.FTZ R177, R160, R177 ;  /* 0x000000b1a0b17220 */ /* 0x000fe20000410000 */
[C---:B------:R-:W-:Y:S01]  /*0fc0*/  FADD.FTZ R145, -R225.reuse, R145 ;  /* 0x00000091e1917221 */ /* 0x040fe20000010100 */
[----:B------:R-:W-:-:S03]  /*0fd0*/  FADD.FTZ R147, -R225, R147 ;  /* 0x00000093e1937221 */ /* 0x000fc60000010100 */
[----:B------:R-:W-:Y:S01]  /*0fe0*/  FMUL.FTZ R210, R160, R145 ;  /* 0x00000091a0d27220 */ /* 0x000fe20000410000 */
[--C-:B----4-:R-:W-:Y:S02]  /*0ff0*/  HADD2.F32 R212, -RZ, R148.reuse.H0_H0 ;  /* 0x20000094ffd47230 */ /* 0x110fe40000004100 */
[--C-:B------:R-:W-:Y:S02]  /*1000*/  HADD2.F32 R144, -RZ, R149.reuse.H0_H0 ;  /* 0x20000095ff907230 */ /* 0x100fe40000004100 */
[----:B------:R-:W-:Y:S02]  /*1010*/  HADD2.F32 R148, -RZ, R148.H1_H1 ;  /* 0x30000094ff947230 */ /* 0x000fe40000004100 */
[----:B------:R-:W-:Y:S01]  /*1020*/  FADD.FTZ R84, R84, R212 ;  /* 0x000000d454547221 */ /* 0x000fe20000010000 */
[-C--:B------:R-:W-:Y:S01]  /*1030*/  FFMA.FTZ R52, R163, R212.reuse, R52 ;  /* 0x000000d4a3347223 */ /* 0x080fe20000010034 */
[----:B------:R-:W-:Y:S01]  /*1040*/  FMUL.FTZ R212, R27, R212 ;  /* 0x000000d41bd47220 */ /* 0x000fe20000410000 */
[----:B------:R-:W-:Y:S01]  /*1050*/  FADD.FTZ R86, R86, R144 ;  /* 0x0000009056567221 */ /* 0x000fe20000010000 */
[-C--:B------:R-:W-:Y:S01]  /*1060*/  FFMA.FTZ R54, R177, R144.reuse, R54 ;  /* 0x00000090b1367223 */ /* 0x080fe20000010036 */
[----:B0-----:R-:W-:Y:S01]  /*1070*/  FMUL.FTZ R182, R25, R144 ;  /* 0x0000009019b67220 */ /* 0x001fe20000410000 */
[----:B------:R-:W-:Y:S01]  /*1080*/  FMUL.FTZ R179, R26, R148 ;  /* 0x000000941ab37220 */ /* 0x000fe20000410000 */
[----:B------:R-:W-:Y:S01]  /*1090*/  FADD.FTZ R144, R227, R212 ;  /* 0x000000d4e3907221 */ /* 0x000fe20000010000 */
[----:B------:R-:W-:Y:S01]  /*10a0*/  FFMA.FTZ R145, R163, R212, R228 ;  /* 0x000000d4a3917223 */ /* 0x000fe200000100e4 */
[----:B------:R-:W-:Y:S01]  /*10b0*/  FMUL.FTZ R180, R160, R147 ;  /* 0x00000093a0b47220 */ /* 0x000fe20000410000 */
[----:B------:R-:W-:-:S02]  /*10c0*/  HADD2.F32 R149, -RZ, R149.H1_H1 ;  /* 0x30000095ff957230 */ /* 0x000fc40000004100 */
[----:B---3--:R-:W-:Y:S01]  /*10d0*/  FADD.FTZ R183, -R225, R152 ;  /* 0x00000098e1b77221 */ /* 0x008fe20000010100 */
[----:B------:R-:W-:Y:S01]  /*10e0*/  FADD.FTZ R147, R144, R179 ;  /* 0x000000b390937221 */ /* 0x000fe20000010000 */
[----:B------:R-:W-:Y:S01]  /*10f0*/  FFMA.FTZ R144, R210, R179, R145 ;  /* 0x000000b3d2907223 */ /* 0x000fe20000010091 */
[--C-:B------:R-:W-:Y:S02]  /*1100*/  HADD2.F32 R184, -RZ, R150.reuse.H0_H0 ;  /* 0x20000096ffb87230 */ /* 0x100fe40000004100 */
[----:B------:R-:W-:Y:S01]  /*1110*/  FMUL.FTZ R183, R160, R183 ;  /* 0x000000b7a0b77220 */ /* 0x000fe20000410000 */
[----:B------:R-:W-:Y:S01]  /*1120*/  FMUL.FTZ R181, R24, R149 ;  /* 0x0000009518b57220 */ /* 0x000fe20000410000 */
[----:B------:R-:W-:Y:S01]  /*1130*/  FADD.FTZ R146, R147, R182 ;  /* 0x000000b693927221 */ /* 0x000fe20000010000 */
[----:B------:R-:W-:Y:S01]  /*1140*/  FFMA.FTZ R145, R177, R182, R144 ;  /* 0x000000b6b1917223 */ /* 0x000fe20000010090 */
[----:B------:R-:W-:Y:S02]  /*1150*/  HADD2.F32 R150, -RZ, R150.H1_H1 ;  /* 0x30000096ff967230 */ /* 0x000fe40000004100 */
        /* <DEDUP_REMOVED lines=34> */
.L_x_2367:
[----:B------:R-:W-:Y:S05]  /*1380*/  BSYNC B1 ;  /* 0x0000000000017941 */ /* 0x000fea0003800000 */
.L_x_2366:
        /* <DEDUP_REMOVED lines=10> */
[----:B------:R1:W3:Y:S01]  /*1430*/  LDG.E.128 R152, desc[UR4][R196.64+0x10] ;  /* 0x00001004c4987981 */ /* 0x0002e2000c1e1d00 */
        /* <DEDUP_REMOVED lines=18> */
[C---:B-1----:R-:W-:Y:S01]  /*1560*/  FADD.FTZ R197, -R225.reuse, R146 ;  /* 0x00000092e1c57221 */ /* 0x042fe20000010100 */
[C---:B------:R-:W-:Y:S01]  /*1570*/  FADD.FTZ R145, -R225.reuse, R145 ;  /* 0x00000091e1917221 */ /* 0x040fe20000010100 */
[----:B------:R-:W-:Y:S02]  /*1580*/  FADD.FTZ R147, -R225, R147 ;  /* 0x00000093e1937221 */ /* 0x000fe40000010100 */
[C---:B0-----:R-:W-:Y:S01]  /*1590*/  FMUL.FTZ R195, R160.reuse, R197 ;  /* 0x000000c5a0c37220 */ /* 0x041fe20000410000 */
        /* <DEDUP_REMOVED lines=8> */
[----:B------:R-:W-:Y:S01]  /*1620*/  FADD.FTZ R144, R227, R196 ;  /* 0x000000c4e3907221 */ /* 0x000fe20000010000 */
[----:B------:R-:W-:Y:S01]  /*1630*/  FFMA.FTZ R145, R193, R196, R228 ;  /* 0x000000c4c1917223 */ /* 0x000fe200000100e4 */
[----:B------:R-:W-:Y:S01]  /*1640*/  FMUL.FTZ R198, R160, R147 ;  /* 0x00000093a0c67220 */ /* 0x000fe20000410000 */
[----:B------:R-:W-:Y:S02]  /*1650*/  HADD2.F32 R149, -RZ, R149.H1_H1 ;  /* 0x30000095ff957230 */ /* 0x000fe40000004100 */
[----:B---3--:R-:W-:Y:S01]  /*1660*/  FADD.FTZ R201, -R225, R152 ;  /* 0x00000098e1c97221 */ /* 0x008fe20000010100 */
[----:B------:R-:W-:Y:S01]  /*1670*/  FADD.FTZ R106, R106, R200 ;  /* 0x000000c86a6a7221 */ /* 0x000fe20000010000 */
[-C--:B------:R-:W-:Y:S01]  /*1680*/  FFMA.FTZ R126, R195, R200.reuse, R126 ;  /* 0x000000c8c37e7223 */ /* 0x080fe2000001007e */
[----:B------:R-:W-:Y:S01]  /*1690*/  FADD.FTZ R147, R144, R197 ;  /* 0x000000c590937221 */ /* 0x000fe20000010000 */
[----:B------:R-:W-:Y:S01]  /*16a0*/  FMUL.FTZ R200, R17, R200 ;  /* 0x000000c811c87220 */ /* 0x000fe20000410000 */
[----:B------:R-:W-:Y:S01]  /*16b0*/  FFMA.FTZ R144, R194, R197, R145 ;  /* 0x000000c5c2907223 */ /* 0x000fe20000010091 */
[----:B------:R-:W-:-:S02]  /*16c0*/  HADD2.F32 R202, -RZ, R150.H0_H0 ;  /* 0x20000096ffca7230 */ /* 0x000fc40000004100 */
        /* <DEDUP_REMOVED lines=39> */
.L_x_2369:
[----:B------:R-:W-:Y:S05]  /*1940*/  BSYNC B1 ;  /* 0x0000000000017941 */ /* 0x000fea0003800000 */
.L_x_2368:
        /* <DEDUP_REMOVED lines=16> */
[----:B-1----:R-:W-:-:S04]  /*1a50*/  @P0 IADD3 R164, P1, R165, R144, RZ ;  /* 0x00000090a5a40210 */ /* 0x002fc80007f3e0ff */
[----:B------:R-:W-:Y:S02]  /*1a60*/  @P0 IADD3.X R165, R146, R145, RZ, P1, !PT ;  /* 0x0000009192a50210 */ /* 0x000fe40000ffe4ff */
[----:B------:R-:W4:Y:S01]  /*1a70*/  LDG.E.128 R144, desc[UR4][R168.64] ;  /* 0x00000004a8907981 */ /* 0x000f22000c1e1d00 */
[----:B------:R-:W-:-:S03]  /*1a80*/  ISETP.NE.U32.AND P1, PT, RZ, UR8, PT ;  /* 0x00000008ff007c0c */ /* 0x000fc6000bf25070 */
[----:B------:R3:W5:Y:S01]  /*1a90*/  @P0 LDG.E.64 R230, desc[UR4][R164.64] ;  /* 0x00000004a4e60981 */ /* 0x000762000c1e1b00 */
[----:B------:R-:W-:-:S13]  /*1aa0*/  ISETP.NE.AND.EX P1, PT, RZ, UR9, PT, P1 ;  /* 0x00000009ff007c0c */ /* 0x000fda000bf25310 */
[----:B------:R-:W-:-:S04]  /*1ab0*/  @P1 LEA R166, P6, R229, UR8, 0x5 ;  /* 0x00000008e5a61c11 */ /* 0x000fc8000f8c28ff */
[----:B------:R-:W-:-:S05]  /*1ac0*/  @P1 LEA.HI.X R167, R229, UR9, RZ, 0x5, P6 ;  /* 0x00000009e5a71c11 */ /* 0x000fca000b0f2cff */
[----:B------:R-:W5:Y:S04]  /*1ad0*/  @P1 LDG.E.128 R136, desc[UR4][R166.64] ;  /* 0x00000004a6881981 */ /* 0x000f68000c1e1d00 */
[----:B------:R0:W5:Y:S01]  /*1ae0*/  @P1 LDG.E.128 R140, desc[UR4][R166.64+0x10] ;  /* 0x00001004a68c1981 */ /* 0x000162000c1e1d00 */
[----:B--2---:R-:W-:Y:S01]  /*1af0*/  FADD.FTZ R173, -R225, R148 ;  /* 0x00000094e1ad7221 */ /* 0x004fe20000010100 */
[--C-:B---3--:R-:W-:Y:S02]  /*1b00*/  HADD2.F32 R164, -RZ, R152.reuse.H0_H0 ;  /* 0x20000098ffa47230 */ /* 0x108fe40000004100 */
[----:B------:R-:W-:-:S03]  /*1b10*/  HADD2.F32 R152, -RZ, R152.H1_H1 ;  /* 0x30000098ff987230 */ /* 0x000fc60000004100 */
[----:B------:R-:W-:Y:S01]  /*1b20*/  FADD.FTZ R96, R96, R164 ;  /* 0x000000a460607221 */ /* 0x000fe20000010000 */
[----:B----4-:R-:W-:-:S04]  /*1b30*/  FADD.FTZ R161, -R225, R144 ;  /* 0x00000090e1a17221 */ /* 0x010fc80000010100 */
[C---:B-----5:R-:W-:Y:S01]  /*1b40*/  FMUL.FTZ R161, R160.reuse, R161 ;  /* 0x000000a1a0a17220 */ /* 0x060fe20000410000 */
[C---:B------:R-:W-:Y:S01]  /*1b50*/  FADD.FTZ R145, -R225.reuse, R145 ;  /* 0x00000091e1917221 */ /* 0x040fe20000010100 */
[----:B------:R-:W-:Y:S02]  /*1b60*/  FADD.FTZ R171, -R225, R146 ;  /* 0x00000092e1ab7221 */ /* 0x000fe40000010100 */
[-C--:B------:R-:W-:Y:S01]  /*1b70*/  FFMA.FTZ R68, R161, R164.reuse, R68 ;  /* 0x000000a4a1447223 */ /* 0x080fe20000010044 */
[----:B------:R-:W-:Y:S01]  /*1b80*/  FMUL.FTZ R164, R11, R164 ;  /* 0x000000a40ba47220 */ /* 0x000fe20000410000 */
[----:B------:R-:W-:Y:S01]  /*1b90*/  FADD.FTZ R147, -R225, R147 ;  /* 0x00000093e1937221 */ /* 0x000fe20000010100 */
[--C-:B------:R-:W-:Y:S02]  /*1ba0*/  HADD2.F32 R168, -RZ, R153.reuse.H0_H0 ;  /* 0x20000099ffa87230 */ /* 0x100fe40000004100 */
[C---:B------:R-:W-:Y:S01]  /*1bb0*/  FMUL.FTZ R162, R160.reuse, R145 ;  /* 0x00000091a0a27220 */ /* 0x040fe20000410000 */
[----:B------:R-:W-:Y:S01]  /*1bc0*/  FMUL.FTZ R165, R160, R171 ;  /* 0x000000aba0a57220 */ /* 0x000fe20000410000 */
[----:B0-----:R-:W-:Y:S01]  /*1bd0*/  FMUL.FTZ R167, R10, R152 ;  /* 0x000000980aa77220 */ /* 0x001fe20000410000 */
[----:B------:R-:W-:Y:S01]  /*1be0*/  FADD.FTZ R144, R227, R164 ;  /* 0x000000a4e3907221 */ /* 0x000fe20000010000 */
[----:B------:R-:W-:Y:S01]  /*1bf0*/  FFMA.FTZ R145, R161, R164, R228 ;  /* 0x000000a4a1917223 */ /* 0x000fe200000100e4 */
[----:B------:R-:W-:Y:S01]  /*1c00*/  FMUL.FTZ R166, R160, R147 ;  /* 0x00000093a0a67220 */ /* 0x000fe20000410000 */
[----:B------:R-:W-:-:S02]  /*1c10*/  HADD2.F32 R153, -RZ, R153.H1_H1 ;  /* 0x30000099ff997230 */ /* 0x000fc40000004100 */
[----:B------:R-:W-:Y:S01]  /*1c20*/  FADD.FTZ R98, R98, R168 ;  /* 0x000000a862627221 */ /* 0x000fe20000010000 */
[-C--:B------:R-:W-:Y:S01]  /*1c30*/  FFMA.FTZ R70, R165, R168.reuse, R70 ;  /* 0x000000a8a5467223 */ /* 0x080fe20000010046 */
[----:B------:R-:W-:Y:S01]  /*1c40*/  FADD.FTZ R147, R144, R167 ;  /* 0x000000a790937221 */ /* 0x000fe20000010000 */
[----:B------:R-:W-:Y:S01]  /*1c50*/  FMUL.FTZ R168, R9, R168 ;  /* 0x000000a809a87220 */ /* 0x000fe20000410000 */
[----:B------:R-:W-:Y:S01]  /*1c60*/  FFMA.FTZ R144, R162, R167, R145 ;  /* 0x000000a7a2907223 */ /* 0x000fe20000010091 */
[--C-:B------:R-:W-:Y:S02]  /*1c70*/  HADD2.F32 R170, -RZ, R154.reuse.H0_H0 ;  /* 0x2000009affaa7230 */ /* 0x100fe40000004100 */
[----:B------:R-:W-:Y:S01]  /*1c80*/  FMUL.FTZ R171, R160, R173 ;  /* 0x000000ada0ab7220 */ /* 0x000fe20000410000 */
[----:B------:R-:W-:Y:S01]  /*1c90*/  FMUL.FTZ R169, R8, R153 ;  /* 0x0000009908a97220 */ /* 0x000fe20000410000 */
[----:B------:R-:W-:Y:S01]  /*1ca0*/  FADD.FTZ R146, R147, R168 ;  /* 0x000000a893927221 */ /* 0x000fe20000010000 */
[----:B------:R-:W-:Y:S01]  /*1cb0*/  FFMA.FTZ R145, R165, R168, R144 ;  /* 0x000000a8a5917223 */ /* 0x000fe20000010090 */
[----:B------:R-:W-:Y:S01]  /*1cc0*/  FADD.FTZ R175, -R225, R150 ;  /* 0x00000096e1af7221 */ /* 0x000fe20000010100 */
[----:B------:R-:W-:-:S02]  /*1cd0*/  HADD2.F32 R154, -RZ, R154.H1_H1 ;  /* 0x3000009aff9a7230 */ /* 0x000fc40000004100 */
[----:B------:R-:W-:Y:S01]  /*1ce0*/  FADD.FTZ R100, R100, R170 ;  /* 0x000000aa64647221 */ /* 0x000fe20000010000 */
[-C--:B------:R-:W-:Y:S01]  /*1cf0*/  FFMA.FTZ R72, R171, R170.reuse, R72 ;  /* 0x000000aaab487223 */ /* 0x080fe20000010048 */
[----:B------:R-:W-:Y:S01]  /*1d00*/  FADD.FTZ R149, -R225, R149 ;  /* 0x00000095e1957221 */ /* 0x000fe20000010100 */
[----:B------:R-:W-:Y:S01]  /*1d10*/  FMUL.FTZ R170, R7, R170 ;  /* 0x000000aa07aa7220 */ /* 0x000fe20000410000 */
[----:B------:R-:W-:Y:S01]  /*1d20*/  FADD.FTZ R147, R146, R169 ;  /* 0x000000a992937221 */ /* 0x000fe20000010000 */
[----:B------:R-:W-:Y:S01]  /*1d30*/  FFMA.FTZ R144, R166, R169, R145 ;  /* 0x000000a9a6907223 */ /* 0x000fe20000010091 */
[--C-:B------:R-:W-:Y:S02]  /*1d40*/  HADD2.F32 R174, -RZ, R155.reuse.H0_H0 ;  /* 0x2000009bffae7230 */ /* 0x100fe40000004100 */
[C---:B------:R-:W-:Y:S01]  /*1d50*/  FMUL.FTZ R175, R160.reuse, R175 ;  /* 0x000000afa0af7220 */ /* 0x040fe20000410000 */
[----:B------:R-:W-:Y:S01]  /*1d60*/  FMUL.FTZ R172, R160, R149 ;  /* 0x00000095a0ac7220 */ /* 0x000fe20000410000 */
[----:B------:R-:W-:Y:S01]  /*1d70*/  FMUL.FTZ R173, R6, R154 ;  /* 0x0000009a06ad7220 */ /* 0x000fe20000410000 */
[----:B------:R-:W-:Y:S01]  /*1d80*/  FADD.FTZ R146, R147, R170 ;  /* 0x000000aa93927221 */ /* 0x000fe20000010000 */
[----:B------:R-:W-:Y:S01]  /*1d90*/  FFMA.FTZ R145, R171, R170, R144 ;  /* 0x000000aaab917223 */ /* 0x000fe20000010090 */
[----:B------:R-:W-:-:S02]  /*1da0*/  HADD2.F32 R155, -RZ, R155.H1_H1 ;  /* 0x3000009bff9b7230 */ /* 0x000fc40000004100 */
        /* <DEDUP_REMOVED lines=20> */
.L_x_2371:
[----:B------:R-:W-:Y:S05]  /*1ef0*/  BSYNC B1 ;  /* 0x0000000000017941 */ /* 0x000fea0003800000 */
.L_x_2370:
        /* <DEDUP_REMOVED lines=20> */
.L_x_2393:
        /* <DEDUP_REMOVED lines=78> */
[----:B------:R-:W-:Y:S02]  /*2520*/  F2FP.F16.F32.PACK_AB R146, R146, R227 ;  /* 0x000000e39292723e */ /* 0x000fe400000000ff */
[----:B------:R-:W-:Y:S02]  /*2530*/  FSEL R144, R186, RZ, P0 ;  /* 0x000000ffba907208 */ /* 0x000fe40000000000 */
[----:B------:R-:W-:Y:S02]  /*2540*/  LOP3.LUT P0, RZ, R245, 0xff0000, RZ, 0xc0, !PT ;  /* 0x00ff0000f5ff7812 */ /* 0x000fe4000780c0ff */
[----:B------:R-:W-:-:S02]  /*2550*/  F2FP.F16.F32.PACK_AB R145, R144, R145 ;  /* 0x000000919091723e */ /* 0x000fc400000000ff */
[----:B------:R-:W-:Y:S02]  /*2560*/  FSEL R227, R187, RZ, P0 ;  /* 0x000000ffbbe37208 */ /* 0x000fe40000000000 */
[----:B------:R-:W-:Y:S02]  /*2570*/  LOP3.LUT P0, RZ, R245, 0xff000000, RZ, 0xc0, !PT ;  /* 0xff000000f5ff7812 */ /* 0x000fe4000780c0ff */
[----:B------:R-:W-:Y:S02]  /*2580*/  F2FP.F16.F32.PACK_AB R144, R246, R147 ;  /* 0x00000093f690723e */ /* 0x000fe400000000ff */
[----:B------:R-:W-:Y:S02]  /*2590*/  FSEL R246, R228, RZ, P0 ;  /* 0x000000ffe4f67208 */ /* 0x000fe40000000000 */
[----:B------:R-:W-:Y:S02]  /*25a0*/  ISETP.NE.U32.AND P0, PT, RZ, UR14, PT ;  /* 0x0000000eff007c0c */ /* 0x000fe4000bf05070 */
[----:B------:R-:W-:-:S02]  /*25b0*/  F2FP.F16.F32.PACK_AB R147, R246, R227 ;  /* 0x000000e3f693723e */ /* 0x000fc400000000ff */
[----:B------:R-:W-:-:S03]  /*25c0*/  ISETP.NE.AND.EX P0, PT, RZ, UR15, PT, P0 ;  /* 0x0000000fff007c0c */ /* 0x000fc6000bf05300 */
[----:B------:R0:W-:Y:S10]  /*25d0*/  STG.E.128 desc[UR4][R148.64], R144 ;  /* 0x0000009094007986 */ /* 0x0001f4000c101d04 */
[----:B------:R-:W-:-:S04]  /*25e0*/  @P0 MOV R227, R236 ;  /* 0x000000ec00e30202 */ /* 0x000fc80000000f00 */
[----:B------:R-:W-:-:S04]  /*25f0*/  @P0 LOP3.LUT P1, RZ, R227, 0xff, RZ, 0xc0, !PT ;  /* 0x000000ffe3ff0812 */ /* 0x000fc8000782c0ff */
[----:B------:R-:W-:Y:S02]  /*2600*/  @P0 FSEL R155, R155, RZ, P1 ;  /* 0x000000ff9b9b0208 */ /* 0x000fe40000800000 */
[----:B------:R-:W-:Y:S02]  /*2610*/  @P0 LOP3.LUT P1, RZ, R236, 0xff00, RZ, 0xc0, !PT ;  /* 0x0000ff00ecff0812 */ /* 0x000fe4000782c0ff */
[----:B------:R-:W-:Y:S02]  /*2620*/  @P0 F2FP.F16.F32.PACK_AB R155, RZ, R155 ;  /* 0x0000009bff9b023e */ /* 0x000fe400000000ff */
[----:B------:R-:W-:Y:S02]  /*2630*/  @P0 FSEL R154, R154, RZ, P1 ;  /* 0x000000ff9a9a0208 */ /* 0x000fe40000800000 */
[----:B------:R-:W-:Y:S02]  /*2640*/  @P0 LOP3.LUT P1, RZ, R236, 0xff0000, RZ, 0xc0, !PT ;  /* 0x00ff0000ecff0812 */ /* 0x000fe4000782c0ff */
[----:B------:R-:W-:-:S02]  /*2650*/  @P0 F2FP.F16.F32.PACK_AB R154, RZ, R154 ;  /* 0x0000009aff9a023e */ /* 0x000fc400000000ff */
        /* <DEDUP_REMOVED lines=16> */
[----:B------:R-:W-:Y:S02]  /*2760*/  @P0 PRMT R60, R155, 0x7610, R60 ;  /* 0x000076109b3c0816 */ /* 0x000fe4000000003c */
[----:B------:R-:W-:-:S02]  /*2770*/  @P0 F2FP.F16.F32.PACK_AB R228, RZ, R228 ;  /* 0x000000e4ffe4023e */ /* 0x000fc400000000ff */
        /* <DEDUP_REMOVED lines=11> */
.L_x_2374:
[----:B------:R-:W-:Y:S05]  /*2830*/  BSYNC B1 ;  /* 0x0000000000017941 */ /* 0x000fea0003800000 */
.L_x_2373:
        /* <DEDUP_REMOVED lines=122> */
.L_x_2376:
[----:B------:R-:W-:Y:S05]  /*2fe0*/  BSYNC B1 ;  /* 0x0000000000017941 */ /* 0x000fea0003800000 */
.L_x_2375:
        /* <DEDUP_REMOVED lines=122> */
.L_x_2378:
[----:B------:R-:W-:Y:S05]  /*3790*/  BSYNC B1 ;  /* 0x0000000000017941 */ /* 0x000fea0003800000 */
.L_x_2377:
        /* <DEDUP_REMOVED lines=27> */
[----:B------:R-:W-:-:S02]  /*3950*/  @P0 F2FP.F16.F32.PACK_AB R228, RZ, R228 ;  /* 0x000000e4ffe4023e */ /* 0x000fc400000000ff */
        /* <DEDUP_REMOVED lines=23> */
[----:B------:R-:W-:Y:S01]  /*3ad0*/  FADD.FTZ R151, R176, -R151 ;  /* 0x80000097b0977221 */ /* 0x000fe20000010000 */
[----:B------:R-:W-:Y:S01]  /*3ae0*/  FSEL R155, R187, RZ, P6 ;  /* 0x000000ffbb9b7208 */ /* 0x000fe20003000000 */
[----:B------:R-:W-:Y:S01]  /*3af0*/  FMUL.FTZ R146, R249, UR18 ;  /* 0x00000012f9927c20 */ /* 0x000fe20008410000 */
[C---:B------:R-:W-:Y:S01]  /*3b00*/  FMUL.FTZ R251, R160.reuse, R145 ;  /* 0x00000091a0fb7220 */ /* 0x040fe20000410000 */
[----:B------:R-:W-:Y:S01]  /*3b10*/  FMUL.FTZ R160, R160, R151 ;  /* 0x00000097a0a07220 */ /* 0x000fe20000410000 */
[----:B------:R-:W-:Y:S01]  /*3b20*/  @P0 LOP3.LUT P6, RZ, R230, 0xff0000, RZ, 0xc0, !PT ;  /* 0x00ff0000e6ff0812 */ /* 0x000fe200078cc0ff */
[----:B------:R-:W-:Y:S01]  /*3b30*/  FMUL.FTZ R229, R250, UR18 ;  /* 0x00000012fae57c20 */ /* 0x000fe20008410000 */
[----:B------:R-:W-:Y:S01]  /*3b40*/  @P1 FADD.FTZ R251, R142, R251 ;  /* 0x000000fb8efb1221 */ /* 0x000fe20000010000 */
[----:B------:R-:W-:Y:S01]  /*3b50*/  @P1 FADD.FTZ R160, R143, R160 ;  /* 0x000000a08fa01221 */ /* 0x000fe20000010000 */
[----:B------:R-:W-:-:S02]  /*3b60*/  ISETP.NE.U32.AND P1, PT, RZ, UR16, PT ;  /* 0x00000010ff007c0c */ /* 0x000fc4000bf25070 */
[----:B------:R-:W-:Y:S01]  /*3b70*/  @P0 FSEL R187, R187, RZ, P6 ;  /* 0x000000ffbbbb0208 */ /* 0x000fe20003000000 */
[----:B------:R-:W-:Y:S01]  /*3b80*/  FMUL.FTZ R152, R251, UR18 ;  /* 0x00000012fb987c20 */ /* 0x000fe20008410000 */
[----:B------:R-:W-:Y:S02]  /*3b90*/  ISETP.NE.AND.EX P1, PT, RZ, UR17, PT, P1 ;  /* 0x00000011ff007c0c */ /* 0x000fe4000bf25310 */
[----:B------:R-:W-:Y:S02]  /*3ba0*/  LOP3.LUT P6, RZ, R238, 0xff000000, RZ, 0xc0, !PT ;  /* 0xff000000eeff7812 */ /* 0x000fe400078cc0ff */
[----:B------:R-:W-:Y:S02]  /*3bb0*/  SEL R92, R149, R92, P1 ;  /* 0x0000005c955c7207 */ /* 0x000fe40000800000 */
[----:B------:R-:W-:Y:S02]  /*3bc0*/  FSEL R154, R225, RZ, P6 ;  /* 0x000000ffe19a7208 */ /* 0x000fe40003000000 */
[----:B------:R-:W-:-:S02]  /*3bd0*/  @P0 LOP3.LUT P6, RZ, R230, 0xff000000, RZ, 0xc0, !PT ;  /* 0xff000000e6ff0812 */ /* 0x000fc400078cc0ff */
[----:B------:R-:W-:Y:S02]  /*3be0*/  SEL R93, R148, R93, P1 ;  /* 0x0000005d945d7207 */ /* 0x000fe40000800000 */
[----:B------:R-:W-:Y:S01]  /*3bf0*/  @P0 FSEL R225, R225, RZ, P6 ;  /* 0x000000ffe1e10208 */ /* 0x000fe20003000000 */
[----:B------:R-:W0:Y:S01]  /*3c00*/  @P1 LDC.64 R144, c[0x0][0x308] ;  /* 0x0000c200ff901b82 */ /* 0x000e220000000a00 */
[----:B------:R-:W-:Y:S02]  /*3c10*/  LOP3.LUT P6, RZ, R239, 0xff, RZ, 0xc0, !PT ;  /* 0x000000ffefff7812 */ /* 0x000fe400078cc0ff */
[----:B------:R-:W-:Y:S02]  /*3c20*/  SEL R94, R247, R94, P1 ;  /* 0x0000005ef75e7207 */ /* 0x000fe40000800000 */
[----:B------:R-:W-:Y:S02]  /*3c30*/  FSEL R227, R146, RZ, P6 ;  /* 0x000000ff92e37208 */ /* 0x000fe40003000000 */
[----:B------:R-:W-:-:S02]  /*3c40*/  @P0 LOP3.LUT P6, RZ, R231, 0xff, RZ, 0xc0, !PT ;  /* 0x000000ffe7ff0812 */ /* 0x000fc400078cc0ff */
[----:B------:R-:W-:Y:S02]  /*3c50*/  SEL R95, R248, R95, P1 ;  /* 0x0000005ff85f7207 */ /* 0x000fe40000800000 */
[----:B------:R-:W-:Y:S02]  /*3c60*/  @P0 FSEL R146, R146, RZ, P6 ;  /* 0x000000ff92920208 */ /* 0x000fe40003000000 */
[----:B------:R-:W-:Y:S02]  /*3c70*/  LOP3.LUT P6, RZ, R239, 0xff00, RZ, 0xc0, !PT ;  /* 0x0000ff00efff7812 */ /* 0x000fe400078cc0ff */
[----:B------:R-:W-:Y:S02]  /*3c80*/  SEL R132, R249, R132, P1 ;  /* 0x00000084f9847207 */ /* 0x000fe40000800000 */
[----:B------:R-:W-:Y:S02]  /*3c90*/  SEL R133, R250, R133, P1 ;  /* 0x00000085fa857207 */ /* 0x000fe40000800000 */
[----:B------:R-:W-:-:S02]  /*3ca0*/  SEL R134, R251, R134, P1 ;  /* 0x00000086fb867207 */ /* 0x000fc40000800000 */
[C---:B------:R-:W-:Y:S01]  /*3cb0*/  SEL R135, R160.reuse, R135, P1 ;  /* 0x00000087a0877207 */ /* 0x040fe20000800000 */
[----:B------:R-:W-:Y:S01]  /*3cc0*/  FMUL.FTZ R160, R160, UR18 ;  /* 0x00000012a0a07c20 */ /* 0x000fe20008410000 */
[----:B------:R-:W-:Y:S01]  /*3cd0*/  FSEL R246, R229, RZ, P6 ;  /* 0x000000ffe5f67208 */ /* 0x000fe20003000000 */
[----:B0-----:R-:W-:Y:S01]  /*3ce0*/  @P1 IMAD.WIDE.U32 R148, R159, 0x20, R144 ;  /* 0x000000209f941825 */ /* 0x001fe200078e0090 */
[----:B------:R-:W-:Y:S02]  /*3cf0*/  @P0 LOP3.LUT P6, RZ, R231, 0xff00, RZ, 0xc0, !PT ;  /* 0x0000ff00e7ff0812 */ /* 0x000fe400078cc0ff */
[----:B------:R-:W-:Y:S02]  /*3d00*/  @P0 F2FP.F16.F32.PACK_AB R187, RZ, R187 ;  /* 0x000000bbffbb023e */ /* 0x000fe400000000ff */
[----:B------:R-:W-:Y:S01]  /*3d10*/  @P1 STG.E.128 desc[UR4][R148.64], R92 ;  /* 0x0000005c94001986 */ /* 0x000fe2000c101d04 */
[----:B------:R-:W-:Y:S02]  /*3d20*/  @P0 FSEL R229, R229, RZ, P6 ;  /* 0x000000ffe5e50208 */ /* 0x000fe40003000000 */
[----:B------:R-:W-:Y:S01]  /*3d30*/  LOP3.LUT P6, RZ, R239, 0xff0000, RZ, 0xc0, !PT ;  /* 0x00ff0000efff7812 */ /* 0x000fe200078cc0ff */
[----:B------:R0:W-:Y:S01]  /*3d40*/  @P1 STG.E.128 desc[UR4][R148.64+0x10], R132 ;  /* 0x0000108494001986 */ /* 0x0001e2000c101d04 */
[----:B------:R-:W-:-:S02]  /*3d50*/  @P0 LOP3.LUT P1, RZ, R231, 0xff000000, RZ, 0xc0, !PT ;  /* 0xff000000e7ff0812 */ /* 0x000fc4000782c0ff */
[----:B------:R-:W-:Y:S02]  /*3d60*/  FSEL R147, R152, RZ, P6 ;  /* 0x000000ff98937208 */ /* 0x000fe40003000000 */
[----:B------:R-:W-:Y:S02]  /*3d70*/  @P0 LOP3.LUT P6, RZ, R231, 0xff0000, RZ, 0xc0, !PT ;  /* 0x00ff0000e7ff0812 */ /* 0x000fe400078cc0ff */
[----:B------:R-:W-:Y:S02]  /*3d80*/  @P0 FSEL R144, R160, RZ, P1 ;  /* 0x000000ffa0900208 */ /* 0x000fe40000800000 */
[----:B------:R-:W-:Y:S02]  /*3d90*/  @P0 FSEL R152, R152, RZ, P6 ;  /* 0x000000ff98980208 */ /* 0x000fe40003000000 */
[----:B------:R-:W-:Y:S02]  /*3da0*/  LOP3.LUT P1, RZ, R239, 0xff000000, RZ, 0xc0, !PT ;  /* 0xff000000efff7812 */ /* 0x000fe4000782c0ff */
[----:B------:R-:W-:-:S02]  /*3db0*/  @P0 F2FP.F16.F32.PACK_AB R151, RZ, R146 ;  /* 0x00000092ff97023e */ /* 0x000fc400000000ff */
[----:B------:R-:W-:Y:S02]  /*3dc0*/  @P0 F2FP.F16.F32.PACK_AB R152, RZ, R152 ;  /* 0x00000098ff98023e */ /* 0x000fe400000000ff */
[----:B------:R-:W-:Y:S01]  /*3dd0*/  F2FP.F16.F32.PACK_AB R145, R154, R155 ;  /* 0x0000009b9a91723e */ /* 0x000fe200000000ff */
[----:B0-----:R-:W0:Y:S01]  /*3de0*/  LDC.64 R148, c[0x0][0x2f8] ;  /* 0x0000be00ff947b82 */ /* 0x001e220000000a00 */
[----:B------:R-:W-:Y:S02]  /*3df0*/  @P0 F2FP.F16.F32.PACK_AB R154, RZ, R144 ;  /* 0x00000090ff9a023e */ /* 0x000fe400000000ff */
[----:B------:R-:W-:Y:S02]  /*3e00*/  FSEL R160, R160, RZ, P1 ;  /* 0x000000ffa0a07208 */ /* 0x000fe40000800000 */
[----:B------:R-:W-:Y:S02]  /*3e10*/  F2FP.F16.F32.PACK_AB R144, R153, R150 ;  /* 0x000000969990723e */ /* 0x000fe400000000ff */
[----:B------:R-:W-:-:S02]  /*3e20*/  @P0 F2FP.F16.F32.PACK_AB R186, RZ, R186 ;  /* 0x000000baffba023e */ /* 0x000fc400000000ff */
[----:B------:R-:W-:Y:S02]  /*3e30*/  @P0 F2FP.F16.F32.PACK_AB R225, RZ, R225 ;  /* 0x000000e1ffe1023e */ /* 0x000fe400000000ff */
[----:B------:R-:W-:Y:S02]  /*3e40*/  @P0 F2FP.F16.F32.PACK_AB R229, RZ, R229 ;  /* 0x000000e5ffe5023e */ /* 0x000fe400000000ff */
[----:B------:R-:W-:Y:S02]  /*3e50*/  @P0 PRMT R61, R187, 0x7610, R61 ;  /* 0x00007610bb3d0816 */ /* 0x000fe4000000003d */
[----:B------:R-:W-:Y:S02]  /*3e60*/  @P0 PRMT R62, R151, 0x7610, R62 ;  /* 0x00007610973e0816 */ /* 0x000fe4000000003e */
[----:B------:R-:W-:Y:S02]  /*3e70*/  @P0 PRMT R63, R152, 0x7610, R63 ;  /* 0x00007610983f0816 */ /* 0x000fe4000000003f */
[----:B------:R-:W-:-:S02]  /*3e80*/  @P0 LEA R150, P1, R159, UR14, 0x4 ;  /* 0x0000000e9f960c11 */ /* 0x000fc4000f8220ff */
[----:B------:R-:W-:Y:S02]  /*3e90*/  F2FP.F16.F32.PACK_AB R146, R246, R227 ;  /* 0x000000e3f692723e */ /* 0x000fe400000000ff */
[----:B------:R-:W-:Y:S01]  /*3ea0*/  F2FP.F16.F32.PACK_AB R147, R160, R147 ;  /* 0x00000093a093723e */ /* 0x000fe200000000ff */
[----:B0-----:R-:W-:Y:S01]  /*3eb0*/  IMAD.WIDE.U32 R148, R159, 0x10, R148 ;  /* 0x000000109f947825 */ /* 0x001fe200078e0094 */
[----:B------:R-:W-:Y:S02]  /*3ec0*/  @P0 PRMT R60, R60, 0x5410, R186 ;  /* 0x000054103c3c0816 */ /* 0x000fe400000000ba */
[----:B------:R-:W-:Y:S02]  /*3ed0*/  @P0 PRMT R61, R61, 0x5410, R225 ;  /* 0x000054103d3d0816 */ /* 0x000fe400000000e1 */
[----:B------:R-:W-:Y:S01]  /*3ee0*/  @P0 LEA.HI.X R151, R159, UR15, RZ, 0x4, P1 ;  /* 0x0000000f9f970c11 */ /* 0x000fe200088f24ff */
[----:B------:R3:W-:Y:S01]  /*3ef0*/  STG.E.128 desc[UR4][R148.64], R144 ;  /* 0x0000009094007986 */ /* 0x0007e2000c101d04 */
[----:B------:R-:W-:-:S02]  /*3f00*/  @P0 PRMT R62, R62, 0x5410, R229 ;  /* 0x000054103e3e0816 */ /* 0x000fc400000000e5 */
[----:B------:R-:W-:-:S05]  /*3f10*/  @P0 PRMT R63, R63, 0x5410, R154 ;  /* 0x000054103f3f0816 */ /* 0x000fca000000009a */
[----:B------:R3:W-:Y:S02]  /*3f20*/  @P0 STG.E.128 desc[UR4][R150.64], R60 ;  /* 0x0000003c96000986 */ /* 0x0007e4000c101d04 */
.L_x_2380:
[----:B------:R-:W-:Y:S05]  /*3f30*/  BSYNC B1 ;  /* 0x0000000000017941 */ /* 0x000fea0003800000 */
.L_x_2379:
[----:B0123--:R-:W0:Y:S02]  /*3f40*/  LDC.64 R144, c[0x0][0x210] ;  /* 0x00008400ff907b82 */ /* 0x00fe240000000a00 */
[----:B0-----:R-:W-:-:S04]  /*3f50*/  LEA R2, R144, R2, 0x2 ;  /* 0x0000000290027211 */ /* 0x001fc800078e10ff */
[----:B------:R-:W-:-:S13]  /*3f60*/  ISETP.GE.AND P0, PT, R2, R145, PT ;  /* 0x000000910200720c */ /* 0x000fda0003f06270 */
[----:B------:R-:W-:Y:S05]  /*3f70*/  @!P0 BRA `(.L_x_2381) ;  /* 0xffffffc400e48947 */ /* 0x000fea000383ffff */
.L_x_2363:
[----:B------:R-:W-:Y:S05]  /*3f80*/  BSYNC B0 ;  /* 0x0000000000007941 */ /* 0x000fea0003800000 */
.L_x_2362:
[----:B------:R-:W0:Y:S01]  /*3f90*/  S2R R3, SR_CgaCtaId ;  /* 0x0000000000037919 */ /* 0x000e220000008800 */
[----:B------:R-:W-:Y:S01]  /*3fa0*/  SHF.R.U32.HI R2, RZ, 0x5, R158 ;  /* 0x00000005ff027819 */ /* 0x000fe2000001169e */
[----:B------:R-:W-:Y:S05]  /*3fb0*/  WARPSYNC.ALL ;  /* 0x0000000000007948 */ /* 0x000fea0003800000 */
[----:B------:R-:W-:Y:S01]  /*3fc0*/  MOV R0, 0x400 ;  /* 0x0000040000007802 */ /* 0x000fe20000000f00 */
[----:B-----5:R-:W1:Y:S01]  /*3fd0*/  S2R R38, SR_CTAID.X ;  /* 0x0000000000267919 */ /* 0x020e620000002500 */
[----:B------:R-:W-:Y:S01]  /*3fe0*/  LOP3.LUT R4, R158, 0x1f, RZ, 0xc0, !PT ;  /* 0x0000001f9e047812 */ /* 0x000fe200078ec0ff */
[----:B------:R-:W-:Y:S01]  /*3ff0*/  ULDC.64 UR20, c[0x0][0x2d8] ;  /* 0x0000b60000147ab9 */ /* 0x000fe20000000a00 */
[----:B------:R-:W-:Y:S01]  /*4000*/  SHF.L.U32 R5, R2, 0x7, RZ ;  /* 0x0000000702057819 */ /* 0x000fe200000006ff */
[----:B------:R-:W-:Y:S01]  /*4010*/  ULDC.64 UR22, c[0x0][0x2d0] ;  /* 0x0000b40000167ab9 */ /* 0x000fe20000000a00 */
[----:B0-----:R-:W-:-:S02]  /*4020*/  LEA R3, R3, R0, 0x18 ;  /* 0x0000000003037211 */ /* 0x001fc400078ec0ff */
[----:B------:R-:W-:Y:S02]  /*4030*/  LOP3.LUT R0, R5, 0xffffff80, R4, 0xe2, !PT ;  /* 0xffffff8005007812 */ /* 0x000fe400078ee204 */
[-C--:B------:R-:W-:Y:S02]  /*4040*/  LEA R6, R158, R3.reuse, 0x2 ;  /* 0x000000039e067211 */ /* 0x080fe400078e10ff */
[----:B------:R-:W-:Y:S01]  /*4050*/  LEA R0, R0, R3, 0x5 ;  /* 0x0000000300007211 */ /* 0x000fe200078e28ff */
[----:B-1----:R-:W-:Y:S01]  /*4060*/  IMAD R43, R38, R157, RZ ;  /* 0x0000009d262b7224 */ /* 0x002fe200078e02ff */
[----:B------:R-:W-:-:S03]  /*4070*/  IADD3 R157, R157, 0x7f, -R158 ;  /* 0x0000007f9d9d7810 */ /* 0x000fc60007ffe89e */
[----:B------:R-:W-:Y:S01]  /*4080*/  STS.128 [R0], R76 ;  /* 0x0000004c00007388 */ /* 0x000fe20000000c00 */
[----:B------:R-:W-:-:S03]  /*4090*/  IADD3 R43, P0, R43, R158, RZ ;  /* 0x0000009e2b2b7210 */ /* 0x000fc60007f1e0ff */
        /* <DEDUP_REMOVED lines=239> */
.L_x_2372:
[----:B------:R-:W-:Y:S01]  /*4f90*/  HFMA2.MMA R154, -RZ, RZ, 0, 5.9604644775390625e-08 ;  /* 0x00000001ff9a7435 */ /* 0x000fe200000001ff */
[----:B------:R-:W-:Y:S01]  /*4fa0*/  BSSY B1, `(.L_x_2382) ;  /* 0x0000006000017945 */ /* 0x000fe20003800000 */
[----:B------:R-:W-:Y:S02]  /*4fb0*/  MOV R155, 0x1f ;  /* 0x0000001f009b7802 */ /* 0x000fe40000000f00 */
[----:B------:R-:W-:-:S07]  /*4fc0*/  MOV R152, 0xffffffff ;  /* 0xffffffff00987802 */ /* 0x000fce0000000f00 */
[----:B-----5:R-:W-:Y:S05]  /*4fd0*/  WARPSYNC.COLLECTIVE R152, `(.L_x_2383) ;  /* 0x0000000098087348 */ /* 0x020fea0003c00000 */
[----:B------:R0:W1:Y:S02]  /*4fe0*/  SHFL.BFLY P0, R153, R227, R154, R155 ;  /* 0x0c00009ae3997389 */ /* 0x000064000000009b */
[----:B01---5:R-:W-:Y:S01]  /*4ff0*/  ENDCOLLECTIVE ;  /* 0x000000000000791b */ /* 0x023fe20003800000 */
.L_x_2383:
[----:B------:R-:W-:Y:S05]  /*5000*/  BSYNC B1 ;  /* 0x0000000000017941 */ /* 0x000fea0003800000 */
.L_x_2382:
[----:B------:R-:W-:Y:S01]  /*5010*/  MOV R144, R153 ;  /* 0x0000009900907202 */ /* 0x000fe20000000f00 */
[----:B------:R-:W-:Y:S01]  /*5020*/  HFMA2.MMA R154, -RZ, RZ, 0, 5.9604644775390625e-08 ;  /* 0x00000001ff9a7435 */ /* 0x000fe200000001ff */
[----:B------:R-:W-:Y:S02]  /*5030*/  MOV R155, 0x1f ;  /* 0x0000001f009b7802 */ /* 0x000fe40000000f00 */
[----:B------:R-:W-:Y:S01]  /*5040*/  MOV R152, 0xffffffff ;  /* 0xffffffff00987802 */ /* 0x000fe20000000f00 */
[----:B------:R-:W-:Y:S01]  /*5050*/  FADD.FTZ R144, R144, R227 ;  /* 0x000000e390907221 */ /* 0x000fe20000010000 */
[----:B------:R-:W-:-:S07]  /*5060*/  MOV R227, R228 ;  /* 0x000000e400e37202 */ /* 0x000fce0000000f00 */
[----:B------:R-:W-:Y:S05]  /*5070*/  WARPSYNC.COLLECTIVE R152, `(.L_x_2384) ;  /* 0x0000000098087348 */ /* 0x000fea0003c00000 */
[----:B------:R0:W1:Y:S02]  /*5080*/  SHFL.BFLY P0, R153, R227, R154, R155 ;  /* 0x0c00009ae3997389 */ /* 0x000064000000009b */
[----:B01----:R-:W-:Y:S01]  /*5090*/  ENDCOLLECTIVE ;  /* 0x000000000000791b */ /* 0x003fe20003800000 */
.L_x_2384:
[----:B------:R-:W-:Y:S01]  /*50a0*/  HFMA2.MMA R154, -RZ, RZ, 0, 1.1920928955078125e-07 ;  /* 0x00000002ff9a7435 */ /* 0x000fe200000001ff */
[----:B------:R-:W-:Y:S02]  /*50b0*/  MOV R227, R144 ;  /* 0x0000009000e37202 */ /* 0x000fe40000000f00 */
[----:B------:R-:W-:-:S08]  /*50c0*/  MOV R145, R153 ;  /* 0x0000009900917202 */ /* 0x000fd00000000f00 */
[----:B------:R-:W-:Y:S05]  /*50d0*/  WARPSYNC.COLLECTIVE R152, `(.L_x_2385) ;  /* 0x0000000098087348 */ /* 0x000fea0003c00000 */
[----:B------:R0:W1:Y:S02]  /*50e0*/  SHFL.BFLY P0, R153, R227, R154, R155 ;  /* 0x0c00009ae3997389 */ /* 0x000064000000009b */
[----:B01----:R-:W-:Y:S01]  /*50f0*/  ENDCOLLECTIVE ;  /* 0x000000000000791b */ /* 0x003fe20003800000 */
.L_x_2385:
[----:B------:R-:W-:-:S05]  /*5100*/  FADD.FTZ R145, R145, R228 ;  /* 0x000000e491917221 */ /* 0x000fca0000010000 */
[----:B------:R-:W-:Y:S02]  /*5110*/  MOV R227, R145 ;  /* 0x0000009100e37202 */ /* 0x000fe40000000f00 */
[----:B------:R-:W-:-:S07]  /*5120*/  MOV R147, R153 ;  /* 0x0000009900937202 */ /* 0x000fce0000000f00 */
[----:B------:R-:W-:Y:S05]  /*5130*/  WARPSYNC.COLLECTIVE R152, `(.L_x_2386) ;  /* 0x0000000098087348 */ /* 0x000fea0003c00000 */
[----:B------:R0:W1:Y:S02]  /*5140*/  SHFL.BFLY P0, R153, R227, R154, R155 ;  /* 0x0c00009ae3997389 */ /* 0x000064000000009b */
[----:B01----:R-:W-:Y:S01]  /*5150*/  ENDCOLLECTIVE ;  /* 0x000000000000791b */ /* 0x003fe20003800000 */
.L_x_2386:
[----:B------:R-:W-:Y:S01]  /*5160*/  FADD.FTZ R147, R144, R147 ;  /* 0x0000009390937221 */ /* 0x000fe20000010000 */
[----:B------:R-:W-:-:S04]  /*5170*/  HFMA2.MMA R154, -RZ, RZ, 0, 2.384185791015625e-07 ;  /* 0x00000004ff9a7435 */ /* 0x000fc800000001ff */
[----:B------:R-:W-:Y:S02]  /*5180*/  MOV R227, R147 ;  /* 0x0000009300e37202 */ /* 0x000fe40000000f00 */
[----:B------:R-:W-:-:S07]  /*5190*/  MOV R146, R153 ;  /* 0x0000009900927202 */ /* 0x000fce0000000f00 */
[----:B------:R-:W-:Y:S05]  /*51a0*/  WARPSYNC.COLLECTIVE R152, `(.L_x_2387) ;  /* 0x0000000098087348 */ /* 0x000fea0003c00000 */
[----:B------:R0:W1:Y:S02]  /*51b0*/  SHFL.BFLY P0, R153, R227, R154, R155 ;  /* 0x0c00009ae3997389 */ /* 0x000064000000009b */
[----:B01----:R-:W-:Y:S01]  /*51c0*/  ENDCOLLECTIVE ;  /* 0x000000000000791b */ /* 0x003fe20003800000 */
.L_x_2387:
[----:B------:R-:W-:-:S05]  /*51d0*/  FADD.FTZ R146, R145, R146 ;  /* 0x0000009291927221 */ /* 0x000fca0000010000 */
[----:B------:R-:W-:Y:S02]  /*51e0*/  MOV R227, R146 ;  /* 0x0000009200e37202 */ /* 0x000fe40000000f00 */
[----:B------:R-:W-:-:S07]  /*51f0*/  MOV R148, R153 ;  /* 0x0000009900947202 */ /* 0x000fce0000000f00 */
[----:B------:R-:W-:Y:S05]  /*5200*/  WARPSYNC.COLLECTIVE R152, `(.L_x_2388) ;  /* 0x0000000098087348 */ /* 0x000fea0003c00000 */
[----:B------:R0:W1:Y:S02]  /*5210*/  SHFL.BFLY P0, R153, R227, R154, R155 ;  /* 0x0c00009ae3997389 */ /* 0x000064000000009b */
[----:B01----:R-:W-:Y:S01]  /*5220*/  ENDCOLLECTIVE ;  /* 0x000000000000791b */ /* 0x003fe20003800000 */
.L_x_2388:
[----:B------:R-:W-:Y:S01]  /*5230*/  FADD.FTZ R148, R147, R148 ;  /* 0x0000009493947221 */ /* 0x000fe20000010000 */
[----:B------:R-:W-:-:S04]  /*5240*/  HFMA2.MMA R154, -RZ, RZ, 0, 4.76837158203125e-07 ;  /* 0x00000008ff9a7435 */ /* 0x000fc800000001ff */
[----:B------:R-:W-:Y:S02]  /*5250*/  MOV R227, R148 ;  /* 0x0000009400e37202 */ /* 0x000fe40000000f00 */
[----:B------:R-:W-:-:S07]  /*5260*/  MOV R149, R153 ;  /* 0x0000009900957202 */ /* 0x000fce0000000f00 */
[----:B------:R-:W-:Y:S05]  /*5270*/  WARPSYNC.COLLECTIVE R152, `(.L_x_2389) ;  /* 0x0000000098087348 */ /* 0x000fea0003c00000 */
[----:B------:R0:W1:Y:S02]  /*5280*/  SHFL.BFLY P0, R153, R227, R154, R155 ;  /* 0x0c00009ae3997389 */ /* 0x000064000000009b */
[----:B01----:R-:W-:Y:S01]  /*5290*/  ENDCOLLECTIVE ;  /* 0x000000000000791b */ /* 0x003fe20003800000 */
.L_x_2389:
[----:B------:R-:W-:-:S05]  /*52a0*/  FADD.FTZ R149, R146, R149 ;  /* 0x0000009592957221 */ /* 0x000fca0000010000 */
[----:B------:R-:W-:Y:S02]  /*52b0*/  MOV R227, R149 ;  /* 0x0000009500e37202 */ /* 0x000fe40000000f00 */
[----:B------:R-:W-:-:S07]  /*52c0*/  MOV R151, R153 ;  /* 0x0000009900977202 */ /* 0x000fce0000000f00 */
[----:B------:R-:W-:Y:S05]  /*52d0*/  WARPSYNC.COLLECTIVE R152, `(.L_x_2390) ;  /* 0x0000000098087348 */ /* 0x000fea0003c00000 */
[----:B------:R0:W1:Y:S02]  /*52e0*/  SHFL.BFLY P0, R153, R227, R154, R155 ;  /* 0x0c00009ae3997389 */ /* 0x000064000000009b */
[----:B01----:R-:W-:Y:S01]  /*52f0*/  ENDCOLLECTIVE ;  /* 0x000000000000791b */ /* 0x003fe20003800000 */
.L_x_2390:
[----:B------:R-:W-:Y:S01]  /*5300*/  FADD.FTZ R151, R148, R151 ;  /* 0x0000009794977221 */ /* 0x000fe20000010000 */
[----:B------:R-:W-:-:S04]  /*5310*/  HFMA2.MMA R154, -RZ, RZ, 0, 9.5367431640625e-07 ;  /* 0x00000010ff9a7435 */ /* 0x000fc800000001ff */
[----:B------:R-:W-:Y:S02]  /*5320*/  MOV R227, R151 ;  /* 0x0000009700e37202 */ /* 0x000fe40000000f00 */
[----:B------:R-:W-:-:S07]  /*5330*/  MOV R150, R153 ;  /* 0x0000009900967202 */ /* 0x000fce0000000f00 */
[----:B------:R-:W-:Y:S05]  /*5340*/  WARPSYNC.COLLECTIVE R152, `(.L_x_2391) ;  /* 0x0000000098087348 */ /* 0x000fea0003c00000 */
[----:B------:R0:W1:Y:S02]  /*5350*/  SHFL.BFLY P0, R153, R227, R154, R155 ;  /* 0x0c00009ae3997389 */ /* 0x000064000000009b */
[----:B01----:R-:W-:Y:S01]  /*5360*/  ENDCOLLECTIVE ;  /* 0x000000000000791b */ /* 0x003fe20003800000 */
.L_x_2391:
[----:B------:R-:W-:-:S05]  /*5370*/  FADD.FTZ R150, R149, R150 ;  /* 0x0000009695967221 */ /* 0x000fca0000010000 */
[----:B------:R-:W-:Y:S02]  /*5380*/  MOV R227, R150 ;  /* 0x0000009600e37202 */ /* 0x000fe40000000f00 */
[----:B------:R-:W-:-:S07]  /*5390*/  MOV R144, R153 ;  /* 0x0000009900907202 */ /* 0x000fce0000000f00 */
[----:B------:R-:W-:Y:S05]  /*53a0*/  WARPSYNC.COLLECTIVE R152, `(.L_x_2392) ;  /* 0x0000000098087348 */ /* 0x000fea0003c00000 */
[----:B------:R0:W1:Y:S02]  /*53b0*/  SHFL.BFLY P0, R153, R227, R154, R155 ;  /* 0x0c00009ae3997389 */ /* 0x000064000000009b */
[----:B01----:R-:W-:Y:S01]  /*53c0*/  ENDCOLLECTIVE ;  /* 0x000000000000791b */ /* 0x003fe20003800000 */
.L_x_2392:
[----:B------:R-:W-:Y:S01]  /*53d0*/  MOV R145, R153 ;  /* 0x0000009900917202 */ /* 0x000fe20000000f00 */
[----:B------:R-:W-:Y:S06]  /*53e0*/  BRA `(.L_x_2393) ;  /* 0xffffffcc00147947 */ /* 0x000fec000383ffff */
.L_x_2394:
        /* <DEDUP_REMOVED lines=9> */
.L_x_3798:


//--------------------- .text._ZN10layer_norm22ln_bwd_finalize_kernelINS_22Kernel_traits_finalizeILj1024E6__halfS2_fS2_fjLb0ELj1024ELj4ENS_18Kernel_traits_baseILj1024ES2_S2_fS2_fjLj1024EEEEELb0ELb1EEEvNS_9BwdParamsE --------------------------
	.section	.text._ZN10layer_norm22ln_bwd_finalize_kernelINS_22Kernel_traits_finalizeILj1024E6__halfS2_fS2_fjLb0ELj1024ELj4ENS_18Kernel_traits_baseILj1024ES2_S2_fS2_fjLj1024EEEEELb0ELb1EEEvNS_9BwdParamsE,"ax",@progbits
	.align	128
        .global         _ZN10layer_norm22ln_bwd_finalize_kernelINS_22Kernel_traits_finalizeILj1024E6__halfS2_fS2_fjLb0ELj1024ELj4ENS_18Kernel_traits_baseILj1024ES2_S2_fS2_fjLj1024EEEEELb0ELb1EEEvNS_9BwdParamsE
        .type           _ZN10layer_norm22ln_bwd_finalize_kernelINS_22Kernel_traits_finalizeILj1024E6__halfS2_fS2_fjLb0ELj1024ELj4ENS_18Kernel_traits_baseILj1024ES2_S2_fS2_fjLj1024EEEEELb0ELb1EEEvNS_9BwdParamsE,@function
        .size           _ZN10layer_norm22ln_bwd_finalize_kernelINS_22Kernel_traits_finalizeILj1024E6__halfS2_fS2_fjLb0ELj1024ELj4ENS_18Kernel_traits_baseILj1024ES2_S2_fS2_fjLj1024EEEEELb0ELb1EEEvNS_9BwdParamsE,(.L_x_3799 - _ZN10layer_norm22ln_bwd_finalize_kernelINS_22Kernel_traits_finalizeILj1024E6__halfS2_fS2_fjLb0ELj1024ELj4ENS_18Kernel_traits_baseILj1024ES2_S2_fS2_fjLj1024EEEEELb0ELb1EEEvNS_9BwdParamsE)
        .other          _ZN10layer_norm22ln_bwd_finalize_kernelINS_22Kernel_traits_finalizeILj1024E6__halfS2_fS2_fjLb0ELj1024ELj4ENS_18Kernel_traits_baseILj1024ES2_S2_fS2_fjLj1024EEEEELb0ELb1EEEvNS_9BwdParamsE,@"STO_CUDA_ENTRY STV_DEFAULT"
_ZN10layer_norm22ln_bwd_finalize_kernelINS_22Kernel_traits_finalizeILj1024E6__halfS2_fS2_fjLb0ELj1024ELj4ENS_18Kernel_traits_baseILj1024ES2_S2_fS2_fjLj1024EEEEELb0ELb1EEEvNS_9BwdParamsE:
.text._ZN10layer_norm22ln_bwd_finalize_kernelINS_22Kernel_traits_finalizeILj1024E6__halfS2_fS2_fjLb0ELj1024ELj4ENS_18Kernel_traits_baseILj1024ES2_S2_fS2_fjLj1024EEEEELb0ELb1EEEvNS_9BwdParamsE:
        /* <DEDUP_REMOVED lines=26> */
.L_x_2406:
        /* <DEDUP_REMOVED lines=31> */
.L_x_2399:
        /* <DEDUP_REMOVED lines=34> */
.L_x_2398:
[----:B------:R-:W-:Y:S05]  /*05b0*/  BSYNC B1 ;  /* 0x0000000000017941 */ /* 0x000fea0003800000 */
.L_x_2397:
        /* <DEDUP_REMOVED lines=25> */
.L_x_2401:
[----:B------:R-:W-:Y:S05]  /*0750*/  BSYNC B1 ;  /* 0x0000000000017941 */ /* 0x000fea0003800000 */
.L_x_2400:
        /* <DEDUP_REMOVED lines=12> */
.L_x_2396:
[----:B------:R-:W-:Y:S05]  /*0820*/  BSYNC B0 ;  /* 0x0000000000007941 */ /* 0x000fea0003800000 */
.L_x_2395:
        /* <DEDUP_REMOVED lines=29> */
.L_x_2417:
[----:B------:R-:W-:Y:S01]  /*0a00*/  @!P1 SHF.R.U32.HI R12, RZ, 0x3, R0 ;  /* 0x00000003ff0c9819 */ /* 0x000fe20000011600 */
[----:B----4-:R-:W-:Y:S01]  /*0a10*/  FADD.FTZ R14, R9, R14 ;  /* 0x0000000e090e7221 */ /* 0x010fe20000010000 */
[----:B---3--:R-:W-:Y:S02]  /*0a20*/  FADD.FTZ R11, R10, R11 ;  /* 0x0000000b0a0b7221 */ /* 0x008fe40000010000 */
[----:B------:R-:W-:-:S05]  /*0a30*/  @!P1 LOP3.LUT R12, R12, 0x1ffffffc, RZ, 0xc0, !PT ;  /* 0x1ffffffc0c0c9812 */ /* 0x000fca00078ec0ff */
[----:B------:R3:W-:Y:S04]  /*0a40*/  @!P1 STS [R12+UR4+0x2000], R14 ;  /* 0x0020000e0c009988 */ /* 0x0007e80008000804 */
[----:B------:R3:W-:Y:S02]  /*0a50*/  @!P1 STS [R12+UR4+0x2080], R11 ;  /* 0x0020800b0c009988 */ /* 0x0007e40008000804 */
.L_x_2402:
        /* <DEDUP_REMOVED lines=14> */
.L_x_2405:
[----:B------:R-:W-:Y:S05]  /*0b40*/  BSYNC B0 ;  /* 0x0000000000007941 */ /* 0x000fea0003800000 */
.L_x_2404:
[C---:B------:R-:W-:Y:S02]  /*0b50*/  ISETP.GT.U32.AND P1, PT, R3.reuse, -0x401, PT ;  /* 0xfffffbff0300780c */ /* 0x040fe40003f24070 */
[----:B------:R-:W-:Y:S02]  /*0b60*/  IADD3 R3, R3, 0x400, RZ ;  /* 0x0000040003037810 */ /* 0x000fe40007ffe0ff */
[----:B------:R-:W-:-:S09]  /*0b70*/  IADD3 R4, R4, 0x200, RZ ;  /* 0x0000020004047810 */ /* 0x000fd20007ffe0ff */
[----:B------:R-:W-:Y:S05]  /*0b80*/  @P1 BRA `(.L_x_2406) ;  /* 0xfffffff400841947 */ /* 0x000fea000383ffff */
[----:B------:R-:W-:Y:S05]  /*0b90*/  EXIT ;  /* 0x000000000000794d */ /* 0x000fea0003800000 */
.L_x_2403:
[----:B------:R-:W-:Y:S01]  /*0ba0*/  HFMA2.MMA R22, -RZ, RZ, 0, 1.847743988037109375e-06 ;  /* 0x0000001fff167435 */ /* 0x000fe200000001ff */
[----:B0--3--:R-:W-:Y:S01]  /*0bb0*/  MOV R20, R10 ;  /* 0x0000000a00147202 */ /* 0x009fe20000000f00 */
[----:B------:R-:W-:Y:S01]  /*0bc0*/  IMAD.MOV.U32 R19, RZ, RZ, 0x1 ;  /* 0x00000001ff137424 */ /* 0x000fe200078e00ff */
[----:B------:R-:W-:-:S08]  /*0bd0*/  MOV R17, 0xffffffff ;  /* 0xffffffff00117802 */ /* 0x000fd00000000f00 */
[----:B-12---:R-:W-:Y:S05]  /*0be0*/  WARPSYNC.COLLECTIVE R17, `(.L_x_2407) ;  /* 0x0000000011087348 */ /* 0x006fea0003c00000 */
[----:B------:R0:W3:Y:S02]  /*0bf0*/  SHFL.BFLY P2, R18, R20, R19, R22 ;  /* 0x0c00001314127389 */ /* 0x0000e40000040016 */
[----:B0123--:R-:W-:Y:S01]  /*0c00*/  ENDCOLLECTIVE ;  /* 0x000000000000791b */ /* 0x00ffe20003800000 */
.L_x_2407:
[----:B------:R-:W-:Y:S01]  /*0c10*/  HFMA2.MMA R19, -RZ, RZ, 0, 1.1920928955078125e-07 ;  /* 0x00000002ff137435 */ /* 0x000fe200000001ff */
[----:B------:R-:W-:-:S05]  /*0c20*/  MOV R11, R18 ;  /* 0x00000012000b7202 */ /* 0x000fca0000000f00 */
[----:B------:R-:W-:-:S04]  /*0c30*/  FADD.FTZ R11, R10, R11 ;  /* 0x0000000b0a0b7221 */ /* 0x000fc80000010000 */
[----:B------:R-:W-:-:S07]  /*0c40*/  IMAD.MOV.U32 R20, RZ, RZ, R11 ;  /* 0x000000ffff147224 */ /* 0x000fce00078e000b */
[----:B------:R-:W-:Y:S05]  /*0c50*/  WARPSYNC.COLLECTIVE R17, `(.L_x_2408) ;  /* 0x0000000011087348 */ /* 0x000fea0003c00000 */
[----:B------:R0:W1:Y:S02]  /*0c60*/  SHFL.BFLY P2, R18, R20, R19, R22 ;  /* 0x0c00001314127389 */ /* 0x0000640000040016 */
[----:B01----:R-:W-:Y:S01]  /*0c70*/  ENDCOLLECTIVE ;  /* 0x000000000000791b */ /* 0x003fe20003800000 */
.L_x_2408:
[----:B------:R-:W-:Y:S01]  /*0c80*/  IMAD.MOV.U32 R19, RZ, RZ, 0x4 ;  /* 0x00000004ff137424 */ /* 0x000fe200078e00ff */
[----:B------:R-:W-:-:S05]  /*0c90*/  MOV R12, R18 ;  /* 0x00000012000c7202 */ /* 0x000fca0000000f00 */
[----:B------:R-:W-:-:S05]  /*0ca0*/  FADD.FTZ R12, R11, R12 ;  /* 0x0000000c0b0c7221 */ /* 0x000fca0000010000 */
[----:B------:R-:W-:-:S07]  /*0cb0*/  MOV R20, R12 ;  /* 0x0000000c00147202 */ /* 0x000fce0000000f00 */
[----:B------:R-:W-:Y:S05]  /*0cc0*/  WARPSYNC.COLLECTIVE R17, `(.L_x_2409) ;  /* 0x0000000011087348 */ /* 0x000fea0003c00000 */
[----:B------:R0:W1:Y:S02]  /*0cd0*/  SHFL.BFLY P2, R18, R20, R19, R22 ;  /* 0x0c00001314127389 */ /* 0x0000640000040016 */
[----:B01----:R-:W-:Y:S01]  /*0ce0*/  ENDCOLLECTIVE ;  /* 0x000000000000791b */ /* 0x003fe20003800000 */
.L_x_2409:
[----:B------:R-:W-:Y:S01]  /*0cf0*/  HFMA2.MMA R19, -RZ, RZ, 0, 4.76837158203125e-07 ;  /* 0x00000008ff137435 */ /* 0x000fe200000001ff */
[----:B------:R-:W-:-:S05]  /*0d00*/  MOV R13, R18 ;  /* 0x00000012000d7202 */ /* 0x000fca0000000f00 */
[----:B------:R-:W-:-:S05]  /*0d10*/  FADD.FTZ R13, R12, R13 ;  /* 0x0000000d0c0d7221 */ /* 0x000fca0000010000 */
[----:B------:R-:W-:-:S07]  /*0d20*/  MOV R20, R13 ;  /* 0x0000000d00147202 */ /* 0x000fce0000000f00 */
[----:B------:R-:W-:Y:S05]  /*0d30*/  WARPSYNC.COLLECTIVE R17, `(.L_x_2410) ;  /* 0x0000000011087348 */ /* 0x000fea0003c00000 */
[----:B------:R0:W1:Y:S02]  /*0d40*/  SHFL.BFLY P2, R18, R20, R19, R22 ;  /* 0x0c00001314127389 */ /* 0x0000640000040016 */
[----:B01----:R-:W-:Y:S01]  /*0d50*/  ENDCOLLECTIVE ;  /* 0x000000000000791b */ /* 0x003fe20003800000 */
.L_x_2410:
[----:B------:R-:W-:Y:S01]  /*0d60*/  HFMA2.MMA R19, -RZ, RZ, 0, 9.5367431640625e-07 ;  /* 0x00000010ff137435 */ /* 0x000fe200000001ff */
[----:B------:R-:W-:-:S04]  /*0d70*/  IMAD.MOV.U32 R10, RZ, RZ, R18 ;  /* 0x000000ffff0a7224 */ /* 0x000fc800078e0012 */
[----:B------:R-:W-:-:S05]  /*0d80*/  FADD.FTZ R10, R13, R10 ;  /* 0x0000000a0d0a7221 */ /* 0x000fca0000010000 */
[----:B------:R-:W-:-:S07]  /*0d90*/  MOV R20, R10 ;  /* 0x0000000a00147202 */ /* 0x000fce0000000f00 */
[----:B------:R-:W-:Y:S05]  /*0da0*/  WARPSYNC.COLLECTIVE R17, `(.L_x_2411) ;  /* 0x0000000011087348 */ /* 0x000fea0003c00000 */
[----:B------:R0:W1:Y:S02]  /*0db0*/  SHFL.BFLY P2, R18, R20, R19, R22 ;  /* 0x0c00001314127389 */ /* 0x0000640000040016 */
[----:B01----:R-:W-:Y:S01]  /*0dc0*/  ENDCOLLECTIVE ;  /* 0x000000000000791b */ /* 0x003fe20003800000 */
.L_x_2411:
[----:B------:R-:W-:Y:S01]  /*0dd0*/  HFMA2.MMA R19, -RZ, RZ, 0, 5.9604644775390625e-08 ;  /* 0x00000001ff137435 */ /* 0x000fe200000001ff */
[----:B------:R-:W-:Y:S01]  /*0de0*/  IMAD.MOV.U32 R20, RZ, RZ, R9 ;  /* 0x000000ffff147224 */ /* 0x000fe200078e0009 */
[----:B------:R-:W-:-:S09]  /*0df0*/  MOV R11, R18 ;  /* 0x00000012000b7202 */ /* 0x000fd20000000f00 */
[----:B------:R-:W-:Y:S05]  /*0e00*/  WARPSYNC.COLLECTIVE R17, `(.L_x_2412) ;  /* 0x0000000011087348 */ /* 0x000fea0003c00000 */
[----:B------:R0:W1:Y:S02]  /*0e10*/  SHFL.BFLY P2, R18, R20, R19, R22 ;  /* 0x0c00001314127389 */ /* 0x0000640000040016 */
[----:B01----:R-:W-:Y:S01]  /*0e20*/  ENDCOLLECTIVE ;  /* 0x000000000000791b */ /* 0x003fe20003800000 */
.L_x_2412:
[----:B------:R-:W-:Y:S01]  /*0e30*/  HFMA2.MMA R19, -RZ, RZ, 0, 1.1920928955078125e-07 ;  /* 0x00000002ff137435 */ /* 0x000fe200000001ff */
[----:B------:R-:W-:-:S05]  /*0e40*/  MOV R12, R18 ;  /* 0x00000012000c7202 */ /* 0x000fca0000000f00 */
[----:B------:R-:W-:-:S05]  /*0e50*/  FADD.FTZ R14, R9, R12 ;  /* 0x0000000c090e7221 */ /* 0x000fca0000010000 */
[----:B------:R-:W-:-:S07]  /*0e60*/  MOV R20, R14 ;  /* 0x0000000e00147202 */ /* 0x000fce0000000f00 */
[----:B------:R-:W-:Y:S05]  /*0e70*/  WARPSYNC.COLLECTIVE R17, `(.L_x_2413) ;  /* 0x0000000011087348 */ /* 0x000fea0003c00000 */
[----:B------:R0:W1:Y:S02]  /*0e80*/  SHFL.BFLY P2, R18, R20, R19, R22 ;  /* 0x0c00001314127389 */ /* 0x0000640000040016 */
[----:B01----:R-:W-:Y:S01]  /*0e90*/  ENDCOLLECTIVE ;  /* 0x000000000000791b */ /* 0x003fe20003800000 */
.L_x_2413:
[----:B------:R-:W-:Y:S01]  /*0ea0*/  HFMA2.MMA R19, -RZ, RZ, 0, 2.384185791015625e-07 ;  /* 0x00000004ff137435 */ /* 0x000fe200000001ff */
[----:B------:R-:W-:-:S04]  /*0eb0*/  IMAD.MOV.U32 R13, RZ, RZ, R18 ;  /* 0x000000ffff0d7224 */ /* 0x000fc800078e0012 */
[----:B------:R-:W-:-:S05]  /*0ec0*/  FADD.FTZ R15, R14, R13 ;  /* 0x0000000d0e0f7221 */ /* 0x000fca0000010000 */
[----:B------:R-:W-:-:S07]  /*0ed0*/  MOV R20, R15 ;  /* 0x0000000f00147202 */ /* 0x000fce0000000f00 */
[----:B------:R-:W-:Y:S05]  /*0ee0*/  WARPSYNC.COLLECTIVE R17, `(.L_x_2414) ;  /* 0x0000000011087348 */ /* 0x000fea0003c00000 */
[----:B------:R0:W1:Y:S02]  /*0ef0*/  SHFL.BFLY P2, R18, R20, R19, R22 ;  /* 0x0c00001314127389 */ /* 0x0000640000040016 */
[----:B01----:R-:W-:Y:S01]  /*0f00*/  ENDCOLLECTIVE ;  /* 0x000000000000791b */ /* 0x003fe20003800000 */
.L_x_2414:
[----:B------:R-:W-:Y:S01]  /*0f10*/  IMAD.MOV.U32 R19, RZ, RZ, 0x8 ;  /* 0x00000008ff137424 */ /* 0x000fe200078e00ff */
[----:B------:R-:W-:-:S05]  /*0f20*/  MOV R16, R18 ;  /* 0x0000001200107202 */ /* 0x000fca0000000f00 */
[----:B------:R-:W-:-:S05]  /*0f30*/  FADD.FTZ R16, R15, R16 ;  /* 0x000000100f107221 */ /* 0x000fca0000010000 */
[----:B------:R-:W-:-:S07]  /*0f40*/  MOV R20, R16 ;  /* 0x0000001000147202 */ /* 0x000fce0000000f00 */
[----:B------:R-:W-:Y:S05]  /*0f50*/  WARPSYNC.COLLECTIVE R17, `(.L_x_2415) ;  /* 0x0000000011087348 */ /* 0x000fea0003c00000 */
[----:B------:R0:W1:Y:S02]  /*0f60*/  SHFL.BFLY P2, R18, R20, R19, R22 ;  /* 0x0c00001314127389 */ /* 0x0000640000040016 */
[----:B01----:R-:W-:Y:S01]  /*0f70*/  ENDCOLLECTIVE ;  /* 0x000000000000791b */ /* 0x003fe20003800000 */
.L_x_2415:
[----:B------:R-:W-:Y:S01]  /*0f80*/  HFMA2.MMA R19, -RZ, RZ, 0, 9.5367431640625e-07 ;  /* 0x00000010ff137435 */ /* 0x000fe200000001ff */
[----:B------:R-:W-:-:S05]  /*0f90*/  MOV R9, R18 ;  /* 0x0000001200097202 */ /* 0x000fca0000000f00 */
[----:B------:R-:W-:-:S05]  /*0fa0*/  FADD.FTZ R9, R16, R9 ;  /* 0x0000000910097221 */ /* 0x000fca0000010000 */
[----:B------:R-:W-:-:S07]  /*0fb0*/  MOV R20, R9 ;  /* 0x0000000900147202 */ /* 0x000fce0000000f00 */
[----:B------:R-:W-:Y:S05]  /*0fc0*/  WARPSYNC.COLLECTIVE R17, `(.L_x_2416) ;  /* 0x0000000011087348 */ /* 0x000fea0003c00000 */
[----:B------:R0:W1:Y:S02]  /*0fd0*/  SHFL.BFLY P2, R18, R20, R19, R22 ;  /* 0x0c00001314127389 */ /* 0x0000640000040016 */
[----:B01----:R-:W-:Y:S01]  /*0fe0*/  ENDCOLLECTIVE ;  /* 0x000000000000791b */ /* 0x003fe20003800000 */
.L_x_2416:
[----:B------:R-:W-:Y:S01]  /*0ff0*/  MOV R14, R18 ;  /* 0x00000012000e7202 */ /* 0x000fe20000000f00 */
[----:B------:R-:W-:Y:S06]  /*1000*/  BRA `(.L_x_2417) ;  /* 0xfffffff8007c7947 */ /* 0x000fec000383ffff */
.L_x_2418:
        /* <DEDUP_REMOVED lines=15> */
.L_x_3799:


//--------------------- .text._ZN10layer_norm40ln_parallel_residual_bwd_finalize_kernelINS_22Kernel_traits_finalizeILj1024E6__halfS2_fS2_fjLb0ELj1024ELj4ENS_18Kernel_traits_baseILj1024ES2_S2_fS2_fjLj1024EEEEELb1EEEvNS_9BwdParamsE --------------------------
	.section	.text._ZN10layer_norm40ln_parallel_residual_bwd_finalize_kernelINS_22Kernel_traits_finalizeILj1024E6__halfS2_fS2_fjLb0ELj1024ELj4ENS_18Kernel_traits_baseILj1024ES2_S2_fS2_fjLj1024EEEEELb1EEEvNS_9BwdParamsE,"ax",@progbits
	.align	128
        .global         _ZN10layer_norm40ln_parallel_residual_bwd_finalize_kernelINS_22Kernel_traits_finalizeILj1024E6__halfS2_fS2_fjLb0ELj1024ELj4ENS_18Kernel_traits_baseILj1024ES2_S2_fS2_fjLj1024EEEEELb1EEEvNS_9BwdParamsE
        .type           _ZN10layer_norm40ln_parallel_residual_bwd_finalize_kernelINS_22Kernel_traits_finalizeILj1024E6__halfS2_fS2_fjLb0ELj1024ELj4ENS_18Kernel_traits_baseILj1024ES2_S2_fS2_fjLj1024EEEEELb1EEEvNS_9BwdParamsE,@function
        .size           _ZN10layer_norm40ln_parallel_residual_bwd_finalize_kernelINS_22Kernel_traits_finalizeILj1024E6__halfS2_fS2_fjLb0ELj1024ELj4ENS_18Kernel_traits_baseILj1024ES2_S2_fS2_fjLj1024EEEEELb1EEEvNS_9BwdParamsE,(.L_x_3800 - _ZN10layer_norm40ln_parallel_residual_bwd_finalize_kernelINS_22Kernel_traits_finalizeILj1024E6__halfS2_fS2_fjLb0ELj1024ELj4ENS_18Kernel_traits_baseILj1024ES2_S2_fS2_fjLj1024EEEEELb1EEEvNS_9BwdParamsE)
        .other          _ZN10layer_norm40ln_parallel_residual_bwd_finalize_kernelINS_22Kernel_traits_finalizeILj1024E6__halfS2_fS2_fjLb0ELj1024ELj4ENS_18Kernel_traits_baseILj1024ES2_S2_fS2_fjLj1024EEEEELb1EEEvNS_9BwdParamsE,@"STO_CUDA_ENTRY STV_DEFAULT"
_ZN10layer_norm40ln_parallel_residual_bwd_finalize_kernelINS_22Kernel_traits_finalizeILj1024E6__halfS2_fS2_fjLb0ELj1024ELj4ENS_18Kernel_traits_baseILj1024ES2_S2_fS2_fjLj1024EEEEELb1EEEvNS_9BwdParamsE:
.text._ZN10layer_norm40ln_parallel_residual_bwd_finalize_kernelINS_22Kernel_traits_finalizeILj1024E6__halfS2_fS2_fjLb0ELj1024ELj4ENS_18Kernel_traits_baseILj1024ES2_S2_fS2_fjLj1024EEEEELb1EEEvNS_9BwdParamsE:
        /* <DEDUP_REMOVED lines=23> */
.L_x_2430:
        /* <DEDUP_REMOVED lines=41> */
.L_x_2423:
        /* <DEDUP_REMOVED lines=62> */
.L_x_2422:
[----:B------:R-:W-:Y:S05]  /*07e0*/  BSYNC B1 ;  /* 0x0000000000017941 */ /* 0x000fea0003800000 */
.L_x_2421:
        /* <DEDUP_REMOVED lines=39> */
.L_x_2425:
[----:B------:R-:W-:Y:S05]  /*0a60*/  BSYNC B1 ;  /* 0x0000000000017941 */ /* 0x000fea0003800000 */
.L_x_2424:
        /* <DEDUP_REMOVED lines=20> */
.L_x_2420:
[----:B------:R-:W-:Y:S05]  /*0bb0*/  BSYNC B0 ;  /* 0x0000000000007941 */ /* 0x000fea0003800000 */
.L_x_2419:
        /* <DEDUP_REMOVED lines=54> */
.L_x_2451:
        /* <DEDUP_REMOVED lines=10> */
.L_x_2426:
        /* <DEDUP_REMOVED lines=26> */
.L_x_2429:
[----:B------:R-:W-:Y:S05]  /*1160*/  BSYNC B0 ;  /* 0x0000000000007941 */ /* 0x000fea0003800000 */
.L_x_2428:
[C---:B------:R-:W-:Y:S02]  /*1170*/  ISETP.GT.U32.AND P1, PT, R4.reuse, -0x401, PT ;  /* 0xfffffbff0400780c */ /* 0x040fe40003f24070 */
[----:B------:R-:W-:Y:S02]  /*1180*/  IADD3 R4, R4, 0x400, RZ ;  /* 0x0000040004047810 */ /* 0x000fe40007ffe0ff */
[----:B------:R-:W-:-:S09]  /*1190*/  IADD3 R5, R5, 0x200, RZ ;  /* 0x0000020005057810 */ /* 0x000fd20007ffe0ff */
[----:B------:R-:W-:Y:S05]  /*11a0*/  @P1 BRA `(.L_x_2430) ;  /* 0xffffffec00f01947 */ /* 0x000fea000383ffff */
[----:B------:R-:W-:Y:S05]  /*11b0*/  EXIT ;  /* 0x000000000000794d */ /* 0x000fea0003800000 */
.L_x_2427:
[----:B------:R-:W-:Y:S01]  /*11c0*/  HFMA2.MMA R13, -RZ, RZ, 0, 5.9604644775390625e-08 ;  /* 0x00000001ff0d7435 */ /* 0x000fe200000001ff */
[----:B0-----:R-:W-:Y:S02]  /*11d0*/  MOV R26, R9 ;  /* 0x00000009001a7202 */ /* 0x001fe40000000f00 */
[----:B------:R-:W-:Y:S02]  /*11e0*/  MOV R12, 0x1f ;  /* 0x0000001f000c7802 */ /* 0x000fe40000000f00 */
[----:B------:R-:W-:-:S07]  /*11f0*/  MOV R11, 0xffffffff ;  /* 0xffffffff000b7802 */ /* 0x000fce0000000f00 */
[----:B-1234-:R-:W-:Y:S05]  /*1200*/  WARPSYNC.COLLECTIVE R11, `(.L_x_2431) ;  /* 0x000000000b087348 */ /* 0x01efea0003c00000 */
[----:B------:R0:W0:Y:S02]  /*1210*/  SHFL.BFLY P2, R16, R26, R13, R12 ;  /* 0x0c00000d1a107389 */ /* 0x000024000004000c */
[----:B01234-:R-:W-:Y:S01]  /*1220*/  ENDCOLLECTIVE ;  /* 0x000000000000791b */ /* 0x01ffe20003800000 */
.L_x_2431:
[----:B------:R-:W-:Y:S01]  /*1230*/  HFMA2.MMA R13, -RZ, RZ, 0, 1.1920928955078125e-07 ;  /* 0x00000002ff0d7435 */ /* 0x000fe200000001ff */
[----:B------:R-:W-:-:S05]  /*1240*/  FADD.FTZ R10, R9, R16 ;  /* 0x00000010090a7221 */ /* 0x000fca0000010000 */
[----:B------:R-:W-:-:S07]  /*1250*/  MOV R26, R10 ;  /* 0x0000000a001a7202 */ /* 0x000fce0000000f00 */
[----:B------:R-:W-:Y:S05]  /*1260*/  WARPSYNC.COLLECTIVE R11, `(.L_x_2432) ;  /* 0x000000000b087348 */ /* 0x000fea0003c00000 */
[----:B------:R0:W1:Y:S02]  /*1270*/  SHFL.BFLY P2, R16, R26, R13, R12 ;  /* 0x0c00000d1a107389 */ /* 0x000064000004000c */
[----:B01----:R-:W-:Y:S01]  /*1280*/  ENDCOLLECTIVE ;  /* 0x000000000000791b */ /* 0x003fe20003800000 */
.L_x_2432:
[----:B------:R-:W-:Y:S01]  /*1290*/  HFMA2.MMA R13, -RZ, RZ, 0, 2.384185791015625e-07 ;  /* 0x00000004ff0d7435 */ /* 0x000fe200000001ff */
[----:B------:R-:W-:-:S05]  /*12a0*/  FADD.FTZ R9, R10, R16 ;  /* 0x000000100a097221 */ /* 0x000fca0000010000 */
[----:B------:R-:W-:-:S07]  /*12b0*/  MOV R26, R9 ;  /* 0x00000009001a7202 */ /* 0x000fce0000000f00 */
[----:B------:R-:W-:Y:S05]  /*12c0*/  WARPSYNC.COLLECTIVE R11, `(.L_x_2433) ;  /* 0x000000000b087348 */ /* 0x000fea0003c00000 */
[----:B------:R0:W1:Y:S02]  /*12d0*/  SHFL.BFLY P2, R16, R26, R13, R12 ;  /* 0x0c00000d1a107389 */ /* 0x000064000004000c */
[----:B01----:R-:W-:Y:S01]  /*12e0*/  ENDCOLLECTIVE ;  /* 0x000000000000791b */ /* 0x003fe20003800000 */
.L_x_2433:
[----:B------:R-:W-:Y:S01]  /*12f0*/  HFMA2.MMA R13, -RZ, RZ, 0, 4.76837158203125e-07 ;  /* 0x00000008ff0d7435 */ /* 0x000fe200000001ff */
[----:B------:R-:W-:-:S05]  /*1300*/  FADD.FTZ R18, R9, R16 ;  /* 0x0000001009127221 */ /* 0x000fca0000010000 */
[----:B------:R-:W-:-:S07]  /*1310*/  MOV R26, R18 ;  /* 0x00000012001a7202 */ /* 0x000fce0000000f00 */
[----:B------:R-:W-:Y:S05]  /*1320*/  WARPSYNC.COLLECTIVE R11, `(.L_x_2434) ;  /* 0x000000000b087348 */ /* 0x000fea0003c00000 */
[----:B------:R0:W1:Y:S02]  /*1330*/  SHFL.BFLY P2, R16, R26, R13, R12 ;  /* 0x0c00000d1a107389 */ /* 0x000064000004000c */
[----:B01----:R-:W-:Y:S01]  /*1340*/  ENDCOLLECTIVE ;  /* 0x000000000000791b */ /* 0x003fe20003800000 */
.L_x_2434:
[----:B------:R-:W-:Y:S01]  /*1350*/  HFMA2.MMA R13, -RZ, RZ, 0, 9.5367431640625e-07 ;  /* 0x00000010ff0d7435 */ /* 0x000fe200000001ff */
[----:B------:R-:W-:-:S05]  /*1360*/  FADD.FTZ R10, R18, R16 ;  /* 0x00000010120a7221 */ /* 0x000fca0000010000 */
[----:B------:R-:W-:-:S07]  /*1370*/  MOV R26, R10 ;  /* 0x0000000a001a7202 */ /* 0x000fce0000000f00 */
[----:B------:R-:W-:Y:S05]  /*1380*/  WARPSYNC.COLLECTIVE R11, `(.L_x_2435) ;  /* 0x000000000b087348 */ /* 0x000fea0003c00000 */
[----:B------:R0:W1:Y:S02]  /*1390*/  SHFL.BFLY P2, R16, R26, R13, R12 ;  /* 0x0c00000d1a107389 */ /* 0x000064000004000c */
[----:B01----:R-:W-:Y:S01]  /*13a0*/  ENDCOLLECTIVE ;  /* 0x000000000000791b */ /* 0x003fe20003800000 */
.L_x_2435:
[----:B------:R-:W-:Y:S01]  /*13b0*/  MOV R26, R14 ;  /* 0x0000000e001a7202 */ /* 0x000fe20000000f00 */
[----:B------:R-:W-:Y:S01]  /*13c0*/  IMAD.MOV.U32 R13, RZ, RZ, 0x1 ;  /* 0x00000001ff0d7424 */ /* 0x000fe200078e00ff */
[----:B------:R-:W-:-:S07]  /*13d0*/  MOV R9, R16 ;  /* 0x0000001000097202 */ /* 0x000fce0000000f00 */
[----:B------:R-:W-:Y:S05]  /*13e0*/  WARPSYNC.COLLECTIVE R11, `(.L_x_2436) ;  /* 0x000000000b087348 */ /* 0x000fea0003c00000 */
[----:B------:R0:W1:Y:S02]  /*13f0*/  SHFL.BFLY P2, R16, R26, R13, R12 ;  /* 0x0c00000d1a107389 */ /* 0x000064000004000c */
[----:B01----:R-:W-:Y:S01]  /*1400*/  ENDCOLLECTIVE ;  /* 0x000000000000791b */ /* 0x003fe20003800000 */
.L_x_2436:
[----:B------:R-:W-:Y:S01]  /*1410*/  HFMA2.MMA R13, -RZ, RZ, 0, 1.1920928955078125e-07 ;  /* 0x00000002ff0d7435 */ /* 0x000fe200000001ff */
[----:B------:R-:W-:-:S05]  /*1420*/  MOV R15, R16 ;  /* 0x00000010000f7202 */ /* 0x000fca0000000f00 */
[----:B------:R-:W-:-:S05]  /*1430*/  FADD.FTZ R15, R14, R15 ;  /* 0x0000000f0e0f7221 */ /* 0x000fca0000010000 */
[----:B------:R-:W-:-:S07]  /*1440*/  MOV R26, R15 ;  /* 0x0000000f001a7202 */ /* 0x000fce0000000f00 */
[----:B------:R-:W-:Y:S05]  /*1450*/  WARPSYNC.COLLECTIVE R11, `(.L_x_2437) ;  /* 0x000000000b087348 */ /* 0x000fea0003c00000 */
[----:B------:R0:W1:Y:S02]  /*1460*/  SHFL.BFLY P2, R16, R26, R13, R12 ;  /* 0x0c00000d1a107389 */ /* 0x000064000004000c */
[----:B01----:R-:W-:Y:S01]  /*1470*/  ENDCOLLECTIVE ;  /* 0x000000000000791b */ /* 0x003fe20003800000 */
.L_x_2437:
[----:B------:R-:W-:Y:S01]  /*1480*/  HFMA2.MMA R13, -RZ, RZ, 0, 2.384185791015625e-07 ;  /* 0x00000004ff0d7435 */ /* 0x000fe200000001ff */
[----:B------:R-:W-:-:S05]  /*1490*/  MOV R18, R16 ;  /* 0x0000001000127202 */ /* 0x000fca0000000f00 */
[----:B------:R-:W-:-:S05]  /*14a0*/  FADD.FTZ R14, R15, R18 ;  /* 0x000000120f0e7221 */ /* 0x000fca0000010000 */
[----:B------:R-:W-:-:S07]  /*14b0*/  MOV R26, R14 ;  /* 0x0000000e001a7202 */ /* 0x000fce0000000f00 */
[----:B------:R-:W-:Y:S05]  /*14c0*/  WARPSYNC.COLLECTIVE R11, `(.L_x_2438) ;  /* 0x000000000b087348 */ /* 0x000fea0003c00000 */
[----:B------:R0:W1:Y:S02]  /*14d0*/  SHFL.BFLY P2, R16, R26, R13, R12 ;  /* 0x0c00000d1a107389 */ /* 0x000064000004000c */
[----:B01----:R-:W-:Y:S01]  /*14e0*/  ENDCOLLECTIVE ;  /* 0x000000000000791b */ /* 0x003fe20003800000 */
.L_x_2438:
[----:B------:R-:W-:Y:S01]  /*14f0*/  HFMA2.MMA R13, -RZ, RZ, 0, 4.76837158203125e-07 ;  /* 0x00000008ff0d7435 */ /* 0x000fe200000001ff */
[----:B------:R-:W-:-:S05]  /*1500*/  MOV R17, R16 ;  /* 0x0000001000117202 */ /* 0x000fca0000000f00 */
[----:B------:R-:W-:-:S05]  /*1510*/  FADD.FTZ R19, R14, R17 ;  /* 0x000000110e137221 */ /* 0x000fca0000010000 */
[----:B------:R-:W-:-:S07]  /*1520*/  MOV R26, R19 ;  /* 0x00000013001a7202 */ /* 0x000fce0000000f00 */
[----:B------:R-:W-:Y:S05]  /*1530*/  WARPSYNC.COLLECTIVE R11, `(.L_x_2439) ;  /* 0x000000000b087348 */ /* 0x000fea0003c00000 */
[----:B------:R0:W1:Y:S02]  /*1540*/  SHFL.BFLY P2, R16, R26, R13, R12 ;  /* 0x0c00000d1a107389 */ /* 0x000064000004000c */
[----:B01----:R-:W-:Y:S01]  /*1550*/  ENDCOLLECTIVE ;  /* 0x000000000000791b */ /* 0x003fe20003800000 */
.L_x_2439:
[----:B------:R-:W-:Y:S01]  /*1560*/  HFMA2.MMA R13, -RZ, RZ, 0, 9.5367431640625e-07 ;  /* 0x00000010ff0d7435 */ /* 0x000fe200000001ff */
[----:B------:R-:W-:-:S05]  /*1570*/  MOV R20, R16 ;  /* 0x0000001000147202 */ /* 0x000fca0000000f00 */
[----:B------:R-:W-:-:S05]  /*1580*/  FADD.FTZ R15, R19, R20 ;  /* 0x00000014130f7221 */ /* 0x000fca0000010000 */
[----:B------:R-:W-:-:S07]  /*1590*/  MOV R26, R15 ;  /* 0x0000000f001a7202 */ /* 0x000fce0000000f00 */
[----:B------:R-:W-:Y:S05]  /*15a0*/  WARPSYNC.COLLECTIVE R11, `(.L_x_2440) ;  /* 0x000000000b087348 */ /* 0x000fea0003c00000 */
[----:B------:R0:W1:Y:S02]  /*15b0*/  SHFL.BFLY P2, R16, R26, R13, R12 ;  /* 0x0c00000d1a107389 */ /* 0x000064000004000c */
[----:B01----:R-:W-:Y:S01]  /*15c0*/  ENDCOLLECTIVE ;  /* 0x000000000000791b */ /* 0x003fe20003800000 */
.L_x_2440:
[----:B------:R-:W-:Y:S01]  /*15d0*/  HFMA2.MMA R13, -RZ, RZ, 0, 5.9604644775390625e-08 ;  /* 0x00000001ff0d7435 */ /* 0x000fe200000001ff */
[----:B------:R-:W-:Y:S02]  /*15e0*/  MOV R26, R8 ;  /* 0x00000008001a7202 */ /* 0x000fe40000000f00 */
[----:B------:R-:W-:-:S08]  /*15f0*/  MOV R14, R16 ;  /* 0x00000010000e7202 */ /* 0x000fd00000000f00 */
[----:B------:R-:W-:Y:S05]  /*1600*/  WARPSYNC.COLLECTIVE R11, `(.L_x_2441) ;  /* 0x000000000b087348 */ /* 0x000fea0003c00000 */
[----:B------:R0:W1:Y:S02]  /*1610*/  SHFL.BFLY P2, R16, R26, R13, R12 ;  /* 0x0c00000d1a107389 */ /* 0x000064000004000c */
[----:B01----:R-:W-:Y:S01]  /*1620*/  ENDCOLLECTIVE ;  /* 0x000000000000791b */ /* 0x003fe20003800000 */
.L_x_2441:
[----:B------:R-:W-:Y:S01]  /*1630*/  HFMA2.MMA R13, -RZ, RZ, 0, 1.1920928955078125e-07 ;  /* 0x00000002ff0d7435 */ /* 0x000fe200000001ff */
[----:B------:R-:W-:-:S05]  /*1640*/  MOV R17, R16 ;  /* 0x0000001000117202 */ /* 0x000fca0000000f00 */
[----:B------:R-:W-:-:S05]  /*1650*/  FADD.FTZ R19, R8, R17 ;  /* 0x0000001108137221 */ /* 0x000fca0000010000 */
[----:B------:R-:W-:-:S07]  /*1660*/  MOV R26, R19 ;  /* 0x00000013001a7202 */ /* 0x000fce0000000f00 */
[----:B------:R-:W-:Y:S05]  /*1670*/  WARPSYNC.COLLECTIVE R11, `(.L_x_2442) ;  /* 0x000000000b087348 */ /* 0x000fea0003c00000 */
[----:B------:R0:W1:Y:S02]  /*1680*/  SHFL.BFLY P2, R16, R26, R13, R12 ;  /* 0x0c00000d1a107389 */ /* 0x000064000004000c */
[----:B01----:R-:W-:Y:S01]  /*1690*/  ENDCOLLECTIVE ;  /* 0x000000000000791b */ /* 0x003fe20003800000 */
.L_x_2442:
[----:B------:R-:W-:Y:S01]  /*16a0*/  IMAD.MOV.U32 R13, RZ, RZ, 0x4 ;  /* 0x00000004ff0d7424 */ /* 0x000fe200078e00ff */
[----:B------:R-:W-:-:S05]  /*16b0*/  MOV R20, R16 ;  /* 0x0000001000147202 */ /* 0x000fca0000000f00 */
[----:B------:R-:W-:-:S05]  /*16c0*/  FADD.FTZ R8, R19, R20 ;  /* 0x0000001413087221 */ /* 0x000fca0000010000 */
[----:B------:R-:W-:-:S07]  /*16d0*/  MOV R26, R8 ;  /* 0x00000008001a7202 */ /* 0x000fce0000000f00 */
[----:B------:R-:W-:Y:S05]  /*16e0*/  WARPSYNC.COLLECTIVE R11, `(.L_x_2443) ;  /* 0x000000000b087348 */ /* 0x000fea0003c00000 */
[----:B------:R0:W1:Y:S02]  /*16f0*/  SHFL.BFLY P2, R16, R26, R13, R12 ;  /* 0x0c00000d1a107389 */ /* 0x000064000004000c */
[----:B01----:R-:W-:Y:S01]  /*1700*/  ENDCOLLECTIVE ;  /* 0x000000000000791b */ /* 0x003fe20003800000 */
.L_x_2443:
[----:B------:R-:W-:Y:S01]  /*1710*/  HFMA2.MMA R13, -RZ, RZ, 0, 4.76837158203125e-07 ;  /* 0x00000008ff0d7435 */ /* 0x000fe200000001ff */
[----:B------:R-:W-:-:S05]  /*1720*/  MOV R21, R16 ;  /* 0x0000001000157202 */ /* 0x000fca0000000f00 */
[----:B------:R-:W-:-:S05]  /*1730*/  FADD.FTZ R21, R8, R21 ;  /* 0x0000001508157221 */ /* 0x000fca0000010000 */
[----:B------:R-:W-:-:S07]  /*1740*/  MOV R26, R21 ;  /* 0x00000015001a7202 */ /* 0x000fce0000000f00 */
[----:B------:R-:W-:Y:S05]  /*1750*/  WARPSYNC.COLLECTIVE R11, `(.L_x_2444) ;  /* 0x000000000b087348 */ /* 0x000fea0003c00000 */
[----:B------:R0:W1:Y:S02]  /*1760*/  SHFL.BFLY P2, R16, R26, R13, R12 ;  /* 0x0c00000d1a107389 */ /* 0x000064000004000c */
[----:B01----:R-:W-:Y:S01]  /*1770*/  ENDCOLLECTIVE ;  /* 0x000000000000791b */ /* 0x003fe20003800000 */
.L_x_2444:
[----:B------:R-:W-:Y:S01]  /*1780*/  HFMA2.MMA R13, -RZ, RZ, 0, 9.5367431640625e-07 ;  /* 0x00000010ff0d7435 */ /* 0x000fe200000001ff */
[----:B------:R-:W-:-:S05]  /*1790*/  MOV R22, R16 ;  /* 0x0000001000167202 */ /* 0x000fca0000000f00 */
[----:B------:R-:W-:-:S05]  /*17a0*/  FADD.FTZ R17, R21, R22 ;  /* 0x0000001615117221 */ /* 0x000fca0000010000 */
[----:B------:R-:W-:-:S07]  /*17b0*/  MOV R26, R17 ;  /* 0x00000011001a7202 */ /* 0x000fce0000000f00 */
[----:B------:R-:W-:Y:S05]  /*17c0*/  WARPSYNC.COLLECTIVE R11, `(.L_x_2445) ;  /* 0x000000000b087348 */ /* 0x000fea0003c00000 */
[----:B------:R0:W1:Y:S02]  /*17d0*/  SHFL.BFLY P2, R16, R26, R13, R12 ;  /* 0x0c00000d1a107389 */ /* 0x000064000004000c */
[----:B01----:R-:W-:Y:S01]  /*17e0*/  ENDCOLLECTIVE ;  /* 0x000000000000791b */ /* 0x003fe20003800000 */
.L_x_2445:
[----:B------:R-:W-:Y:S01]  /*17f0*/  HFMA2.MMA R13, -RZ, RZ, 0, 5.9604644775390625e-08 ;  /* 0x00000001ff0d7435 */ /* 0x000fe200000001ff */
[----:B------:R-:W-:Y:S02]  /*1800*/  MOV R26, R7 ;  /* 0x00000007001a7202 */ /* 0x000fe40000000f00 */
[----:B------:R-:W-:-:S08]  /*1810*/  MOV R8, R16 ;  /* 0x0000001000087202 */ /* 0x000fd00000000f00 */
[----:B------:R-:W-:Y:S05]  /*1820*/  WARPSYNC.COLLECTIVE R11, `(.L_x_2446) ;  /* 0x000000000b087348 */ /* 0x000fea0003c00000 */
[----:B------:R0:W1:Y:S02]  /*1830*/  SHFL.BFLY P2, R16, R26, R13, R12 ;  /* 0x0c00000d1a107389 */ /* 0x000064000004000c */
[----:B01----:R-:W-:Y:S01]  /*1840*/  ENDCOLLECTIVE ;  /* 0x000000000000791b */ /* 0x003fe20003800000 */
.L_x_2446:
[----:B------:R-:W-:Y:S01]  /*1850*/  HFMA2.MMA R13, -RZ, RZ, 0, 1.1920928955078125e-07 ;  /* 0x00000002ff0d7435 */ /* 0x000fe200000001ff */
[----:B------:R-:W-:-:S05]  /*1860*/  MOV R18, R16 ;  /* 0x0000001000127202 */ /* 0x000fca0000000f00 */
[----:B------:R-:W-:-:S05]  /*1870*/  FADD.FTZ R22, R7, R18 ;  /* 0x0000001207167221 */ /* 0x000fca0000010000 */
[----:B------:R-:W-:-:S07]  /*1880*/  MOV R26, R22 ;  /* 0x00000016001a7202 */ /* 0x000fce0000000f00 */
[----:B------:R-:W-:Y:S05]  /*1890*/  WARPSYNC.COLLECTIVE R11, `(.L_x_2447) ;  /* 0x000000000b087348 */ /* 0x000fea0003c00000 */
[----:B------:R0:W1:Y:S02]  /*18a0*/  SHFL.BFLY P2, R16, R26, R13, R12 ;  /* 0x0c00000d1a107389 */ /* 0x000064000004000c */
[----:B01----:R-:W-:Y:S01]  /*18b0*/  ENDCOLLECTIVE ;  /* 0x000000000000791b */ /* 0x003fe20003800000 */
.L_x_2447:
[----:B------:R-:W-:Y:S01]  /*18c0*/  HFMA2.MMA R13, -RZ, RZ, 0, 2.384185791015625e-07 ;  /* 0x00000004ff0d7435 */ /* 0x000fe200000001ff */
[----:B------:R-:W-:-:S05]  /*18d0*/  MOV R21, R16 ;  /* 0x0000001000157202 */ /* 0x000fca0000000f00 */
[----:B------:R-:W-:-:S05]  /*18e0*/  FADD.FTZ R7, R22, R21 ;  /* 0x0000001516077221 */ /* 0x000fca0000010000 */
[----:B------:R-:W-:-:S07]  /*18f0*/  MOV R26, R7 ;  /* 0x00000007001a7202 */ /* 0x000fce0000000f00 */
[----:B------:R-:W-:Y:S05]  /*1900*/  WARPSYNC.COLLECTIVE R11, `(.L_x_2448) ;  /* 0x000000000b087348 */ /* 0x000fea0003c00000 */
[----:B------:R0:W1:Y:S02]  /*1910*/  SHFL.BFLY P2, R16, R26, R13, R12 ;  /* 0x0c00000d1a107389 */ /* 0x000064000004000c */
[----:B01----:R-:W-:Y:S01]  /*1920*/  ENDCOLLECTIVE ;  /* 0x000000000000791b */ /* 0x003fe20003800000 */
.L_x_2448:
[----:B------:R-:W-:Y:S01]  /*1930*/  HFMA2.MMA R13, -RZ, RZ, 0, 4.76837158203125e-07 ;  /* 0x00000008ff0d7435 */ /* 0x000fe200000001ff */
[----:B------:R-:W-:-:S05]  /*1940*/  MOV R20, R16 ;  /* 0x0000001000147202 */ /* 0x000fca0000000f00 */
[----:B------:R-:W-:-:S05]  /*1950*/  FADD.FTZ R23, R7, R20 ;  /* 0x0000001407177221 */ /* 0x000fca0000010000 */
[----:B------:R-:W-:-:S07]  /*1960*/  MOV R26, R23 ;  /* 0x00000017001a7202 */ /* 0x000fce0000000f00 */
[----:B------:R-:W-:Y:S05]  /*1970*/  WARPSYNC.COLLECTIVE R11, `(.L_x_2449) ;  /* 0x000000000b087348 */ /* 0x000fea0003c00000 */
[----:B------:R0:W1:Y:S02]  /*1980*/  SHFL.BFLY P2, R16, R26, R13, R12 ;  /* 0x0c00000d1a107389 */ /* 0x000064000004000c */
[----:B01----:R-:W-:Y:S01]  /*1990*/  ENDCOLLECTIVE ;  /* 0x000000000000791b */ /* 0x003fe20003800000 */
.L_x_2449:
[----:B------:R-:W-:Y:S01]  /*19a0*/  HFMA2.MMA R13, -RZ, RZ, 0, 9.5367431640625e-07 ;  /* 0x00000010ff0d7435 */ /* 0x000fe200000001ff */
[----:B------:R-:W-:-:S05]  /*19b0*/  MOV R24, R16 ;  /* 0x0000001000187202 */ /* 0x000fca0000000f00 */
[----:B------:R-:W-:-:S05]  /*19c0*/  FADD.FTZ R24, R23, R24 ;  /* 0x0000001817187221 */ /* 0x000fca0000010000 */
[----:B------:R-:W-:-:S07]  /*19d0*/  MOV R26, R24 ;  /* 0x00000018001a7202 */ /* 0x000fce0000000f00 */
[----:B------:R-:W-:Y:S05]  /*19e0*/  WARPSYNC.COLLECTIVE R11, `(.L_x_2450) ;  /* 0x000000000b087348 */ /* 0x000fea0003c00000 */
[----:B------:R0:W1:Y:S02]  /*19f0*/  SHFL.BFLY P2, R16, R26, R13, R12 ;  /* 0x0c00000d1a107389 */ /* 0x000064000004000c */
[----:B01----:R-:W-:Y:S01]  /*1a00*/  ENDCOLLECTIVE ;  /* 0x000000000000791b */ /* 0x003fe20003800000 */
.L_x_2450:
[----:B------:R-:W-:Y:S05]  /*1a10*/  BRA `(.L_x_2451) ;  /* 0xfffffff400407947 */ /* 0x000fea000383ffff */
.L_x_2452:
        /* <DEDUP_REMOVED lines=14> */
.L_x_3800:


//--------------------- .text._ZN10layer_norm31ln_parallel_residual_bwd_kernelINS_13Kernel_traitsI6__halfS2_fS2_fjLj1024ELj1ELj4ELj1ELj16ENS_18Kernel_traits_baseILj1024ES2_S2_fS2_fjLj128EEEEELb1ELb1ELb1EEEvNS_9BwdParamsE --------------------------
	.section	.text._ZN10layer_norm31ln_parallel_residual_bwd_kernelINS_13Kernel_traitsI6__halfS2_fS2_fjLj1024ELj1ELj4ELj1ELj16ENS_18Kernel_traits_baseILj1024ES2_S2_fS2_fjLj128EEEEELb1ELb1ELb1EEEvNS_9BwdParamsE,"ax",@progbits
	.align	128
        .global         _ZN10layer_norm31ln_parallel_residual_bwd_kernelINS_13Kernel_traitsI6__halfS2_fS2_fjLj1024ELj1ELj4ELj1ELj16ENS_18Kernel_traits_baseILj1024ES2_S2_fS2_fjLj128EEEEELb1ELb1ELb1EEEvNS_9BwdParamsE
        .type           _ZN10layer_norm31ln_parallel_residual_bwd_kernelINS_13Kernel_traitsI6__halfS2_fS2_fjLj1024ELj1ELj4ELj1ELj16ENS_18Kernel_traits_baseILj1024ES2_S2_fS2_fjLj128EEEEELb1ELb1ELb1EEEvNS_9BwdParamsE,@function
        .size           _ZN10layer_norm31ln_parallel_residual_bwd_kernelINS_13Kernel_traitsI6__halfS2_fS2_fjLj1024ELj1ELj4ELj1ELj16ENS_18Kernel_traits_baseILj1024ES2_S2_fS2_fjLj128EEEEELb1ELb1ELb1EEEvNS_9BwdParamsE,(.L_x_3801 - _ZN10layer_norm31ln_parallel_residual_bwd_kernelINS_13Kernel_traitsI6__halfS2_fS2_fjLj1024ELj1ELj4ELj1ELj16ENS_18Kernel_traits_baseILj1024ES2_S2_fS2_fjLj128EEEEELb1ELb1ELb1EEEvNS_9BwdParamsE)
        .other          _ZN10layer_norm31ln_parallel_residual_bwd_kernelINS_13Kernel_traitsI6__halfS2_fS2_fjLj1024ELj1ELj4ELj1ELj16ENS_18Kernel_traits_baseILj1024ES2_S2_fS2_fjLj128EEEEELb1ELb1ELb1EEEvNS_9BwdParamsE,@"STO_CUDA_ENTRY STV_DEFAULT"
_ZN10layer_norm31ln_parallel_residual_bwd_kernelINS_13Kernel_traitsI6__halfS2_fS2_fjLj1024ELj1ELj4ELj1ELj16ENS_18Kernel_traits_baseILj1024ES2_S2_fS2_fjLj128EEEEELb1ELb1ELb1EEEvNS_9BwdParamsE:
.text._ZN10layer_norm31ln_parallel_residual_bwd_kernelINS_13Kernel_traitsI6__halfS2_fS2_fjLj1024ELj1ELj4ELj1ELj16ENS_18Kernel_traits_baseILj1024ES2_S2_fS2_fjLj128EEEEELb1ELb1ELb1EEEvNS_9BwdParamsE:
        /* <DEDUP_REMOVED lines=48> */
.L_x_2454:
        /* <DEDUP_REMOVED lines=43> */
[----:B------:R-:W-:Y:S01]  /*05b0*/  MOV R176, RZ ;  /* 0x000000ff00b07202 */ /* 0x000fe20000000f00 */
[--C-:B--2---:R-:W-:Y:S02]  /*05c0*/  HADD2.F32 R209, -RZ, R4.reuse.H0_H0 ;  /* 0x20000004ffd17230 */ /* 0x104fe40000004100 */
[----:B------:R-:W-:Y:S02]  /*05d0*/  HADD2.F32 R208, -RZ, R4.H1_H1 ;  /* 0x30000004ffd07230 */ /* 0x000fe40000004100 */
[--C-:B------:R-:W-:Y:S02]  /*05e0*/  HADD2.F32 R207, -RZ, R5.reuse.H0_H0 ;  /* 0x20000005ffcf7230 */ /* 0x100fe40000004100 */
[----:B------:R-:W-:Y:S02]  /*05f0*/  HADD2.F32 R206, -RZ, R5.H1_H1 ;  /* 0x30000005ffce7230 */ /* 0x000fe40000004100 */
[--C-:B------:R-:W-:Y:S02]  /*0600*/  HADD2.F32 R205, -RZ, R6.reuse.H0_H0 ;  /* 0x20000006ffcd7230 */ /* 0x100fe40000004100 */
[----:B------:R-:W-:-:S02]  /*0610*/  HADD2.F32 R204, -RZ, R6.H1_H1 ;  /* 0x30000006ffcc7230 */ /* 0x000fc40000004100 */
[--C-:B------:R-:W-:Y:S02]  /*0620*/  HADD2.F32 R203, -RZ, R7.reuse.H0_H0 ;  /* 0x20000007ffcb7230 */ /* 0x100fe40000004100 */
[----:B------:R-:W-:Y:S02]  /*0630*/  HADD2.F32 R202, -RZ, R7.H1_H1 ;  /* 0x30000007ffca7230 */ /* 0x000fe40000004100 */
[--C-:B---3--:R-:W-:Y:S02]  /*0640*/  HADD2.F32 R201, -RZ, R8.reuse.H0_H0 ;  /* 0x20000008ffc97230 */ /* 0x108fe40000004100 */
[----:B------:R-:W-:Y:S02]  /*0650*/  HADD2.F32 R200, -RZ, R8.H1_H1 ;  /* 0x30000008ffc87230 */ /* 0x000fe40000004100 */
[--C-:B------:R-:W-:Y:S02]  /*0660*/  HADD2.F32 R199, -RZ, R9.reuse.H0_H0 ;  /* 0x20000009ffc77230 */ /* 0x100fe40000004100 */
[----:B------:R-:W-:-:S02]  /*0670*/  HADD2.F32 R198, -RZ, R9.H1_H1 ;  /* 0x30000009ffc67230 */ /* 0x000fc40000004100 */
[--C-:B------:R-:W-:Y:S02]  /*0680*/  HADD2.F32 R197, -RZ, R10.reuse.H0_H0 ;  /* 0x2000000affc57230 */ /* 0x100fe40000004100 */
[----:B------:R-:W-:Y:S02]  /*0690*/  HADD2.F32 R196, -RZ, R10.H1_H1 ;  /* 0x3000000affc47230 */ /* 0x000fe40000004100 */
[--C-:B------:R-:W-:Y:S02]  /*06a0*/  HADD2.F32 R195, -RZ, R11.reuse.H0_H0 ;  /* 0x2000000bffc37230 */ /* 0x100fe40000004100 */
[----:B------:R-:W-:Y:S02]  /*06b0*/  HADD2.F32 R194, -RZ, R11.H1_H1 ;  /* 0x3000000bffc27230 */ /* 0x000fe40000004100 */
[--C-:B----4-:R-:W-:Y:S02]  /*06c0*/  HADD2.F32 R193, -RZ, R12.reuse.H0_H0 ;  /* 0x2000000cffc17230 */ /* 0x110fe40000004100 */
[----:B------:R-:W-:-:S02]  /*06d0*/  HADD2.F32 R192, -RZ, R12.H1_H1 ;  /* 0x3000000cffc07230 */ /* 0x000fc40000004100 */
[--C-:B------:R-:W-:Y:S02]  /*06e0*/  HADD2.F32 R191, -RZ, R13.reuse.H0_H0 ;  /* 0x2000000dffbf7230 */ /* 0x100fe40000004100 */
[----:B------:R-:W-:Y:S02]  /*06f0*/  HADD2.F32 R190, -RZ, R13.H1_H1 ;  /* 0x3000000dffbe7230 */ /* 0x000fe40000004100 */
[--C-:B------:R-:W-:Y:S02]  /*0700*/  HADD2.F32 R189, -RZ, R14.reuse.H0_H0 ;  /* 0x2000000effbd7230 */ /* 0x100fe40000004100 */
[----:B------:R-:W-:Y:S02]  /*0710*/  HADD2.F32 R188, -RZ, R14.H1_H1 ;  /* 0x3000000effbc7230 */ /* 0x000fe40000004100 */
[--C-:B------:R-:W-:Y:S02]  /*0720*/  HADD2.F32 R187, -RZ, R15.reuse.H0_H0 ;  /* 0x2000000fffbb7230 */ /* 0x100fe40000004100 */
[----:B------:R-:W-:-:S02]  /*0730*/  HADD2.F32 R186, -RZ, R15.H1_H1 ;  /* 0x3000000fffba7230 */ /* 0x000fc40000004100 */
[--C-:B-----5:R-:W-:Y:S02]  /*0740*/  HADD2.F32 R185, -RZ, R16.reuse.H0_H0 ;  /* 0x20000010ffb97230 */ /* 0x120fe40000004100 */
[----:B------:R-:W-:Y:S02]  /*0750*/  HADD2.F32 R184, -RZ, R16.H1_H1 ;  /* 0x30000010ffb87230 */ /* 0x000fe40000004100 */
[--C-:B------:R-:W-:Y:S02]  /*0760*/  HADD2.F32 R183, -RZ, R17.reuse.H0_H0 ;  /* 0x20000011ffb77230 */ /* 0x100fe40000004100 */
[----:B------:R-:W-:Y:S02]  /*0770*/  HADD2.F32 R182, -RZ, R17.H1_H1 ;  /* 0x30000011ffb67230 */ /* 0x000fe40000004100 */
[--C-:B------:R-:W-:Y:S02]  /*0780*/  HADD2.F32 R181, -RZ, R18.reuse.H0_H0 ;  /* 0x20000012ffb57230 */ /* 0x100fe40000004100 */
[----:B------:R-:W-:-:S02]  /*0790*/  HADD2.F32 R180, -RZ, R18.H1_H1 ;  /* 0x30000012ffb47230 */ /* 0x000fc40000004100 */
[--C-:B------:R-:W-:Y:S02]  /*07a0*/  HADD2.F32 R179, -RZ, R19.reuse.H0_H0 ;  /* 0x20000013ffb37230 */ /* 0x100fe40000004100 */
[----:B0-----:R-:W-:-:S07]  /*07b0*/  HADD2.F32 R178, -RZ, R19.H1_H1 ;  /* 0x30000013ffb27230 */ /* 0x001fce0000004100 */
.L_x_2458:
[----:B------:R-:W0:Y:S01]  /*07c0*/  LDC.64 R226, c[0x0][0x250] ;  /* 0x00009400ffe27b82 */ /* 0x000e220000000a00 */
[----:B--2---:R-:W-:Y:S01]  /*07d0*/  IMAD R48, R210, UR8, RZ ;  /* 0x00000008d2307c24 */ /* 0x004fe2000f8e02ff */
        /* <DEDUP_REMOVED lines=18> */
[----:B------:R-:W-:Y:S01]  /*0900*/  IMAD.WIDE.U32 R110, R211, 0x20, R106 ;  /* 0x00000020d36e7825 */ /* 0x000fe200078e006a */
[----:B------:R-:W2:Y:S03]  /*0910*/  LDG.E.128 R52, desc[UR4][R52.64] ;  /* 0x0000000434347981 */ /* 0x000ea6000c1e1d00 */
[----:B---3--:R-:W-:Y:S01]  /*0920*/  IMAD.WIDE R104, R210, 0x4, R102 ;  /* 0x00000004d2687825 */ /* 0x008fe200078e0266 */
[----:B------:R-:W-:Y:S01]  /*0930*/  IADD3 R212, R214, 0x60, RZ ;  /* 0x00000060d6d47810 */ /* 0x000fe20007ffe0ff */
[----:B------:R-:W3:Y:S04]  /*0940*/  LDG.E.128 R72, desc[UR4][R110.64] ;  /* 0x000000046e487981 */ /* 0x000ee8000c1e1d00 */
[----:B------:R-:W3:Y:S01]  /*0950*/  LDG.E R215, desc[UR4][R104.64] ;  /* 0x0000000468d77981 */ /* 0x000ee2000c1e1900 */
[----:B------:R-:W-:-:S03]  /*0960*/  IMAD.WIDE.U32 R88, R213, 0x20, R106 ;  /* 0x00000020d5587825 */ /* 0x000fc600078e006a */
[----:B------:R-:W3:Y:S01]  /*0970*/  LDG.E.128 R80, desc[UR4][R110.64+0x10] ;  /* 0x000010046e507981 */ /* 0x000ee2000c1e1d00 */
[----:B------:R-:W-:-:S03]  /*0980*/  IMAD.WIDE.U32 R76, R211, 0x10, R92 ;  /* 0x00000010d34c7825 */ /* 0x000fc600078e005c */
[----:B------:R-:W3:Y:S01]  /*0990*/  LDG.E.128 R60, desc[UR4][R88.64] ;  /* 0x00000004583c7981 */ /* 0x000ee2000c1e1d00 */
[----:B------:R-:W-:-:S03]  /*09a0*/  IMAD.WIDE.U32 R64, R213, 0x10, R92 ;  /* 0x00000010d5407825 */ /* 0x000fc600078e005c */
[----:B------:R-:W3:Y:S01]  /*09b0*/  LDG.E.128 R68, desc[UR4][R88.64+0x10] ;  /* 0x0000100458447981 */ /* 0x000ee2000c1e1d00 */
[----:B------:R-:W-:-:S03]  /*09c0*/  IMAD.WIDE.U32 R106, R212, 0x20, R106 ;  /* 0x00000020d46a7825 */ /* 0x000fc600078e006a */
[----:B------:R-:W3:Y:S04]  /*09d0*/  LDG.E.128 R76, desc[UR4][R76.64] ;  /* 0x000000044c4c7981 */ /* 0x000ee8000c1e1d00 */
[----:B------:R-:W3:Y:S04]  /*09e0*/  LDG.E.128 R64, desc[UR4][R64.64] ;  /* 0x0000000440407981 */ /* 0x000ee8000c1e1d00 */
[----:B------:R-:W3:Y:S04]  /*09f0*/  LDG.E.128 R84, desc[UR4][R106.64] ;  /* 0x000000046a547981 */ /* 0x000ee8000c1e1d00 */
[----:B------:R1:W3:Y:S01]  /*0a00*/  LDG.E.128 R88, desc[UR4][R106.64+0x10] ;  /* 0x000010046a587981 */ /* 0x0002e2000c1e1d00 */
[----:B------:R-:W-:-:S05]  /*0a10*/  IADD3 R175, R214, 0x60, RZ ;  /* 0x00000060d6af7810 */ /* 0x000fca0007ffe0ff */
[----:B------:R-:W-:Y:S01]  /*0a20*/  IMAD.WIDE.U32 R92, R175, 0x10, R92 ;  /* 0x00000010af5c7825 */ /* 0x000fe200078e005c */
[----:B------:R-:W-:-:S05]  /*0a30*/  ISETP.NE.AND.EX P0, PT, RZ, UR11, PT, P0 ;  /* 0x0000000bff007c0c */ /* 0x000fca000bf05300 */
[----:B------:R-:W3:Y:S01]  /*0a40*/  LDG.E.128 R92, desc[UR4][R92.64] ;  /* 0x000000045c5c7981 */ /* 0x000ee2000c1e1d00 */
[----:B0-----:R-:W-:-:S04]  /*0a50*/  ISETP.NE.U32.AND P1, PT, R108, RZ, PT ;  /* 0x000000ff6c00720c */ /* 0x001fc80003f25070 */
[----:B------:R-:W-:-:S03]  /*0a60*/  ISETP.NE.AND.EX P1, PT, R109, RZ, PT, P1 ;  /* 0x000000ff6d00720c */ /* 0x000fc60003f25310 */
        /* <DEDUP_REMOVED lines=30> */
[----:B------:R-:W5:Y:S04]  /*0c50*/  @P0 LDG.E.64 R2, desc[UR4][R220.64] ;  /* 0x00000004dc020981 */ /* 0x000f68000c1e1b00 */
[----:B------:R-:W5:Y:S04]  /*0c60*/  @P1 LDG.E.128 R12, desc[UR4][R218.64] ;  /* 0x00000004da0c1981 */ /* 0x000f68000c1e1d00 */
[----:B------:R1:W5:Y:S01]  /*0c70*/  @P1 LDG.E.128 R16, desc[UR4][R218.64+0x10] ;  /* 0x00001004da101981 */ /* 0x000362000c1e1d00 */
[----:B0-----:R-:W-:-:S03]  /*0c80*/  @P1 IMAD.WIDE.U32 R224, R214, 0x20, R224 ;  /* 0x00000020d6e01825 */ /* 0x001fc600078e00e0 */
[----:B------:R-:W5:Y:S04]  /*0c90*/  @P1 LDG.E.128 R24, desc[UR4][R230.64+0x10] ;  /* 0x00001004e6181981 */ /* 0x000f68000c1e1d00 */
[----:B------:R-:W5:Y:S04]  /*0ca0*/  @P1 LDG.E.128 R4, desc[UR4][R224.64] ;  /* 0x00000004e0041981 */ /* 0x000f68000c1e1d00 */
[----:B------:R0:W5:Y:S01]  /*0cb0*/  @P1 LDG.E.128 R8, desc[UR4][R224.64+0x10] ;  /* 0x00001004e0081981 */ /* 0x000162000c1e1d00 */
[----:B----4-:R-:W-:-:S05]  /*0cc0*/  FSEL R216, R226, RZ, !P2 ;  /* 0x000000ffe2d87208 */ /* 0x010fca0005000000 */
[C---:B-1----:R-:W-:Y:S01]  /*0cd0*/  FADD.FTZ R218, -R216.reuse, R48 ;  /* 0x00000030d8da7221 */ /* 0x042fe20000010100 */
[C---:B------:R-:W-:Y:S01]  /*0ce0*/  FADD.FTZ R220, -R216.reuse, R51 ;  /* 0x00000033d8dc7221 */ /* 0x040fe20000010100 */
[C---:B------:R-:W-:Y:S01]  /*0cf0*/  FADD.FTZ R48, -R216.reuse, R49 ;  /* 0x00000031d8307221 */ /* 0x040fe20000010100 */
[C---:B--2---:R-:W-:Y:S01]  /*0d00*/  FADD.FTZ R226, -R216.reuse, R59 ;  /* 0x0000003bd8e27221 */ /* 0x044fe20000010100 */
[--C-:B------:R-:W-:Y:S02]  /*0d10*/  HADD2.F32 R51, -RZ, R52.reuse.H0_H0 ;  /* 0x20000034ff337230 */ /* 0x100fe40000004100 */
[----:B------:R-:W-:Y:S02]  /*0d20*/  HADD2.F32 R217, -RZ, R52.H1_H1 ;  /* 0x30000034ffd97230 */ /* 0x000fe40000004100 */
[----:B------:R-:W-:Y:S02]  /*0d30*/  HADD2.F32 R222, -RZ, R55.H1_H1 ;  /* 0x30000037ffde7230 */ /* 0x000fe40000004100 */
[C---:B---3--:R-:W-:Y:S01]  /*0d40*/  FMUL.FTZ R49, R215.reuse, R218 ;  /* 0x000000dad7317220 */ /* 0x048fe20000410000 */
[C---:B------:R-:W-:Y:S01]  /*0d50*/  FMUL.FTZ R48, R215.reuse, R48 ;  /* 0x00000030d7307220 */ /* 0x040fe20000410000 */
[----:B------:R-:W-:Y:S01]  /*0d60*/  FMUL.FTZ R226, R215, R226 ;  /* 0x000000e2d7e27220 */ /* 0x000fe20000410000 */
[----:B------:R-:W-:Y:S01]  /*0d70*/  FMUL.FTZ R218, R209, R51 ;  /* 0x00000033d1da7220 */ /* 0x000fe20000410000 */
[----:B------:R-:W-:Y:S01]  /*0d80*/  FADD.FTZ R250, -R216, R83 ;  /* 0x00000053d8fa7221 */ /* 0x000fe20000010100 */
[----:B------:R-:W-:-:S02]  /*0d90*/  HADD2.F32 R52, -RZ, R53.H0_H0 ;  /* 0x20000035ff347230 */ /* 0x000fc40000004100 */
[----:B------:R-:W-:Y:S01]  /*0da0*/  FADD.FTZ R172, R217, R172 ;  /* 0x000000acd9ac7221 */ /* 0x000fe20000010000 */
[-C--:B------:R-:W-:Y:S01]  /*0db0*/  FFMA.FTZ R173, R48, R217.reuse, R173 ;  /* 0x000000d930ad7223 */ /* 0x080fe200000100ad */
[----:B------:R-:W-:Y:S01]  /*0dc0*/  FADD.FTZ R137, R222, R137 ;  /* 0x00000089de897221 */ /* 0x000fe20000010000 */
[-C--:B------:R-:W-:Y:S01]  /*0dd0*/  FFMA.FTZ R165, R226, R222.reuse, R165 ;  /* 0x000000dee2a57223 */ /* 0x080fe200000100a5 */
[----:B------:R-:W-:Y:S01]  /*0de0*/  FMUL.FTZ R83, R202, R222 ;  /* 0x000000deca537220 */ /* 0x000fe20000410000 */
[----:B------:R-:W-:Y:S01]  /*0df0*/  FADD.FTZ R50, -R216, R50 ;  /* 0x00000032d8327221 */ /* 0x000fe20000010100 */
[----:B------:R-:W-:Y:S01]  /*0e00*/  FMUL.FTZ R217, R208, R217 ;  /* 0x000000d9d0d97220 */ /* 0x000fe20000410000 */
[----:B------:R-:W-:Y:S01]  /*0e10*/  FADD.FTZ R222, RZ, R218 ;  /* 0x000000daffde7221 */ /* 0x000fe20000010000 */
[----:B------:R-:W-:Y:S01]  /*0e20*/  FADD.FTZ R56, -R216, R56 ;  /* 0x00000038d8387221 */ /* 0x000fe20000010100 */
[----:B------:R-:W-:Y:S01]  /*0e30*/  FFMA.FTZ R229, R49, R218, RZ ;  /* 0x000000da31e57223 */ /* 0x000fe200000100ff */
[----:B------:R-:W-:-:S02]  /*0e40*/  HADD2.F32 R219, -RZ, R53.H1_H1 ;  /* 0x30000035ffdb7230 */ /* 0x000fc40000004100 */
[C---:B------:R-:W-:Y:S01]  /*0e50*/  FADD.FTZ R60, -R216.reuse, R60 ;  /* 0x0000003cd83c7221 */ /* 0x040fe20000010100 */
[C---:B------:R-:W-:Y:S01]  /*0e60*/  FADD.FTZ R236, -R216.reuse, R69 ;  /* 0x00000045d8ec7221 */ /* 0x040fe20000010100 */
[----:B------:R-:W-:Y:S01]  /*0e70*/  FMUL.FTZ R220, R215, R220 ;  /* 0x000000dcd7dc7220 */ /* 0x000fe20000410000 */
[----:B------:R-:W-:Y:S01]  /*0e80*/  FADD.FTZ R174, R51, R174 ;  /* 0x000000ae33ae7221 */ /* 0x000fe20000010000 */
[----:B------:R-:W-:Y:S01]  /*0e90*/  FFMA.FTZ R176, R49, R51, R176 ;  /* 0x0000003331b07223 */ /* 0x000fe200000100b0 */
[----:B------:R-:W-:Y:S02]  /*0ea0*/  HADD2.F32 R53, -RZ, R54.H0_H0 ;  /* 0x20000036ff357230 */ /* 0x000fe40000004100 */
[----:B------:R-:W-:Y:S01]  /*0eb0*/  FADD.FTZ R228, -R216, R61 ;  /* 0x0000003dd8e47221 */ /* 0x000fe20000010100 */
[--C-:B------:R-:W-:Y:S02]  /*0ec0*/  HADD2.F32 R69, -RZ, R79.reuse.H0_H0 ;  /* 0x2000004fff457230 */ /* 0x100fe40000004100 */
[----:B------:R-:W-:Y:S01]  /*0ed0*/  FMUL.FTZ R50, R215, R50 ;  /* 0x00000032d7327220 */ /* 0x000fe20000410000 */
[----:B------:R-:W-:-:S02]  /*0ee0*/  HADD2.F32 R246, -RZ, R79.H1_H1 ;  /* 0x3000004ffff67230 */ /* 0x000fc40000004100 */
[----:B------:R-:W-:Y:S01]  /*0ef0*/  FMUL.FTZ R51, R207, R52 ;  /* 0x00000034cf337220 */ /* 0x000fe20000410000 */
[----:B------:R-:W-:Y:S01]  /*0f00*/  FADD.FTZ R222, R222, R217 ;  /* 0x000000d9dede7221 */ /* 0x000fe20000010000 */
[----:B------:R-:W-:Y:S02]  /*0f10*/  HADD2.F32 R221, -RZ, R55.H0_H0 ;  /* 0x20000037ffdd7230 */ /* 0x000fe40000004100 */
[----:B0-----:R-:W-:Y:S01]  /*0f20*/  FADD.FTZ R224, -R216, R57 ;  /* 0x00000039d8e07221 */ /* 0x001fe20000010100 */
[----:B------:R-:W-:Y:S01]  /*0f30*/  FMUL.FTZ R79, R215, R56 ;  /* 0x00000038d74f7220 */ /* 0x000fe20000410000 */
[----:B------:R-:W-:Y:S01]  /*0f40*/  FFMA.FTZ R229, R48, R217, R229 ;  /* 0x000000d930e57223 */ /* 0x000fe200000100e5 */
[C---:B------:R-:W-:Y:S01]  /*0f50*/  FADD.FTZ R58, -R216.reuse, R58 ;  /* 0x0000003ad83a7221 */ /* 0x040fe20000010100 */
[--C-:B------:R-:W-:Y:S02]  /*0f60*/  HADD2.F32 R55, -RZ, R64.reuse.H0_H0 ;  /* 0x20000040ff377230 */ /* 0x100fe40000004100 */
[----:B------:R-:W-:Y:S01]  /*0f70*/  FADD.FTZ R252, -R216, R85 ;  /* 0x00000055d8fc7221 */ /* 0x000fe20000010100 */
[----:B------:R-:W-:-:S02]  /*0f80*/  HADD2.F32 R64, -RZ, R64.H1_H1 ;  /* 0x30000040ff407230 */ /* 0x000fc40000004100 */
[----:B------:R-:W-:Y:S01]  /*0f90*/  FADD.FTZ R168, R219, R168 ;  /* 0x000000a8dba87221 */ /* 0x000fe20000010000 */
[-C--:B------:R-:W-:Y:S01]  /*0fa0*/  FFMA.FTZ R169, R220, R219.reuse, R169 ;  /* 0x000000dbdca97223 */ /* 0x080fe200000100a9 */
[C---:B------:R-:W-:Y:S01]  /*0fb0*/  FMUL.FTZ R85, R215.reuse, R60 ;  /* 0x0000003cd7557220 */ /* 0x040fe20000410000 */
[----:B------:R-:W-:Y:S02]  /*0fc0*/  HADD2.F32 R54, -RZ, R54.H1_H1 ;  /* 0x30000036ff367230 */ /* 0x000fe40000004100 */
[----:B------:R-:W-:Y:S01]  /*0fd0*/  FADD.FTZ R170, R52, R170 ;  /* 0x000000aa34aa7221 */ /* 0x000fe20000010000 */
[----:B------:R-:W-:Y:S01]  /*0fe0*/  FFMA.FTZ R171, R50, R52, R171 ;  /* 0x0000003432ab7223 */ /* 0x000fe200000100ab */
[----:B------:R-:W-:Y:S01]  /*0ff0*/  FMUL.FTZ R219, R206, R219 ;  /* 0x000000dbcedb7220 */ /* 0x000fe20000410000 */
[----:B------:R-:W-:Y:S01]  /*1000*/  FMUL.FTZ R228, R215, R228 ;  /* 0x000000e4d7e47220 */ /* 0x000fe20000410000 */
[----:B------:R-:W-:Y:S01]  /*1010*/  FADD.FTZ R222, R222, R51 ;  /* 0x00000033dede7221 */ /* 0x000fe20000010000 */
[----:B------:R-:W-:Y:S01]  /*1020*/  FADD.FTZ R138, R53, R138 ;  /* 0x0000008a358a7221 */ /* 0x000fe20000010000 */
[----:B------:R-:W-:Y:S01]  /*1030*/  FMUL.FTZ R224, R215, R224 ;  /* 0x000000e0d7e07220 */ /* 0x000fe20000410000 */
[-C--:B------:R-:W-:Y:S01]  /*1040*/  FFMA.FTZ R166, R79, R53.reuse, R166 ;  /* 0x000000354fa67223 */ /* 0x080fe200000100a6 */
[----:B------:R-:W-:Y:S01]  /*1050*/  FMUL.FTZ R52, R205, R53 ;  /* 0x00000035cd347220 */ /* 0x000fe20000410000 */
[----:B------:R-:W-:Y:S01]  /*1060*/  FFMA.FTZ R229, R50, R51, R229 ;  /* 0x0000003332e57223 */ /* 0x000fe200000100e5 */
[----:B------:R-:W-:Y:S01]  /*1070*/  FMUL.FTZ R53, R215, R58 ;  /* 0x0000003ad7357220 */ /* 0x000fe20000410000 */
[C---:B------:R-:W-:Y:S01]  /*1080*/  FADD.FTZ R68, -R216.reuse, R68 ;  /* 0x00000044d8447221 */ /* 0x040fe20000010100 */
[----:B------:R-:W-:Y:S01]  /*1090*/  FADD.FTZ R134, R55, R134 ;  /* 0x0000008637867221 */ /* 0x000fe20000010000 */
[-C--:B------:R-:W-:Y:S01]  /*10a0*/  FFMA.FTZ R162, R85, R55.reuse, R162 ;  /* 0x0000003755a27223 */ /* 0x080fe200000100a2 */
[----:B------:R-:W-:Y:S01]  /*10b0*/  FMUL.FTZ R56, R201, R55 ;  /* 0x00000037c9387220 */ /* 0x000fe20000410000 */
[----:B------:R-:W-:Y:S01]  /*10c0*/  FADD.FTZ R248, -R216, R81 ;  /* 0x00000051d8f87221 */ /* 0x000fe20000010100 */
[----:B------:R-:W-:Y:S01]  /*10d0*/  FADD.FTZ R135, R64, R135 ;  /* 0x0000008740877221 */ /* 0x000fe20000010000 */
[-C--:B------:R-:W-:Y:S01]  /*10e0*/  FFMA.FTZ R163, R228, R64.reuse, R163 ;  /* 0x00000040e4a37223 */ /* 0x080fe200000100a3 */
[----:B------:R-:W-:Y:S01]  /*10f0*/  FMUL.FTZ R55, R200, R64 ;  /* 0x00000040c8377220 */ /* 0x000fe20000410000 */
        /* <DEDUP_REMOVED lines=11> */
[----:B------:R-:W-:-:S02]  /*11b0*/  FADD.FTZ R70, -R216, R70 ;  /* 0x00000046d8467221 */ /* 0x000fc40000010100 */
[----:B------:R-:W-:Y:S01]  /*11c0*/  FADD.FTZ R231, R68, R81 ;  /* 0x0000005144e77221 */ /* 0x000fe20000010000 */
[----:B------:R-:W-:Y:S01]  /*11d0*/  FFMA.FTZ R68, R224, R81, R229 ;  /* 0x00000051e0447223 */ /* 0x000fe200000100e5 */
[----:B------:R-:W-:Y:S02]  /*11e0*/  FMUL.FTZ R225, R215, R70 ;  /* 0x00000046d7e17220 */ /* 0x000fe40000410000 */
[----:B------:R-:W-:Y:S01]  /*11f0*/  FADD.FTZ R70, R231, R54 ;  /* 0x00000036e7467221 */ /* 0x000fe20000010000 */
[----:B------:R-:W-:Y:S01]  /*1200*/  FFMA.FTZ R231, R53, R54, R68 ;  /* 0x0000003635e77223 */ /* 0x000fe20000010044 */
[----:B------:R-:W-:Y:S01]  /*1210*/  FADD.FTZ R80, -R216, R80 ;  /* 0x00000050d8507221 */ /* 0x000fe20000010100 */
[--C-:B------:R-:W-:Y:S02]  /*1220*/  HADD2.F32 R61, -RZ, R67.reuse.H0_H0 ;  /* 0x20000043ff3d7230 */ /* 0x100fe40000004100 */
[----:B------:R-:W-:Y:S01]  /*1230*/  FADD.FTZ R233, R70, R83 ;  /* 0x0000005346e97221 */ /* 0x000fe20000010000 */
[----:B------:R-:W-:-:S02]  /*1240*/  HADD2.F32 R234, -RZ, R67.H1_H1 ;  /* 0x30000043ffea7230 */ /* 0x000fc40000004100 */
[----:B------:R-:W-:Y:S01]  /*1250*/  FFMA.FTZ R68, R226, R83, R231 ;  /* 0x00000053e2447223 */ /* 0x000fe200000100e7 */
[----:B------:R-:W-:Y:S02]  /*1260*/  HADD2.F32 R67, -RZ, R78.H0_H0 ;  /* 0x2000004eff437230 */ /* 0x000fe40000004100 */
[----:B------:R-:W-:Y:S01]  /*1270*/  FMUL.FTZ R229, R215, R80 ;  /* 0x00000050d7e57220 */ /* 0x000fe20000410000 */
[--C-:B------:R-:W-:Y:S02]  /*1280*/  HADD2.F32 R57, -RZ, R65.reuse.H0_H0 ;  /* 0x20000041ff397230 */ /* 0x100fe40000004100 */
[----:B------:R-:W-:Y:S01]  /*1290*/  FADD.FTZ R70, R233, R56 ;  /* 0x00000038e9467221 */ /* 0x000fe20000010000 */
[C---:B------:R-:W-:Y:S01]  /*12a0*/  FADD.FTZ R62, -R216.reuse, R62 ;  /* 0x0000003ed83e7221 */ /* 0x040fe20000010100 */
[----:B------:R-:W-:Y:S02]  /*12b0*/  HADD2.F32 R59, -RZ, R66.H0_H0 ;  /* 0x20000042ff3b7230 */ /* 0x000fe40000004100 */
[----:B------:R-:W-:Y:S01]  /*12c0*/  FFMA.FTZ R231, R85, R56, R68 ;  /* 0x0000003855e77223 */ /* 0x000fe20000010044 */
        /* <DEDUP_REMOVED lines=14> */
[----:B------:R-:W-:Y:S01]  /*13b0*/  FADD.FTZ R122, R67, R122 ;  /* 0x0000007a437a7221 */ /* 0x000fe20000010000 */
[-C--:B------:R-:W-:Y:S01]  /*13c0*/  FFMA.FTZ R150, R229, R67.reuse, R150 ;  /* 0x00000043e5967223 */ /* 0x080fe20000010096 */
[----:B------:R-:W-:Y:S01]  /*13d0*/  FMUL.FTZ R68, R189, R67 ;  /* 0x00000043bd447220 */ /* 0x000fe20000410000 */
[----:B------:R-:W-:Y:S01]  /*13e0*/  FADD.FTZ R216, -R216, R91 ;  /* 0x0000005bd8d87221 */ /* 0x000fe20000010100 */
[----:B------:R-:W-:Y:S01]  /*13f0*/  FMUL.FTZ R58, R199, R57 ;  /* 0x00000039c73a7220 */ /* 0x000fe20000410000 */
[----:B------:R-:W-:Y:S01]  /*1400*/  FADD.FTZ R67, R70, R55 ;  /* 0x0000003746437221 */ /* 0x000fe20000010000 */
[----:B------:R-:W-:Y:S01]  /*1410*/  FMUL.FTZ R91, R215, R62 ;  /* 0x0000003ed75b7220 */ /* 0x000fe20000410000 */
[----:B------:R-:W-:Y:S01]  /*1420*/  FFMA.FTZ R70, R228, R55, R231 ;  /* 0x00000037e4467223 */ /* 0x000fe200000100e7 */
[----:B------:R-:W-:Y:S01]  /*1430*/  FADD.FTZ R130, R59, R130 ;  /* 0x000000823b827221 */ /* 0x000fe20000010000 */
[-C--:B------:R-:W-:Y:S01]  /*1440*/  FFMA.FTZ R158, R221, R59.reuse, R158 ;  /* 0x0000003bdd9e7223 */ /* 0x080fe2000001009e */
[----:B------:R-:W-:Y:S01]  /*1450*/  FMUL.FTZ R60, R197, R59 ;  /* 0x0000003bc53c7220 */ /* 0x000fe20000410000 */
[----:B------:R-:W-:Y:S01]  /*1460*/  FMUL.FTZ R59, R215, R72 ;  /* 0x00000048d73b7220 */ /* 0x000fe20000410000 */
[----:B------:R-:W-:Y:S01]  /*1470*/  FMUL.FTZ R223, R198, R232 ;  /* 0x000000e8c6df7220 */ /* 0x000fe20000410000 */
[----:B------:R-:W-:Y:S01]  /*1480*/  FADD.FTZ R72, R67, R58 ;  /* 0x0000003a43487221 */ /* 0x000fe20000010000 */
[----:B------:R-:W-:Y:S01]  /*1490*/  FMUL.FTZ R230, R215, R230 ;  /* 0x000000e6d7e67220 */ /* 0x000fe20000410000 */
[----:B------:R-:W-:Y:S01]  /*14a0*/  FFMA.FTZ R233, R91, R58, R70 ;  /* 0x0000003a5be97223 */ /* 0x000fe20000010046 */
[----:B------:R-:W-:-:S02]  /*14b0*/  HADD2.F32 R66, -RZ, R66.H1_H1 ;  /* 0x30000042ff427230 */ /* 0x000fc40000004100 */
[----:B------:R-:W-:Y:S01]  /*14c0*/  FADD.FTZ R235, R72, R223 ;  /* 0x000000df48eb7221 */ /* 0x000fe20000010000 */
[----:B------:R-:W-:Y:S01]  /*14d0*/  FFMA.FTZ R70, R230, R223, R233 ;  /* 0x000000dfe6467223 */ /* 0x000fe200000100e9 */
        /* <DEDUP_REMOVED lines=15> */
[----:B------:R-:W-:-:S02]  /*15d0*/  HADD2.F32 R63, -RZ, R76.H0_H0 ;  /* 0x2000004cff3f7230 */ /* 0x000fc40000004100 */
[----:B------:R-:W-:Y:S01]  /*15e0*/  FADD.FTZ R132, R57, R132 ;  /* 0x0000008439847221 */ /* 0x000fe20000010000 */
[----:B------:R-:W-:Y:S01]  /*15f0*/  FFMA.FTZ R160, R91, R57, R160 ;  /* 0x000000395ba07223 */ /* 0x000fe200000100a0 */
[----:B------:R-:W-:Y:S01]  /*1600*/  FMUL.FTZ R61, R215, R74 ;  /* 0x0000004ad73d7220 */ /* 0x000fe20000410000 */
[----:B------:R-:W-:Y:S01]  /*1610*/  FMUL.FTZ R57, R194, R234 ;  /* 0x000000eac2397220 */ /* 0x000fe20000410000 */
[----:B------:R-:W-:Y:S01]  /*1620*/  FADD.FTZ R74, R69, R66 ;  /* 0x00000042454a7221 */ /* 0x000fe20000010000 */
[----:B------:R-:W-:Y:S01]  /*1630*/  FMUL.FTZ R238, R215, R238 ;  /* 0x000000eed7ee7220 */ /* 0x000fe20000410000 */
[----:B------:R-:W-:Y:S01]  /*1640*/  FFMA.FTZ R235, R225, R66, R72 ;  /* 0x00000042e1eb7223 */ /* 0x000fe20000010048 */
[----:B------:R-:W-:Y:S02]  /*1650*/  HADD2.F32 R76, -RZ, R76.H1_H1 ;  /* 0x3000004cff4c7230 */ /* 0x000fe40000004100 */
[----:B------:R-:W-:Y:S01]  /*1660*/  FMUL.FTZ R62, R193, R63 ;  /* 0x0000003fc13e7220 */ /* 0x000fe20000410000 */
        /* <DEDUP_REMOVED lines=8> */
[----:B------:R-:W-:Y:S01]  /*16f0*/  FFMA.FTZ R237, R59, R62, R72 ;  /* 0x0000003e3bed7223 */ /* 0x000fe20000010048 */
[----:B------:R-:W-:Y:S02]  /*1700*/  HADD2.F32 R78, -RZ, R78.H1_H1 ;  /* 0x3000004eff4e7230 */ /* 0x000fe40000004100 */
[----:B------:R-:W-:Y:S01]  /*1710*/  FMUL.FTZ R248, R215, R248 ;  /* 0x000000f8d7f87220 */ /* 0x000fe20000410000 */
        /* <DEDUP_REMOVED lines=13> */
[----:B------:R-:W-:Y:S01]  /*17f0*/  FMUL.FTZ R242, R215, R242 ;  /* 0x000000f2d7f27220 */ /* 0x000fe20000410000 */
[----:B------:R-:W-:Y:S01]  /*1800*/  FFMA.FTZ R237, R61, R64, R76 ;  /* 0x000000403ded7223 */ /* 0x000fe2000001004c */
[----:B------:R-:W-:-:S02]  /*1810*/  HADD2.F32 R71, -RZ, R92.H0_H0 ;  /* 0x2000005cff477230 */ /* 0x000fc40000004100 */
        /* <DEDUP_REMOVED lines=8> */
[----:B------:R-:W-:Y:S02]  /*18a0*/  HADD2.F32 R73, -RZ, R93.H0_H0 ;  /* 0x2000005dff497230 */ /* 0x000fe40000004100 */
[----:B------:R-:W-:Y:S01]  /*18b0*/  FADD.FTZ R239, R80, R67 ;  /* 0x0000004350ef7221 */ /* 0x000fe20000010000 */
[----:B------:R-:W-:Y:S01]  /*18c0*/  FFMA.FTZ R78, R248, R67, R71 ;  /* 0x00000043f84e7223 */ /* 0x000fe20000010047 */
[----:B------:R-:W-:Y:S01]  /*18d0*/  FMUL.FTZ R235, R215, R86 ;  /* 0x00000056d7eb7220 */ /* 0x000fe20000410000 */
[----:B------:R-:W-:Y:S01]  /*18e0*/  FMUL.FTZ R69, R186, R246 ;  /* 0x000000f6ba457220 */ /* 0x000fe20000410000 */
[----:B------:R-:W-:Y:S01]  /*18f0*/  FADD.FTZ R82, R239, R70 ;  /* 0x00000046ef527221 */ /* 0x000fe20000010000 */
[----:B------:R-:W-:Y:S01]  /*1900*/  FMUL.FTZ R250, R215, R250 ;  /* 0x000000fad7fa7220 */ /* 0x000fe20000410000 */
[----:B------:R-:W-:Y:S01]  /*1910*/  FFMA.FTZ R71, R231, R70, R78 ;  /* 0x00000046e7477223 */ /* 0x000fe2000001004e */
[----:B------:R-:W-:-:S02]  /*1920*/  HADD2.F32 R92, -RZ, R92.H1_H1 ;  /* 0x3000005cff5c7230 */ /* 0x000fc40000004100 */
        /* <DEDUP_REMOVED lines=20> */
[----:B------:R-:W-:Y:S01]  /*1a70*/  FMUL.FTZ R87, R215, R88 ;  /* 0x00000058d7577220 */ /* 0x000fe20000410000 */
[----:B------:R-:W-:Y:S01]  /*1a80*/  FMUL.FTZ R82, R181, R75 ;  /* 0x0000004bb5527220 */ /* 0x000fe20000410000 */
[----:B------:R-:W-:Y:S01]  /*1a90*/  FADD.FTZ R73, R84, R93 ;  /* 0x0000005d54497221 */ /* 0x000fe20000010000 */
[----:B------:R-:W-:Y:S01]  /*1aa0*/  FFMA.FTZ R78, R72, R93, R71 ;  /* 0x0000005d484e7223 */ /* 0x000fe20000010047 */
[----:B------:R-:W-:-:S02]  /*1ab0*/  HADD2.F32 R77, -RZ, R95.H0_H0 ;  /* 0x2000005fff4d7230 */ /* 0x000fc40000004100 */
[----:B------:R-:W-:Y:S01]  /*1ac0*/  FMUL.FTZ R74, R215, R89 ;  /* 0x00000059d74a7220 */ /* 0x000fe20000410000 */
        /* <DEDUP_REMOVED lines=52> */
.L_x_2470:
        /* <DEDUP_REMOVED lines=24> */
[----:B------:R-:W-:Y:S01]  /*1f90*/  FADD.FTZ R78, R51, -R50 ;  /* 0x80000032334e7221 */ /* 0x000fe20000010000 */
[----:B------:R-:W-:Y:S01]  /*1fa0*/  FMUL.FTZ R50, R215, R48 ;  /* 0x00000030d7327220 */ /* 0x000fe20000410000 */
[----:B------:R-:W-:Y:S01]  /*1fb0*/  FMUL.FTZ R75, R109, UR14 ;  /* 0x0000000e6d4b7c20 */ /* 0x000fe20008410000 */
[----:B------:R-:W-:Y:S01]  /*1fc0*/  FMUL.FTZ R90, R52, UR14 ;  /* 0x0000000e345a7c20 */ /* 0x000fe20008410000 */
[----:B------:R-:W-:Y:S01]  /*1fd0*/  FMUL.FTZ R217, R215, R84 ;  /* 0x00000054d7d97220 */ /* 0x000fe20000410000 */
[----:B------:R-:W-:Y:S01]  /*1fe0*/  @P1 FADD.FTZ R50, R5, R50 ;  /* 0x0000003205321221 */ /* 0x000fe20000010000 */
[----:B------:R-:W-:Y:S01]  /*1ff0*/  LOP3.LUT P5, RZ, R110, 0xff00, RZ, 0xc0, !PT ;  /* 0x0000ff006eff7812 */ /* 0x000fe200078ac0ff */
[----:B------:R-:W-:Y:S01]  /*2000*/  FMUL.FTZ R51, R215, R78 ;  /* 0x0000004ed7337220 */ /* 0x000fe20000410000 */
[C---:B------:R-:W-:Y:S01]  /*2010*/  FSEL R71, R75.reuse, RZ, P4 ;  /* 0x000000ff4b477208 */ /* 0x040fe20002000000 */
[----:B------:R-:W-:Y:S01]  /*2020*/  FMUL.FTZ R77, R50, UR14 ;  /* 0x0000000e324d7c20 */ /* 0x000fe20008410000 */
[----:B------:R-:W-:Y:S01]  /*2030*/  @P0 FSEL R75, R75, RZ, P2 ;  /* 0x000000ff4b4b0208 */ /* 0x000fe20001000000 */
[----:B------:R-:W-:Y:S01]  /*2040*/  @P1 FADD.FTZ R217, R8, R217 ;  /* 0x000000d908d91221 */ /* 0x000fe20000010000 */
[----:B------:R-:W-:Y:S01]  /*2050*/  LOP3.LUT P2, RZ, R110, 0xff000000, RZ, 0xc0, !PT ;  /* 0xff0000006eff7812 */ /* 0x000fe2000784c0ff */
[-CC-:B------:R-:W-:Y:S01]  /*2060*/  FFMA.FTZ R224, R224, R94.reuse, R95.reuse ;  /* 0x0000005ee0e07223 */ /* 0x180fe2000001005f */
[----:B------:R-:W-:Y:S01]  /*2070*/  FSEL R78, R77, RZ, P5 ;  /* 0x000000ff4d4e7208 */ /* 0x000fe20002800000 */
[----:B------:R-:W-:Y:S01]  /*2080*/  FMUL.FTZ R92, R217, UR14 ;  /* 0x0000000ed95c7c20 */ /* 0x000fe20008410000 */
[----:B------:R-:W-:Y:S01]  /*2090*/  FSEL R84, R90, RZ, P2 ;  /* 0x000000ff5a547208 */ /* 0x000fe20001000000 */
[-CC-:B------:R-:W-:Y:S01]  /*20a0*/  FFMA.FTZ R53, R53, R94.reuse, R95.reuse ;  /* 0x0000005e35357223 */ /* 0x180fe2000001005f */
[----:B------:R-:W-:Y:S01]  /*20b0*/  @P0 LOP3.LUT P2, RZ, R2, 0xff000000, RZ, 0xc0, !PT ;  /* 0xff00000002ff0812 */ /* 0x000fe2000784c0ff */
[----:B------:R-:W-:Y:S01]  /*20c0*/  FADD.FTZ R224, R81, -R224 ;  /* 0x800000e051e07221 */ /* 0x000fe20000010000 */
[----:B------:R-:W-:Y:S01]  /*20d0*/  LOP3.LUT P5, RZ, R111, 0xff, RZ, 0xc0, !PT ;  /* 0x000000ff6fff7812 */ /* 0x000fe200078ac0ff */
[----:B------:R-:W-:Y:S01]  /*20e0*/  FFMA.FTZ R222, R228, R94, R95 ;  /* 0x0000005ee4de7223 */ /* 0x000fe2000001005f */
[----:B------:R-:W-:Y:S01]  /*20f0*/  @P0 FSEL R90, R90, RZ, P2 ;  /* 0x000000ff5a5a0208 */ /* 0x000fe20001000000 */
[----:B------:R-:W-:Y:S01]  /*2100*/  FADD.FTZ R108, R54, -R53 ;  /* 0x80000035366c7221 */ /* 0x000fe20000010000 */
[----:B------:R-:W-:Y:S01]  /*2110*/  ISETP.NE.U32.AND P2, PT, RZ, UR12, PT ;  /* 0x0000000cff007c0c */ /* 0x000fe2000bf45070 */
[----:B------:R-:W-:Y:S01]  /*2120*/  @P1 FADD.FTZ R51, R6, R51 ;  /* 0x0000003306331221 */ /* 0x000fe20000010000 */
[C---:B------:R-:W-:Y:S01]  /*2130*/  FSEL R81, R92.reuse, RZ, P5 ;  /* 0x000000ff5c517208 */ /* 0x040fe20002800000 */
[----:B------:R-:W-:Y:S01]  /*2140*/  FADD.FTZ R222, R55, -R222 ;  /* 0x800000de37de7221 */ /* 0x000fe20000010000 */
[----:B------:R-:W-:Y:S01]  /*2150*/  ISETP.NE.AND.EX P2, PT, RZ, UR13, PT, P2 ;  /* 0x0000000dff007c0c */ /* 0x000fe2000bf45320 */
[----:B------:R-:W-:Y:S01]  /*2160*/  FMUL.FTZ R55, R215, R108 ;  /* 0x0000006cd7377220 */ /* 0x000fe20000410000 */
[----:B------:R-:W-:Y:S01]  /*2170*/  @P0 LOP3.LUT P5, RZ, R3, 0xff, RZ, 0xc0, !PT ;  /* 0x000000ff03ff0812 */ /* 0x000fe200078ac0ff */
[----:B------:R-:W-:Y:S01]  /*2180*/  FMUL.FTZ R79, R51, UR14 ;  /* 0x0000000e334f7c20 */ /* 0x000fe20008410000 */
[----:B------:R-:W-:Y:S01]  /*2190*/  MOV R48, R104 ;  /* 0x0000006800307202 */ /* 0x000fe20000000f00 */
[-C--:B------:R-:W-:Y:S01]  /*21a0*/  FFMA.FTZ R91, R91, R94.reuse, R95 ;  /* 0x0000005e5b5b7223 */ /* 0x080fe2000001005f */
[----:B------:R-:W-:Y:S01]  /*21b0*/  @P0 FSEL R92, R92, RZ, P5 ;  /* 0x000000ff5c5c0208 */ /* 0x000fe20002800000 */
[----:B------:R-:W-:Y:S01]  /*21c0*/  @P1 FADD.FTZ R55, R10, R55 ;  /* 0x000000370a371221 */ /* 0x000fe20000010000 */
[----:B------:R-:W-:Y:S01]  /*21d0*/  LOP3.LUT P5, RZ, R48, 0xff, RZ, 0xc0, !PT ;  /* 0x000000ff30ff7812 */ /* 0x000fe200078ac0ff */
[----:B------:R-:W-:Y:S01]  /*21e0*/  FADD.FTZ R220, R58, -R91 ;  /* 0x8000005b3adc7221 */ /* 0x000fe20000010000 */
[----:B------:R-:W-:Y:S01]  /*21f0*/  LOP3.LUT P3, RZ, R110, 0xff0000, RZ, 0xc0, !PT ;  /* 0x00ff00006eff7812 */ /* 0x000fe2000786c0ff */
[----:B------:R-:W-:Y:S01]  /*2200*/  FFMA.FTZ R85, R85, R94, R95 ;  /* 0x0000005e55557223 */ /* 0x000fe2000001005f */
[----:B------:R-:W-:Y:S01]  /*2210*/  FMUL.FTZ R91, R55, UR14 ;  /* 0x0000000e375b7c20 */ /* 0x000fe20008410000 */
[----:B------:R-:W0:Y:S01]  /*2220*/  @P2 LDC.64 R48, c[0x0][0x308] ;  /* 0x0000c200ff302b82 */ /* 0x000e220000000a00 */
[----:B------:R-:W-:Y:S01]  /*2230*/  FSEL R73, R79, RZ, P3 ;  /* 0x000000ff4f497208 */ /* 0x000fe20001800000 */
[----:B------:R-:W-:Y:S01]  /*2240*/  FMUL.FTZ R110, R215, R224 ;  /* 0x000000e0d76e7220 */ /* 0x000fe20000410000 */
[----:B------:R-:W-:Y:S01]  /*2250*/  LOP3.LUT P3, RZ, R111, 0xff0000, RZ, 0xc0, !PT ;  /* 0x00ff00006fff7812 */ /* 0x000fe2000786c0ff */
[----:B------:R-:W-:Y:S01]  /*2260*/  FADD.FTZ R54, R56, -R85 ;  /* 0x8000005538367221 */ /* 0x000fe20000010000 */
[--C-:B------:R-:W-:Y:S01]  /*2270*/  FFMA.FTZ R226, R226, R94, R95.reuse ;  /* 0x0000005ee2e27223 */ /* 0x100fe2000001005f */
[----:B------:R-:W-:Y:S01]  /*2280*/  @P0 LOP3.LUT P6, RZ, R2, 0xff00, RZ, 0xc0, !PT ;  /* 0x0000ff0002ff0812 */ /* 0x000fe200078cc0ff */
[----:B------:R-:W-:Y:S01]  /*2290*/  @P1 FADD.FTZ R110, R9, R110 ;  /* 0x0000006e096e1221 */ /* 0x000fe20000010000 */
[----:B------:R-:W-:Y:S01]  /*22a0*/  FSEL R85, R91, RZ, P3 ;  /* 0x000000ff5b557208 */ /* 0x000fe20001800000 */
[----:B------:R-:W-:Y:S01]  /*22b0*/  FADD.FTZ R226, R83, -R226 ;  /* 0x800000e253e27221 */ /* 0x000fe20000010000 */
[----:B------:R-:W-:Y:S01]  /*22c0*/  @P0 LOP3.LUT P3, RZ, R3, 0xff0000, RZ, 0xc0, !PT ;  /* 0x00ff000003ff0812 */ /* 0x000fe2000786c0ff */
[----:B------:R-:W-:Y:S01]  /*22d0*/  FMUL.FTZ R83, R110, UR14 ;  /* 0x0000000e6e537c20 */ /* 0x000fe20008410000 */
[----:B------:R-:W-:Y:S01]  /*22e0*/  @P0 FSEL R77, R77, RZ, P6 ;  /* 0x000000ff4d4d0208 */ /* 0x000fe20003000000 */
[----:B------:R-:W-:Y:S01]  /*22f0*/  FMUL.FTZ R226, R215, R226 ;  /* 0x000000e2d7e27220 */ /* 0x000fe20000410000 */
[----:B------:R-:W-:Y:S01]  /*2300*/  @P0 FSEL R91, R91, RZ, P3 ;  /* 0x000000ff5b5b0208 */ /* 0x000fe20001800000 */
[----:B------:R-:W-:Y:S01]  /*2310*/  FMUL.FTZ R241, R215, R54 ;  /* 0x00000036d7f17220 */ /* 0x000fe20000410000 */
[----:B------:R-:W-:Y:S01]  /*2320*/  LOP3.LUT P6, RZ, R111, 0xff00, RZ, 0xc0, !PT ;  /* 0x0000ff006fff7812 */ /* 0x000fe200078cc0ff */
[----:B------:R-:W-:Y:S01]  /*2330*/  @P1 FADD.FTZ R226, R11, R226 ;  /* 0x000000e20be21221 */ /* 0x000fe20000010000 */
[----:B------:R-:W-:Y:S01]  /*2340*/  ISETP.NE.U32.AND P3, PT, RZ, UR12, PT ;  /* 0x0000000cff007c0c */ /* 0x000fe2000bf65070 */
[----:B------:R-:W-:Y:S01]  /*2350*/  FFMA.FTZ R224, R230, R94, R95 ;  /* 0x0000005ee6e07223 */ /* 0x000fe2000001005f */
[----:B------:R-:W-:Y:S01]  /*2360*/  FSEL R108, R83, RZ, P6 ;  /* 0x000000ff536c7208 */ /* 0x000fe20003000000 */
[----:B------:R-:W-:Y:S01]  /*2370*/  @P1 FADD.FTZ R241, R12, R241 ;  /* 0x000000f10cf11221 */ /* 0x000fe20000010000 */
[----:B------:R-:W-:Y:S01]  /*2380*/  ISETP.NE.AND.EX P3, PT, RZ, UR13, PT, P3 ;  /* 0x0000000dff007c0c */ /* 0x000fe2000bf65330 */
[----:B------:R-:W-:Y:S01]  /*2390*/  FADD.FTZ R224, R223, -R224 ;  /* 0x800000e0dfe07221 */ /* 0x000fe20000010000 */
[----:B------:R-:W-:Y:S01]  /*23a0*/  @P0 LOP3.LUT P6, RZ, R3, 0xff00, RZ, 0xc0, !PT ;  /* 0x0000ff0003ff0812 */ /* 0x000fe200078cc0ff */
[----:B0-----:R-:W-:Y:S01]  /*23b0*/  @P2 IMAD.WIDE.U32 R218, R214, 0x20, R48 ;  /* 0x00000020d6da2825 */ /* 0x001fe200078e0030 */
[----:B------:R-:W-:-:S03]  /*23c0*/  @P0 MOV R53, R96 ;  /* 0x0000006000350202 */ /* 0x000fc60000000f00 */
[----:B------:R-:W-:Y:S01]  /*23d0*/  FMUL.FTZ R58, R215, R222 ;  /* 0x000000ded73a7220 */ /* 0x000fe20000410000 */
[----:B------:R-:W-:Y:S01]  /*23e0*/  SEL R49, R50, R37, P3 ;  /* 0x0000002532317207 */ /* 0x000fe20001800000 */
[--C-:B------:R-:W-:Y:S01]  /*23f0*/  FFMA.FTZ R225, R225, R94, R95.reuse ;  /* 0x0000005ee1e17223 */ /* 0x100fe2000001005f */
[----:B------:R-:W-:Y:S01]  /*2400*/  @P0 LOP3.LUT P4, RZ, R2, 0xff0000, RZ, 0xc0, !PT ;  /* 0x00ff000002ff0812 */ /* 0x000fe2000788c0ff */
[----:B------:R-:W-:Y:S01]  /*2410*/  FMUL.FTZ R223, R226, UR14 ;  /* 0x0000000ee2df7c20 */ /* 0x000fe20008410000 */
[----:B------:R-:W-:Y:S01]  /*2420*/  @P0 FSEL R83, R83, RZ, P6 ;  /* 0x000000ff53530208 */ /* 0x000fe20003000000 */
[----:B------:R-:W-:Y:S01]  /*2430*/  FMUL.FTZ R245, R215, R220 ;  /* 0x000000dcd7f57220 */ /* 0x000fe20000410000 */
[----:B------:R-:W-:Y:S01]  /*2440*/  SEL R50, R51, R38, P3 ;  /* 0x0000002633327207 */ /* 0x000fe20001800000 */
[--C-:B------:R-:W-:Y:S01]  /*2450*/  FFMA.FTZ R228, R236, R94, R95.reuse ;  /* 0x0000005eece47223 */ /* 0x100fe2000001005f */
[----:B------:R-:W-:Y:S01]  /*2460*/  @P0 LOP3.LUT P6, RZ, R53, 0xff, RZ, 0xc0, !PT ;  /* 0x000000ff35ff0812 */ /* 0x000fe200078cc0ff */
[----:B------:R-:W-:Y:S01]  /*2470*/  FMUL.FTZ R222, R241, UR14 ;  /* 0x0000000ef1de7c20 */ /* 0x000fe20008410000 */
[----:B------:R-:W-:Y:S01]  /*2480*/  SEL R51, R52, R39, P3 ;  /* 0x0000002734337207 */ /* 0x000fe20001800000 */
[----:B------:R-:W-:Y:S01]  /*2490*/  @P1 FADD.FTZ R58, R13, R58 ;  /* 0x0000003a0d3a1221 */ /* 0x000fe20000010000 */
[----:B------:R-:W-:Y:S01]  /*24a0*/  SEL R54, R55, R42, P3 ;  /* 0x0000002a37367207 */ /* 0x000fe20001800000 */
[----:B------:R-:W-:Y:S01]  /*24b0*/  FFMA.FTZ R221, R221, R94, R95 ;  /* 0x0000005edddd7223 */ /* 0x000fe2000001005f */
[----:B------:R-:W-:Y:S01]  /*24c0*/  SEL R52, R217, R40, P3 ;  /* 0x00000028d9347207 */ /* 0x000fe20001800000 */
[----:B------:R-:W-:Y:S01]  /*24d0*/  FADD.FTZ R56, R66, -R225 ;  /* 0x800000e142387221 */ /* 0x000fe20000010000 */
[----:B------:R-:W-:Y:S01]  /*24e0*/  SEL R53, R110, R41, P3 ;  /* 0x000000296e357207 */ /* 0x000fe20001800000 */
[----:B------:R-:W-:Y:S01]  /*24f0*/  @P1 FADD.FTZ R245, R14, R245 ;  /* 0x000000f50ef51221 */ /* 0x000fe20000010000 */
[----:B------:R-:W-:Y:S01]  /*2500*/  SEL R55, R226, R43, P3 ;  /* 0x0000002be2377207 */ /* 0x000fe20001800000 */
[----:B------:R-:W-:Y:S01]  /*2510*/  FADD.FTZ R228, R227, -R228 ;  /* 0x800000e4e3e47221 */ /* 0x000fe20000010000 */
[----:B------:R-:W-:Y:S01]  /*2520*/  @P0 FSEL R79, R79, RZ, P4 ;  /* 0x000000ff4f4f0208 */ /* 0x000fe20002000000 */
[----:B------:R-:W-:Y:S01]  /*2530*/  FADD.FTZ R60, R60, -R221 ;  /* 0x800000dd3c3c7221 */ /* 0x000fe20000010000 */
[----:B------:R-:W-:Y:S01]  /*2540*/  LOP3.LUT P4, RZ, R111, 0xff000000, RZ, 0xc0, !PT ;  /* 0xff0000006fff7812 */ /* 0x000fe2000788c0ff */
[----:B------:R0:W-:Y:S01]  /*2550*/  @P2 STG.E.128 desc[UR4][R218.64+0x10], R52 ;  /* 0x00001034da002986 */ /* 0x0001e2000c101d04 */
[----:B------:R-:W-:Y:S01]  /*2560*/  @P2 SEL R48, R109, R36, P3 ;  /* 0x000000246d302207 */ /* 0x000fe20001800000 */
[----:B------:R-:W-:Y:S01]  /*2570*/  FMUL.FTZ R220, R245, UR14 ;  /* 0x0000000ef5dc7c20 */ /* 0x000fe20008410000 */
[----:B------:R-:W-:Y:S01]  /*2580*/  FSEL R66, R223, RZ, P4 ;  /* 0x000000ffdf427208 */ /* 0x000fe20002000000 */
[----:B------:R-:W-:Y:S01]  /*2590*/  FMUL.FTZ R228, R215, R228 ;  /* 0x000000e4d7e47220 */ /* 0x000fe20000410000 */
[----:B------:R-:W-:Y:S01]  /*25a0*/  @P0 LOP3.LUT P4, RZ, R3, 0xff000000, RZ, 0xc0, !PT ;  /* 0xff00000003ff0812 */ /* 0x000fe2000788c0ff */
[----:B------:R1:W-:Y:S01]  /*25b0*/  @P2 STG.E.128 desc[UR4][R218.64], R48 ;  /* 0x00000030da002986 */ /* 0x0003e2000c101d04 */
[----:B------:R-:W-:Y:S01]  /*25c0*/  FSEL R110, R222, RZ, P5 ;  /* 0x000000ffde6e7208 */ /* 0x000fe20002800000 */
[----:B------:R-:W-:Y:S01]  /*25d0*/  @P1 FADD.FTZ R228, R17, R228 ;  /* 0x000000e411e41221 */ /* 0x000fe20000010000 */
[----:B------:R-:W-:Y:S01]  /*25e0*/  @P0 LOP3.LUT P5, RZ, R96, 0xff00, RZ, 0xc0, !PT ;  /* 0x0000ff0060ff0812 */ /* 0x000fe200078ac0ff */
[-CC-:B------:R-:W-:Y:S01]  /*25f0*/  FFMA.FTZ R238, R238, R94.reuse, R95.reuse ;  /* 0x0000005eeeee7223 */ /* 0x180fe2000001005f */
[----:B------:R-:W-:Y:S01]  /*2600*/  @P0 FSEL R222, R222, RZ, P6 ;  /* 0x000000ffdede0208 */ /* 0x000fe20003000000 */
[-CC-:B------:R-:W-:Y:S01]  /*2610*/  FFMA.FTZ R59, R59, R94.reuse, R95.reuse ;  /* 0x0000005e3b3b7223 */ /* 0x180fe2000001005f */
[----:B------:R-:W-:Y:S01]  /*2620*/  LOP3.LUT P6, RZ, R104, 0xff0000, RZ, 0xc0, !PT ;  /* 0x00ff000068ff7812 */ /* 0x000fe200078cc0ff */
[----:B------:R-:W-:Y:S01]  /*2630*/  FADD.FTZ R238, R57, -R238 ;  /* 0x800000ee39ee7221 */ /* 0x000fe20000010000 */
[----:B------:R-:W-:Y:S01]  /*2640*/  @P0 FSEL R223, R223, RZ, P4 ;  /* 0x000000ffdfdf0208 */ /* 0x000fe20002000000 */
[----:B------:R-:W-:Y:S01]  /*2650*/  FFMA.FTZ R240, R240, R94, R95 ;  /* 0x0000005ef0f07223 */ /* 0x000fe2000001005f */
[----:B------:R-:W-:Y:S01]  /*2660*/  LOP3.LUT P4, RZ, R104, 0xff00, RZ, 0xc0, !PT ;  /* 0x0000ff0068ff7812 */ /* 0x000fe2000788c0ff */
[C---:B0-----:R-:W-:Y:S01]  /*2670*/  FMUL.FTZ R52, R215.reuse, R224 ;  /* 0x000000e0d7347220 */ /* 0x041fe20000410000 */
[C---:B------:R-:W-:Y:S01]  /*2680*/  FMUL.FTZ R55, R215.reuse, R60 ;  /* 0x0000003cd7377220 */ /* 0x040fe20000410000 */
[----:B------:R-:W-:Y:S01]  /*2690*/  FSEL R111, R220, RZ, P6 ;  /* 0x000000ffdc6f7208 */ /* 0x000fe20003000000 */
[----:B------:R-:W-:Y:S01]  /*26a0*/  FMUL.FTZ R53, R215, R56 ;  /* 0x00000038d7357220 */ /* 0x000fe20000410000 */
[----:B------:R-:W-:Y:S01]  /*26b0*/  @P1 FADD.FTZ R52, R15, R52 ;  /* 0x000000340f341221 */ /* 0x000fe20000010000 */
[----:B------:R-:W-:Y:S01]  /*26c0*/  @P0 LOP3.LUT P6, RZ, R96, 0xff000000, RZ, 0xc0, !PT ;  /* 0xff00000060ff0812 */ /* 0x000fe200078cc0ff */
[----:B-1----:R-:W-:Y:S01]  /*26d0*/  FMUL.FTZ R48, R58, UR14 ;  /* 0x0000000e3a307c20 */ /* 0x002fe20008410000 */
[----:B------:R-:W-:Y:S01]  /*26e0*/  @P1 FADD.FTZ R55, R16, R55 ;  /* 0x0000003710371221 */ /* 0x000fe20000010000 */
[----:B------:R-:W-:Y:S01]  /*26f0*/  FMUL.FTZ R221, R52, UR14 ;  /* 0x0000000e34dd7c20 */ /* 0x000fe20008410000 */
[----:B------:R-:W-:Y:S01]  /*2700*/  FMUL.FTZ R49, R228, UR14 ;  /* 0x0000000ee4317c20 */ /* 0x000fe20008410000 */
[----:B------:R-:W-:Y:S01]  /*2710*/  FMUL.FTZ R244, R215, R238 ;  /* 0x000000eed7f47220 */ /* 0x000fe20000410000 */
[----:B------:R-:W-:Y:S01]  /*2720*/  @P0 FSEL R218, R48, RZ, P5 ;  /* 0x000000ff30da0208 */ /* 0x000fe20002800000 */
[----:B------:R-:W-:Y:S01]  /*2730*/  FMUL.FTZ R219, R55, UR14 ;  /* 0x0000000e37db7c20 */ /* 0x000fe20008410000 */
[----:B------:R-:W-:Y:S01]  /*2740*/  LOP3.LUT P5, RZ, R104, 0xff000000, RZ, 0xc0, !PT ;  /* 0xff00000068ff7812 */ /* 0x000fe200078ac0ff */
[----:B------:R-:W-:Y:S01]  /*2750*/  @P1 FADD.FTZ R53, R18, R53 ;  /* 0x0000003512351221 */ /* 0x000fe20000010000 */
[----:B------:R-:W-:Y:S01]  /*2760*/  FSEL R109, R48, RZ, P4 ;  /* 0x000000ff306d7208 */ /* 0x000fe20002000000 */
[----:B------:R-:W-:Y:S01]  /*2770*/  FADD.FTZ R62, R62, -R59 ;  /* 0x8000003b3e3e7221 */ /* 0x000fe20000010000 */
[----:B------:R-:W-:Y:S01]  /*2780*/  @P0 LOP3.LUT P4, RZ, R96, 0xff0000, RZ, 0xc0, !PT ;  /* 0x00ff000060ff0812 */ /* 0x000fe2000788c0ff */
[-CC-:B------:R-:W-:Y:S01]  /*2790*/  FFMA.FTZ R61, R61, R94.reuse, R95.reuse ;  /* 0x0000005e3d3d7223 */ /* 0x180fe2000001005f */
[----:B------:R-:W-:Y:S01]  /*27a0*/  FSEL R104, R221, RZ, P5 ;  /* 0x000000ffdd687208 */ /* 0x000fe20002800000 */
[----:B------:R-:W-:Y:S01]  /*27b0*/  @P1 FADD.FTZ R244, R19, R244 ;  /* 0x000000f413f41221 */ /* 0x000fe20000010000 */
[----:B------:R-:W-:Y:S01]  /*27c0*/  @P0 FSEL R221, R221, RZ, P6 ;  /* 0x000000ffdddd0208 */ /* 0x000fe20003000000 */
[----:B------:R-:W-:Y:S01]  /*27d0*/  FMUL.FTZ R226, R53, UR14 ;  /* 0x0000000e35e27c20 */ /* 0x000fe20008410000 */
[----:B------:R-:W-:Y:S01]  /*27e0*/  LOP3.LUT P6, RZ, R105, 0xff00, RZ, 0xc0, !PT ;  /* 0x0000ff0069ff7812 */ /* 0x000fe200078cc0ff */
[----:B------:R-:W-:Y:S01]  /*27f0*/  FADD.FTZ R240, R63, -R240 ;  /* 0x800000f03ff07221 */ /* 0x000fe20000010000 */
[----:B------:R-:W-:Y:S01]  /*2800*/  @P0 FSEL R220, R220, RZ, P4 ;  /* 0x000000ffdcdc0208 */ /* 0x000fe20002000000 */
[----:B------:R-:W-:Y:S01]  /*2810*/  FFMA.FTZ R242, R242, R94, R95 ;  /* 0x0000005ef2f27223 */ /* 0x000fe2000001005f */
[----:B------:R-:W-:Y:S01]  /*2820*/  LOP3.LUT P4, RZ, R105, 0xff, RZ, 0xc0, !PT ;  /* 0x000000ff69ff7812 */ /* 0x000fe2000788c0ff */
[----:B------:R-:W-:Y:S01]  /*2830*/  FADD.FTZ R64, R64, -R61 ;  /* 0x8000003d40407221 */ /* 0x000fe20000010000 */
[----:B------:R-:W-:Y:S01]  /*2840*/  @P0 LOP3.LUT P5, RZ, R97, 0xff, RZ, 0xc0, !PT ;  /* 0x000000ff61ff0812 */ /* 0x000fe200078ac0ff */
[----:B------:R-:W-:Y:S01]  /*2850*/  FMUL.FTZ R243, R244, UR14 ;  /* 0x0000000ef4f37c20 */ /* 0x000fe20008410000 */
[----:B------:R-:W-:Y:S01]  /*2860*/  FSEL R224, R49, RZ, P6 ;  /* 0x000000ff31e07208 */ /* 0x000fe20003000000 */
[----:B------:R-:W-:Y:S01]  /*2870*/  FMUL.FTZ R50, R215, R240 ;  /* 0x000000f0d7327220 */ /* 0x000fe20000410000 */
[----:B------:R-:W-:Y:S01]  /*2880*/  @P0 LOP3.LUT P6, RZ, R97, 0xff00, RZ, 0xc0, !PT ;  /* 0x0000ff0061ff0812 */ /* 0x000fe200078cc0ff */
[----:B------:R-:W-:Y:S01]  /*2890*/  FADD.FTZ R54, R65, -R242 ;  /* 0x800000f241367221 */ /* 0x000fe20000010000 */
[----:B------:R-:W-:Y:S01]  /*28a0*/  FSEL R217, R219, RZ, P4 ;  /* 0x000000ffdbd97208 */ /* 0x000fe20002000000 */
[----:B------:R-:W-:Y:S01]  /*28b0*/  FMUL.FTZ R51, R215, R64 ;  /* 0x00000040d7337220 */ /* 0x000fe20000410000 */
[----:B------:R-:W-:Y:S01]  /*28c0*/  @P0 FSEL R219, R219, RZ, P5 ;  /* 0x000000ffdbdb0208 */ /* 0x000fe20002800000 */
[-CC-:B------:R-:W-:Y:S01]  /*28d0*/  FFMA.FTZ R229, R229, R94.reuse, R95.reuse ;  /* 0x0000005ee5e57223 */ /* 0x180fe2000001005f */
[----:B------:R-:W-:Y:S01]  /*28e0*/  LOP3.LUT P4, RZ, R105, 0xff0000, RZ, 0xc0, !PT ;  /* 0x00ff000069ff7812 */ /* 0x000fe2000788c0ff */
[----:B------:R-:W-:Y:S01]  /*28f0*/  @P1 FADD.FTZ R50, R21, R50 ;  /* 0x0000003215321221 */ /* 0x000fe20000010000 */
[----:B------:R-:W-:Y:S01]  /*2900*/  LOP3.LUT P5, RZ, R105, 0xff000000, RZ, 0xc0, !PT ;  /* 0xff00000069ff7812 */ /* 0x000fe200078ac0ff */
[----:B------:R-:W-:Y:S01]  /*2910*/  FFMA.FTZ R248, R248, R94, R95 ;  /* 0x0000005ef8f87223 */ /* 0x000fe2000001005f */
[----:B------:R-:W-:Y:S01]  /*2920*/  @P0 FSEL R105, R49, RZ, P6 ;  /* 0x000000ff31690208 */ /* 0x000fe20003000000 */
[C---:B------:R-:W-:Y:S01]  /*2930*/  FMUL.FTZ R49, R215.reuse, R62 ;  /* 0x0000003ed7317220 */ /* 0x040fe20000410000 */
[----:B------:R-:W-:Y:S01]  /*2940*/  MOV R48, R106 ;  /* 0x0000006a00307202 */ /* 0x000fe20000000f00 */
[----:B------:R-:W-:Y:S01]  /*2950*/  @P1 FADD.FTZ R51, R22, R51 ;  /* 0x0000003316331221 */ /* 0x000fe20000010000 */
[----:B------:R-:W-:Y:S01]  /*2960*/  FSEL R225, R226, RZ, P4 ;  /* 0x000000ffe2e17208 */ /* 0x000fe20002000000 */
[----:B------:R-:W-:Y:S01]  /*2970*/  @P1 FADD.FTZ R49, R20, R49 ;  /* 0x0000003114311221 */ /* 0x000fe20000010000 */
[----:B------:R-:W-:Y:S01]  /*2980*/  LOP3.LUT P6, RZ, R48, 0xff, RZ, 0xc0, !PT ;  /* 0x000000ff30ff7812 */ /* 0x000fe200078cc0ff */
[----:B------:R-:W-:Y:S01]  /*2990*/  FMUL.FTZ R54, R215, R54 ;  /* 0x00000036d7367220 */ /* 0x000fe20000410000 */
[----:B------:R-:W-:Y:S01]  /*29a0*/  @P0 LOP3.LUT P4, RZ, R97, 0xff0000, RZ, 0xc0, !PT ;  /* 0x00ff000061ff0812 */ /* 0x000fe2000788c0ff */
[----:B------:R-:W-:Y:S01]  /*29b0*/  FMUL.FTZ R232, R49, UR14 ;  /* 0x0000000e31e87c20 */ /* 0x000fe20008410000 */
[----:B------:R-:W-:Y:S01]  /*29c0*/  @P0 MOV R48, R98 ;  /* 0x0000006200300202 */ /* 0x000fe20000000f00 */
[----:B------:R-:W-:Y:S01]  /*29d0*/  FMUL.FTZ R234, R50, UR14 ;  /* 0x0000000e32ea7c20 */ /* 0x000fe20008410000 */
[----:B------:R-:W-:Y:S01]  /*29e0*/  FSEL R242, R243, RZ, P5 ;  /* 0x000000fff3f27208 */ /* 0x000fe20002800000 */
[----:B------:R-:W-:Y:S01]  /*29f0*/  FADD.FTZ R248, R67, -R248 ;  /* 0x800000f843f87221 */ /* 0x000fe20000010000 */
[----:B------:R-:W-:Y:S01]  /*2a00*/  @P0 LOP3.LUT P5, RZ, R97, 0xff000000, RZ, 0xc0, !PT ;  /* 0xff00000061ff0812 */ /* 0x000fe200078ac0ff */
[----:B------:R-:W-:Y:S01]  /*2a10*/  FFMA.FTZ R231, R231, R94, R95 ;  /* 0x0000005ee7e77223 */ /* 0x000fe2000001005f */
[----:B------:R-:W-:Y:S01]  /*2a20*/  @P0 FSEL R226, R226, RZ, P4 ;  /* 0x000000ffe2e20208 */ /* 0x000fe20002000000 */
[----:B------:R-:W-:Y:S01]  /*2a30*/  FMUL.FTZ R236, R51, UR14 ;  /* 0x0000000e33ec7c20 */ /* 0x000fe20008410000 */
[----:B------:R-:W-:Y:S01]  /*2a40*/  @P0 LOP3.LUT P4, RZ, R48, 0xff, RZ, 0xc0, !PT ;  /* 0x000000ff30ff0812 */ /* 0x000fe2000788c0ff */
[----:B------:R-:W-:Y:S01]  /*2a50*/  FADD.FTZ R48, R68, -R229 ;  /* 0x800000e544307221 */ /* 0x000fe20000010000 */
        /* <DEDUP_REMOVED lines=12> */
[C---:B------:R-:W-:Y:S01]  /*2b20*/  FSEL R68, R234.reuse, RZ, P5 ;  /* 0x000000ffea447208 */ /* 0x040fe20002800000 */
[----:B------:R-:W-:Y:S01]  /*2b30*/  @P1 FADD.FTZ R64, R25, R64 ;  /* 0x0000004019401221 */ /* 0x000fe20000010000 */
[----:B------:R-:W-:Y:S01]  /*2b40*/  @P0 FSEL R234, R234, RZ, P6 ;  /* 0x000000ffeaea0208 */ /* 0x000fe20003000000 */
[----:B------:R-:W-:Y:S01]  /*2b50*/  FMUL.FTZ R63, R215, R70 ;  /* 0x00000046d73f7220 */ /* 0x000fe20000410000 */
[----:B------:R-:W-:Y:S01]  /*2b60*/  LOP3.LUT P6, RZ, R106, 0xff000000, RZ, 0xc0, !PT ;  /* 0xff0000006aff7812 */ /* 0x000fe200078cc0ff */
[----:B------:R-:W-:Y:S01]  /*2b70*/  FMUL.FTZ R240, R61, UR14 ;  /* 0x0000000e3df07c20 */ /* 0x000fe20008410000 */
[----:B------:R-:W-:Y:S01]  /*2b80*/  FSEL R229, R236, RZ, P4 ;  /* 0x000000ffece57208 */ /* 0x000fe20002000000 */
[----:B------:R-:W-:Y:S01]  /*2b90*/  FMUL.FTZ R70, R64, UR14 ;  /* 0x0000000e40467c20 */ /* 0x000fe20008410000 */
[----:B------:R-:W-:Y:S01]  /*2ba0*/  @P0 LOP3.LUT P5, RZ, R98, 0xff0000, RZ, 0xc0, !PT ;  /* 0x00ff000062ff0812 */ /* 0x000fe200078ac0ff */
[----:B------:R-:W-:Y:S01]  /*2bb0*/  @P1 FADD.FTZ R63, R26, R63 ;  /* 0x0000003f1a3f1221 */ /* 0x000fe20000010000 */
[----:B------:R-:W-:Y:S01]  /*2bc0*/  @P0 LOP3.LUT P4, RZ, R98, 0xff000000, RZ, 0xc0, !PT ;  /* 0xff00000062ff0812 */ /* 0x000fe2000788c0ff */
[-CC-:B------:R-:W-:Y:S01]  /*2bd0*/  FFMA.FTZ R57, R87, R94.reuse, R95.reuse ;  /* 0x0000005e57397223 */ /* 0x180fe2000001005f */
[----:B------:R-:W-:Y:S01]  /*2be0*/  FSEL R106, R238, RZ, P6 ;  /* 0x000000ffee6a7208 */ /* 0x000fe20003000000 */
[-C--:B------:R-:W-:Y:S01]  /*2bf0*/  FFMA.FTZ R233, R233, R94.reuse, R95 ;  /* 0x0000005ee9e97223 */ /* 0x080fe2000001005f */
[----:B------:R-:W-:Y:S01]  /*2c00*/  @P0 FSEL R236, R236, RZ, P5 ;  /* 0x000000ffecec0208 */ /* 0x000fe20002800000 */
[----:B------:R-:W-:Y:S01]  /*2c10*/  FMUL.FTZ R59, R63, UR14 ;  /* 0x0000000e3f3b7c20 */ /* 0x000fe20008410000 */
[----:B------:R-:W-:Y:S01]  /*2c20*/  @P0 FSEL R238, R238, RZ, P4 ;  /* 0x000000ffeeee0208 */ /* 0x000fe20002000000 */
[----:B------:R-:W-:Y:S01]  /*2c30*/  FADD.FTZ R48, R76, -R233 ;  /* 0x800000e94c307221 */ /* 0x000fe20000010000 */
[C---:B------:R-:W-:Y:S01]  /*2c40*/  LOP3.LUT P5, RZ, R107.reuse, 0xff, RZ, 0xc0, !PT ;  /* 0x000000ff6bff7812 */ /* 0x040fe200078ac0ff */
[-CC-:B------:R-:W-:Y:S01]  /*2c50*/  FFMA.FTZ R252, R252, R94.reuse, R95.reuse ;  /* 0x0000005efcfc7223 */ /* 0x180fe2000001005f */
[----:B------:R-:W-:Y:S01]  /*2c60*/  LOP3.LUT P4, RZ, R107, 0xff00, RZ, 0xc0, !PT ;  /* 0x0000ff006bff7812 */ /* 0x000fe2000788c0ff */
[-CC-:B------:R-:W-:Y:S01]  /*2c70*/  FFMA.FTZ R72, R72, R94.reuse, R95.reuse ;  /* 0x0000005e48487223 */ /* 0x180fe2000001005f */
[----:B------:R-:W-:Y:S01]  /*2c80*/  FSEL R230, R240, RZ, P5 ;  /* 0x000000fff0e67208 */ /* 0x000fe20002800000 */
[-CC-:B------:R-:W-:Y:S01]  /*2c90*/  FFMA.FTZ R89, R89, R94.reuse, R95.reuse ;  /* 0x0000005e59597223 */ /* 0x180fe2000001005f */
[----:B------:R-:W-:Y:S01]  /*2ca0*/  FSEL R87, R70, RZ, P4 ;  /* 0x000000ff46577208 */ /* 0x000fe20002000000 */
[----:B------:R-:W-:Y:S01]  /*2cb0*/  FFMA.FTZ R235, R235, R94, R95 ;  /* 0x0000005eebeb7223 */ /* 0x000fe2000001005f */
[----:B------:R-:W-:Y:S01]  /*2cc0*/  LOP3.LUT P5, RZ, R107, 0xff0000, RZ, 0xc0, !PT ;  /* 0x00ff00006bff7812 */ /* 0x000fe200078ac0ff */
[----:B------:R-:W-:Y:S01]  /*2cd0*/  FADD.FTZ R252, R237, -R252 ;  /* 0x800000fcedfc7221 */ /* 0x000fe20000010000 */
[----:B------:R-:W-:Y:S01]  /*2ce0*/  @P0 LOP3.LUT P4, RZ, R99, 0xff00, RZ, 0xc0, !PT ;  /* 0x0000ff0063ff0812 */ /* 0x000fe2000788c0ff */
[----:B------:R-:W-:Y:S01]  /*2cf0*/  FADD.FTZ R60, R93, -R72 ;  /* 0x800000485d3c7221 */ /* 0x000fe20000010000 */
[----:B------:R-:W-:Y:S01]  /*2d00*/  MOV R56, R102 ;  /* 0x0000006600387202 */ /* 0x000fe20000000f00 */
[----:B------:R-:W-:Y:S01]  /*2d10*/  FADD.FTZ R82, R82, -R57 ;  /* 0x8000003952527221 */ /* 0x000fe20000010000 */
[----:B------:R-:W-:Y:S01]  /*2d20*/  @P0 FSEL R70, R70, RZ, P4 ;  /* 0x000000ff46460208 */ /* 0x000fe20002000000 */
[----:B------:R-:W-:Y:S01]  /*2d30*/  FMUL.FTZ R57, R215, R48 ;  /* 0x00000030d7397220 */ /* 0x000fe20000410000 */
[----:B------:R-:W-:Y:S01]  /*2d40*/  FSEL R76, R59, RZ, P5 ;  /* 0x000000ff3b4c7208 */ /* 0x000fe20002800000 */
[----:B------:R-:W-:Y:S01]  /*2d50*/  FADD.FTZ R80, R80, -R235 ;  /* 0x800000eb50507221 */ /* 0x000fe20000010000 */
[----:B------:R-:W-:Y:S01]  /*2d60*/  LOP3.LUT P4, RZ, R56, 0xff, RZ, 0xc0, !PT ;  /* 0x000000ff38ff7812 */ /* 0x000fe2000788c0ff */
[----:B------:R-:W-:Y:S01]  /*2d70*/  @P1 FADD.FTZ R57, R28, R57 ;  /* 0x000000391c391221 */ /* 0x000fe20000010000 */
[----:B------:R-:W-:Y:S01]  /*2d80*/  @P0 LOP3.LUT P5, RZ, R99, 0xff0000, RZ, 0xc0, !PT ;  /* 0x00ff000063ff0812 */ /* 0x000fe200078ac0ff */
[--C-:B------:R-:W-:Y:S01]  /*2d90*/  FFMA.FTZ R250, R250, R94, R95.reuse ;  /* 0x0000005efafa7223 */ /* 0x100fe2000001005f */
[----:B------:R-:W-:Y:S01]  /*2da0*/  @P0 MOV R56, R100 ;  /* 0x0000006400380202 */ /* 0x000fe20000000f00 */
[-CC-:B------:R-:W-:Y:S01]  /*2db0*/  FFMA.FTZ R74, R74, R94.reuse, R95.reuse ;  /* 0x0000005e4a4a7223 */ /* 0x180fe2000001005f */
[----:B------:R-:W-:Y:S01]  /*2dc0*/  @P0 FSEL R72, R59, RZ, P5 ;  /* 0x000000ff3b480208 */ /* 0x000fe20002800000 */
[----:B------:R-:W-:Y:S01]  /*2dd0*/  FFMA.FTZ R95, R216, R94, R95 ;  /* 0x0000005ed85f7223 */ /* 0x000fe2000001005f */
[----:B------:R-:W-:Y:S01]  /*2de0*/  @P0 LOP3.LUT P5, RZ, R56, 0xff, RZ, 0xc0, !PT ;  /* 0x000000ff38ff0812 */ /* 0x000fe200078ac0ff */
[----:B------:R-:W-:Y:S01]  /*2df0*/  FADD.FTZ R56, R86, -R89 ;  /* 0x8000005956387221 */ /* 0x000fe20000010000 */
[----:B------:R-:W-:Y:S01]  /*2e00*/  FMUL.FTZ R86, R215, R252 ;  /* 0x000000fcd7567220 */ /* 0x000fe20000410000 */
[----:B------:R-:W-:Y:S01]  /*2e10*/  @P0 LOP3.LUT P6, RZ, R99, 0xff, RZ, 0xc0, !PT ;  /* 0x000000ff63ff0812 */ /* 0x000fe200078cc0ff */
[C---:B------:R-:W-:Y:S01]  /*2e20*/  FMUL.FTZ R59, R215.reuse, R80 ;  /* 0x00000050d73b7220 */ /* 0x040fe20000410000 */
[----:B------:R-:W-:Y:S01]  /*2e30*/  FMUL.FTZ R65, R215, R56 ;  /* 0x00000038d7417220 */ /* 0x000fe20000410000 */
[----:B------:R-:W-:Y:S01]  /*2e40*/  @P1 FADD.FTZ R86, R29, R86 ;  /* 0x000000561d561221 */ /* 0x000fe20000010000 */
[----:B------:R-:W-:Y:S01]  /*2e50*/  FMUL.FTZ R89, R57, UR14 ;  /* 0x0000000e39597c20 */ /* 0x000fe20008410000 */
[-C--:B------:R-:W-:Y:S01]  /*2e60*/  SEL R56, R241, R36.reuse, P3 ;  /* 0x00000024f1387207 */ /* 0x080fe20001800000 */
[----:B------:R-:W-:Y:S01]  /*2e70*/  FADD.FTZ R250, R69, -R250 ;  /* 0x800000fa45fa7221 */ /* 0x000fe20000010000 */
[-C--:B------:R-:W-:Y:S01]  /*2e80*/  SEL R48, R49, R36.reuse, P3 ;  /* 0x0000002431307207 */ /* 0x080fe20001800000 */
[----:B------:R-:W-:Y:S01]  /*2e90*/  FADD.FTZ R246, R239, -R74 ;  /* 0x8000004aeff67221 */ /* 0x000fe20000010000 */
[----:B------:R-:W-:Y:S01]  /*2ea0*/  FADD.FTZ R88, R88, -R95 ;  /* 0x8000005f58587221 */ /* 0x000fe20000010000 */
[----:B------:R-:W-:Y:S01]  /*2eb0*/  SEL R36, R57, R36, P3 ;  /* 0x0000002439247207 */ /* 0x000fe20001800000 */
[C---:B------:R-:W-:Y:S01]  /*2ec0*/  FMUL.FTZ R60, R215.reuse, R60 ;  /* 0x0000003cd73c7220 */ /* 0x040fe20000410000 */
[----:B------:R-:W-:Y:S01]  /*2ed0*/  @P0 FSEL R240, R240, RZ, P6 ;  /* 0x000000fff0f00208 */ /* 0x000fe20003000000 */
[----:B------:R-:W-:Y:S01]  /*2ee0*/  @P1 FADD.FTZ R59, R30, R59 ;  /* 0x0000003b1e3b1221 */ /* 0x000fe20000010000 */
[-C--:B------:R-:W-:Y:S01]  /*2ef0*/  SEL R57, R58, R37.reuse, P3 ;  /* 0x000000253a397207 */ /* 0x080fe20001800000 */
[C---:B------:R-:W-:Y:S01]  /*2f00*/  FMUL.FTZ R74, R215.reuse, R250 ;  /* 0x000000fad74a7220 */ /* 0x040fe20000410000 */
[-C--:B------:R-:W-:Y:S01]  /*2f10*/  SEL R49, R50, R37.reuse, P3 ;  /* 0x0000002532317207 */ /* 0x080fe20001800000 */
[----:B------:R-:W-:Y:S01]  /*2f20*/  FMUL.FTZ R246, R215, R246 ;  /* 0x000000f6d7f67220 */ /* 0x000fe20000410000 */
[----:B------:R-:W-:Y:S01]  /*2f30*/  LOP3.LUT P6, RZ, R107, 0xff000000, RZ, 0xc0, !PT ;  /* 0xff0000006bff7812 */ /* 0x000fe200078cc0ff */
[----:B------:R-:W-:Y:S01]  /*2f40*/  FMUL.FTZ R107, R215, R82 ;  /* 0x00000052d76b7220 */ /* 0x000fe20000410000 */
[C---:B------:R-:W-:Y:S01]  /*2f50*/  SEL R37, R86.reuse, R37, P3 ;  /* 0x0000002556257207 */ /* 0x040fe20001800000 */
[----:B------:R-:W-:Y:S01]  /*2f60*/  FMUL.FTZ R86, R86, UR14 ;  /* 0x0000000e56567c20 */ /* 0x000fe20008410000 */
[----:B------:R-:W-:Y:S01]  /*2f70*/  FSEL R69, R89, RZ, P4 ;  /* 0x000000ff59457208 */ /* 0x000fe20002000000 */
[----:B------:R-:W-:Y:S01]  /*2f80*/  FMUL.FTZ R82, R215, R88 ;  /* 0x00000058d7527220 */ /* 0x000fe20000410000 */
[----:B------:R-:W-:Y:S01]  /*2f90*/  @P0 LOP3.LUT P4, RZ, R100, 0xff00, RZ, 0xc0, !PT ;  /* 0x0000ff0064ff0812 */ /* 0x000fe2000788c0ff */
[----:B------:R-:W-:Y:S01]  /*2fa0*/  FMUL.FTZ R215, R59, UR14 ;  /* 0x0000000e3bd77c20 */ /* 0x000fe20008410000 */
[----:B------:R-:W-:Y:S01]  /*2fb0*/  @P0 FSEL R89, R89, RZ, P5 ;  /* 0x000000ff59590208 */ /* 0x000fe20002800000 */
[----:B------:R-:W-:Y:S01]  /*2fc0*/  @P1 FADD.FTZ R60, R31, R60 ;  /* 0x0000003c1f3c1221 */ /* 0x000fe20000010000 */
[----:B------:R-:W-:Y:S01]  /*2fd0*/  LOP3.LUT P5, RZ, R102, 0xff0000, RZ, 0xc0, !PT ;  /* 0x00ff000066ff7812 */ /* 0x000fe200078ac0ff */
[----:B------:R-:W-:Y:S01]  /*2fe0*/  @P1 FADD.FTZ R107, R32, R107 ;  /* 0x0000006b206b1221 */ /* 0x000fe20000010000 */
[-C--:B------:R-:W-:Y:S01]  /*2ff0*/  SEL R58, R245, R38.reuse, P3 ;  /* 0x00000026f53a7207 */ /* 0x080fe20001800000 */
[----:B------:R-:W-:Y:S01]  /*3000*/  @P1 FADD.FTZ R74, R27, R74 ;  /* 0x0000004a1b4a1221 */ /* 0x000fe20000010000 */
[-C--:B------:R-:W-:Y:S01]  /*3010*/  SEL R50, R51, R38.reuse, P3 ;  /* 0x0000002633327207 */ /* 0x080fe20001800000 */
[----:B------:R-:W-:Y:S01]  /*3020*/  @P1 FADD.FTZ R65, R34, R65 ;  /* 0x0000004122411221 */ /* 0x000fe20000010000 */
[----:B------:R-:W-:Y:S01]  /*3030*/  SEL R38, R59, R38, P3 ;  /* 0x000000263b267207 */ /* 0x000fe20001800000 */
[----:B------:R-:W-:Y:S01]  /*3040*/  FMUL.FTZ R93, R60, UR14 ;  /* 0x0000000e3c5d7c20 */ /* 0x000fe20008410000 */
[----:B------:R-:W-:Y:S01]  /*3050*/  @P0 FSEL R88, R86, RZ, P4 ;  /* 0x000000ff56580208 */ /* 0x000fe20002000000 */
[----:B------:R-:W-:Y:S01]  /*3060*/  FMUL.FTZ R94, R74, UR14 ;  /* 0x0000000e4a5e7c20 */ /* 0x000fe20008410000 */
[----:B------:R-:W-:Y:S01]  /*3070*/  @P0 LOP3.LUT P4, RZ, R100, 0xff0000, RZ, 0xc0, !PT ;  /* 0x00ff000064ff0812 */ /* 0x000fe2000788c0ff */
[----:B------:R-:W-:Y:S01]  /*3080*/  @P1 FADD.FTZ R246, R33, R246 ;  /* 0x000000f621f61221 */ /* 0x000fe20000010000 */
[-C--:B------:R-:W-:Y:S01]  /*3090*/  SEL R59, R52, R39.reuse, P3 ;  /* 0x00000027343b7207 */ /* 0x080fe20001800000 */
[----:B------:R-:W-:Y:S01]  /*30a0*/  @P1 FADD.FTZ R82, R35, R82 ;  /* 0x0000005223521221 */ /* 0x000fe20000010000 */
[----:B------:R-:W-:-:S02]  /*30b0*/  SEL R51, R54, R39, P3 ;  /* 0x0000002736337207 */ /* 0x000fc40001800000 */
[----:B------:R-:W-:Y:S02]  /*30c0*/  FSEL R80, R215, RZ, P5 ;  /* 0x000000ffd7507208 */ /* 0x000fe40002800000 */
[----:B------:R-:W-:Y:S02]  /*30d0*/  SEL R39, R60, R39, P3 ;  /* 0x000000273c277207 */ /* 0x000fe40001800000 */
[----:B------:R-:W-:Y:S02]  /*30e0*/  @P0 LOP3.LUT P5, RZ, R100, 0xff000000, RZ, 0xc0, !PT ;  /* 0xff00000064ff0812 */ /* 0x000fe400078ac0ff */
[-C--:B------:R-:W-:Y:S02]  /*30f0*/  SEL R60, R55, R40.reuse, P3 ;  /* 0x00000028373c7207 */ /* 0x080fe40001800000 */
[-C--:B------:R-:W-:Y:S02]  /*3100*/  SEL R52, R61, R40.reuse, P3 ;  /* 0x000000283d347207 */ /* 0x080fe40001800000 */
[C---:B------:R-:W-:Y:S01]  /*3110*/  SEL R40, R107.reuse, R40, P3 ;  /* 0x000000286b287207 */ /* 0x040fe20001800000 */
[----:B------:R-:W-:Y:S01]  /*3120*/  FMUL.FTZ R107, R107, UR14 ;  /* 0x0000000e6b6b7c20 */ /* 0x000fe20008410000 */
[----:B------:R-:W-:-:S02]  /*3130*/  @P0 FSEL R215, R215, RZ, P4 ;  /* 0x000000ffd7d70208 */ /* 0x000fc40002000000 */
[-C--:B------:R-:W-:Y:S02]  /*3140*/  SEL R62, R53, R42.reuse, P3 ;  /* 0x0000002a353e7207 */ /* 0x080fe40001800000 */
[-C--:B------:R-:W-:Y:S02]  /*3150*/  SEL R54, R63, R42.reuse, P3 ;  /* 0x0000002a3f367207 */ /* 0x080fe40001800000 */
[----:B------:R-:W-:Y:S02]  /*3160*/  @P0 LOP3.LUT P4, RZ, R101, 0xff, RZ, 0xc0, !PT ;  /* 0x000000ff65ff0812 */ /* 0x000fe4000788c0ff */
[C---:B------:R-:W-:Y:S01]  /*3170*/  SEL R42, R65.reuse, R42, P3 ;  /* 0x0000002a412a7207 */ /* 0x040fe20001800000 */
[----:B------:R-:W-:Y:S01]  /*3180*/  FMUL.FTZ R65, R65, UR14 ;  /* 0x0000000e41417c20 */ /* 0x000fe20008410000 */
[----:B------:R-:W-:Y:S02]  /*3190*/  @P0 FSEL R216, R93, RZ, P5 ;  /* 0x000000ff5dd80208 */ /* 0x000fe40002800000 */
[----:B------:R-:W-:-:S02]  /*31a0*/  LOP3.LUT P5, RZ, R103, 0xff0000, RZ, 0xc0, !PT ;  /* 0x00ff000067ff7812 */ /* 0x000fc400078ac0ff */
[----:B------:R-:W-:Y:S02]  /*31b0*/  FSEL R95, R94, RZ, P6 ;  /* 0x000000ff5e5f7208 */ /* 0x000fe40003000000 */
[----:B------:R-:W-:Y:S02]  /*31c0*/  @P0 FSEL R231, R107, RZ, P4 ;  /* 0x000000ff6be70208 */ /* 0x000fe40002000000 */
[----:B------:R-:W-:Y:S02]  /*31d0*/  @P0 LOP3.LUT P6, RZ, R99, 0xff000000, RZ, 0xc0, !PT ;  /* 0xff00000063ff0812 */ /* 0x000fe400078cc0ff */
[----:B------:R-:W-:Y:S02]  /*31e0*/  @P0 LOP3.LUT P4, RZ, R101, 0xff0000, RZ, 0xc0, !PT ;  /* 0x00ff000065ff0812 */ /* 0x000fe4000788c0ff */
[----:B------:R-:W-:Y:S01]  /*31f0*/  SEL R61, R228, R41, P3 ;  /* 0x00000029e43d7207 */ /* 0x000fe20001800000 */
[----:B------:R-:W-:Y:S01]  /*3200*/  FMUL.FTZ R228, R246, UR14 ;  /* 0x0000000ef6e47c20 */ /* 0x000fe20008410000 */
[----:B------:R-:W-:-:S02]  /*3210*/  FSEL R235, R65, RZ, P5 ;  /* 0x000000ff41eb7208 */ /* 0x000fc40002800000 */
[----:B------:R-:W-:Y:S02]  /*3220*/  @P0 LOP3.LUT P5, RZ, R101, 0xff00, RZ, 0xc0, !PT ;  /* 0x0000ff0065ff0812 */ /* 0x000fe400078ac0ff */
[----:B------:R-:W-:Y:S02]  /*3230*/  @P0 FSEL R94, R94, RZ, P6 ;  /* 0x000000ff5e5e0208 */ /* 0x000fe40003000000 */
[----:B------:R-:W-:Y:S02]  /*3240*/  @P0 FSEL R233, R65, RZ, P4 ;  /* 0x000000ff41e90208 */ /* 0x000fe40002000000 */
[----:B------:R-:W-:Y:S02]  /*3250*/  LOP3.LUT P6, RZ, R102, 0xff00, RZ, 0xc0, !PT ;  /* 0x0000ff0066ff7812 */ /* 0x000fe400078cc0ff */
[----:B------:R-:W-:Y:S02]  /*3260*/  SEL R53, R64, R41, P3 ;  /* 0x0000002940357207 */ /* 0x000fe40001800000 */
[----:B------:R-:W-:-:S02]  /*3270*/  LOP3.LUT P4, RZ, R102, 0xff000000, RZ, 0xc0, !PT ;  /* 0xff00000066ff7812 */ /* 0x000fc4000788c0ff */
[-C--:B------:R-:W-:Y:S02]  /*3280*/  SEL R63, R244, R43.reuse, P3 ;  /* 0x0000002bf43f7207 */ /* 0x080fe40001800000 */
[----:B------:R-:W-:Y:S01]  /*3290*/  SEL R55, R74, R43, P3 ;  /* 0x0000002b4a377207 */ /* 0x000fe20001800000 */
[----:B------:R-:W0:Y:S01]  /*32a0*/  @P0 LDC.64 R244, c[0x0][0x300] ;  /* 0x0000c000fff40b82 */ /* 0x000e220000000a00 */
[----:B------:R-:W-:Y:S02]  /*32b0*/  SEL R41, R246, R41, P3 ;  /* 0x00000029f6297207 */ /* 0x000fe40001800000 */
[----:B------:R-:W-:Y:S02]  /*32c0*/  @P0 FSEL R102, R228, RZ, P5 ;  /* 0x000000ffe4660208 */ /* 0x000fe40002800000 */
[C---:B------:R-:W-:Y:S01]  /*32d0*/  SEL R43, R82.reuse, R43, P3 ;  /* 0x0000002b522b7207 */ /* 0x040fe20001800000 */
[----:B------:R-:W-:Y:S01]  /*32e0*/  FMUL.FTZ R82, R82, UR14 ;  /* 0x0000000e52527c20 */ /* 0x000fe20008410000 */
[----:B------:R-:W-:-:S02]  /*32f0*/  LOP3.LUT P5, RZ, R103, 0xff, RZ, 0xc0, !PT ;  /* 0x000000ff67ff7812 */ /* 0x000fc400078ac0ff */
[C---:B------:R-:W-:Y:S02]  /*3300*/  LOP3.LUT P1, RZ, R103.reuse, 0xff00, RZ, 0xc0, !PT ;  /* 0x0000ff0067ff7812 */ /* 0x040fe4000782c0ff */
[----:B------:R-:W-:Y:S02]  /*3310*/  LOP3.LUT P3, RZ, R103, 0xff000000, RZ, 0xc0, !PT ;  /* 0xff00000067ff7812 */ /* 0x000fe4000786c0ff */
[----:B------:R-:W-:Y:S02]  /*3320*/  @P0 F2FP.F16.F32.PACK_AB R103, RZ, R75 ;  /* 0x0000004bff67023e */ /* 0x000fe400000000ff */
[----:B------:R-:W1:Y:S01]  /*3330*/  LDC.64 R74, c[0x0][0x2f8] ;  /* 0x0000be00ff4a7b82 */ /* 0x000e620000000a00 */
[----:B------:R-:W-:Y:S02]  /*3340*/  @P0 F2FP.F16.F32.PACK_AB R79, RZ, R79 ;  /* 0x0000004fff4f023e */ /* 0x000fe400000000ff */
[----:B------:R-:W-:Y:S02]  /*3350*/  @P0 F2FP.F16.F32.PACK_AB R90, RZ, R90 ;  /* 0x0000005aff5a023e */ /* 0x000fe400000000ff */
[----:B------:R-:W-:-:S02]  /*3360*/  @P0 F2FP.F16.F32.PACK_AB R91, RZ, R91 ;  /* 0x0000005bff5b023e */ /* 0x000fc400000000ff */
[----:B------:R-:W-:Y:S02]  /*3370*/  @P0 PRMT R45, R79, 0x7610, R45 ;  /* 0x000076104f2d0816 */ /* 0x000fe4000000002d */
[----:B------:R-:W-:Y:S01]  /*3380*/  @P0 PRMT R47, R91, 0x7610, R47 ;  /* 0x000076105b2f0816 */ /* 0x000fe2000000002f */
[----:B0-----:R-:W-:Y:S01]  /*3390*/  @P0 IMAD.WIDE.U32 R244, R214, 0x10, R244 ;  /* 0x00000010d6f40825 */ /* 0x001fe200078e00f4 */
[----:B------:R-:W-:Y:S02]  /*33a0*/  @P0 PRMT R45, R45, 0x5410, R90 ;  /* 0x000054102d2d0816 */ /* 0x000fe4000000005a */
[----:B------:R-:W0:Y:S01]  /*33b0*/  @P0 LDC.64 R90, c[0x0][0x300] ;  /* 0x0000c000ff5a0b82 */ /* 0x000e220000000a00 */
[----:B------:R-:W-:Y:S02]  /*33c0*/  @P0 F2FP.F16.F32.PACK_AB R92, RZ, R92 ;  /* 0x0000005cff5c023e */ /* 0x000fe400000000ff */
[----:B------:R-:W-:Y:S02]  /*33d0*/  @P0 F2FP.F16.F32.PACK_AB R77, RZ, R77 ;  /* 0x0000004dff4d023e */ /* 0x000fe400000000ff */
[----:B------:R-:W-:-:S02]  /*33e0*/  @P0 F2FP.F16.F32.PACK_AB R83, RZ, R83 ;  /* 0x00000053ff53023e */ /* 0x000fc400000000ff */
[----:B------:R-:W-:Y:S02]  /*33f0*/  @P0 F2FP.F16.F32.PACK_AB R223, RZ, R223 ;  /* 0x000000dfffdf023e */ /* 0x000fe400000000ff */
[----:B------:R-:W-:Y:S02]  /*3400*/  @P0 PRMT R44, R103, 0x7610, R44 ;  /* 0x00007610672c0816 */ /* 0x000fe4000000002c */
[----:B------:R-:W-:Y:S02]  /*3410*/  @P0 PRMT R46, R92, 0x7610, R46 ;  /* 0x000076105c2e0816 */ /* 0x000fe4000000002e */
[----:B------:R-:W-:Y:S02]  /*3420*/  F2FP.F16.F32.PACK_AB R67, R66, R85 ;  /* 0x000000554243723e */ /* 0x000fe400000000ff */
[----:B------:R-:W-:Y:S01]  /*3430*/  F2FP.F16.F32.PACK_AB R65, R84, R73 ;  /* 0x000000495441723e */ /* 0x000fe200000000ff */
[----:B-1----:R-:W-:Y:S01]  /*3440*/  IMAD.WIDE.U32 R84, R214, 0x10, R74 ;  /* 0x00000010d6547825 */ /* 0x002fe200078e004a */
[----:B------:R-:W-:-:S02]  /*3450*/  F2FP.F16.F32.PACK_AB R66, R108, R81 ;  /* 0x000000516c42723e */ /* 0x000fc400000000ff */
[----:B------:R-:W-:Y:S02]  /*3460*/  F2FP.F16.F32.PACK_AB R64, R78, R71 ;  /* 0x000000474e40723e */ /* 0x000fe400000000ff */
[----:B------:R-:W-:Y:S01]  /*3470*/  @P0 PRMT R44, R44, 0x5410, R77 ;  /* 0x000054102c2c0816 */ /* 0x000fe2000000004d */
[----:B------:R-:W1:Y:S01]  /*3480*/  @P2 LDC.64 R78, c[0x0][0x308] ;  /* 0x0000c200ff4e2b82 */ /* 0x000e620000000a00 */
[----:B------:R-:W-:Y:S01]  /*3490*/  @P0 PRMT R46, R46, 0x5410, R83 ;  /* 0x000054102e2e0816 */ /* 0x000fe20000000053 */
[----:B------:R2:W-:Y:S01]  /*34a0*/  STG.E.128 desc[UR4][R84.64], R64 ;  /* 0x0000004054007986 */ /* 0x0005e2000c101d04 */
[----:B------:R-:W-:Y:S02]  /*34b0*/  @P0 PRMT R47, R47, 0x5410, R223 ;  /* 0x000054102f2f0816 */ /* 0x000fe400000000df */
        /* <DEDUP_REMOVED lines=9> */
[----:B--2---:R-:W-:-:S02]  /*3550*/  F2FP.F16.F32.PACK_AB R65, R104, R111 ;  /* 0x0000006f6841723e */ /* 0x004fc400000000ff */
[----:B------:R-:W-:Y:S01]  /*3560*/  F2FP.F16.F32.PACK_AB R64, R109, R110 ;  /* 0x0000006e6d40723e */ /* 0x000fe200000000ff */
[----:B-1----:R-:W-:Y:S01]  /*3570*/  @P2 IMAD.WIDE.U32 R84, R213, 0x20, R78 ;  /* 0x00000020d5542825 */ /* 0x002fe200078e004e */
[----:B------:R-:W1:Y:S01]  /*3580*/  @P0 LDC.64 R108, c[0x0][0x300] ;  /* 0x0000c000ff6c0b82 */ /* 0x000e620000000a00 */
[----:B---3--:R-:W-:Y:S02]  /*3590*/  @P0 PRMT R46, R219, 0x7610, R46 ;  /* 0x00007610db2e0816 */ /* 0x008fe4000000002e */
[----:B------:R-:W-:Y:S01]  /*35a0*/  @P0 PRMT R44, R222, 0x7610, R44 ;  /* 0x00007610de2c0816 */ /* 0x000fe2000000002c */
[C---:B------:R-:W-:Y:S01]  /*35b0*/  IMAD.WIDE.U32 R78, R213.reuse, 0x10, R74 ;  /* 0x00000010d54e7825 */ /* 0x040fe200078e004a */
[----:B------:R-:W-:Y:S01]  /*35c0*/  @P0 PRMT R46, R46, 0x5410, R105 ;  /* 0x000054102e2e0816 */ /* 0x000fe20000000069 */
[----:B------:R2:W-:Y:S01]  /*35d0*/  @P2 STG.E.128 desc[UR4][R84.64+0x10], R60 ;  /* 0x0000103c54002986 */ /* 0x0005e2000c101d04 */
[----:B------:R-:W-:Y:S01]  /*35e0*/  @P0 PRMT R45, R220, 0x7610, R45 ;  /* 0x00007610dc2d0816 */ /* 0x000fe2000000002d */
[----:B0-----:R-:W-:Y:S01]  /*35f0*/  @P0 IMAD.WIDE.U32 R104, R213, 0x10, R90 ;  /* 0x00000010d5680825 */ /* 0x001fe200078e005a */
[----:B------:R-:W-:Y:S01]  /*3600*/  @P0 PRMT R47, R226, 0x7610, R47 ;  /* 0x00007610e22f0816 */ /* 0x000fe2000000002f */
[----:B------:R-:W0:Y:S01]  /*3610*/  @P2 LDC.64 R90, c[0x0][0x308] ;  /* 0x0000c200ff5a2b82 */ /* 0x000e220000000a00 */
[----:B------:R-:W-:Y:S01]  /*3620*/  F2FP.F16.F32.PACK_AB R67, R242, R225 ;  /* 0x000000e1f243723e */ /* 0x000fe200000000ff */
[----:B------:R-:W-:Y:S01]  /*3630*/  @P2 STG.E.128 desc[UR4][R84.64], R56 ;  /* 0x0000003854002986 */ /* 0x000fe2000c101d04 */
[----:B------:R-:W-:Y:S01]  /*3640*/  F2FP.F16.F32.PACK_AB R66, R224, R217 ;  /* 0x000000d9e042723e */ /* 0x000fe200000000ff */
[----:B------:R-:W-:Y:S01]  /*3650*/  IMAD.WIDE.U32 R212, R212, 0x10, R74 ;  /* 0x00000010d4d47825 */ /* 0x000fe200078e004a */
[----:B------:R-:W-:-:S02]  /*3660*/  @P0 PRMT R44, R44, 0x5410, R218 ;  /* 0x000054102c2c0816 */ /* 0x000fc400000000da */
[----:B------:R-:W-:Y:S01]  /*3670*/  @P0 PRMT R45, R45, 0x5410, R221 ;  /* 0x000054102d2d0816 */ /* 0x000fe200000000dd */
[----:B------:R3:W-:Y:S01]  /*3680*/  STG.E.128 desc[UR4][R78.64], R64 ;  /* 0x000000404e007986 */ /* 0x0007e2000c101d04 */
[----:B------:R-:W-:Y:S01]  /*3690*/  @P0 PRMT R47, R47, 0x5410, R243 ;  /* 0x000054102f2f0816 */ /* 0x000fe200000000f3 */
[C---:B------:R-:W-:Y:S01]  /*36a0*/  IMAD.WIDE.U32 R74, R211.reuse, 0x10, R74 ;  /* 0x00000010d34a7825 */ /* 0x040fe200078e004a */
[----:B------:R-:W-:Y:S02]  /*36b0*/  @P0 F2FP.F16.F32.PACK_AB R232, RZ, R232 ;  /* 0x000000e8ffe8023e */ /* 0x000fe400000000ff */
[----:B------:R-:W-:Y:S01]  /*36c0*/  @P0 F2FP.F16.F32.PACK_AB R236, RZ, R236 ;  /* 0x000000ecffec023e */ /* 0x000fe200000000ff */
[----:B--2---:R-:W2:Y:S01]  /*36d0*/  @P2 LDC.64 R60, c[0x0][0x308] ;  /* 0x0000c200ff3c2b82 */ /* 0x004ea20000000a00 */
[----:B------:R4:W-:Y:S01]  /*36e0*/  @P0 STG.E.128 desc[UR4][R104.64], R44 ;  /* 0x0000002c68000986 */ /* 0x0009e2000c101d04 */
[----:B------:R-:W-:Y:S01]  /*36f0*/  @P0 F2FP.F16.F32.PACK_AB R240, RZ, R240 ;  /* 0x000000f0fff0023e */ /* 0x000fe200000000ff */
[----:B-1----:R-:W-:Y:S01]  /*3700*/  @P0 IMAD.WIDE.U32 R108, R211, 0x10, R108 ;  /* 0x00000010d36c0825 */ /* 0x002fe200078e006c */
[----:B------:R-:W-:-:S02]  /*3710*/  @P0 F2FP.F16.F32.PACK_AB R72, RZ, R72 ;  /* 0x00000048ff48023e */ /* 0x000fc400000000ff */
[----:B------:R-:W-:Y:S02]  /*3720*/  @P0 F2FP.F16.F32.PACK_AB R234, RZ, R234 ;  /* 0x000000eaffea023e */ /* 0x000fe400000000ff */
[----:B------:R-:W1:Y:S01]  /*3730*/  @P0 LDC.64 R62, c[0x0][0x300] ;  /* 0x0000c000ff3e0b82 */ /* 0x000e620000000a00 */
[----:B------:R-:W-:Y:S01]  /*3740*/  @P0 F2FP.F16.F32.PACK_AB R238, RZ, R238 ;  /* 0x000000eeffee023e */ /* 0x000fe200000000ff */
[----:B0-----:R-:W-:Y:S01]  /*3750*/  @P2 IMAD.WIDE.U32 R90, R211, 0x20, R90 ;  /* 0x00000020d35a2825 */ /* 0x001fe200078e005a */
[----:B------:R-:W-:Y:S02]  /*3760*/  @P0 F2FP.F16.F32.PACK_AB R70, RZ, R70 ;  /* 0x00000046ff46023e */ /* 0x000fe400000000ff */
[----:B---3--:R-:W-:Y:S02]  /*3770*/  FSEL R64, R82, RZ, P3 ;  /* 0x000000ff52407208 */ /* 0x008fe40001800000 */
[----:B------:R0:W-:Y:S01]  /*3780*/  @P2 STG.E.128 desc[UR4][R90.64+0x10], R52 ;  /* 0x000010345a002986 */ /* 0x0001e2000c101d04 */
[----:B------:R-:W-:-:S02]  /*3790*/  @P0 F2FP.F16.F32.PACK_AB R94, RZ, R94 ;  /* 0x0000005eff5e023e */ /* 0x000fc400000000ff */
[----:B------:R-:W-:Y:S01]  /*37a0*/  @P0 LOP3.LUT P3, RZ, R101, 0xff000000, RZ, 0xc0, !PT ;  /* 0xff00000065ff0812 */ /* 0x000fe2000786c0ff */
[----:B------:R3:W-:Y:S01]  /*37b0*/  @P2 STG.E.128 desc[UR4][R90.64], R48 ;  /* 0x000000305a002986 */ /* 0x0007e2000c101d04 */
[----:B----4-:R-:W-:Y:S02]  /*37c0*/  @P0 PRMT R44, R232, 0x7610, R44 ;  /* 0x00007610e82c0816 */ /* 0x010fe4000000002c */
[----:B------:R-:W-:Y:S02]  /*37d0*/  @P0 PRMT R45, R236, 0x7610, R45 ;  /* 0x00007610ec2d0816 */ /* 0x000fe4000000002d */
[----:B------:R-:W-:Y:S01]  /*37e0*/  @P0 PRMT R46, R240, 0x7610, R46 ;  /* 0x00007610f02e0816 */ /* 0x000fe2000000002e */
[----:B--2---:R-:W-:Y:S01]  /*37f0*/  @P2 IMAD.WIDE.U32 R60, R175, 0x20, R60 ;  /* 0x00000020af3c2825 */ /* 0x004fe200078e003c */
[----:B------:R-:W-:Y:S02]  /*3800*/  @P0 PRMT R47, R72, 0x7610, R47 ;  /* 0x00007610482f0816 */ /* 0x000fe4000000002f */
[----:B------:R-:W-:-:S02]  /*3810*/  F2FP.F16.F32.PACK_AB R59, R95, R76 ;  /* 0x0000004c5f3b723e */ /* 0x000fc400000000ff */
[----:B------:R-:W-:Y:S02]  /*3820*/  F2FP.F16.F32.PACK_AB R58, R87, R230 ;  /* 0x000000e6573a723e */ /* 0x000fe400000000ff */
[----:B------:R-:W-:Y:S01]  /*3830*/  F2FP.F16.F32.PACK_AB R57, R106, R229 ;  /* 0x000000e56a39723e */ /* 0x000fe200000000ff */
[----:B0-----:R-:W0:Y:S01]  /*3840*/  LDC.64 R52, c[0x0][0x210] ;  /* 0x00008400ff347b82 */ /* 0x001e220000000a00 */
[----:B------:R-:W-:Y:S01]  /*3850*/  F2FP.F16.F32.PACK_AB R56, R68, R227 ;  /* 0x000000e34438723e */ /* 0x000fe200000000ff */
[----:B-1----:R-:W-:Y:S01]  /*3860*/  @P0 IMAD.WIDE.U32 R62, R175, 0x10, R62 ;  /* 0x00000010af3e0825 */ /* 0x002fe200078e003e */
[----:B------:R-:W-:Y:S02]  /*3870*/  @P0 PRMT R44, R44, 0x5410, R234 ;  /* 0x000054102c2c0816 */ /* 0x000fe400000000ea */
[----:B------:R-:W-:Y:S01]  /*3880*/  @P0 PRMT R45, R45, 0x5410, R238 ;  /* 0x000054102d2d0816 */ /* 0x000fe200000000ee */
[----:B------:R-:W-:Y:S01]  /*3890*/  STG.E.128 desc[UR4][R74.64], R56 ;  /* 0x000000384a007986 */ /* 0x000fe2000c101d04 */
[----:B------:R-:W-:-:S02]  /*38a0*/  @P0 PRMT R46, R46, 0x5410, R70 ;  /* 0x000054102e2e0816 */ /* 0x000fc40000000046 */
[----:B------:R-:W-:Y:S02]  /*38b0*/  @P0 PRMT R47, R47, 0x5410, R94 ;  /* 0x000054102f2f0816 */ /* 0x000fe4000000005e */
[----:B---3--:R-:W-:Y:S02]  /*38c0*/  @P0 FSEL R48, R82, RZ, P3 ;  /* 0x000000ff52300208 */ /* 0x008fe40001800000 */
[----:B------:R-:W-:Y:S01]  /*38d0*/  @P0 F2FP.F16.F32.PACK_AB R89, RZ, R89 ;  /* 0x00000059ff59023e */ /* 0x000fe200000000ff */
[----:B------:R1:W-:Y:S01]  /*38e0*/  @P0 STG.E.128 desc[UR4][R108.64], R44 ;  /* 0x0000002c6c000986 */ /* 0x0003e2000c101d04 */
[----:B------:R-:W-:Y:S02]  /*38f0*/  @P0 F2FP.F16.F32.PACK_AB R215, RZ, R215 ;  /* 0x000000d7ffd7023e */ /* 0x000fe400000000ff */
[----:B------:R-:W-:Y:S01]  /*3900*/  @P0 F2FP.F16.F32.PACK_AB R231, RZ, R231 ;  /* 0x000000e7ffe7023e */ /* 0x000fe200000000ff */
[----:B------:R2:W-:Y:S01]  /*3910*/  @P2 STG.E.128 desc[UR4][R60.64], R36 ;  /* 0x000000243c002986 */ /* 0x0005e2000c101d04 */
[----:B------:R-:W-:-:S02]  /*3920*/  @P0 F2FP.F16.F32.PACK_AB R233, RZ, R233 ;  /* 0x000000e9ffe9023e */ /* 0x000fc400000000ff */
[----:B------:R-:W-:Y:S01]  /*3930*/  @P0 F2FP.F16.F32.PACK_AB R54, RZ, R48 ;  /* 0x00000030ff36023e */ /* 0x000fe200000000ff */
[----:B------:R2:W-:Y:S01]  /*3940*/  @P2 STG.E.128 desc[UR4][R60.64+0x10], R40 ;  /* 0x000010283c002986 */ /* 0x0005e2000c101d04 */
[----:B------:R-:W-:Y:S02]  /*3950*/  FSEL R50, R107, RZ, P5 ;  /* 0x000000ff6b327208 */ /* 0x000fe40002800000 */
[----:B------:R-:W-:Y:S02]  /*3960*/  FSEL R55, R228, RZ, P1 ;  /* 0x000000ffe4377208 */ /* 0x000fe40000800000 */
[----:B------:R-:W-:Y:S02]  /*3970*/  FSEL R49, R93, RZ, P4 ;  /* 0x000000ff5d317208 */ /* 0x000fe40002000000 */
[----:B------:R-:W-:Y:S02]  /*3980*/  FSEL R48, R86, RZ, P6 ;  /* 0x000000ff56307208 */ /* 0x000fe40003000000 */
        /* <DEDUP_REMOVED lines=21> */
.L_x_2456:
        /* <DEDUP_REMOVED lines=25> */
[----:B--2---:R-:W-:Y:S02]  /*3c70*/  MOV R48, R130 ;  /* 0x0000008200307202 */ /* 0x004fe40000000f00 */
        /* <DEDUP_REMOVED lines=38> */
.L_x_2455:
[----:B------:R-:W-:Y:S05]  /*3ee0*/  BSYNC B0 ;  /* 0x0000000000007941 */ /* 0x000fea0003800000 */
.L_x_2453:
        /* <DEDUP_REMOVED lines=95> */
[----:B------:R-:W-:Y:S01]  /*44e0*/  STS.128 [R2+0xc00], R40 ;  /* 0x000c002802007388 */ /* 0x000fe20000000c00 */
[----:B------:R-:W-:-:S03]  /*44f0*/  IADD3.X R3, RZ, RZ, RZ, P0, !PT ;  /* 0x000000ffff037210 */ /* 0x000fc600007fe4ff */
[----:B------:R-:W-:Y:S01]  /*4500*/  STS.128 [R2+0xc10], R44 ;  /* 0x000c102c02007388 */ /* 0x000fe20000000c00 */
        /* <DEDUP_REMOVED lines=89> */
.L_x_2457:
        /* <DEDUP_REMOVED lines=8> */
.L_x_2460:
[----:B------:R-:W-:Y:S05]  /*4b20*/  BSYNC B2 ;  /* 0x0000000000027941 */ /* 0x000fea0003800000 */
.L_x_2459:
        /* <DEDUP_REMOVED lines=8> */
.L_x_2461:
[----:B------:R-:W-:Y:S01]  /*4bb0*/  FADD.FTZ R78, R73, R78 ;  /* 0x0000004e494e7221 */ /* 0x000fe20000010000 */
[----:B------:R-:W-:-:S04]  /*4bc0*/  HFMA2.MMA R222, -RZ, RZ, 0, 1.1920928955078125e-07 ;  /* 0x00000002ffde7435 */ /* 0x000fc800000001ff */
[----:B------:R-:W-:Y:S02]  /*4bd0*/  MOV R241, R78 ;  /* 0x0000004e00f17202 */ /* 0x000fe40000000f00 */
[----:B------:R-:W-:-:S07]  /*4be0*/  MOV R84, R95 ;  /* 0x0000005f00547202 */ /* 0x000fce0000000f00 */
[----:B------:R-:W-:Y:S05]  /*4bf0*/  WARPSYNC.COLLECTIVE R94, `(.L_x_2462) ;  /* 0x000000005e087348 */ /* 0x000fea0003c00000 */
[----:B------:R0:W1:Y:S02]  /*4c00*/  SHFL.BFLY P1, R95, R241, R222, R243 ;  /* 0x0c0000def15f7389 */ /* 0x00006400000200f3 */
[----:B01----:R-:W-:Y:S01]  /*4c10*/  ENDCOLLECTIVE ;  /* 0x000000000000791b */ /* 0x003fe20003800000 */
.L_x_2462:
[----:B------:R-:W-:-:S05]  /*4c20*/  FADD.FTZ R84, R71, R84 ;  /* 0x0000005447547221 */ /* 0x000fca0000010000 */
[----:B------:R-:W-:Y:S02]  /*4c30*/  MOV R241, R84 ;  /* 0x0000005400f17202 */ /* 0x000fe40000000f00 */
[----:B------:R-:W-:-:S07]  /*4c40*/  MOV R75, R95 ;  /* 0x0000005f004b7202 */ /* 0x000fce0000000f00 */
[----:B------:R-:W-:Y:S05]  /*4c50*/  WARPSYNC.COLLECTIVE R94, `(.L_x_2463) ;  /* 0x000000005e087348 */ /* 0x000fea0003c00000 */
[----:B------:R0:W1:Y:S02]  /*4c60*/  SHFL.BFLY P1, R95, R241, R222, R243 ;  /* 0x0c0000def15f7389 */ /* 0x00006400000200f3 */
[----:B01----:R-:W-:Y:S01]  /*4c70*/  ENDCOLLECTIVE ;  /* 0x000000000000791b */ /* 0x003fe20003800000 */
.L_x_2463:
[----:B------:R-:W-:Y:S01]  /*4c80*/  FADD.FTZ R75, R78, R75 ;  /* 0x0000004b4e4b7221 */ /* 0x000fe20000010000 */
[----:B------:R-:W-:-:S04]  /*4c90*/  HFMA2.MMA R222, -RZ, RZ, 0, 2.384185791015625e-07 ;  /* 0x00000004ffde7435 */ /* 0x000fc800000001ff */
[----:B------:R-:W-:Y:S02]  /*4ca0*/  MOV R241, R75 ;  /* 0x0000004b00f17202 */ /* 0x000fe40000000f00 */
[----:B------:R-:W-:-:S07]  /*4cb0*/  MOV R77, R95 ;  /* 0x0000005f004d7202 */ /* 0x000fce0000000f00 */
[----:B------:R-:W-:Y:S05]  /*4cc0*/  WARPSYNC.COLLECTIVE R94, `(.L_x_2464) ;  /* 0x000000005e087348 */ /* 0x000fea0003c00000 */
[----:B------:R0:W1:Y:S02]  /*4cd0*/  SHFL.BFLY P1, R95, R241, R222, R243 ;  /* 0x0c0000def15f7389 */ /* 0x00006400000200f3 */
[----:B01----:R-:W-:Y:S01]  /*4ce0*/  ENDCOLLECTIVE ;  /* 0x000000000000791b */ /* 0x003fe20003800000 */
.L_x_2464:
[----:B------:R-:W-:-:S05]  /*4cf0*/  FADD.FTZ R77, R84, R77 ;  /* 0x0000004d544d7221 */ /* 0x000fca0000010000 */
[----:B------:R-:W-:Y:S02]  /*4d00*/  MOV R241, R77 ;  /* 0x0000004d00f17202 */ /* 0x000fe40000000f00 */
[----:B------:R-:W-:-:S07]  /*4d10*/  MOV R90, R95 ;  /* 0x0000005f005a7202 */ /* 0x000fce0000000f00 */
[----:B------:R-:W-:Y:S05]  /*4d20*/  WARPSYNC.COLLECTIVE R94, `(.L_x_2465) ;  /* 0x000000005e087348 */ /* 0x000fea0003c00000 */
[----:B------:R0:W1:Y:S02]  /*4d30*/  SHFL.BFLY P1, R95, R241, R222, R243 ;  /* 0x0c0000def15f7389 */ /* 0x00006400000200f3 */
[----:B01----:R-:W-:Y:S01]  /*4d40*/  ENDCOLLECTIVE ;  /* 0x000000000000791b */ /* 0x003fe20003800000 */
.L_x_2465:
[----:B------:R-:W-:Y:S01]  /*4d50*/  FADD.FTZ R90, R75, R90 ;  /* 0x0000005a4b5a7221 */ /* 0x000fe20000010000 */
[----:B------:R-:W-:-:S04]  /*4d60*/  HFMA2.MMA R222, -RZ, RZ, 0, 4.76837158203125e-07 ;  /* 0x00000008ffde7435 */ /* 0x000fc800000001ff */
[----:B------:R-:W-:Y:S02]  /*4d70*/  MOV R241, R90 ;  /* 0x0000005a00f17202 */ /* 0x000fe40000000f00 */
[----:B------:R-:W-:-:S07]  /*4d80*/  MOV R92, R95 ;  /* 0x0000005f005c7202 */ /* 0x000fce0000000f00 */
[----:B------:R-:W-:Y:S05]  /*4d90*/  WARPSYNC.COLLECTIVE R94, `(.L_x_2466) ;  /* 0x000000005e087348 */ /* 0x000fea0003c00000 */
[----:B------:R0:W1:Y:S02]  /*4da0*/  SHFL.BFLY P1, R95, R241, R222, R243 ;  /* 0x0c0000def15f7389 */ /* 0x00006400000200f3 */
[----:B01----:R-:W-:Y:S01]  /*4db0*/  ENDCOLLECTIVE ;  /* 0x000000000000791b */ /* 0x003fe20003800000 */
.L_x_2466:
[----:B------:R-:W-:-:S05]  /*4dc0*/  FADD.FTZ R92, R77, R92 ;  /* 0x0000005c4d5c7221 */ /* 0x000fca0000010000 */
[----:B------:R-:W-:Y:S02]  /*4dd0*/  MOV R241, R92 ;  /* 0x0000005c00f17202 */ /* 0x000fe40000000f00 */
[----:B------:R-:W-:-:S07]  /*4de0*/  MOV R71, R95 ;  /* 0x0000005f00477202 */ /* 0x000fce0000000f00 */
[----:B------:R-:W-:Y:S05]  /*4df0*/  WARPSYNC.COLLECTIVE R94, `(.L_x_2467) ;  /* 0x000000005e087348 */ /* 0x000fea0003c00000 */
[----:B------:R0:W1:Y:S02]  /*4e00*/  SHFL.BFLY P1, R95, R241, R222, R243 ;  /* 0x0c0000def15f7389 */ /* 0x00006400000200f3 */
[----:B01----:R-:W-:Y:S01]  /*4e10*/  ENDCOLLECTIVE ;  /* 0x000000000000791b */ /* 0x003fe20003800000 */
.L_x_2467:
[----:B------:R-:W-:Y:S01]  /*4e20*/  FADD.FTZ R71, R90, R71 ;  /* 0x000000475a477221 */ /* 0x000fe20000010000 */
[----:B------:R-:W-:-:S04]  /*4e30*/  HFMA2.MMA R222, -RZ, RZ, 0, 9.5367431640625e-07 ;  /* 0x00000010ffde7435 */ /* 0x000fc800000001ff */
[----:B------:R-:W-:Y:S02]  /*4e40*/  MOV R241, R71 ;  /* 0x0000004700f17202 */ /* 0x000fe40000000f00 */
[----:B------:R-:W-:-:S07]  /*4e50*/  MOV R73, R95 ;  /* 0x0000005f00497202 */ /* 0x000fce0000000f00 */
[----:B------:R-:W-:Y:S05]  /*4e60*/  WARPSYNC.COLLECTIVE R94, `(.L_x_2468) ;  /* 0x000000005e087348 */ /* 0x000fea0003c00000 */
[----:B------:R0:W1:Y:S02]  /*4e70*/  SHFL.BFLY P1, R95, R241, R222, R243 ;  /* 0x0c0000def15f7389 */ /* 0x00006400000200f3 */
[----:B01----:R-:W-:Y:S01]  /*4e80*/  ENDCOLLECTIVE ;  /* 0x000000000000791b */ /* 0x003fe20003800000 */
.L_x_2468:
[----:B------:R-:W-:-:S05]  /*4e90*/  FADD.FTZ R73, R92, R73 ;  /* 0x000000495c497221 */ /* 0x000fca0000010000 */
[----:B------:R-:W-:Y:S02]  /*4ea0*/  MOV R241, R73 ;  /* 0x0000004900f17202 */ /* 0x000fe40000000f00 */
[----:B------:R-:W-:-:S07]  /*4eb0*/  MOV R84, R95 ;  /* 0x0000005f00547202 */ /* 0x000fce0000000f00 */
[----:B------:R-:W-:Y:S05]  /*4ec0*/  WARPSYNC.COLLECTIVE R94, `(.L_x_2469) ;  /* 0x000000005e087348 */ /* 0x000fea0003c00000 */
[----:B------:R0:W1:Y:S02]  /*4ed0*/  SHFL.BFLY P1, R95, R241, R222, R243 ;  /* 0x0c0000def15f7389 */ /* 0x00006400000200f3 */
[----:B01----:R-:W-:Y:S01]  /*4ee0*/  ENDCOLLECTIVE ;  /* 0x000000000000791b */ /* 0x003fe20003800000 */
.L_x_2469:
[----:B------:R-:W-:Y:S01]  /*4ef0*/  MOV R78, R95 ;  /* 0x0000005f004e7202 */ /* 0x000fe20000000f00 */
[----:B------:R-:W-:Y:S06]  /*4f00*/  BRA `(.L_x_2470) ;  /* 0xffffffcc00c07947 */ /* 0x000fec000383ffff */
.L_x_2471:
        /* <DEDUP_REMOVED lines=15> */
.L_x_3801:


//--------------------- .text._ZN10layer_norm31ln_parallel_residual_bwd_kernelINS_13Kernel_traitsIf6__halffS2_fjLj1024ELj1ELj4ELj1ELj16ENS_18Kernel_traits_baseILj1024EfS2_fS2_fjLj128EEEEELb0ELb0ELb0EEEvNS_9BwdParamsE --------------------------
	.section	.text._ZN10layer_norm31ln_parallel_residual_bwd_kernelINS_13Kernel_traitsIf6__halffS2_fjLj1024ELj1ELj4ELj1ELj16ENS_18Kernel_traits_baseILj1024EfS2_fS2_fjLj128EEEEELb0ELb0ELb0EEEvNS_9BwdParamsE,"ax",@progbits
	.align	128
        .global         _ZN10layer_norm31ln_parallel_residual_bwd_kernelINS_13Kernel_traitsIf6__halffS2_fjLj1024ELj1ELj4ELj1ELj16ENS_18Kernel_traits_baseILj1024EfS2_fS2_fjLj128EEEEELb0ELb0ELb0EEEvNS_9BwdParamsE
        .type           _ZN10layer_norm31ln_parallel_residual_bwd_kernelINS_13Kernel_traitsIf6__halffS2_fjLj1024ELj1ELj4ELj1ELj16ENS_18Kernel_traits_baseILj1024EfS2_fS2_fjLj128EEEEELb0ELb0ELb0EEEvNS_9BwdParamsE,@function
        .size           _ZN10layer_norm31ln_parallel_residual_bwd_kernelINS_13Kernel_traitsIf6__halffS2_fjLj1024ELj1ELj4ELj1ELj16ENS_18Kernel_traits_baseILj1024EfS2_fS2_fjLj128EEEEELb0ELb0ELb0EEEvNS_9BwdParamsE,(.L_x_3802 - _ZN10layer_norm31ln_parallel_residual_bwd_kernelINS_13Kernel_traitsIf6__halffS2_fjLj1024ELj1ELj4ELj1ELj16ENS_18Kernel_traits_baseILj1024EfS2_fS2_fjLj128EEEEELb0ELb0ELb0EEEvNS_9BwdParamsE)
        .other          _ZN10layer_norm31ln_parallel_residual_bwd_kernelINS_13Kernel_traitsIf6__halffS2_fjLj1024ELj1ELj4ELj1ELj16ENS_18Kernel_traits_baseILj1024EfS2_fS2_fjLj128EEEEELb0ELb0ELb0EEEvNS_9BwdParamsE,@"STO_CUDA_ENTRY STV_DEFAULT"
_ZN10layer_norm31ln_parallel_residual_bwd_kernelINS_13Kernel_traitsIf6__halffS2_fjLj1024ELj1ELj4ELj1ELj16ENS_18Kernel_traits_baseILj1024EfS2_fS2_fjLj128EEEEELb0ELb0ELb0EEEvNS_9BwdParamsE:
.text._ZN10layer_norm31ln_parallel_residual_bwd_kernelINS_13Kernel_traitsIf6__halffS2_fjLj1024ELj1ELj4ELj1ELj16ENS_18Kernel_traits_baseILj1024EfS2_fS2_fjLj128EEEEELb0ELb0ELb0EEEvNS_9BwdParamsE:
        /* <DEDUP_REMOVED lines=186> */
.L_x_2491:
        /* <DEDUP_REMOVED lines=22> */
[----:B------:R-:W-:Y:S01]  /*0d00*/  LEA.HI.X R201, R3, UR11, RZ, 0x5, P0 ;  /* 0x0000000b03c97c11 */ /* 0x000fe200080f2cff */
[----:B------:R-:W3:Y:S02]  /*0d10*/  LDL R232, [R1+0x110] ;  /* 0x0001100001e87983 */ /* 0x000ee40000100800 */
[----:B------:R-:W1:Y:S02]  /*0d20*/  LDC.64 R208, c[0x0][0x2b8] ;  /* 0x0000ae00ffd07b82 */ /* 0x000e640000000a00 */
[----:B------:R-:W4:Y:S01]  /*0d30*/  LDG.E.128 R196, desc[UR4][R200.64] ;  /* 0x00000004c8c47981 */ /* 0x000f22000c1e1d00 */
[----:B------:R-:W-:-:S03]  /*0d40*/  ISETP.NE.U32.AND P0, PT, RZ, UR8, PT ;  /* 0x00000008ff007c0c */ /* 0x000fc6000bf05070 */
[----:B------:R-:W3:Y:S02]  /*0d50*/  LDL R231, [R1+0x104] ;  /* 0x0001040001e77983 */ /* 0x000ee40000100800 */
[----:B------:R-:W1:Y:S02]  /*0d60*/  LDC.U8 R240, c[0x0][0x2a0] ;  /* 0x0000a800fff07b82 */ /* 0x000e640000000000 */
[----:B------:R-:W3:Y:S04]  /*0d70*/  LDL R219, [R1+0x114] ;  /* 0x0001140001db7983 */ /* 0x000ee80000100800 */
[----:B------:R-:W2:Y:S01]  /*0d80*/  LDG.E.128 R200, desc[UR4][R200.64+0x10] ;  /* 0x00001004c8c87981 */ /* 0x000ea2000c1e1d00 */
[----:B0-----:R-:W-:-:S03]  /*0d90*/  IMAD.WIDE.U32 R204, R3, 0x10, R204 ;  /* 0x0000001003cc7825 */ /* 0x001fc600078e00cc */
[----:B------:R-:W3:Y:S04]  /*0da0*/  LDL R218, [R1+0x108] ;  /* 0x0001080001da7983 */ /* 0x000ee80000100800 */
[----:B------:R-:W3:Y:S01]  /*0db0*/  LDG.E.128 R204, desc[UR4][R204.64] ;  /* 0x00000004cccc7981 */ /* 0x000ee2000c1e1d00 */
[C---:B-1----:R-:W-:Y:S01]  /*0dc0*/  IMAD.WIDE.U32 R208, R3.reuse, 0x10, R208 ;  /* 0x0000001003d07825 */ /* 0x042fe200078e00d0 */
[----:B------:R-:W-:Y:S02]  /*0dd0*/  ISETP.NE.AND.EX P0, PT, RZ, UR9, PT, P0 ;  /* 0x00000009ff007c0c */ /* 0x000fe4000bf05300 */
[----:B------:R-:W3:Y:S04]  /*0de0*/  LDL R216, [R1+0x118] ;  /* 0x0001180001d87983 */ /* 0x000ee80000100800 */
[----:B------:R-:W3:Y:S04]  /*0df0*/  LDG.E.128 R208, desc[UR4][R208.64] ;  /* 0x00000004d0d07981 */ /* 0x000ee8000c1e1d00 */
[----:B------:R-:W3:Y:S03]  /*0e00*/  LDL R215, [R1+0x11c] ;  /* 0x00011c0001d77983 */ /* 0x000ee60000100800 */
[C---:B------:R-:W-:Y:S01]  /*0e10*/  @P0 LEA R212, P1, R3.reuse, UR8, 0x5 ;  /* 0x0000000803d40c11 */ /* 0x040fe2000f8228ff */
[----:B------:R-:W3:Y:S03]  /*0e20*/  LDL R248, [R1+0xe0] ;  /* 0x0000e00001f87983 */ /* 0x000ee60000100800 */
[----:B------:R-:W-:Y:S01]  /*0e30*/  @P0 LEA.HI.X R213, R3, UR9, RZ, 0x5, P1 ;  /* 0x0000000903d50c11 */ /* 0x000fe200088f2cff */
[----:B------:R-:W3:Y:S04]  /*0e40*/  LDL R247, [R1+0xf0] ;  /* 0x0000f00001f77983 */ /* 0x000ee80000100800 */
[----:B------:R-:W5:Y:S04]  /*0e50*/  @P0 LDG.E.128 R156, desc[UR4][R212.64] ;  /* 0x00000004d49c0981 */ /* 0x000f68000c1e1d00 */
[----:B------:R0:W5:Y:S04]  /*0e60*/  @P0 LDG.E.128 R160, desc[UR4][R212.64+0x10] ;  /* 0x00001004d4a00981 */ /* 0x000168000c1e1d00 */
[----:B------:R-:W3:Y:S04]  /*0e70*/  LDL R220, [R1+0xf4] ;  /* 0x0000f40001dc7983 */ /* 0x000ee80000100800 */
        /* <DEDUP_REMOVED lines=13> */
[----:B---3--:R-:W-:-:S05]  /*0f50*/  HADD2.F32 R200, -RZ, R204.H0_H0 ;  /* 0x200000ccffc87230 */ /* 0x008fca0000004100 */
[----:B------:R-:W-:Y:S01]  /*0f60*/  FMUL.FTZ R196, R237, R200 ;  /* 0x000000c8edc47220 */ /* 0x000fe20000410000 */
[----:B------:R-:W-:Y:S02]  /*0f70*/  HADD2.F32 R212, -RZ, R208.H0_H0 ;  /* 0x200000d0ffd47230 */ /* 0x000fe40000004100 */
[----:B------:R-:W-:-:S03]  /*0f80*/  FADD.FTZ R124, R124, R200 ;  /* 0x000000c87c7c7221 */ /* 0x000fc60000010000 */
[----:B------:R-:W-:Y:S01]  /*0f90*/  FFMA.FTZ R237, R232, R212, R196 ;  /* 0x000000d4e8ed7223 */ /* 0x000fe200000100c4 */
[----:B------:R-:W-:Y:S02]  /*0fa0*/  HADD2.F32 R196, -RZ, R204.H1_H1 ;  /* 0x300000ccffc47230 */ /* 0x000fe40000004100 */
[----:B------:R-:W-:Y:S01]  /*0fb0*/  FMUL.FTZ R232, R2, R197 ;  /* 0x000000c502e87220 */ /* 0x000fe20000410000 */
[----:B------:R-:W-:Y:S01]  /*0fc0*/  FFMA.FTZ R96, R217, R200, R96 ;  /* 0x000000c8d9607223 */ /* 0x000fe20000010060 */
[----:B------:R-:W-:Y:S02]  /*0fd0*/  HADD2.F32 R200, -RZ, R208.H1_H1 ;  /* 0x300000d0ffc87230 */ /* 0x000fe40000004100 */
[-C--:B------:R-:W-:Y:S01]  /*0fe0*/  FMUL.FTZ R197, R231, R196.reuse ;  /* 0x000000c4e7c57220 */ /* 0x080fe20000410000 */
[----:B------:R-:W-:Y:S01]  /*0ff0*/  FADD.FTZ R125, R125, R196 ;  /* 0x000000c47d7d7221 */ /* 0x000fe20000010000 */
[----:B------:R-:W-:Y:S01]  /*1000*/  FFMA.FTZ R97, R232, R196, R97 ;  /* 0x000000c4e8617223 */ /* 0x000fe20000010061 */
[----:B------:R-:W-:-:S02]  /*1010*/  HADD2.F32 R196, -RZ, R205.H0_H0 ;  /* 0x200000cdffc47230 */ /* 0x000fc40000004100 */
[----:B------:R-:W-:Y:S01]  /*1020*/  FFMA.FTZ R219, R219, R200, R197 ;  /* 0x000000c8dbdb7223 */ /* 0x000fe200000100c5 */
[----:B------:R-:W-:Y:S02]  /*1030*/  HADD2.F32 R197, -RZ, R209.H0_H0 ;  /* 0x200000d1ffc57230 */ /* 0x000fe40000004100 */
[----:B------:R-:W-:Y:S01]  /*1040*/  FMUL.FTZ R231, R2, R198 ;  /* 0x000000c602e77220 */ /* 0x000fe20000410000 */
[-C--:B------:R-:W-:Y:S01]  /*1050*/  FMUL.FTZ R198, R218, R196.reuse ;  /* 0x000000c4dac67220 */ /* 0x080fe20000410000 */
[----:B------:R-:W-:Y:S02]  /*1060*/  FADD.FTZ R126, R126, R196 ;  /* 0x000000c47e7e7221 */ /* 0x000fe40000010000 */
[----:B------:R-:W-:Y:S01]  /*1070*/  FFMA.FTZ R98, R231, R196, R98 ;  /* 0x000000c4e7627223 */ /* 0x000fe20000010062 */
[----:B------:R-:W-:Y:S02]  /*1080*/  HADD2.F32 R196, -RZ, R205.H1_H1 ;  /* 0x300000cdffc47230 */ /* 0x000fe40000004100 */
[----:B------:R-:W-:Y:S01]  /*1090*/  FFMA.FTZ R218, R216, R197, R198 ;  /* 0x000000c5d8da7223 */ /* 0x000fe200000100c6 */
[----:B------:R-:W-:Y:S01]  /*10a0*/  STL [R1+0x2c], R219 ;  /* 0x00002cdb01007387 */ /* 0x000fe20000100800 */
[----:B------:R-:W-:-:S03]  /*10b0*/  FMUL.FTZ R216, R2, R15 ;  /* 0x0000000f02d87220 */ /* 0x000fc60000410000 */
[----:B------:R0:W-:Y:S01]  /*10c0*/  STL [R1+0x28], R218 ;  /* 0x000028da01007387 */ /* 0x0001e20000100800 */
[----:B------:R-:W-:Y:S01]  /*10d0*/  FMUL.FTZ R15, R213, R196 ;  /* 0x000000c4d50f7220 */ /* 0x000fe20000410000 */
[----:B------:R-:W-:Y:S02]  /*10e0*/  FADD.FTZ R66, R66, R197 ;  /* 0x000000c542427221 */ /* 0x000fe40000010000 */
[----:B------:R-:W2:Y:S01]  /*10f0*/  LDL R213, [R1+0xe8] ;  /* 0x0000e80001d57983 */ /* 0x000ea20000100800 */
[----:B------:R-:W-:Y:S01]  /*1100*/  FFMA.FTZ R34, R231, R197, R34 ;  /* 0x000000c5e7227223 */ /* 0x000fe20000010022 */
[----:B------:R-:W-:Y:S02]  /*1110*/  HADD2.F32 R197, -RZ, R209.H1_H1 ;  /* 0x300000d1ffc57230 */ /* 0x000fe40000004100 */
[----:B------:R-:W3:Y:S04]  /*1120*/  LDL R209, [R1+0xf8] ;  /* 0x0000f80001d17983 */ /* 0x000ee80000100800 */
[----:B------:R-:W4:Y:S04]  /*1130*/  LDL R208, [R1+0xec] ;  /* 0x0000ec0001d07983 */ /* 0x000f280000100800 */
[----:B------:R-:W4:Y:S01]  /*1140*/  LDL R205, [R1+0xfc] ;  /* 0x0000fc0001cd7983 */ /* 0x000f220000100800 */
[----:B------:R-:W-:Y:S01]  /*1150*/  FFMA.FTZ R204, R215, R197, R15 ;  /* 0x000000c5d7cc7223 */ /* 0x000fe2000001000f */
[----:B------:R-:W-:-:S02]  /*1160*/  HADD2.F32 R15, -RZ, R206.H0_H0 ;  /* 0x200000ceff0f7230 */ /* 0x000fc40000004100 */
[----:B------:R-:W-:Y:S01]  /*1170*/  FADD.FTZ R127, R127, R196 ;  /* 0x000000c47f7f7221 */ /* 0x000fe20000010000 */
[C---:B------:R-:W-:Y:S01]  /*1180*/  FFMA.FTZ R99, R216.reuse, R196, R99 ;  /* 0x000000c4d8637223 */ /* 0x040fe20000010063 */
[----:B------:R-:W-:Y:S01]  /*1190*/  FADD.FTZ R67, R67, R197 ;  /* 0x000000c543437221 */ /* 0x000fe20000010000 */
[----:B------:R-:W-:Y:S01]  /*11a0*/  FFMA.FTZ R35, R216, R197, R35 ;  /* 0x000000c5d8237223 */ /* 0x000fe20000010023 */
[----:B------:R-:W-:Y:S02]  /*11b0*/  HADD2.F32 R196, -RZ, R210.H0_H0 ;  /* 0x200000d2ffc47230 */ /* 0x000fe40000004100 */
[----:B------:R-:W-:Y:S01]  /*11c0*/  FMUL.FTZ R215, R2, R199 ;  /* 0x000000c702d77220 */ /* 0x000fe20000410000 */
[-C--:B------:R-:W-:Y:S01]  /*11d0*/  FMUL.FTZ R197, R248, R15.reuse ;  /* 0x0000000ff8c57220 */ /* 0x080fe20000410000 */
[----:B------:R-:W-:Y:S01]  /*11e0*/  FADD.FTZ R65, R65, R200 ;  /* 0x000000c841417221 */ /* 0x000fe20000010000 */
[----:B------:R-:W-:Y:S01]  /*11f0*/  FFMA.FTZ R33, R232, R200, R33 ;  /* 0x000000c8e8217223 */ /* 0x000fe20000010021 */
[----:B------:R-:W-:Y:S01]  /*1200*/  FADD.FTZ R68, R68, R196 ;  /* 0x000000c444447221 */ /* 0x000fe20000010000 */
[-C--:B------:R-:W-:Y:S01]  /*1210*/  FFMA.FTZ R36, R215, R196.reuse, R36 ;  /* 0x000000c4d7247223 */ /* 0x080fe20000010024 */
[----:B------:R-:W-:Y:S01]  /*1220*/  FFMA.FTZ R200, R247, R196, R197 ;  /* 0x000000c4f7c87223 */ /* 0x000fe200000100c5 */
[----:B------:R-:W-:Y:S01]  /*1230*/  FADD.FTZ R128, R128, R15 ;  /* 0x0000000f80807221 */ /* 0x000fe20000010000 */
[----:B------:R-:W-:Y:S01]  /*1240*/  FFMA.FTZ R100, R215, R15, R100 ;  /* 0x0000000fd7647223 */ /* 0x000fe20000010064 */
[----:B------:R-:W-:-:S02]  /*1250*/  HADD2.F32 R196, -RZ, R206.H1_H1 ;  /* 0x300000ceffc47230 */ /* 0x000fc40000004100 */
[----:B------:R-:W-:Y:S01]  /*1260*/  FMUL.FTZ R15, R2, R201 ;  /* 0x000000c9020f7220 */ /* 0x000fe20000410000 */
[----:B------:R-:W-:Y:S02]  /*1270*/  HADD2.F32 R197, -RZ, R210.H1_H1 ;  /* 0x300000d2ffc57230 */ /* 0x000fe40000004100 */
[----:B------:R-:W-:Y:S01]  /*1280*/  FADD.FTZ R64, R64, R212 ;  /* 0x000000d440407221 */ /* 0x000fe20000010000 */
[----:B------:R-:W-:Y:S01]  /*1290*/  FFMA.FTZ R32, R217, R212, R32 ;  /* 0x000000d4d9207223 */ /* 0x000fe20000010020 */
[-C--:B------:R-:W-:Y:S01]  /*12a0*/  FMUL.FTZ R198, R240, R196.reuse ;  /* 0x000000c4f0c67220 */ /* 0x080fe20000410000 */
[----:B------:R-:W-:Y:S01]  /*12b0*/  FADD.FTZ R129, R129, R196 ;  /* 0x000000c481817221 */ /* 0x000fe20000010000 */
[----:B------:R-:W-:Y:S01]  /*12c0*/  FFMA.FTZ R101, R15, R196, R101 ;  /* 0x000000c40f657223 */ /* 0x000fe20000010065 */
[----:B------:R-:W-:Y:S02]  /*12d0*/  HADD2.F32 R196, -RZ, R207.H0_H0 ;  /* 0x200000cfffc47230 */ /* 0x000fe40000004100 */
[----:B------:R-:W-:Y:S01]  /*12e0*/  FMUL.FTZ R212, R2, R202 ;  /* 0x000000ca02d47220 */ /* 0x000fe20000410000 */
[----:B------:R-:W-:Y:S01]  /*12f0*/  FADD.FTZ R69, R69, R197 ;  /* 0x000000c545457221 */ /* 0x000fe20000010000 */
[-C--:B------:R-:W-:Y:S01]  /*1300*/  FFMA.FTZ R37, R15, R197.reuse, R37 ;  /* 0x000000c50f257223 */ /* 0x080fe20000010025 */
[----:B------:R-:W-:Y:S01]  /*1310*/  FFMA.FTZ R248, R220, R197, R198 ;  /* 0x000000c5dcf87223 */ /* 0x000fe200000100c6 */
[----:B------:R-:W-:-:S02]  /*1320*/  HADD2.F32 R197, -RZ, R211.H0_H0 ;  /* 0x200000d3ffc57230 */ /* 0x000fc40000004100 */
[----:B------:R-:W-:Y:S01]  /*1330*/  FADD.FTZ R130, R130, R196 ;  /* 0x000000c482827221 */ /* 0x000fe20000010000 */
[-C--:B------:R-:W-:Y:S02]  /*1340*/  FFMA.FTZ R102, R212, R196.reuse, R102 ;  /* 0x000000c4d4667223 */ /* 0x080fe40000010066 */
[----:B------:R-:W-:Y:S01]  /*1350*/  FADD.FTZ R70, R70, R197 ;  /* 0x000000c546467221 */ /* 0x000fe20000010000 */
[----:B------:R-:W-:Y:S01]  /*1360*/  FFMA.FTZ R38, R212, R197, R38 ;  /* 0x000000c5d4267223 */ /* 0x000fe20000010026 */
[----:B------:R1:W-:Y:S04]  /*1370*/  STL [R1+0xc], R204 ;  /* 0x00000ccc01007387 */ /* 0x0003e80000100800 */
[----:B------:R1:W-:Y:S01]  /*1380*/  STL [R1+0x8], R200 ;  /* 0x000008c801007387 */ /* 0x0003e20000100800 */
[----:B--2---:R-:W-:Y:S01]  /*1390*/  FMUL.FTZ R198, R213, R196 ;  /* 0x000000c4d5c67220 */ /* 0x004fe20000410000 */
[----:B------:R-:W-:-:S02]  /*13a0*/  HADD2.F32 R196, -RZ, R207.H1_H1 ;  /* 0x300000cfffc47230 */ /* 0x000fc40000004100 */
[----:B------:R-:W-:Y:S01]  /*13b0*/  FMUL.FTZ R213, R2, R203 ;  /* 0x000000cb02d57220 */ /* 0x000fe20000410000 */
[----:B---3--:R-:W-:Y:S01]  /*13c0*/  FFMA.FTZ R247, R209, R197, R198 ;  /* 0x000000c5d1f77223 */ /* 0x008fe200000100c6 */
[----:B------:R-:W-:Y:S02]  /*13d0*/  HADD2.F32 R197, -RZ, R211.H1_H1 ;  /* 0x300000d3ffc57230 */ /* 0x000fe40000004100 */
[-C--:B----4-:R-:W-:Y:S01]  /*13e0*/  FMUL.FTZ R198, R208, R196.reuse ;  /* 0x000000c4d0c67220 */ /* 0x090fe20000410000 */
[----:B------:R-:W-:Y:S02]  /*13f0*/  FADD.FTZ R131, R131, R196 ;  /* 0x000000c483837221 */ /* 0x000fe40000010000 */
        /* <DEDUP_REMOVED lines=21> */
.L_x_2475:
[----:B------:R-:W-:Y:S05]  /*1550*/  BSYNC B1 ;  /* 0x0000000000017941 */ /* 0x000fea0003800000 */
.L_x_2474:
        /* <DEDUP_REMOVED lines=37> */
[----:B---3--:R-:W-:-:S02]  /*17b0*/  HADD2.F32 R4, -RZ, R196.H0_H0 ;  /* 0x200000c4ff047230 */ /* 0x008fc40000004100 */
[----:B------:R-:W-:-:S03]  /*17c0*/  FMUL.FTZ R230, R2, R5 ;  /* 0x0000000502e67220 */ /* 0x000fc60000410000 */
[----:B------:R-:W-:Y:S01]  /*17d0*/  FADD.FTZ R132, R132, R4 ;  /* 0x0000000484847221 */ /* 0x000fe20000010000 */
[----:B------:R-:W-:Y:S01]  /*17e0*/  FFMA.FTZ R104, R230, R4, R104 ;  /* 0x00000004e6687223 */ /* 0x000fe20000010068 */
[----:B------:R-:W-:-:S05]  /*17f0*/  HADD2.F32 R206, -RZ, R200.H0_H0 ;  /* 0x200000c8ffce7230 */ /* 0x000fca0000004100 */
[----:B------:R-:W-:Y:S01]  /*1800*/  FADD.FTZ R72, R72, R206 ;  /* 0x000000ce48487221 */ /* 0x000fe20000010000 */
[----:B------:R-:W-:Y:S01]  /*1810*/  FFMA.FTZ R40, R230, R206, R40 ;  /* 0x000000cee6287223 */ /* 0x000fe20000010028 */
[----:B--2---:R-:W-:Y:S01]  /*1820*/  FMUL.FTZ R5, R210, R4 ;  /* 0x00000004d2057220 */ /* 0x004fe20000410000 */
[----:B------:R-:W-:-:S03]  /*1830*/  HADD2.F32 R4, -RZ, R196.H1_H1 ;  /* 0x300000c4ff047230 */ /* 0x000fc60000004100 */
[----:B------:R-:W-:Y:S01]  /*1840*/  FFMA.FTZ R210, R228, R206, R5 ;  /* 0x000000cee4d27223 */ /* 0x000fe20000010005 */
[----:B------:R-:W-:Y:S01]  /*1850*/  FMUL.FTZ R228, R2, R12 ;  /* 0x0000000c02e47220 */ /* 0x000fe20000410000 */
[----:B------:R-:W-:Y:S02]  /*1860*/  HADD2.F32 R5, -RZ, R200.H1_H1 ;  /* 0x300000c8ff057230 */ /* 0x000fe40000004100 */
[-C--:B----4-:R-:W-:Y:S01]  /*1870*/  FMUL.FTZ R12, R209, R4.reuse ;  /* 0x00000004d10c7220 */ /* 0x090fe20000410000 */
[----:B------:R-:W-:Y:S01]  /*1880*/  FADD.FTZ R133, R133, R4 ;  /* 0x0000000485857221 */ /* 0x000fe20000010000 */
[C---:B------:R-:W-:Y:S01]  /*1890*/  FFMA.FTZ R105, R228.reuse, R4, R105 ;  /* 0x00000004e4697223 */ /* 0x040fe20000010069 */
[----:B------:R-:W-:Y:S02]  /*18a0*/  HADD2.F32 R4, -RZ, R197.H0_H0 ;  /* 0x200000c5ff047230 */ /* 0x000fe40000004100 */
[----:B------:R-:W-:Y:S01]  /*18b0*/  FADD.FTZ R73, R73, R5 ;  /* 0x0000000549497221 */ /* 0x000fe20000010000 */
[-C--:B------:R-:W-:Y:S01]  /*18c0*/  FFMA.FTZ R41, R228, R5.reuse, R41 ;  /* 0x00000005e4297223 */ /* 0x080fe20000010029 */
[----:B------:R-:W-:Y:S01]  /*18d0*/  FFMA.FTZ R209, R225, R5, R12 ;  /* 0x00000005e1d17223 */ /* 0x000fe2000001000c */
[----:B------:R-:W-:-:S02]  /*18e0*/  HADD2.F32 R5, -RZ, R201.H0_H0 ;  /* 0x200000c9ff057230 */ /* 0x000fc40000004100 */
        /* <DEDUP_REMOVED lines=10> */
[----:B------:R-:W-:Y:S01]  /*1990*/  FADD.FTZ R74, R74, R5 ;  /* 0x000000054a4a7221 */ /* 0x000fe20000010000 */
[----:B------:R-:W-:Y:S01]  /*19a0*/  FFMA.FTZ R42, R225, R5, R42 ;  /* 0x00000005e12a7223 */ /* 0x000fe2000001002a */
[----:B------:R-:W-:Y:S01]  /*19b0*/  HADD2.F32 R5, -RZ, R197.H1_H1 ;  /* 0x300000c5ff057230 */ /* 0x000fe20000004100 */
[----:B------:R-:W3:Y:S01]  /*19c0*/  LDL R200, [R1+0xb0] ;  /* 0x0000b00001c87983 */ /* 0x000ee20000100800 */
[----:B------:R-:W-:-:S03]  /*19d0*/  HADD2.F32 R12, -RZ, R201.H1_H1 ;  /* 0x300000c9ff0c7230 */ /* 0x000fc60000004100 */
        /* <DEDUP_REMOVED lines=9> */
[----:B------:R-:W4:Y:S04]  /*1a70*/  LDL R206, [R1+0xbc] ;  /* 0x0000bc0001ce7983 */ /* 0x000f280000100800 */
[----:B------:R0:W-:Y:S04]  /*1a80*/  STL [R1+0x4], R201 ;  /* 0x000004c901007387 */ /* 0x0001e80000100800 */
[----:B------:R-:W4:Y:S01]  /*1a90*/  LDL R204, [R1+0xa8] ;  /* 0x0000a80001cc7983 */ /* 0x000f220000100800 */
[----:B------:R-:W-:Y:S01]  /*1aa0*/  FADD.FTZ R75, R75, R12 ;  /* 0x0000000c4b4b7221 */ /* 0x000fe20000010000 */
[----:B------:R-:W-:Y:S01]  /*1ab0*/  FFMA.FTZ R43, R4, R12, R43 ;  /* 0x0000000c042b7223 */ /* 0x000fe2000001002b */
[----:B------:R-:W-:-:S02]  /*1ac0*/  HADD2.F32 R12, -RZ, R198.H0_H0 ;  /* 0x200000c6ff0c7230 */ /* 0x000fc40000004100 */
[----:B------:R-:W-:-:S05]  /*1ad0*/  HADD2.F32 R13, -RZ, R202.H0_H0 ;  /* 0x200000caff0d7230 */ /* 0x000fca0000004100 */
[----:B------:R-:W-:Y:S01]  /*1ae0*/  FADD.FTZ R76, R76, R13 ;  /* 0x0000000d4c4c7221 */ /* 0x000fe20000010000 */
[C---:B------:R-:W-:Y:S01]  /*1af0*/  FFMA.FTZ R44, R5.reuse, R13, R44 ;  /* 0x0000000d052c7223 */ /* 0x040fe2000001002c */
[----:B------:R-:W-:Y:S01]  /*1b00*/  FADD.FTZ R136, R136, R12 ;  /* 0x0000000c88887221 */ /* 0x000fe20000010000 */
[-C--:B------:R-:W-:Y:S01]  /*1b10*/  FFMA.FTZ R108, R5, R12.reuse, R108 ;  /* 0x0000000c056c7223 */ /* 0x080fe2000001006c */
[----:B------:R-:W-:Y:S01]  /*1b20*/  IADD3 R218, R218, 0x20, RZ ;  /* 0x00000020dada7810 */ /* 0x000fe20007ffe0ff */
[----:B--2---:R-:W-:-:S04]  /*1b30*/  FMUL.FTZ R14, R14, R12 ;  /* 0x0000000c0e0e7220 */ /* 0x004fc80000410000 */
[----:B---3--:R-:W-:Y:S01]  /*1b40*/  FFMA.FTZ R200, R200, R13, R14 ;  /* 0x0000000dc8c87223 */ /* 0x008fe2000001000e */
[----:B------:R-:W-:Y:S02]  /*1b50*/  HADD2.F32 R13, -RZ, R198.H1_H1 ;  /* 0x300000c6ff0d7230 */ /* 0x000fe40000004100 */
[----:B------:R-:W-:-:S03]  /*1b60*/  HADD2.F32 R14, -RZ, R202.H1_H1 ;  /* 0x300000caff0e7230 */ /* 0x000fc60000004100 */
[----:B----4-:R-:W-:Y:S01]  /*1b70*/  FMUL.FTZ R196, R196, R13 ;  /* 0x0000000dc4c47220 */ /* 0x010fe20000410000 */
[----:B------:R-:W-:-:S03]  /*1b80*/  FMUL.FTZ R12, R2, R205 ;  /* 0x000000cd020c7220 */ /* 0x000fc60000410000 */
[-C--:B------:R-:W-:Y:S01]  /*1b90*/  FFMA.FTZ R246, R197, R14.reuse, R196 ;  /* 0x0000000ec5f67223 */ /* 0x080fe200000100c4 */
[----:B------:R-:W-:Y:S02]  /*1ba0*/  HADD2.F32 R197, -RZ, R199.H0_H0 ;  /* 0x200000c7ffc57230 */ /* 0x000fe40000004100 */
[----:B------:R-:W-:Y:S01]  /*1bb0*/  FADD.FTZ R77, R77, R14 ;  /* 0x0000000e4d4d7221 */ /* 0x000fe20000010000 */
[C---:B------:R-:W-:Y:S01]  /*1bc0*/  FFMA.FTZ R45, R12.reuse, R14, R45 ;  /* 0x0000000e0c2d7223 */ /* 0x040fe2000001002d */
[----:B------:R-:W-:Y:S02]  /*1bd0*/  HADD2.F32 R14, -RZ, R203.H0_H0 ;  /* 0x200000cbff0e7230 */ /* 0x000fe40000004100 */
[----:B------:R-:W-:Y:S01]  /*1be0*/  FADD.FTZ R137, R137, R13 ;  /* 0x0000000d89897221 */ /* 0x000fe20000010000 */
[----:B------:R-:W-:Y:S01]  /*1bf0*/  FFMA.FTZ R109, R12, R13, R109 ;  /* 0x0000000d0c6d7223 */ /* 0x000fe2000001006d */
[----:B------:R-:W-:Y:S01]  /*1c00*/  FMUL.FTZ R13, R2, R207 ;  /* 0x000000cf020d7220 */ /* 0x000fe20000410000 */
[----:B------:R-:W-:-:S02]  /*1c10*/  HADD2.F32 R199, -RZ, R199.H1_H1 ;  /* 0x300000c7ffc77230 */ /* 0x000fc40000004100 */
[----:B------:R-:W-:Y:S01]  /*1c20*/  FADD.FTZ R78, R78, R14 ;  /* 0x0000000e4e4e7221 */ /* 0x000fe20000010000 */
[----:B------:R-:W-:Y:S01]  /*1c30*/  FADD.FTZ R138, R138, R197 ;  /* 0x000000c58a8a7221 */ /* 0x000fe20000010000 */
[C---:B------:R-:W-:Y:S01]  /*1c40*/  FFMA.FTZ R46, R13.reuse, R14, R46 ;  /* 0x0000000e0d2e7223 */ /* 0x040fe2000001002e */
[-C--:B------:R-:W-:Y:S01]  /*1c50*/  FFMA.FTZ R110, R13, R197.reuse, R110 ;  /* 0x000000c50d6e7223 */ /* 0x080fe2000001006e */
[----:B------:R-:W-:Y:S01]  /*1c60*/  FMUL.FTZ R196, R204, R197 ;  /* 0x000000c5ccc47220 */ /* 0x000fe20000410000 */
[----:B------:R-:W-:-:S03]  /*1c70*/  FMUL.FTZ R197, R239, R199 ;  /* 0x000000c7efc57220 */ /* 0x000fc60000410000 */
[----:B------:R-:W-:Y:S01]  /*1c80*/  FFMA.FTZ R245, R245, R14, R196 ;  /* 0x0000000ef5f57223 */ /* 0x000fe200000100c4 */
[----:B------:R-:W-:Y:S02]  /*1c90*/  HADD2.F32 R196, -RZ, R203.H1_H1 ;  /* 0x300000cbffc47230 */ /* 0x000fe40000004100 */
        /* <DEDUP_REMOVED lines=23> */
.L_x_2477:
[----:B------:R-:W-:Y:S05]  /*1e10*/  BSYNC B1 ;  /* 0x0000000000017941 */ /* 0x000fea0003800000 */
.L_x_2476:
        /* <DEDUP_REMOVED lines=39> */
[----:B---3--:R-:W-:-:S05]  /*2090*/  HADD2.F32 R6, -RZ, R196.H0_H0 ;  /* 0x200000c4ff067230 */ /* 0x008fca0000004100 */
        /* <DEDUP_REMOVED lines=19> */
[----:B------:R-:W-:Y:S02]  /*21d0*/  FMUL.FTZ R8, R252, R6 ;  /* 0x00000006fc087220 */ /* 0x000fe40000410000 */
[----:B------:R-:W-:Y:S01]  /*21e0*/  FADD.FTZ R82, R82, R7 ;  /* 0x0000000752527221 */ /* 0x000fe20000010000 */
[-C--:B------:R-:W-:Y:S01]  /*21f0*/  FFMA.FTZ R50, R223, R7.reuse, R50 ;  /* 0x00000007df327223 */ /* 0x080fe20000010032 */
[----:B------:R-:W-:Y:S01]  /*2200*/  FFMA.FTZ R208, R251, R7, R8 ;  /* 0x00000007fbd07223 */ /* 0x000fe20000010008 */
[----:B------:R-:W-:Y:S01]  /*2210*/  HADD2.F32 R7, -RZ, R197.H1_H1 ;  /* 0x300000c5ff077230 */ /* 0x000fe20000004100 */
[----:B------:R0:W-:Y:S04]  /*2220*/  STL [R1+0x34], R210 ;  /* 0x000034d201007387 */ /* 0x0001e80000100800 */
[----:B------:R0:W-:Y:S01]  /*2230*/  STL [R1+0x1c], R209 ;  /* 0x00001cd101007387 */ /* 0x0001e20000100800 */
[----:B------:R-:W-:-:S03]  /*2240*/  FMUL.FTZ R9, R243, R7 ;  /* 0x00000007f3097220 */ /* 0x000fc60000410000 */
[----:B------:R0:W-:Y:S04]  /*2250*/  STL [R1+0x18], R208 ;  /* 0x000018d001007387 */ /* 0x0001e80000100800 */
[----:B------:R-:W2:Y:S04]  /*2260*/  LDL R243, [R1+0x70] ;  /* 0x0000700001f37983 */ /* 0x000ea80000100800 */
[----:B------:R-:W3:Y:S01]  /*2270*/  LDL R196, [R1+0x64] ;  /* 0x0000640001c47983 */ /* 0x000ee20000100800 */
[----:B------:R-:W-:-:S03]  /*2280*/  HADD2.F32 R8, -RZ, R201.H1_H1 ;  /* 0x300000c9ff087230 */ /* 0x000fc60000004100 */
        /* <DEDUP_REMOVED lines=10> */
[C---:B------:R-:W-:Y:S01]  /*2330*/  FFMA.FTZ R51, R6.reuse, R8, R51 ;  /* 0x0000000806337223 */ /* 0x040fe20000010033 */
[----:B------:R-:W-:Y:S02]  /*2340*/  HADD2.F32 R8, -RZ, R198.H0_H0 ;  /* 0x200000c6ff087230 */ /* 0x000fe40000004100 */
[----:B------:R-:W-:Y:S01]  /*2350*/  FADD.FTZ R143, R143, R7 ;  /* 0x000000078f8f7221 */ /* 0x000fe20000010000 */
[----:B------:R-:W-:Y:S01]  /*2360*/  FFMA.FTZ R115, R6, R7, R115 ;  /* 0x0000000706737223 */ /* 0x000fe20000010073 */
[----:B------:R-:W-:Y:S02]  /*2370*/  HADD2.F32 R9, -RZ, R202.H0_H0 ;  /* 0x200000caff097230 */ /* 0x000fe40000004100 */
[----:B------:R-:W-:Y:S01]  /*2380*/  FMUL.FTZ R7, R2, R204 ;  /* 0x000000cc02077220 */ /* 0x000fe20000410000 */
[-C--:B------:R-:W-:Y:S02]  /*2390*/  FMUL.FTZ R10, R244, R8.reuse ;  /* 0x00000008f40a7220 */ /* 0x080fe40000410000 */
[----:B------:R-:W-:Y:S01]  /*23a0*/  FADD.FTZ R84, R84, R9 ;  /* 0x0000000954547221 */ /* 0x000fe20000010000 */
[C---:B------:R-:W-:Y:S01]  /*23b0*/  FFMA.FTZ R52, R7.reuse, R9, R52 ;  /* 0x0000000907347223 */ /* 0x040fe20000010034 */
[----:B------:R-:W-:Y:S01]  /*23c0*/  FADD.FTZ R144, R144, R8 ;  /* 0x0000000890907221 */ /* 0x000fe20000010000 */
[----:B------:R-:W-:Y:S01]  /*23d0*/  FFMA.FTZ R116, R7, R8, R116 ;  /* 0x0000000807747223 */ /* 0x000fe20000010074 */
[----:B------:R-:W-:Y:S01]  /*23e0*/  FMUL.FTZ R8, R2, R205 ;  /* 0x000000cd02087220 */ /* 0x000fe20000410000 */
[----:B------:R-:W-:Y:S01]  /*23f0*/  IADD3 R218, R218, 0x20, RZ ;  /* 0x00000020dada7810 */ /* 0x000fe20007ffe0ff */
[----:B--2---:R-:W-:Y:S01]  /*2400*/  FFMA.FTZ R251, R243, R9, R10 ;  /* 0x00000009f3fb7223 */ /* 0x004fe2000001000a */
[----:B------:R-:W-:-:S02]  /*2410*/  HADD2.F32 R9, -RZ, R198.H1_H1 ;  /* 0x300000c6ff097230 */ /* 0x000fc40000004100 */
[----:B------:R-:W-:-:S03]  /*2420*/  HADD2.F32 R10, -RZ, R202.H1_H1 ;  /* 0x300000caff0a7230 */ /* 0x000fc60000004100 */
[----:B---3--:R-:W-:-:S04]  /*2430*/  FMUL.FTZ R196, R196, R9 ;  /* 0x00000009c4c47220 */ /* 0x008fc80000410000 */
[-C--:B----4-:R-:W-:Y:S01]  /*2440*/  FFMA.FTZ R244, R197, R10.reuse, R196 ;  /* 0x0000000ac5f47223 */ /* 0x090fe200000100c4 */
[----:B------:R-:W-:Y:S02]  /*2450*/  HADD2.F32 R197, -RZ, R199.H0_H0 ;  /* 0x200000c7ffc57230 */ /* 0x000fe40000004100 */
[----:B------:R-:W-:Y:S01]  /*2460*/  FADD.FTZ R85, R85, R10 ;  /* 0x0000000a55557221 */ /* 0x000fe20000010000 */
[C---:B------:R-:W-:Y:S01]  /*2470*/  FFMA.FTZ R53, R8.reuse, R10, R53 ;  /* 0x0000000a08357223 */ /* 0x040fe20000010035 */
[----:B------:R-:W-:Y:S02]  /*2480*/  HADD2.F32 R10, -RZ, R203.H0_H0 ;  /* 0x200000cbff0a7230 */ /* 0x000fe40000004100 */
[----:B------:R-:W-:Y:S01]  /*2490*/  FADD.FTZ R145, R145, R9 ;  /* 0x0000000991917221 */ /* 0x000fe20000010000 */
[----:B------:R-:W-:Y:S01]  /*24a0*/  FFMA.FTZ R117, R8, R9, R117 ;  /* 0x0000000908757223 */ /* 0x000fe20000010075 */
[----:B------:R-:W-:Y:S01]  /*24b0*/  FMUL.FTZ R196, R238, R197 ;  /* 0x000000c5eec47220 */ /* 0x000fe20000410000 */
[----:B------:R-:W-:Y:S01]  /*24c0*/  FMUL.FTZ R9, R2, R207 ;  /* 0x000000cf02097220 */ /* 0x000fe20000410000 */
[----:B------:R-:W-:-:S02]  /*24d0*/  HADD2.F32 R199, -RZ, R199.H1_H1 ;  /* 0x300000c7ffc77230 */ /* 0x000fc40000004100 */
[----:B------:R-:W-:Y:S01]  /*24e0*/  FADD.FTZ R86, R86, R10 ;  /* 0x0000000a56567221 */ /* 0x000fe20000010000 */
[-C--:B------:R-:W-:Y:S01]  /*24f0*/  FFMA.FTZ R243, R206, R10.reuse, R196 ;  /* 0x0000000acef37223 */ /* 0x080fe200000100c4 */
[C---:B------:R-:W-:Y:S01]  /*2500*/  FFMA.FTZ R54, R9.reuse, R10, R54 ;  /* 0x0000000a09367223 */ /* 0x040fe20000010036 */
        /* <DEDUP_REMOVED lines=26> */
.L_x_2479:
[----:B------:R-:W-:Y:S05]  /*26b0*/  BSYNC B1 ;  /* 0x0000000000017941 */ /* 0x000fea0003800000 */
.L_x_2478:
        /* <DEDUP_REMOVED lines=36> */
[C---:B------:R-:W-:Y:S01]  /*2900*/  FADD.FTZ R202, -R214.reuse, R202 ;  /* 0x000000cad6ca7221 */ /* 0x040fe20000010100 */
[----:B----4-:R-:W-:Y:S02]  /*2910*/  HADD2.F32 R200, -RZ, R204.H0_H0 ;  /* 0x200000ccffc87230 */ /* 0x010fe40000004100 */
[----:B------:R-:W-:Y:S01]  /*2920*/  FADD.FTZ R203, -R214, R203 ;  /* 0x000000cbd6cb7221 */ /* 0x000fe20000010100 */
[----:B------:R-:W-:-:S02]  /*2930*/  HADD2.F32 R214, -RZ, R208.H0_H0 ;  /* 0x200000d0ffd67230 */ /* 0x000fc40000004100 */
[----:B------:R-:W-:Y:S01]  /*2940*/  FMUL.FTZ R196, R242, R200 ;  /* 0x000000c8f2c47220 */ /* 0x000fe20000410000 */
[----:B------:R-:W-:-:S03]  /*2950*/  FMUL.FTZ R234, R2, R197 ;  /* 0x000000c502ea7220 */ /* 0x000fc60000410000 */
[----:B------:R-:W-:Y:S01]  /*2960*/  FFMA.FTZ R221, R221, R214, R196 ;  /* 0x000000d6dddd7223 */ /* 0x000fe200000100c4 */
[----:B------:R-:W-:Y:S02]  /*2970*/  HADD2.F32 R196, -RZ, R204.H1_H1 ;  /* 0x300000ccffc47230 */ /* 0x000fe40000004100 */
[----:B------:R-:W-:Y:S01]  /*2980*/  FADD.FTZ R180, R180, R200 ;  /* 0x000000c8b4b47221 */ /* 0x000fe20000010000 */
        /* <DEDUP_REMOVED lines=8> */
[C---:B------:R-:W-:Y:S01]  /*2a10*/  FMUL.FTZ R233, R2.reuse, R11 ;  /* 0x0000000b02e97220 */ /* 0x040fe20000410000 */
[----:B------:R-:W-:Y:S01]  /*2a20*/  FMUL.FTZ R11, R227, R196 ;  /* 0x000000c4e30b7220 */ /* 0x000fe20000410000 */
[----:B0-----:R-:W-:-:S03]  /*2a30*/  FMUL.FTZ R227, R2, R199 ;  /* 0x000000c702e37220 */ /* 0x001fc60000410000 */
[-C--:B------:R-:W-:Y:S01]  /*2a40*/  FFMA.FTZ R218, R218, R197.reuse, R11 ;  /* 0x000000c5dada7223 */ /* 0x080fe2000001000b */
[----:B------:R-:W-:Y:S02]  /*2a50*/  HADD2.F32 R11, -RZ, R205.H1_H1 ;  /* 0x300000cdff0b7230 */ /* 0x000fe40000004100 */
[----:B------:R-:W-:Y:S01]  /*2a60*/  FADD.FTZ R182, R182, R196 ;  /* 0x000000c4b6b67221 */ /* 0x000fe20000010000 */
[C---:B------:R-:W-:Y:S01]  /*2a70*/  FFMA.FTZ R150, R233.reuse, R196, R150 ;  /* 0x000000c4e9967223 */ /* 0x040fe20000010096 */
[----:B------:R-:W-:Y:S01]  /*2a80*/  FADD.FTZ R58, R58, R197 ;  /* 0x000000c53a3a7221 */ /* 0x000fe20000010000 */
[----:B------:R-:W-:Y:S01]  /*2a90*/  FFMA.FTZ R90, R233, R197, R90 ;  /* 0x000000c5e95a7223 */ /* 0x000fe2000001005a */
[----:B------:R-:W-:Y:S02]  /*2aa0*/  HADD2.F32 R196, -RZ, R209.H1_H1 ;  /* 0x300000d1ffc47230 */ /* 0x000fe40000004100 */
[-C--:B------:R-:W-:Y:S01]  /*2ab0*/  FMUL.FTZ R197, R226, R11.reuse ;  /* 0x0000000be2c57220 */ /* 0x080fe20000410000 */
[----:B------:R-:W-:Y:S01]  /*2ac0*/  FADD.FTZ R183, R183, R11 ;  /* 0x0000000bb7b77221 */ /* 0x000fe20000010000 */
[----:B------:R-:W-:Y:S01]  /*2ad0*/  FFMA.FTZ R151, R227, R11, R151 ;  /* 0x0000000be3977223 */ /* 0x000fe20000010097 */
[----:B------:R-:W-:-:S02]  /*2ae0*/  HADD2.F32 R11, -RZ, R206.H0_H0 ;  /* 0x200000ceff0b7230 */ /* 0x000fc40000004100 */
[----:B------:R-:W-:Y:S01]  /*2af0*/  FMUL.FTZ R226, R2, R198 ;  /* 0x000000c602e27220 */ /* 0x000fe20000410000 */
[----:B------:R-:W-:Y:S01]  /*2b00*/  FADD.FTZ R59, R59, R196 ;  /* 0x000000c43b3b7221 */ /* 0x000fe20000010000 */
[-C--:B------:R-:W-:Y:S01]  /*2b10*/  FFMA.FTZ R91, R227, R196.reuse, R91 ;  /* 0x000000c4e35b7223 */ /* 0x080fe2000001005b */
[----:B------:R-:W-:Y:S01]  /*2b20*/  FFMA.FTZ R250, R222, R196, R197 ;  /* 0x000000c4defa7223 */ /* 0x000fe200000100c5 */
[----:B------:R-:W-:Y:S02]  /*2b30*/  HADD2.F32 R196, -RZ, R210.H0_H0 ;  /* 0x200000d2ffc47230 */ /* 0x000fe40000004100 */
[-C--:B------:R-:W-:Y:S01]  /*2b40*/  FMUL.FTZ R197, R28, R11.reuse ;  /* 0x0000000b1cc57220 */ /* 0x080fe20000410000 */
[----:B------:R-:W-:Y:S01]  /*2b50*/  FADD.FTZ R184, R184, R11 ;  /* 0x0000000bb8b87221 */ /* 0x000fe20000010000 */
[----:B------:R-:W-:Y:S01]  /*2b60*/  FFMA.FTZ R152, R226, R11, R152 ;  /* 0x0000000be2987223 */ /* 0x000fe20000010098 */
[----:B------:R-:W-:Y:S02]  /*2b70*/  HADD2.F32 R11, -RZ, R206.H1_H1 ;  /* 0x300000ceff0b7230 */ /* 0x000fe40000004100 */
[----:B------:R-:W-:Y:S01]  /*2b80*/  FMUL.FTZ R222, R2, R201 ;  /* 0x000000c902de7220 */ /* 0x000fe20000410000 */
[----:B------:R-:W-:Y:S01]  /*2b90*/  FADD.FTZ R60, R60, R196 ;  /* 0x000000c43c3c7221 */ /* 0x000fe20000010000 */
[-C--:B------:R-:W-:Y:S01]  /*2ba0*/  FFMA.FTZ R92, R226, R196.reuse, R92 ;  /* 0x000000c4e25c7223 */ /* 0x080fe2000001005c */
[----:B------:R-:W-:Y:S01]  /*2bb0*/  FFMA.FTZ R249, R24, R196, R197 ;  /* 0x000000c418f97223 */ /* 0x000fe200000100c5 */
[----:B------:R-:W-:-:S02]  /*2bc0*/  HADD2.F32 R196, -RZ, R210.H1_H1 ;  /* 0x300000d2ffc47230 */ /* 0x000fc40000004100 */
[-C--:B------:R-:W-:Y:S01]  /*2bd0*/  FMUL.FTZ R197, R29, R11.reuse ;  /* 0x0000000b1dc57220 */ /* 0x080fe20000410000 */
[----:B------:R-:W-:Y:S01]  /*2be0*/  FADD.FTZ R185, R185, R11 ;  /* 0x0000000bb9b97221 */ /* 0x000fe20000010000 */
[C---:B------:R-:W-:Y:S01]  /*2bf0*/  FFMA.FTZ R153, R222.reuse, R11, R153 ;  /* 0x0000000bde997223 */ /* 0x040fe20000010099 */
[----:B------:R0:W-:Y:S01]  /*2c00*/  STL [R1+0x30], R221 ;  /* 0x000030dd01007387 */ /* 0x0001e20000100800 */
[----:B------:R-:W-:Y:S01]  /*2c10*/  MOV R208, R221 ;  /* 0x000000dd00d07202 */ /* 0x000fe20000000f00 */
[----:B------:R-:W-:Y:S02]  /*2c20*/  HADD2.F32 R11, -RZ, R207.H0_H0 ;  /* 0x200000cfff0b7230 */ /* 0x000fe40000004100 */
[----:B------:R-:W-:Y:S01]  /*2c30*/  FADD.FTZ R61, R61, R196 ;  /* 0x000000c43d3d7221 */ /* 0x000fe20000010000 */
[-C--:B------:R-:W-:Y:S01]  /*2c40*/  FFMA.FTZ R93, R222, R196.reuse, R93 ;  /* 0x000000c4de5d7223 */ /* 0x080fe2000001005d */
[----:B------:R-:W-:Y:S01]  /*2c50*/  FFMA.FTZ R242, R25, R196, R197 ;  /* 0x000000c419f27223 */ /* 0x000fe200000100c5 */
[----:B------:R-:W-:-:S02]  /*2c60*/  HADD2.F32 R196, -RZ, R211.H0_H0 ;  /* 0x200000d3ffc47230 */ /* 0x000fc40000004100 */
[----:B0-----:R-:W-:Y:S01]  /*2c70*/  FMUL.FTZ R221, R2, R202 ;  /* 0x000000ca02dd7220 */ /* 0x001fe20000410000 */
[-C--:B------:R-:W-:Y:S01]  /*2c80*/  FMUL.FTZ R197, R30, R11.reuse ;  /* 0x0000000b1ec57220 */ /* 0x080fe20000410000 */
[----:B------:R-:W-:Y:S02]  /*2c90*/  FADD.FTZ R186, R186, R11 ;  /* 0x0000000bbaba7221 */ /* 0x000fe40000010000 */
[C---:B------:R-:W-:Y:S01]  /*2ca0*/  FFMA.FTZ R154, R221.reuse, R11, R154 ;  /* 0x0000000bdd9a7223 */ /* 0x040fe2000001009a */
[----:B------:R-:W-:Y:S02]  /*2cb0*/  HADD2.F32 R11, -RZ, R207.H1_H1 ;  /* 0x300000cfff0b7230 */ /* 0x000fe40000004100 */
[----:B------:R-:W-:Y:S01]  /*2cc0*/  FADD.FTZ R62, R62, R196 ;  /* 0x000000c43e3e7221 */ /* 0x000fe20000010000 */
[-C--:B------:R-:W-:Y:S01]  /*2cd0*/  FFMA.FTZ R94, R221, R196.reuse, R94 ;  /* 0x000000c4dd5e7223 */ /* 0x080fe2000001005e */
[----:B------:R-:W-:Y:S01]  /*2ce0*/  FFMA.FTZ R241, R26, R196, R197 ;  /* 0x000000c41af17223 */ /* 0x000fe200000100c5 */
[----:B------:R-:W-:Y:S01]  /*2cf0*/  FADD.FTZ R56, R56, R214 ;  /* 0x000000d638387221 */ /* 0x000fe20000010000 */
[----:B------:R-:W-:Y:S01]  /*2d00*/  FFMA.FTZ R88, R235, R214, R88 ;  /* 0x000000d6eb587223 */ /* 0x000fe20000010058 */
[----:B------:R-:W-:-:S02]  /*2d10*/  HADD2.F32 R196, -RZ, R211.H1_H1 ;  /* 0x300000d3ffc47230 */ /* 0x000fc40000004100 */
[----:B------:R-:W-:Y:S01]  /*2d20*/  FMUL.FTZ R214, R2, R203 ;  /* 0x000000cb02d67220 */ /* 0x000fe20000410000 */
        /* <DEDUP_REMOVED lines=26> */
.L_x_2481:
[----:B------:R-:W-:Y:S05]  /*2ed0*/  BSYNC B1 ;  /* 0x0000000000017941 */ /* 0x000fea0003800000 */
.L_x_2480:
        /* <DEDUP_REMOVED lines=20> */
.L_x_2517:
        /* <DEDUP_REMOVED lines=23> */
[----:B------:R-:W-:Y:S02]  /*3190*/  @P0 F2FP.F16.F32.PACK_AB R197, RZ, R196 ;  /* 0x000000c4ffc5023e */ /* 0x000fe400000000ff */
        /* <DEDUP_REMOVED lines=11> */
[----:B------:R-:W-:Y:S02]  /*3250*/  F2FP.F16.F32.PACK_AB R196, R197, R196 ;  /* 0x000000c4c5c4723e */ /* 0x000fe400000000ff */
[----:B------:R-:W-:Y:S02]  /*3260*/  @P0 F2FP.F16.F32.PACK_AB R197, RZ, R197 ;  /* 0x000000c5ffc5023e */ /* 0x000fe400000000ff */
[----:B------:R-:W-:Y:S02]  /*3270*/  SEL R194, R198, R194, P6 ;  /* 0x000000c2c6c27207 */ /* 0x000fe40003000000 */
[----:B------:R-:W-:Y:S02]  /*3280*/  @P0 PRMT R188, R188, 0x5410, R197 ;  /* 0x00005410bcbc0816 */ /* 0x000fe400000000c5 */
[----:B------:R-:W-:-:S04]  /*3290*/  @P0 F2FP.F16.F32.PACK_AB R197, RZ, R198 ;  /* 0x000000c6ffc5023e */ /* 0x000fc800000000ff */
[----:B------:R-:W-:Y:S01]  /*32a0*/  @P0 PRMT R189, R197, 0x7610, R189 ;  /* 0x00007610c5bd0816 */ /* 0x000fe200000000bd */
[----:B------:R-:W-:-:S04]  /*32b0*/  FFMA.FTZ R197, R216, R11, R202 ;  /* 0x0000000bd8c57223 */ /* 0x000fc800000100ca */
[----:B----4-:R-:W-:-:S04]  /*32c0*/  FADD.FTZ R197, R204, -R197 ;  /* 0x800000c5ccc57221 */ /* 0x010fc80000010000 */
[----:B------:R-:W-:-:S04]  /*32d0*/  FMUL.FTZ R197, R2, R197 ;  /* 0x000000c502c57220 */ /* 0x000fc80000410000 */
[----:B------:R-:W-:-:S05]  /*32e0*/  @P1 FADD.FTZ R197, R159, R197 ;  /* 0x000000c59fc51221 */ /* 0x000fca0000010000 */
[----:B------:R-:W-:Y:S02]  /*32f0*/  @P0 F2FP.F16.F32.PACK_AB R199, RZ, R197 ;  /* 0x000000c5ffc7023e */ /* 0x000fe400000000ff */
[C---:B------:R-:W-:Y:S02]  /*3300*/  SEL R195, R197.reuse, R195, P6 ;  /* 0x000000c3c5c37207 */ /* 0x040fe40003000000 */
[----:B------:R-:W-:Y:S01]  /*3310*/  F2FP.F16.F32.PACK_AB R197, R197, R198 ;  /* 0x000000c6c5c5723e */ /* 0x000fe200000000ff */
[----:B------:R-:W-:Y:S01]  /*3320*/  FFMA.FTZ R198, R215, R11, R202 ;  /* 0x0000000bd7c67223 */ /* 0x000fe200000100ca */
[----:B------:R-:W-:-:S03]  /*3330*/  @P0 PRMT R189, R189, 0x5410, R199 ;  /* 0x00005410bdbd0816 */ /* 0x000fc600000000c7 */
[----:B-----5:R-:W-:-:S04]  /*3340*/  FADD.FTZ R198, R203, -R198 ;  /* 0x800000c6cbc67221 */ /* 0x020fc80000010000 */
        /* <DEDUP_REMOVED lines=10> */
[C---:B------:R-:W-:Y:S02]  /*33f0*/  SEL R121, R199.reuse, R121, P6 ;  /* 0x00000079c7797207 */ /* 0x040fe40003000000 */
[----:B------:R-:W-:Y:S01]  /*3400*/  F2FP.F16.F32.PACK_AB R198, R199, R198 ;  /* 0x000000c6c7c6723e */ /* 0x000fe200000000ff */
[----:B------:R-:W-:Y:S01]  /*3410*/  FFMA.FTZ R199, R212, R11, R202 ;  /* 0x0000000bd4c77223 */ /* 0x000fe200000100ca */
[----:B------:R-:W-:-:S03]  /*3420*/  @P0 PRMT R190, R190, 0x5410, R200 ;  /* 0x00005410bebe0816 */ /* 0x000fc600000000c8 */
        /* <DEDUP_REMOVED lines=25> */
.L_x_2484:
[----:B------:R-:W-:Y:S05]  /*35c0*/  BSYNC B1 ;  /* 0x0000000000017941 */ /* 0x000fea0003800000 */
.L_x_2483:
        /* <DEDUP_REMOVED lines=17> */
[----:B------:R-:W-:Y:S02]  /*36e0*/  @P0 F2FP.F16.F32.PACK_AB R197, RZ, R196 ;  /* 0x000000c4ffc5023e */ /* 0x000fe400000000ff */
        /* <DEDUP_REMOVED lines=18> */
[----:B-----5:R-:W-:-:S04]  /*3810*/  FADD.FTZ R197, R204, -R197 ;  /* 0x800000c5ccc57221 */ /* 0x020fc80000010000 */
[----:B------:R-:W-:-:S04]  /*3820*/  FMUL.FTZ R197, R2, R197 ;  /* 0x000000c502c57220 */ /* 0x000fc80000410000 */
[----:B------:R-:W-:-:S05]  /*3830*/  @P1 FADD.FTZ R197, R167, R197 ;  /* 0x000000c5a7c51221 */ /* 0x000fca0000010000 */
[----:B------:R-:W-:Y:S02]  /*3840*/  @P0 F2FP.F16.F32.PACK_AB R199, RZ, R197 ;  /* 0x000000c5ffc7023e */ /* 0x000fe400000000ff */
[C---:B------:R-:W-:Y:S02]  /*3850*/  SEL R195, R197.reuse, R195, P6 ;  /* 0x000000c3c5c37207 */ /* 0x040fe40003000000 */
[----:B------:R-:W-:Y:S01]  /*3860*/  F2FP.F16.F32.PACK_AB R197, R197, R198 ;  /* 0x000000c6c5c5723e */ /* 0x000fe200000000ff */
[----:B------:R-:W-:Y:S01]  /*3870*/  FFMA.FTZ R198, R5, R11, R202 ;  /* 0x0000000b05c67223 */ /* 0x000fe200000100ca */
[----:B------:R-:W-:-:S03]  /*3880*/  @P0 PRMT R189, R189, 0x5410, R199 ;  /* 0x00005410bdbd0816 */ /* 0x000fc600000000c7 */
[----:B--2---:R-:W-:-:S04]  /*3890*/  FADD.FTZ R198, R203, -R198 ;  /* 0x800000c6cbc67221 */ /* 0x004fc80000010000 */
        /* <DEDUP_REMOVED lines=39> */
.L_x_2486:
[----:B------:R-:W-:Y:S05]  /*3b10*/  BSYNC B1 ;  /* 0x0000000000017941 */ /* 0x000fea0003800000 */
.L_x_2485:
        /* <DEDUP_REMOVED lines=82> */
.L_x_2488:
[----:B------:R-:W-:Y:S05]  /*4040*/  BSYNC B1 ;  /* 0x0000000000017941 */ /* 0x000fea0003800000 */
.L_x_2487:
        /* <DEDUP_REMOVED lines=37> */
[----:B------:R-:W-:Y:S01]  /*42a0*/  @P0 F2FP.F16.F32.PACK_AB R202, RZ, R198 ;  /* 0x000000c6ffca023e */ /* 0x000fe200000000ff */
[----:B------:R-:W-:Y:S01]  /*42b0*/  @P1 FADD.FTZ R201, R17, R201 ;  /* 0x000000c911c91221 */ /* 0x000fe20000010000 */
[----:B------:R-:W-:-:S02]  /*42c0*/  @P1 FADD.FTZ R197, R22, R197 ;  /* 0x000000c516c51221 */ /* 0x000fc40000010000 */
[----:B------:R-:W-:Y:S01]  /*42d0*/  @P0 PRMT R190, R202, 0x7610, R190 ;  /* 0x00007610cabe0816 */ /* 0x000fe200000000be */
[----:B------:R-:W-:Y:S01]  /*42e0*/  @P1 FADD.FTZ R200, R23, R200 ;  /* 0x000000c817c81221 */ /* 0x000fe20000010000 */
[----:B------:R-:W-:Y:S02]  /*42f0*/  @P0 F2FP.F16.F32.PACK_AB R202, RZ, R201 ;  /* 0x000000c9ffca023e */ /* 0x000fe400000000ff */
[C---:B------:R-:W-:Y:S02]  /*4300*/  SEL R121, R201.reuse, R121, P6 ;  /* 0x00000079c9797207 */ /* 0x040fe40003000000 */
[----:B------:R-:W-:Y:S01]  /*4310*/  F2FP.F16.F32.PACK_AB R198, R201, R198 ;  /* 0x000000c6c9c6723e */ /* 0x000fe200000000ff */
[----:B------:R-:W-:Y:S01]  /*4320*/  @P1 FADD.FTZ R196, R20, R196 ;  /* 0x000000c414c41221 */ /* 0x000fe20000010000 */
[----:B------:R-:W-:Y:S02]  /*4330*/  @P0 F2FP.F16.F32.PACK_AB R201, RZ, R197 ;  /* 0x000000c5ffc9023e */ /* 0x000fe400000000ff */
[----:B------:R-:W-:-:S02]  /*4340*/  SEL R194, R197, R194, P6 ;  /* 0x000000c2c5c27207 */ /* 0x000fc40003000000 */
[----:B------:R-:W-:Y:S02]  /*4350*/  @P0 PRMT R189, R201, 0x7610, R189 ;  /* 0x00007610c9bd0816 */ /* 0x000fe400000000bd */
[----:B------:R-:W-:Y:S02]  /*4360*/  @P0 F2FP.F16.F32.PACK_AB R201, RZ, R200 ;  /* 0x000000c8ffc9023e */ /* 0x000fe400000000ff */
[C---:B------:R-:W-:Y:S02]  /*4370*/  SEL R195, R200.reuse, R195, P6 ;  /* 0x000000c3c8c37207 */ /* 0x040fe40003000000 */
[----:B------:R-:W-:Y:S02]  /*4380*/  F2FP.F16.F32.PACK_AB R197, R200, R197 ;  /* 0x000000c5c8c5723e */ /* 0x000fe400000000ff */
[----:B------:R-:W-:Y:S02]  /*4390*/  @P0 F2FP.F16.F32.PACK_AB R200, RZ, R196 ;  /* 0x000000c4ffc8023e */ /* 0x000fe400000000ff */
        /* <DEDUP_REMOVED lines=14> */
[----:B------:R-:W-:Y:S01]  /*4480*/  @P0 F2FP.F16.F32.PACK_AB R202, RZ, R11 ;  /* 0x0000000bffca023e */ /* 0x000fe200000000ff */
[----:B0-----:R-:W0:Y:S01]  /*4490*/  LDC.64 R200, c[0x0][0x2f8] ;  /* 0x0000be00ffc87b82 */ /* 0x001e220000000a00 */
[----:B------:R-:W-:Y:S02]  /*44a0*/  @P0 F2FP.F16.F32.PACK_AB R203, RZ, R199 ;  /* 0x000000c7ffcb023e */ /* 0x000fe400000000ff */
[----:B------:R-:W-:-:S02]  /*44b0*/  F2FP.F16.F32.PACK_AB R196, R199, R196 ;  /* 0x000000c4c7c4723e */ /* 0x000fc400000000ff */
[----:B------:R-:W-:Y:S02]  /*44c0*/  @P0 PRMT R191, R202, 0x7610, R191 ;  /* 0x00007610cabf0816 */ /* 0x000fe400000000bf */
[----:B------:R-:W-:Y:S02]  /*44d0*/  @P0 F2FP.F16.F32.PACK_AB R202, RZ, R2 ;  /* 0x00000002ffca023e */ /* 0x000fe400000000ff */
[----:B------:R-:W-:Y:S02]  /*44e0*/  F2FP.F16.F32.PACK_AB R199, R2, R11 ;  /* 0x0000000b02c7723e */ /* 0x000fe400000000ff */
[----:B------:R-:W-:Y:S02]  /*44f0*/  @P0 LEA R2, P1, R3, UR14, 0x4 ;  /* 0x0000000e03020c11 */ /* 0x000fe4000f8220ff */
[----:B------:R-:W-:Y:S02]  /*4500*/  @P0 PRMT R188, R188, 0x5410, R203 ;  /* 0x00005410bcbc0816 */ /* 0x000fe400000000cb */
[----:B------:R-:W-:Y:S01]  /*4510*/  @P0 PRMT R191, R191, 0x5410, R202 ;  /* 0x00005410bfbf0816 */ /* 0x000fe200000000ca */
[C---:B0-----:R-:W-:Y:S01]  /*4520*/  IMAD.WIDE.U32 R200, R3.reuse, 0x10, R200 ;  /* 0x0000001003c87825 */ /* 0x041fe200078e00c8 */
[----:B------:R-:W-:-:S04]  /*4530*/  @P0 LEA.HI.X R3, R3, UR15, RZ, 0x4, P1 ;  /* 0x0000000f03030c11 */ /* 0x000fc800088f24ff */
[----:B------:R3:W-:Y:S04]  /*4540*/  STG.E.128 desc[UR4][R200.64], R196 ;  /* 0x000000c4c8007986 */ /* 0x0007e8000c101d04 */
[----:B------:R3:W-:Y:S02]  /*4550*/  @P0 STG.E.128 desc[UR4][R2.64], R188 ;  /* 0x000000bc02000986 */ /* 0x0007e4000c101d04 */
.L_x_2490:
[----:B------:R-:W-:Y:S05]  /*4560*/  BSYNC B1 ;  /* 0x0000000000017941 */ /* 0x000fea0003800000 */
.L_x_2489:
[----:B---3--:R-:W3:Y:S02]  /*4570*/  LDC.64 R2, c[0x0][0x210] ;  /* 0x00008400ff027b82 */ /* 0x008ee40000000a00 */
[----:B---3--:R-:W-:-:S04]  /*4580*/  LEA R0, R2, R0, 0x2 ;  /* 0x0000000002007211 */ /* 0x008fc800078e10ff */
[----:B------:R-:W-:-:S13]  /*4590*/  ISETP.GE.AND P0, PT, R0, R3, PT ;  /* 0x000000030000720c */ /* 0x000fda0003f06270 */
[----:B------:R-:W-:Y:S05]  /*45a0*/  @!P0 BRA `(.L_x_2491) ;  /* 0xffffffc4007c8947 */ /* 0x000fea000383ffff */
.L_x_2473:
[----:B------:R-:W-:Y:S05]  /*45b0*/  BSYNC B0 ;  /* 0x0000000000007941 */ /* 0x000fea0003800000 */
.L_x_2472:
        /* <DEDUP_REMOVED lines=212> */
.L_x_2493:
[----:B------:R-:W-:Y:S05]  /*5300*/  BSYNC B0 ;  /* 0x0000000000007941 */ /* 0x000fea0003800000 */
.L_x_2492:
        /* <DEDUP_REMOVED lines=162> */
.L_x_2495:
[----:B------:R-:W-:Y:S05]  /*5d30*/  BSYNC B0 ;  /* 0x0000000000007941 */ /* 0x000fea0003800000 */
.L_x_2494:
        /* <DEDUP_REMOVED lines=23> */
.L_x_2497:
[----:B------:R-:W-:Y:S05]  /*5eb0*/  BSYNC B0 ;  /* 0x0000000000007941 */ /* 0x000fea0003800000 */
.L_x_2496:
        /* <DEDUP_REMOVED lines=23> */
.L_x_2499:
[----:B------:R-:W-:Y:S05]  /*6030*/  BSYNC B0 ;  /* 0x0000000000007941 */ /* 0x000fea0003800000 */
.L_x_2498:
        /* <DEDUP_REMOVED lines=23> */
.L_x_2501:
[----:B------:R-:W-:Y:S05]  /*61b0*/  BSYNC B0 ;  /* 0x0000000000007941 */ /* 0x000fea0003800000 */
.L_x_2500:
        /* <DEDUP_REMOVED lines=23> */
.L_x_2503:
[----:B------:R-:W-:Y:S05]  /*6330*/  BSYNC B0 ;  /* 0x0000000000007941 */ /* 0x000fea0003800000 */
.L_x_2502:
        /* <DEDUP_REMOVED lines=23> */
.L_x_2505:
[----:B------:R-:W-:Y:S05]  /*64b0*/  BSYNC B0 ;  /* 0x0000000000007941 */ /* 0x000fea0003800000 */
.L_x_2504:
[----:B------:R-:W-:Y:S05]  /*64c0*/  @!P4 EXIT ;  /* 0x000000000000c94d */ /* 0x000fea0003800000 */
[----:B------:R-:W-:Y:S04]  /*64d0*/  STG.E desc[UR4][R14.64], R27 ;  /* 0x0000001b0e007986 */ /* 0x000fe8000c101904 */
[----:B------:R-:W-:Y:S04]  /*64e0*/  STG.E desc[UR4][R10.64], R69 ;  /* 0x000000450a007986 */ /* 0x000fe8000c101904 */
[----:B------:R-:W-:Y:S04]  /*64f0*/  STG.E desc[UR4][R6.64], R95 ;  /* 0x0000005f06007986 */ /* 0x000fe8000c101904 */
[----:B------:R-:W-:Y:S01]  /*6500*/  STG.E desc[UR4][R4.64], R39 ;  /* 0x0000002704007986 */ /* 0x000fe2000c101904 */
[----:B------:R-:W-:Y:S05]  /*6510*/  EXIT ;  /* 0x000000000000794d */ /* 0x000fea0003800000 */
.L_x_2482:
        /* <DEDUP_REMOVED lines=8> */
.L_x_2507:
[----:B------:R-:W-:Y:S05]  /*65a0*/  BSYNC B1 ;  /* 0x0000000000017941 */ /* 0x000fea0003800000 */
.L_x_2506:
        /* <DEDUP_REMOVED lines=9> */
.L_x_2508:
        /* <DEDUP_REMOVED lines=8> */
.L_x_2509:
[----:B------:R-:W-:Y:S02]  /*66c0*/  MOV R198, R200 ;  /* 0x000000c800c67202 */ /* 0x000fe40000000f00 */
[----:B------:R-:W-:-:S05]  /*66d0*/  MOV R11, R201 ;  /* 0x000000c9000b7202 */ /* 0x000fca0000000f00 */
[----:B------:R-:W-:Y:S01]  /*66e0*/  FADD.FTZ R199, R199, R11 ;  /* 0x0000000bc7c77221 */ /* 0x000fe20000010000 */
[----:B------:R-:W-:-:S07]  /*66f0*/  MOV R11, 0xffffffff ;  /* 0xffffffff000b7802 */ /* 0x000fce0000000f00 */
[----:B------:R-:W-:Y:S05]  /*6700*/  WARPSYNC.COLLECTIVE R11, `(.L_x_2510) ;  /* 0x000000000b087348 */ /* 0x000fea0003c00000 */
[----:B------:R0:W1:Y:S02]  /*6710*/  SHFL.BFLY P0, R201, R198, R197, R196 ;  /* 0x0c0000c5c6c97389 */ /* 0x00006400000000c4 */
[----:B01----:R-:W-:Y:S01]  /*6720*/  ENDCOLLECTIVE ;  /* 0x000000000000791b */ /* 0x003fe20003800000 */
.L_x_2510:
        /* <DEDUP_REMOVED lines=8> */
.L_x_2511:
[----:B------:R-:W-:Y:S02]  /*67b0*/  MOV R198, R200 ;  /* 0x000000c800c67202 */ /* 0x000fe40000000f00 */
[----:B------:R-:W-:-:S05]  /*67c0*/  MOV R11, R201 ;  /* 0x000000c9000b7202 */ /* 0x000fca0000000f00 */
[----:B------:R-:W-:Y:S01]  /*67d0*/  FADD.FTZ R199, R199, R11 ;  /* 0x0000000bc7c77221 */ /* 0x000fe20000010000 */
[----:B------:R-:W-:-:S07]  /*67e0*/  MOV R11, 0xffffffff ;  /* 0xffffffff000b7802 */ /* 0x000fce0000000f00 */
[----:B------:R-:W-:Y:S05]  /*67f0*/  WARPSYNC.COLLECTIVE R11, `(.L_x_2512) ;  /* 0x000000000b087348 */ /* 0x000fea0003c00000 */
[----:B------:R0:W1:Y:S02]  /*6800*/  SHFL.BFLY P0, R201, R198, R197, R196 ;  /* 0x0c0000c5c6c97389 */ /* 0x00006400000000c4 */
[----:B01----:R-:W-:Y:S01]  /*6810*/  ENDCOLLECTIVE ;  /* 0x000000000000791b */ /* 0x003fe20003800000 */
.L_x_2512:
        /* <DEDUP_REMOVED lines=8> */
.L_x_2513:
[----:B------:R-:W-:Y:S02]  /*68a0*/  MOV R198, R200 ;  /* 0x000000c800c67202 */ /* 0x000fe40000000f00 */
[----:B------:R-:W-:-:S05]  /*68b0*/  MOV R11, R201 ;  /* 0x000000c9000b7202 */ /* 0x000fca0000000f00 */
[----:B------:R-:W-:Y:S01]  /*68c0*/  FADD.FTZ R199, R199, R11 ;  /* 0x0000000bc7c77221 */ /* 0x000fe20000010000 */
[----:B------:R-:W-:-:S07]  /*68d0*/  MOV R11, 0xffffffff ;  /* 0xffffffff000b7802 */ /* 0x000fce0000000f00 */
[----:B------:R-:W-:Y:S05]  /*68e0*/  WARPSYNC.COLLECTIVE R11, `(.L_x_2514) ;  /* 0x000000000b087348 */ /* 0x000fea0003c00000 */
[----:B------:R0:W1:Y:S02]  /*68f0*/  SHFL.BFLY P0, R201, R198, R197, R196 ;  /* 0x0c0000c5c6c97389 */ /* 0x00006400000000c4 */
[----:B01----:R-:W-:Y:S01]  /*6900*/  ENDCOLLECTIVE ;  /* 0x000000000000791b */ /* 0x003fe20003800000 */
.L_x_2514:
        /* <DEDUP_REMOVED lines=8> */
.L_x_2515:
[----:B------:R-:W-:Y:S02]  /*6990*/  MOV R198, R200 ;  /* 0x000000c800c67202 */ /* 0x000fe40000000f00 */
[----:B------:R-:W-:-:S07]  /*69a0*/  MOV R202, R201 ;  /* 0x000000c900ca7202 */ /* 0x000fce0000000f00 */
[----:B------:R-:W-:Y:S05]  /*69b0*/  WARPSYNC.COLLECTIVE R11, `(.L_x_2516) ;  /* 0x000000000b087348 */ /* 0x000fea0003c00000 */
[----:B------:R0:W1:Y:S02]  /*69c0*/  SHFL.BFLY P0, R201, R198, R197, R196 ;  /* 0x0c0000c5c6c97389 */ /* 0x00006400000000c4 */
[----:B01----:R-:W-:Y:S01]  /*69d0*/  ENDCOLLECTIVE ;  /* 0x000000000000791b */ /* 0x003fe20003800000 */
.L_x_2516:
[----:B------:R-:W-:Y:S01]  /*69e0*/  MOV R11, R201 ;  /* 0x000000c9000b7202 */ /* 0x000fe20000000f00 */
[----:B------:R-:W-:Y:S06]  /*69f0*/  BRA `(.L_x_2517) ;  /* 0xffffffc400887947 */ /* 0x000fec000383ffff */
.L_x_2518:
        /* <DEDUP_REMOVED lines=16> */
.L_x_3802:


//--------------------- .text._ZN10layer_norm31ln_parallel_residual_bwd_kernelINS_13Kernel_traitsIf6__halffS2_fjLj1024ELj1ELj4ELj1ELj16ENS_18Kernel_traits_baseILj1024EfS2_fS2_fjLj128EEEEELb0ELb0ELb1EEEvNS_9BwdParamsE --------------------------
	.section	.text._ZN10layer_norm31ln_parallel_residual_bwd_kernelINS_13Kernel_traitsIf6__halffS2_fjLj1024ELj1ELj4ELj1ELj16ENS_18Kernel_traits_baseILj1024EfS2_fS2_fjLj128EEEEELb0ELb0ELb1EEEvNS_9BwdParamsE,"ax",@progbits
	.align	128
        .global         _ZN10layer_norm31ln_parallel_residual_bwd_kernelINS_13Kernel_traitsIf6__halffS2_fjLj1024ELj1ELj4ELj1ELj16ENS_18Kernel_traits_baseILj1024EfS2_fS2_fjLj128EEEEELb0ELb0ELb1EEEvNS_9BwdParamsE
        .type           _ZN10layer_norm31ln_parallel_residual_bwd_kernelINS_13Kernel_traitsIf6__halffS2_fjLj1024ELj1ELj4ELj1ELj16ENS_18Kernel_traits_baseILj1024EfS2_fS2_fjLj128EEEEELb0ELb0ELb1EEEvNS_9BwdParamsE,@function
        .size           _ZN10layer_norm31ln_parallel_residual_bwd_kernelINS_13Kernel_traitsIf6__halffS2_fjLj1024ELj1ELj4ELj1ELj16ENS_18Kernel_traits_baseILj1024EfS2_fS2_fjLj128EEEEELb0ELb0ELb1EEEvNS_9BwdParamsE,(.L_x_3803 - _ZN10layer_norm31ln_parallel_residual_bwd_kernelINS_13Kernel_traitsIf6__halffS2_fjLj1024ELj1ELj4ELj1ELj16ENS_18Kernel_traits_baseILj1024EfS2_fS2_fjLj128EEEEELb0ELb0ELb1EEEvNS_9BwdParamsE)
        .other          _ZN10layer_norm31ln_parallel_residual_bwd_kernelINS_13Kernel_traitsIf6__halffS2_fjLj1024ELj1ELj4ELj1ELj16ENS_18Kernel_traits_baseILj1024EfS2_fS2_fjLj128EEEEELb0ELb0ELb1EEEvNS_9BwdParamsE,@"STO_CUDA_ENTRY STV_DEFAULT"
_ZN10layer_norm31ln_parallel_residual_bwd_kernelINS_13Kernel_traitsIf6__halffS2_fjLj1024ELj1ELj4ELj1ELj16ENS_18Kernel_traits_baseILj1024EfS2_fS2_fjLj128EEEEELb0ELb0ELb1EEEvNS_9BwdParamsE:
.text._ZN10layer_norm31ln_parallel_residual_bwd_kernelINS_13Kernel_traitsIf6__halffS2_fjLj1024ELj1ELj4ELj1ELj16ENS_18Kernel_traits_baseILj1024EfS2_fS2_fjLj128EEEEELb0ELb0ELb1EEEvNS_9BwdParamsE:
        /* <DEDUP_REMOVED lines=81> */
.L_x_2520:
        /* <DEDUP_REMOVED lines=114> */
[----:B-1----:R-:W-:Y:S02]  /*0c30*/  CS2R R2, SRZ ;  /* 0x0000000000027805 */ /* 0x002fe4000001ff00 */
[----:B------:R-:W-:Y:S01]  /*0c40*/  CS2R R224, SRZ ;  /* 0x0000000000e07805 */ /* 0x000fe2000001ff00 */
[----:B------:R-:W5:Y:S01]  /*0c50*/  LDG.E.128 R76, desc[UR4][R4.64+0x400] ;  /* 0x00040004044c7981 */ /* 0x000f62000c1e1d00 */
[----:B------:R-:W-:Y:S02]  /*0c60*/  MOV R223, RZ ;  /* 0x000000ff00df7202 */ /* 0x000fe40000000f00 */
[----:B------:R-:W-:-:S02]  /*0c70*/  CS2R R202, SRZ ;  /* 0x0000000000ca7805 */ /* 0x000fc4000001ff00 */
[----:B------:R-:W-:Y:S01]  /*0c80*/  MOV R209, RZ ;  /* 0x000000ff00d17202 */ /* 0x000fe20000000f00 */
        /* <DEDUP_REMOVED lines=9> */
.L_x_2524:
[----:B0-----:R-:W0:Y:S01]  /*0d20*/  LDC.64 R24, c[0x0][0x250] ;  /* 0x00009400ff187b82 */ /* 0x001e220000000a00 */
[----:B------:R-:W-:Y:S01]  /*0d30*/  IMAD R215, R201, UR10, RZ ;  /* 0x0000000ac9d77c24 */ /* 0x000fe2000f8e02ff */
[----:B------:R1:W-:Y:S04]  /*0d40*/  STL [R1+0x104], R121 ;  /* 0x0001047901007387 */ /* 0x0003e80000100800 */
[----:B------:R-:W-:Y:S01]  /*0d50*/  SHF.R.S32.HI R26, RZ, 0x1f, R215 ;  /* 0x0000001fff1a7819 */ /* 0x000fe200000114d7 */
[----:B------:R2:W-:Y:S01]  /*0d60*/  STL [R1+0x100], R120 ;  /* 0x0001007801007387 */ /* 0x0005e20000100800 */
[----:B------:R-:W3:Y:S02]  /*0d70*/  LDC.64 R172, c[0x0][0x238] ;  /* 0x00008e00ffac7b82 */ /* 0x000ee40000000a00 */
[----:B------:R-:W-:Y:S01]  /*0d80*/  LEA.HI R215, R26, R215, RZ, 0x3 ;  /* 0x000000d71ad77211 */ /* 0x000fe200078f18ff */
[----:B-1----:R-:W4:Y:S03]  /*0d90*/  LDL.LU R121, [R1+0x1c] ;  /* 0x00001c0001797983 */ /* 0x002f260000300800 */
[----:B------:R-:W-:-:S02]  /*0da0*/  LEA.HI.SX32 R215, R215, R100, 0x1d ;  /* 0x00000064d7d77211 */ /* 0x000fc400078feaff */
[----:B------:R-:W1:Y:S01]  /*0db0*/  LDC.64 R176, c[0x0][0x2c0] ;  /* 0x0000b000ffb07b82 */ /* 0x000e620000000a00 */
[----:B--2---:R-:W2:Y:S04]  /*0dc0*/  LDL.LU R120, [R1+0xc] ;  /* 0x00000c0001787983 */ /* 0x004ea80000300800 */
[----:B------:R-:W2:Y:S03]  /*0dd0*/  LDL.LU R232, [R1+0x18] ;  /* 0x0000180001e87983 */ /* 0x000ea60000300800 */
[----:B------:R-:W1:Y:S01]  /*0de0*/  LDC.64 R30, c[0x0][0x258] ;  /* 0x00009600ff1e7b82 */ /* 0x000e620000000a00 */
[----:B0-----:R-:W-:Y:S01]  /*0df0*/  IMAD.WIDE R24, R201, 0x4, R24 ;  /* 0x00000004c9187825 */ /* 0x001fe200078e0218 */
[----:B------:R-:W2:Y:S04]  /*0e00*/  LDL.LU R222, [R1+0x8] ;  /* 0x0000080001de7983 */ /* 0x000ea80000300800 */
[----:B------:R1:W4:Y:S02]  /*0e10*/  LDG.E R217, desc[UR4][R24.64] ;  /* 0x0000000418d97981 */ /* 0x000324000c1e1900 */
[----:B------:R-:W0:Y:S01]  /*0e20*/  LDC.64 R174, c[0x0][0x2b8] ;  /* 0x0000ae00ffae7b82 */ /* 0x000e220000000a00 */
[----:B---3--:R-:W-:-:S05]  /*0e30*/  IMAD.WIDE.U32 R32, R215, 0x20, R172 ;  /* 0x00000020d7207825 */ /* 0x008fca00078e00ac */
[----:B------:R-:W3:Y:S01]  /*0e40*/  LDG.E.128 R188, desc[UR4][R32.64] ;  /* 0x0000000420bc7981 */ /* 0x000ee2000c1e1d00 */
[----:B-1----:R-:W-:Y:S01]  /*0e50*/  IMAD.WIDE.U32 R24, R215, 0x10, R176 ;  /* 0x00000010d7187825 */ /* 0x002fe200078e00b0 */
[----:B------:R-:W1:Y:S05]  /*0e60*/  LDC.U8 R178, c[0x0][0x2a0] ;  /* 0x0000a800ffb27b82 */ /* 0x000e6a0000000000 */
[----:B------:R-:W2:Y:S01]  /*0e70*/  LDG.E.128 R24, desc[UR4][R24.64] ;  /* 0x0000000418187981 */ /* 0x000ea2000c1e1d00 */
[----:B------:R-:W-:Y:S02]  /*0e80*/  IMAD.WIDE R30, R201, 0x4, R30 ;  /* 0x00000004c91e7825 */ /* 0x000fe400078e021e */
[----:B------:R-:W2:Y:S01]  /*0e90*/  @P0 LDC.64 R170, c[0x0][0x2c8] ;  /* 0x0000b200ffaa0b82 */ /* 0x000ea20000000a00 */
[----:B------:R-:W2:Y:S04]  /*0ea0*/  LDG.E.128 R32, desc[UR4][R32.64+0x10] ;  /* 0x0000100420207981 */ /* 0x000ea8000c1e1d00 */
[----:B------:R-:W2:Y:S01]  /*0eb0*/  LDG.E R216, desc[UR4][R30.64] ;  /* 0x000000041ed87981 */ /* 0x000ea2000c1e1900 */
[----:B0-----:R-:W-:-:S02]  /*0ec0*/  IMAD.WIDE.U32 R28, R215, 0x10, R174 ;  /* 0x00000010d71c7825 */ /* 0x001fc400078e00ae */
[----:B------:R-:W0:Y:S04]  /*0ed0*/  @P0 LDC.64 R100, c[0x0][0x2c8] ;  /* 0x0000b200ff640b82 */ /* 0x000e280000000a00 */
[----:B------:R-:W2:Y:S01]  /*0ee0*/  LDG.E.128 R28, desc[UR4][R28.64] ;  /* 0x000000041c1c7981 */ /* 0x000ea2000c1e1d00 */
[----:B-1----:R-:W-:-:S03]  /*0ef0*/  ISETP.NE.AND P1, PT, R178, RZ, PT ;  /* 0x000000ffb200720c */ /* 0x002fc60003f25270 */
[----:B------:R-:W1:Y:S01]  /*0f00*/  @P0 LDC.64 R102, c[0x0][0x2c8] ;  /* 0x0000b200ff660b82 */ /* 0x000e620000000a00 */
[----:B----4-:R-:W-:-:S05]  /*0f10*/  FSEL R217, R217, RZ, !P1 ;  /* 0x000000ffd9d97208 */ /* 0x010fca0004800000 */
[----:B---3--:R-:W-:Y:S01]  /*0f20*/  FADD.FTZ R219, R190, -R217 ;  /* 0x800000d9bedb7221 */ /* 0x008fe20000010000 */
[----:B--2---:R-:W-:-:S03]  /*0f30*/  HADD2.F32 R190, -RZ, R25.H0_H0 ;  /* 0x20000019ffbe7230 */ /* 0x004fc60000004100 */
[----:B------:R-:W-:Y:S02]  /*0f40*/  FMUL.FTZ R219, R216, R219 ;  /* 0x000000dbd8db7220 */ /* 0x000fe40000410000 */
[----:B------:R-:W-:Y:S02]  /*0f50*/  FADD.FTZ R250, R190, R250 ;  /* 0x000000fabefa7221 */ /* 0x000fe40000010000 */
[-C--:B------:R-:W-:Y:S01]  /*0f60*/  FFMA.FTZ R246, R219, R190.reuse, R246 ;  /* 0x000000bedbf67223 */ /* 0x080fe200000100f6 */
[----:B-----5:R-:W-:Y:S01]  /*0f70*/  FMUL.FTZ R190, R70, R190 ;  /* 0x000000be46be7220 */ /* 0x020fe20000410000 */
[----:B------:R-:W-:Y:S02]  /*0f80*/  HADD2.F32 R220, -RZ, R29.H0_H0 ;  /* 0x2000001dffdc7230 */ /* 0x000fe40000004100 */
[----:B------:R-:W-:-:S03]  /*0f90*/  FADD.FTZ R191, R191, -R217 ;  /* 0x800000d9bfbf7221 */ /* 0x000fc60000010000 */
[----:B------:R-:W-:Y:S01]  /*0fa0*/  FADD.FTZ R242, R220, R242 ;  /* 0x000000f2dcf27221 */ /* 0x000fe20000010000 */
[-C--:B------:R-:W-:Y:S01]  /*0fb0*/  FFMA.FTZ R204, R219, R220.reuse, R204 ;  /* 0x000000dcdbcc7223 */ /* 0x080fe200000100cc */
[----:B------:R-:W-:Y:S01]  /*0fc0*/  FFMA.FTZ R220, R38, R220, R190 ;  /* 0x000000dc26dc7223 */ /* 0x000fe200000100be */
[----:B------:R-:W-:Y:S02]  /*0fd0*/  HADD2.F32 R190, -RZ, R25.H1_H1 ;  /* 0x30000019ffbe7230 */ /* 0x000fe40000004100 */
[----:B------:R-:W-:Y:S02]  /*0fe0*/  HADD2.F32 R25, -RZ, R29.H1_H1 ;  /* 0x3000001dff197230 */ /* 0x000fe40000004100 */
[----:B------:R-:W-:Y:S01]  /*0ff0*/  FMUL.FTZ R29, R216, R191 ;  /* 0x000000bfd81d7220 */ /* 0x000fe20000410000 */
[-C--:B------:R-:W-:Y:S01]  /*1000*/  FMUL.FTZ R191, R71, R190.reuse ;  /* 0x000000be47bf7220 */ /* 0x080fe20000410000 */
[----:B------:R-:W-:Y:S02]  /*1010*/  FADD.FTZ R249, R190, R249 ;  /* 0x000000f9bef97221 */ /* 0x000fe40000010000 */
[----:B------:R-:W-:Y:S01]  /*1020*/  FFMA.FTZ R245, R29, R190, R245 ;  /* 0x000000be1df57223 */ /* 0x000fe200000100f5 */
[----:B------:R-:W-:-:S02]  /*1030*/  HADD2.F32 R190, -RZ, R26.H0_H0 ;  /* 0x2000001affbe7230 */ /* 0x000fc40000004100 */
[----:B------:R-:W-:-:S04]  /*1040*/  FADD.FTZ R221, -R217, R32 ;  /* 0x00000020d9dd7221 */ /* 0x000fc80000010100 */
[----:B------:R-:W-:Y:S01]  /*1050*/  FMUL.FTZ R221, R216, R221 ;  /* 0x000000ddd8dd7220 */ /* 0x000fe20000410000 */
[----:B------:R-:W-:-:S03]  /*1060*/  FADD.FTZ R121, R190, R121 ;  /* 0x00000079be797221 */ /* 0x000fc60000010000 */
[-C--:B------:R-:W-:Y:S02]  /*1070*/  FFMA.FTZ R120, R221, R190.reuse, R120 ;  /* 0x000000bedd787223 */ /* 0x080fe40000010078 */
[----:B------:R2:W-:Y:S04]  /*1080*/  STL [R1+0x1c], R121 ;  /* 0x00001c7901007387 */ /* 0x0005e80000100800 */
[----:B--2---:R-:W2:Y:S04]  /*1090*/  LDL.LU R121, [R1+0x4] ;  /* 0x0000040001797983 */ /* 0x004ea80000300800 */
[----:B------:R-:W3:Y:S04]  /*10a0*/  LDL.LU R233, [R1+0x24] ;  /* 0x0000240001e97983 */ /* 0x000ee80000300800 */
[----:B------:R4:W-:Y:S04]  /*10b0*/  STL [R1+0xc], R120 ;  /* 0x00000c7801007387 */ /* 0x0009e80000100800 */
[----:B----4-:R-:W4:Y:S01]  /*10c0*/  LDL.LU R120, [R1+0x14] ;  /* 0x0000140001787983 */ /* 0x010f220000300800 */
[----:B------:R-:W-:Y:S01]  /*10d0*/  FADD.FTZ R241, R25, R241 ;  /* 0x000000f119f17221 */ /* 0x000fe20000010000 */
[-C--:B------:R-:W-:Y:S01]  /*10e0*/  FFMA.FTZ R205, R29, R25.reuse, R205 ;  /* 0x000000191dcd7223 */ /* 0x080fe200000100cd */
[----:B------:R-:W-:Y:S01]  /*10f0*/  FFMA.FTZ R25, R39, R25, R191 ;  /* 0x0000001927197223 */ /* 0x000fe200000100bf */
[----:B------:R-:W-:Y:S01]  /*1100*/  FADD.FTZ R33, -R217, R33 ;  /* 0x00000021d9217221 */ /* 0x000fe20000010100 */
[----:B------:R-:W-:Y:S01]  /*1110*/  FMUL.FTZ R191, R72, R190 ;  /* 0x000000be48bf7220 */ /* 0x000fe20000410000 */
[----:B------:R-:W-:Y:S01]  /*1120*/  HADD2.F32 R190, -RZ, R26.H1_H1 ;  /* 0x3000001affbe7230 */ /* 0x000fe20000004100 */
[----:B------:R-:W-:Y:S01]  /*1130*/  IADD3 R213, R215, 0x20, RZ ;  /* 0x00000020d7d57810 */ /* 0x000fe20007ffe0ff */
[--C-:B------:R-:W-:Y:S01]  /*1140*/  HADD2.F32 R32, -RZ, R30.reuse.H0_H0 ;  /* 0x2000001eff207230 */ /* 0x100fe20000004100 */
[----:B------:R-:W4:Y:S01]  /*1150*/  LDL.LU R236, [R1] ;  /* 0x0000000001ec7983 */ /* 0x000f220000300800 */
[----:B------:R-:W-:-:S02]  /*1160*/  HADD2.F32 R26, -RZ, R30.H1_H1 ;  /* 0x3000001eff1a7230 */ /* 0x000fc40000004100 */
[----:B------:R-:W-:Y:S01]  /*1170*/  FMUL.FTZ R30, R216, R33 ;  /* 0x00000021d81e7220 */ /* 0x000fe20000410000 */
[-C--:B------:R-:W-:Y:S01]  /*1180*/  FMUL.FTZ R33, R73, R190.reuse ;  /* 0x000000be49217220 */ /* 0x080fe20000410000 */
[----:B------:R-:W-:Y:S02]  /*1190*/  FADD.FTZ R232, R190, R232 ;  /* 0x000000e8bee87221 */ /* 0x000fe40000010000 */
[----:B------:R-:W-:Y:S01]  /*11a0*/  FFMA.FTZ R222, R30, R190, R222 ;  /* 0x000000be1ede7223 */ /* 0x000fe200000100de */
[----:B------:R-:W-:Y:S01]  /*11b0*/  FADD.FTZ R251, R26, R251 ;  /* 0x000000fb1afb7221 */ /* 0x000fe20000010000 */
[-C--:B------:R-:W-:Y:S01]  /*11c0*/  FFMA.FTZ R203, R30, R26.reuse, R203 ;  /* 0x0000001a1ecb7223 */ /* 0x080fe200000100cb */
[----:B------:R-:W-:Y:S01]  /*11d0*/  FFMA.FTZ R26, R41, R26, R33 ;  /* 0x0000001a291a7223 */ /* 0x000fe20000010021 */
[----:B------:R-:W-:Y:S01]  /*11e0*/  IMAD.WIDE.U32 R156, R213, 0x10, R176 ;  /* 0x00000010d59c7825 */ /* 0x000fe200078e00b0 */
[----:B------:R-:W-:Y:S03]  /*11f0*/  STL [R1+0x18], R232 ;  /* 0x000018e801007387 */ /* 0x000fe60000100800 */
[----:B------:R-:W-:Y:S01]  /*1200*/  FADD.FTZ R34, -R217, R34 ;  /* 0x00000022d9227221 */ /* 0x000fe20000010100 */
[----:B------:R-:W-:Y:S01]  /*1210*/  HADD2.F32 R33, -RZ, R31.H0_H0 ;  /* 0x2000001fff217230 */ /* 0x000fe20000004100 */
[----:B------:R0:W-:Y:S01]  /*1220*/  STL [R1+0x8], R222 ;  /* 0x000008de01007387 */ /* 0x0001e20000100800 */
[----:B------:R-:W-:-:S04]  /*1230*/  IMAD.WIDE.U32 R160, R213, 0x20, R172 ;  /* 0x00000020d5a07825 */ /* 0x000fc800078e00ac */
[----:B------:R-:W-:Y:S01]  /*1240*/  FMUL.FTZ R34, R216, R34 ;  /* 0x00000022d8227220 */ /* 0x000fe20000410000 */
[----:B------:R-:W4:Y:S01]  /*1250*/  LDL.LU R235, [R1+0x20] ;  /* 0x0000200001eb7983 */ /* 0x000f220000300800 */
[----:B------:R-:W-:-:S03]  /*1260*/  IMAD.WIDE.U32 R112, R213, 0x10, R174 ;  /* 0x00000010d5707825 */ /* 0x000fc600078e00ae */
[----:B------:R-:W4:Y:S01]  /*1270*/  LDL.LU R234, [R1+0x10] ;  /* 0x0000100001ea7983 */ /* 0x000f220000300800 */
[----:B0-----:R-:W-:-:S03]  /*1280*/  HADD2.F32 R222, -RZ, R27.H0_H0 ;  /* 0x2000001bffde7230 */ /* 0x001fc60000004100 */
[----:B------:R-:W4:Y:S04]  /*1290*/  LDG.E.128 R116, desc[UR4][R160.64] ;  /* 0x00000004a0747981 */ /* 0x000f28000c1e1d00 */
[----:B------:R-:W4:Y:S04]  /*12a0*/  LDG.E.128 R156, desc[UR4][R156.64] ;  /* 0x000000049c9c7981 */ /* 0x000f28000c1e1d00 */
[----:B------:R-:W4:Y:S01]  /*12b0*/  LDG.E.128 R112, desc[UR4][R112.64] ;  /* 0x0000000470707981 */ /* 0x000f22000c1e1d00 */
[----:B--2---:R-:W-:Y:S01]  /*12c0*/  FADD.FTZ R121, R33, R121 ;  /* 0x0000007921797221 */ /* 0x004fe20000010000 */
[----:B---3--:R-:W-:-:S04]  /*12d0*/  FADD.FTZ R233, R222, R233 ;  /* 0x000000e9dee97221 */ /* 0x008fc80000010000 */
[----:B------:R0:W-:Y:S01]  /*12e0*/  STL [R1+0x4], R121 ;  /* 0x0000047901007387 */ /* 0x0001e20000100800 */
[----:B----4-:R-:W-:-:S03]  /*12f0*/  FFMA.FTZ R120, R34, R222, R120 ;  /* 0x000000de22787223 */ /* 0x010fc60000010078 */
[----:B0-----:R-:W2:Y:S04]  /*1300*/  LDL.LU R121, [R1+0x4c] ;  /* 0x00004c0001797983 */ /* 0x001ea80000300800 */
[----:B------:R0:W-:Y:S01]  /*1310*/  STL [R1+0x24], R233 ;  /* 0x000024e901007387 */ /* 0x0001e20000100800 */
[----:B------:R-:W-:Y:S01]  /*1320*/  FADD.FTZ R35, -R217, R35 ;  /* 0x00000023d9237221 */ /* 0x000fe20000010100 */
[----:B------:R-:W-:Y:S01]  /*1330*/  FMUL.FTZ R232, R74, R222 ;  /* 0x000000de4ae87220 */ /* 0x000fe20000410000 */
[----:B------:R-:W-:Y:S01]  /*1340*/  FFMA.FTZ R211, R34, R33, R211 ;  /* 0x0000002122d37223 */ /* 0x000fe200000100d3 */
[----:B------:R-:W3:Y:S04]  /*1350*/  LDG.E.128 R160, desc[UR4][R160.64+0x10] ;  /* 0x00001004a0a07981 */ /* 0x000ee8000c1e1d00 */
[----:B0-----:R-:W4:Y:S04]  /*1360*/  LDL.LU R233, [R1+0x3c] ;  /* 0x00003c0001e97983 */ /* 0x001f280000300800 */
[----:B------:R0:W-:Y:S04]  /*1370*/  STL [R1+0x14], R120 ;  /* 0x0000147801007387 */ /* 0x0001e80000100800 */
[----:B0-----:R-:W3:Y:S01]  /*1380*/  LDL.LU R120, [R1+0x2c] ;  /* 0x00002c0001787983 */ /* 0x001ee20000300800 */
[----:B------:R-:W-:-:S02]  /*1390*/  HADD2.F32 R222, -RZ, R27.H1_H1 ;  /* 0x3000001bffde7230 */ /* 0x000fc40000004100 */
[----:B------:R-:W-:Y:S02]  /*13a0*/  HADD2.F32 R27, -RZ, R31.H1_H1 ;  /* 0x3000001fff1b7230 */ /* 0x000fe40000004100 */
[----:B------:R-:W-:Y:S01]  /*13b0*/  FMUL.FTZ R31, R216, R35 ;  /* 0x00000023d81f7220 */ /* 0x000fe20000410000 */
[-C--:B------:R-:W-:Y:S01]  /*13c0*/  FMUL.FTZ R35, R75, R222.reuse ;  /* 0x000000de4b237220 */ /* 0x080fe20000410000 */
[----:B------:R-:W-:Y:S02]  /*13d0*/  FADD.FTZ R235, R222, R235 ;  /* 0x000000ebdeeb7221 */ /* 0x000fe40000010000 */
[----:B------:R-:W-:Y:S01]  /*13e0*/  FFMA.FTZ R234, R31, R222, R234 ;  /* 0x000000de1fea7223 */ /* 0x000fe200000100ea */
[----:B------:R-:W-:Y:S01]  /*13f0*/  FADD.FTZ R236, R27, R236 ;  /* 0x000000ec1bec7221 */ /* 0x000fe20000010000 */
[----:B------:R-:W-:Y:S01]  /*1400*/  FADD.FTZ R116, -R217, R116 ;  /* 0x00000074d9747221 */ /* 0x000fe20000010100 */
[----:B------:R-:W-:Y:S02]  /*1410*/  HADD2.F32 R222, -RZ, R156.H0_H0 ;  /* 0x2000009cffde7230 */ /* 0x000fe40000004100 */
[-C--:B------:R-:W-:Y:S01]  /*1420*/  FFMA.FTZ R209, R31, R27.reuse, R209 ;  /* 0x0000001b1fd17223 */ /* 0x080fe200000100d1 */
[----:B------:R-:W-:Y:S01]  /*1430*/  FFMA.FTZ R27, R43, R27, R35 ;  /* 0x0000001b2b1b7223 */ /* 0x000fe20000010023 */
[----:B------:R-:W-:Y:S01]  /*1440*/  FMUL.FTZ R116, R216, R116 ;  /* 0x00000074d8747220 */ /* 0x000fe20000410000 */
[----:B------:R-:W-:Y:S01]  /*1450*/  HADD2.F32 R35, -RZ, R112.H0_H0 ;  /* 0x20000070ff237230 */ /* 0x000fe20000004100 */
[----:B------:R-:W-:Y:S01]  /*1460*/  STL [R1], R236 ;  /* 0x000000ec01007387 */ /* 0x000fe20000100800 */
[----:B------:R-:W-:-:S03]  /*1470*/  FFMA.FTZ R33, R42, R33, R232 ;  /* 0x000000212a217223 */ /* 0x000fc600000100e8 */
[----:B------:R-:W-:Y:S04]  /*1480*/  STL [R1+0x20], R235 ;  /* 0x000020eb01007387 */ /* 0x000fe80000100800 */
[----:B------:R-:W-:Y:S04]  /*1490*/  STL [R1+0x10], R234 ;  /* 0x000010ea01007387 */ /* 0x000fe80000100800 */
[----:B------:R-:W3:Y:S01]  /*14a0*/  LDL.LU R232, [R1+0x28] ;  /* 0x0000280001e87983 */ /* 0x000ee20000300800 */
[----:B--2---:R-:W-:-:S05]  /*14b0*/  FADD.FTZ R121, R222, R121 ;  /* 0x00000079de797221 */ /* 0x004fca0000010000 */
[----:B------:R0:W-:Y:S01]  /*14c0*/  STL [R1+0x4c], R121 ;  /* 0x00004c7901007387 */ /* 0x0001e20000100800 */
[----:B----4-:R-:W-:-:S03]  /*14d0*/  FFMA.FTZ R233, R116, R222, R233 ;  /* 0x000000de74e97223 */ /* 0x010fc600000100e9 */
[----:B0-----:R-:W2:Y:S04]  /*14e0*/  LDL.LU R121, [R1+0x48] ;  /* 0x0000480001797983 */ /* 0x001ea80000300800 */
[----:B------:R-:W4:Y:S04]  /*14f0*/  LDL.LU R235, [R1+0x38] ;  /* 0x0000380001eb7983 */ /* 0x000f280000300800 */
[----:B------:R-:W-:Y:S01]  /*1500*/  STL [R1+0x3c], R233 ;  /* 0x00003ce901007387 */ /* 0x000fe20000100800 */
[----:B---3--:R-:W-:-:S05]  /*1510*/  FADD.FTZ R120, R35, R120 ;  /* 0x0000007823787221 */ /* 0x008fca0000010000 */
[----:B------:R0:W-:Y:S04]  /*1520*/  STL [R1+0x2c], R120 ;  /* 0x00002c7801007387 */ /* 0x0001e80000100800 */
[----:B0-----:R-:W3:Y:S01]  /*1530*/  LDL.LU R120, [R1+0x54] ;  /* 0x0000540001787983 */ /* 0x001ee20000300800 */
[----:B------:R-:W-:Y:S01]  /*1540*/  FMUL.FTZ R222, R76, R222 ;  /* 0x000000de4cde7220 */ /* 0x000fe20000410000 */
[----:B------:R-:W-:Y:S01]  /*1550*/  FADD.FTZ R117, -R217, R117 ;  /* 0x00000075d9757221 */ /* 0x000fe20000010100 */
[----:B------:R-:W-:Y:S02]  /*1560*/  HADD2.F32 R156, -RZ, R156.H1_H1 ;  /* 0x3000009cff9c7230 */ /* 0x000fe40000004100 */
[----:B------:R-:W-:Y:S01]  /*1570*/  FFMA.FTZ R224, R116, R35, R224 ;  /* 0x0000002374e07223 */ /* 0x000fe200000100e0 */
[----:B------:R-:W-:-:S02]  /*1580*/  HADD2.F32 R112, -RZ, R112.H1_H1 ;  /* 0x30000070ff707230 */ /* 0x000fc40000004100 */
[----:B------:R-:W-:Y:S01]  /*1590*/  FFMA.FTZ R35, R44, R35, R222 ;  /* 0x000000232c237223 */ /* 0x000fe200000100de */
[----:B------:R-:W-:Y:S01]  /*15a0*/  FMUL.FTZ R117, R216, R117 ;  /* 0x00000075d8757220 */ /* 0x000fe20000410000 */
[----:B------:R-:W-:Y:S01]  /*15b0*/  FMUL.FTZ R222, R77, R156 ;  /* 0x0000009c4dde7220 */ /* 0x000fe20000410000 */
[----:B------:R-:W3:Y:S02]  /*15c0*/  LDL.LU R234, [R1+0x44] ;  /* 0x0000440001ea7983 */ /* 0x000ee40000300800 */
[-C--:B------:R-:W-:Y:S01]  /*15d0*/  FFMA.FTZ R223, R117, R112.reuse, R223 ;  /* 0x0000007075df7223 */ /* 0x080fe200000100df */
[----:B------:R-:W-:Y:S01]  /*15e0*/  FADD.FTZ R232, R112, R232 ;  /* 0x000000e870e87221 */ /* 0x000fe20000010000 */
[----:B------:R-:W-:Y:S01]  /*15f0*/  FFMA.FTZ R112, R45, R112, R222 ;  /* 0x000000702d707223 */ /* 0x000fe200000100de */
[----:B------:R-:W-:Y:S01]  /*1600*/  HADD2.F32 R222, -RZ, R157.H0_H0 ;  /* 0x2000009dffde7230 */ /* 0x000fe20000004100 */
[----:B------:R-:W3:Y:S04]  /*1610*/  LDL.LU R233, [R1+0x34] ;  /* 0x0000340001e97983 */ /* 0x000ee80000300800 */
[----:B------:R0:W-:Y:S04]  /*1620*/  STL [R1+0x28], R232 ;  /* 0x000028e801007387 */ /* 0x0001e80000100800 */
[----:B0-----:R-:W3:Y:S01]  /*1630*/  LDL.LU R232, [R1+0x50] ;  /* 0x0000500001e87983 */ /* 0x001ee20000300800 */
[----:B--2---:R-:W-:Y:S01]  /*1640*/  FADD.FTZ R121, R156, R121 ;  /* 0x000000799c797221 */ /* 0x004fe20000010000 */
[----:B----4-:R-:W-:-:S04]  /*1650*/  FFMA.FTZ R235, R117, R156, R235 ;  /* 0x0000009c75eb7223 */ /* 0x010fc800000100eb */
[----:B------:R0:W-:Y:S04]  /*1660*/  STL [R1+0x48], R121 ;  /* 0x0000487901007387 */ /* 0x0001e80000100800 */
[----:B0-----:R-:W2:Y:S04]  /*1670*/  LDL.LU R121, [R1+0x40] ;  /* 0x0000400001797983 */ /* 0x001ea80000300800 */
[----:B------:R-:W-:Y:S01]  /*1680*/  STL [R1+0x38], R235 ;  /* 0x000038eb01007387 */ /* 0x000fe20000100800 */
[----:B---3--:R-:W-:-:S05]  /*1690*/  FADD.FTZ R120, R222, R120 ;  /* 0x00000078de787221 */ /* 0x008fca0000010000 */
[----:B------:R0:W-:Y:S04]  /*16a0*/  STL [R1+0x54], R120 ;  /* 0x0000547801007387 */ /* 0x0001e80000100800 */
[----:B0-----:R-:W3:Y:S01]  /*16b0*/  LDL.LU R120, [R1+0x30] ;  /* 0x0000300001787983 */ /* 0x001ee20000300800 */
[----:B------:R-:W-:-:S04]  /*16c0*/  FADD.FTZ R118, -R217, R118 ;  /* 0x00000076d9767221 */ /* 0x000fc80000010100 */
[----:B------:R-:W-:Y:S01]  /*16d0*/  FMUL.FTZ R156, R216, R118 ;  /* 0x00000076d89c7220 */ /* 0x000fe20000410000 */
[----:B------:R-:W-:Y:S02]  /*16e0*/  HADD2.F32 R118, -RZ, R113.H0_H0 ;  /* 0x20000071ff767230 */ /* 0x000fe40000004100 */
[----:B------:R-:W-:Y:S01]  /*16f0*/  FADD.FTZ R119, -R217, R119 ;  /* 0x00000077d9777221 */ /* 0x000fe20000010100 */
[----:B------:R-:W-:Y:S02]  /*1700*/  HADD2.F32 R157, -RZ, R157.H1_H1 ;  /* 0x3000009dff9d7230 */ /* 0x000fe40000004100 */
[----:B------:R-:W-:Y:S01]  /*1710*/  FFMA.FTZ R234, R156, R222, R234 ;  /* 0x000000de9cea7223 */ /* 0x000fe200000100ea */
[----:B------:R-:W-:Y:S01]  /*1720*/  FADD.FTZ R233, R118, R233 ;  /* 0x000000e976e97221 */ /* 0x000fe20000010000 */
[----:B------:R-:W-:Y:S01]  /*1730*/  FMUL.FTZ R119, R216, R119 ;  /* 0x00000077d8777220 */ /* 0x000fe20000410000 */
[----:B------:R-:W-:-:S03]  /*1740*/  HADD2.F32 R113, -RZ, R113.H1_H1 ;  /* 0x30000071ff717230 */ /* 0x000fc60000004100 */
[----:B------:R0:W-:Y:S01]  /*1750*/  STL [R1+0x34], R233 ;  /* 0x000034e901007387 */ /* 0x0001e20000100800 */
[----:B------:R-:W-:-:S03]  /*1760*/  FADD.FTZ R232, R157, R232 ;  /* 0x000000e89de87221 */ /* 0x000fc60000010000 */
[----:B------:R-:W-:Y:S04]  /*1770*/  STL [R1+0x44], R234 ;  /* 0x000044ea01007387 */ /* 0x000fe80000100800 */
[----:B0-----:R-:W4:Y:S04]  /*1780*/  LDL.LU R233, [R1+0x5c] ;  /* 0x00005c0001e97983 */ /* 0x001f280000300800 */
[----:B------:R-:W4:Y:S01]  /*1790*/  LDL.LU R235, [R1+0x7c] ;  /* 0x00007c0001eb7983 */ /* 0x000f220000300800 */
[----:B--2---:R-:W-:-:S05]  /*17a0*/  FFMA.FTZ R121, R119, R157, R121 ;  /* 0x0000009d77797223 */ /* 0x004fca0000010079 */
[----:B------:R0:W-:Y:S04]  /*17b0*/  STL [R1+0x40], R121 ;  /* 0x0000407901007387 */ /* 0x0001e80000100800 */
[----:B------:R-:W-:Y:S04]  /*17c0*/  STL [R1+0x50], R232 ;  /* 0x000050e801007387 */ /* 0x000fe80000100800 */
[----:B0-----:R-:W2:Y:S01]  /*17d0*/  LDL.LU R121, [R1+0x6c] ;  /* 0x00006c0001797983 */ /* 0x001ea20000300800 */
[----:B---3--:R-:W-:-:S05]  /*17e0*/  FADD.FTZ R120, R113, R120 ;  /* 0x0000007871787221 */ /* 0x008fca0000010000 */
[----:B------:R0:W-:Y:S04]  /*17f0*/  STL [R1+0x30], R120 ;  /* 0x0000307801007387 */ /* 0x0001e80000100800 */
[----:B0-----:R-:W3:Y:S01]  /*1800*/  LDL.LU R120, [R1+0x58] ;  /* 0x0000580001787983 */ /* 0x001ee20000300800 */
[----:B------:R-:W-:Y:S01]  /*1810*/  FMUL.FTZ R157, R79, R157 ;  /* 0x0000009d4f9d7220 */ /* 0x000fe20000410000 */
[-C--:B------:R-:W-:Y:S01]  /*1820*/  FFMA.FTZ R225, R119, R113.reuse, R225 ;  /* 0x0000007177e17223 */ /* 0x080fe200000100e1 */
[----:B------:R-:W-:Y:S01]  /*1830*/  FMUL.FTZ R222, R78, R222 ;  /* 0x000000de4ede7220 */ /* 0x000fe20000410000 */
[----:B------:R-:W-:Y:S01]  /*1840*/  FADD.FTZ R160, -R217, R160 ;  /* 0x000000a0d9a07221 */ /* 0x000fe20000010100 */
[----:B------:R-:W-:Y:S01]  /*1850*/  FFMA.FTZ R113, R47, R113, R157 ;  /* 0x000000712f717223 */ /* 0x000fe2000001009d */
[----:B------:R-:W-:-:S02]  /*1860*/  HADD2.F32 R157, -RZ, R114.H0_H0 ;  /* 0x20000072ff9d7230 */ /* 0x000fc40000004100 */
[-C--:B------:R-:W-:Y:S01]  /*1870*/  FFMA.FTZ R226, R156, R118.reuse, R226 ;  /* 0x000000769ce27223 */ /* 0x080fe200000100e2 */
[----:B------:R-:W-:Y:S01]  /*1880*/  FFMA.FTZ R118, R46, R118, R222 ;  /* 0x000000762e767223 */ /* 0x000fe200000100de */
[----:B------:R-:W-:Y:S01]  /*1890*/  HADD2.F32 R222, -RZ, R158.H0_H0 ;  /* 0x2000009effde7230 */ /* 0x000fe20000004100 */
[----:B------:R-:W3:Y:S01]  /*18a0*/  LDL.LU R234, [R1+0x78] ;  /* 0x0000780001ea7983 */ /* 0x000ee20000300800 */
[----:B----4-:R-:W-:Y:S01]  /*18b0*/  FADD.FTZ R233, R157, R233 ;  /* 0x000000e99de97221 */ /* 0x010fe20000010000 */
[----:B------:R-:W-:Y:S01]  /*18c0*/  FMUL.FTZ R160, R216, R160 ;  /* 0x000000a0d8a07220 */ /* 0x000fe20000410000 */
[----:B------:R-:W-:-:S03]  /*18d0*/  HADD2.F32 R114, -RZ, R114.H1_H1 ;  /* 0x30000072ff727230 */ /* 0x000fc60000004100 */
[----:B------:R0:W-:Y:S01]  /*18e0*/  STL [R1+0x5c], R233 ;  /* 0x00005ce901007387 */ /* 0x0001e20000100800 */
[----:B------:R-:W-:-:S03]  /*18f0*/  FADD.FTZ R235, R222, R235 ;  /* 0x000000ebdeeb7221 */ /* 0x000fc60000010000 */
[----:B0-----:R-:W4:Y:S01]  /*1900*/  LDL.LU R233, [R1+0x68] ;  /* 0x0000680001e97983 */ /* 0x001f220000300800 */
[----:B--2---:R-:W-:-:S05]  /*1910*/  FFMA.FTZ R121, R160, R222, R121 ;  /* 0x000000dea0797223 */ /* 0x004fca0000010079 */
[----:B------:R0:W-:Y:S04]  /*1920*/  STL [R1+0x6c], R121 ;  /* 0x00006c7901007387 */ /* 0x0001e80000100800 */
[----:B0-----:R-:W2:Y:S04]  /*1930*/  LDL.LU R121, [R1+0x64] ;  /* 0x0000640001797983 */ /* 0x001ea80000300800 */
[----:B------:R-:W-:Y:S01]  /*1940*/  STL [R1+0x7c], R235 ;  /* 0x00007ceb01007387 */ /* 0x000fe20000100800 */
[----:B---3--:R-:W-:-:S05]  /*1950*/  FADD.FTZ R120, R114, R120 ;  /* 0x0000007872787221 */ /* 0x008fca0000010000 */
[----:B------:R0:W-:Y:S04]  /*1960*/  STL [R1+0x58], R120 ;  /* 0x0000587801007387 */ /* 0x0001e80000100800 */
[----:B0-----:R-:W3:Y:S01]  /*1970*/  LDL.LU R120, [R1+0x84] ;  /* 0x0000840001787983 */ /* 0x001ee20000300800 */
[----:B------:R-:W-:Y:S01]  /*1980*/  FMUL.FTZ R232, R80, R222 ;  /* 0x000000de50e87220 */ /* 0x000fe20000410000 */
[----:B------:R-:W-:Y:S02]  /*1990*/  HADD2.F32 R222, -RZ, R158.H1_H1 ;  /* 0x3000009effde7230 */ /* 0x000fe40000004100 */
[----:B------:R-:W-:Y:S01]  /*19a0*/  FADD.FTZ R158, -R217, R161 ;  /* 0x000000a1d99e7221 */ /* 0x000fe20000010100 */
[----:B------:R-:W-:Y:S01]  /*19b0*/  IADD3 R210, R215, 0x40, RZ ;  /* 0x00000040d7d27810 */ /* 0x000fe20007ffe0ff */
[----:B------:R-:W3:Y:S02]  /*19c0*/  LDL.LU R236, [R1+0x74] ;  /* 0x0000740001ec7983 */ /* 0x000ee40000300800 */
[----:B------:R-:W-:Y:S01]  /*19d0*/  FMUL.FTZ R158, R216, R158 ;  /* 0x0000009ed89e7220 */ /* 0x000fe20000410000 */
[----:B------:R-:W-:Y:S01]  /*19e0*/  FMUL.FTZ R161, R81, R222 ;  /* 0x000000de51a17220 */ /* 0x000fe20000410000 */
[----:B------:R-:W-:Y:S01]  /*19f0*/  FADD.FTZ R234, R222, R234 ;  /* 0x000000eadeea7221 */ /* 0x000fe20000010000 */
[----:B------:R-:W-:-:S04]  /*1a00*/  IMAD.WIDE.U32 R168, R210, 0x20, R172 ;  /* 0x00000020d2a87825 */ /* 0x000fc800078e00ac */
[C---:B------:R-:W-:Y:S01]  /*1a10*/  FFMA.FTZ R227, R158.reuse, R114, R227 ;  /* 0x000000729ee37223 */ /* 0x040fe200000100e3 */
[----:B----4-:R-:W-:Y:S01]  /*1a20*/  FFMA.FTZ R233, R158, R222, R233 ;  /* 0x000000de9ee97223 */ /* 0x010fe200000100e9 */
[----:B------:R-:W-:Y:S01]  /*1a30*/  FFMA.FTZ R114, R49, R114, R161 ;  /* 0x0000007231727223 */ /* 0x000fe200000100a1 */
[----:B------:R-:W-:Y:S01]  /*1a40*/  IMAD.WIDE.U32 R164, R210, 0x10, R176 ;  /* 0x00000010d2a47825 */ /* 0x000fe200078e00b0 */
[----:B------:R-:W4:Y:S03]  /*1a50*/  LDL.LU R235, [R1+0x60] ;  /* 0x0000600001eb7983 */ /* 0x000f260000300800 */
[----:B------:R-:W-:Y:S01]  /*1a60*/  HADD2.F32 R161, -RZ, R115.H0_H0 ;  /* 0x20000073ffa17230 */ /* 0x000fe20000004100 */
[----:B------:R0:W-:Y:S01]  /*1a70*/  STL [R1+0x78], R234 ;  /* 0x000078ea01007387 */ /* 0x0001e20000100800 */
[----:B------:R-:W-:-:S03]  /*1a80*/  HADD2.F32 R222, -RZ, R159.H0_H0 ;  /* 0x2000009fffde7230 */ /* 0x000fc60000004100 */
[----:B------:R1:W-:Y:S04]  /*1a90*/  STL [R1+0x68], R233 ;  /* 0x000068e901007387 */ /* 0x0003e80000100800 */
[----:B------:R-:W4:Y:S04]  /*1aa0*/  LDG.E.128 R108, desc[UR4][R168.64] ;  /* 0x00000004a86c7981 */ /* 0x000f28000c1e1d00 */
[----:B0-----:R-:W4:Y:S04]  /*1ab0*/  LDL.LU R234, [R1+0x80] ;  /* 0x0000800001ea7983 */ /* 0x001f280000300800 */
[----:B-1----:R-:W4:Y:S04]  /*1ac0*/  LDL.LU R233, [R1+0x70] ;  /* 0x0000700001e97983 */ /* 0x002f280000300800 */
[----:B------:R-:W4:Y:S01]  /*1ad0*/  LDG.E.128 R164, desc[UR4][R164.64] ;  /* 0x00000004a4a47981 */ /* 0x000f22000c1e1d00 */
[----:B--2---:R-:W-:-:S05]  /*1ae0*/  FADD.FTZ R121, R161, R121 ;  /* 0x00000079a1797221 */ /* 0x004fca0000010000 */
[----:B------:R0:W-:Y:S04]  /*1af0*/  STL [R1+0x64], R121 ;  /* 0x0000647901007387 */ /* 0x0001e80000100800 */
[----:B0-----:R-:W2:Y:S01]  /*1b00*/  LDL.LU R121, [R1+0xb0] ;  /* 0x0000b00001797983 */ /* 0x001ea20000300800 */
[----:B---3--:R-:W-:-:S05]  /*1b10*/  FADD.FTZ R120, R222, R120 ;  /* 0x00000078de787221 */ /* 0x008fca0000010000 */
[----:B------:R0:W-:Y:S04]  /*1b20*/  STL [R1+0x84], R120 ;  /* 0x0000847801007387 */ /* 0x0001e80000100800 */
[----:B0-----:R-:W3:Y:S01]  /*1b30*/  LDL.LU R120, [R1+0xa4] ;  /* 0x0000a40001787983 */ /* 0x001ee20000300800 */
[----:B------:R-:W-:Y:S01]  /*1b40*/  FADD.FTZ R162, -R217, R162 ;  /* 0x000000a2d9a27221 */ /* 0x000fe20000010100 */
[----:B------:R-:W-:-:S03]  /*1b50*/  FFMA.FTZ R228, R160, R157, R228 ;  /* 0x0000009da0e47223 */ /* 0x000fc600000100e4 */
[----:B------:R-:W-:Y:S01]  /*1b60*/  FMUL.FTZ R162, R216, R162 ;  /* 0x000000a2d8a27220 */ /* 0x000fe20000410000 */
[----:B------:R-:W-:Y:S01]  /*1b70*/  FFMA.FTZ R157, R48, R157, R232 ;  /* 0x0000009d309d7223 */ /* 0x000fe200000100e8 */
[----:B------:R-:W-:Y:S01]  /*1b80*/  FMUL.FTZ R232, R82, R222 ;  /* 0x000000de52e87220 */ /* 0x000fe20000410000 */
[----:B------:R-:W-:-:S04]  /*1b90*/  IMAD.WIDE.U32 R104, R210, 0x10, R174 ;  /* 0x00000010d2687825 */ /* 0x000fc800078e00ae */
[----:B------:R-:W-:Y:S01]  /*1ba0*/  FFMA.FTZ R236, R162, R222, R236 ;  /* 0x000000dea2ec7223 */ /* 0x000fe200000100ec */
[----:B------:R-:W-:Y:S02]  /*1bb0*/  HADD2.F32 R222, -RZ, R159.H1_H1 ;  /* 0x3000009fffde7230 */ /* 0x000fe40000004100 */
[----:B------:R-:W-:Y:S01]  /*1bc0*/  FADD.FTZ R159, -R217, R163 ;  /* 0x000000a3d99f7221 */ /* 0x000fe20000010100 */
[----:B------:R-:W-:Y:S01]  /*1bd0*/  HADD2.F32 R115, -RZ, R115.H1_H1 ;  /* 0x30000073ff737230 */ /* 0x000fe20000004100 */
[----:B------:R-:W3:Y:S02]  /*1be0*/  LDG.E.128 R104, desc[UR4][R104.64] ;  /* 0x0000000468687981 */ /* 0x000ee4000c1e1d00 */
[----:B------:R-:W-:Y:S01]  /*1bf0*/  FMUL.FTZ R159, R216, R159 ;  /* 0x0000009fd89f7220 */ /* 0x000fe20000410000 */
[-C--:B------:R-:W-:Y:S01]  /*1c00*/  FMUL.FTZ R163, R83, R222.reuse ;  /* 0x000000de53a37220 */ /* 0x080fe20000410000 */
[-C--:B------:R-:W-:Y:S01]  /*1c10*/  FFMA.FTZ R230, R162, R161.reuse, R230 ;  /* 0x000000a1a2e67223 */ /* 0x080fe200000100e6 */
[----:B----4-:R-:W-:Y:S01]  /*1c20*/  FADD.FTZ R234, R222, R234 ;  /* 0x000000eadeea7221 */ /* 0x010fe20000010000 */
[----:B------:R-:W-:Y:S01]  /*1c30*/  FFMA.FTZ R233, R159, R222, R233 ;  /* 0x000000de9fe97223 */ /* 0x000fe200000100e9 */
[----:B------:R-:W-:Y:S01]  /*1c40*/  FADD.FTZ R108, -R217, R108 ;  /* 0x0000006cd96c7221 */ /* 0x000fe20000010100 */
[----:B------:R-:W-:Y:S01]  /*1c50*/  FFMA.FTZ R161, R50, R161, R232 ;  /* 0x000000a132a17223 */ /* 0x000fe200000100e8 */
[----:B------:R-:W-:Y:S01]  /*1c60*/  FADD.FTZ R235, R115, R235 ;  /* 0x000000eb73eb7221 */ /* 0x000fe20000010000 */
[----:B------:R-:W-:Y:S01]  /*1c70*/  HADD2.F32 R222, -RZ, R164.H0_H0 ;  /* 0x200000a4ffde7230 */ /* 0x000fe20000004100 */
[----:B------:R-:W4:Y:S01]  /*1c80*/  LDL.LU R232, [R1+0x94] ;  /* 0x0000940001e87983 */ /* 0x000f220000300800 */
[-C--:B------:R-:W-:Y:S01]  /*1c90*/  FFMA.FTZ R229, R159, R115.reuse, R229 ;  /* 0x000000739fe57223 */ /* 0x080fe200000100e5 */
[----:B------:R-:W-:Y:S01]  /*1ca0*/  FFMA.FTZ R115, R51, R115, R163 ;  /* 0x0000007333737223 */ /* 0x000fe200000100a3 */
[----:B------:R-:W-:Y:S01]  /*1cb0*/  FMUL.FTZ R163, R216, R108 ;  /* 0x0000006cd8a37220 */ /* 0x000fe20000410000 */
[----:B------:R-:W-:Y:S04]  /*1cc0*/  STL [R1+0x74], R236 ;  /* 0x000074ec01007387 */ /* 0x000fe80000100800 */
[----:B------:R-:W-:Y:S04]  /*1cd0*/  STL [R1+0x60], R235 ;  /* 0x000060eb01007387 */ /* 0x000fe80000100800 */
[----:B------:R0:W-:Y:S04]  /*1ce0*/  STL [R1+0x70], R233 ;  /* 0x000070e901007387 */ /* 0x0001e80000100800 */
[----:B0-----:R-:W4:Y:S04]  /*1cf0*/  LDL.LU R233, [R1+0x90] ;  /* 0x0000900001e97983 */ /* 0x001f280000300800 */
[----:B------:R-:W-:Y:S01]  /*1d00*/  STL [R1+0x80], R234 ;  /* 0x000080ea01007387 */ /* 0x000fe20000100800 */
[----:B--2---:R-:W-:-:S05]  /*1d10*/  FADD.FTZ R121, R222, R121 ;  /* 0x00000079de797221 */ /* 0x004fca0000010000 */
[----:B------:R0:W-:Y:S04]  /*1d20*/  STL [R1+0xb0], R121 ;  /* 0x0000b07901007387 */ /* 0x0001e80000100800 */
[----:B0-----:R-:W2:Y:S01]  /*1d30*/  LDL.LU R121, [R1+0xac] ;  /* 0x0000ac0001797983 */ /* 0x001ea20000300800 */
[----:B---3--:R-:W-:-:S05]  /*1d40*/  FFMA.FTZ R120, R163, R222, R120 ;  /* 0x000000dea3787223 */ /* 0x008fca0000010078 */
[----:B------:R0:W-:Y:S04]  /*1d50*/  STL [R1+0xa4], R120 ;  /* 0x0000a47801007387 */ /* 0x0001e80000100800 */
[----:B0-----:R-:W3:Y:S01]  /*1d60*/  LDL.LU R120, [R1+0xa0] ;  /* 0x0000a00001787983 */ /* 0x001ee20000300800 */
[--C-:B------:R-:W-:Y:S02]  /*1d70*/  HADD2.F32 R108, -RZ, R104.reuse.H0_H0 ;  /* 0x20000068ff6c7230 */ /* 0x100fe40000004100 */
[----:B------:R-:W-:Y:S01]  /*1d80*/  HADD2.F32 R104, -RZ, R104.H1_H1 ;  /* 0x30000068ff687230 */ /* 0x000fe20000004100 */
[----:B------:R-:W3:Y:S01]  /*1d90*/  LDL.LU R234, [R1+0xb4] ;  /* 0x0000b40001ea7983 */ /* 0x000ee20000300800 */
[----:B------:R-:W-:Y:S01]  /*1da0*/  FADD.FTZ R109, -R217, R109 ;  /* 0x0000006dd96d7221 */ /* 0x000fe20000010100 */
[----:B------:R-:W-:-:S02]  /*1db0*/  HADD2.F32 R164, -RZ, R164.H1_H1 ;  /* 0x300000a4ffa47230 */ /* 0x000fc40000004100 */
[----:B----4-:R-:W-:Y:S01]  /*1dc0*/  FADD.FTZ R232, R108, R232 ;  /* 0x000000e86ce87221 */ /* 0x010fe20000010000 */
[----:B------:R-:W-:-:S04]  /*1dd0*/  FMUL.FTZ R109, R216, R109 ;  /* 0x0000006dd86d7220 */ /* 0x000fc80000410000 */
[----:B------:R0:W-:Y:S04]  /*1de0*/  STL [R1+0x94], R232 ;  /* 0x000094e801007387 */ /* 0x0001e80000100800 */
[----:B0-----:R-:W4:Y:S04]  /*1df0*/  LDL.LU R232, [R1+0xa8] ;  /* 0x0000a80001e87983 */ /* 0x001f280000300800 */
[----:B------:R-:W4:Y:S01]  /*1e00*/  LDL.LU R235, [R1+0x9c] ;  /* 0x00009c0001eb7983 */ /* 0x000f220000300800 */
[----:B------:R-:W-:-:S05]  /*1e10*/  FADD.FTZ R233, R104, R233 ;  /* 0x000000e968e97221 */ /* 0x000fca0000010000 */
[----:B------:R0:W-:Y:S04]  /*1e20*/  STL [R1+0x90], R233 ;  /* 0x000090e901007387 */ /* 0x0001e80000100800 */
[----:B0-----:R-:W4:Y:S01]  /*1e30*/  LDL.LU R233, [R1+0x8c] ;  /* 0x00008c0001e97983 */ /* 0x001f220000300800 */
[----:B--2---:R-:W-:-:S05]  /*1e40*/  FADD.FTZ R121, R164, R121 ;  /* 0x00000079a4797221 */ /* 0x004fca0000010000 */
[----:B------:R0:W-:Y:S04]  /*1e50*/  STL [R1+0xac], R121 ;  /* 0x0000ac7901007387 */ /* 0x0001e80000100800 */
[----:B0-----:R-:W2:Y:S01]  /*1e60*/  LDL.LU R121, [R1+0xbc] ;  /* 0x0000bc0001797983 */ /* 0x001ea20000300800 */
[----:B---3--:R-:W-:-:S05]  /*1e70*/  FFMA.FTZ R120, R109, R164, R120 ;  /* 0x000000a46d787223 */ /* 0x008fca0000010078 */
[----:B------:R0:W-:Y:S04]  /*1e80*/  STL [R1+0xa0], R120 ;  /* 0x0000a07801007387 */ /* 0x0001e80000100800 */
[----:B0-----:R-:W3:Y:S01]  /*1e90*/  LDL.LU R120, [R1+0xb8] ;  /* 0x0000b80001787983 */ /* 0x001ee20000300800 */
[----:B------:R-:W-:Y:S01]  /*1ea0*/  FMUL.FTZ R222, R84, R222 ;  /* 0x000000de54de7220 */ /* 0x000fe20000410000 */
[----:B------:R-:W-:-:S03]  /*1eb0*/  FFMA.FTZ R237, R163, R108, R237 ;  /* 0x0000006ca3ed7223 */ /* 0x000fc600000100ed */
[----:B------:R-:W-:Y:S01]  /*1ec0*/  FFMA.FTZ R108, R52, R108, R222 ;  /* 0x0000006c346c7223 */ /* 0x000fe200000100de */
[----:B------:R-:W-:Y:S01]  /*1ed0*/  FMUL.FTZ R222, R85, R164 ;  /* 0x000000a455de7220 */ /* 0x000fe20000410000 */
[-C--:B------:R-:W-:Y:S01]  /*1ee0*/  FFMA.FTZ R231, R109, R104.reuse, R231 ;  /* 0x000000686de77223 */ /* 0x080fe200000100e7 */
[----:B------:R-:W-:Y:S02]  /*1ef0*/  FADD.FTZ R110, -R217, R110 ;  /* 0x0000006ed96e7221 */ /* 0x000fe40000010100 */
[----:B------:R-:W-:Y:S01]  /*1f00*/  FFMA.FTZ R104, R53, R104, R222 ;  /* 0x0000006835687223 */ /* 0x000fe200000100de */
[----:B------:R-:W-:Y:S02]  /*1f10*/  HADD2.F32 R222, -RZ, R165.H0_H0 ;  /* 0x200000a5ffde7230 */ /* 0x000fe40000004100 */
[----:B------:R-:W-:Y:S01]  /*1f20*/  FMUL.FTZ R164, R216, R110 ;  /* 0x0000006ed8a47220 */ /* 0x000fe20000410000 */
[----:B------:R-:W-:-:S04]  /*1f30*/  @P0 IMAD.WIDE.U32 R170, R210, 0x20, R170 ;  /* 0x00000020d2aa0825 */ /* 0x000fc800078e00aa */
[----:B------:R-:W-:Y:S01]  /*1f40*/  FADD.FTZ R234, R222, R234 ;  /* 0x000000eadeea7221 */ /* 0x000fe20000010000 */
[----:B----4-:R-:W-:Y:S01]  /*1f50*/  FFMA.FTZ R232, R164, R222, R232 ;  /* 0x000000dea4e87223 */ /* 0x010fe200000100e8 */
[----:B------:R-:W-:Y:S02]  /*1f60*/  HADD2.F32 R110, -RZ, R105.H0_H0 ;  /* 0x20000069ff6e7230 */ /* 0x000fe40000004100 */
[----:B------:R-:W-:Y:S01]  /*1f70*/  FADD.FTZ R111, -R217, R111 ;  /* 0x0000006fd96f7221 */ /* 0x000fe20000010100 */
[----:B------:R-:W-:Y:S01]  /*1f80*/  HADD2.F32 R165, -RZ, R165.H1_H1 ;  /* 0x300000a5ffa57230 */ /* 0x000fe20000004100 */
[----:B------:R0:W-:Y:S01]  /*1f90*/  STL [R1+0xb4], R234 ;  /* 0x0000b4ea01007387 */ /* 0x0001e20000100800 */
[----:B------:R-:W-:-:S03]  /*1fa0*/  FADD.FTZ R235, R110, R235 ;  /* 0x000000eb6eeb7221 */ /* 0x000fc60000010000 */
[----:B------:R-:W5:Y:S01]  /*1fb0*/  @P0 LDG.E.128 R140, desc[UR4][R170.64] ;  /* 0x00000004aa8c0981 */ /* 0x000f62000c1e1d00 */
[----:B------:R-:W-:-:S03]  /*1fc0*/  FMUL.FTZ R111, R216, R111 ;  /* 0x0000006fd86f7220 */ /* 0x000fc60000410000 */
[----:B------:R1:W5:Y:S04]  /*1fd0*/  @P0 LDG.E.128 R144, desc[UR4][R170.64+0x10] ;  /* 0x00001004aa900981 */ /* 0x000368000c1e1d00 */
[----:B0-----:R-:W4:Y:S01]  /*1fe0*/  LDL.LU R234, [R1+0x98] ;  /* 0x0000980001ea7983 */ /* 0x001f220000300800 */
[----:B------:R-:W-:-:S03]  /*1ff0*/  FFMA.FTZ R233, R164, R110, R233 ;  /* 0x0000006ea4e97223 */ /* 0x000fc600000100e9 */
[----:B------:R0:W-:Y:S04]  /*2000*/  STL [R1+0xa8], R232 ;  /* 0x0000a8e801007387 */ /* 0x0001e80000100800 */
[----:B------:R-:W4:Y:S04]  /*2010*/  LDG.E.128 R168, desc[UR4][R168.64+0x10] ;  /* 0x00001004a8a87981 */ /* 0x000f28000c1e1d00 */
[----:B0-----:R-:W4:Y:S04]  /*2020*/  LDL.LU R232, [R1+0x88] ;  /* 0x0000880001e87983 */ /* 0x001f280000300800 */
[----:B------:R0:W-:Y:S04]  /*2030*/  STL [R1+0x8c], R233 ;  /* 0x00008ce901007387 */ /* 0x0001e80000100800 */
[----:B0-----:R-:W4:Y:S04]  /*2040*/  LDL.LU R233, [R1+0xd0] ;  /* 0x0000d00001e97983 */ /* 0x001f280000300800 */
[----:B------:R-:W-:Y:S04]  /*2050*/  STL [R1+0x9c], R235 ;  /* 0x00009ceb01007387 */ /* 0x000fe80000100800 */
[----:B------:R-:W4:Y:S01]  /*2060*/  LDL.LU R240, [R1+0xc4] ;  /* 0x0000c40001f07983 */ /* 0x000f220000300800 */
[----:B--2---:R-:W-:-:S05]  /*2070*/  FADD.FTZ R121, R165, R121 ;  /* 0x00000079a5797221 */ /* 0x004fca0000010000 */
[----:B------:R0:W-:Y:S04]  /*2080*/  STL [R1+0xbc], R121 ;  /* 0x0000bc7901007387 */ /* 0x0001e80000100800 */
[----:B0-----:R-:W2:Y:S01]  /*2090*/  LDL.LU R121, [R1+0xe4] ;  /* 0x0000e40001797983 */ /* 0x001ea20000300800 */
[----:B---3--:R-:W-:-:S05]  /*20a0*/  FFMA.FTZ R120, R111, R165, R120 ;  /* 0x000000a56f787223 */ /* 0x008fca0000010078 */
[----:B------:R0:W-:Y:S04]  /*20b0*/  STL [R1+0xb8], R120 ;  /* 0x0000b87801007387 */ /* 0x0001e80000100800 */
[----:B0-----:R-:W3:Y:S01]  /*20c0*/  LDL.LU R120, [R1+0xdc] ;  /* 0x0000dc0001787983 */ /* 0x001ee20000300800 */
[----:B------:R-:W-:Y:S02]  /*20d0*/  HADD2.F32 R105, -RZ, R105.H1_H1 ;  /* 0x30000069ff697230 */ /* 0x000fe40000004100 */
[----:B------:R-:W-:Y:S01]  /*20e0*/  FMUL.FTZ R165, R87, R165 ;  /* 0x000000a557a57220 */ /* 0x000fe20000410000 */
[----:B------:R-:W-:Y:S01]  /*20f0*/  FMUL.FTZ R222, R86, R222 ;  /* 0x000000de56de7220 */ /* 0x000fe20000410000 */
[----:B------:R-:W3:Y:S03]  /*2100*/  LDL.LU R236, [R1+0xcc] ;  /* 0x0000cc0001ec7983 */ /* 0x000ee60000300800 */
[----:B------:R-:W-:Y:S01]  /*2110*/  FFMA.FTZ R110, R54, R110, R222 ;  /* 0x0000006e366e7223 */ /* 0x000fe200000100de */
[----:B------:R-:W-:Y:S01]  /*2120*/  HADD2.F32 R222, -RZ, R166.H0_H0 ;  /* 0x200000a6ffde7230 */ /* 0x000fe20000004100 */
[----:B------:R-:W3:Y:S01]  /*2130*/  LDL.LU R235, [R1+0xc0] ;  /* 0x0000c00001eb7983 */ /* 0x000ee20000300800 */
[----:B----4-:R-:W-:Y:S01]  /*2140*/  FADD.FTZ R234, R105, R234 ;  /* 0x000000ea69ea7221 */ /* 0x010fe20000010000 */
[----:B------:R-:W-:Y:S01]  /*2150*/  FADD.FTZ R168, -R217, R168 ;  /* 0x000000a8d9a87221 */ /* 0x000fe20000010100 */
[-C--:B------:R-:W-:Y:S01]  /*2160*/  FFMA.FTZ R232, R111, R105.reuse, R232 ;  /* 0x000000696fe87223 */ /* 0x080fe200000100e8 */
[----:B------:R-:W-:Y:S01]  /*2170*/  FFMA.FTZ R105, R55, R105, R165 ;  /* 0x0000006937697223 */ /* 0x000fe200000100a5 */
[----:B------:R-:W-:-:S02]  /*2180*/  HADD2.F32 R165, -RZ, R106.H0_H0 ;  /* 0x2000006affa57230 */ /* 0x000fc40000004100 */
[----:B------:R-:W-:Y:S01]  /*2190*/  FMUL.FTZ R168, R216, R168 ;  /* 0x000000a8d8a87220 */ /* 0x000fe20000410000 */
[----:B------:R0:W-:Y:S04]  /*21a0*/  STL [R1+0x98], R234 ;  /* 0x000098ea01007387 */ /* 0x0001e80000100800 */
[----:B------:R-:W-:Y:S01]  /*21b0*/  STL [R1+0x88], R232 ;  /* 0x000088e801007387 */ /* 0x000fe20000100800 */
[----:B------:R-:W-:-:S03]  /*21c0*/  FADD.FTZ R233, R165, R233 ;  /* 0x000000e9a5e97221 */ /* 0x000fc60000010000 */
[----:B0-----:R-:W4:Y:S04]  /*21d0*/  LDL.LU R234, [R1+0xe0] ;  /* 0x0000e00001ea7983 */ /* 0x001f280000300800 */
[----:B------:R0:W-:Y:S01]  /*21e0*/  STL [R1+0xd0], R233 ;  /* 0x0000d0e901007387 */ /* 0x0001e20000100800 */
[----:B------:R-:W-:-:S03]  /*21f0*/  FFMA.FTZ R240, R168, R165, R240 ;  /* 0x000000a5a8f07223 */ /* 0x000fc600000100f0 */
        /* <DEDUP_REMOVED lines=8> */
[----:B------:R-:W-:-:S04]  /*2280*/  @P0 IMAD.WIDE.U32 R100, R215, 0x20, R100 ;  /* 0x00000020d7640825 */ /* 0x000fc800078e0064 */
[----:B------:R-:W-:Y:S01]  /*2290*/  FMUL.FTZ R232, R88, R222 ;  /* 0x000000de58e87220 */ /* 0x000fe20000410000 */
[----:B------:R-:W-:Y:S01]  /*22a0*/  IADD3 R208, R215, 0x60, RZ ;  /* 0x00000060d7d07810 */ /* 0x000fe20007ffe0ff */
[----:B-1----:R-:W-:Y:S01]  /*22b0*/  FADD.FTZ R170, -R217, R170 ;  /* 0x000000aad9aa7221 */ /* 0x002fe20000010100 */
[----:B------:R-:W-:Y:S01]  /*22c0*/  HADD2.F32 R106, -RZ, R106.H1_H1 ;  /* 0x3000006aff6a7230 */ /* 0x000fe20000004100 */
[----:B------:R-:W5:Y:S04]  /*22d0*/  @P0 LDG.E.128 R124, desc[UR4][R100.64] ;  /* 0x00000004647c0981 */ /* 0x000f68000c1e1d00 */
[----:B------:R0:W5:Y:S01]  /*22e0*/  @P0 LDG.E.128 R128, desc[UR4][R100.64+0x10] ;  /* 0x0000100464800981 */ /* 0x000162000c1e1d00 */
[----:B------:R-:W-:-:S03]  /*22f0*/  FADD.FTZ R188, R188, -R217 ;  /* 0x800000d9bcbc7221 */ /* 0x000fc60000010000 */
[----:B------:R-:W3:Y:S01]  /*2300*/  LDL.LU R240, [R1+0xe8] ;  /* 0x0000e80001f07983 */ /* 0x000ee20000300800 */
[----:B0-----:R-:W0:Y:S01]  /*2310*/  @P0 LDC.64 R100, c[0x0][0x2c8] ;  /* 0x0000b200ff640b82 */ /* 0x001e220000000a00 */
[----:B------:R-:W-:Y:S02]  /*2320*/  HADD2.F32 R222, -RZ, R166.H1_H1 ;  /* 0x300000a6ffde7230 */ /* 0x000fe40000004100 */
[----:B------:R-:W-:Y:S01]  /*2330*/  FADD.FTZ R166, -R217, R169 ;  /* 0x000000a9d9a67221 */ /* 0x000fe20000010100 */
[----:B------:R-:W-:-:S03]  /*2340*/  FADD.FTZ R236, R106, R236 ;  /* 0x000000ec6aec7221 */ /* 0x000fc60000010000 */
[----:B------:R-:W-:Y:S01]  /*2350*/  FMUL.FTZ R166, R216, R166 ;  /* 0x000000a6d8a67220 */ /* 0x000fe20000410000 */
[----:B------:R-:W-:-:S03]  /*2360*/  FMUL.FTZ R169, R89, R222 ;  /* 0x000000de59a97220 */ /* 0x000fc60000410000 */
[-C--:B------:R-:W-:Y:S01]  /*2370*/  FFMA.FTZ R235, R166, R106.reuse, R235 ;  /* 0x0000006aa6eb7223 */ /* 0x080fe200000100eb */
[----:B------:R-:W-:Y:S01]  /*2380*/  FFMA.FTZ R106, R57, R106, R169 ;  /* 0x0000006a396a7223 */ /* 0x000fe200000100a9 */
[----:B------:R-:W-:Y:S02]  /*2390*/  HADD2.F32 R169, -RZ, R107.H0_H0 ;  /* 0x2000006bffa97230 */ /* 0x000fe40000004100 */
[----:B----4-:R-:W-:Y:S01]  /*23a0*/  FADD.FTZ R234, R222, R234 ;  /* 0x000000eadeea7221 */ /* 0x010fe20000010000 */
[----:B------:R1:W-:Y:S01]  /*23b0*/  STL [R1+0xcc], R236 ;  /* 0x0000ccec01007387 */ /* 0x0003e20000100800 */
[C---:B------:R-:W-:Y:S01]  /*23c0*/  FMUL.FTZ R170, R216.reuse, R170 ;  /* 0x000000aad8aa7220 */ /* 0x040fe20000410000 */
[----:B------:R-:W-:Y:S02]  /*23d0*/  FMUL.FTZ R212, R216, R188 ;  /* 0x000000bcd8d47220 */ /* 0x000fe40000410000 */
[----:B------:R4:W-:Y:S01]  /*23e0*/  STL [R1+0xc0], R235 ;  /* 0x0000c0eb01007387 */ /* 0x0009e20000100800 */
[----:B0-----:R-:W-:-:S03]  /*23f0*/  @P0 IMAD.WIDE.U32 R100, R208, 0x20, R100 ;  /* 0x00000020d0640825 */ /* 0x001fc600078e0064 */
[----:B-1----:R-:W3:Y:S01]  /*2400*/  LDL.LU R236, [R1+0xf4] ;  /* 0x0000f40001ec7983 */ /* 0x002ee20000300800 */
[----:B------:R-:W-:Y:S01]  /*2410*/  FFMA.FTZ R233, R166, R222, R233 ;  /* 0x000000dea6e97223 */ /* 0x000fe200000100e9 */
[----:B------:R-:W-:Y:S02]  /*2420*/  HADD2.F32 R222, -RZ, R167.H0_H0 ;  /* 0x200000a7ffde7230 */ /* 0x000fe40000004100 */
[----:B------:R-:W5:Y:S04]  /*2430*/  @P0 LDG.E.128 R148, desc[UR4][R100.64] ;  /* 0x0000000464940981 */ /* 0x000f68000c1e1d00 */
[----:B------:R0:W5:Y:S01]  /*2440*/  @P0 LDG.E.128 R152, desc[UR4][R100.64+0x10] ;  /* 0x0000100464980981 */ /* 0x000162000c1e1d00 */
[----:B------:R-:W-:Y:S02]  /*2450*/  HADD2.F32 R218, -RZ, R28.H0_H0 ;  /* 0x2000001cffda7230 */ /* 0x000fe40000004100 */
[----:B------:R-:W-:Y:S01]  /*2460*/  FFMA.FTZ R165, R56, R165, R232 ;  /* 0x000000a538a57223 */ /* 0x000fe200000100e8 */
[----:B----4-:R-:W4:Y:S01]  /*2470*/  LDL.LU R235, [R1+0xf0] ;  /* 0x0000f00001eb7983 */ /* 0x010f220000300800 */
[----:B------:R-:W-:Y:S01]  /*2480*/  FMUL.FTZ R232, R90, R222 ;  /* 0x000000de5ae87220 */ /* 0x000fe20000410000 */
[----:B0-----:R-:W-:-:S02]  /*2490*/  HADD2.F32 R100, -RZ, R24.H0_H0 ;  /* 0x20000018ff647230 */ /* 0x001fc40000004100 */
[----:B------:R0:W-:Y:S03]  /*24a0*/  STL [R1+0xe0], R234 ;  /* 0x0000e0ea01007387 */ /* 0x0001e60000100800 */
[----:B------:R-:W-:Y:S01]  /*24b0*/  FADD.FTZ R248, R100, R248 ;  /* 0x000000f864f87221 */ /* 0x000fe20000010000 */
[-C--:B------:R-:W-:Y:S01]  /*24c0*/  FFMA.FTZ R244, R212, R100.reuse, R244 ;  /* 0x00000064d4f47223 */ /* 0x080fe200000100f4 */
[----:B------:R-:W-:Y:S01]  /*24d0*/  FMUL.FTZ R100, R68, R100 ;  /* 0x0000006444647220 */ /* 0x000fe20000410000 */
[----:B0-----:R-:W4:Y:S04]  /*24e0*/  LDL.LU R234, [R1+0xfc] ;  /* 0x0000fc0001ea7983 */ /* 0x001f280000300800 */
[----:B------:R0:W-:Y:S01]  /*24f0*/  STL [R1+0xd8], R233 ;  /* 0x0000d8e901007387 */ /* 0x0001e20000100800 */
[----:B------:R-:W-:Y:S01]  /*2500*/  FADD.FTZ R239, R218, R239 ;  /* 0x000000efdaef7221 */ /* 0x000fe20000010000 */
[-C--:B------:R-:W-:Y:S01]  /*2510*/  FFMA.FTZ R206, R212, R218.reuse, R206 ;  /* 0x000000dad4ce7223 */ /* 0x080fe200000100ce */
[----:B------:R-:W-:Y:S01]  /*2520*/  FFMA.FTZ R218, R36, R218, R100 ;  /* 0x000000da24da7223 */ /* 0x000fe20000010064 */
[----:B------:R-:W-:Y:S01]  /*2530*/  HADD2.F32 R100, -RZ, R24.H1_H1 ;  /* 0x30000018ff647230 */ /* 0x000fe20000004100 */
[----:B0-----:R-:W4:Y:S01]  /*2540*/  LDL.LU R233, [R1+0xf8] ;  /* 0x0000f80001e97983 */ /* 0x001f220000300800 */
[----:B------:R-:W-:Y:S01]  /*2550*/  FADD.FTZ R189, R189, -R217 ;  /* 0x800000d9bdbd7221 */ /* 0x000fe20000010000 */
[----:B------:R-:W-:Y:S01]  /*2560*/  IADD3 R214, R215, 0x60, RZ ;  /* 0x00000060d7d67810 */ /* 0x000fe20007ffe0ff */
[----:B------:R-:W-:-:S02]  /*2570*/  HADD2.F32 R24, -RZ, R28.H1_H1 ;  /* 0x3000001cff187230 */ /* 0x000fc40000004100 */
[----:B------:R-:W-:Y:S01]  /*2580*/  FMUL.FTZ R101, R69, R100 ;  /* 0x0000006445657220 */ /* 0x000fe20000410000 */
[----:B------:R-:W-:-:S04]  /*2590*/  @P0 IMAD.WIDE.U32 R102, R213, 0x20, R102 ;  /* 0x00000020d5660825 */ /* 0x000fc800078e0066 */
[----:B------:R-:W-:Y:S01]  /*25a0*/  FMUL.FTZ R28, R216, R189 ;  /* 0x000000bdd81c7220 */ /* 0x000fe20000410000 */
[----:B------:R-:W-:-:S04]  /*25b0*/  IMAD.WIDE.U32 R188, R214, 0x20, R172 ;  /* 0x00000020d6bc7825 */ /* 0x000fc800078e00ac */
[----:B------:R-:W-:Y:S01]  /*25c0*/  FADD.FTZ R238, R24, R238 ;  /* 0x000000ee18ee7221 */ /* 0x000fe20000010000 */
[----:B------:R-:W-:Y:S01]  /*25d0*/  FFMA.FTZ R207, R28, R24, R207 ;  /* 0x000000181ccf7223 */ /* 0x000fe200000100cf */
[----:B------:R-:W5:Y:S01]  /*25e0*/  @P0 LDG.E.128 R132, desc[UR4][R102.64] ;  /* 0x0000000466840981 */ /* 0x000f62000c1e1d00 */
[----:B------:R-:W-:-:S04]  /*25f0*/  IMAD.WIDE.U32 R176, R208, 0x10, R176 ;  /* 0x00000010d0b07825 */ /* 0x000fc800078e00b0 */
[----:B------:R-:W-:Y:S01]  /*2600*/  FFMA.FTZ R24, R37, R24, R101 ;  /* 0x0000001825187223 */ /* 0x000fe20000010065 */
[----:B------:R-:W-:Y:S01]  /*2610*/  FADD.FTZ R247, R100, R247 ;  /* 0x000000f764f77221 */ /* 0x000fe20000010000 */
[----:B------:R0:W5:Y:S01]  /*2620*/  @P0 LDG.E.128 R136, desc[UR4][R102.64+0x10] ;  /* 0x0000100466880981 */ /* 0x000162000c1e1d00 */
[----:B------:R-:W-:Y:S01]  /*2630*/  FFMA.FTZ R243, R28, R100, R243 ;  /* 0x000000641cf37223 */ /* 0x000fe200000100f3 */
[----:B------:R-:W-:Y:S02]  /*2640*/  IMAD.WIDE.U32 R172, R208, 0x10, R174 ;  /* 0x00000010d0ac7825 */ /* 0x000fe400078e00ae */
[----:B------:R-:W4:Y:S04]  /*2650*/  LDG.E.128 R176, desc[UR4][R176.64] ;  /* 0x00000004b0b07981 */ /* 0x000f28000c1e1d00 */
[----:B------:R-:W4:Y:S04]  /*2660*/  LDG.E.128 R172, desc[UR4][R172.64] ;  /* 0x00000004acac7981 */ /* 0x000f28000c1e1d00 */
[----:B------:R-:W0:Y:S01]  /*2670*/  LDG.E.128 R100, desc[UR4][R188.64] ;  /* 0x00000004bc647981 */ /* 0x000e22000c1e1d00 */
[----:B------:R-:W-:Y:S01]  /*2680*/  FADD.FTZ R252, R32, R252 ;  /* 0x000000fc20fc7221 */ /* 0x000fe20000010000 */
[-C--:B------:R-:W-:Y:S01]  /*2690*/  FFMA.FTZ R202, R221, R32.reuse, R202 ;  /* 0x00000020ddca7223 */ /* 0x080fe200000100ca */
[----:B------:R-:W-:-:S02]  /*26a0*/  FFMA.FTZ R32, R40, R32, R191 ;  /* 0x0000002028207223 */ /* 0x000fc400000100bf */
[----:B------:R-:W4:Y:S01]  /*26b0*/  LDG.E.128 R188, desc[UR4][R188.64+0x10] ;  /* 0x00001004bcbc7981 */ /* 0x000f22000c1e1d00 */
[----:B--2---:R-:W-:-:S05]  /*26c0*/  FADD.FTZ R121, R169, R121 ;  /* 0x00000079a9797221 */ /* 0x004fca0000010000 */
[----:B------:R1:W-:Y:S04]  /*26d0*/  STL [R1+0xd4], R121 ;  /* 0x0000d47901007387 */ /* 0x0003e80000100800 */
[----:B-1----:R1:W5:Y:S01]  /*26e0*/  LDL.LU R121, [R1+0x104] ;  /* 0x0001040001797983 */ /* 0x0023620000300800 */
[-C--:B---3--:R-:W-:Y:S01]  /*26f0*/  FFMA.FTZ R120, R170, R169.reuse, R120 ;  /* 0x000000a9aa787223 */ /* 0x088fe20000010078 */
[----:B------:R-:W-:-:S04]  /*2700*/  FFMA.FTZ R169, R58, R169, R232 ;  /* 0x000000a93aa97223 */ /* 0x000fc800000100e8 */
[----:B------:R2:W-:Y:S04]  /*2710*/  STL [R1+0xc8], R120 ;  /* 0x0000c87801007387 */ /* 0x0005e80000100800 */
[----:B--2---:R1:W5:Y:S04]  /*2720*/  LDL.LU R120, [R1+0x100] ;  /* 0x0001000001787983 */ /* 0x0043680000300800 */
[----:B------:R-:W2:Y:S01]  /*2730*/  LDL.LU R232, [R1+0xec] ;  /* 0x0000ec0001e87983 */ /* 0x000ea20000300800 */
[----:B------:R-:W-:Y:S01]  /*2740*/  FFMA.FTZ R240, R170, R222, R240 ;  /* 0x000000deaaf07223 */ /* 0x000fe200000100f0 */
[----:B------:R-:W-:-:S05]  /*2750*/  HADD2.F32 R107, -RZ, R107.H1_H1 ;  /* 0x3000006bff6b7230 */ /* 0x000fca0000004100 */
[----:B------:R-:W-:Y:S01]  /*2760*/  FADD.FTZ R236, R107, R236 ;  /* 0x000000ec6bec7221 */ /* 0x000fe20000010000 */
[C---:B0-----:R-:W-:Y:S01]  /*2770*/  FADD.FTZ R102, -R217.reuse, R102 ;  /* 0x00000066d9667221 */ /* 0x041fe20000010100 */
[----:B------:R-:W-:-:S04]  /*2780*/  FADD.FTZ R103, -R217, R103 ;  /* 0x00000067d9677221 */ /* 0x000fc80000010100 */
[----:B------:R-:W-:Y:S01]  /*2790*/  FMUL.FTZ R103, R216, R103 ;  /* 0x00000067d8677220 */ /* 0x000fe20000410000 */
[C---:B----4-:R-:W-:Y:S01]  /*27a0*/  FADD.FTZ R188, -R217.reuse, R188 ;  /* 0x000000bcd9bc7221 */ /* 0x050fe20000010100 */
[----:B------:R-:W-:-:S03]  /*27b0*/  FADD.FTZ R191, -R217, R191 ;  /* 0x000000bfd9bf7221 */ /* 0x000fc60000010100 */
[----:B------:R-:W-:Y:S01]  /*27c0*/  FMUL.FTZ R188, R216, R188 ;  /* 0x000000bcd8bc7220 */ /* 0x000fe20000410000 */
[----:B--2---:R-:W-:Y:S01]  /*27d0*/  FADD.FTZ R232, R222, R232 ;  /* 0x000000e8dee87221 */ /* 0x004fe20000010000 */
[----:B------:R-:W-:Y:S02]  /*27e0*/  HADD2.F32 R222, -RZ, R167.H1_H1 ;  /* 0x300000a7ffde7230 */ /* 0x000fe40000004100 */
[----:B------:R-:W-:-:S04]  /*27f0*/  FADD.FTZ R167, -R217, R171 ;  /* 0x000000abd9a77221 */ /* 0x000fc80000010100 */
[----:B------:R-:W-:Y:S01]  /*2800*/  FMUL.FTZ R167, R216, R167 ;  /* 0x000000a7d8a77220 */ /* 0x000fe20000410000 */
[-C--:B------:R-:W-:Y:S01]  /*2810*/  FMUL.FTZ R171, R91, R222.reuse ;  /* 0x000000de5bab7220 */ /* 0x080fe20000410000 */
[----:B------:R-:W-:Y:S02]  /*2820*/  FADD.FTZ R234, R222, R234 ;  /* 0x000000eadeea7221 */ /* 0x000fe40000010000 */
[----:B------:R-:W-:Y:S01]  /*2830*/  FFMA.FTZ R233, R167, R222, R233 ;  /* 0x000000dea7e97223 */ /* 0x000fe200000100e9 */
[----:B------:R-:W-:Y:S01]  /*2840*/  FADD.FTZ R222, -R217, R100 ;  /* 0x00000064d9de7221 */ /* 0x000fe20000010100 */
[----:B------:R-:W-:Y:S02]  /*2850*/  HADD2.F32 R100, -RZ, R176.H0_H0 ;  /* 0x200000b0ff647230 */ /* 0x000fe40000004100 */
[-C--:B------:R-:W-:Y:S01]  /*2860*/  FFMA.FTZ R235, R167, R107.reuse, R235 ;  /* 0x0000006ba7eb7223 */ /* 0x080fe200000100eb */
[----:B------:R-:W-:Y:S01]  /*2870*/  FMUL.FTZ R222, R216, R222 ;  /* 0x000000ded8de7220 */ /* 0x000fe20000410000 */
[----:B------:R-:W-:Y:S01]  /*2880*/  FFMA.FTZ R107, R59, R107, R171 ;  /* 0x0000006b3b6b7223 */ /* 0x000fe200000100ab */
[----:B------:R-:W-:-:S02]  /*2890*/  HADD2.F32 R171, -RZ, R172.H0_H0 ;  /* 0x200000acffab7230 */ /* 0x000fc40000004100 */
[----:B------:R-:W-:Y:S01]  /*28a0*/  FADD.FTZ R194, R100, R194 ;  /* 0x000000c264c27221 */ /* 0x000fe20000010000 */
[-C--:B------:R-:W-:Y:S01]  /*28b0*/  FFMA.FTZ R18, R222, R100.reuse, R18 ;  /* 0x00000064de127223 */ /* 0x080fe20000010012 */
[----:B------:R-:W-:Y:S01]  /*28c0*/  FMUL.FTZ R100, R92, R100 ;  /* 0x000000645c647220 */ /* 0x000fe20000410000 */
[----:B------:R-:W-:Y:S01]  /*28d0*/  FADD.FTZ R10, R171, R10 ;  /* 0x0000000aab0a7221 */ /* 0x000fe20000010000 */
[-C--:B------:R-:W-:Y:S02]  /*28e0*/  FFMA.FTZ R2, R222, R171.reuse, R2 ;  /* 0x000000abde027223 */ /* 0x080fe40000010002 */
[----:B------:R-:W-:Y:S01]  /*28f0*/  FFMA.FTZ R171, R60, R171, R100 ;  /* 0x000000ab3cab7223 */ /* 0x000fe20000010064 */
[----:B------:R-:W-:Y:S01]  /*2900*/  FADD.FTZ R100, -R217, R101 ;  /* 0x00000065d9647221 */ /* 0x000fe20000010100 */
[----:B------:R-:W-:Y:S02]  /*2910*/  HADD2.F32 R176, -RZ, R176.H1_H1 ;  /* 0x300000b0ffb07230 */ /* 0x000fe40000004100 */
[----:B------:R-:W-:-:S02]  /*2920*/  HADD2.F32 R101, -RZ, R172.H1_H1 ;  /* 0x300000acff657230 */ /* 0x000fc40000004100 */
[----:B------:R-:W-:Y:S01]  /*2930*/  FMUL.FTZ R172, R216, R100 ;  /* 0x00000064d8ac7220 */ /* 0x000fe20000410000 */
[-C--:B------:R-:W-:Y:S02]  /*2940*/  FMUL.FTZ R100, R93, R176.reuse ;  /* 0x000000b05d647220 */ /* 0x080fe40000410000 */
[----:B------:R-:W-:Y:S01]  /*2950*/  FADD.FTZ R9, R101, R9 ;  /* 0x0000000965097221 */ /* 0x000fe20000010000 */
[-C--:B------:R-:W-:Y:S01]  /*2960*/  FFMA.FTZ R0, R172, R101.reuse, R0 ;  /* 0x00000065ac007223 */ /* 0x080fe20000010000 */
[----:B------:R-:W-:Y:S01]  /*2970*/  FFMA.FTZ R101, R61, R101, R100 ;  /* 0x000000653d657223 */ /* 0x000fe20000010064 */
[----:B------:R-:W-:Y:S01]  /*2980*/  FADD.FTZ R193, R176, R193 ;  /* 0x000000c1b0c17221 */ /* 0x000fe20000010000 */
[----:B------:R-:W-:Y:S01]  /*2990*/  FFMA.FTZ R17, R172, R176, R17 ;  /* 0x000000b0ac117223 */ /* 0x000fe20000010011 */
[----:B------:R-:W-:Y:S02]  /*29a0*/  HADD2.F32 R100, -RZ, R177.H0_H0 ;  /* 0x200000b1ff647230 */ /* 0x000fe40000004100 */
[----:B------:R-:W-:Y:S01]  /*29b0*/  FMUL.FTZ R176, R216, R102 ;  /* 0x00000066d8b07220 */ /* 0x000fe20000410000 */
[----:B------:R-:W-:-:S02]  /*29c0*/  HADD2.F32 R102, -RZ, R173.H0_H0 ;  /* 0x200000adff667230 */ /* 0x000fc40000004100 */
[----:B------:R-:W-:Y:S02]  /*29d0*/  HADD2.F32 R177, -RZ, R177.H1_H1 ;  /* 0x300000b1ffb17230 */ /* 0x000fe40000004100 */
[----:B------:R-:W-:Y:S01]  /*29e0*/  FADD.FTZ R196, R100, R196 ;  /* 0x000000c464c47221 */ /* 0x000fe20000010000 */
[-C--:B------:R-:W-:Y:S01]  /*29f0*/  FFMA.FTZ R20, R176, R100.reuse, R20 ;  /* 0x00000064b0147223 */ /* 0x080fe20000010014 */
[----:B------:R-:W-:Y:S01]  /*2a00*/  FMUL.FTZ R100, R94, R100 ;  /* 0x000000645e647220 */ /* 0x000fe20000410000 */
[----:B------:R-:W-:Y:S01]  /*2a10*/  FADD.FTZ R12, R102, R12 ;  /* 0x0000000c660c7221 */ /* 0x000fe20000010000 */
[-C--:B------:R-:W-:Y:S01]  /*2a20*/  FFMA.FTZ R4, R176, R102.reuse, R4 ;  /* 0x00000066b0047223 */ /* 0x080fe20000010004 */
[----:B------:R-:W-:Y:S02]  /*2a30*/  HADD2.F32 R173, -RZ, R173.H1_H1 ;  /* 0x300000adffad7230 */ /* 0x000fe40000004100 */
[----:B------:R-:W-:Y:S01]  /*2a40*/  FFMA.FTZ R102, R62, R102, R100 ;  /* 0x000000663e667223 */ /* 0x000fe20000010064 */
[----:B------:R-:W-:Y:S01]  /*2a50*/  FADD.FTZ R195, R177, R195 ;  /* 0x000000c3b1c37221 */ /* 0x000fe20000010000 */
[-C--:B------:R-:W-:Y:S01]  /*2a60*/  FFMA.FTZ R19, R103, R177.reuse, R19 ;  /* 0x000000b167137223 */ /* 0x080fe20000010013 */
[----:B------:R-:W-:Y:S01]  /*2a70*/  FADD.FTZ R100, -R217, R189 ;  /* 0x000000bdd9647221 */ /* 0x000fe20000010100 */
[----:B------:R-:W-:Y:S01]  /*2a80*/  FMUL.FTZ R177, R95, R177 ;  /* 0x000000b15fb17220 */ /* 0x000fe20000410000 */
[----:B------:R-:W-:Y:S01]  /*2a90*/  FADD.FTZ R189, -R217, R190 ;  /* 0x000000bed9bd7221 */ /* 0x000fe20000010100 */
[----:B------:R-:W-:-:S02]  /*2aa0*/  HADD2.F32 R190, -RZ, R178.H0_H0 ;  /* 0x200000b2ffbe7230 */ /* 0x000fc40000004100 */
[----:B------:R-:W-:Y:S01]  /*2ab0*/  FADD.FTZ R11, R173, R11 ;  /* 0x0000000bad0b7221 */ /* 0x000fe20000010000 */
[-C--:B------:R-:W-:Y:S01]  /*2ac0*/  FFMA.FTZ R3, R103, R173.reuse, R3 ;  /* 0x000000ad67037223 */ /* 0x080fe20000010003 */
[----:B------:R-:W-:Y:S02]  /*2ad0*/  HADD2.F32 R178, -RZ, R178.H1_H1 ;  /* 0x300000b2ffb27230 */ /* 0x000fe40000004100 */
[----:B------:R-:W-:Y:S01]  /*2ae0*/  FFMA.FTZ R173, R63, R173, R177 ;  /* 0x000000ad3fad7223 */ /* 0x000fe200000100b1 */
[--C-:B------:R-:W-:Y:S02]  /*2af0*/  HADD2.F32 R177, -RZ, R174.reuse.H0_H0 ;  /* 0x200000aeffb17230 */ /* 0x100fe40000004100 */
[-C--:B------:R-:W-:Y:S01]  /*2b00*/  FMUL.FTZ R217, R96, R190.reuse ;  /* 0x000000be60d97220 */ /* 0x080fe20000410000 */
[----:B------:R-:W-:Y:S01]  /*2b10*/  FADD.FTZ R198, R190, R198 ;  /* 0x000000c6bec67221 */ /* 0x000fe20000010000 */
[----:B------:R-:W-:Y:S01]  /*2b20*/  FFMA.FTZ R22, R188, R190, R22 ;  /* 0x000000bebc167223 */ /* 0x000fe20000010016 */
[----:B------:R-:W-:-:S02]  /*2b30*/  HADD2.F32 R174, -RZ, R174.H1_H1 ;  /* 0x300000aeffae7230 */ /* 0x000fc40000004100 */
[----:B------:R-:W-:Y:S01]  /*2b40*/  FMUL.FTZ R190, R216, R100 ;  /* 0x00000064d8be7220 */ /* 0x000fe20000410000 */
[----:B------:R-:W-:Y:S02]  /*2b50*/  FMUL.FTZ R100, R97, R178 ;  /* 0x000000b261647220 */ /* 0x000fe40000410000 */
[----:B------:R-:W-:Y:S01]  /*2b60*/  FADD.FTZ R13, R174, R13 ;  /* 0x0000000dae0d7221 */ /* 0x000fe20000010000 */
[-C--:B------:R-:W-:Y:S01]  /*2b70*/  FFMA.FTZ R5, R190, R174.reuse, R5 ;  /* 0x000000aebe057223 */ /* 0x080fe20000010005 */
[----:B------:R-:W-:Y:S01]  /*2b80*/  FFMA.FTZ R174, R65, R174, R100 ;  /* 0x000000ae41ae7223 */ /* 0x000fe20000010064 */
[--C-:B------:R-:W-:Y:S02]  /*2b90*/  HADD2.F32 R100, -RZ, R179.reuse.H0_H0 ;  /* 0x200000b3ff647230 */ /* 0x100fe40000004100 */
[----:B------:R-:W-:Y:S01]  /*2ba0*/  FMUL.FTZ R189, R216, R189 ;  /* 0x000000bdd8bd7220 */ /* 0x000fe20000410000 */
[----:B------:R-:W-:Y:S01]  /*2bb0*/  FADD.FTZ R14, R177, R14 ;  /* 0x0000000eb10e7221 */ /* 0x000fe20000010000 */
[-C--:B------:R-:W-:Y:S01]  /*2bc0*/  FFMA.FTZ R6, R188, R177.reuse, R6 ;  /* 0x000000b1bc067223 */ /* 0x080fe20000010006 */
[----:B------:R-:W-:Y:S01]  /*2bd0*/  FFMA.FTZ R177, R64, R177, R217 ;  /* 0x000000b140b17223 */ /* 0x000fe200000100d9 */
[-C--:B------:R-:W-:Y:S01]  /*2be0*/  FMUL.FTZ R217, R98, R100.reuse ;  /* 0x0000006462d97220 */ /* 0x080fe20000410000 */
[----:B------:R-:W-:Y:S01]  /*2bf0*/  FADD.FTZ R200, R100, R200 ;  /* 0x000000c864c87221 */ /* 0x000fe20000010000 */
[----:B------:R-:W-:Y:S01]  /*2c00*/  FFMA.FTZ R192, R189, R100, R192 ;  /* 0x00000064bdc07223 */ /* 0x000fe200000100c0 */
[----:B------:R-:W-:-:S02]  /*2c10*/  HADD2.F32 R100, -RZ, R179.H1_H1 ;  /* 0x300000b3ff647230 */ /* 0x000fc40000004100 */
[----:B------:R-:W-:Y:S01]  /*2c20*/  FADD.FTZ R197, R178, R197 ;  /* 0x000000c5b2c57221 */ /* 0x000fe20000010000 */
[----:B------:R-:W-:Y:S01]  /*2c30*/  FFMA.FTZ R21, R190, R178, R21 ;  /* 0x000000b2be157223 */ /* 0x000fe20000010015 */
[--C-:B------:R-:W-:Y:S02]  /*2c40*/  HADD2.F32 R178, -RZ, R175.reuse.H0_H0 ;  /* 0x200000afffb27230 */ /* 0x100fe40000004100 */
[----:B------:R-:W-:Y:S01]  /*2c50*/  FMUL.FTZ R179, R216, R191 ;  /* 0x000000bfd8b37220 */ /* 0x000fe20000410000 */
[----:B------:R-:W-:Y:S02]  /*2c60*/  HADD2.F32 R175, -RZ, R175.H1_H1 ;  /* 0x300000afffaf7230 */ /* 0x000fe40000004100 */
[----:B------:R-:W-:Y:S01]  /*2c70*/  FMUL.FTZ R191, R99, R100 ;  /* 0x0000006463bf7220 */ /* 0x000fe20000410000 */
[----:B------:R-:W-:Y:S01]  /*2c80*/  FADD.FTZ R16, R178, R16 ;  /* 0x00000010b2107221 */ /* 0x000fe20000010000 */
[-C--:B------:R-:W-:Y:S01]  /*2c90*/  FFMA.FTZ R8, R189, R178.reuse, R8 ;  /* 0x000000b2bd087223 */ /* 0x080fe20000010008 */
        /* <DEDUP_REMOVED lines=54> */
[----:B0-----:R-:W0:Y:S01]  /*3000*/  S2R R232, SR_TID.X ;  /* 0x0000000000e87919 */ /* 0x001e220000002100 */
[----:B------:R-:W-:Y:S02]  /*3010*/  FFMA.FTZ R217, R222, R171, R217 ;  /* 0x000000abded97223 */ /* 0x000fe400000100d9 */
[----:B------:R-:W-:Y:S01]  /*3020*/  FADD.FTZ R191, R191, R101 ;  /* 0x00000065bfbf7221 */ /* 0x000fe20000010000 */
[----:B------:R1:W-:Y:S01]  /*3030*/  STL [R1+0xe8], R240 ;  /* 0x0000e8f001007387 */ /* 0x0003e20000100800 */
[----:B------:R-:W-:-:S03]  /*3040*/  FFMA.FTZ R217, R172, R101, R217 ;  /* 0x00000065acd97223 */ /* 0x000fc600000100d9 */
[----:B------:R1:W-:Y:S01]  /*3050*/  STL [R1+0xf4], R236 ;  /* 0x0000f4ec01007387 */ /* 0x0003e20000100800 */
[----:B------:R-:W-:Y:S01]  /*3060*/  FADD.FTZ R191, R191, R102 ;  /* 0x00000066bfbf7221 */ /* 0x000fe20000010000 */
[----:B------:R-:W-:Y:S02]  /*3070*/  FFMA.FTZ R217, R176, R102, R217 ;  /* 0x00000066b0d97223 */ /* 0x000fe400000100d9 */
[----:B------:R1:W-:Y:S04]  /*3080*/  STL [R1+0xf0], R235 ;  /* 0x0000f0eb01007387 */ /* 0x0003e80000100800 */
[----:B------:R1:W-:Y:S04]  /*3090*/  STL [R1+0xfc], R234 ;  /* 0x0000fcea01007387 */ /* 0x0003e80000100800 */
[----:B------:R1:W-:Y:S01]  /*30a0*/  STL [R1+0xf8], R233 ;  /* 0x0000f8e901007387 */ /* 0x0003e20000100800 */
        /* <DEDUP_REMOVED lines=10> */
[----:B------:R-:W-:Y:S01]  /*3150*/  FFMA.FTZ R23, R179, R100, R23 ;  /* 0x00000064b3177223 */ /* 0x000fe20000010017 */
[----:B------:R-:W-:Y:S01]  /*3160*/  FADD.FTZ R191, R191, R175 ;  /* 0x000000afbfbf7221 */ /* 0x000fe20000010000 */
[----:B------:R-:W-:Y:S01]  /*3170*/  FFMA.FTZ R217, R179, R175, R217 ;  /* 0x000000afb3d97223 */ /* 0x000fe200000100d9 */
[----:B0-----:R-:W-:Y:S01]  /*3180*/  LOP3.LUT R100, R232, 0x1f, RZ, 0xc0, !PT ;  /* 0x0000001fe8647812 */ /* 0x001fe200078ec0ff */
[----:B-1----:R-:W-:Y:S06]  /*3190*/  BRA.DIV UR6, `(.L_x_2523) ;  /* 0x0000003206607947 */ /* 0x002fec000b800000 */
        /* <DEDUP_REMOVED lines=18> */
.L_x_2536:
        /* <DEDUP_REMOVED lines=24> */
[----:B------:R-:W0:Y:S01]  /*3440*/  @P1 LDC.64 R26, c[0x0][0x308] ;  /* 0x0000c200ff1a1b82 */ /* 0x000e220000000a00 */
[----:B------:R-:W-:Y:S01]  /*3450*/  FADD.FTZ R29, R25, -R29 ;  /* 0x8000001d191d7221 */ /* 0x000fe20000010000 */
[----:B------:R-:W-:Y:S01]  /*3460*/  FADD.FTZ R221, R32, -R221 ;  /* 0x800000dd20dd7221 */ /* 0x000fe20000010000 */
        /* <DEDUP_REMOVED lines=21> */
[----:B------:R-:W-:Y:S01]  /*35c0*/  FFMA.FTZ R103, R103, R232, R191 ;  /* 0x000000e867677223 */ /* 0x000fe200000100bf */
[----:B------:R-:W1:Y:S01]  /*35d0*/  LDC.64 R174, c[0x0][0x2f8] ;  /* 0x0000be00ffae7b82 */ /* 0x000e620000000a00 */
[----:B0-----:R-:W-:-:S04]  /*35e0*/  @P1 IMAD.WIDE.U32 R28, R215, 0x20, R26 ;  /* 0x00000020d71c1825 */ /* 0x001fc800078e001a */
        /* <DEDUP_REMOVED lines=20> */
[----:B------:R-:W-:Y:S01]  /*3730*/  SEL R25, R32, R181, P2 ;  /* 0x000000b520197207 */ /* 0x000fe20001000000 */
[----:B------:R-:W0:Y:S01]  /*3740*/  @P4 LDC.64 R232, c[0x0][0x300] ;  /* 0x0000c000ffe84b82 */ /* 0x000e220000000a00 */
[----:B------:R-:W-:Y:S01]  /*3750*/  SEL R24, R218, R180, P2 ;  /* 0x000000b4da187207 */ /* 0x000fe20001000000 */
[----:B------:R-:W-:Y:S01]  /*3760*/  @P3 FADD.FTZ R30, R129, R30 ;  /* 0x0000001e811e3221 */ /* 0x000fe20000010000 */
[----:B------:R-:W-:Y:S01]  /*3770*/  SEL R27, R33, R183, P2 ;  /* 0x000000b7211b7207 */ /* 0x000fe20001000000 */
[----:B------:R-:W-:Y:S01]  /*3780*/  @P3 FADD.FTZ R221, R128, R221 ;  /* 0x000000dd80dd3221 */ /* 0x000fe20000010000 */
        /* <DEDUP_REMOVED lines=8> */
[----:B------:R-:W-:Y:S01]  /*3810*/  @P4 F2FP.F16.F32.PACK_AB R103, RZ, R221 ;  /* 0x000000ddff67423e */ /* 0x000fe200000000ff */
[----:B------:R-:W-:Y:S01]  /*3820*/  FADD.FTZ R163, R108, -R163 ;  /* 0x800000a36ca37221 */ /* 0x000fe20000010000 */
[----:B------:R-:W-:Y:S01]  /*3830*/  FADD.FTZ R162, R161, -R162 ;  /* 0x800000a2a1a27221 */ /* 0x000fe20000010000 */
[----:B------:R-:W-:Y:S01]  /*3840*/  FMUL.FTZ R35, R216, R116 ;  /* 0x00000074d8237220 */ /* 0x000fe20000410000 */
[----:B------:R-:W-:Y:S01]  /*3850*/  @P4 PRMT R122, R103, 0x7610, R122 ;  /* 0x00007610677a4816 */ /* 0x000fe2000000007a */
[----:B------:R-:W-:Y:S01]  /*3860*/  FADD.FTZ R164, R110, -R164 ;  /* 0x800000a46ea47221 */ /* 0x000fe20000010000 */
[----:B------:R-:W-:Y:S01]  /*3870*/  FMUL.FTZ R116, R216, R163 ;  /* 0x000000a3d8747220 */ /* 0x000fe20000410000 */
[----:B------:R-:W-:Y:S01]  /*3880*/  @P4 F2FP.F16.F32.PACK_AB R161, RZ, R219 ;  /* 0x000000dbffa1423e */ /* 0x000fe200000000ff */
[----:B------:R-:W-:Y:S01]  /*3890*/  FADD.FTZ R156, R118, -R156 ;  /* 0x8000009c769c7221 */ /* 0x000fe20000010000 */
[----:B------:R-:W-:Y:S01]  /*38a0*/  @P4 F2FP.F16.F32.PACK_AB R163, RZ, R218 ;  /* 0x000000daffa3423e */ /* 0x000fe200000000ff */
[----:B------:R-:W-:Y:S01]  /*38b0*/  FADD.FTZ R160, R157, -R160 ;  /* 0x800000a09da07221 */ /* 0x000fe20000010000 */
[----:B------:R-:W-:Y:S01]  /*38c0*/  FADD.FTZ R158, R114, -R158 ;  /* 0x8000009e729e7221 */ /* 0x000fe20000010000 */
[----:B------:R-:W-:Y:S01]  /*38d0*/  FADD.FTZ R159, R115, -R159 ;  /* 0x8000009f739f7221 */ /* 0x000fe20000010000 */
[C---:B------:R-:W-:Y:S01]  /*38e0*/  FMUL.FTZ R34, R216.reuse, R162 ;  /* 0x000000a2d8227220 */ /* 0x040fe20000410000 */
[----:B------:R-:W-:Y:S01]  /*38f0*/  FMUL.FTZ R114, R216, R164 ;  /* 0x000000a4d8727220 */ /* 0x000fe20000410000 */
[----:B--2---:R-:W-:Y:S01]  /*3900*/  SEL R25, R30, R185, P2 ;  /* 0x000000b91e197207 */ /* 0x004fe20001000000 */
[----:B------:R-:W-:Y:S01]  /*3910*/  FADD.FTZ R117, R112, -R117 ;  /* 0x8000007570757221 */ /* 0x000fe20000010000 */
[----:B------:R-:W-:Y:S01]  /*3920*/  SEL R24, R221, R184, P2 ;  /* 0x000000b8dd187207 */ /* 0x000fe20001000000 */
[C---:B------:R-:W-:Y:S01]  /*3930*/  FMUL.FTZ R156, R216.reuse, R156 ;  /* 0x0000009cd89c7220 */ /* 0x040fe20000410000 */
[----:B------:R-:W-:Y:S01]  /*3940*/  SEL R27, R31, R187, P2 ;  /* 0x000000bb1f1b7207 */ /* 0x000fe20001000000 */
[----:B------:R-:W-:Y:S01]  /*3950*/  FMUL.FTZ R160, R216, R160 ;  /* 0x000000a0d8a07220 */ /* 0x000fe20000410000 */
[----:B------:R-:W-:Y:S01]  /*3960*/  SEL R26, R102, R186, P2 ;  /* 0x000000ba661a7207 */ /* 0x000fe20001000000 */
[----:B------:R-:W-:Y:S01]  /*3970*/  FMUL.FTZ R159, R216, R159 ;  /* 0x0000009fd89f7220 */ /* 0x000fe20000410000 */
[----:B------:R-:W-:Y:S01]  /*3980*/  @P4 F2FP.F16.F32.PACK_AB R157, RZ, R30 ;  /* 0x0000001eff9d423e */ /* 0x000fe200000000ff */
[----:B------:R-:W-:Y:S01]  /*3990*/  @P3 FADD.FTZ R34, R138, R34 ;  /* 0x000000228a223221 */ /* 0x000fe20000010000 */
[----:B------:R-:W-:Y:S01]  /*39a0*/  @P4 F2FP.F16.F32.PACK_AB R162, RZ, R33 ;  /* 0x00000021ffa2423e */ /* 0x000fe200000000ff */
[----:B------:R2:W-:Y:S01]  /*39b0*/  @P1 STG.E.128 desc[UR4][R28.64+0x10], R24 ;  /* 0x000010181c001986 */ /* 0x0005e2000c101d04 */
[----:B------:R-:W-:Y:S01]  /*39c0*/  @P4 F2FP.F16.F32.PACK_AB R164, RZ, R32 ;  /* 0x00000020ffa4423e */ /* 0x000fe200000000ff */
[----:B------:R-:W-:Y:S01]  /*39d0*/  FADD.FTZ R119, R113, -R119 ;  /* 0x8000007771777221 */ /* 0x000fe20000010000 */
[----:B------:R-:W-:Y:S01]  /*39e0*/  @P4 PRMT R121, R161, 0x7610, R121 ;  /* 0x00007610a1794816 */ /* 0x000fe20000000079 */
[----:B------:R-:W-:Y:S01]  /*39f0*/  @P3 FADD.FTZ R35, R132, R35 ;  /* 0x0000002384233221 */ /* 0x000fe20000010000 */
[----:B------:R-:W-:Y:S01]  /*3a00*/  @P4 PRMT R120, R163, 0x7610, R120 ;  /* 0x00007610a3784816 */ /* 0x000fe20000000078 */
[----:B------:R-:W-:Y:S01]  /*3a10*/  FADD.FTZ R168, R165, -R168 ;  /* 0x800000a8a5a87221 */ /* 0x000fe20000010000 */
[----:B------:R-:W-:Y:S01]  /*3a20*/  @P4 PRMT R122, R122, 0x5410, R157 ;  /* 0x000054107a7a4816 */ /* 0x000fe2000000009d */
[----:B------:R-:W-:Y:S01]  /*3a30*/  FMUL.FTZ R118, R216, R117 ;  /* 0x00000075d8767220 */ /* 0x000fe20000410000 */
[----:B------:R-:W-:Y:S01]  /*3a40*/  @P4 PRMT R121, R121, 0x5410, R162 ;  /* 0x0000541079794816 */ /* 0x000fe200000000a2 */
[----:B------:R-:W-:Y:S01]  /*3a50*/  @P3 FADD.FTZ R159, R139, R159 ;  /* 0x0000009f8b9f3221 */ /* 0x000fe20000010000 */
[----:B------:R-:W-:Y:S01]  /*3a60*/  @P4 PRMT R120, R120, 0x5410, R164 ;  /* 0x0000541078784816 */ /* 0x000fe200000000a4 */
[----:B------:R-:W-:Y:S01]  /*3a70*/  @P3 FADD.FTZ R160, R136, R160 ;  /* 0x000000a088a03221 */ /* 0x000fe20000010000 */
[----:B------:R-:W-:Y:S01]  /*3a80*/  @P3 FADD.FTZ R156, R134, R156 ;  /* 0x0000009c869c3221 */ /* 0x000fe20000010000 */
[C---:B------:R-:W-:Y:S01]  /*3a90*/  FMUL.FTZ R119, R216.reuse, R119 ;  /* 0x00000077d8777220 */ /* 0x040fe20000410000 */
[----:B------:R-:W-:Y:S01]  /*3aa0*/  FMUL.FTZ R158, R216, R158 ;  /* 0x0000009ed89e7220 */ /* 0x000fe20000410000 */
[----:B------:R-:W3:Y:S01]  /*3ab0*/  @P4 LDC.64 R164, c[0x0][0x300] ;  /* 0x0000c000ffa44b82 */ /* 0x000ee20000000a00 */
[----:B------:R-:W-:Y:S01]  /*3ac0*/  @P3 FADD.FTZ R118, R133, R118 ;  /* 0x0000007685763221 */ /* 0x000fe20000010000 */
[-C--:B--2---:R-:W-:Y:S01]  /*3ad0*/  @P4 F2FP.F16.F32.PACK_AB R28, RZ, R102.reuse ;  /* 0x00000066ff1c423e */ /* 0x084fe200000000ff */
[----:B------:R-:W-:Y:S01]  /*3ae0*/  @P3 FADD.FTZ R158, R137, R158 ;  /* 0x0000009e899e3221 */ /* 0x000fe20000010000 */
[----:B------:R-:W-:Y:S01]  /*3af0*/  F2FP.F16.F32.PACK_AB R27, R31, R102 ;  /* 0x000000661f1b723e */ /* 0x000fe200000000ff */
[----:B------:R-:W-:Y:S01]  /*3b00*/  @P3 FADD.FTZ R119, R135, R119 ;  /* 0x0000007787773221 */ /* 0x000fe20000010000 */
[----:B------:R-:W-:Y:S01]  /*3b10*/  @P4 F2FP.F16.F32.PACK_AB R29, RZ, R31 ;  /* 0x0000001fff1d423e */ /* 0x000fe200000000ff */
[----:B------:R-:W-:Y:S01]  /*3b20*/  FADD.FTZ R170, R169, -R170 ;  /* 0x800000aaa9aa7221 */ /* 0x000fe20000010000 */
[----:B------:R-:W2:Y:S01]  /*3b30*/  @P1 LDC.64 R102, c[0x0][0x308] ;  /* 0x0000c200ff661b82 */ /* 0x000ea20000000a00 */
[----:B------:R-:W-:Y:S01]  /*3b40*/  @P4 PRMT R123, R28, 0x7610, R123 ;  /* 0x000076101c7b4816 */ /* 0x000fe2000000007b */
[----:B------:R-:W-:Y:S01]  /*3b50*/  FADD.FTZ R109, R104, -R109 ;  /* 0x8000006d686d7221 */ /* 0x000fe20000010000 */
[----:B------:R-:W-:Y:S01]  /*3b60*/  F2FP.F16.F32.PACK_AB R26, R30, R221 ;  /* 0x000000dd1e1a723e */ /* 0x000fe200000000ff */
[----:B-1----:R-:W-:Y:S01]  /*3b70*/  IMAD.WIDE.U32 R30, R215, 0x10, R174 ;  /* 0x00000010d71e7825 */ /* 0x002fe200078e00ae */
[----:B------:R-:W-:-:S03]  /*3b80*/  F2FP.F16.F32.PACK_AB R25, R33, R219 ;  /* 0x000000db2119723e */ /* 0x000fc600000000ff */
[----:B------:R-:W-:Y:S01]  /*3b90*/  FADD.FTZ R166, R106, -R166 ;  /* 0x800000a66aa67221 */ /* 0x000fe20000010000 */
[----:B------:R-:W-:Y:S01]  /*3ba0*/  F2FP.F16.F32.PACK_AB R24, R32, R218 ;  /* 0x000000da2018723e */ /* 0x000fe200000000ff */
[----:B------:R-:W-:Y:S01]  /*3bb0*/  FMUL.FTZ R112, R216, R168 ;  /* 0x000000a8d8707220 */ /* 0x000fe20000410000 */
[----:B------:R-:W-:Y:S01]  /*3bc0*/  @P4 PRMT R123, R123, 0x5410, R29 ;  /* 0x000054107b7b4816 */ /* 0x000fe2000000001d */
[----:B0-----:R-:W-:Y:S01]  /*3bd0*/  @P4 IMAD.WIDE.U32 R28, R215, 0x10, R232 ;  /* 0x00000010d71c4825 */ /* 0x001fe200078e00e8 */
[----:B------:R-:W-:Y:S01]  /*3be0*/  SEL R33, R158, R185, P2 ;  /* 0x000000b99e217207 */ /* 0x000fe20001000000 */
[----:B------:R0:W-:Y:S01]  /*3bf0*/  STG.E.128 desc[UR4][R30.64], R24 ;  /* 0x000000181e007986 */ /* 0x0001e2000c101d04 */
[----:B------:R-:W-:Y:S01]  /*3c00*/  SEL R32, R160, R184, P2 ;  /* 0x000000b8a0207207 */ /* 0x000fe20001000000 */
[C---:B------:R-:W-:Y:S01]  /*3c10*/  FMUL.FTZ R104, R216.reuse, R170 ;  /* 0x000000aad8687220 */ /* 0x040fe20000410000 */
[----:B------:R-:W-:Y:S01]  /*3c20*/  @P4 F2FP.F16.F32.PACK_AB R157, RZ, R158 ;  /* 0x0000009eff9d423e */ /* 0x000fe200000000ff */
[----:B------:R1:W-:Y:S01]  /*3c30*/  @P4 STG.E.128 desc[UR4][R28.64], R120 ;  /* 0x000000781c004986 */ /* 0x0003e2000c101d04 */
[----:B------:R-:W-:Y:S01]  /*3c40*/  @P4 F2FP.F16.F32.PACK_AB R161, RZ, R119 ;  /* 0x00000077ffa1423e */ /* 0x000fe200000000ff */
[----:B------:R-:W-:Y:S01]  /*3c50*/  FADD.FTZ R111, R105, -R111 ;  /* 0x8000006f696f7221 */ /* 0x000fe20000010000 */
[----:B------:R-:W-:Y:S01]  /*3c60*/  @P4 F2FP.F16.F32.PACK_AB R162, RZ, R118 ;  /* 0x00000076ffa2423e */ /* 0x000fe200000000ff */
[C---:B------:R-:W-:Y:S01]  /*3c70*/  FMUL.FTZ R113, R216.reuse, R166 ;  /* 0x000000a6d8717220 */ /* 0x040fe20000410000 */
[----:B------:R-:W-:Y:S01]  /*3c80*/  FMUL.FTZ R105, R216, R167 ;  /* 0x000000a7d8697220 */ /* 0x000fe20000410000 */
[----:B------:R-:W-:Y:S01]  /*3c90*/  @P3 FADD.FTZ R104, R146, R104 ;  /* 0x0000006892683221 */ /* 0x000fe20000010000 */
[----:B------:R-:W-:Y:S01]  /*3ca0*/  @P3 FADD.FTZ R112, R144, R112 ;  /* 0x0000007090703221 */ /* 0x000fe20000010000 */
[----:B--2---:R-:W-:-:S04]  /*3cb0*/  @P1 IMAD.WIDE.U32 R102, R213, 0x20, R102 ;  /* 0x00000020d5661825 */ /* 0x004fc800078e0066 */
[----:B------:R-:W-:Y:S01]  /*3cc0*/  @P3 FADD.FTZ R105, R147, R105 ;  /* 0x0000006993693221 */ /* 0x000fe20000010000 */
[----:B------:R-:W-:Y:S01]  /*3cd0*/  @P3 FADD.FTZ R113, R145, R113 ;  /* 0x0000007191713221 */ /* 0x000fe20000010000 */
[C---:B------:R-:W-:Y:S01]  /*3ce0*/  FMUL.FTZ R117, R216.reuse, R109 ;  /* 0x0000006dd8757220 */ /* 0x040fe20000410000 */
[----:B------:R-:W-:Y:S01]  /*3cf0*/  FMUL.FTZ R115, R216, R111 ;  /* 0x0000006fd8737220 */ /* 0x000fe20000410000 */
[----:B------:R-:W-:Y:S01]  /*3d00*/  @P3 FADD.FTZ R114, R142, R114 ;  /* 0x000000728e723221 */ /* 0x000fe20000010000 */
[----:B0-----:R-:W-:Y:S01]  /*3d10*/  @P4 F2FP.F16.F32.PACK_AB R24, RZ, R34 ;  /* 0x00000022ff18423e */ /* 0x001fe200000000ff */
[----:B------:R-:W-:Y:S01]  /*3d20*/  @P3 FADD.FTZ R116, R140, R116 ;  /* 0x000000748c743221 */ /* 0x000fe20000010000 */
[----:B------:R-:W-:Y:S01]  /*3d30*/  @P4 F2FP.F16.F32.PACK_AB R25, RZ, R159 ;  /* 0x0000009fff19423e */ /* 0x000fe200000000ff */
[----:B------:R-:W-:Y:S01]  /*3d40*/  @P3 FADD.FTZ R115, R143, R115 ;  /* 0x000000738f733221 */ /* 0x000fe20000010000 */
[----:B-1----:R-:W-:Y:S01]  /*3d50*/  @P4 F2FP.F16.F32.PACK_AB R28, RZ, R35 ;  /* 0x00000023ff1c423e */ /* 0x002fe200000000ff */
[----:B------:R-:W-:Y:S01]  /*3d60*/  @P3 FADD.FTZ R117, R141, R117 ;  /* 0x000000758d753221 */ /* 0x000fe20000010000 */
[----:B------:R-:W-:Y:S01]  /*3d70*/  @P4 F2FP.F16.F32.PACK_AB R26, RZ, R160 ;  /* 0x000000a0ff1a423e */ /* 0x000fe200000000ff */
[----:B------:R-:W-:Y:S01]  /*3d80*/  FADD.FTZ R189, R178, -R189 ;  /* 0x800000bdb2bd7221 */ /* 0x000fe20000010000 */
[----:B------:R-:W-:Y:S01]  /*3d90*/  @P4 F2FP.F16.F32.PACK_AB R27, RZ, R156 ;  /* 0x0000009cff1b423e */ /* 0x000fe200000000ff */
[----:B------:R-:W-:Y:S01]  /*3da0*/  FADD.FTZ R188, R177, -R188 ;  /* 0x800000bcb1bc7221 */ /* 0x000fe20000010000 */
[----:B------:R-:W-:Y:S01]  /*3db0*/  @P4 PRMT R123, R24, 0x7610, R123 ;  /* 0x00007610187b4816 */ /* 0x000fe2000000007b */
[----:B------:R-:W-:Y:S01]  /*3dc0*/  FADD.FTZ R222, R171, -R222 ;  /* 0x800000deabde7221 */ /* 0x000fe20000010000 */
[----:B------:R-:W-:Y:S01]  /*3dd0*/  @P4 PRMT R120, R28, 0x7610, R120 ;  /* 0x000076101c784816 */ /* 0x000fe20000000078 */
[----:B------:R-:W-:Y:S01]  /*3de0*/  FADD.FTZ R172, R101, -R172 ;  /* 0x800000ac65ac7221 */ /* 0x000fe20000010000 */
[----:B------:R-:W-:Y:S01]  /*3df0*/  @P4 PRMT R122, R26, 0x7610, R122 ;  /* 0x000076101a7a4816 */ /* 0x000fe2000000007a */
[C---:B------:R-:W-:Y:S01]  /*3e00*/  FMUL.FTZ R101, R216.reuse, R189 ;  /* 0x000000bdd8657220 */ /* 0x040fe20000410000 */
[----:B------:R-:W-:Y:S01]  /*3e10*/  @P4 PRMT R121, R27, 0x7610, R121 ;  /* 0x000076101b794816 */ /* 0x000fe20000000079 */
[C---:B------:R-:W-:Y:S01]  /*3e20*/  FMUL.FTZ R110, R216.reuse, R176 ;  /* 0x000000b0d86e7220 */ /* 0x040fe20000410000 */
[----:B------:R-:W-:Y:S01]  /*3e30*/  @P4 PRMT R123, R123, 0x5410, R25 ;  /* 0x000054107b7b4816 */ /* 0x000fe20000000019 */
[----:B------:R-:W-:Y:S01]  /*3e40*/  FMUL.FTZ R108, R216, R188 ;  /* 0x000000bcd86c7220 */ /* 0x000fe20000410000 */
[----:B------:R-:W-:Y:S01]  /*3e50*/  F2FP.F16.F32.PACK_AB R28, R118, R35 ;  /* 0x00000023761c723e */ /* 0x000fe200000000ff */
[C---:B------:R-:W-:Y:S01]  /*3e60*/  FMUL.FTZ R111, R216.reuse, R222 ;  /* 0x000000ded86f7220 */ /* 0x040fe20000410000 */
[----:B------:R-:W-:Y:S01]  /*3e70*/  SEL R24, R35, R180, P2 ;  /* 0x000000b423187207 */ /* 0x000fe20001000000 */
[C---:B------:R-:W-:Y:S01]  /*3e80*/  FMUL.FTZ R109, R216.reuse, R172 ;  /* 0x000000acd86d7220 */ /* 0x040fe20000410000 */
[----:B------:R-:W-:Y:S01]  /*3e90*/  F2FP.F16.F32.PACK_AB R31, R159, R34 ;  /* 0x000000229f1f723e */ /* 0x000fe200000000ff */
[----:B------:R-:W-:Y:S01]  /*3ea0*/  FMUL.FTZ R106, R216, R190 ;  /* 0x000000bed86a7220 */ /* 0x000fe20000410000 */
[----:B------:R-:W-:Y:S01]  /*3eb0*/  SEL R25, R118, R181, P2 ;  /* 0x000000b576197207 */ /* 0x000fe20001000000 */
        /* <DEDUP_REMOVED lines=8> */
[----:B------:R0:W-:Y:S01]  /*3f40*/  @P1 STG.E.128 desc[UR4][R102.64], R24 ;  /* 0x0000001866001986 */ /* 0x0001e2000c101d04 */
[----:B------:R-:W-:Y:S01]  /*3f50*/  F2FP.F16.F32.PACK_AB R29, R119, R156 ;  /* 0x0000009c771d723e */ /* 0x000fe200000000ff */
[----:B------:R-:W-:Y:S01]  /*3f60*/  @P3 FADD.FTZ R111, R148, R111 ;  /* 0x0000006f946f3221 */ /* 0x000fe20000010000 */
[----:B------:R-:W-:Y:S01]  /*3f70*/  F2FP.F16.F32.PACK_AB R30, R158, R160 ;  /* 0x000000a09e1e723e */ /* 0x000fe200000000ff */
[----:B------:R1:W-:Y:S01]  /*3f80*/  @P1 STG.E.128 desc[UR4][R102.64+0x10], R32 ;  /* 0x0000102066001986 */ /* 0x0003e2000c101d04 */
[----:B------:R-:W-:Y:S01]  /*3f90*/  @P4 PRMT R122, R122, 0x5410, R157 ;  /* 0x000054107a7a4816 */ /* 0x000fe2000000009d */
[----:B------:R-:W-:Y:S01]  /*3fa0*/  @P3 FADD.FTZ R216, R155, R216 ;  /* 0x000000d89bd83221 */ /* 0x000fe20000010000 */
[----:B------:R-:W-:Y:S01]  /*3fb0*/  @P4 PRMT R121, R121, 0x5410, R161 ;  /* 0x0000541079794816 */ /* 0x000fe200000000a1 */
[----:B------:R-:W2:Y:S01]  /*3fc0*/  @P4 LDC.64 R156, c[0x0][0x300] ;  /* 0x0000c000ff9c4b82 */ /* 0x000ea20000000a00 */
[----:B------:R-:W-:Y:S01]  /*3fd0*/  @P4 PRMT R120, R120, 0x5410, R162 ;  /* 0x0000541078784816 */ /* 0x000fe200000000a2 */
[----:B------:R-:W-:Y:S01]  /*3fe0*/  @P3 FADD.FTZ R106, R153, R106 ;  /* 0x0000006a996a3221 */ /* 0x000fe20000010000 */
[----:B------:R-:W-:Y:S01]  /*3ff0*/  @P4 F2FP.F16.F32.PACK_AB R118, RZ, R115 ;  /* 0x00000073ff76423e */ /* 0x000fe200000000ff */
[----:B------:R-:W-:Y:S01]  /*4000*/  @P3 FADD.FTZ R107, R151, R107 ;  /* 0x0000006b976b3221 */ /* 0x000fe20000010000 */
[----:B------:R-:W-:Y:S01]  /*4010*/  @P4 F2FP.F16.F32.PACK_AB R119, RZ, R117 ;  /* 0x00000075ff77423e */ /* 0x000fe200000000ff */
[----:B------:R-:W-:Y:S01]  /*4020*/  @P3 FADD.FTZ R109, R149, R109 ;  /* 0x0000006d956d3221 */ /* 0x000fe20000010000 */
[----:B------:R-:W-:-:S04]  /*4030*/  IMAD.WIDE.U32 R214, R214, 0x10, R174 ;  /* 0x00000010d6d67825 */ /* 0x000fc800078e00ae */
[C---:B0-----:R-:W-:Y:S01]  /*4040*/  IMAD.WIDE.U32 R26, R213.reuse, 0x10, R174 ;  /* 0x00000010d51a7825 */ /* 0x041fe200078e00ae */
[----:B-1----:R-:W0:Y:S03]  /*4050*/  @P1 LDC.64 R102, c[0x0][0x308] ;  /* 0x0000c200ff661b82 */ /* 0x002e260000000a00 */
[----:B---3--:R-:W-:Y:S01]  /*4060*/  @P4 IMAD.WIDE.U32 R24, R213, 0x10, R164 ;  /* 0x00000010d5184825 */ /* 0x008fe200078e00a4 */
[----:B------:R1:W-:Y:S01]  /*4070*/  STG.E.128 desc[UR4][R26.64], R28 ;  /* 0x0000001c1a007986 */ /* 0x0003e2000c101d04 */
[----:B------:R-:W-:Y:S02]  /*4080*/  SEL R33, R113, R185, P2 ;  /* 0x000000b971217207 */ /* 0x000fe40001000000 */
[----:B------:R-:W-:Y:S01]  /*4090*/  SEL R32, R112, R184, P2 ;  /* 0x000000b870207207 */ /* 0x000fe20001000000 */
[----:B------:R3:W-:Y:S01]  /*40a0*/  @P4 STG.E.128 desc[UR4][R24.64], R120 ;  /* 0x0000007818004986 */ /* 0x0007e2000c101d04 */
[----:B------:R-:W-:-:S02]  /*40b0*/  SEL R35, R105, R187, P2 ;  /* 0x000000bb69237207 */ /* 0x000fc40001000000 */
[----:B------:R-:W-:Y:S02]  /*40c0*/  SEL R34, R104, R186, P2 ;  /* 0x000000ba68227207 */ /* 0x000fe40001000000 */
[----:B------:R-:W-:Y:S02]  /*40d0*/  SEL R184, R108, R184, P2 ;  /* 0x000000b86cb87207 */ /* 0x000fe40001000000 */
[----:B------:R-:W-:Y:S02]  /*40e0*/  SEL R185, R106, R185, P2 ;  /* 0x000000b96ab97207 */ /* 0x000fe40001000000 */
[----:B------:R-:W-:Y:S02]  /*40f0*/  SEL R186, R101, R186, P2 ;  /* 0x000000ba65ba7207 */ /* 0x000fe40001000000 */
[----:B------:R-:W-:Y:S02]  /*4100*/  SEL R187, R216, R187, P2 ;  /* 0x000000bbd8bb7207 */ /* 0x000fe40001000000 */
[----:B-1----:R-:W-:-:S02]  /*4110*/  @P4 F2FP.F16.F32.PACK_AB R26, RZ, R112 ;  /* 0x00000070ff1a423e */ /* 0x002fc400000000ff */
[----:B------:R-:W-:Y:S02]  /*4120*/  @P4 F2FP.F16.F32.PACK_AB R27, RZ, R113 ;  /* 0x00000071ff1b423e */ /* 0x000fe400000000ff */
[----:B---3--:R-:W-:Y:S01]  /*4130*/  @P4 F2FP.F16.F32.PACK_AB R24, RZ, R104 ;  /* 0x00000068ff18423e */ /* 0x008fe200000000ff */
[----:B0-----:R-:W-:Y:S01]  /*4140*/  @P1 IMAD.WIDE.U32 R102, R210, 0x20, R102 ;  /* 0x00000020d2661825 */ /* 0x001fe200078e0066 */
[----:B------:R-:W-:Y:S02]  /*4150*/  @P4 F2FP.F16.F32.PACK_AB R25, RZ, R105 ;  /* 0x00000069ff19423e */ /* 0x000fe400000000ff */
[----:B------:R-:W-:Y:S02]  /*4160*/  @P4 PRMT R123, R24, 0x7610, R123 ;  /* 0x00007610187b4816 */ /* 0x000fe4000000007b */
[----:B------:R-:W-:Y:S01]  /*4170*/  @P4 PRMT R122, R26, 0x7610, R122 ;  /* 0x000076101a7a4816 */ /* 0x000fe2000000007a */
[----:B------:R0:W-:Y:S01]  /*4180*/  @P1 STG.E.128 desc[UR4][R102.64+0x10], R32 ;  /* 0x0000102066001986 */ /* 0x0001e2000c101d04 */
[----:B------:R-:W-:-:S02]  /*4190*/  @P4 F2FP.F16.F32.PACK_AB R28, RZ, R114 ;  /* 0x00000072ff1c423e */ /* 0x000fc400000000ff */
[----:B------:R-:W-:Y:S02]  /*41a0*/  @P4 F2FP.F16.F32.PACK_AB R29, RZ, R116 ;  /* 0x00000074ff1d423e */ /* 0x000fe400000000ff */
[----:B------:R-:W-:Y:S02]  /*41b0*/  @P4 PRMT R123, R123, 0x5410, R25 ;  /* 0x000054107b7b4816 */ /* 0x000fe40000000019 */
[----:B------:R-:W-:Y:S02]  /*41c0*/  @P4 PRMT R122, R122, 0x5410, R27 ;  /* 0x000054107a7a4816 */ /* 0x000fe4000000001b */
[----:B------:R-:W-:Y:S02]  /*41d0*/  @P4 PRMT R121, R28, 0x7610, R121 ;  /* 0x000076101c794816 */ /* 0x000fe40000000079 */
[----:B------:R-:W-:Y:S02]  /*41e0*/  @P4 PRMT R120, R29, 0x7610, R120 ;  /* 0x000076101d784816 */ /* 0x000fe40000000078 */
[----:B------:R-:W-:-:S02]  /*41f0*/  SEL R25, R117, R181, P2 ;  /* 0x000000b575197207 */ /* 0x000fc40001000000 */
[----:B------:R-:W-:Y:S02]  /*4200*/  SEL R24, R116, R180, P2 ;  /* 0x000000b474187207 */ /* 0x000fe40001000000 */
[----:B------:R-:W-:Y:S02]  /*4210*/  SEL R27, R115, R183, P2 ;  /* 0x000000b7731b7207 */ /* 0x000fe40001000000 */
[----:B------:R-:W-:Y:S02]  /*4220*/  SEL R26, R114, R182, P2 ;  /* 0x000000b6721a7207 */ /* 0x000fe40001000000 */
[----:B------:R-:W-:Y:S01]  /*4230*/  F2FP.F16.F32.PACK_AB R31, R105, R104 ;  /* 0x00000068691f723e */ /* 0x000fe200000000ff */
[----:B------:R-:W-:Y:S01]  /*4240*/  IMAD.WIDE.U32 R104, R210, 0x10, R174 ;  /* 0x00000010d2687825 */ /* 0x000fe200078e00ae */
[----:B------:R-:W-:Y:S01]  /*4250*/  F2FP.F16.F32.PACK_AB R28, R117, R116 ;  /* 0x00000074751c723e */ /* 0x000fe200000000ff */
[----:B------:R2:W-:Y:S01]  /*4260*/  @P1 STG.E.128 desc[UR4][R102.64], R24 ;  /* 0x0000001866001986 */ /* 0x0005e2000c101d04 */
[----:B------:R-:W-:-:S02]  /*4270*/  F2FP.F16.F32.PACK_AB R29, R115, R114 ;  /* 0x00000072731d723e */ /* 0x000fc400000000ff */
[----:B------:R-:W-:Y:S02]  /*4280*/  F2FP.F16.F32.PACK_AB R30, R113, R112 ;  /* 0x00000070711e723e */ /* 0x000fe400000000ff */
[----:B------:R-:W1:Y:S01]  /*4290*/  @P4 LDC.64 R112, c[0x0][0x300] ;  /* 0x0000c000ff704b82 */ /* 0x000e620000000a00 */
[----:B------:R-:W-:Y:S02]  /*42a0*/  @P4 PRMT R121, R121, 0x5410, R118 ;  /* 0x0000541079794816 */ /* 0x000fe40000000076 */
[----:B------:R3:W-:Y:S01]  /*42b0*/  STG.E.128 desc[UR4][R104.64], R28 ;  /* 0x0000001c68007986 */ /* 0x0007e2000c101d04 */
[----:B------:R-:W-:Y:S02]  /*42c0*/  @P4 PRMT R120, R120, 0x5410, R119 ;  /* 0x0000541078784816 */ /* 0x000fe40000000077 */
[----:B0-----:R-:W-:Y:S02]  /*42d0*/  @P4 F2FP.F16.F32.PACK_AB R35, RZ, R108 ;  /* 0x0000006cff23423e */ /* 0x001fe400000000ff */
[----:B------:R-:W-:-:S02]  /*42e0*/  @P4 F2FP.F16.F32.PACK_AB R32, RZ, R106 ;  /* 0x0000006aff20423e */ /* 0x000fc400000000ff */
[----:B------:R-:W-:Y:S02]  /*42f0*/  @P4 F2FP.F16.F32.PACK_AB R33, RZ, R107 ;  /* 0x0000006bff21423e */ /* 0x000fe400000000ff */
[----:B------:R-:W-:Y:S01]  /*4300*/  @P4 F2FP.F16.F32.PACK_AB R34, RZ, R109 ;  /* 0x0000006dff22423e */ /* 0x000fe200000000ff */
[----:B--2---:R-:W-:Y:S01]  /*4310*/  @P4 IMAD.WIDE.U32 R24, R210, 0x10, R156 ;  /* 0x00000010d2184825 */ /* 0x004fe200078e009c */
[----:B------:R-:W-:Y:S02]  /*4320*/  @P4 F2FP.F16.F32.PACK_AB R102, RZ, R110 ;  /* 0x0000006eff66423e */ /* 0x000fe400000000ff */
[----:B------:R-:W-:Y:S02]  /*4330*/  @P4 F2FP.F16.F32.PACK_AB R103, RZ, R111 ;  /* 0x0000006fff67423e */ /* 0x000fe400000000ff */
[----:B------:R0:W-:Y:S01]  /*4340*/  @P4 STG.E.128 desc[UR4][R24.64], R120 ;  /* 0x0000007818004986 */ /* 0x0001e2000c101d04 */
[----:B------:R-:W-:Y:S01]  /*4350*/  SEL R180, R111, R180, P2 ;  /* 0x000000b46fb47207 */ /* 0x000fe20001000000 */
[----:B---3--:R-:W2:Y:S01]  /*4360*/  @P1 LDC.64 R104, c[0x0][0x308] ;  /* 0x0000c200ff681b82 */ /* 0x008ea20000000a00 */
[----:B------:R-:W-:-:S02]  /*4370*/  @P4 F2FP.F16.F32.PACK_AB R30, RZ, R101 ;  /* 0x00000065ff1e423e */ /* 0x000fc400000000ff */
[----:B------:R-:W-:Y:S02]  /*4380*/  @P4 F2FP.F16.F32.PACK_AB R31, RZ, R216 ;  /* 0x000000d8ff1f423e */ /* 0x000fe400000000ff */
[----:B------:R-:W-:Y:S02]  /*4390*/  SEL R181, R109, R181, P2 ;  /* 0x000000b56db57207 */ /* 0x000fe40001000000 */
[----:B------:R-:W-:Y:S01]  /*43a0*/  SEL R182, R110, R182, P2 ;  /* 0x000000b66eb67207 */ /* 0x000fe20001000000 */
[----:B------:R-:W3:Y:S01]  /*43b0*/  LDC.64 R28, c[0x0][0x210] ;  /* 0x00008400ff1c7b82 */ /* 0x000ee20000000a00 */
[----:B------:R-:W-:Y:S02]  /*43c0*/  SEL R183, R107, R183, P2 ;  /* 0x000000b76bb77207 */ /* 0x000fe40001000000 */
[----:B------:R-:W-:Y:S02]  /*43d0*/  F2FP.F16.F32.PACK_AB R26, R106, R108 ;  /* 0x0000006c6a1a723e */ /* 0x000fe400000000ff */
[----:B------:R-:W-:-:S02]  /*43e0*/  F2FP.F16.F32.PACK_AB R27, R216, R101 ;  /* 0x00000065d81b723e */ /* 0x000fc400000000ff */
[----:B0-----:R-:W-:Y:S02]  /*43f0*/  @P4 PRMT R123, R30, 0x7610, R123 ;  /* 0x000076101e7b4816 */ /* 0x001fe4000000007b */
[----:B------:R-:W-:Y:S02]  /*4400*/  @P4 PRMT R122, R35, 0x7610, R122 ;  /* 0x00007610237a4816 */ /* 0x000fe4000000007a */
[----:B------:R-:W-:Y:S02]  /*4410*/  @P4 PRMT R121, R102, 0x7610, R121 ;  /* 0x0000761066794816 */ /* 0x000fe40000000079 */
[----:B------:R-:W-:Y:S02]  /*4420*/  @P4 PRMT R120, R103, 0x7610, R120 ;  /* 0x0000761067784816 */ /* 0x000fe40000000078 */
[----:B------:R-:W-:Y:S01]  /*4430*/  @P4 PRMT R123, R123, 0x5410, R31 ;  /* 0x000054107b7b4816 */ /* 0x000fe2000000001f */
[----:B--2---:R-:W-:Y:S01]  /*4440*/  @P1 IMAD.WIDE.U32 R30, R208, 0x20, R104 ;  /* 0x00000020d01e1825 */ /* 0x004fe200078e0068 */
[----:B------:R-:W-:-:S02]  /*4450*/  F2FP.F16.F32.PACK_AB R24, R109, R111 ;  /* 0x0000006f6d18723e */ /* 0x000fc400000000ff */
[----:B------:R-:W-:Y:S02]  /*4460*/  F2FP.F16.F32.PACK_AB R25, R107, R110 ;  /* 0x0000006e6b19723e */ /* 0x000fe400000000ff */
[----:B------:R-:W-:Y:S01]  /*4470*/  @P4 PRMT R122, R122, 0x5410, R32 ;  /* 0x000054107a7a4816 */ /* 0x000fe20000000020 */
[----:B------:R0:W-:Y:S01]  /*4480*/  @P1 STG.E.128 desc[UR4][R30.64], R180 ;  /* 0x000000b41e001986 */ /* 0x0001e2000c101d04 */
[----:B------:R-:W-:Y:S01]  /*4490*/  @P4 PRMT R121, R121, 0x5410, R33 ;  /* 0x0000541079794816 */ /* 0x000fe20000000021 */
[----:B-1----:R-:W-:Y:S01]  /*44a0*/  @P4 IMAD.WIDE.U32 R32, R208, 0x10, R112 ;  /* 0x00000010d0204825 */ /* 0x002fe200078e0070 */
        /* <DEDUP_REMOVED lines=8> */
.L_x_2522:
[----:B------:R1:W5:Y:S01]  /*4530*/  LDL.LU R48, [R1+0xc] ;  /* 0x00000c0001307983 */ /* 0x0003620000300800 */
        /* <DEDUP_REMOVED lines=119> */
.L_x_2521:
[----:B------:R-:W-:Y:S05]  /*4cb0*/  BSYNC B0 ;  /* 0x0000000000007941 */ /* 0x000fea0003800000 */
.L_x_2519:
        /* <DEDUP_REMOVED lines=358> */
.L_x_2523:
        /* <DEDUP_REMOVED lines=8> */
.L_x_2526:
[----:B------:R-:W-:Y:S05]  /*63a0*/  BSYNC B2 ;  /* 0x0000000000027941 */ /* 0x000fea0003800000 */
.L_x_2525:
        /* <DEDUP_REMOVED lines=8> */
.L_x_2527:
[----:B------:R-:W-:Y:S01]  /*6430*/  HFMA2.MMA R233, -RZ, RZ, 0, 1.1920928955078125e-07 ;  /* 0x00000002ffe97435 */ /* 0x000fe200000001ff */
[----:B------:R-:W-:Y:S01]  /*6440*/  MOV R232, R191 ;  /* 0x000000bf00e87202 */ /* 0x000fe20000000f00 */
[----:B------:R-:W-:-:S09]  /*6450*/  FADD.FTZ R217, R217, R240 ;  /* 0x000000f0d9d97221 */ /* 0x000fd20000010000 */
[----:B------:R-:W-:Y:S05]  /*6460*/  WARPSYNC.COLLECTIVE R235, `(.L_x_2528) ;  /* 0x00000000eb087348 */ /* 0x000fea0003c00000 */
[----:B------:R0:W1:Y:S02]  /*6470*/  SHFL.BFLY P2, R240, R232, R233, R234 ;  /* 0x0c0000e9e8f07389 */ /* 0x00006400000400ea */
[----:B01----:R-:W-:Y:S01]  /*6480*/  ENDCOLLECTIVE ;  /* 0x000000000000791b */ /* 0x003fe20003800000 */
.L_x_2528:
[----:B------:R-:W-:Y:S01]  /*6490*/  MOV R232, R217 ;  /* 0x000000d900e87202 */ /* 0x000fe20000000f00 */
[----:B------:R-:W-:-:S07]  /*64a0*/  FADD.FTZ R191, R191, R240 ;  /* 0x000000f0bfbf7221 */ /* 0x000fce0000010000 */
[----:B------:R-:W-:Y:S05]  /*64b0*/  WARPSYNC.COLLECTIVE R235, `(.L_x_2529) ;  /* 0x00000000eb087348 */ /* 0x000fea0003c00000 */
[----:B------:R0:W1:Y:S02]  /*64c0*/  SHFL.BFLY P2, R240, R232, R233, R234 ;  /* 0x0c0000e9e8f07389 */ /* 0x00006400000400ea */
[----:B01----:R-:W-:Y:S01]  /*64d0*/  ENDCOLLECTIVE ;  /* 0x000000000000791b */ /* 0x003fe20003800000 */
.L_x_2529:
[----:B------:R-:W-:Y:S01]  /*64e0*/  HFMA2.MMA R233, -RZ, RZ, 0, 2.384185791015625e-07 ;  /* 0x00000004ffe97435 */ /* 0x000fe200000001ff */
[----:B------:R-:W-:Y:S01]  /*64f0*/  MOV R232, R191 ;  /* 0x000000bf00e87202 */ /* 0x000fe20000000f00 */
[----:B------:R-:W-:-:S09]  /*6500*/  FADD.FTZ R217, R217, R240 ;  /* 0x000000f0d9d97221 */ /* 0x000fd20000010000 */
[----:B------:R-:W-:Y:S05]  /*6510*/  WARPSYNC.COLLECTIVE R235, `(.L_x_2530) ;  /* 0x00000000eb087348 */ /* 0x000fea0003c00000 */
[----:B------:R0:W1:Y:S02]  /*6520*/  SHFL.BFLY P2, R240, R232, R233, R234 ;  /* 0x0c0000e9e8f07389 */ /* 0x00006400000400ea */
[----:B01----:R-:W-:Y:S01]  /*6530*/  ENDCOLLECTIVE ;  /* 0x000000000000791b */ /* 0x003fe20003800000 */
.L_x_2530:
[----:B------:R-:W-:Y:S01]  /*6540*/  MOV R232, R217 ;  /* 0x000000d900e87202 */ /* 0x000fe20000000f00 */
[----:B------:R-:W-:-:S07]  /*6550*/  FADD.FTZ R191, R191, R240 ;  /* 0x000000f0bfbf7221 */ /* 0x000fce0000010000 */
[----:B------:R-:W-:Y:S05]  /*6560*/  WARPSYNC.COLLECTIVE R235, `(.L_x_2531) ;  /* 0x00000000eb087348 */ /* 0x000fea0003c00000 */
[----:B------:R0:W1:Y:S02]  /*6570*/  SHFL.BFLY P2, R240, R232, R233, R234 ;  /* 0x0c0000e9e8f07389 */ /* 0x00006400000400ea */
[----:B01----:R-:W-:Y:S01]  /*6580*/  ENDCOLLECTIVE ;  /* 0x000000000000791b */ /* 0x003fe20003800000 */
.L_x_2531:
[----:B------:R-:W-:Y:S01]  /*6590*/  HFMA2.MMA R233, -RZ, RZ, 0, 4.76837158203125e-07 ;  /* 0x00000008ffe97435 */ /* 0x000fe200000001ff */
[----:B------:R-:W-:Y:S01]  /*65a0*/  MOV R232, R191 ;  /* 0x000000bf00e87202 */ /* 0x000fe20000000f00 */
[----:B------:R-:W-:-:S09]  /*65b0*/  FADD.FTZ R217, R217, R240 ;  /* 0x000000f0d9d97221 */ /* 0x000fd20000010000 */
[----:B------:R-:W-:Y:S05]  /*65c0*/  WARPSYNC.COLLECTIVE R235, `(.L_x_2532) ;  /* 0x00000000eb087348 */ /* 0x000fea0003c00000 */
[----:B------:R0:W1:Y:S02]  /*65d0*/  SHFL.BFLY P2, R240, R232, R233, R234 ;  /* 0x0c0000e9e8f07389 */ /* 0x00006400000400ea */
[----:B01----:R-:W-:Y:S01]  /*65e0*/  ENDCOLLECTIVE ;  /* 0x000000000000791b */ /* 0x003fe20003800000 */
.L_x_2532:
[----:B------:R-:W-:Y:S01]  /*65f0*/  MOV R232, R217 ;  /* 0x000000d900e87202 */ /* 0x000fe20000000f00 */
[----:B------:R-:W-:-:S07]  /*6600*/  FADD.FTZ R191, R191, R240 ;  /* 0x000000f0bfbf7221 */ /* 0x000fce0000010000 */
[----:B------:R-:W-:Y:S05]  /*6610*/  WARPSYNC.COLLECTIVE R235, `(.L_x_2533) ;  /* 0x00000000eb087348 */ /* 0x000fea0003c00000 */
[----:B------:R0:W1:Y:S02]  /*6620*/  SHFL.BFLY P2, R240, R232, R233, R234 ;  /* 0x0c0000e9e8f07389 */ /* 0x00006400000400ea */
[----:B01----:R-:W-:Y:S01]  /*6630*/  ENDCOLLECTIVE ;  /* 0x000000000000791b */ /* 0x003fe20003800000 */
.L_x_2533:
[----:B------:R-:W-:Y:S01]  /*6640*/  HFMA2.MMA R233, -RZ, RZ, 0, 9.5367431640625e-07 ;  /* 0x00000010ffe97435 */ /* 0x000fe200000001ff */
[----:B------:R-:W-:Y:S01]  /*6650*/  MOV R232, R191 ;  /* 0x000000bf00e87202 */ /* 0x000fe20000000f00 */
[----:B------:R-:W-:-:S09]  /*6660*/  FADD.FTZ R217, R217, R240 ;  /* 0x000000f0d9d97221 */ /* 0x000fd20000010000 */
[----:B------:R-:W-:Y:S05]  /*6670*/  WARPSYNC.COLLECTIVE R235, `(.L_x_2534) ;  /* 0x00000000eb087348 */ /* 0x000fea0003c00000 */
[----:B------:R0:W1:Y:S02]  /*6680*/  SHFL.BFLY P2, R240, R232, R233, R234 ;  /* 0x0c0000e9e8f07389 */ /* 0x00006400000400ea */
[----:B01----:R-:W-:Y:S01]  /*6690*/  ENDCOLLECTIVE ;  /* 0x000000000000791b */ /* 0x003fe20003800000 */
.L_x_2534:
[----:B------:R-:W-:Y:S02]  /*66a0*/  MOV R232, R217 ;  /* 0x000000d900e87202 */ /* 0x000fe40000000f00 */
[----:B------:R-:W-:-:S07]  /*66b0*/  MOV R236, R240 ;  /* 0x000000f000ec7202 */ /* 0x000fce0000000f00 */
[----:B------:R-:W-:Y:S05]  /*66c0*/  WARPSYNC.COLLECTIVE R235, `(.L_x_2535) ;  /* 0x00000000eb087348 */ /* 0x000fea0003c00000 */
[----:B------:R0:W1:Y:S02]  /*66d0*/  SHFL.BFLY P2, R240, R232, R233, R234 ;  /* 0x0c0000e9e8f07389 */ /* 0x00006400000400ea */
[----:B01----:R-:W-:Y:S01]  /*66e0*/  ENDCOLLECTIVE ;  /* 0x000000000000791b */ /* 0x003fe20003800000 */
.L_x_2535:
[----:B------:R-:W-:Y:S01]  /*66f0*/  MOV R232, R240 ;  /* 0x000000f000e87202 */ /* 0x000fe20000000f00 */
[----:B------:R-:W-:Y:S06]  /*6700*/  BRA `(.L_x_2536) ;  /* 0xffffffc800ec7947 */ /* 0x000fec000383ffff */
.L_x_2537:
        /* <DEDUP_REMOVED lines=15> */
.L_x_3803:


//--------------------- .text._ZN10layer_norm31ln_parallel_residual_bwd_kernelINS_13Kernel_traitsIf6__halffS2_fjLj1024ELj1ELj4ELj1ELj16ENS_18Kernel_traits_baseILj1024EfS2_fS2_fjLj128EEEEELb0ELb1ELb0EEEvNS_9BwdParamsE --------------------------
	.section	.text._ZN10layer_norm31ln_parallel_residual_bwd_kernelINS_13Kernel_traitsIf6__halffS2_fjLj1024ELj1ELj4ELj1ELj16ENS_18Kernel_traits_baseILj1024EfS2_fS2_fjLj128EEEEELb0ELb1ELb0EEEvNS_9BwdParamsE,"ax",@progbits
	.align	128
        .global         _ZN10layer_norm31ln_parallel_residual_bwd_kernelINS_13Kernel_traitsIf6__halffS2_fjLj1024ELj1ELj4ELj1ELj16ENS_18Kernel_traits_baseILj1024EfS2_fS2_fjLj128EEEEELb0ELb1ELb0EEEvNS_9BwdParamsE
        .type           _ZN10layer_norm31ln_parallel_residual_bwd_kernelINS_13Kernel_traitsIf6__halffS2_fjLj1024ELj1ELj4ELj1ELj16ENS_18Kernel_traits_baseILj1024EfS2_fS2_fjLj128EEEEELb0ELb1ELb0EEEvNS_9BwdParamsE,@function
        .size           _ZN10layer_norm31ln_parallel_residual_bwd_kernelINS_13Kernel_traitsIf6__halffS2_fjLj1024ELj1ELj4ELj1ELj16ENS_18Kernel_traits_baseILj1024EfS2_fS2_fjLj128EEEEELb0ELb1ELb0EEEvNS_9BwdParamsE,(.L_x_3804 - _ZN10layer_norm31ln_parallel_residual_bwd_kernelINS_13Kernel_traitsIf6__halffS2_fjLj1024ELj1ELj4ELj1ELj16ENS_18Kernel_traits_baseILj1024EfS2_fS2_fjLj128EEEEELb0ELb1ELb0EEEvNS_9BwdParamsE)
        .other          _ZN10layer_norm31ln_parallel_residual_bwd_kernelINS_13Kernel_traitsIf6__halffS2_fjLj1024ELj1ELj4ELj1ELj16ENS_18Kernel_traits_baseILj1024EfS2_fS2_fjLj128EEEEELb0ELb1ELb0EEEvNS_9BwdParamsE,@"STO_CUDA_ENTRY STV_DEFAULT"
_ZN10layer_norm31ln_parallel_residual_bwd_kernelINS_13Kernel_traitsIf6__halffS2_fjLj1024ELj1ELj4ELj1ELj16ENS_18Kernel_traits_baseILj1024EfS2_fS2_fjLj128EEEEELb0ELb1ELb0EEEvNS_9BwdParamsE:
.text._ZN10layer_norm31ln_parallel_residual_bwd_kernelINS_13Kernel_traitsIf6__halffS2_fjLj1024ELj1ELj4ELj1ELj16ENS_18Kernel_traits_baseILj1024EfS2_fS2_fjLj128EEEEELb0ELb1ELb0EEEvNS_9BwdParamsE:
        /* <DEDUP_REMOVED lines=83> */
.L_x_2557:
        /* <DEDUP_REMOVED lines=35> */
[C---:B------:R-:W-:Y:S01]  /*0760*/  FMUL.FTZ R216, R6.reuse, R175 ;  /* 0x000000af06d87220 */ /* 0x040fe20000410000 */
[----:B------:R-:W-:Y:S01]  /*0770*/  FMUL.FTZ R220, R6, R209 ;  /* 0x000000d106dc7220 */ /* 0x000fe20000410000 */
[----:B----4-:R-:W-:-:S02]  /*0780*/  HADD2.F32 R173, -RZ, R176.H0_H0 ;  /* 0x200000b0ffad7230 */ /* 0x010fc40000004100 */
[----:B------:R-:W-:-:S03]  /*0790*/  HADD2.F32 R176, -RZ, R176.H1_H1 ;  /* 0x300000b0ffb07230 */ /* 0x000fc60000004100 */
[----:B------:R-:W-:Y:S01]  /*07a0*/  FMUL.FTZ R222, R36, R173 ;  /* 0x000000ad24de7220 */ /* 0x000fe20000410000 */
[--C-:B------:R-:W-:Y:S02]  /*07b0*/  HADD2.F32 R217, -RZ, R177.reuse.H0_H0 ;  /* 0x200000b1ffd97230 */ /* 0x100fe40000004100 */
[----:B------:R-:W-:Y:S02]  /*07c0*/  HADD2.F32 R10, -RZ, R177.H1_H1 ;  /* 0x300000b1ff0a7230 */ /* 0x000fe40000004100 */
[----:B---3--:R-:W-:Y:S01]  /*07d0*/  FADD.FTZ R177, -R221, R169 ;  /* 0x000000a9ddb17221 */ /* 0x008fe20000010100 */
[----:B------:R-:W-:Y:S01]  /*07e0*/  FMUL.FTZ R218, R37, R176 ;  /* 0x000000b025da7220 */ /* 0x000fe20000410000 */
[----:B0-----:R-:W-:Y:S01]  /*07f0*/  FADD.FTZ R9, RZ, R222 ;  /* 0x000000deff097221 */ /* 0x001fe20000010000 */
[----:B------:R-:W-:Y:S01]  /*0800*/  FFMA.FTZ R169, R3, R222, RZ ;  /* 0x000000de03a97223 */ /* 0x000fe200000100ff */
[----:B------:R-:W-:Y:S01]  /*0810*/  FADD.FTZ R213, -R221, R168 ;  /* 0x000000a8ddd57221 */ /* 0x000fe20000010100 */
[----:B------:R-:W-:Y:S01]  /*0820*/  FADD.FTZ R98, R98, R217 ;  /* 0x000000d962627221 */ /* 0x000fe20000010000 */
[-C--:B------:R-:W-:Y:S01]  /*0830*/  FFMA.FTZ R70, R219, R217.reuse, R70 ;  /* 0x000000d9db467223 */ /* 0x080fe20000010046 */
        /* <DEDUP_REMOVED lines=45> */
.L_x_2541:
[----:B------:R-:W-:Y:S05]  /*0b10*/  BSYNC B1 ;  /* 0x0000000000017941 */ /* 0x000fea0003800000 */
.L_x_2540:
        /* <DEDUP_REMOVED lines=21> */
[----:B---3--:R-:W-:-:S03]  /*0c70*/  FADD.FTZ R227, -R221, R19 ;  /* 0x00000013dde37221 */ /* 0x008fc60000010100 */
[----:B0-----:R-:W-:Y:S01]  /*0c80*/  FMUL.FTZ R14, R6, R21 ;  /* 0x00000015060e7220 */ /* 0x001fe20000410000 */
[--C-:B----4-:R-:W-:Y:S02]  /*0c90*/  HADD2.F32 R11, -RZ, R168.reuse.H0_H0 ;  /* 0x200000a8ff0b7230 */ /* 0x110fe40000004100 */
[--C-:B------:R-:W-:Y:S02]  /*0ca0*/  HADD2.F32 R23, -RZ, R169.reuse.H0_H0 ;  /* 0x200000a9ff177230 */ /* 0x100fe40000004100 */
[----:B------:R-:W-:Y:S02]  /*0cb0*/  HADD2.F32 R22, -RZ, R169.H1_H1 ;  /* 0x300000a9ff167230 */ /* 0x000fe40000004100 */
[----:B------:R-:W-:Y:S01]  /*0cc0*/  FADD.FTZ R169, -R221, R16 ;  /* 0x00000010dda97221 */ /* 0x000fe20000010100 */
[----:B------:R-:W-:Y:S02]  /*0cd0*/  HADD2.F32 R168, -RZ, R168.H1_H1 ;  /* 0x300000a8ffa87230 */ /* 0x000fe40000004100 */
[-C--:B------:R-:W-:Y:S01]  /*0ce0*/  FMUL.FTZ R16, R44, R11.reuse ;  /* 0x0000000b2c107220 */ /* 0x080fe20000410000 */
        /* <DEDUP_REMOVED lines=8> */
[C---:B------:R-:W-:Y:S01]  /*0d70*/  FFMA.FTZ R26, R14.reuse, R13, R19 ;  /* 0x0000000d0e1a7223 */ /* 0x040fe20000010013 */
[----:B------:R-:W-:Y:S01]  /*0d80*/  FADD.FTZ R177, -R221, R18 ;  /* 0x00000012ddb17221 */ /* 0x000fe20000010100 */
[----:B------:R-:W-:Y:S02]  /*0d90*/  HADD2.F32 R173, -RZ, R170.H0_H0 ;  /* 0x200000aaffad7230 */ /* 0x000fe40000004100 */
[----:B------:R-:W-:Y:S01]  /*0da0*/  FADD.FTZ R105, R105, R168 ;  /* 0x000000a869697221 */ /* 0x000fe20000010000 */
[----:B------:R-:W-:Y:S01]  /*0db0*/  FFMA.FTZ R77, R14, R168, R77 ;  /* 0x000000a80e4d7223 */ /* 0x000fe2000001004d */
[----:B------:R-:W-:Y:S01]  /*0dc0*/  FMUL.FTZ R18, R6, R175 ;  /* 0x000000af06127220 */ /* 0x000fe20000410000 */
[----:B------:R-:W-:Y:S01]  /*0dd0*/  FADD.FTZ R106, R106, R23 ;  /* 0x000000176a6a7221 */ /* 0x000fe20000010000 */
[----:B------:R-:W-:Y:S01]  /*0de0*/  FFMA.FTZ R78, R11, R23, R78 ;  /* 0x000000170b4e7223 */ /* 0x000fe2000001004e */
[----:B------:R-:W-:Y:S01]  /*0df0*/  FMUL.FTZ R15, R47, R22 ;  /* 0x000000162f0f7220 */ /* 0x000fe20000410000 */
[----:B------:R-:W-:Y:S01]  /*0e00*/  FADD.FTZ R168, R21, R20 ;  /* 0x0000001415a87221 */ /* 0x000fe20000010000 */
[----:B------:R-:W-:-:S02]  /*0e10*/  HADD2.F32 R179, -RZ, R171.H0_H0 ;  /* 0x200000abffb37230 */ /* 0x000fc40000004100 */
[----:B------:R-:W-:Y:S01]  /*0e20*/  FFMA.FTZ R23, R11, R20, R26 ;  /* 0x000000140b177223 */ /* 0x000fe2000001001a */
[----:B------:R-:W-:Y:S02]  /*0e30*/  HADD2.F32 R172, -RZ, R171.H1_H1 ;  /* 0x300000abffac7230 */ /* 0x000fe40000004100 */
[----:B------:R-:W-:Y:S01]  /*0e40*/  FADD.FTZ R171, -R221, R17 ;  /* 0x00000011ddab7221 */ /* 0x000fe20000010100 */
[----:B------:R-:W-:Y:S02]  /*0e50*/  HADD2.F32 R170, -RZ, R170.H1_H1 ;  /* 0x300000aaffaa7230 */ /* 0x000fe40000004100 */
[----:B------:R-:W-:Y:S01]  /*0e60*/  FADD.FTZ R107, R107, R22 ;  /* 0x000000166b6b7221 */ /* 0x000fe20000010000 */
[----:B------:R-:W-:Y:S01]  /*0e70*/  FFMA.FTZ R79, R18, R22, R79 ;  /* 0x00000016124f7223 */ /* 0x000fe2000001004f */
[----:B------:R-:W-:Y:S01]  /*0e80*/  FMUL.FTZ R17, R6, R169 ;  /* 0x000000a906117220 */ /* 0x000fe20000410000 */
[----:B------:R-:W-:Y:S01]  /*0e90*/  FMUL.FTZ R22, R48, R173 ;  /* 0x000000ad30167220 */ /* 0x000fe20000410000 */
[----:B------:R-:W-:Y:S01]  /*0ea0*/  FADD.FTZ R169, R168, R15 ;  /* 0x0000000fa8a97221 */ /* 0x000fe20000010000 */
[----:B------:R-:W-:Y:S01]  /*0eb0*/  FFMA.FTZ R26, R18, R15, R23 ;  /* 0x0000000f121a7223 */ /* 0x000fe20000010017 */
[----:B------:R-:W-:Y:S01]  /*0ec0*/  FMUL.FTZ R19, R49, R170 ;  /* 0x000000aa31137220 */ /* 0x000fe20000410000 */
[C---:B------:R-:W-:Y:S01]  /*0ed0*/  FMUL.FTZ R24, R6.reuse, R171 ;  /* 0x000000ab06187220 */ /* 0x040fe20000410000 */
        /* <DEDUP_REMOVED lines=20> */
.L_x_2543:
[----:B------:R-:W-:Y:S05]  /*1020*/  BSYNC B1 ;  /* 0x0000000000017941 */ /* 0x000fea0003800000 */
.L_x_2542:
        /* <DEDUP_REMOVED lines=80> */
.L_x_2545:
[----:B------:R-:W-:Y:S05]  /*1530*/  BSYNC B1 ;  /* 0x0000000000017941 */ /* 0x000fea0003800000 */
.L_x_2544:
        /* <DEDUP_REMOVED lines=79> */
.L_x_2547:
[----:B------:R-:W-:Y:S05]  /*1a30*/  BSYNC B1 ;  /* 0x0000000000017941 */ /* 0x000fea0003800000 */
.L_x_2546:
        /* <DEDUP_REMOVED lines=20> */
.L_x_2569:
        /* <DEDUP_REMOVED lines=84> */
.L_x_2550:
[----:B------:R-:W-:Y:S05]  /*20c0*/  BSYNC B1 ;  /* 0x0000000000017941 */ /* 0x000fea0003800000 */
.L_x_2549:
        /* <DEDUP_REMOVED lines=79> */
.L_x_2552:
[----:B------:R-:W-:Y:S05]  /*25c0*/  BSYNC B1 ;  /* 0x0000000000017941 */ /* 0x000fea0003800000 */
.L_x_2551:
        /* <DEDUP_REMOVED lines=79> */
.L_x_2554:
[----:B------:R-:W-:Y:S05]  /*2ac0*/  BSYNC B1 ;  /* 0x0000000000017941 */ /* 0x000fea0003800000 */
.L_x_2553:
        /* <DEDUP_REMOVED lines=78> */
.L_x_2556:
[----:B------:R-:W-:Y:S05]  /*2fb0*/  BSYNC B1 ;  /* 0x0000000000017941 */ /* 0x000fea0003800000 */
.L_x_2555:
[----:B-1234-:R-:W1:Y:S02]  /*2fc0*/  LDC.64 R168, c[0x0][0x210] ;  /* 0x00008400ffa87b82 */ /* 0x01ee640000000a00 */
[----:B-1----:R-:W-:-:S04]  /*2fd0*/  LEA R2, R168, R2, 0x2 ;  /* 0x00000002a8027211 */ /* 0x002fc800078e10ff */
[----:B------:R-:W-:-:S13]  /*2fe0*/  ISETP.GE.AND P0, PT, R2, R169, PT ;  /* 0x000000a90200720c */ /* 0x000fda0003f06270 */
[----:B------:R-:W-:Y:S05]  /*2ff0*/  @!P0 BRA `(.L_x_2557) ;  /* 0xffffffd4004c8947 */ /* 0x000fea000383ffff */
.L_x_2539:
[----:B------:R-:W-:Y:S05]  /*3000*/  BSYNC B0 ;  /* 0x0000000000007941 */ /* 0x000fea0003800000 */
.L_x_2538:
        /* <DEDUP_REMOVED lines=257> */
.L_x_2548:
        /* <DEDUP_REMOVED lines=8> */
.L_x_2559:
[----:B------:R-:W-:Y:S05]  /*40a0*/  BSYNC B1 ;  /* 0x0000000000017941 */ /* 0x000fea0003800000 */
.L_x_2558:
        /* <DEDUP_REMOVED lines=8> */
.L_x_2560:
[----:B------:R-:W-:Y:S01]  /*4130*/  FADD.FTZ R168, R168, R225 ;  /* 0x000000e1a8a87221 */ /* 0x000fe20000010000 */
[----:B------:R-:W-:-:S04]  /*4140*/  HFMA2.MMA R178, -RZ, RZ, 0, 1.1920928955078125e-07 ;  /* 0x00000002ffb27435 */ /* 0x000fc800000001ff */
[----:B------:R-:W-:Y:S02]  /*4150*/  MOV R179, R168 ;  /* 0x000000a800b37202 */ /* 0x000fe40000000f00 */
[----:B------:R-:W-:-:S07]  /*4160*/  MOV R169, R177 ;  /* 0x000000b100a97202 */ /* 0x000fce0000000f00 */
[----:B------:R-:W-:Y:S05]  /*4170*/  WARPSYNC.COLLECTIVE R176, `(.L_x_2561) ;  /* 0x00000000b0087348 */ /* 0x000fea0003c00000 */
[----:B------:R0:W1:Y:S02]  /*4180*/  SHFL.BFLY P0, R177, R179, R178, R221 ;  /* 0x0c0000b2b3b17389 */ /* 0x00006400000000dd */
[----:B01----:R-:W-:Y:S01]  /*4190*/  ENDCOLLECTIVE ;  /* 0x000000000000791b */ /* 0x003fe20003800000 */
.L_x_2561:
[----:B------:R-:W-:-:S05]  /*41a0*/  FADD.FTZ R169, R169, R224 ;  /* 0x000000e0a9a97221 */ /* 0x000fca0000010000 */
[----:B------:R-:W-:Y:S02]  /*41b0*/  MOV R179, R169 ;  /* 0x000000a900b37202 */ /* 0x000fe40000000f00 */
[----:B------:R-:W-:-:S07]  /*41c0*/  MOV R171, R177 ;  /* 0x000000b100ab7202 */ /* 0x000fce0000000f00 */
[----:B------:R-:W-:Y:S05]  /*41d0*/  WARPSYNC.COLLECTIVE R176, `(.L_x_2562) ;  /* 0x00000000b0087348 */ /* 0x000fea0003c00000 */
[----:B------:R0:W1:Y:S02]  /*41e0*/  SHFL.BFLY P0, R177, R179, R178, R221 ;  /* 0x0c0000b2b3b17389 */ /* 0x00006400000000dd */
[----:B01----:R-:W-:Y:S01]  /*41f0*/  ENDCOLLECTIVE ;  /* 0x000000000000791b */ /* 0x003fe20003800000 */
.L_x_2562:
[----:B------:R-:W-:Y:S01]  /*4200*/  FADD.FTZ R171, R168, R171 ;  /* 0x000000aba8ab7221 */ /* 0x000fe20000010000 */
[----:B------:R-:W-:-:S04]  /*4210*/  HFMA2.MMA R178, -RZ, RZ, 0, 2.384185791015625e-07 ;  /* 0x00000004ffb27435 */ /* 0x000fc800000001ff */
[----:B------:R-:W-:Y:S02]  /*4220*/  MOV R179, R171 ;  /* 0x000000ab00b37202 */ /* 0x000fe40000000f00 */
[----:B------:R-:W-:-:S07]  /*4230*/  MOV R170, R177 ;  /* 0x000000b100aa7202 */ /* 0x000fce0000000f00 */
[----:B------:R-:W-:Y:S05]  /*4240*/  WARPSYNC.COLLECTIVE R176, `(.L_x_2563) ;  /* 0x00000000b0087348 */ /* 0x000fea0003c00000 */
[----:B------:R0:W1:Y:S02]  /*4250*/  SHFL.BFLY P0, R177, R179, R178, R221 ;  /* 0x0c0000b2b3b17389 */ /* 0x00006400000000dd */
[----:B01----:R-:W-:Y:S01]  /*4260*/  ENDCOLLECTIVE ;  /* 0x000000000000791b */ /* 0x003fe20003800000 */
.L_x_2563:
[----:B------:R-:W-:-:S05]  /*4270*/  FADD.FTZ R170, R169, R170 ;  /* 0x000000aaa9aa7221 */ /* 0x000fca0000010000 */
[----:B------:R-:W-:Y:S02]  /*4280*/  MOV R179, R170 ;  /* 0x000000aa00b37202 */ /* 0x000fe40000000f00 */
[----:B------:R-:W-:-:S07]  /*4290*/  MOV R172, R177 ;  /* 0x000000b100ac7202 */ /* 0x000fce0000000f00 */
[----:B------:R-:W-:Y:S05]  /*42a0*/  WARPSYNC.COLLECTIVE R176, `(.L_x_2564) ;  /* 0x00000000b0087348 */ /* 0x000fea0003c00000 */
[----:B------:R0:W1:Y:S02]  /*42b0*/  SHFL.BFLY P0, R177, R179, R178, R221 ;  /* 0x0c0000b2b3b17389 */ /* 0x00006400000000dd */
[----:B01----:R-:W-:Y:S01]  /*42c0*/  ENDCOLLECTIVE ;  /* 0x000000000000791b */ /* 0x003fe20003800000 */
.L_x_2564:
[----:B------:R-:W-:Y:S01]  /*42d0*/  FADD.FTZ R172, R171, R172 ;  /* 0x000000acabac7221 */ /* 0x000fe20000010000 */
[----:B------:R-:W-:-:S04]  /*42e0*/  HFMA2.MMA R178, -RZ, RZ, 0, 4.76837158203125e-07 ;  /* 0x00000008ffb27435 */ /* 0x000fc800000001ff */
[----:B------:R-:W-:Y:S02]  /*42f0*/  MOV R179, R172 ;  /* 0x000000ac00b37202 */ /* 0x000fe40000000f00 */
[----:B------:R-:W-:-:S07]  /*4300*/  MOV R173, R177 ;  /* 0x000000b100ad7202 */ /* 0x000fce0000000f00 */
[----:B------:R-:W-:Y:S05]  /*4310*/  WARPSYNC.COLLECTIVE R176, `(.L_x_2565) ;  /* 0x00000000b0087348 */ /* 0x000fea0003c00000 */
[----:B------:R0:W1:Y:S02]  /*4320*/  SHFL.BFLY P0, R177, R179, R178, R221 ;  /* 0x0c0000b2b3b17389 */ /* 0x00006400000000dd */
[----:B01----:R-:W-:Y:S01]  /*4330*/  ENDCOLLECTIVE ;  /* 0x000000000000791b */ /* 0x003fe20003800000 */
.L_x_2565:
[----:B------:R-:W-:-:S05]  /*4340*/  FADD.FTZ R173, R170, R173 ;  /* 0x000000adaaad7221 */ /* 0x000fca0000010000 */
[----:B------:R-:W-:Y:S02]  /*4350*/  MOV R179, R173 ;  /* 0x000000ad00b37202 */ /* 0x000fe40000000f00 */
[----:B------:R-:W-:-:S07]  /*4360*/  MOV R175, R177 ;  /* 0x000000b100af7202 */ /* 0x000fce0000000f00 */
[----:B------:R-:W-:Y:S05]  /*4370*/  WARPSYNC.COLLECTIVE R176, `(.L_x_2566) ;  /* 0x00000000b0087348 */ /* 0x000fea0003c00000 */
[----:B------:R0:W1:Y:S02]  /*4380*/  SHFL.BFLY P0, R177, R179, R178, R221 ;  /* 0x0c0000b2b3b17389 */ /* 0x00006400000000dd */
[----:B01----:R-:W-:Y:S01]  /*4390*/  ENDCOLLECTIVE ;  /* 0x000000000000791b */ /* 0x003fe20003800000 */
.L_x_2566:
[----:B------:R-:W-:Y:S01]  /*43a0*/  FADD.FTZ R175, R172, R175 ;  /* 0x000000afacaf7221 */ /* 0x000fe20000010000 */
[----:B------:R-:W-:-:S04]  /*43b0*/  HFMA2.MMA R178, -RZ, RZ, 0, 9.5367431640625e-07 ;  /* 0x00000010ffb27435 */ /* 0x000fc800000001ff */
[----:B------:R-:W-:Y:S02]  /*43c0*/  MOV R179, R175 ;  /* 0x000000af00b37202 */ /* 0x000fe40000000f00 */
[----:B------:R-:W-:-:S07]  /*43d0*/  MOV R174, R177 ;  /* 0x000000b100ae7202 */ /* 0x000fce0000000f00 */
[----:B------:R-:W-:Y:S05]  /*43e0*/  WARPSYNC.COLLECTIVE R176, `(.L_x_2567) ;  /* 0x00000000b0087348 */ /* 0x000fea0003c00000 */
[----:B------:R0:W1:Y:S02]  /*43f0*/  SHFL.BFLY P0, R177, R179, R178, R221 ;  /* 0x0c0000b2b3b17389 */ /* 0x00006400000000dd */
[----:B01----:R-:W-:Y:S01]  /*4400*/  ENDCOLLECTIVE ;  /* 0x000000000000791b */ /* 0x003fe20003800000 */
.L_x_2567:
[----:B------:R-:W-:-:S05]  /*4410*/  FADD.FTZ R174, R173, R174 ;  /* 0x000000aeadae7221 */ /* 0x000fca0000010000 */
[----:B------:R-:W-:Y:S02]  /*4420*/  MOV R179, R174 ;  /* 0x000000ae00b37202 */ /* 0x000fe40000000f00 */
[----:B------:R-:W-:-:S07]  /*4430*/  MOV R168, R177 ;  /* 0x000000b100a87202 */ /* 0x000fce0000000f00 */
[----:B------:R-:W-:Y:S05]  /*4440*/  WARPSYNC.COLLECTIVE R176, `(.L_x_2568) ;  /* 0x00000000b0087348 */ /* 0x000fea0003c00000 */
[----:B------:R0:W1:Y:S02]  /*4450*/  SHFL.BFLY P0, R177, R179, R178, R221 ;  /* 0x0c0000b2b3b17389 */ /* 0x00006400000000dd */
[----:B01----:R-:W-:Y:S01]  /*4460*/  ENDCOLLECTIVE ;  /* 0x000000000000791b */ /* 0x003fe20003800000 */
.L_x_2568:
[----:B------:R-:W-:Y:S01]  /*4470*/  MOV R169, R177 ;  /* 0x000000b100a97202 */ /* 0x000fe20000000f00 */
[----:B------:R-:W-:Y:S06]  /*4480*/  BRA `(.L_x_2569) ;  /* 0xffffffd400bc7947 */ /* 0x000fec000383ffff */
.L_x_2570:
        /* <DEDUP_REMOVED lines=15> */
.L_x_3804:


//--------------------- .text._ZN10layer_norm31ln_parallel_residual_bwd_kernelINS_13Kernel_traitsIf6__halffS2_fjLj1024ELj1ELj4ELj1ELj16ENS_18Kernel_traits_baseILj1024EfS2_fS2_fjLj128EEEEELb0ELb1ELb1EEEvNS_9BwdParamsE --------------------------
	.section	.text._ZN10layer_norm31ln_parallel_residual_bwd_kernelINS_13Kernel_traitsIf6__halffS2_fjLj1024ELj1ELj4ELj1ELj16ENS_18Kernel_traits_baseILj1024EfS2_fS2_fjLj128EEEEELb0ELb1ELb1EEEvNS_9BwdParamsE,"ax",@progbits
	.align	128
        .global         _ZN10layer_norm31ln_parallel_residual_bwd_kernelINS_13Kernel_traitsIf6__halffS2_fjLj1024ELj1ELj4ELj1ELj16ENS_18Kernel_traits_baseILj1024EfS2_fS2_fjLj128EEEEELb0ELb1ELb1EEEvNS_9BwdParamsE
        .type           _ZN10layer_norm31ln_parallel_residual_bwd_kernelINS_13Kernel_traitsIf6__halffS2_fjLj1024ELj1ELj4ELj1ELj16ENS_18Kernel_traits_baseILj1024EfS2_fS2_fjLj128EEEEELb0ELb1ELb1EEEvNS_9BwdParamsE,@function
        .size           _ZN10layer_norm31ln_parallel_residual_bwd_kernelINS_13Kernel_traitsIf6__halffS2_fjLj1024ELj1ELj4ELj1ELj16ENS_18Kernel_traits_baseILj1024EfS2_fS2_fjLj128EEEEELb0ELb1ELb1EEEvNS_9BwdParamsE,(.L_x_3805 - _ZN10layer_norm31ln_parallel_residual_bwd_kernelINS_13Kernel_traitsIf6__halffS2_fjLj1024ELj1ELj4ELj1ELj16ENS_18Kernel_traits_baseILj1024EfS2_fS2_fjLj128EEEEELb0ELb1ELb1EEEvNS_9BwdParamsE)
        .other          _ZN10layer_norm31ln_parallel_residual_bwd_kernelINS_13Kernel_traitsIf6__halffS2_fjLj1024ELj1ELj4ELj1ELj16ENS_18Kernel_traits_baseILj1024EfS2_fS2_fjLj128EEEEELb0ELb1ELb1EEEvNS_9BwdParamsE,@"STO_CUDA_ENTRY STV_DEFAULT"
_ZN10layer_norm31ln_parallel_residual_bwd_kernelINS_13Kernel_traitsIf6__halffS2_fjLj1024ELj1ELj4ELj1ELj16ENS_18Kernel_traits_baseILj1024EfS2_fS2_fjLj128EEEEELb0ELb1ELb1EEEvNS_9BwdParamsE:
.text._ZN10layer_norm31ln_parallel_residual_bwd_kernelINS_13Kernel_traitsIf6__halffS2_fjLj1024ELj1ELj4ELj1ELj16ENS_18Kernel_traits_baseILj1024EfS2_fS2_fjLj128EEEEELb0ELb1ELb1EEEvNS_9BwdParamsE:
        /* <DEDUP_REMOVED lines=47> */
.L_x_2572:
        /* <DEDUP_REMOVED lines=48> */
.L_x_2576:
        /* <DEDUP_REMOVED lines=10> */
[----:B------:R-:W-:-:S04]  /*0690*/  IADD3 R209, R215, 0x40, RZ ;  /* 0x00000040d7d17810 */ /* 0x000fc80007ffe0ff */
[----:B------:R-:W4:Y:S01]  /*06a0*/  LDG.E R204, desc[UR4][R128.64] ;  /* 0x0000000480cc7981 */ /* 0x000f22000c1e1900 */
[C---:B-1----:R-:W-:Y:S01]  /*06b0*/  IMAD.WIDE.U32 R140, R215.reuse, 0x20, R206 ;  /* 0x00000020d78c7825 */ /* 0x042fe200078e00ce */
[C---:B------:R-:W-:Y:S01]  /*06c0*/  IADD3 R213, R215.reuse, 0x20, RZ ;  /* 0x00000020d7d57810 */ /* 0x040fe20007ffe0ff */
[----:B------:R-:W0:Y:S03]  /*06d0*/  LDC.64 R184, c[0x0][0x2c8] ;  /* 0x0000b200ffb87b82 */ /* 0x000e260000000a00 */
[----:B------:R-:W4:Y:S01]  /*06e0*/  LDG.E.128 R108, desc[UR4][R140.64] ;  /* 0x000000048c6c7981 */ /* 0x000f22000c1e1d00 */
[----:B--2---:R-:W-:-:S03]  /*06f0*/  IMAD.WIDE.U32 R112, R215, 0x10, R148 ;  /* 0x00000010d7707825 */ /* 0x004fc600078e0094 */
[----:B------:R-:W2:Y:S01]  /*0700*/  LDG.E.128 R116, desc[UR4][R140.64+0x10] ;  /* 0x000010048c747981 */ /* 0x000ea2000c1e1d00 */
[----:B------:R-:W-:-:S03]  /*0710*/  IMAD.WIDE.U32 R188, R209, 0x20, R206 ;  /* 0x00000020d1bc7825 */ /* 0x000fc600078e00ce */
[----:B------:R-:W2:Y:S01]  /*0720*/  LDG.E.128 R112, desc[UR4][R112.64] ;  /* 0x0000000470707981 */ /* 0x000ea2000c1e1d00 */
[----:B---3--:R-:W-:-:S03]  /*0730*/  IMAD.WIDE R198, R201, 0x4, R198 ;  /* 0x00000004c9c67825 */ /* 0x008fc600078e02c6 */
[----:B------:R-:W3:Y:S01]  /*0740*/  LDG.E.128 R132, desc[UR4][R188.64] ;  /* 0x00000004bc847981 */ /* 0x000ee2000c1e1d00 */
[----:B------:R-:W-:-:S03]  /*0750*/  IMAD.WIDE.U32 R150, R213, 0x20, R206 ;  /* 0x00000020d5967825 */ /* 0x000fc600078e00ce */
[----:B------:R-:W3:Y:S01]  /*0760*/  LDG.E R198, desc[UR4][R198.64] ;  /* 0x00000004c6c67981 */ /* 0x000ee2000c1e1900 */
[----:B------:R-:W-:-:S03]  /*0770*/  IMAD.WIDE.U32 R136, R209, 0x10, R148 ;  /* 0x00000010d1887825 */ /* 0x000fc600078e0094 */
[----:B------:R-:W3:Y:S04]  /*0780*/  LDG.E.128 R120, desc[UR4][R150.64] ;  /* 0x0000000496787981 */ /* 0x000ee8000c1e1d00 */
[----:B------:R-:W3:Y:S04]  /*0790*/  LDG.E.128 R136, desc[UR4][R136.64] ;  /* 0x0000000488887981 */ /* 0x000ee8000c1e1d00 */
[----:B------:R1:W3:Y:S01]  /*07a0*/  LDG.E.128 R140, desc[UR4][R188.64+0x10] ;  /* 0x00001004bc8c7981 */ /* 0x0002e2000c1e1d00 */
[----:B------:R-:W-:Y:S01]  /*07b0*/  IADD3 R211, R215, 0x60, RZ ;  /* 0x00000060d7d37810 */ /* 0x000fe20007ffe0ff */
[----:B------:R-:W-:-:S02]  /*07c0*/  IMAD.WIDE.U32 R124, R213, 0x10, R148 ;  /* 0x00000010d57c7825 */ /* 0x000fc400078e0094 */
[----:B------:R-:W3:Y:S02]  /*07d0*/  LDG.E.128 R128, desc[UR4][R150.64+0x10] ;  /* 0x0000100496807981 */ /* 0x000ee4000c1e1d00 */
[----:B------:R-:W-:Y:S02]  /*07e0*/  IMAD.WIDE.U32 R206, R211, 0x20, R206 ;  /* 0x00000020d3ce7825 */ /* 0x000fe400078e00ce */
[----:B------:R-:W3:Y:S04]  /*07f0*/  LDG.E.128 R124, desc[UR4][R124.64] ;  /* 0x000000047c7c7981 */ /* 0x000ee8000c1e1d00 */
        /* <DEDUP_REMOVED lines=9> */
[----:B------:R-:W0:Y:S01]  /*0890*/  @P0 LDC.64 R190, c[0x0][0x2c8] ;  /* 0x0000b200ffbe0b82 */ /* 0x000e220000000a00 */
[----:B------:R-:W-:-:S07]  /*08a0*/  ISETP.NE.AND P1, PT, R202, RZ, PT ;  /* 0x000000ffca00720c */ /* 0x000fce0003f25270 */
[----:B-1----:R-:W1:Y:S01]  /*08b0*/  @P0 LDC.64 R188, c[0x0][0x2c8] ;  /* 0x0000b200ffbc0b82 */ /* 0x002e620000000a00 */
[----:B0-----:R-:W-:-:S05]  /*08c0*/  @P0 IMAD.WIDE.U32 R186, R215, 0x20, R186 ;  /* 0x00000020d7ba0825 */ /* 0x001fca00078e00ba */
[----:B-----5:R-:W5:Y:S01]  /*08d0*/  @P0 LDG.E.128 R64, desc[UR4][R186.64] ;  /* 0x00000004ba400981 */ /* 0x020f62000c1e1d00 */
[----:B------:R-:W-:-:S03]  /*08e0*/  @P0 IMAD.WIDE.U32 R192, R213, 0x20, R192 ;  /* 0x00000020d5c00825 */ /* 0x000fc600078e00c0 */
[----:B------:R0:W5:Y:S04]  /*08f0*/  @P0 LDG.E.128 R68, desc[UR4][R186.64+0x10] ;  /* 0x00001004ba440981 */ /* 0x000168000c1e1d00 */
[----:B------:R-:W5:Y:S01]  /*0900*/  @P0 LDG.E.128 R72, desc[UR4][R192.64] ;  /* 0x00000004c0480981 */ /* 0x000f62000c1e1d00 */
[----:B------:R-:W-:-:S03]  /*0910*/  @P0 IMAD.WIDE.U32 R190, R209, 0x20, R190 ;  /* 0x00000020d1be0825 */ /* 0x000fc600078e00be */
[----:B------:R3:W5:Y:S04]  /*0920*/  @P0 LDG.E.128 R76, desc[UR4][R192.64+0x10] ;  /* 0x00001004c04c0981 */ /* 0x000768000c1e1d00 */
[----:B------:R-:W5:Y:S04]  /*0930*/  @P0 LDG.E.128 R80, desc[UR4][R190.64] ;  /* 0x00000004be500981 */ /* 0x000f68000c1e1d00 */
[----:B------:R3:W5:Y:S01]  /*0940*/  @P0 LDG.E.128 R84, desc[UR4][R190.64+0x10] ;  /* 0x00001004be540981 */ /* 0x000762000c1e1d00 */
[----:B-1----:R-:W-:-:S05]  /*0950*/  @P0 IMAD.WIDE.U32 R188, R205, 0x20, R188 ;  /* 0x00000020cdbc0825 */ /* 0x002fca00078e00bc */
[----:B------:R-:W5:Y:S04]  /*0960*/  @P0 LDG.E.128 R88, desc[UR4][R188.64] ;  /* 0x00000004bc580981 */ /* 0x000f68000c1e1d00 */
[----:B------:R1:W5:Y:S01]  /*0970*/  @P0 LDG.E.128 R92, desc[UR4][R188.64+0x10] ;  /* 0x00001004bc5c0981 */ /* 0x000362000c1e1d00 */
[----:B------:R-:W-:Y:S01]  /*0980*/  UMOV UR6, 0xffffffff ;  /* 0xffffffff00067882 */ /* 0x000fe20000000000 */
[----:B----4-:R-:W-:-:S05]  /*0990*/  FSEL R199, R204, RZ, !P1 ;  /* 0x000000ffccc77208 */ /* 0x010fca0004800000 */
[C---:B------:R-:W-:Y:S01]  /*09a0*/  FADD.FTZ R207, -R199.reuse, R108 ;  /* 0x0000006cc7cf7221 */ /* 0x040fe20000010100 */
[C---:B------:R-:W-:Y:S01]  /*09b0*/  FADD.FTZ R217, -R199.reuse, R111 ;  /* 0x0000006fc7d97221 */ /* 0x040fe20000010100 */
[C---:B------:R-:W-:Y:S01]  /*09c0*/  FADD.FTZ R109, -R199.reuse, R109 ;  /* 0x0000006dc76d7221 */ /* 0x040fe20000010100 */
[C---:B0-----:R-:W-:Y:S01]  /*09d0*/  FADD.FTZ R187, -R199.reuse, R110 ;  /* 0x0000006ec7bb7221 */ /* 0x041fe20000010100 */
[--C-:B--2---:R-:W-:Y:S02]  /*09e0*/  HADD2.F32 R111, -RZ, R112.reuse.H0_H0 ;  /* 0x20000070ff6f7230 */ /* 0x104fe40000004100 */
[----:B------:R-:W-:Y:S02]  /*09f0*/  HADD2.F32 R112, -RZ, R112.H1_H1 ;  /* 0x30000070ff707230 */ /* 0x000fe40000004100 */
[----:B---3--:R-:W-:Y:S01]  /*0a00*/  FADD.FTZ R235, -R199, R134 ;  /* 0x00000086c7eb7221 */ /* 0x008fe20000010100 */
[C---:B------:R-:W-:Y:S01]  /*0a10*/  FMUL.FTZ R108, R198.reuse, R207 ;  /* 0x000000cfc66c7220 */ /* 0x040fe20000410000 */
[----:B------:R-:W-:Y:S01]  /*0a20*/  FMUL.FTZ R134, R198, R109 ;  /* 0x0000006dc6867220 */ /* 0x000fe20000410000 */
[----:B------:R-:W-:Y:S01]  /*0a30*/  FADD.FTZ R200, R111, R200 ;  /* 0x000000c86fc87221 */ /* 0x000fe20000010000 */
[C---:B------:R-:W-:Y:S01]  /*0a40*/  FADD.FTZ R193, -R199.reuse, R116 ;  /* 0x00000074c7c17221 */ /* 0x040fe20000010100 */
[-C--:B------:R-:W-:Y:S01]  /*0a50*/  FFMA.FTZ R203, R108, R111.reuse, R203 ;  /* 0x0000006f6ccb7223 */ /* 0x080fe200000100cb */
[----:B------:R-:W-:Y:S01]  /*0a60*/  FADD.FTZ R223, -R199, R122 ;  /* 0x0000007ac7df7221 */ /* 0x000fe20000010100 */
[----:B------:R-:W-:Y:S01]  /*0a70*/  FMUL.FTZ R111, R60, R111 ;  /* 0x0000006f3c6f7220 */ /* 0x000fe20000410000 */
[----:B------:R-:W-:-:S02]  /*0a80*/  HADD2.F32 R191, -RZ, R113.H0_H0 ;  /* 0x20000071ffbf7230 */ /* 0x000fc40000004100 */
[--C-:B------:R-:W-:Y:S02]  /*0a90*/  HADD2.F32 R241, -RZ, R139.reuse.H0_H0 ;  /* 0x2000008bfff17230 */ /* 0x100fe40000004100 */
[----:B------:R-:W-:Y:S02]  /*0aa0*/  HADD2.F32 R122, -RZ, R139.H1_H1 ;  /* 0x3000008bff7a7230 */ /* 0x000fe40000004100 */
[----:B------:R-:W-:Y:S01]  /*0ab0*/  FADD.FTZ R139, -R199, R140 ;  /* 0x0000008cc78b7221 */ /* 0x000fe20000010100 */
[----:B------:R-:W-:Y:S01]  /*0ac0*/  FMUL.FTZ R140, R198, R187 ;  /* 0x000000bbc68c7220 */ /* 0x000fe20000410000 */
[----:B------:R-:W-:Y:S01]  /*0ad0*/  FADD.FTZ R196, R112, R196 ;  /* 0x000000c470c47221 */ /* 0x000fe20000010000 */
[-C--:B------:R-:W-:Y:S01]  /*0ae0*/  FFMA.FTZ R197, R134, R112.reuse, R197 ;  /* 0x0000007086c57223 */ /* 0x080fe200000100c5 */
[----:B------:R-:W-:Y:S01]  /*0af0*/  FMUL.FTZ R109, R61, R112 ;  /* 0x000000703d6d7220 */ /* 0x000fe20000410000 */
[----:B------:R-:W-:Y:S01]  /*0b00*/  FMUL.FTZ R112, R198, R193 ;  /* 0x000000c1c6707220 */ /* 0x000fe20000410000 */
[----:B------:R-:W-:Y:S01]  /*0b10*/  FADD.FTZ R192, RZ, R111 ;  /* 0x0000006fffc07221 */ /* 0x000fe20000010000 */
[----:B------:R-:W-:Y:S01]  /*0b20*/  FFMA.FTZ R193, R108, R111, RZ ;  /* 0x0000006f6cc17223 */ /* 0x000fe200000100ff */
[----:B------:R-:W-:-:S02]  /*0b30*/  HADD2.F32 R110, -RZ, R113.H1_H1 ;  /* 0x30000071ff6e7230 */ /* 0x000fc40000004100 */
[----:B------:R-:W-:Y:S01]  /*0b40*/  FADD.FTZ R194, R191, R194 ;  /* 0x000000c2bfc27221 */ /* 0x000fe20000010000 */
[-C--:B------:R-:W-:Y:S01]  /*0b50*/  FFMA.FTZ R195, R140, R191.reuse, R195 ;  /* 0x000000bf8cc37223 */ /* 0x080fe200000100c3 */
[----:B------:R-:W-:Y:S01]  /*0b60*/  FMUL.FTZ R191, R62, R191 ;  /* 0x000000bf3ebf7220 */ /* 0x000fe20000410000 */
[----:B------:R-:W-:Y:S01]  /*0b70*/  FADD.FTZ R192, R192, R109 ;  /* 0x0000006dc0c07221 */ /* 0x000fe20000010000 */
[----:B------:R-:W-:Y:S01]  /*0b80*/  FFMA.FTZ R193, R134, R109, R193 ;  /* 0x0000006d86c17223 */ /* 0x000fe200000100c1 */
[--C-:B------:R-:W-:Y:S02]  /*0b90*/  HADD2.F32 R113, -RZ, R114.reuse.H0_H0 ;  /* 0x20000072ff717230 */ /* 0x100fe40000004100 */
[----:B------:R-:W-:Y:S01]  /*0ba0*/  FADD.FTZ R243, -R199, R142 ;  /* 0x0000008ec7f37221 */ /* 0x000fe20000010100 */
[----:B------:R-:W-:Y:S01]  /*0bb0*/  FMUL.FTZ R187, R63, R110 ;  /* 0x0000006e3fbb7220 */ /* 0x000fe20000410000 */
[----:B------:R-:W-:Y:S01]  /*0bc0*/  FADD.FTZ R204, R192, R191 ;  /* 0x000000bfc0cc7221 */ /* 0x000fe20000010000 */
[----:B------:R-:W-:Y:S01]  /*0bd0*/  FMUL.FTZ R142, R198, R217 ;  /* 0x000000d9c68e7220 */ /* 0x000fe20000410000 */
[----:B------:R-:W-:Y:S01]  /*0be0*/  FFMA.FTZ R193, R140, R191, R193 ;  /* 0x000000bf8cc17223 */ /* 0x000fe200000100c1 */
[----:B------:R-:W-:-:S02]  /*0bf0*/  HADD2.F32 R114, -RZ, R114.H1_H1 ;  /* 0x30000072ff727230 */ /* 0x000fc40000004100 */
[C---:B------:R-:W-:Y:S01]  /*0c00*/  FADD.FTZ R117, -R199.reuse, R117 ;  /* 0x00000075c7757221 */ /* 0x040fe20000010100 */
[----:B------:R-:W-:Y:S01]  /*0c10*/  FADD.FTZ R219, -R199, R118 ;  /* 0x00000076c7db7221 */ /* 0x000fe20000010100 */
[----:B------:R-:W-:Y:S01]  /*0c20*/  FADD.FTZ R20, R113, R20 ;  /* 0x0000001471147221 */ /* 0x000fe20000010000 */
[-C--:B------:R-:W-:Y:S01]  /*0c30*/  FFMA.FTZ R21, R112, R113.reuse, R21 ;  /* 0x0000007170157223 */ /* 0x080fe20000010015 */
[----:B------:R-:W-:Y:S01]  /*0c40*/  FMUL.FTZ R113, R56, R113 ;  /* 0x0000007138717220 */ /* 0x000fe20000410000 */
[----:B------:R-:W-:Y:S01]  /*0c50*/  FADD.FTZ R204, R204, R187 ;  /* 0x000000bbcccc7221 */ /* 0x000fe20000010000 */
[C---:B------:R-:W-:Y:S01]  /*0c60*/  FADD.FTZ R119, -R199.reuse, R119 ;  /* 0x00000077c7777221 */ /* 0x040fe20000010100 */
[----:B------:R-:W-:Y:S01]  /*0c70*/  FFMA.FTZ R193, R142, R187, R193 ;  /* 0x000000bb8ec17223 */ /* 0x000fe200000100c1 */
[----:B-1----:R-:W-:Y:S02]  /*0c80*/  HADD2.F32 R189, -RZ, R115.H0_H0 ;  /* 0x20000073ffbd7230 */ /* 0x002fe40000004100 */
[----:B------:R-:W-:Y:S01]  /*0c90*/  FADD.FTZ R121, -R199, R121 ;  /* 0x00000079c7797221 */ /* 0x000fe20000010100 */
[----:B------:R-:W-:-:S02]  /*0ca0*/  HADD2.F32 R229, -RZ, R127.H0_H0 ;  /* 0x2000007fffe57230 */ /* 0x000fc40000004100 */
[C---:B------:R-:W-:Y:S01]  /*0cb0*/  FADD.FTZ R245, -R199.reuse, R144 ;  /* 0x00000090c7f57221 */ /* 0x040fe20000010100 */
[----:B------:R-:W-:Y:S02]  /*0cc0*/  HADD2.F32 R118, -RZ, R127.H1_H1 ;  /* 0x3000007fff767230 */ /* 0x000fe40000004100 */
[----:B------:R-:W-:Y:S01]  /*0cd0*/  FADD.FTZ R19, R110, R19 ;  /* 0x000000136e137221 */ /* 0x000fe20000010000 */
[----:B------:R-:W-:Y:S01]  /*0ce0*/  FFMA.FTZ R183, R142, R110, R183 ;  /* 0x0000006e8eb77223 */ /* 0x000fe200000100b7 */
[----:B------:R-:W-:Y:S01]  /*0cf0*/  FADD.FTZ R127, -R199, R128 ;  /* 0x00000080c77f7221 */ /* 0x000fe20000010100 */
[C---:B------:R-:W-:Y:S01]  /*0d00*/  FMUL.FTZ R110, R198.reuse, R117 ;  /* 0x00000075c66e7220 */ /* 0x040fe20000410000 */
[----:B------:R-:W-:Y:S01]  /*0d10*/  FMUL.FTZ R144, R198, R219 ;  /* 0x000000dbc6907220 */ /* 0x000fe20000410000 */
[----:B------:R-:W-:Y:S02]  /*0d20*/  HADD2.F32 R115, -RZ, R115.H1_H1 ;  /* 0x30000073ff737230 */ /* 0x000fe40000004100 */
[----:B------:R-:W-:Y:S01]  /*0d30*/  FMUL.FTZ R117, R57, R114 ;  /* 0x0000007239757220 */ /* 0x000fe20000410000 */
[----:B------:R-:W-:-:S02]  /*0d40*/  HADD2.F32 R225, -RZ, R124.H0_H0 ;  /* 0x2000007cffe17230 */ /* 0x000fc40000004100 */
[----:B------:R-:W-:Y:S01]  /*0d50*/  FADD.FTZ R204, R204, R113 ;  /* 0x00000071cccc7221 */ /* 0x000fe20000010000 */
[----:B------:R-:W-:Y:S02]  /*0d60*/  HADD2.F32 R124, -RZ, R124.H1_H1 ;  /* 0x3000007cff7c7230 */ /* 0x000fe40000004100 */
[----:B------:R-:W-:Y:S01]  /*0d70*/  FADD.FTZ R247, -R199, R146 ;  /* 0x00000092c7f77221 */ /* 0x000fe20000010100 */
[--C-:B------:R-:W-:Y:S02]  /*0d80*/  HADD2.F32 R227, -RZ, R125.reuse.H0_H0 ;  /* 0x2000007dffe37230 */ /* 0x100fe40000004100 */
[----:B------:R-:W-:Y:S01]  /*0d90*/  FMUL.FTZ R119, R198, R119 ;  /* 0x00000077c6777220 */ /* 0x000fe20000410000 */
[----:B------:R-:W-:Y:S02]  /*0da0*/  HADD2.F32 R116, -RZ, R125.H1_H1 ;  /* 0x3000007dff747230 */ /* 0x000fe40000004100 */
[----:B------:R-:W-:Y:S01]  /*0db0*/  FFMA.FTZ R193, R112, R113, R193 ;  /* 0x0000007170c17223 */ /* 0x000fe200000100c1 */
[----:B------:R-:W-:-:S02]  /*0dc0*/  HADD2.F32 R125, -RZ, R126.H0_H0 ;  /* 0x2000007eff7d7230 */ /* 0x000fc40000004100 */
[----:B------:R-:W-:Y:S01]  /*0dd0*/  FMUL.FTZ R146, R198, R121 ;  /* 0x00000079c6927220 */ /* 0x000fe20000410000 */
[----:B------:R-:W-:Y:S01]  /*0de0*/  FADD.FTZ R24, R189, R24 ;  /* 0x00000018bd187221 */ /* 0x000fe20000010000 */
[----:B------:R-:W-:Y:S01]  /*0df0*/  FFMA.FTZ R25, R144, R189, R25 ;  /* 0x000000bd90197223 */ /* 0x000fe20000010019 */
[----:B------:R-:W-:Y:S01]  /*0e00*/  FMUL.FTZ R127, R198, R127 ;  /* 0x0000007fc67f7220 */ /* 0x000fe20000410000 */
[----:B------:R-:W-:Y:S01]  /*0e10*/  FADD.FTZ R22, R114, R22 ;  /* 0x0000001672167221 */ /* 0x000fe20000010000 */
[----:B------:R-:W-:Y:S01]  /*0e20*/  FFMA.FTZ R23, R110, R114, R23 ;  /* 0x000000726e177223 */ /* 0x000fe20000010017 */
        /* <DEDUP_REMOVED lines=13> */
[C---:B------:R-:W-:Y:S01]  /*0f00*/  FADD.FTZ R221, -R199.reuse, R120 ;  /* 0x00000078c7dd7221 */ /* 0x040fe20000010100 */
[----:B------:R-:W-:Y:S01]  /*0f10*/  FFMA.FTZ R204, R144, R189, R193 ;  /* 0x000000bd90cc7223 */ /* 0x000fe200000100c1 */
[----:B------:R-:W-:Y:S01]  /*0f20*/  FADD.FTZ R233, -R199, R132 ;  /* 0x00000084c7e97221 */ /* 0x000fe20000010100 */
[----:B------:R-:W-:Y:S01]  /*0f30*/  FMUL.FTZ R186, R52, R225 ;  /* 0x000000e134ba7220 */ /* 0x000fe20000410000 */
[----:B------:R-:W-:Y:S01]  /*0f40*/  FADD.FTZ R125, R125, R114 ;  /* 0x000000727d7d7221 */ /* 0x000fe20000010000 */
[----:B------:R-:W-:-:S02]  /*0f50*/  HADD2.F32 R251, -RZ, R151.H0_H0 ;  /* 0x20000097fffb7230 */ /* 0x000fc40000004100 */
[C---:B------:R-:W-:Y:S01]  /*0f60*/  FMUL.FTZ R221, R198.reuse, R221 ;  /* 0x000000ddc6dd7220 */ /* 0x040fe20000410000 */
[----:B------:R-:W-:Y:S02]  /*0f70*/  HADD2.F32 R132, -RZ, R151.H1_H1 ;  /* 0x30000097ff847230 */ /* 0x000fe40000004100 */
[----:B------:R-:W-:Y:S01]  /*0f80*/  FFMA.FTZ R208, R119, R114, R204 ;  /* 0x0000007277d07223 */ /* 0x000fe200000100cc */
[C---:B------:R-:W-:Y:S01]  /*0f90*/  FADD.FTZ R151, -R199.reuse, R152 ;  /* 0x00000098c7977221 */ /* 0x040fe20000010100 */
[----:B------:R-:W-:Y:S01]  /*0fa0*/  FADD.FTZ R123, -R199, R123 ;  /* 0x0000007bc77b7221 */ /* 0x000fe20000010100 */
[C---:B------:R-:W-:Y:S01]  /*0fb0*/  FMUL.FTZ R152, R198.reuse, R223 ;  /* 0x000000dfc6987220 */ /* 0x040fe20000410000 */
        /* <DEDUP_REMOVED lines=16> */
[----:B------:R-:W-:-:S02]  /*10c0*/  HADD2.F32 R126, -RZ, R126.H1_H1 ;  /* 0x3000007eff7e7230 */ /* 0x000fc40000004100 */
        /* <DEDUP_REMOVED lines=8> */
[----:B------:R-:W-:Y:S01]  /*1150*/  FADD.FTZ R231, -R199, R130 ;  /* 0x00000082c7e77221 */ /* 0x000fe20000010100 */
[----:B------:R-:W-:Y:S01]  /*1160*/  FFMA.FTZ R208, R127, R124, R208 ;  /* 0x0000007c7fd07223 */ /* 0x000fe200000100d0 */
[----:B------:R-:W-:Y:S01]  /*1170*/  FMUL.FTZ R131, R198, R131 ;  /* 0x00000083c6837220 */ /* 0x000fe20000410000 */
[----:B------:R-:W-:Y:S01]  /*1180*/  FMUL.FTZ R188, R50, R229 ;  /* 0x000000e532bc7220 */ /* 0x000fe20000410000 */
[----:B------:R-:W-:Y:S01]  /*1190*/  FADD.FTZ R133, R133, R126 ;  /* 0x0000007e85857221 */ /* 0x000fe20000010000 */
[----:B------:R-:W-:Y:S01]  /*11a0*/  FMUL.FTZ R231, R198, R231 ;  /* 0x000000e7c6e77220 */ /* 0x000fe20000410000 */
        /* <DEDUP_REMOVED lines=9> */
[----:B------:R-:W-:Y:S01]  /*1240*/  FADD.FTZ R133, R133, R118 ;  /* 0x0000007685857221 */ /* 0x000fe20000010000 */
[----:B------:R-:W-:Y:S01]  /*1250*/  FMUL.FTZ R233, R198, R233 ;  /* 0x000000e9c6e97220 */ /* 0x000fe20000410000 */
[----:B------:R-:W-:Y:S01]  /*1260*/  FFMA.FTZ R212, R131, R118, R208 ;  /* 0x0000007683d47223 */ /* 0x000fe200000100d0 */
[----:B------:R-:W-:Y:S01]  /*1270*/  FADD.FTZ R135, -R199, R135 ;  /* 0x00000087c7877221 */ /* 0x000fe20000010100 */
[----:B------:R-:W-:-:S02]  /*1280*/  HADD2.F32 R239, -RZ, R137.H0_H0 ;  /* 0x20000089ffef7230 */ /* 0x000fc40000004100 */
[----:B------:R-:W-:Y:S01]  /*1290*/  FMUL.FTZ R121, R45, R136 ;  /* 0x000000882d797220 */ /* 0x000fe20000410000 */
[----:B------:R-:W-:Y:S01]  /*12a0*/  FADD.FTZ R214, R133, R192 ;  /* 0x000000c085d67221 */ /* 0x000fe20000010000 */
[----:B------:R-:W-:Y:S01]  /*12b0*/  FFMA.FTZ R125, R233, R192, R212 ;  /* 0x000000c0e97d7223 */ /* 0x000fe200000100d4 */
[----:B------:R-:W-:Y:S02]  /*12c0*/  HADD2.F32 R120, -RZ, R137.H1_H1 ;  /* 0x30000089ff787230 */ /* 0x000fe40000004100 */
[----:B------:R-:W-:Y:S01]  /*12d0*/  FMUL.FTZ R135, R198, R135 ;  /* 0x00000087c6877220 */ /* 0x000fe20000410000 */
[----:B------:R-:W-:Y:S01]  /*12e0*/  FADD.FTZ R164, R136, R164 ;  /* 0x000000a488a47221 */ /* 0x000fe20000010000 */
[----:B------:R-:W-:Y:S01]  /*12f0*/  FFMA.FTZ R15, R190, R136, R15 ;  /* 0x00000088be0f7223 */ /* 0x000fe2000001000f */
[----:B------:R-:W-:Y:S01]  /*1300*/  FMUL.FTZ R136, R46, R239 ;  /* 0x000000ef2e887220 */ /* 0x000fe20000410000 */
[----:B------:R-:W-:Y:S01]  /*1310*/  FADD.FTZ R133, R214, R121 ;  /* 0x00000079d6857221 */ /* 0x000fe20000010000 */
[----:B------:R-:W-:Y:S01]  /*1320*/  FMUL.FTZ R235, R198, R235 ;  /* 0x000000ebc6eb7220 */ /* 0x000fe20000410000 */
[----:B------:R-:W-:Y:S01]  /*1330*/  FFMA.FTZ R214, R190, R121, R125 ;  /* 0x00000079bed67223 */ /* 0x000fe2000001007d */
[----:B------:R-:W-:-:S02]  /*1340*/  HADD2.F32 R137, -RZ, R138.H0_H0 ;  /* 0x2000008aff897230 */ /* 0x000fc40000004100 */
[----:B------:R-:W-:Y:S01]  /*1350*/  FADD.FTZ R141, -R199, R141 ;  /* 0x0000008dc78d7221 */ /* 0x000fe20000010100 */
[----:B------:R-:W-:Y:S02]  /*1360*/  HADD2.F32 R128, -RZ, R148.H0_H0 ;  /* 0x20000094ff807230 */ /* 0x000fe40000004100 */
[----:B------:R-:W-:Y:S01]  /*1370*/  FADD.FTZ R165, R120, R165 ;  /* 0x000000a578a57221 */ /* 0x000fe20000010000 */
[-C--:B------:R-:W-:Y:S01]  /*1380*/  FFMA.FTZ R4, R135, R120.reuse, R4 ;  /* 0x0000007887047223 */ /* 0x080fe20000010004 */
[C---:B------:R-:W-:Y:S01]  /*1390*/  FMUL.FTZ R204, R198.reuse, R139 ;  /* 0x0000008bc6cc7220 */ /* 0x040fe20000410000 */
[----:B------:R-:W-:Y:S01]  /*13a0*/  FMUL.FTZ R208, R198, R245 ;  /* 0x000000f5c6d07220 */ /* 0x000fe20000410000 */
[----:B------:R-:W-:Y:S01]  /*13b0*/  FMUL.FTZ R120, R47, R120 ;  /* 0x000000782f787220 */ /* 0x000fe20000410000 */
[----:B------:R-:W-:Y:S01]  /*13c0*/  FADD.FTZ R133, R133, R136 ;  /* 0x0000008885857221 */ /* 0x000fe20000010000 */
[----:B------:R-:W-:Y:S01]  /*13d0*/  FFMA.FTZ R214, R235, R136, R214 ;  /* 0x00000088ebd67223 */ /* 0x000fe200000100d6 */
[----:B------:R-:W-:-:S02]  /*13e0*/  HADD2.F32 R138, -RZ, R138.H1_H1 ;  /* 0x3000008aff8a7230 */ /* 0x000fc40000004100 */
[----:B------:R-:W-:Y:S01]  /*13f0*/  FADD.FTZ R145, -R199, R145 ;  /* 0x00000091c7917221 */ /* 0x000fe20000010100 */
        /* <DEDUP_REMOVED lines=10> */
[----:B------:R-:W-:Y:S01]  /*14a0*/  FADD.FTZ R143, -R199, R143 ;  /* 0x0000008fc78f7221 */ /* 0x000fe20000010100 */
[----:B------:R-:W-:Y:S01]  /*14b0*/  FADD.FTZ R167, R138, R167 ;  /* 0x000000a78aa77221 */ /* 0x000fe20000010000 */
[-C--:B------:R-:W-:Y:S01]  /*14c0*/  FFMA.FTZ R2, R141, R138.reuse, R2 ;  /* 0x0000008a8d027223 */ /* 0x080fe20000010002 */
[C---:B------:R-:W-:Y:S01]  /*14d0*/  FMUL.FTZ R206, R198.reuse, R243 ;  /* 0x000000f3c6ce7220 */ /* 0x040fe20000410000 */
[----:B------:R-:W-:Y:S01]  /*14e0*/  FMUL.FTZ R210, R198, R145 ;  /* 0x00000091c6d27220 */ /* 0x000fe20000410000 */
[----:B------:R-:W-:Y:S01]  /*14f0*/  FMUL.FTZ R138, R41, R138 ;  /* 0x0000008a298a7220 */ /* 0x000fe20000410000 */
[----:B------:R-:W-:Y:S01]  /*1500*/  FADD.FTZ R145, R128, R137 ;  /* 0x0000008980917221 */ /* 0x000fe20000010000 */
[----:B------:R-:W-:Y:S01]  /*1510*/  FFMA.FTZ R128, R204, R137, R139 ;  /* 0x00000089cc807223 */ /* 0x000fe2000001008b */
        /* <DEDUP_REMOVED lines=29> */
[--C-:B------:R-:W-:Y:S02]  /*16f0*/  HADD2.F32 R149, -RZ, R150.reuse.H0_H0 ;  /* 0x20000096ff957230 */ /* 0x100fe40000004100 */
[----:B------:R-:W-:Y:S01]  /*1700*/  FADD.FTZ R153, -R199, R153 ;  /* 0x00000099c7997221 */ /* 0x000fe20000010100 */
[----:B------:R-:W-:Y:S01]  /*1710*/  FADD.FTZ R214, R147, R128 ;  /* 0x0000008093d67221 */ /* 0x000fe20000010000 */
[----:B------:R-:W-:Y:S01]  /*1720*/  FFMA.FTZ R145, R247, R128, R148 ;  /* 0x00000080f7917223 */ /* 0x000fe20000010094 */
[----:B------:R-:W-:-:S02]  /*1730*/  HADD2.F32 R150, -RZ, R150.H1_H1 ;  /* 0x30000096ff967230 */ /* 0x000fc40000004100 */
        /* <DEDUP_REMOVED lines=15> */
[----:B------:R-:W-:Y:S01]  /*1830*/  FADD.FTZ R155, -R199, R155 ;  /* 0x0000009bc79b7221 */ /* 0x000fe20000010100 */
[----:B------:R-:W-:Y:S01]  /*1840*/  FMUL.FTZ R251, R34, R251 ;  /* 0x000000fb22fb7220 */ /* 0x000fe20000410000 */
[----:B------:R-:W-:Y:S01]  /*1850*/  FFMA.FTZ R147, R153, R150, R148 ;  /* 0x0000009699937223 */ /* 0x000fe20000010094 */
[-C--:B------:R-:W-:Y:S01]  /*1860*/  FMUL.FTZ R145, R35, R132.reuse ;  /* 0x0000008423917220 */ /* 0x080fe20000410000 */
        /* <DEDUP_REMOVED lines=38> */
.L_x_2588:
        /* <DEDUP_REMOVED lines=21> */
[----:B------:R-:W-:Y:S01]  /*1c20*/  FADD.FTZ R121, R121, -R190 ;  /* 0x800000be79797221 */ /* 0x000fe20000010000 */
[-CC-:B------:R-:W-:Y:S01]  /*1c30*/  FFMA.FTZ R135, R135, R132.reuse, R193.reuse ;  /* 0x0000008487877223 */ /* 0x180fe200000100c1 */
        /* <DEDUP_REMOVED lines=26> */
[----:B------:R-:W-:Y:S01]  /*1de0*/  FADD.FTZ R127, R124, -R127 ;  /* 0x8000007f7c7f7221 */ /* 0x000fe20000010000 */
[----:B------:R-:W-:Y:S01]  /*1df0*/  FADD.FTZ R185, R125, -R208 ;  /* 0x800000d07db97221 */ /* 0x000fe20000010000 */
[----:B------:R-:W-:Y:S01]  /*1e00*/  FFMA.FTZ R132, R155, R132, R193 ;  /* 0x000000849b847223 */ /* 0x000fe200000100c1 */
[----:B------:R-:W-:Y:S01]  /*1e10*/  FADD.FTZ R135, R120, -R135 ;  /* 0x8000008778877221 */ /* 0x000fe20000010000 */
[----:B------:R-:W1:Y:S01]  /*1e20*/  @P1 LDC.64 R124, c[0x0][0x308] ;  /* 0x0000c200ff7c1b82 */ /* 0x000e620000000a00 */
[C---:B------:R-:W-:Y:S01]  /*1e30*/  FMUL.FTZ R111, R198.reuse, R111 ;  /* 0x0000006fc66f7220 */ /* 0x040fe20000410000 */
[C---:B------:R-:W-:Y:S01]  /*1e40*/  FMUL.FTZ R191, R198.reuse, R191 ;  /* 0x000000bfc6bf7220 */ /* 0x040fe20000410000 */
[----:B------:R-:W-:Y:S01]  /*1e50*/  FMUL.FTZ R142, R198, R121 ;  /* 0x00000079c68e7220 */ /* 0x000fe20000410000 */
[----:B------:R-:W-:Y:S01]  /*1e60*/  FADD.FTZ R155, R122, -R143 ;  /* 0x8000008f7a9b7221 */ /* 0x000fe20000010000 */
[----:B------:R-:W-:Y:S01]  /*1e70*/  FMUL.FTZ R146, R198, R123 ;  /* 0x0000007bc6927220 */ /* 0x000fe20000410000 */
[----:B------:R-:W-:Y:S01]  /*1e80*/  FADD.FTZ R113, R113, -R112 ;  /* 0x8000007071717221 */ /* 0x000fe20000010000 */
[----:B------:R-:W-:Y:S01]  /*1e90*/  FADD.FTZ R117, R117, -R110 ;  /* 0x8000006e75757221 */ /* 0x000fe20000010000 */
[----:B------:R-:W2:Y:S01]  /*1ea0*/  LDC.64 R120, c[0x0][0x2f8] ;  /* 0x0000be00ff787b82 */ /* 0x000ea20000000a00 */
[----:B------:R-:W-:Y:S01]  /*1eb0*/  FADD.FTZ R119, R114, -R119 ;  /* 0x8000007772777221 */ /* 0x000fe20000010000 */
[C---:B------:R-:W-:Y:S01]  /*1ec0*/  FMUL.FTZ R112, R198.reuse, R109 ;  /* 0x0000006dc6707220 */ /* 0x040fe20000410000 */
[C---:B------:R-:W-:Y:S01]  /*1ed0*/  FMUL.FTZ R110, R198.reuse, R187 ;  /* 0x000000bbc66e7220 */ /* 0x040fe20000410000 */
[----:B------:R-:W-:Y:S01]  /*1ee0*/  FMUL.FTZ R189, R198, R189 ;  /* 0x000000bdc6bd7220 */ /* 0x000fe20000410000 */
[----:B-----5:R-:W-:Y:S01]  /*1ef0*/  @P0 FADD.FTZ R191, R66, R191 ;  /* 0x000000bf42bf0221 */ /* 0x020fe20000010000 */
[----:B------:R-:W-:Y:S01]  /*1f00*/  @P0 FADD.FTZ R111, R64, R111 ;  /* 0x0000006f406f0221 */ /* 0x000fe20000010000 */
[----:B------:R-:W-:Y:S01]  /*1f10*/  FADD.FTZ R131, R118, -R131 ;  /* 0x8000008376837221 */ /* 0x000fe20000010000 */
[----:B------:R-:W3:Y:S01]  /*1f20*/  @P2 LDC.64 R122, c[0x0][0x300] ;  /* 0x0000c000ff7a2b82 */ /* 0x000ee20000000a00 */
[C---:B------:R-:W-:Y:S01]  /*1f30*/  FMUL.FTZ R115, R198.reuse, R113 ;  /* 0x00000071c6737220 */ /* 0x040fe20000410000 */
[----:B------:R-:W-:Y:S01]  /*1f40*/  FMUL.FTZ R118, R198, R119 ;  /* 0x00000077c6767220 */ /* 0x000fe20000410000 */
[----:B------:R-:W-:Y:S01]  /*1f50*/  @P0 FADD.FTZ R189, R70, R189 ;  /* 0x000000bd46bd0221 */ /* 0x000fe20000010000 */
[----:B------:R-:W-:Y:S01]  /*1f60*/  @P0 FADD.FTZ R110, R67, R110 ;  /* 0x0000006e436e0221 */ /* 0x000fe20000010000 */
[----:B------:R-:W-:Y:S01]  /*1f70*/  @P0 FADD.FTZ R112, R65, R112 ;  /* 0x0000007041700221 */ /* 0x000fe20000010000 */
[----:B------:R-:W-:Y:S01]  /*1f80*/  @P2 F2FP.F16.F32.PACK_AB R109, RZ, R191 ;  /* 0x000000bfff6d223e */ /* 0x000fe200000000ff */
[----:B------:R-:W-:Y:S01]  /*1f90*/  FADD.FTZ R199, R130, -R149 ;  /* 0x8000009582c77221 */ /* 0x000fe20000010000 */
[----:B------:R-:W-:Y:S01]  /*1fa0*/  @P2 F2FP.F16.F32.PACK_AB R108, RZ, R111 ;  /* 0x0000006fff6c223e */ /* 0x000fe200000000ff */
[----:B------:R-:W-:Y:S01]  /*1fb0*/  FADD.FTZ R147, R116, -R147 ;  /* 0x8000009374937221 */ /* 0x000fe20000010000 */
[----:B------:R-:W-:Y:S01]  /*1fc0*/  FADD.FTZ R129, R126, -R129 ;  /* 0x800000817e817221 */ /* 0x000fe20000010000 */
[C---:B------:R-:W-:Y:S01]  /*1fd0*/  FMUL.FTZ R114, R198.reuse, R117 ;  /* 0x00000075c6727220 */ /* 0x040fe20000410000 */
        /* <DEDUP_REMOVED lines=9> */
[----:B------:R-:W-:Y:S01]  /*2070*/  ISETP.NE.U32.AND P3, PT, RZ, UR12, PT ;  /* 0x0000000cff007c0c */ /* 0x000fe2000bf65070 */
[----:B------:R-:W-:Y:S01]  /*2080*/  FADD.FTZ R231, R188, -R231 ;  /* 0x800000e7bce77221 */ /* 0x000fe20000010000 */
[----:B------:R-:W-:Y:S01]  /*2090*/  @P2 PRMT R97, R109, 0x7610, R97 ;  /* 0x000076106d612816 */ /* 0x000fe20000000061 */
[----:B------:R-:W-:Y:S01]  /*20a0*/  FMUL.FTZ R150, R198, R129 ;  /* 0x00000081c6967220 */ /* 0x000fe20000410000 */
[----:B------:R-:W-:Y:S01]  /*20b0*/  @P2 PRMT R96, R108, 0x7610, R96 ;  /* 0x000076106c602816 */ /* 0x000fe20000000060 */
[----:B-1----:R-:W-:Y:S01]  /*20c0*/  @P1 IMAD.WIDE.U32 R124, R215, 0x20, R124 ;  /* 0x00000020d77c1825 */ /* 0x002fe200078e007c */
[----:B------:R-:W-:-:S03]  /*20d0*/  @P2 F2FP.F16.F32.PACK_AB R117, RZ, R118 ;  /* 0x00000076ff75223e */ /* 0x000fc600000000ff */
[----:B0-----:R-:W-:Y:S01]  /*20e0*/  FMUL.FTZ R148, R198, R147 ;  /* 0x00000093c6947220 */ /* 0x001fe20000410000 */
[----:B------:R-:W-:Y:S01]  /*20f0*/  @P2 F2FP.F16.F32.PACK_AB R113, RZ, R115 ;  /* 0x00000073ff71223e */ /* 0x000fe200000000ff */
[----:B---3--:R-:W-:Y:S01]  /*2100*/  @P2 IMAD.WIDE.U32 R122, R215, 0x10, R122 ;  /* 0x00000010d77a2825 */ /* 0x008fe200078e007a */
[----:B------:R-:W-:-:S03]  /*2110*/  @P2 PRMT R99, R116, 0x7610, R99 ;  /* 0x0000761074632816 */ /* 0x000fc60000000063 */
[----:B------:R-:W-:Y:S01]  /*2120*/  FMUL.FTZ R147, R198, R231 ;  /* 0x000000e7c6937220 */ /* 0x000fe20000410000 */
[----:B------:R-:W-:Y:S01]  /*2130*/  ISETP.NE.AND.EX P3, PT, RZ, UR13, PT, P3 ;  /* 0x0000000dff007c0c */ /* 0x000fe2000bf65330 */
[----:B------:R-:W-:Y:S01]  /*2140*/  FADD.FTZ R221, R186, -R221 ;  /* 0x800000ddbadd7221 */ /* 0x000fe20000010000 */
[----:B------:R-:W-:Y:S01]  /*2150*/  @P2 PRMT R97, R97, 0x5410, R127 ;  /* 0x0000541061612816 */ /* 0x000fe2000000007f */
[----:B------:R-:W-:Y:S01]  /*2160*/  @P0 FADD.FTZ R147, R78, R147 ;  /* 0x000000934e930221 */ /* 0x000fe20000010000 */
[----:B------:R-:W-:Y:S01]  /*2170*/  @P2 PRMT R96, R96, 0x5410, R126 ;  /* 0x0000541060602816 */ /* 0x000fe2000000007e */
[----:B------:R-:W-:Y:S01]  /*2180*/  FADD.FTZ R151, R227, -R152 ;  /* 0x80000098e3977221 */ /* 0x000fe20000010000 */
[----:B------:R-:W0:Y:S01]  /*2190*/  @P1 LDC.64 R126, c[0x0][0x308] ;  /* 0x0000c200ff7e1b82 */ /* 0x000e220000000a00 */
[----:B------:R-:W-:Y:S01]  /*21a0*/  @P2 F2FP.F16.F32.PACK_AB R128, RZ, R114 ;  /* 0x00000072ff80223e */ /* 0x000fe200000000ff */
[C---:B------:R-:W-:Y:S01]  /*21b0*/  FMUL.FTZ R221, R198.reuse, R221 ;  /* 0x000000ddc6dd7220 */ /* 0x040fe20000410000 */
        /* <DEDUP_REMOVED lines=8> */
[----:B------:R-:W-:Y:S01]  /*2240*/  F2FP.F16.F32.PACK_AB R112, R112, R111 ;  /* 0x0000006f7070723e */ /* 0x000fe200000000ff */
[----:B------:R-:W-:Y:S01]  /*2250*/  @P0 FADD.FTZ R144, R79, R144 ;  /* 0x000000904f900221 */ /* 0x000fe20000010000 */
[----:B------:R-:W-:Y:S01]  /*2260*/  SEL R108, R111, R100, P3 ;  /* 0x000000646f6c7207 */ /* 0x000fe20001800000 */
[----:B------:R-:W-:Y:S01]  /*2270*/  @P0 FADD.FTZ R149, R76, R149 ;  /* 0x000000954c950221 */ /* 0x000fe20000010000 */
[----:B------:R-:W-:Y:S01]  /*2280*/  F2FP.F16.F32.PACK_AB R114, R114, R115 ;  /* 0x000000737272723e */ /* 0x000fe200000000ff */
[----:B------:R-:W-:Y:S01]  /*2290*/  FADD.FTZ R137, R137, -R204 ;  /* 0x800000cc89897221 */ /* 0x000fe20000010000 */
[----:B------:R-:W-:Y:S01]  /*22a0*/  SEL R116, R115, R104, P3 ;  /* 0x0000006873747207 */ /* 0x000fe20001800000 */
[----:B------:R-:W-:Y:S01]  /*22b0*/  @P0 FADD.FTZ R148, R75, R148 ;  /* 0x000000944b940221 */ /* 0x000fe20000010000 */
[C---:B------:R-:W-:Y:S01]  /*22c0*/  SEL R111, R110.reuse, R103, P3 ;  /* 0x000000676e6f7207 */ /* 0x040fe20001800000 */
[----:B------:R-:W-:Y:S01]  /*22d0*/  @P0 FADD.FTZ R146, R73, R146 ;  /* 0x0000009249920221 */ /* 0x000fe20000010000 */
[----:B------:R-:W-:Y:S01]  /*22e0*/  F2FP.F16.F32.PACK_AB R113, R110, R191 ;  /* 0x000000bf6e71723e */ /* 0x000fe200000000ff */
[----:B------:R-:W-:Y:S01]  /*22f0*/  @P0 FADD.FTZ R150, R77, R150 ;  /* 0x000000964d960221 */ /* 0x000fe20000010000 */
[----:B------:R-:W-:Y:S01]  /*2300*/  SEL R119, R118, R107, P3 ;  /* 0x0000006b76777207 */ /* 0x000fe20001800000 */
        /* <DEDUP_REMOVED lines=10> */
[C---:B------:R-:W-:Y:S01]  /*23b0*/  FMUL.FTZ R141, R198.reuse, R137 ;  /* 0x00000089c68d7220 */ /* 0x040fe20000410000 */
[----:B------:R-:W-:Y:S01]  /*23c0*/  FADD.FTZ R193, R139, -R212 ;  /* 0x800000d48bc17221 */ /* 0x000fe20000010000 */
[----:B------:R-:W-:Y:S01]  /*23d0*/  FADD.FTZ R217, R145, -R132 ;  /* 0x8000008491d97221 */ /* 0x000fe20000010000 */
[----:B------:R2:W-:Y:S01]  /*23e0*/  @P1 STG.E.128 desc[UR4][R124.64+0x10], R116 ;  /* 0x000010747c001986 */ /* 0x0005e2000c101d04 */
[----:B------:R-:W-:Y:S01]  /*23f0*/  @P2 F2FP.F16.F32.PACK_AB R152, RZ, R150 ;  /* 0x00000096ff98223e */ /* 0x000fe200000000ff */
        /* <DEDUP_REMOVED lines=11> */
[C---:B------:R-:W-:Y:S01]  /*24b0*/  FMUL.FTZ R140, R198.reuse, R135 ;  /* 0x00000087c68c7220 */ /* 0x040fe20000410000 */
[----:B-1----:R-:W-:Y:S01]  /*24c0*/  @P2 F2FP.F16.F32.PACK_AB R109, RZ, R151 ;  /* 0x00000097ff6d223e */ /* 0x002fe200000000ff */
[C---:B------:R-:W-:Y:S01]  /*24d0*/  FMUL.FTZ R136, R198.reuse, R155 ;  /* 0x0000009bc6887220 */ /* 0x040fe20000410000 */
[----:B------:R-:W-:Y:S01]  /*24e0*/  @P2 F2FP.F16.F32.PACK_AB R108, RZ, R221 ;  /* 0x000000ddff6c223e */ /* 0x000fe200000000ff */
[----:B------:R-:W-:Y:S01]  /*24f0*/  @P0 FADD.FTZ R140, R83, R140 ;  /* 0x0000008c538c0221 */ /* 0x000fe20000010000 */
[----:B--2---:R-:W-:Y:S01]  /*2500*/  @P2 F2FP.F16.F32.PACK_AB R125, RZ, R147 ;  /* 0x00000093ff7d223e */ /* 0x004fe200000000ff */
[----:B------:R-:W-:Y:S01]  /*2510*/  @P0 FADD.FTZ R136, R87, R136 ;  /* 0x0000008857880221 */ /* 0x000fe20000010000 */
[----:B------:R-:W-:Y:S01]  /*2520*/  @P2 F2FP.F16.F32.PACK_AB R111, RZ, R144 ;  /* 0x00000090ff6f223e */ /* 0x000fe200000000ff */
[----:B------:R-:W-:Y:S01]  /*2530*/  @P0 FADD.FTZ R142, R81, R142 ;  /* 0x0000008e518e0221 */ /* 0x000fe20000010000 */
[----:B------:R-:W-:Y:S01]  /*2540*/  @P2 F2FP.F16.F32.PACK_AB R110, RZ, R149 ;  /* 0x00000095ff6e223e */ /* 0x000fe200000000ff */
[----:B------:R-:W-:Y:S01]  /*2550*/  FADD.FTZ R133, R133, -R210 ;  /* 0x800000d285857221 */ /* 0x000fe20000010000 */
[----:B---3--:R-:W-:Y:S01]  /*2560*/  @P2 F2FP.F16.F32.PACK_AB R129, RZ, R148 ;  /* 0x00000094ff81223e */ /* 0x008fe200000000ff */
[----:B------:R-:W-:Y:S01]  /*2570*/  FMUL.FTZ R135, R198, R247 ;  /* 0x000000f7c6877220 */ /* 0x000fe20000410000 */
[----:B----4-:R-:W1:Y:S01]  /*2580*/  @P2 LDC.64 R122, c[0x0][0x300] ;  /* 0x0000c000ff7a2b82 */ /* 0x010e620000000a00 */
[----:B------:R-:W-:Y:S01]  /*2590*/  @P2 PRMT R99, R125, 0x7610, R99 ;  /* 0x000076107d632816 */ /* 0x000fe20000000063 */
[----:B0-----:R-:W-:Y:S01]  /*25a0*/  @P1 IMAD.WIDE.U32 R124, R213, 0x20, R126 ;  /* 0x00000020d57c1825 */ /* 0x001fe200078e007e */
[----:B------:R-:W-:-:S03]  /*25b0*/  @P2 F2FP.F16.F32.PACK_AB R128, RZ, R146 ;  /* 0x00000092ff80223e */ /* 0x000fc600000000ff */
[C---:B------:R-:W-:Y:S01]  /*25c0*/  FMUL.FTZ R134, R198.reuse, R133 ;  /* 0x00000085c6867220 */ /* 0x040fe20000410000 */
[----:B------:R-:W-:Y:S01]  /*25d0*/  @P2 PRMT R97, R109, 0x7610, R97 ;  /* 0x000076106d612816 */ /* 0x000fe20000000061 */
[----:B------:R-:W-:Y:S01]  /*25e0*/  FMUL.FTZ R132, R198, R193 ;  /* 0x000000c1c6847220 */ /* 0x000fe20000410000 */
[----:B------:R-:W-:Y:S01]  /*25f0*/  @P2 PRMT R96, R108, 0x7610, R96 ;  /* 0x000076106c602816 */ /* 0x000fe20000000060 */
[----:B------:R-:W0:Y:S01]  /*2600*/  @P1 LDC.64 R126, c[0x0][0x308] ;  /* 0x0000c200ff7e1b82 */ /* 0x000e220000000a00 */
        /* <DEDUP_REMOVED lines=15> */
[----:B-1----:R-:W-:Y:S01]  /*2700*/  @P2 IMAD.WIDE.U32 R122, R213, 0x10, R122 ;  /* 0x00000010d57a2825 */ /* 0x002fe200078e007a */
[----:B------:R-:W-:Y:S01]  /*2710*/  SEL R119, R144, R107, P3 ;  /* 0x0000006b90777207 */ /* 0x000fe20001800000 */
[----:B------:R1:W-:Y:S01]  /*2720*/  @P1 STG.E.128 desc[UR4][R124.64], R108 ;  /* 0x0000006c7c001986 */ /* 0x0003e2000c101d04 */
[----:B------:R-:W-:Y:S01]  /*2730*/  SEL R118, R147, R106, P3 ;  /* 0x0000006a93767207 */ /* 0x000fe20001800000 */
[C---:B------:R-:W-:Y:S01]  /*2740*/  FMUL.FTZ R137, R198.reuse, R185 ;  /* 0x000000b9c6897220 */ /* 0x040fe20000410000 */
[----:B------:R-:W-:Y:S01]  /*2750*/  @P2 PRMT R97, R97, 0x5410, R129 ;  /* 0x0000541061612816 */ /* 0x000fe20000000081 */
[----:B------:R-:W-:Y:S01]  /*2760*/  FMUL.FTZ R131, R198, R251 ;  /* 0x000000fbc6837220 */ /* 0x000fe20000410000 */
[----:B------:R-:W-:Y:S01]  /*2770*/  @P2 PRMT R96, R96, 0x5410, R128 ;  /* 0x0000541060602816 */ /* 0x000fe20000000080 */
[----:B------:R-:W-:Y:S01]  /*2780*/  IMAD.WIDE.U32 R128, R213, 0x10, R120 ;  /* 0x00000010d5807825 */ /* 0x000fe200078e0078 */
[----:B------:R-:W-:Y:S01]  /*2790*/  F2FP.F16.F32.PACK_AB R112, R146, R221 ;  /* 0x000000dd9270723e */ /* 0x000fe200000000ff */
[----:B------:R2:W-:Y:S01]  /*27a0*/  @P1 STG.E.128 desc[UR4][R124.64+0x10], R116 ;  /* 0x000010747c001986 */ /* 0x0005e2000c101d04 */
[----:B------:R-:W-:Y:S01]  /*27b0*/  F2FP.F16.F32.PACK_AB R113, R148, R151 ;  /* 0x000000979471723e */ /* 0x000fe200000000ff */
[----:B0-----:R-:W-:Y:S01]  /*27c0*/  @P1 IMAD.WIDE.U32 R126, R209, 0x20, R126 ;  /* 0x00000020d17e1825 */ /* 0x001fe200078e007e */
[----:B------:R-:W-:-:S03]  /*27d0*/  F2FP.F16.F32.PACK_AB R114, R150, R149 ;  /* 0x000000959672723e */ /* 0x000fc600000000ff */
[----:B------:R-:W-:Y:S01]  /*27e0*/  FMUL.FTZ R198, R198, R217 ;  /* 0x000000d9c6c67220 */ /* 0x000fe20000410000 */
[----:B------:R-:W-:Y:S01]  /*27f0*/  F2FP.F16.F32.PACK_AB R115, R144, R147 ;  /* 0x000000939073723e */ /* 0x000fe200000000ff */
[----:B------:R-:W-:Y:S01]  /*2800*/  @P0 FADD.FTZ R131, R94, R131 ;  /* 0x000000835e830221 */ /* 0x000fe20000010000 */
[----:B------:R-:W-:Y:S01]  /*2810*/  @P2 PRMT R98, R98, 0x5410, R152 ;  /* 0x0000541062622816 */ /* 0x000fe20000000098 */
[----:B------:R-:W-:Y:S01]  /*2820*/  @P0 FADD.FTZ R137, R88, R137 ;  /* 0x0000008958890221 */ /* 0x000fe20000010000 */
[----:B------:R-:W-:Y:S01]  /*2830*/  @P2 F2FP.F16.F32.PACK_AB R144, RZ, R136 ;  /* 0x00000088ff90223e */ /* 0x000fe200000000ff */
[----:B------:R0:W-:Y:S01]  /*2840*/  STG.E.128 desc[UR4][R128.64], R112 ;  /* 0x0000007080007986 */ /* 0x0001e2000c101d04 */
[----:B-1----:R-:W-:Y:S01]  /*2850*/  @P2 F2FP.F16.F32.PACK_AB R110, RZ, R141 ;  /* 0x0000008dff6e223e */ /* 0x002fe200000000ff */
[----:B------:R-:W-:Y:S01]  /*2860*/  @P0 FADD.FTZ R198, R95, R198 ;  /* 0x000000c65fc60221 */ /* 0x000fe20000010000 */
[----:B------:R-:W-:Y:S01]  /*2870*/  @P2 F2FP.F16.F32.PACK_AB R111, RZ, R138 ;  /* 0x0000008aff6f223e */ /* 0x000fe200000000ff */
[----:B------:R1:W-:Y:S01]  /*2880*/  @P2 STG.E.128 desc[UR4][R122.64], R96 ;  /* 0x000000607a002986 */ /* 0x0003e2000c101d04 */
[----:B------:R-:W-:Y:S01]  /*2890*/  @P2 F2FP.F16.F32.PACK_AB R109, RZ, R143 ;  /* 0x0000008fff6d223e */ /* 0x000fe200000000ff */
[----:B------:R-:W-:Y:S01]  /*28a0*/  @P0 FADD.FTZ R134, R89, R134 ;  /* 0x0000008659860221 */ /* 0x000fe20000010000 */
[----:B------:R-:W-:Y:S01]  /*28b0*/  @P2 F2FP.F16.F32.PACK_AB R108, RZ, R145 ;  /* 0x00000091ff6c223e */ /* 0x000fe200000000ff */
[----:B--2---:R-:W2:Y:S01]  /*28c0*/  @P2 LDC.64 R124, c[0x0][0x300] ;  /* 0x0000c000ff7c2b82 */ /* 0x004ea20000000a00 */
[----:B------:R-:W-:-:S02]  /*28d0*/  SEL R117, R138, R105, P3 ;  /* 0x000000698a757207 */ /* 0x000fc40001800000 */
[----:B------:R-:W-:Y:S02]  /*28e0*/  SEL R116, R141, R104, P3 ;  /* 0x000000688d747207 */ /* 0x000fe40001800000 */
[----:B------:R-:W-:Y:S02]  /*28f0*/  SEL R119, R136, R107, P3 ;  /* 0x0000006b88777207 */ /* 0x000fe40001800000 */
[----:B------:R-:W-:Y:S02]  /*2900*/  SEL R118, R139, R106, P3 ;  /* 0x0000006a8b767207 */ /* 0x000fe40001800000 */
[----:B------:R-:W-:Y:S02]  /*2910*/  SEL R104, R133, R104, P3 ;  /* 0x0000006885687207 */ /* 0x000fe40001800000 */
[----:B0-----:R-:W-:Y:S01]  /*2920*/  F2FP.F16.F32.PACK_AB R112, R142, R145 ;  /* 0x000000918e70723e */ /* 0x001fe200000000ff */
[----:B------:R0:W-:Y:S01]  /*2930*/  @P1 STG.E.128 desc[UR4][R126.64+0x10], R116 ;  /* 0x000010747e001986 */ /* 0x0001e2000c101d04 */
[----:B------:R-:W-:-:S02]  /*2940*/  F2FP.F16.F32.PACK_AB R113, R140, R143 ;  /* 0x0000008f8c71723e */ /* 0x000fc400000000ff */
[----:B-1----:R-:W-:Y:S02]  /*2950*/  @P2 F2FP.F16.F32.PACK_AB R123, RZ, R139 ;  /* 0x0000008bff7b223e */ /* 0x002fe400000000ff */
[----:B------:R-:W-:Y:S02]  /*2960*/  @P2 PRMT R98, R110, 0x7610, R98 ;  /* 0x000076106e622816 */ /* 0x000fe40000000062 */
[----:B------:R-:W-:Y:S01]  /*2970*/  @P2 PRMT R99, R123, 0x7610, R99 ;  /* 0x000076107b632816 */ /* 0x000fe20000000063 */
[----:B------:R-:W-:Y:S01]  /*2980*/  IMAD.WIDE.U32 R122, R211, 0x10, R120 ;  /* 0x00000010d37a7825 */ /* 0x000fe200078e0078 */
[----:B------:R-:W-:Y:S02]  /*2990*/  @P2 PRMT R97, R109, 0x7610, R97 ;  /* 0x000076106d612816 */ /* 0x000fe40000000061 */
[----:B------:R-:W-:Y:S01]  /*29a0*/  @P2 PRMT R96, R108, 0x7610, R96 ;  /* 0x000076106c602816 */ /* 0x000fe20000000060 */
[----:B------:R-:W-:Y:S01]  /*29b0*/  IMAD.WIDE.U32 R120, R209, 0x10, R120 ;  /* 0x00000010d1787825 */ /* 0x000fe200078e0078 */
[----:B------:R-:W-:-:S02]  /*29c0*/  @P2 PRMT R98, R98, 0x5410, R111 ;  /* 0x0000541062622816 */ /* 0x000fc4000000006f */
[----:B------:R-:W-:Y:S01]  /*29d0*/  SEL R109, R142, R101, P3 ;  /* 0x000000658e6d7207 */ /* 0x000fe20001800000 */
[----:B--2---:R-:W-:Y:S01]  /*29e0*/  @P2 IMAD.WIDE.U32 R124, R209, 0x10, R124 ;  /* 0x00000010d17c2825 */ /* 0x004fe200078e007c */
[----:B------:R-:W-:Y:S02]  /*29f0*/  SEL R108, R145, R100, P3 ;  /* 0x00000064916c7207 */ /* 0x000fe40001800000 */
[----:B------:R-:W-:Y:S02]  /*2a00*/  SEL R111, R140, R103, P3 ;  /* 0x000000678c6f7207 */ /* 0x000fe40001800000 */
[----:B------:R-:W-:Y:S02]  /*2a10*/  SEL R110, R143, R102, P3 ;  /* 0x000000668f6e7207 */ /* 0x000fe40001800000 */
[----:B------:R-:W-:Y:S02]  /*2a20*/  F2FP.F16.F32.PACK_AB R114, R138, R141 ;  /* 0x0000008d8a72723e */ /* 0x000fe400000000ff */
[----:B------:R-:W-:Y:S01]  /*2a30*/  F2FP.F16.F32.PACK_AB R115, R136, R139 ;  /* 0x0000008b8873723e */ /* 0x000fe200000000ff */
[----:B------:R1:W-:Y:S01]  /*2a40*/  @P1 STG.E.128 desc[UR4][R126.64], R108 ;  /* 0x0000006c7e001986 */ /* 0x0003e2000c101d04 */
[----:B0-----:R-:W-:-:S02]  /*2a50*/  @P2 F2FP.F16.F32.PACK_AB R119, RZ, R132 ;  /* 0x00000084ff77223e */ /* 0x001fc400000000ff */
[----:B------:R-:W-:Y:S01]  /*2a60*/  SEL R103, R132, R103, P3 ;  /* 0x0000006784677207 */ /* 0x000fe20001800000 */
[----:B------:R0:W-:Y:S01]  /*2a70*/  STG.E.128 desc[UR4][R120.64], R112 ;  /* 0x0000007078007986 */ /* 0x0001e2000c101d04 */
[----:B------:R-:W-:Y:S02]  /*2a80*/  @P2 F2FP.F16.F32.PACK_AB R129, RZ, R140 ;  /* 0x0000008cff81223e */ /* 0x000fe400000000ff */
[----:B------:R-:W-:Y:S02]  /*2a90*/  @P2 F2FP.F16.F32.PACK_AB R128, RZ, R142 ;  /* 0x0000008eff80223e */ /* 0x000fe400000000ff */
[----:B------:R-:W-:Y:S02]  /*2aa0*/  @P2 PRMT R99, R99, 0x5410, R144 ;  /* 0x0000541063632816 */ /* 0x000fe40000000090 */
[----:B------:R-:W-:Y:S02]  /*2ab0*/  @P2 PRMT R97, R97, 0x5410, R129 ;  /* 0x0000541061612816 */ /* 0x000fe40000000081 */
[----:B------:R-:W-:-:S02]  /*2ac0*/  @P2 PRMT R96, R96, 0x5410, R128 ;  /* 0x0000541060602816 */ /* 0x000fc40000000080 */
[----:B------:R-:W-:Y:S02]  /*2ad0*/  @P2 F2FP.F16.F32.PACK_AB R118, RZ, R135 ;  /* 0x00000087ff76223e */ /* 0x000fe400000000ff */
[----:B------:R-:W-:Y:S01]  /*2ae0*/  @P2 F2FP.F16.F32.PACK_AB R116, RZ, R137 ;  /* 0x00000089ff74223e */ /* 0x000fe200000000ff */
[----:B------:R2:W-:Y:S01]  /*2af0*/  @P2 STG.E.128 desc[UR4][R124.64], R96 ;  /* 0x000000607c002986 */ /* 0x0005e2000c101d04 */
[----:B-1----:R-:W-:Y:S02]  /*2b00*/  F2FP.F16.F32.PACK_AB R109, R132, R135 ;  /* 0x00000087846d723e */ /* 0x002fe400000000ff */
[-C--:B------:R-:W-:Y:S01]  /*2b10*/  F2FP.F16.F32.PACK_AB R110, R130, R133.reuse ;  /* 0x00000085826e723e */ /* 0x080fe200000000ff */
[----:B0-----:R-:W0:Y:S01]  /*2b20*/  @P1 LDC.64 R114, c[0x0][0x308] ;  /* 0x0000c200ff721b82 */ /* 0x001e220000000a00 */
[----:B------:R-:W-:Y:S02]  /*2b30*/  @P2 F2FP.F16.F32.PACK_AB R121, RZ, R133 ;  /* 0x00000085ff79223e */ /* 0x000fe400000000ff */
[----:B------:R-:W-:-:S02]  /*2b40*/  @P2 F2FP.F16.F32.PACK_AB R127, RZ, R131 ;  /* 0x00000083ff7f223e */ /* 0x000fc400000000ff */
[----:B------:R-:W-:Y:S02]  /*2b50*/  @P2 F2FP.F16.F32.PACK_AB R128, RZ, R198 ;  /* 0x000000c6ff80223e */ /* 0x000fe400000000ff */
[----:B------:R-:W-:Y:S01]  /*2b60*/  @P2 F2FP.F16.F32.PACK_AB R117, RZ, R134 ;  /* 0x00000086ff75223e */ /* 0x000fe200000000ff */
[----:B------:R-:W1:Y:S01]  /*2b70*/  @P2 LDC.64 R112, c[0x0][0x300] ;  /* 0x0000c000ff702b82 */ /* 0x000e620000000a00 */
[----:B------:R-:W-:Y:S02]  /*2b80*/  SEL R100, R137, R100, P3 ;  /* 0x0000006489647207 */ /* 0x000fe40001800000 */
[----:B------:R-:W-:Y:S02]  /*2b90*/  SEL R101, R134, R101, P3 ;  /* 0x0000006586657207 */ /* 0x000fe40001800000 */
[----:B------:R-:W-:Y:S02]  /*2ba0*/  SEL R102, R135, R102, P3 ;  /* 0x0000006687667207 */ /* 0x000fe40001800000 */
[----:B--2---:R-:W-:Y:S01]  /*2bb0*/  @P2 F2FP.F16.F32.PACK_AB R125, RZ, R130 ;  /* 0x00000082ff7d223e */ /* 0x004fe200000000ff */
[----:B------:R-:W2:Y:S01]  /*2bc0*/  LDC.64 R132, c[0x0][0x210] ;  /* 0x00008400ff847b82 */ /* 0x000ea20000000a00 */
[----:B------:R-:W-:-:S02]  /*2bd0*/  @P2 PRMT R99, R127, 0x7610, R99 ;  /* 0x000076107f632816 */ /* 0x000fc40000000063 */
[----:B------:R-:W-:Y:S02]  /*2be0*/  @P2 PRMT R98, R121, 0x7610, R98 ;  /* 0x0000761079622816 */ /* 0x000fe40000000062 */
[----:B------:R-:W-:Y:S02]  /*2bf0*/  @P2 PRMT R97, R118, 0x7610, R97 ;  /* 0x0000761076612816 */ /* 0x000fe40000000061 */
[----:B------:R-:W-:Y:S01]  /*2c00*/  @P2 PRMT R96, R116, 0x7610, R96 ;  /* 0x0000761074602816 */ /* 0x000fe20000000060 */
[----:B0-----:R-:W-:Y:S01]  /*2c10*/  @P1 IMAD.WIDE.U32 R114, R205, 0x20, R114 ;  /* 0x00000020cd721825 */ /* 0x001fe200078e0072 */
[----:B------:R-:W-:Y:S02]  /*2c20*/  SEL R105, R130, R105, P3 ;  /* 0x0000006982697207 */ /* 0x000fe40001800000 */
[----:B------:R-:W-:Y:S02]  /*2c30*/  SEL R106, R131, R106, P3 ;  /* 0x0000006a836a7207 */ /* 0x000fe40001800000 */
[----:B------:R-:W-:Y:S01]  /*2c40*/  SEL R107, R198, R107, P3 ;  /* 0x0000006bc66b7207 */ /* 0x000fe20001800000 */
[----:B------:R0:W-:Y:S01]  /*2c50*/  @P1 STG.E.128 desc[UR4][R114.64], R100 ;  /* 0x0000006472001986 */ /* 0x0001e2000c101d04 */
[----:B------:R-:W-:Y:S01]  /*2c60*/  F2FP.F16.F32.PACK_AB R108, R134, R137 ;  /* 0x00000089866c723e */ /* 0x000fe200000000ff */
[----:B-1----:R-:W-:Y:S01]  /*2c70*/  @P2 IMAD.WIDE.U32 R112, R205, 0x10, R112 ;  /* 0x00000010cd702825 */ /* 0x002fe200078e0070 */
[----:B------:R-:W-:Y:S01]  /*2c80*/  F2FP.F16.F32.PACK_AB R111, R198, R131 ;  /* 0x00000083c66f723e */ /* 0x000fe200000000ff */
        /* <DEDUP_REMOVED lines=11> */
.L_x_2574:
        /* <DEDUP_REMOVED lines=56> */
.L_x_2573:
[----:B------:R-:W-:Y:S05]  /*30c0*/  BSYNC B0 ;  /* 0x0000000000007941 */ /* 0x000fea0003800000 */
.L_x_2571:
        /* <DEDUP_REMOVED lines=96> */
[----:B------:R1:W-:Y:S01]  /*36d0*/  STS.128 [R2+0xc10], R48 ;  /* 0x000c103002007388 */ /* 0x0003e20000000c00 */
[----:B------:R-:W-:Y:S01]  /*36e0*/  BAR.SYNC.DEFER_BLOCKING 0x0 ;  /* 0x0000000000007b1d */ /* 0x000fe20000010000 */
[----:B0-----:R-:W-:Y:S01]  /*36f0*/  FADD.FTZ R7, R3, R64 ;  /* 0x0000004003077221 */ /* 0x001fe20000010000 */
[----:B------:R-:W-:-:S04]  /*3700*/  IADD3.X R3, RZ, RZ, RZ, P0, !PT ;  /* 0x000000ffff037210 */ /* 0x000fc800007fe4ff */
[----:B------:R-:W-:Y:S02]  /*3710*/  SHF.L.U64.HI R30, R34, 0x2, R3 ;  /* 0x00000002221e7819 */ /* 0x000fe40000010203 */
[----:B-1----:R-:W-:-:S04]  /*3720*/  IADD3 R2, P0, R28, UR6, RZ ;  /* 0x000000061c027c10 */ /* 0x002fc8000ff1e0ff */
[----:B------:R-:W-:Y:S01]  /*3730*/  IADD3.X R3, R30, UR7, RZ, P0, !PT ;  /* 0x000000071e037c10 */ /* 0x000fe200087fe4ff */
[----:B------:R-:W-:Y:S01]  /*3740*/  ULDC.64 UR6, c[0x0][0x2d0] ;  /* 0x0000b40000067ab9 */ /* 0x000fe20000000a00 */
        /* <DEDUP_REMOVED lines=83> */
.L_x_2575:
        /* <DEDUP_REMOVED lines=8> */
.L_x_2578:
[----:B------:R-:W-:Y:S05]  /*3d00*/  BSYNC B2 ;  /* 0x0000000000027941 */ /* 0x000fea0003800000 */
.L_x_2577:
        /* <DEDUP_REMOVED lines=8> */
.L_x_2579:
[----:B------:R-:W-:Y:S01]  /*3d90*/  FADD.FTZ R147, R214, R147 ;  /* 0x00000093d6937221 */ /* 0x000fe20000010000 */
[----:B------:R-:W-:-:S04]  /*3da0*/  HFMA2.MMA R219, -RZ, RZ, 0, 1.1920928955078125e-07 ;  /* 0x00000002ffdb7435 */ /* 0x000fc800000001ff */
[----:B------:R-:W-:Y:S02]  /*3db0*/  MOV R218, R147 ;  /* 0x0000009300da7202 */ /* 0x000fe40000000f00 */
[----:B------:R-:W-:-:S07]  /*3dc0*/  MOV R149, R217 ;  /* 0x000000d900957202 */ /* 0x000fce0000000f00 */
[----:B------:R-:W-:Y:S05]  /*3dd0*/  WARPSYNC.COLLECTIVE R207, `(.L_x_2580) ;  /* 0x00000000cf087348 */ /* 0x000fea0003c00000 */
[----:B------:R0:W1:Y:S02]  /*3de0*/  SHFL.BFLY P0, R217, R218, R219, R220 ;  /* 0x0c0000dbdad97389 */ /* 0x00006400000000dc */
[----:B01----:R-:W-:Y:S01]  /*3df0*/  ENDCOLLECTIVE ;  /* 0x000000000000791b */ /* 0x003fe20003800000 */
.L_x_2580:
[----:B------:R-:W-:-:S05]  /*3e00*/  FADD.FTZ R149, R148, R149 ;  /* 0x0000009594957221 */ /* 0x000fca0000010000 */
[----:B------:R-:W-:Y:S02]  /*3e10*/  MOV R218, R149 ;  /* 0x0000009500da7202 */ /* 0x000fe40000000f00 */
[----:B------:R-:W-:-:S07]  /*3e20*/  MOV R132, R217 ;  /* 0x000000d900847202 */ /* 0x000fce0000000f00 */
[----:B------:R-:W-:Y:S05]  /*3e30*/  WARPSYNC.COLLECTIVE R207, `(.L_x_2581) ;  /* 0x00000000cf087348 */ /* 0x000fea0003c00000 */
[----:B------:R0:W1:Y:S02]  /*3e40*/  SHFL.BFLY P0, R217, R218, R219, R220 ;  /* 0x0c0000dbdad97389 */ /* 0x00006400000000dc */
[----:B01----:R-:W-:Y:S01]  /*3e50*/  ENDCOLLECTIVE ;  /* 0x000000000000791b */ /* 0x003fe20003800000 */
.L_x_2581:
[----:B------:R-:W-:Y:S01]  /*3e60*/  FADD.FTZ R132, R147, R132 ;  /* 0x0000008493847221 */ /* 0x000fe20000010000 */
[----:B------:R-:W-:-:S04]  /*3e70*/  HFMA2.MMA R219, -RZ, RZ, 0, 2.384185791015625e-07 ;  /* 0x00000004ffdb7435 */ /* 0x000fc800000001ff */
[----:B------:R-:W-:Y:S02]  /*3e80*/  MOV R218, R132 ;  /* 0x0000008400da7202 */ /* 0x000fe40000000f00 */
[----:B------:R-:W-:-:S07]  /*3e90*/  MOV R216, R217 ;  /* 0x000000d900d87202 */ /* 0x000fce0000000f00 */
[----:B------:R-:W-:Y:S05]  /*3ea0*/  WARPSYNC.COLLECTIVE R207, `(.L_x_2582) ;  /* 0x00000000cf087348 */ /* 0x000fea0003c00000 */
[----:B------:R0:W1:Y:S02]  /*3eb0*/  SHFL.BFLY P0, R217, R218, R219, R220 ;  /* 0x0c0000dbdad97389 */ /* 0x00006400000000dc */
[----:B01----:R-:W-:Y:S01]  /*3ec0*/  ENDCOLLECTIVE ;  /* 0x000000000000791b */ /* 0x003fe20003800000 */
.L_x_2582:
[----:B------:R-:W-:-:S05]  /*3ed0*/  FADD.FTZ R216, R149, R216 ;  /* 0x000000d895d87221 */ /* 0x000fca0000010000 */
[----:B------:R-:W-:Y:S02]  /*3ee0*/  MOV R218, R216 ;  /* 0x000000d800da7202 */ /* 0x000fe40000000f00 */
[----:B------:R-:W-:-:S07]  /*3ef0*/  MOV R193, R217 ;  /* 0x000000d900c17202 */ /* 0x000fce0000000f00 */
[----:B------:R-:W-:Y:S05]  /*3f00*/  WARPSYNC.COLLECTIVE R207, `(.L_x_2583) ;  /* 0x00000000cf087348 */ /* 0x000fea0003c00000 */
[----:B------:R0:W1:Y:S02]  /*3f10*/  SHFL.BFLY P0, R217, R218, R219, R220 ;  /* 0x0c0000dbdad97389 */ /* 0x00006400000000dc */
[----:B01----:R-:W-:Y:S01]  /*3f20*/  ENDCOLLECTIVE ;  /* 0x000000000000791b */ /* 0x003fe20003800000 */
.L_x_2583:
[----:B------:R-:W-:Y:S01]  /*3f30*/  FADD.FTZ R193, R132, R193 ;  /* 0x000000c184c17221 */ /* 0x000fe20000010000 */
[----:B------:R-:W-:-:S04]  /*3f40*/  HFMA2.MMA R219, -RZ, RZ, 0, 4.76837158203125e-07 ;  /* 0x00000008ffdb7435 */ /* 0x000fc800000001ff */
[----:B------:R-:W-:Y:S02]  /*3f50*/  MOV R218, R193 ;  /* 0x000000c100da7202 */ /* 0x000fe40000000f00 */
[----:B------:R-:W-:-:S07]  /*3f60*/  MOV R199, R217 ;  /* 0x000000d900c77202 */ /* 0x000fce0000000f00 */
[----:B------:R-:W-:Y:S05]  /*3f70*/  WARPSYNC.COLLECTIVE R207, `(.L_x_2584) ;  /* 0x00000000cf087348 */ /* 0x000fea0003c00000 */
[----:B------:R0:W1:Y:S02]  /*3f80*/  SHFL.BFLY P0, R217, R218, R219, R220 ;  /* 0x0c0000dbdad97389 */ /* 0x00006400000000dc */
[----:B01----:R-:W-:Y:S01]  /*3f90*/  ENDCOLLECTIVE ;  /* 0x000000000000791b */ /* 0x003fe20003800000 */
.L_x_2584:
[----:B------:R-:W-:-:S05]  /*3fa0*/  FADD.FTZ R199, R216, R199 ;  /* 0x000000c7d8c77221 */ /* 0x000fca0000010000 */
[----:B------:R-:W-:Y:S02]  /*3fb0*/  MOV R218, R199 ;  /* 0x000000c700da7202 */ /* 0x000fe40000000f00 */
[----:B------:R-:W-:-:S07]  /*3fc0*/  MOV R148, R217 ;  /* 0x000000d900947202 */ /* 0x000fce0000000f00 */
[----:B------:R-:W-:Y:S05]  /*3fd0*/  WARPSYNC.COLLECTIVE R207, `(.L_x_2585) ;  /* 0x00000000cf087348 */ /* 0x000fea0003c00000 */
[----:B------:R0:W1:Y:S02]  /*3fe0*/  SHFL.BFLY P0, R217, R218, R219, R220 ;  /* 0x0c0000dbdad97389 */ /* 0x00006400000000dc */
[----:B01----:R-:W-:Y:S01]  /*3ff0*/  ENDCOLLECTIVE ;  /* 0x000000000000791b */ /* 0x003fe20003800000 */
.L_x_2585:
[----:B------:R-:W-:Y:S01]  /*4000*/  FADD.FTZ R148, R193, R148 ;  /* 0x00000094c1947221 */ /* 0x000fe20000010000 */
[----:B------:R-:W-:-:S04]  /*4010*/  HFMA2.MMA R219, -RZ, RZ, 0, 9.5367431640625e-07 ;  /* 0x00000010ffdb7435 */ /* 0x000fc800000001ff */
[----:B------:R-:W-:Y:S02]  /*4020*/  MOV R218, R148 ;  /* 0x0000009400da7202 */ /* 0x000fe40000000f00 */
[----:B------:R-:W-:-:S07]  /*4030*/  MOV R214, R217 ;  /* 0x000000d900d67202 */ /* 0x000fce0000000f00 */
[----:B------:R-:W-:Y:S05]  /*4040*/  WARPSYNC.COLLECTIVE R207, `(.L_x_2586) ;  /* 0x00000000cf087348 */ /* 0x000fea0003c00000 */
[----:B------:R0:W1:Y:S02]  /*4050*/  SHFL.BFLY P0, R217, R218, R219, R220 ;  /* 0x0c0000dbdad97389 */ /* 0x00006400000000dc */
[----:B01----:R-:W-:Y:S01]  /*4060*/  ENDCOLLECTIVE ;  /* 0x000000000000791b */ /* 0x003fe20003800000 */
.L_x_2586:
[----:B------:R-:W-:-:S05]  /*4070*/  FADD.FTZ R214, R199, R214 ;  /* 0x000000d6c7d67221 */ /* 0x000fca0000010000 */
[----:B------:R-:W-:Y:S02]  /*4080*/  MOV R218, R214 ;  /* 0x000000d600da7202 */ /* 0x000fe40000000f00 */
[----:B------:R-:W-:-:S07]  /*4090*/  MOV R147, R217 ;  /* 0x000000d900937202 */ /* 0x000fce0000000f00 */
[----:B------:R-:W-:Y:S05]  /*40a0*/  WARPSYNC.COLLECTIVE R207, `(.L_x_2587) ;  /* 0x00000000cf087348 */ /* 0x000fea0003c00000 */
[----:B------:R0:W1:Y:S02]  /*40b0*/  SHFL.BFLY P0, R217, R218, R219, R220 ;  /* 0x0c0000dbdad97389 */ /* 0x00006400000000dc */
[----:B01----:R-:W-:Y:S01]  /*40c0*/  ENDCOLLECTIVE ;  /* 0x000000000000791b */ /* 0x003fe20003800000 */
.L_x_2587:
[----:B------:R-:W-:Y:S01]  /*40d0*/  MOV R149, R217 ;  /* 0x000000d900957202 */ /* 0x000fe20000000f00 */
[----:B------:R-:W-:Y:S06]  /*40e0*/  BRA `(.L_x_2588) ;  /* 0xffffffd800787947 */ /* 0x000fec000383ffff */
.L_x_2589:
        /* <DEDUP_REMOVED lines=9> */
.L_x_3805:


//--------------------- .text._ZN10layer_norm31ln_parallel_residual_bwd_kernelINS_13Kernel_traitsIf6__halffS2_fjLj1024ELj1ELj4ELj1ELj16ENS_18Kernel_traits_baseILj1024EfS2_fS2_fjLj128EEEEELb1ELb0ELb0EEEvNS_9BwdParamsE --------------------------
	.section	.text._ZN10layer_norm31ln_parallel_residual_bwd_kernelINS_13Kernel_traitsIf6__halffS2_fjLj1024ELj1ELj4ELj1ELj16ENS_18Kernel_traits_baseILj1024EfS2_fS2_fjLj128EEEEELb1ELb0ELb0EEEvNS_9BwdParamsE,"ax",@progbits
	.align	128
        .global         _ZN10layer_norm31ln_parallel_residual_bwd_kernelINS_13Kernel_traitsIf6__halffS2_fjLj1024ELj1ELj4ELj1ELj16ENS_18Kernel_traits_baseILj1024EfS2_fS2_fjLj128EEEEELb1ELb0ELb0EEEvNS_9BwdParamsE
        .type           _ZN10layer_norm31ln_parallel_residual_bwd_kernelINS_13Kernel_traitsIf6__halffS2_fjLj1024ELj1ELj4ELj1ELj16ENS_18Kernel_traits_baseILj1024EfS2_fS2_fjLj128EEEEELb1ELb0ELb0EEEvNS_9BwdParamsE,@function
        .size           _ZN10layer_norm31ln_parallel_residual_bwd_kernelINS_13Kernel_traitsIf6__halffS2_fjLj1024ELj1ELj4ELj1ELj16ENS_18Kernel_traits_baseILj1024EfS2_fS2_fjLj128EEEEELb1ELb0ELb0EEEvNS_9BwdParamsE,(.L_x_3806 - _ZN10layer_norm31ln_parallel_residual_bwd_kernelINS_13Kernel_traitsIf6__halffS2_fjLj1024ELj1ELj4ELj1ELj16ENS_18Kernel_traits_baseILj1024EfS2_fS2_fjLj128EEEEELb1ELb0ELb0EEEvNS_9BwdParamsE)
        .other          _ZN10layer_norm31ln_parallel_residual_bwd_kernelINS_13Kernel_traitsIf6__halffS2_fjLj1024ELj1ELj4ELj1ELj16ENS_18Kernel_traits_baseILj1024EfS2_fS2_fjLj128EEEEELb1ELb0ELb0EEEvNS_9BwdParamsE,@"STO_CUDA_ENTRY STV_DEFAULT"
_ZN10layer_norm31ln_parallel_residual_bwd_kernelINS_13Kernel_traitsIf6__halffS2_fjLj1024ELj1ELj4ELj1ELj16ENS_18Kernel_traits_baseILj1024EfS2_fS2_fjLj128EEEEELb1ELb0ELb0EEEvNS_9BwdParamsE:
.text._ZN10layer_norm31ln_parallel_residual_bwd_kernelINS_13Kernel_traitsIf6__halffS2_fjLj1024ELj1ELj4ELj1ELj16ENS_18Kernel_traits_baseILj1024EfS2_fS2_fjLj128EEEEELb1ELb0ELb0EEEvNS_9BwdParamsE:
        /* <DEDUP_REMOVED lines=110> */
[----:B0-----:R-:W-:Y:S02]  /*06e0*/  LEA R0, R3, R0, 0x2 ;  /* 0x0000000003007211 */ /* 0x001fe400078e10ff */
        /* <DEDUP_REMOVED lines=89> */
.L_x_2609:
[----:B--2---:R-:W2:Y:S01]  /*0c80*/  LDL R2, [R1+0x164] ;  /* 0x0001640001027983 */ /* 0x004ea20000100800 */
[----:B------:R-:W0:Y:S01]  /*0c90*/  LDC.64 R196, c[0x0][0x250] ;  /* 0x00009400ffc47b82 */ /* 0x000e220000000a00 */
[----:B-1----:R-:W1:Y:S01]  /*0ca0*/  S2R R198, SR_TID.X ;  /* 0x0000000000c67919 */ /* 0x002e620000002100 */
        /* <DEDUP_REMOVED lines=19> */
[----:B------:R-:W-:Y:S01]  /*0de0*/  ISETP.NE.U32.AND P3, PT, RZ, UR12, PT ;  /* 0x0000000cff007c0c */ /* 0x000fe2000bf65070 */
[----:B------:R-:W2:Y:S04]  /*0df0*/  LDL R241, [R1+0x140] ;  /* 0x0001400001f17983 */ /* 0x000ea80000100800 */
[----:B------:R-:W3:Y:S02]  /*0e00*/  LDL R237, [R1+0x150] ;  /* 0x0001500001ed7983 */ /* 0x000ee40000100800 */
[----:B------:R-:W1:Y:S01]  /*0e10*/  LDC.64 R196, c[0x0][0x2c0] ;  /* 0x0000b000ffc47b82 */ /* 0x000e620000000a00 */
[----:B------:R-:W-:Y:S01]  /*0e20*/  ISETP.NE.AND.EX P3, PT, RZ, UR13, PT, P3 ;  /* 0x0000000dff007c0c */ /* 0x000fe2000bf65330 */
[----:B------:R-:W4:Y:S01]  /*0e30*/  LDL R219, [R1+0x144] ;  /* 0x0001440001db7983 */ /* 0x000f220000100800 */
[----:B------:R-:W-:-:S02]  /*0e40*/  LEA R198, P2, R3, UR10, 0x5 ;  /* 0x0000000a03c67c11 */ /* 0x000fc4000f8428ff */
[C---:B------:R-:W-:Y:S01]  /*0e50*/  SHF.L.U32 R215, R3.reuse, 0x3, RZ ;  /* 0x0000000303d77819 */ /* 0x040fe200000006ff */
[----:B------:R-:W4:Y:S01]  /*0e60*/  LDL R248, [R1+0x154] ;  /* 0x0001540001f87983 */ /* 0x000f220000100800 */
[C---:B------:R-:W-:Y:S01]  /*0e70*/  LEA.HI.X R199, R3.reuse, UR11, RZ, 0x5, P2 ;  /* 0x0000000b03c77c11 */ /* 0x040fe200090f2cff */
[----:B------:R-:W1:Y:S01]  /*0e80*/  LDC.U8 R228, c[0x0][0x2a0] ;  /* 0x0000a800ffe47b82 */ /* 0x000e620000000000 */
[C---:B------:R-:W-:Y:S01]  /*0e90*/  SHF.L.U64.HI R4, R3.reuse, 0x3, RZ ;  /* 0x0000000303047819 */ /* 0x040fe200000102ff */
[----:B------:R-:W4:Y:S04]  /*0ea0*/  LDL R235, [R1+0x148] ;  /* 0x0001480001eb7983 */ /* 0x000f280000100800 */
[----:B------:R-:W2:Y:S01]  /*0eb0*/  LDG.E.128 R204, desc[UR4][R198.64] ;  /* 0x00000004c6cc7981 */ /* 0x000ea2000c1e1d00 */
[----:B0-----:R-:W-:-:S03]  /*0ec0*/  IMAD.WIDE.U32 R16, R3, 0x10, R16 ;  /* 0x0000001003107825 */ /* 0x001fc600078e0010 */
[----:B------:R-:W3:Y:S04]  /*0ed0*/  LDG.E.128 R208, desc[UR4][R198.64+0x10] ;  /* 0x00001004c6d07981 */ /* 0x000ee8000c1e1d00 */
[----:B------:R0:W4:Y:S01]  /*0ee0*/  LDG.E.128 R200, desc[UR4][R16.64] ;  /* 0x0000000410c87981 */ /* 0x000122000c1e1d00 */
[----:B-1----:R-:W-:-:S03]  /*0ef0*/  IMAD.WIDE.U32 R196, R3, 0x10, R196 ;  /* 0x0000001003c47825 */ /* 0x002fc600078e00c4 */
[----:B------:R-:W4:Y:S04]  /*0f00*/  LDL R218, [R1+0x158] ;  /* 0x0001580001da7983 */ /* 0x000f280000100800 */
[----:B------:R-:W4:Y:S01]  /*0f10*/  LDG.E.128 R196, desc[UR4][R196.64] ;  /* 0x00000004c4c47981 */ /* 0x000f22000c1e1d00 */
[----:B0-----:R-:W0:Y:S01]  /*0f20*/  @P3 LDC.64 R16, c[0x0][0x248] ;  /* 0x00009200ff103b82 */ /* 0x001e220000000a00 */
[----:B------:R-:W-:Y:S02]  /*0f30*/  ISETP.NE.U32.AND P2, PT, RZ, UR8, PT ;  /* 0x00000008ff007c0c */ /* 0x000fe4000bf45070 */
[----:B------:R-:W4:Y:S02]  /*0f40*/  LDL R220, [R1+0x15c] ;  /* 0x00015c0001dc7983 */ /* 0x000f240000100800 */
[----:B------:R-:W-:-:S02]  /*0f50*/  ISETP.NE.AND.EX P2, PT, RZ, UR9, PT, P2 ;  /* 0x00000009ff007c0c */ /* 0x000fc4000bf45320 */
        /* <DEDUP_REMOVED lines=10> */
[----:B------:R-:W4:Y:S02]  /*1000*/  LDL R228, [R1+0x14c] ;  /* 0x00014c0001e47983 */ /* 0x000f240000100800 */
[----:B-----5:R-:W-:Y:S02]  /*1010*/  FSEL R4, R238, RZ, !P2 ;  /* 0x000000ffee047208 */ /* 0x020fe40005000000 */
[----:B------:R-:W5:Y:S03]  /*1020*/  LDG.E.64 R16, desc[UR4][R16.64] ;  /* 0x0000000410107981 */ /* 0x000f66000c1e1b00 */
[--C-:B--2---:R-:W-:Y:S01]  /*1030*/  FADD.FTZ R204, R204, -R4.reuse ;  /* 0x80000004cccc7221 */ /* 0x104fe20000010000 */
[--C-:B------:R-:W-:Y:S01]  /*1040*/  FADD.FTZ R205, R205, -R4.reuse ;  /* 0x80000004cdcd7221 */ /* 0x100fe20000010000 */
[--C-:B------:R-:W-:Y:S01]  /*1050*/  FADD.FTZ R206, R206, -R4.reuse ;  /* 0x80000004cece7221 */ /* 0x100fe20000010000 */
[--C-:B------:R-:W-:Y:S01]  /*1060*/  FADD.FTZ R207, R207, -R4.reuse ;  /* 0x80000004cfcf7221 */ /* 0x100fe20000010000 */
[--C-:B---3--:R-:W-:Y:S01]  /*1070*/  FADD.FTZ R208, R208, -R4.reuse ;  /* 0x80000004d0d07221 */ /* 0x108fe20000010000 */
[--C-:B------:R-:W-:Y:S01]  /*1080*/  FADD.FTZ R209, R209, -R4.reuse ;  /* 0x80000004d1d17221 */ /* 0x100fe20000010000 */
[--C-:B------:R-:W-:Y:S01]  /*1090*/  FADD.FTZ R210, R210, -R4.reuse ;  /* 0x80000004d2d27221 */ /* 0x100fe20000010000 */
[----:B------:R-:W-:Y:S01]  /*10a0*/  FADD.FTZ R211, R211, -R4 ;  /* 0x80000004d3d37221 */ /* 0x000fe20000010000 */
[----:B----4-:R-:W-:-:S02]  /*10b0*/  HADD2.F32 R4, -RZ, R200.H0_H0 ;  /* 0x200000c8ff047230 */ /* 0x010fc40000004100 */
[----:B------:R-:W-:Y:S01]  /*10c0*/  FMUL.FTZ R229, R2, R204 ;  /* 0x000000cc02e57220 */ /* 0x000fe20000410000 */
[----:B------:R-:W-:Y:S02]  /*10d0*/  HADD2.F32 R215, -RZ, R196.H0_H0 ;  /* 0x200000c4ffd77230 */ /* 0x000fe40000004100 */
[----:B------:R-:W-:-:S03]  /*10e0*/  FADD.FTZ R32, R32, R4 ;  /* 0x0000000420207221 */ /* 0x000fc60000010000 */
[----:B------:R-:W-:Y:S01]  /*10f0*/  FMUL.FTZ R204, R241, R215 ;  /* 0x000000d7f1cc7220 */ /* 0x000fe20000410000 */
[-C--:B------:R-:W-:Y:S01]  /*1100*/  FFMA.FTZ R64, R229, R4.reuse, R64 ;  /* 0x00000004e5407223 */ /* 0x080fe20000010040 */
[----:B------:R-:W-:Y:S02]  /*1110*/  FMUL.FTZ R242, R2, R205 ;  /* 0x000000cd02f27220 */ /* 0x000fe40000410000 */
[----:B------:R-:W-:Y:S01]  /*1120*/  FFMA.FTZ R244, R237, R4, R204 ;  /* 0x00000004edf47223 */ /* 0x000fe200000100cc */
[----:B------:R-:W-:Y:S02]  /*1130*/  HADD2.F32 R4, -RZ, R196.H1_H1 ;  /* 0x300000c4ff047230 */ /* 0x000fe40000004100 */
[----:B------:R-:W-:-:S03]  /*1140*/  HADD2.F32 R196, -RZ, R200.H1_H1 ;  /* 0x300000c8ffc47230 */ /* 0x000fc60000004100 */
[-C--:B------:R-:W-:Y:S01]  /*1150*/  FMUL.FTZ R200, R219, R4.reuse ;  /* 0x00000004dbc87220 */ /* 0x080fe20000410000 */
[----:B------:R-:W-:Y:S01]  /*1160*/  FADD.FTZ R161, R161, R4 ;  /* 0x00000004a1a17221 */ /* 0x000fe20000010000 */
[C---:B------:R-:W-:Y:S01]  /*1170*/  FFMA.FTZ R129, R242.reuse, R4, R129 ;  /* 0x00000004f2817223 */ /* 0x040fe20000010081 */
[----:B------:R-:W-:Y:S02]  /*1180*/  HADD2.F32 R4, -RZ, R197.H0_H0 ;  /* 0x200000c5ff047230 */ /* 0x000fe40000004100 */
[----:B------:R-:W-:Y:S01]  /*1190*/  FADD.FTZ R33, R33, R196 ;  /* 0x000000c421217221 */ /* 0x000fe20000010000 */
[-C--:B------:R-:W-:Y:S01]  /*11a0*/  FFMA.FTZ R65, R242, R196.reuse, R65 ;  /* 0x000000c4f2417223 */ /* 0x080fe20000010041 */
[----:B------:R-:W-:Y:S01]  /*11b0*/  FFMA.FTZ R219, R248, R196, R200 ;  /* 0x000000c4f8db7223 */ /* 0x000fe200000100c8 */
[----:B------:R-:W-:Y:S02]  /*11c0*/  HADD2.F32 R196, -RZ, R201.H0_H0 ;  /* 0x200000c9ffc47230 */ /* 0x000fe40000004100 */
[----:B------:R-:W-:-:S04]  /*11d0*/  FMUL.FTZ R200, R235, R4 ;  /* 0x00000004ebc87220 */ /* 0x000fc80000410000 */
[----:B------:R-:W-:Y:S01]  /*11e0*/  FFMA.FTZ R218, R218, R196, R200 ;  /* 0x000000c4dada7223 */ /* 0x000fe200000100c8 */
[----:B------:R0:W-:Y:S01]  /*11f0*/  STL [R1+0x4c], R219 ;  /* 0x00004cdb01007387 */ /* 0x0001e20000100800 */
[----:B------:R-:W-:Y:S01]  /*1200*/  FADD.FTZ R160, R160, R215 ;  /* 0x000000d7a0a07221 */ /* 0x000fe20000010000 */
[----:B------:R-:W-:Y:S02]  /*1210*/  FFMA.FTZ R128, R229, R215, R128 ;  /* 0x000000d7e5807223 */ /* 0x000fe40000010080 */
[----:B------:R1:W-:Y:S01]  /*1220*/  STL [R1+0x3c], R218 ;  /* 0x00003cda01007387 */ /* 0x0003e20000100800 */
[----:B------:R-:W-:-:S03]  /*1230*/  FMUL.FTZ R241, R2, R206 ;  /* 0x000000ce02f17220 */ /* 0x000fc60000410000 */
[----:B------:R-:W2:Y:S01]  /*1240*/  LDL R215, [R1+0x120] ;  /* 0x0001200001d77983 */ /* 0x000ea20000100800 */
[----:B------:R-:W-:Y:S01]  /*1250*/  FADD.FTZ R162, R162, R4 ;  /* 0x00000004a2a27221 */ /* 0x000fe20000010000 */
[C---:B------:R-:W-:Y:S02]  /*1260*/  FFMA.FTZ R130, R241.reuse, R4, R130 ;  /* 0x00000004f1827223 */ /* 0x040fe40000010082 */
[----:B------:R-:W3:Y:S01]  /*1270*/  LDL R204, [R1+0x130] ;  /* 0x0001300001cc7983 */ /* 0x000ee20000100800 */
[----:B------:R-:W-:Y:S02]  /*1280*/  HADD2.F32 R4, -RZ, R197.H1_H1 ;  /* 0x300000c5ff047230 */ /* 0x000fe40000004100 */
[----:B------:R-:W-:Y:S01]  /*1290*/  FADD.FTZ R34, R34, R196 ;  /* 0x000000c422227221 */ /* 0x000fe20000010000 */
[----:B------:R-:W4:Y:S01]  /*12a0*/  LDL R237, [R1+0x124] ;  /* 0x0001240001ed7983 */ /* 0x000f220000100800 */
[----:B------:R-:W-:Y:S01]  /*12b0*/  FFMA.FTZ R66, R241, R196, R66 ;  /* 0x000000c4f1427223 */ /* 0x000fe20000010042 */
[----:B------:R-:W-:-:S02]  /*12c0*/  HADD2.F32 R196, -RZ, R201.H1_H1 ;  /* 0x300000c9ffc47230 */ /* 0x000fc40000004100 */
[----:B------:R-:W4:Y:S01]  /*12d0*/  LDL R201, [R1+0x134] ;  /* 0x0001340001c97983 */ /* 0x000f220000100800 */
[----:B------:R-:W-:-:S03]  /*12e0*/  FMUL.FTZ R235, R2, R207 ;  /* 0x000000cf02eb7220 */ /* 0x000fc60000410000 */
[----:B------:R-:W4:Y:S04]  /*12f0*/  LDL R200, [R1+0x138] ;  /* 0x0001380001c87983 */ /* 0x000f280000100800 */
[----:B------:R-:W4:Y:S04]  /*1300*/  LDL R207, [R1+0x12c] ;  /* 0x00012c0001cf7983 */ /* 0x000f280000100800 */
[----:B------:R-:W4:Y:S01]  /*1310*/  LDL R206, [R1+0x13c] ;  /* 0x00013c0001ce7983 */ /* 0x000f220000100800 */
[----:B------:R-:W-:-:S04]  /*1320*/  FMUL.FTZ R197, R228, R4 ;  /* 0x00000004e4c57220 */ /* 0x000fc80000410000 */
[----:B------:R-:W-:Y:S02]  /*1330*/  FFMA.FTZ R205, R220, R196, R197 ;  /* 0x000000c4dccd7223 */ /* 0x000fe400000100c5 */
[----:B------:R-:W4:Y:S01]  /*1340*/  LDL R220, [R1+0x128] ;  /* 0x0001280001dc7983 */ /* 0x000f220000100800 */
[----:B------:R-:W-:Y:S01]  /*1350*/  FADD.FTZ R163, R163, R4 ;  /* 0x00000004a3a37221 */ /* 0x000fe20000010000 */
[----:B------:R-:W-:Y:S01]  /*1360*/  FFMA.FTZ R131, R235, R4, R131 ;  /* 0x00000004eb837223 */ /* 0x000fe20000010083 */
[----:B------:R-:W-:Y:S02]  /*1370*/  HADD2.F32 R4, -RZ, R198.H0_H0 ;  /* 0x200000c6ff047230 */ /* 0x000fe40000004100 */
[----:B------:R-:W-:Y:S01]  /*1380*/  FMUL.FTZ R228, R2, R208 ;  /* 0x000000d002e47220 */ /* 0x000fe20000410000 */
[----:B------:R-:W-:Y:S01]  /*1390*/  FADD.FTZ R35, R35, R196 ;  /* 0x000000c423237221 */ /* 0x000fe20000010000 */
[----:B------:R-:W-:Y:S01]  /*13a0*/  FFMA.FTZ R67, R235, R196, R67 ;  /* 0x000000c4eb437223 */ /* 0x000fe20000010043 */
[----:B------:R-:W-:-:S02]  /*13b0*/  HADD2.F32 R196, -RZ, R202.H0_H0 ;  /* 0x200000caffc47230 */ /* 0x000fc40000004100 */
[----:B------:R-:W-:Y:S01]  /*13c0*/  FADD.FTZ R164, R164, R4 ;  /* 0x00000004a4a47221 */ /* 0x000fe20000010000 */
[----:B------:R-:W-:Y:S02]  /*13d0*/  FFMA.FTZ R132, R228, R4, R132 ;  /* 0x00000004e4847223 */ /* 0x000fe40000010084 */
[----:B------:R-:W-:Y:S01]  /*13e0*/  FADD.FTZ R36, R36, R196 ;  /* 0x000000c424247221 */ /* 0x000fe20000010000 */
[----:B------:R-:W-:Y:S01]  /*13f0*/  FFMA.FTZ R68, R228, R196, R68 ;  /* 0x000000c4e4447223 */ /* 0x000fe20000010044 */
[----:B------:R0:W-:Y:S01]  /*1400*/  STL [R1+0x2c], R205 ;  /* 0x00002ccd01007387 */ /* 0x0001e20000100800 */
[----:B--2---:R-:W-:Y:S01]  /*1410*/  FMUL.FTZ R197, R215, R4 ;  /* 0x00000004d7c57220 */ /* 0x004fe20000410000 */
[----:B------:R-:W-:Y:S02]  /*1420*/  HADD2.F32 R4, -RZ, R198.H1_H1 ;  /* 0x300000c6ff047230 */ /* 0x000fe40000004100 */
[----:B------:R-:W-:Y:S01]  /*1430*/  FMUL.FTZ R215, R2, R209 ;  /* 0x000000d102d77220 */ /* 0x000fe20000410000 */
[----:B---3--:R-:W-:Y:S01]  /*1440*/  FFMA.FTZ R204, R204, R196, R197 ;  /* 0x000000c4cccc7223 */ /* 0x008fe200000100c5 */
[----:B------:R-:W-:-:S02]  /*1450*/  HADD2.F32 R196, -RZ, R202.H1_H1 ;  /* 0x300000caffc47230 */ /* 0x000fc40000004100 */
[----:B----4-:R-:W-:-:S03]  /*1460*/  FMUL.FTZ R197, R237, R4 ;  /* 0x00000004edc57220 */ /* 0x010fc60000410000 */
        /* <DEDUP_REMOVED lines=10> */
[-C--:B------:R-:W-:Y:S01]  /*1510*/  FFMA.FTZ R134, R4, R196.reuse, R134 ;  /* 0x000000c404867223 */ /* 0x080fe20000010086 */
[----:B------:R-:W-:Y:S01]  /*1520*/  FADD.FTZ R38, R38, R197 ;  /* 0x000000c526267221 */ /* 0x000fe20000010000 */
[----:B------:R-:W-:Y:S01]  /*1530*/  FFMA.FTZ R70, R4, R197, R70 ;  /* 0x000000c504467223 */ /* 0x000fe20000010046 */
[----:B------:R-:W-:Y:S01]  /*1540*/  FMUL.FTZ R237, R2, R211 ;  /* 0x000000d302ed7220 */ /* 0x000fe20000410000 */
[----:B------:R2:W-:Y:S04]  /*1550*/  STL [R1+0x28], R204 ;  /* 0x000028cc01007387 */ /* 0x0005e80000100800 */
[----:B------:R2:W-:Y:S01]  /*1560*/  STL [R1+0x20], R201 ;  /* 0x000020c901007387 */ /* 0x0005e20000100800 */
[----:B------:R-:W-:Y:S01]  /*1570*/  FMUL.FTZ R198, R220, R196 ;  /* 0x000000c4dcc67220 */ /* 0x000fe20000410000 */
[----:B------:R-:W-:-:S03]  /*1580*/  HADD2.F32 R196, -RZ, R203.H1_H1 ;  /* 0x300000cbffc47230 */ /* 0x000fc60000004100 */
[----:B------:R-:W-:Y:S01]  /*1590*/  FFMA.FTZ R200, R200, R197, R198 ;  /* 0x000000c5c8c87223 */ /* 0x000fe200000100c6 */
[----:B------:R-:W-:Y:S01]  /*15a0*/  FMUL.FTZ R197, R207, R199 ;  /* 0x000000c7cfc57220 */ /* 0x000fe20000410000 */
[----:B------:R-:W-:Y:S01]  /*15b0*/  FADD.FTZ R39, R39, R196 ;  /* 0x000000c427277221 */ /* 0x000fe20000010000 */
[-C--:B------:R-:W-:Y:S02]  /*15c0*/  FFMA.FTZ R71, R237, R196.reuse, R71 ;  /* 0x000000c4ed477223 */ /* 0x080fe40000010047 */
[----:B------:R-:W-:Y:S01]  /*15d0*/  FFMA.FTZ R248, R206, R196, R197 ;  /* 0x000000c4cef87223 */ /* 0x000fe200000100c5 */
[----:B------:R-:W-:Y:S01]  /*15e0*/  FADD.FTZ R197, RZ, R244 ;  /* 0x000000f4ffc57221 */ /* 0x000fe20000010000 */
[----:B------:R-:W-:-:S03]  /*15f0*/  FFMA.FTZ R196, R229, R244, RZ ;  /* 0x000000f4e5c47223 */ /* 0x000fc600000100ff */
        /* <DEDUP_REMOVED lines=16> */
[----:B0-----:R-:W-:Y:S01]  /*1700*/  FFMA.FTZ R219, R237, R248, R196 ;  /* 0x000000f8eddb7223 */ /* 0x001fe200000100c4 */
[----:B-12---:R-:W-:-:S07]  /*1710*/  IADD3 R218, R3, 0x20, RZ ;  /* 0x0000002003da7810 */ /* 0x006fce0007ffe0ff */
.L_x_2593:
[----:B------:R-:W-:Y:S05]  /*1720*/  BSYNC B1 ;  /* 0x0000000000017941 */ /* 0x000fea0003800000 */
.L_x_2592:
        /* <DEDUP_REMOVED lines=49> */
[----:B------:R-:W-:-:S05]  /*1a40*/  HADD2.F32 R208, -RZ, R196.H0_H0 ;  /* 0x200000c4ffd07230 */ /* 0x000fca0000004100 */
[----:B------:R-:W-:Y:S01]  /*1a50*/  FMUL.FTZ R5, R236, R208 ;  /* 0x000000d0ec057220 */ /* 0x000fe20000410000 */
[----:B---3--:R-:W-:-:S05]  /*1a60*/  HADD2.F32 R209, -RZ, R200.H0_H0 ;  /* 0x200000c8ffd17230 */ /* 0x008fca0000004100 */
[----:B------:R-:W-:Y:S01]  /*1a70*/  FADD.FTZ R72, R72, R209 ;  /* 0x000000d148487221 */ /* 0x000fe20000010000 */
[CC--:B------:R-:W-:Y:S01]  /*1a80*/  FFMA.FTZ R40, R243.reuse, R209.reuse, R40 ;  /* 0x000000d1f3287223 */ /* 0x0c0fe20000010028 */
[----:B------:R-:W-:Y:S02]  /*1a90*/  FFMA.FTZ R0, R0, R209, R5 ;  /* 0x000000d100007223 */ /* 0x000fe40000010005 */
[----:B------:R-:W3:Y:S01]  /*1aa0*/  LDL R209, [R1+0x104] ;  /* 0x0001040001d17983 */ /* 0x000ee20000100800 */
[----:B------:R-:W-:Y:S02]  /*1ab0*/  HADD2.F32 R5, -RZ, R196.H1_H1 ;  /* 0x300000c4ff057230 */ /* 0x000fe40000004100 */
[----:B------:R-:W-:Y:S01]  /*1ac0*/  FMUL.FTZ R236, R2, R205 ;  /* 0x000000cd02ec7220 */ /* 0x000fe20000410000 */
[----:B------:R-:W-:Y:S02]  /*1ad0*/  HADD2.F32 R196, -RZ, R200.H1_H1 ;  /* 0x300000c8ffc47230 */ /* 0x000fe40000004100 */
        /* <DEDUP_REMOVED lines=8> */
[----:B------:R-:W-:-:S03]  /*1b60*/  HADD2.F32 R5, -RZ, R197.H0_H0 ;  /* 0x200000c5ff057230 */ /* 0x000fc60000004100 */
[----:B------:R-:W-:Y:S01]  /*1b70*/  FFMA.FTZ R208, R232, R196, R200 ;  /* 0x000000c4e8d07223 */ /* 0x000fe200000100c8 */
[----:B------:R-:W-:Y:S01]  /*1b80*/  FMUL.FTZ R232, R2, R6 ;  /* 0x0000000602e87220 */ /* 0x000fe20000410000 */
[----:B------:R-:W-:Y:S02]  /*1b90*/  HADD2.F32 R196, -RZ, R201.H0_H0 ;  /* 0x200000c9ffc47230 */ /* 0x000fe40000004100 */
[-C--:B--2---:R-:W-:Y:S01]  /*1ba0*/  FMUL.FTZ R6, R204, R5.reuse ;  /* 0x00000005cc067220 */ /* 0x084fe20000410000 */
[----:B------:R-:W-:Y:S01]  /*1bb0*/  FADD.FTZ R138, R138, R5 ;  /* 0x000000058a8a7221 */ /* 0x000fe20000010000 */
[----:B------:R-:W-:Y:S01]  /*1bc0*/  FFMA.FTZ R106, R232, R5, R106 ;  /* 0x00000005e86a7223 */ /* 0x000fe2000001006a */
[----:B------:R-:W-:Y:S02]  /*1bd0*/  HADD2.F32 R5, -RZ, R197.H1_H1 ;  /* 0x300000c5ff057230 */ /* 0x000fe40000004100 */
[----:B------:R-:W-:Y:S01]  /*1be0*/  FADD.FTZ R74, R74, R196 ;  /* 0x000000c44a4a7221 */ /* 0x000fe20000010000 */
[-C--:B------:R-:W-:Y:S01]  /*1bf0*/  FFMA.FTZ R42, R232, R196.reuse, R42 ;  /* 0x000000c4e82a7223 */ /* 0x080fe2000001002a */
[----:B------:R-:W-:Y:S01]  /*1c00*/  FFMA.FTZ R209, R227, R196, R6 ;  /* 0x000000c4e3d17223 */ /* 0x000fe20000010006 */
[----:B------:R-:W-:-:S02]  /*1c10*/  HADD2.F32 R6, -RZ, R201.H1_H1 ;  /* 0x300000c9ff067230 */ /* 0x000fc40000004100 */
        /* <DEDUP_REMOVED lines=18> */
[----:B------:R-:W-:Y:S01]  /*1d40*/  FADD.FTZ R75, R75, R6 ;  /* 0x000000064b4b7221 */ /* 0x000fe20000010000 */
[----:B------:R-:W-:Y:S01]  /*1d50*/  FFMA.FTZ R43, R227, R6, R43 ;  /* 0x00000006e32b7223 */ /* 0x000fe2000001002b */
[----:B------:R-:W-:-:S05]  /*1d60*/  HADD2.F32 R6, -RZ, R202.H0_H0 ;  /* 0x200000caff067230 */ /* 0x000fca0000004100 */
[----:B------:R-:W-:Y:S01]  /*1d70*/  FADD.FTZ R76, R76, R6 ;  /* 0x000000064c4c7221 */ /* 0x000fe20000010000 */
[----:B------:R-:W-:Y:S01]  /*1d80*/  FFMA.FTZ R44, R226, R6, R44 ;  /* 0x00000006e22c7223 */ /* 0x000fe2000001002c */
[----:B------:R-:W-:Y:S01]  /*1d90*/  FADD.FTZ R140, R140, R5 ;  /* 0x000000058c8c7221 */ /* 0x000fe20000010000 */
[-C--:B------:R-:W-:Y:S01]  /*1da0*/  FFMA.FTZ R108, R226, R5.reuse, R108 ;  /* 0x00000005e26c7223 */ /* 0x080fe2000001006c */
[----:B--2---:R-:W-:-:S04]  /*1db0*/  FMUL.FTZ R196, R196, R5 ;  /* 0x00000005c4c47220 */ /* 0x004fc80000410000 */
[----:B---3--:R-:W-:Y:S01]  /*1dc0*/  FFMA.FTZ R204, R204, R6, R196 ;  /* 0x00000006cccc7223 */ /* 0x008fe200000100c4 */
[----:B------:R-:W-:Y:S02]  /*1dd0*/  HADD2.F32 R6, -RZ, R198.H1_H1 ;  /* 0x300000c6ff067230 */ /* 0x000fe40000004100 */
[----:B------:R-:W-:Y:S02]  /*1de0*/  HADD2.F32 R196, -RZ, R202.H1_H1 ;  /* 0x300000caffc47230 */ /* 0x000fe40000004100 */
[----:B------:R-:W-:Y:S01]  /*1df0*/  FMUL.FTZ R5, R2, R221 ;  /* 0x000000dd02057220 */ /* 0x000fe20000410000 */
[----:B------:R-:W-:Y:S02]  /*1e00*/  HADD2.F32 R198, -RZ, R199.H0_H0 ;  /* 0x200000c7ffc67230 */ /* 0x000fe40000004100 */
[----:B----4-:R-:W-:Y:S01]  /*1e10*/  FMUL.FTZ R197, R197, R6 ;  /* 0x00000006c5c57220 */ /* 0x010fe20000410000 */
[----:B------:R-:W-:Y:S01]  /*1e20*/  FADD.FTZ R141, R141, R6 ;  /* 0x000000068d8d7221 */ /* 0x000fe20000010000 */
[----:B------:R-:W-:Y:S01]  /*1e30*/  FADD.FTZ R77, R77, R196 ;  /* 0x000000c44d4d7221 */ /* 0x000fe20000010000 */
[-C--:B------:R-:W-:Y:S01]  /*1e40*/  FFMA.FTZ R45, R5, R196.reuse, R45 ;  /* 0x000000c4052d7223 */ /* 0x080fe2000001002d */
[----:B------:R-:W-:Y:S01]  /*1e50*/  FFMA.FTZ R201, R201, R196, R197 ;  /* 0x000000c4c9c97223 */ /* 0x000fe200000100c5 */
[----:B------:R-:W-:Y:S01]  /*1e60*/  FFMA.FTZ R109, R5, R6, R109 ;  /* 0x00000006056d7223 */ /* 0x000fe2000001006d */
[----:B------:R-:W-:-:S02]  /*1e70*/  HADD2.F32 R197, -RZ, R203.H0_H0 ;  /* 0x200000cbffc57230 */ /* 0x000fc40000004100 */
[C---:B------:R-:W-:Y:S01]  /*1e80*/  FMUL.FTZ R6, R2.reuse, R210 ;  /* 0x000000d202067220 */ /* 0x040fe20000410000 */
[----:B------:R-:W-:Y:S02]  /*1e90*/  HADD2.F32 R199, -RZ, R199.H1_H1 ;  /* 0x300000c7ffc77230 */ /* 0x000fe40000004100 */
[----:B------:R-:W-:Y:S01]  /*1ea0*/  FMUL.FTZ R221, R2, R211 ;  /* 0x000000d302dd7220 */ /* 0x000fe20000410000 */
[----:B------:R-:W-:Y:S01]  /*1eb0*/  FADD.FTZ R78, R78, R197 ;  /* 0x000000c54e4e7221 */ /* 0x000fe20000010000 */
[----:B------:R-:W-:Y:S01]  /*1ec0*/  FFMA.FTZ R46, R6, R197, R46 ;  /* 0x000000c5062e7223 */ /* 0x000fe2000001002e */
[----:B------:R1:W-:Y:S01]  /*1ed0*/  STL [R1+0x14], R204 ;  /* 0x000014cc01007387 */ /* 0x0003e20000100800 */
[----:B------:R-:W-:-:S04]  /*1ee0*/  FMUL.FTZ R196, R206, R198 ;  /* 0x000000c6cec47220 */ /* 0x000fc80000410000 */
[----:B------:R-:W-:Y:S01]  /*1ef0*/  FFMA.FTZ R200, R200, R197, R196 ;  /* 0x000000c5c8c87223 */ /* 0x000fe200000100c4 */
[----:B------:R-:W-:Y:S02]  /*1f00*/  HADD2.F32 R197, -RZ, R203.H1_H1 ;  /* 0x300000cbffc57230 */ /* 0x000fe40000004100 */
[----:B------:R-:W-:Y:S01]  /*1f10*/  FMUL.FTZ R196, R247, R199 ;  /* 0x000000c7f7c47220 */ /* 0x000fe20000410000 */
[----:B------:R1:W-:Y:S02]  /*1f20*/  STL [R1+0x4], R201 ;  /* 0x000004c901007387 */ /* 0x0003e40000100800 */
[----:B------:R-:W-:Y:S01]  /*1f30*/  FADD.FTZ R79, R79, R197 ;  /* 0x000000c54f4f7221 */ /* 0x000fe20000010000 */
[-C--:B------:R-:W-:Y:S01]  /*1f40*/  FFMA.FTZ R47, R221, R197.reuse, R47 ;  /* 0x000000c5dd2f7223 */ /* 0x080fe2000001002f */
[----:B------:R-:W-:Y:S01]  /*1f50*/  FFMA.FTZ R247, R207, R197, R196 ;  /* 0x000000c5cff77223 */ /* 0x000fe200000100c4 */
[----:B------:R1:W-:Y:S01]  /*1f60*/  STL [R1], R200 ;  /* 0x000000c801007387 */ /* 0x0003e20000100800 */
        /* <DEDUP_REMOVED lines=22> */
.L_x_2595:
[----:B------:R-:W-:Y:S05]  /*20d0*/  BSYNC B1 ;  /* 0x0000000000017941 */ /* 0x000fea0003800000 */
.L_x_2594:
        /* <DEDUP_REMOVED lines=49> */
[----:B------:R-:W-:-:S02]  /*23f0*/  HADD2.F32 R209, -RZ, R200.H0_H0 ;  /* 0x200000c8ffd17230 */ /* 0x000fc40000004100 */
[----:B--2---:R-:W-:-:S05]  /*2400*/  HADD2.F32 R208, -RZ, R196.H0_H0 ;  /* 0x200000c4ffd07230 */ /* 0x004fca0000004100 */
[----:B------:R-:W-:Y:S01]  /*2410*/  FMUL.FTZ R7, R234, R208 ;  /* 0x000000d0ea077220 */ /* 0x000fe20000410000 */
[----:B------:R-:W-:-:S03]  /*2420*/  FMUL.FTZ R234, R2, R205 ;  /* 0x000000cd02ea7220 */ /* 0x000fc60000410000 */
[----:B------:R-:W-:Y:S01]  /*2430*/  FFMA.FTZ R0, R0, R209, R7 ;  /* 0x000000d100007223 */ /* 0x000fe20000010007 */
[----:B------:R-:W-:Y:S02]  /*2440*/  HADD2.F32 R7, -RZ, R196.H1_H1 ;  /* 0x300000c4ff077230 */ /* 0x000fe40000004100 */
        /* <DEDUP_REMOVED lines=13> */
[-C--:B------:R-:W-:Y:S01]  /*2520*/  FMUL.FTZ R8, R251, R7.reuse ;  /* 0x00000007fb087220 */ /* 0x080fe20000410000 */
[----:B------:R0:W-:Y:S03]  /*2530*/  STL [R1+0x54], R0 ;  /* 0x0000540001007387 */ /* 0x0001e60000100800 */
[----:B------:R-:W-:Y:S01]  /*2540*/  FFMA.FTZ R204, R225, R196, R8 ;  /* 0x000000c4e1cc7223 */ /* 0x000fe20000010008 */
[----:B------:R1:W-:Y:S04]  /*2550*/  STL [R1+0x44], R209 ;  /* 0x000044d101007387 */ /* 0x0003e80000100800 */
[----:B------:R1:W-:Y:S04]  /*2560*/  STL [R1+0x30], R204 ;  /* 0x000030cc01007387 */ /* 0x0003e80000100800 */
[----:B------:R-:W2:Y:S04]  /*2570*/  LDL R252, [R1+0xa0] ;  /* 0x0000a00001fc7983 */ /* 0x000ea80000100800 */
[----:B------:R-:W3:Y:S01]  /*2580*/  LDL R200, [R1+0xb0] ;  /* 0x0000b00001c87983 */ /* 0x000ee20000100800 */
[----:B------:R-:W-:Y:S01]  /*2590*/  FADD.FTZ R146, R146, R7 ;  /* 0x0000000792927221 */ /* 0x000fe20000010000 */
[----:B------:R-:W-:Y:S01]  /*25a0*/  FFMA.FTZ R114, R231, R7, R114 ;  /* 0x00000007e7727223 */ /* 0x000fe20000010072 */
[----:B------:R-:W-:-:S02]  /*25b0*/  HADD2.F32 R7, -RZ, R197.H1_H1 ;  /* 0x300000c5ff077230 */ /* 0x000fc40000004100 */
[----:B------:R-:W-:Y:S01]  /*25c0*/  FADD.FTZ R82, R82, R196 ;  /* 0x000000c452527221 */ /* 0x000fe20000010000 */
[----:B------:R-:W4:Y:S01]  /*25d0*/  LDL R197, [R1+0xa4] ;  /* 0x0000a40001c57983 */ /* 0x000f220000100800 */
[----:B------:R-:W-:-:S03]  /*25e0*/  FFMA.FTZ R50, R231, R196, R50 ;  /* 0x000000c4e7327223 */ /* 0x000fc60000010032 */
[----:B------:R-:W4:Y:S01]  /*25f0*/  LDL R251, [R1+0xb4] ;  /* 0x0000b40001fb7983 */ /* 0x000f220000100800 */
[----:B------:R-:W-:Y:S01]  /*2600*/  FADD.FTZ R144, R144, R208 ;  /* 0x000000d090907221 */ /* 0x000fe20000010000 */
[----:B------:R-:W-:Y:S01]  /*2610*/  FFMA.FTZ R112, R240, R208, R112 ;  /* 0x000000d0f0707223 */ /* 0x000fe20000010070 */
[----:B------:R-:W-:Y:S01]  /*2620*/  FMUL.FTZ R225, R2, R207 ;  /* 0x000000cf02e17220 */ /* 0x000fe20000410000 */
[----:B------:R-:W4:Y:S04]  /*2630*/  LDL R208, [R1+0xb8] ;  /* 0x0000b80001d07983 */ /* 0x000f280000100800 */
[----:B------:R-:W4:Y:S04]  /*2640*/  LDL R207, [R1+0xac] ;  /* 0x0000ac0001cf7983 */ /* 0x000f280000100800 */
[----:B------:R-:W4:Y:S01]  /*2650*/  LDL R205, [R1+0xbc] ;  /* 0x0000bc0001cd7983 */ /* 0x000f220000100800 */
[----:B------:R-:W-:-:S03]  /*2660*/  FMUL.FTZ R196, R246, R7 ;  /* 0x00000007f6c47220 */ /* 0x000fc60000410000 */
[----:B------:R-:W4:Y:S01]  /*2670*/  LDL R246, [R1+0xa8] ;  /* 0x0000a80001f67983 */ /* 0x000f220000100800 */
[----:B------:R-:W-:Y:S02]  /*2680*/  HADD2.F32 R8, -RZ, R201.H1_H1 ;  /* 0x300000c9ff087230 */ /* 0x000fe40000004100 */
[----:B------:R-:W-:Y:S01]  /*2690*/  FADD.FTZ R147, R147, R7 ;  /* 0x0000000793937221 */ /* 0x000fe20000010000 */
[----:B------:R-:W-:Y:S01]  /*26a0*/  FFMA.FTZ R115, R225, R7, R115 ;  /* 0x00000007e1737223 */ /* 0x000fe20000010073 */
[----:B------:R-:W-:Y:S02]  /*26b0*/  HADD2.F32 R7, -RZ, R198.H0_H0 ;  /* 0x200000c6ff077230 */ /* 0x000fe40000004100 */
[----:B------:R-:W-:Y:S01]  /*26c0*/  FADD.FTZ R83, R83, R8 ;  /* 0x0000000853537221 */ /* 0x000fe20000010000 */
[-C--:B------:R-:W-:Y:S01]  /*26d0*/  FFMA.FTZ R51, R225, R8.reuse, R51 ;  /* 0x00000008e1337223 */ /* 0x080fe20000010033 */
[----:B------:R-:W-:Y:S01]  /*26e0*/  FFMA.FTZ R201, R224, R8, R196 ;  /* 0x00000008e0c97223 */ /* 0x000fe200000100c4 */
[----:B------:R-:W-:-:S02]  /*26f0*/  HADD2.F32 R8, -RZ, R202.H0_H0 ;  /* 0x200000caff087230 */ /* 0x000fc40000004100 */
[----:B------:R-:W-:-:S03]  /*2700*/  FMUL.FTZ R224, R2, R206 ;  /* 0x000000ce02e07220 */ /* 0x000fc60000410000 */
[----:B------:R-:W-:Y:S01]  /*2710*/  FADD.FTZ R84, R84, R8 ;  /* 0x0000000854547221 */ /* 0x000fe20000010000 */
[----:B------:R-:W-:Y:S01]  /*2720*/  FFMA.FTZ R52, R224, R8, R52 ;  /* 0x00000008e0347223 */ /* 0x000fe20000010034 */
[----:B------:R-:W-:Y:S01]  /*2730*/  FADD.FTZ R148, R148, R7 ;  /* 0x0000000794947221 */ /* 0x000fe20000010000 */
[-C--:B------:R-:W-:Y:S01]  /*2740*/  FFMA.FTZ R116, R224, R7.reuse, R116 ;  /* 0x00000007e0747223 */ /* 0x080fe20000010074 */
[----:B------:R1:W-:Y:S01]  /*2750*/  STL [R1+0x18], R201 ;  /* 0x000018c901007387 */ /* 0x0003e20000100800 */
        /* <DEDUP_REMOVED lines=48> */
.L_x_2597:
[----:B------:R-:W-:Y:S05]  /*2a60*/  BSYNC B1 ;  /* 0x0000000000017941 */ /* 0x000fea0003800000 */
.L_x_2596:
[----:B------:R-:W2:Y:S01]  /*2a70*/  LDL R196, [R1+0x160] ;  /* 0x0001600001c47983 */ /* 0x000ea20000100800 */
[----:B------:R-:W-:Y:S01]  /*2a80*/  BSSY B1, `(.L_x_2598) ;  /* 0x0000096000017945 */ /* 0x000fe20003800000 */
[----:B--2---:R-:W-:-:S13]  /*2a90*/  ISETP.NE.AND P2, PT, R196, RZ, PT ;  /* 0x000000ffc400720c */ /* 0x004fda0003f45270 */
[----:B------:R-:W-:Y:S05]  /*2aa0*/  @!P2 BRA `(.L_x_2599) ;  /* 0x00000008004ca947 */ /* 0x000fea0003800000 */
[----:B------:R-:W-:Y:S01]  /*2ab0*/  ISETP.NE.U32.AND P3, PT, RZ, UR12, PT ;  /* 0x0000000cff007c0c */ /* 0x000fe2000bf65070 */
[----:B------:R-:W0:Y:S01]  /*2ac0*/  LDC.64 R196, c[0x0][0x2c0] ;  /* 0x0000b000ffc47b82 */ /* 0x000e220000000a00 */
[C---:B------:R-:W-:Y:S01]  /*2ad0*/  LEA R198, P2, R218.reuse, UR10, 0x5 ;  /* 0x0000000adac67c11 */ /* 0x040fe2000f8428ff */
[----:B------:R-:W2:Y:S01]  /*2ae0*/  LDL R250, [R1+0x80] ;  /* 0x0000800001fa7983 */ /* 0x000ea20000100800 */
[----:B------:R-:W-:Y:S02]  /*2af0*/  ISETP.NE.AND.EX P3, PT, RZ, UR13, PT, P3 ;  /* 0x0000000dff007c0c */ /* 0x000fe4000bf65330 */
[C---:B------:R-:W-:Y:S01]  /*2b00*/  LEA.HI.X R199, R218.reuse, UR11, RZ, 0x5, P2 ;  /* 0x0000000bdac77c11 */ /* 0x040fe200090f2cff */
[----:B------:R-:W3:Y:S02]  /*2b10*/  LDL R233, [R1+0x90] ;  /* 0x0000900001e97983 */ /* 0x000ee40000100800 */
[----:B------:R-:W1:Y:S02]  /*2b20*/  LDC.64 R200, c[0x0][0x2b8] ;  /* 0x0000ae00ffc87b82 */ /* 0x000e640000000a00 */
[----:B------:R-:W4:Y:S04]  /*2b30*/  LDG.E.128 R204, desc[UR4][R198.64] ;  /* 0x00000004c6cc7981 */ /* 0x000f28000c1e1d00 */
[----:B------:R-:W2:Y:S02]  /*2b40*/  LDG.E.128 R208, desc[UR4][R198.64+0x10] ;  /* 0x00001004c6d07981 */ /* 0x000ea4000c1e1d00 */
[----:B------:R-:W1:Y:S01]  /*2b50*/  @P3 LDC.64 R212, c[0x0][0x248] ;  /* 0x00009200ffd43b82 */ /* 0x000e620000000a00 */
[----:B------:R-:W-:Y:S01]  /*2b60*/  SHF.L.U32 R214, R218, 0x3, RZ ;  /* 0x00000003dad67819 */ /* 0x000fe200000006ff */
[----:B------:R-:W3:Y:S01]  /*2b70*/  LDL R249, [R1+0x84] ;  /* 0x0000840001f97983 */ /* 0x000ee20000100800 */
[----:B------:R-:W-:-:S03]  /*2b80*/  SHF.R.U32.HI R9, RZ, 0x1d, R218 ;  /* 0x0000001dff097819 */ /* 0x000fc600000116da */
[----:B------:R-:W3:Y:S01]  /*2b90*/  LDL R230, [R1+0x94] ;  /* 0x0000940001e67983 */ /* 0x000ee20000100800 */
[C---:B0-----:R-:W-:Y:S01]  /*2ba0*/  IMAD.WIDE.U32 R196, R218.reuse, 0x10, R196 ;  /* 0x00000010dac47825 */ /* 0x041fe200078e00c4 */
[----:B------:R-:W-:Y:S01]  /*2bb0*/  ISETP.NE.U32.AND P2, PT, RZ, UR8, PT ;  /* 0x00000008ff007c0c */ /* 0x000fe2000bf45070 */
[----:B------:R-:W0:Y:S01]  /*2bc0*/  LDC.U8 R245, c[0x0][0x2a0] ;  /* 0x0000a800fff57b82 */ /* 0x000e220000000000 */
[----:B------:R-:W3:Y:S04]  /*2bd0*/  LDL R223, [R1+0x88] ;  /* 0x0000880001df7983 */ /* 0x000ee80000100800 */
[----:B------:R-:W3:Y:S01]  /*2be0*/  LDG.E.128 R196, desc[UR4][R196.64] ;  /* 0x00000004c4c47981 */ /* 0x000ee2000c1e1d00 */
[----:B-1----:R-:W-:Y:S01]  /*2bf0*/  IMAD.WIDE.U32 R200, R218, 0x10, R200 ;  /* 0x00000010dac87825 */ /* 0x002fe200078e00c8 */
[----:B------:R-:W-:-:S02]  /*2c00*/  ISETP.NE.AND.EX P2, PT, RZ, UR9, PT, P2 ;  /* 0x00000009ff007c0c */ /* 0x000fc4000bf45320 */
[----:B------:R-:W3:Y:S04]  /*2c10*/  LDL R222, [R1+0x9c] ;  /* 0x00009c0001de7983 */ /* 0x000ee80000100800 */
[----:B------:R-:W3:Y:S01]  /*2c20*/  LDG.E.128 R200, desc[UR4][R200.64] ;  /* 0x00000004c8c87981 */ /* 0x000ee2000c1e1d00 */
[----:B------:R-:W-:-:S04]  /*2c30*/  @P3 IADD3 R212, P4, R214, R212, RZ ;  /* 0x000000d4d6d43210 */ /* 0x000fc80007f9e0ff */
[----:B------:R-:W-:-:S05]  /*2c40*/  @P3 IADD3.X R213, R9, R213, RZ, P4, !PT ;  /* 0x000000d509d53210 */ /* 0x000fca00027fe4ff */
[----:B------:R1:W5:Y:S02]  /*2c50*/  @P3 LDG.E.64 R22, desc[UR4][R212.64] ;  /* 0x00000004d4163981 */ /* 0x000364000c1e1b00 */
[----:B-1----:R-:W-:-:S04]  /*2c60*/  @P2 LEA R212, P3, R218, UR8, 0x5 ;  /* 0x00000008dad42c11 */ /* 0x002fc8000f8628ff */
[----:B------:R-:W-:Y:S02]  /*2c70*/  @P2 LEA.HI.X R213, R218, UR9, RZ, 0x5, P3 ;  /* 0x00000009dad52c11 */ /* 0x000fe400098f2cff */
[----:B------:R-:W3:Y:S04]  /*2c80*/  LDL R218, [R1+0x98] ;  /* 0x0000980001da7983 */ /* 0x000ee80000100800 */
[----:B------:R-:W5:Y:S04]  /*2c90*/  @P2 LDG.E.128 R184, desc[UR4][R212.64] ;  /* 0x00000004d4b82981 */ /* 0x000f68000c1e1d00 */
[----:B------:R1:W5:Y:S02]  /*2ca0*/  @P2 LDG.E.128 R188, desc[UR4][R212.64+0x10] ;  /* 0x00001004d4bc2981 */ /* 0x000364000c1e1d00 */
[----:B-1----:R-:W-:-:S04]  /*2cb0*/  IADD3 R212, P2, R214, UR6, RZ ;  /* 0x00000006d6d47c10 */ /* 0x002fc8000ff5e0ff */
[----:B------:R-:W-:Y:S02]  /*2cc0*/  IADD3.X R213, R9, UR7, RZ, P2, !PT ;  /* 0x0000000709d57c10 */ /* 0x000fe400097fe4ff */
[----:B0-----:R-:W-:Y:S02]  /*2cd0*/  ISETP.NE.AND P2, PT, R245, RZ, PT ;  /* 0x000000fff500720c */ /* 0x001fe40003f45270 */
        /* <DEDUP_REMOVED lines=11> */
[----:B------:R-:W-:Y:S01]  /*2d90*/  FMUL.FTZ R239, R2, R204 ;  /* 0x000000cc02ef7220 */ /* 0x000fe20000410000 */
[----:B---3--:R-:W-:-:S05]  /*2da0*/  HADD2.F32 R211, -RZ, R196.H0_H0 ;  /* 0x200000c4ffd37230 */ /* 0x008fca0000004100 */
[----:B------:R-:W-:Y:S01]  /*2db0*/  FMUL.FTZ R9, R250, R211 ;  /* 0x000000d3fa097220 */ /* 0x000fe20000410000 */
[----:B------:R-:W-:-:S05]  /*2dc0*/  HADD2.F32 R214, -RZ, R200.H0_H0 ;  /* 0x200000c8ffd67230 */ /* 0x000fca0000004100 */
        /* <DEDUP_REMOVED lines=12> */
[-C--:B------:R-:W-:Y:S01]  /*2e90*/  FMUL.FTZ R200, R223, R9.reuse ;  /* 0x00000009dfc87220 */ /* 0x080fe20000410000 */
[----:B------:R-:W-:Y:S01]  /*2ea0*/  FMUL.FTZ R230, R2, R206 ;  /* 0x000000ce02e67220 */ /* 0x000fe20000410000 */
[----:B------:R0:W-:Y:S02]  /*2eb0*/  STL [R1+0x50], R204 ;  /* 0x000050cc01007387 */ /* 0x0001e40000100800 */
[----:B------:R-:W-:Y:S02]  /*2ec0*/  FFMA.FTZ R218, R218, R196, R200 ;  /* 0x000000c4dada7223 */ /* 0x000fe400000100c8 */
[----:B------:R0:W-:Y:S01]  /*2ed0*/  STL [R1+0x40], R238 ;  /* 0x000040ee01007387 */ /* 0x0001e20000100800 */
[----:B------:R-:W-:Y:S01]  /*2ee0*/  FADD.FTZ R154, R154, R9 ;  /* 0x000000099a9a7221 */ /* 0x000fe20000010000 */
[----:B------:R-:W-:Y:S01]  /*2ef0*/  FFMA.FTZ R122, R230, R9, R122 ;  /* 0x00000009e67a7223 */ /* 0x000fe2000001007a */
[----:B------:R-:W-:Y:S01]  /*2f00*/  HADD2.F32 R9, -RZ, R197.H1_H1 ;  /* 0x300000c5ff097230 */ /* 0x000fe20000004100 */
[----:B------:R0:W-:Y:S04]  /*2f10*/  STL [R1+0x38], R218 ;  /* 0x000038da01007387 */ /* 0x0001e80000100800 */
[----:B------:R-:W2:Y:S04]  /*2f20*/  LDL R249, [R1+0x60] ;  /* 0x0000600001f97983 */ /* 0x000ea80000100800 */
[----:B------:R-:W3:Y:S01]  /*2f30*/  LDL R200, [R1+0x70] ;  /* 0x0000700001c87983 */ /* 0x000ee20000100800 */
[----:B------:R-:W-:Y:S01]  /*2f40*/  FADD.FTZ R88, R88, R214 ;  /* 0x000000d658587221 */ /* 0x000fe20000010000 */
[----:B------:R-:W-:-:S02]  /*2f50*/  FFMA.FTZ R56, R239, R214, R56 ;  /* 0x000000d6ef387223 */ /* 0x000fc40000010038 */
        /* <DEDUP_REMOVED lines=12> */
[----:B------:R-:W-:-:S02]  /*3020*/  HADD2.F32 R196, -RZ, R201.H1_H1 ;  /* 0x300000c9ffc47230 */ /* 0x000fc40000004100 */
[----:B------:R-:W-:Y:S01]  /*3030*/  FADD.FTZ R155, R155, R9 ;  /* 0x000000099b9b7221 */ /* 0x000fe20000010000 */
[----:B------:R-:W-:Y:S01]  /*3040*/  FFMA.FTZ R123, R223, R9, R123 ;  /* 0x00000009df7b7223 */ /* 0x000fe2000001007b */
[----:B------:R-:W-:Y:S02]  /*3050*/  HADD2.F32 R9, -RZ, R198.H0_H0 ;  /* 0x200000c6ff097230 */ /* 0x000fe40000004100 */
[----:B------:R-:W-:Y:S01]  /*3060*/  FADD.FTZ R91, R91, R196 ;  /* 0x000000c45b5b7221 */ /* 0x000fe20000010000 */
[-C--:B------:R-:W-:Y:S01]  /*3070*/  FFMA.FTZ R59, R223, R196.reuse, R59 ;  /* 0x000000c4df3b7223 */ /* 0x080fe2000001003b */
[----:B------:R-:W-:Y:S01]  /*3080*/  FFMA.FTZ R201, R222, R196, R197 ;  /* 0x000000c4dec97223 */ /* 0x000fe200000100c5 */
[----:B------:R-:W-:Y:S02]  /*3090*/  HADD2.F32 R196, -RZ, R202.H0_H0 ;  /* 0x200000caffc47230 */ /* 0x000fe40000004100 */
[----:B------:R-:W-:Y:S01]  /*30a0*/  FMUL.FTZ R222, R2, R208 ;  /* 0x000000d002de7220 */ /* 0x000fe20000410000 */
[----:B------:R-:W-:-:S02]  /*30b0*/  HADD2.F32 R198, -RZ, R198.H1_H1 ;  /* 0x300000c6ffc67230 */ /* 0x000fc40000004100 */
[----:B------:R-:W-:Y:S01]  /*30c0*/  FADD.FTZ R156, R156, R9 ;  /* 0x000000099c9c7221 */ /* 0x000fe20000010000 */
[----:B------:R-:W-:Y:S01]  /*30d0*/  FADD.FTZ R92, R92, R196 ;  /* 0x000000c45c5c7221 */ /* 0x000fe20000010000 */
[C---:B------:R-:W-:Y:S01]  /*30e0*/  FFMA.FTZ R60, R222.reuse, R196, R60 ;  /* 0x000000c4de3c7223 */ /* 0x040fe2000001003c */
[-C--:B------:R-:W-:Y:S01]  /*30f0*/  FFMA.FTZ R124, R222, R9.reuse, R124 ;  /* 0x00000009de7c7223 */ /* 0x080fe2000001007c */
[----:B------:R-:W-:Y:S01]  /*3100*/  FADD.FTZ R157, R157, R198 ;  /* 0x000000c69d9d7221 */ /* 0x000fe20000010000 */
[C---:B------:R-:W-:Y:S01]  /*3110*/  FMUL.FTZ R216, R2.reuse, R216 ;  /* 0x000000d802d87220 */ /* 0x040fe20000410000 */
[----:B------:R0:W-:Y:S01]  /*3120*/  STL [R1+0xc], R201 ;  /* 0x00000cc901007387 */ /* 0x0001e20000100800 */
[----:B--2---:R-:W-:Y:S01]  /*3130*/  FMUL.FTZ R197, R249, R9 ;  /* 0x00000009f9c57220 */ /* 0x004fe20000410000 */
[----:B------:R-:W-:-:S03]  /*3140*/  FMUL.FTZ R9, R2, R209 ;  /* 0x000000d102097220 */ /* 0x000fc60000410000 */
[----:B---3--:R-:W-:Y:S01]  /*3150*/  FFMA.FTZ R200, R200, R196, R197 ;  /* 0x000000c4c8c87223 */ /* 0x008fe200000100c5 */
[----:B------:R-:W-:-:S05]  /*3160*/  HADD2.F32 R196, -RZ, R202.H1_H1 ;  /* 0x300000caffc47230 */ /* 0x000fca0000004100 */
[----:B------:R-:W-:Y:S01]  /*3170*/  FADD.FTZ R93, R93, R196 ;  /* 0x000000c45d5d7221 */ /* 0x000fe20000010000 */
[----:B------:R-:W-:Y:S01]  /*3180*/  FFMA.FTZ R61, R9, R196, R61 ;  /* 0x000000c4093d7223 */ /* 0x000fe2000001003d */
[----:B----4-:R-:W-:-:S04]  /*3190*/  FMUL.FTZ R197, R245, R198 ;  /* 0x000000c6f5c57220 */ /* 0x010fc80000410000 */
[----:B------:R-:W-:Y:S01]  /*31a0*/  FFMA.FTZ R250, R214, R196, R197 ;  /* 0x000000c4d6fa7223 */ /* 0x000fe200000100c5 */
[----:B------:R-:W-:Y:S02]  /*31b0*/  HADD2.F32 R196, -RZ, R199.H0_H0 ;  /* 0x200000c7ffc47230 */ /* 0x000fe40000004100 */
[----:B------:R-:W-:Y:S01]  /*31c0*/  FFMA.FTZ R125, R9, R198, R125 ;  /* 0x000000c6097d7223 */ /* 0x000fe2000001007d */
[----:B------:R-:W-:Y:S02]  /*31d0*/  HADD2.F32 R197, -RZ, R203.H0_H0 ;  /* 0x200000cbffc57230 */ /* 0x000fe40000004100 */
[----:B------:R-:W-:Y:S01]  /*31e0*/  FMUL.FTZ R214, R2, R210 ;  /* 0x000000d202d67220 */ /* 0x000fe20000410000 */
[----:B------:R-:W-:Y:S02]  /*31f0*/  HADD2.F32 R199, -RZ, R199.H1_H1 ;  /* 0x300000c7ffc77230 */ /* 0x000fe40000004100 */
[-C--:B------:R-:W-:Y:S01]  /*3200*/  FMUL.FTZ R198, R211, R196.reuse ;  /* 0x000000c4d3c67220 */ /* 0x080fe20000410000 */
[----:B------:R-:W-:Y:S01]  /*3210*/  FADD.FTZ R158, R158, R196 ;  /* 0x000000c49e9e7221 */ /* 0x000fe20000010000 */
[----:B------:R-:W-:Y:S01]  /*3220*/  FFMA.FTZ R126, R214, R196, R126 ;  /* 0x000000c4d67e7223 */ /* 0x000fe2000001007e */
[----:B------:R-:W-:Y:S01]  /*3230*/  FADD.FTZ R94, R94, R197 ;  /* 0x000000c55e5e7221 */ /* 0x000fe20000010000 */
[-C--:B------:R-:W-:Y:S01]  /*3240*/  FFMA.FTZ R62, R214, R197.reuse, R62 ;  /* 0x000000c5d63e7223 */ /* 0x080fe2000001003e */
[----:B------:R-:W-:Y:S01]  /*3250*/  FFMA.FTZ R249, R207, R197, R198 ;  /* 0x000000c5cff97223 */ /* 0x000fe200000100c6 */
[----:B------:R-:W-:-:S02]  /*3260*/  HADD2.F32 R196, -RZ, R203.H1_H1 ;  /* 0x300000cbffc47230 */ /* 0x000fc40000004100 */
        /* <DEDUP_REMOVED lines=23> */
.L_x_2599:
[----:B------:R-:W-:Y:S05]  /*33e0*/  BSYNC B1 ;  /* 0x0000000000017941 */ /* 0x000fea0003800000 */
.L_x_2598:
        /* <DEDUP_REMOVED lines=20> */
.L_x_2635:
        /* <DEDUP_REMOVED lines=19> */
[----:B------:R-:W-:-:S04]  /*3660*/  @P2 MOV R197, R14 ;  /* 0x0000000e00c52202 */ /* 0x000fc80000000f00 */
        /* <DEDUP_REMOVED lines=114> */
.L_x_2602:
[----:B------:R-:W-:Y:S05]  /*3d90*/  BSYNC B1 ;  /* 0x0000000000017941 */ /* 0x000fea0003800000 */
.L_x_2601:
        /* <DEDUP_REMOVED lines=130> */
.L_x_2604:
[----:B------:R-:W-:Y:S05]  /*45c0*/  BSYNC B1 ;  /* 0x0000000000017941 */ /* 0x000fea0003800000 */
.L_x_2603:
        /* <DEDUP_REMOVED lines=18> */
[----:B-1----:R-:W-:Y:S01]  /*46f0*/  FMUL.FTZ R201, R2, R197 ;  /* 0x000000c502c97220 */ /* 0x002fe20000410000 */
        /* <DEDUP_REMOVED lines=109> */
.L_x_2606:
[----:B------:R-:W-:Y:S05]  /*4dd0*/  BSYNC B1 ;  /* 0x0000000000017941 */ /* 0x000fea0003800000 */
.L_x_2605:
        /* <DEDUP_REMOVED lines=106> */
[----:B------:R-:W-:Y:S02]  /*5480*/  F2FP.F16.F32.PACK_AB R198, R197, R198 ;  /* 0x000000c6c5c6723e */ /* 0x000fe400000000ff */
        /* <DEDUP_REMOVED lines=22> */
.L_x_2608:
[----:B------:R-:W-:Y:S05]  /*55f0*/  BSYNC B1 ;  /* 0x0000000000017941 */ /* 0x000fea0003800000 */
.L_x_2607:
[----:B0----5:R-:W0:Y:S02]  /*5600*/  LDC.64 R2, c[0x0][0x210] ;  /* 0x00008400ff027b82 */ /* 0x021e240000000a00 */
[----:B0-----:R-:W-:-:S04]  /*5610*/  LEA R0, R2, R0, 0x2 ;  /* 0x0000000002007211 */ /* 0x001fc800078e10ff */
[----:B------:R-:W-:-:S13]  /*5620*/  ISETP.GE.AND P2, PT, R0, R3, PT ;  /* 0x000000030000720c */ /* 0x000fda0003f46270 */
[----:B------:R-:W-:Y:S05]  /*5630*/  @!P2 BRA `(.L_x_2609) ;  /* 0xffffffb40090a947 */ /* 0x000fea000383ffff */
.L_x_2591:
[----:B------:R-:W-:Y:S05]  /*5640*/  BSYNC B0 ;  /* 0x0000000000007941 */ /* 0x000fea0003800000 */
.L_x_2590:
        /* <DEDUP_REMOVED lines=212> */
.L_x_2611:
[----:B------:R-:W-:Y:S05]  /*6390*/  BSYNC B0 ;  /* 0x0000000000007941 */ /* 0x000fea0003800000 */
.L_x_2610:
        /* <DEDUP_REMOVED lines=162> */
.L_x_2613:
[----:B------:R-:W-:Y:S05]  /*6dc0*/  BSYNC B0 ;  /* 0x0000000000007941 */ /* 0x000fea0003800000 */
.L_x_2612:
        /* <DEDUP_REMOVED lines=23> */
.L_x_2615:
[----:B------:R-:W-:Y:S05]  /*6f40*/  BSYNC B0 ;  /* 0x0000000000007941 */ /* 0x000fea0003800000 */
.L_x_2614:
[----:B------:R-:W-:Y:S01]  /*6f50*/  BSSY B0, `(.L_x_2616) ;  /* 0x0000017000007945 */ /* 0x000fe20003800000 */
[----:B---3--:R-:W-:-:S03]  /*6f60*/  FADD.FTZ R75, R20, R75 ;  /* 0x0000004b144b7221 */ /* 0x008fc60000010000 */
        /* <DEDUP_REMOVED lines=21> */
.L_x_2617:
[----:B------:R-:W-:Y:S05]  /*70c0*/  BSYNC B0 ;  /* 0x0000000000007941 */ /* 0x000fea0003800000 */
.L_x_2616:
        /* <DEDUP_REMOVED lines=23> */
.L_x_2619:
[----:B------:R-:W-:Y:S05]  /*7240*/  BSYNC B0 ;  /* 0x0000000000007941 */ /* 0x000fea0003800000 */
.L_x_2618:
        /* <DEDUP_REMOVED lines=23> */
.L_x_2621:
[----:B------:R-:W-:Y:S05]  /*73c0*/  BSYNC B0 ;  /* 0x0000000000007941 */ /* 0x000fea0003800000 */
.L_x_2620:
        /* <DEDUP_REMOVED lines=23> */
.L_x_2623:
[----:B------:R-:W-:Y:S05]  /*7540*/  BSYNC B0 ;  /* 0x0000000000007941 */ /* 0x000fea0003800000 */
.L_x_2622:
[----:B------:R-:W-:Y:S05]  /*7550*/  @!P4 EXIT ;  /* 0x000000000000c94d */ /* 0x000fea0003800000 */
[----:B------:R-:W-:Y:S04]  /*7560*/  STG.E desc[UR4][R14.64], R27 ;  /* 0x0000001b0e007986 */ /* 0x000fe8000c101904 */
[----:B------:R-:W-:Y:S04]  /*7570*/  STG.E desc[UR4][R10.64], R81 ;  /* 0x000000510a007986 */ /* 0x000fe8000c101904 */
[----:B------:R-:W-:Y:S04]  /*7580*/  STG.E desc[UR4][R6.64], R95 ;  /* 0x0000005f06007986 */ /* 0x000fe8000c101904 */
[----:B------:R-:W-:Y:S01]  /*7590*/  STG.E desc[UR4][R4.64], R43 ;  /* 0x0000002b04007986 */ /* 0x000fe2000c101904 */
[----:B------:R-:W-:Y:S05]  /*75a0*/  EXIT ;  /* 0x000000000000794d */ /* 0x000fea0003800000 */
.L_x_2600:
        /* <DEDUP_REMOVED lines=8> */
.L_x_2625:
[----:B------:R-:W-:Y:S05]  /*7630*/  BSYNC B1 ;  /* 0x0000000000017941 */ /* 0x000fea0003800000 */
.L_x_2624:
        /* <DEDUP_REMOVED lines=9> */
.L_x_2626:
        /* <DEDUP_REMOVED lines=8> */
.L_x_2627:
[----:B------:R-:W-:Y:S02]  /*7750*/  MOV R199, R201 ;  /* 0x000000c900c77202 */ /* 0x000fe40000000f00 */
[----:B------:R-:W-:-:S05]  /*7760*/  MOV R196, R202 ;  /* 0x000000ca00c47202 */ /* 0x000fca0000000f00 */
[----:B------:R-:W-:Y:S01]  /*7770*/  FADD.FTZ R200, R200, R196 ;  /* 0x000000c4c8c87221 */ /* 0x000fe20000010000 */
[----:B------:R-:W-:-:S07]  /*7780*/  MOV R196, 0xffffffff ;  /* 0xffffffff00c47802 */ /* 0x000fce0000000f00 */
[----:B------:R-:W-:Y:S05]  /*7790*/  WARPSYNC.COLLECTIVE R196, `(.L_x_2628) ;  /* 0x00000000c4087348 */ /* 0x000fea0003c00000 */
[----:B------:R0:W1:Y:S02]  /*77a0*/  SHFL.BFLY P2, R202, R199, R198, R197 ;  /* 0x0c0000c6c7ca7389 */ /* 0x00006400000400c5 */
[----:B01----:R-:W-:Y:S01]  /*77b0*/  ENDCOLLECTIVE ;  /* 0x000000000000791b */ /* 0x003fe20003800000 */
.L_x_2628:
        /* <DEDUP_REMOVED lines=8> */
.L_x_2629:
[----:B------:R-:W-:Y:S02]  /*7840*/  MOV R199, R201 ;  /* 0x000000c900c77202 */ /* 0x000fe40000000f00 */
[----:B------:R-:W-:-:S05]  /*7850*/  MOV R196, R202 ;  /* 0x000000ca00c47202 */ /* 0x000fca0000000f00 */
[----:B------:R-:W-:Y:S01]  /*7860*/  FADD.FTZ R200, R200, R196 ;  /* 0x000000c4c8c87221 */ /* 0x000fe20000010000 */
[----:B------:R-:W-:-:S07]  /*7870*/  MOV R196, 0xffffffff ;  /* 0xffffffff00c47802 */ /* 0x000fce0000000f00 */
[----:B------:R-:W-:Y:S05]  /*7880*/  WARPSYNC.COLLECTIVE R196, `(.L_x_2630) ;  /* 0x00000000c4087348 */ /* 0x000fea0003c00000 */
[----:B------:R0:W1:Y:S02]  /*7890*/  SHFL.BFLY P2, R202, R199, R198, R197 ;  /* 0x0c0000c6c7ca7389 */ /* 0x00006400000400c5 */
[----:B01----:R-:W-:Y:S01]  /*78a0*/  ENDCOLLECTIVE ;  /* 0x000000000000791b */ /* 0x003fe20003800000 */
.L_x_2630:
        /* <DEDUP_REMOVED lines=8> */
.L_x_2631:
[----:B------:R-:W-:Y:S02]  /*7930*/  MOV R199, R201 ;  /* 0x000000c900c77202 */ /* 0x000fe40000000f00 */
[----:B------:R-:W-:-:S05]  /*7940*/  MOV R196, R202 ;  /* 0x000000ca00c47202 */ /* 0x000fca0000000f00 */
[----:B------:R-:W-:Y:S01]  /*7950*/  FADD.FTZ R200, R200, R196 ;  /* 0x000000c4c8c87221 */ /* 0x000fe20000010000 */
[----:B------:R-:W-:-:S07]  /*7960*/  MOV R196, 0xffffffff ;  /* 0xffffffff00c47802 */ /* 0x000fce0000000f00 */
[----:B------:R-:W-:Y:S05]  /*7970*/  WARPSYNC.COLLECTIVE R196, `(.L_x_2632) ;  /* 0x00000000c4087348 */ /* 0x000fea0003c00000 */
[----:B------:R0:W1:Y:S02]  /*7980*/  SHFL.BFLY P2, R202, R199, R198, R197 ;  /* 0x0c0000c6c7ca7389 */ /* 0x00006400000400c5 */
[----:B01----:R-:W-:Y:S01]  /*7990*/  ENDCOLLECTIVE ;  /* 0x000000000000791b */ /* 0x003fe20003800000 */
.L_x_2632:
        /* <DEDUP_REMOVED lines=8> */
.L_x_2633:
[----:B------:R-:W-:Y:S02]  /*7a20*/  MOV R199, R201 ;  /* 0x000000c900c77202 */ /* 0x000fe40000000f00 */
[----:B------:R-:W-:-:S07]  /*7a30*/  MOV R203, R202 ;  /* 0x000000ca00cb7202 */ /* 0x000fce0000000f00 */
[----:B------:R-:W-:Y:S05]  /*7a40*/  WARPSYNC.COLLECTIVE R196, `(.L_x_2634) ;  /* 0x00000000c4087348 */ /* 0x000fea0003c00000 */
[----:B------:R0:W1:Y:S02]  /*7a50*/  SHFL.BFLY P2, R202, R199, R198, R197 ;  /* 0x0c0000c6c7ca7389 */ /* 0x00006400000400c5 */
[----:B01----:R-:W-:Y:S01]  /*7a60*/  ENDCOLLECTIVE ;  /* 0x000000000000791b */ /* 0x003fe20003800000 */
.L_x_2634:
[----:B------:R-:W-:Y:S01]  /*7a70*/  MOV R196, R202 ;  /* 0x000000ca00c47202 */ /* 0x000fe20000000f00 */
[----:B------:R-:W-:Y:S06]  /*7a80*/  BRA `(.L_x_2635) ;  /* 0xffffffb800a87947 */ /* 0x000fec000383ffff */
.L_x_2636:
        /* <DEDUP_REMOVED lines=15> */
.L_x_3806:


//--------------------- .text._ZN10layer_norm31ln_parallel_residual_bwd_kernelINS_13Kernel_traitsIf6__halffS2_fjLj1024ELj1ELj4ELj1ELj16ENS_18Kernel_traits_baseILj1024EfS2_fS2_fjLj128EEEEELb1ELb0ELb1EEEvNS_9BwdParamsE --------------------------
	.section	.text._ZN10layer_norm31ln_parallel_residual_bwd_kernelINS_13Kernel_traitsIf6__halffS2_fjLj1024ELj1ELj4ELj1ELj16ENS_18Kernel_traits_baseILj1024EfS2_fS2_fjLj128EEEEELb1ELb0ELb1EEEvNS_9BwdParamsE,"ax",@progbits
	.align	128
        .global         _ZN10layer_norm31ln_parallel_residual_bwd_kernelINS_13Kernel_traitsIf6__halffS2_fjLj1024ELj1ELj4ELj1ELj16ENS_18Kernel_traits_baseILj1024EfS2_fS2_fjLj128EEEEELb1ELb0ELb1EEEvNS_9BwdParamsE
        .type           _ZN10layer_norm31ln_parallel_residual_bwd_kernelINS_13Kernel_traitsIf6__halffS2_fjLj1024ELj1ELj4ELj1ELj16ENS_18Kernel_traits_baseILj1024EfS2_fS2_fjLj128EEEEELb1ELb0ELb1EEEvNS_9BwdParamsE,@function
        .size           _ZN10layer_norm31ln_parallel_residual_bwd_kernelINS_13Kernel_traitsIf6__halffS2_fjLj1024ELj1ELj4ELj1ELj16ENS_18Kernel_traits_baseILj1024EfS2_fS2_fjLj128EEEEELb1ELb0ELb1EEEvNS_9BwdParamsE,(.L_x_3807 - _ZN10layer_norm31ln_parallel_residual_bwd_kernelINS_13Kernel_traitsIf6__halffS2_fjLj1024ELj1ELj4ELj1ELj16ENS_18Kernel_traits_baseILj1024EfS2_fS2_fjLj128EEEEELb1ELb0ELb1EEEvNS_9BwdParamsE)
        .other          _ZN10layer_norm31ln_parallel_residual_bwd_kernelINS_13Kernel_traitsIf6__halffS2_fjLj1024ELj1ELj4ELj1ELj16ENS_18Kernel_traits_baseILj1024EfS2_fS2_fjLj128EEEEELb1ELb0ELb1EEEvNS_9BwdParamsE,@"STO_CUDA_ENTRY STV_DEFAULT"
_ZN10layer_norm31ln_parallel_residual_bwd_kernelINS_13Kernel_traitsIf6__halffS2_fjLj1024ELj1ELj4ELj1ELj16ENS_18Kernel_traits_baseILj1024EfS2_fS2_fjLj128EEEEELb1ELb0ELb1EEEvNS_9BwdParamsE:
.text._ZN10layer_norm31ln_parallel_residual_bwd_kernelINS_13Kernel_traitsIf6__halffS2_fjLj1024ELj1ELj4ELj1ELj16ENS_18Kernel_traits_baseILj1024EfS2_fS2_fjLj128EEEEELb1ELb0ELb1EEEvNS_9BwdParamsE:
        /* <DEDUP_REMOVED lines=82> */
.L_x_2638:
        /* <DEDUP_REMOVED lines=134> */
[----:B------:R-:W-:Y:S02]  /*0d80*/  CS2R R238, SRZ ;  /* 0x0000000000ee7805 */ /* 0x000fe4000001ff00 */
[----:B------:R-:W-:Y:S02]  /*0d90*/  LOP3.LUT R237, R132, 0x1f, RZ, 0xc0, !PT ;  /* 0x0000001f84ed7812 */ /* 0x000fe400078ec0ff */
[----:B01----:R-:W-:-:S07]  /*0da0*/  MOV R5, RZ ;  /* 0x000000ff00057202 */ /* 0x003fce0000000f00 */
.L_x_2642:
[----:B-1----:R-:W0:Y:S01]  /*0db0*/  LDC.64 R2, c[0x0][0x250] ;  /* 0x00009400ff027b82 */ /* 0x002e220000000a00 */
[----:B------:R-:W-:Y:S01]  /*0dc0*/  ISETP.NE.U32.AND P1, PT, RZ, UR12, PT ;  /* 0x0000000cff007c0c */ /* 0x000fe2000bf25070 */
[----:B------:R-:W-:Y:S01]  /*0dd0*/  IMAD R204, R193, UR10, RZ ;  /* 0x0000000ac1cc7c24 */ /* 0x000fe2000f8e02ff */
[----:B------:R-:W2:Y:S05]  /*0de0*/  LDL.LU R218, [R1+0x34] ;  /* 0x0000340001da7983 */ /* 0x000eaa0000300800 */
[----:B------:R-:W1:Y:S08]  /*0df0*/  LDC.64 R210, c[0x0][0x238] ;  /* 0x00008e00ffd27b82 */ /* 0x000e700000000a00 */
[----:B------:R-:W3:Y:S01]  /*0e00*/  LDC.64 R214, c[0x0][0x2c0] ;  /* 0x0000b000ffd67b82 */ /* 0x000ee20000000a00 */
[----:B------:R-:W-:Y:S01]  /*0e10*/  ISETP.NE.AND.EX P1, PT, RZ, UR13, PT, P1 ;  /* 0x0000000dff007c0c */ /* 0x000fe2000bf25310 */
[----:B------:R-:W4:Y:S06]  /*0e20*/  LDL.LU R213, [R1+0x24] ;  /* 0x0000240001d57983 */ /* 0x000f2c0000300800 */
[----:B------:R-:W3:Y:S01]  /*0e30*/  LDC.64 R216, c[0x0][0x2b8] ;  /* 0x0000ae00ffd87b82 */ /* 0x000ee20000000a00 */
[----:B------:R-:W-:-:S07]  /*0e40*/  SHF.R.S32.HI R0, RZ, 0x1f, R204 ;  /* 0x0000001fff007819 */ /* 0x000fce00000114cc */
[----:B------:R-:W3:Y:S01]  /*0e50*/  LDC.64 R134, c[0x0][0x258] ;  /* 0x00009600ff867b82 */ /* 0x000ee20000000a00 */
[----:B------:R-:W-:Y:S01]  /*0e60*/  LEA.HI R204, R0, R204, RZ, 0x3 ;  /* 0x000000cc00cc7211 */ /* 0x000fe200078f18ff */
[C---:B0-----:R-:W-:Y:S01]  /*0e70*/  IMAD.WIDE R2, R193.reuse, 0x4, R2 ;  /* 0x00000004c1027825 */ /* 0x041fe200078e0202 */
[----:B------:R-:W4:Y:S02]  /*0e80*/  LDL.LU R212, [R1+0x14] ;  /* 0x0000140001d47983 */ /* 0x000f240000300800 */
[----:B------:R-:W-:Y:S02]  /*0e90*/  LEA.HI.SX32 R204, R204, R237, 0x1d ;  /* 0x000000edcccc7211 */ /* 0x000fe400078feaff */
[----:B------:R0:W2:Y:S01]  /*0ea0*/  LDG.E R205, desc[UR4][R2.64] ;  /* 0x0000000402cd7981 */ /* 0x0000a2000c1e1900 */
[----:B------:R-:W0:Y:S02]  /*0eb0*/  LDC.U8 R202, c[0x0][0x2a0] ;  /* 0x0000a800ffca7b82 */ /* 0x000e240000000000 */
[C---:B-1----:R-:W-:Y:S01]  /*0ec0*/  IMAD.WIDE.U32 R140, R204.reuse, 0x20, R210 ;  /* 0x00000020cc8c7825 */ /* 0x042fe200078e00d2 */
[----:B------:R1:W-:Y:S05]  /*0ed0*/  STL [R1+0x148], R120 ;  /* 0x0001487801007387 */ /* 0x0003ea0000100800 */
[----:B------:R-:W1:Y:S01]  /*0ee0*/  @P1 LDC.64 R186, c[0x0][0x248] ;  /* 0x00009200ffba1b82 */ /* 0x000e620000000a00 */
[C---:B---3--:R-:W-:Y:S01]  /*0ef0*/  IMAD.WIDE.U32 R132, R204.reuse, 0x10, R214 ;  /* 0x00000010cc847825 */ /* 0x048fe200078e00d6 */
[----:B------:R-:W3:Y:S03]  /*0f00*/  LDG.E.128 R176, desc[UR4][R140.64] ;  /* 0x000000048cb07981 */ /* 0x000ee6000c1e1d00 */
[----:B------:R-:W-:Y:S01]  /*0f10*/  IMAD.WIDE.U32 R136, R204, 0x10, R216 ;  /* 0x00000010cc887825 */ /* 0x000fe200078e00d8 */
[----:B------:R-:W4:Y:S02]  /*0f20*/  LDL.LU R209, [R1+0x10] ;  /* 0x0000100001d17983 */ /* 0x000f240000300800 */
[----:B------:R-:W1:Y:S01]  /*0f30*/  @P1 LDC.64 R206, c[0x0][0x248] ;  /* 0x00009200ffce1b82 */ /* 0x000e620000000a00 */
[----:B0-----:R-:W-:Y:S01]  /*0f40*/  IMAD.WIDE R2, R193, 0x4, R134 ;  /* 0x00000004c1027825 */ /* 0x001fe200078e0286 */
[----:B------:R-:W4:Y:S04]  /*0f50*/  LDL.LU R208, [R1+0x30] ;  /* 0x0000300001d07983 */ /* 0x000f280000300800 */
[----:B------:R-:W4:Y:S02]  /*0f60*/  LDG.E.128 R132, desc[UR4][R132.64] ;  /* 0x0000000484847981 */ /* 0x000f24000c1e1d00 */
[----:B------:R-:W0:Y:S02]  /*0f70*/  @P0 LDC.64 R180, c[0x0][0x2c8] ;  /* 0x0000b200ffb40b82 */ /* 0x000e240000000a00 */
[----:B------:R1:W4:Y:S04]  /*0f80*/  LDG.E R203, desc[UR4][R2.64] ;  /* 0x0000000402cb7981 */ /* 0x000328000c1e1900 */
[----:B------:R-:W4:Y:S01]  /*0f90*/  LDG.E.128 R136, desc[UR4][R136.64] ;  /* 0x0000000488887981 */ /* 0x000f22000c1e1d00 */
[----:B------:R-:W-:Y:S01]  /*0fa0*/  ISETP.NE.AND P2, PT, R202, RZ, PT ;  /* 0x000000ffca00720c */ /* 0x000fe20003f45270 */
[----:B------:R-:W0:Y:S02]  /*0fb0*/  @P1 LDC.64 R184, c[0x0][0x248] ;  /* 0x00009200ffb81b82 */ /* 0x000e240000000a00 */
[----:B------:R-:W4:Y:S01]  /*0fc0*/  LDL.LU R202, [R1+0x20] ;  /* 0x0000200001ca7983 */ /* 0x000f220000300800 */
[----:B-1----:R-:W-:-:S03]  /*0fd0*/  IADD3 R3, R204, 0x40, RZ ;  /* 0x00000040cc037810 */ /* 0x002fc60007ffe0ff */
[----:B------:R-:W4:Y:S02]  /*0fe0*/  LDG.E.128 R140, desc[UR4][R140.64+0x10] ;  /* 0x000010048c8c7981 */ /* 0x000f24000c1e1d00 */
[----:B------:R-:W1:Y:S01]  /*0ff0*/  @P0 LDC.64 R182, c[0x0][0x2c8] ;  /* 0x0000b200ffb60b82 */ /* 0x000e620000000a00 */
[----:B------:R-:W-:-:S05]  /*1000*/  @P1 IMAD.WIDE.U32 R186, R3, 0x8, R186 ;  /* 0x0000000803ba1825 */ /* 0x000fca00078e00ba */
[----:B-----5:R-:W5:Y:S02]  /*1010*/  @P1 LDG.E.64 R196, desc[UR4][R186.64] ;  /* 0x00000004bac41981 */ /* 0x020f64000c1e1b00 */
[----:B------:R-:W1:Y:S02]  /*1020*/  @P1 LDC.64 R174, c[0x0][0x248] ;  /* 0x00009200ffae1b82 */ /* 0x000e640000000a00 */
[----:B------:R-:W4:Y:S04]  /*1030*/  LDL.LU R187, [R1+0x3c] ;  /* 0x00003c0001bb7983 */ /* 0x000f280000300800 */
[----:B------:R-:W4:Y:S01]  /*1040*/  LDL.LU R120, [R1+0x2c] ;  /* 0x00002c0001787983 */ /* 0x000f220000300800 */
[----:B------:R-:W-:-:S03]  /*1050*/  @P1 IMAD.WIDE.U32 R206, R204, 0x8, R206 ;  /* 0x00000008ccce1825 */ /* 0x000fc600078e00ce */
[----:B------:R-:W4:Y:S04]  /*1060*/  LDL.LU R186, [R1+0x1c] ;  /* 0x00001c0001ba7983 */ /* 0x000f280000300800 */
[----:B------:R0:W5:Y:S01]  /*1070*/  @P1 LDG.E.64 R200, desc[UR4][R206.64] ;  /* 0x00000004cec81981 */ /* 0x000162000c1e1b00 */
[----:B--2---:R-:W-:-:S05]  /*1080*/  FSEL R205, R205, RZ, !P2 ;  /* 0x000000ffcdcd7208 */ /* 0x004fca0005000000 */
[--C-:B---3--:R-:W-:Y:S01]  /*1090*/  FADD.FTZ R0, R176, -R205.reuse ;  /* 0x800000cdb0007221 */ /* 0x108fe20000010000 */
[----:B------:R-:W-:Y:S01]  /*10a0*/  FADD.FTZ R177, R177, -R205 ;  /* 0x800000cdb1b17221 */ /* 0x000fe20000010000 */
[--C-:B----4-:R-:W-:Y:S02]  /*10b0*/  HADD2.F32 R176, -RZ, R132.reuse.H0_H0 ;  /* 0x20000084ffb07230 */ /* 0x110fe40000004100 */
[----:B------:R-:W-:Y:S02]  /*10c0*/  HADD2.F32 R132, -RZ, R132.H1_H1 ;  /* 0x30000084ff847230 */ /* 0x000fe40000004100 */
[----:B------:R-:W-:Y:S01]  /*10d0*/  FMUL.FTZ R0, R203, R0 ;  /* 0x00000000cb007220 */ /* 0x000fe20000410000 */
[----:B------:R-:W-:Y:S01]  /*10e0*/  FADD.FTZ R218, R176, R218 ;  /* 0x000000dab0da7221 */ /* 0x000fe20000010000 */
[--C-:B0-----:R-:W-:Y:S02]  /*10f0*/  HADD2.F32 R207, -RZ, R136.reuse.H0_H0 ;  /* 0x20000088ffcf7230 */ /* 0x101fe40000004100 */
[----:B------:R-:W-:-:S02]  /*1100*/  HADD2.F32 R136, -RZ, R136.H1_H1 ;  /* 0x30000088ff887230 */ /* 0x000fc40000004100 */
[----:B------:R-:W-:Y:S01]  /*1110*/  FFMA.FTZ R213, R0, R176, R213 ;  /* 0x000000b000d57223 */ /* 0x000fe200000100d5 */
[----:B------:R-:W-:Y:S01]  /*1120*/  FMUL.FTZ R206, R203, R177 ;  /* 0x000000b1cbce7220 */ /* 0x000fe20000410000 */
[----:B------:R-:W-:Y:S01]  /*1130*/  FADD.FTZ R212, R207, R212 ;  /* 0x000000d4cfd47221 */ /* 0x000fe20000010000 */
[----:B------:R-:W-:Y:S01]  /*1140*/  FADD.FTZ R208, R132, R208 ;  /* 0x000000d084d07221 */ /* 0x000fe20000010000 */
[----:B------:R-:W-:Y:S01]  /*1150*/  FADD.FTZ R209, R136, R209 ;  /* 0x000000d188d17221 */ /* 0x000fe20000010000 */
[----:B------:R-:W-:Y:S01]  /*1160*/  STL [R1+0x34], R218 ;  /* 0x000034da01007387 */ /* 0x000fe20000100800 */
[----:B------:R-:W-:-:S03]  /*1170*/  FFMA.FTZ R202, R206, R132, R202 ;  /* 0x00000084ceca7223 */ /* 0x000fc600000100ca */
[----:B------:R-:W-:Y:S04]  /*1180*/  STL [R1+0x24], R213 ;  /* 0x000024d501007387 */ /* 0x000fe80000100800 */
[----:B------:R-:W-:Y:S04]  /*1190*/  STL [R1+0x14], R212 ;  /* 0x000014d401007387 */ /* 0x000fe80000100800 */
[----:B------:R0:W-:Y:S04]  /*11a0*/  STL [R1+0x10], R209 ;  /* 0x000010d101007387 */ /* 0x0001e80000100800 */
[----:B------:R-:W-:Y:S04]  /*11b0*/  STL [R1+0x30], R208 ;  /* 0x000030d001007387 */ /* 0x000fe80000100800 */
[----:B------:R-:W-:Y:S01]  /*11c0*/  STL [R1+0x20], R202 ;  /* 0x000020ca01007387 */ /* 0x000fe20000100800 */
[----:B0-----:R-:W-:Y:S01]  /*11d0*/  FADD.FTZ R209, R178, -R205 ;  /* 0x800000cdb2d17221 */ /* 0x001fe20000010000 */
[----:B------:R-:W-:-:S02]  /*11e0*/  HADD2.F32 R178, -RZ, R133.H0_H0 ;  /* 0x20000085ffb27230 */ /* 0x000fc40000004100 */
[----:B------:R-:W2:Y:S01]  /*11f0*/  LDL.LU R221, [R1+0x18] ;  /* 0x0000180001dd7983 */ /* 0x000ea20000300800 */
[----:B------:R-:W-:Y:S02]  /*1200*/  FMUL.FTZ R209, R203, R209 ;  /* 0x000000d1cbd17220 */ /* 0x000fe40000410000 */
[----:B------:R-:W-:Y:S01]  /*1210*/  FADD.FTZ R187, R178, R187 ;  /* 0x000000bbb2bb7221 */ /* 0x000fe20000010000 */
[----:B------:R-:W3:Y:S01]  /*1220*/  LDL.LU R213, [R1+0x38] ;  /* 0x0000380001d57983 */ /* 0x000ee20000300800 */
[----:B------:R-:W-:-:S03]  /*1230*/  FFMA.FTZ R120, R209, R178, R120 ;  /* 0x000000b2d1787223 */ /* 0x000fc60000010078 */
[----:B------:R-:W-:Y:S04]  /*1240*/  STL [R1+0x3c], R187 ;  /* 0x00003cbb01007387 */ /* 0x000fe80000100800 */
[----:B------:R0:W-:Y:S04]  /*1250*/  STL [R1+0x2c], R120 ;  /* 0x00002c7801007387 */ /* 0x0001e80000100800 */
[----:B0-----:R-:W4:Y:S01]  /*1260*/  LDL.LU R120, [R1+0x28] ;  /* 0x0000280001787983 */ /* 0x001f220000300800 */
[----:B------:R-:W-:-:S03]  /*1270*/  HADD2.F32 R208, -RZ, R137.H0_H0 ;  /* 0x20000089ffd07230 */ /* 0x000fc60000004100 */
[----:B------:R-:W4:Y:S02]  /*1280*/  LDL.LU R225, [R1+0x44] ;  /* 0x0000440001e17983 */ /* 0x000f240000300800 */
[----:B------:R-:W-:Y:S02]  /*1290*/  FADD.FTZ R186, R208, R186 ;  /* 0x000000bad0ba7221 */ /* 0x000fe40000010000 */
[----:B------:R-:W4:Y:S04]  /*12a0*/  LDL.LU R224, [R1+0x64] ;  /* 0x0000640001e07983 */ /* 0x000f280000300800 */
[----:B------:R-:W4:Y:S04]  /*12b0*/  LDL.LU R220, [R1+0x54] ;  /* 0x0000540001dc7983 */ /* 0x000f280000300800 */
[----:B------:R-:W-:Y:S04]  /*12c0*/  STL [R1+0x1c], R186 ;  /* 0x00001cba01007387 */ /* 0x000fe80000100800 */
[----:B------:R-:W4:Y:S01]  /*12d0*/  LDL.LU R219, [R1+0x40] ;  /* 0x0000400001db7983 */ /* 0x000f220000300800 */
[----:B------:R-:W-:-:S03]  /*12e0*/  HADD2.F32 R137, -RZ, R137.H1_H1 ;  /* 0x30000089ff897230 */ /* 0x000fc60000004100 */
[----:B------:R-:W4:Y:S04]  /*12f0*/  LDL.LU R223, [R1+0x60] ;  /* 0x0000600001df7983 */ /* 0x000f280000300800 */
[----:B------:R-:W4:Y:S01]  /*1300*/  LDL.LU R218, [R1+0x50] ;  /* 0x0000500001da7983 */ /* 0x000f220000300800 */
[----:B------:R-:W-:Y:S01]  /*1310*/  FADD.FTZ R212, R179, -R205 ;  /* 0x800000cdb3d47221 */ /* 0x000fe20000010000 */
[----:B------:R-:W-:-:S03]  /*1320*/  HADD2.F32 R133, -RZ, R133.H1_H1 ;  /* 0x30000085ff857230 */ /* 0x000fc60000004100 */
[----:B------:R-:W-:Y:S01]  /*1330*/  FMUL.FTZ R212, R203, R212 ;  /* 0x000000d4cbd47220 */ /* 0x000fe20000410000 */
[----:B--2---:R-:W-:-:S05]  /*1340*/  FADD.FTZ R221, R137, R221 ;  /* 0x000000dd89dd7221 */ /* 0x004fca0000010000 */
[----:B------:R0:W-:Y:S04]  /*1350*/  STL [R1+0x18], R221 ;  /* 0x000018dd01007387 */ /* 0x0001e80000100800 */
[----:B------:R-:W2:Y:S01]  /*1360*/  LDL.LU R222, [R1+0x4c] ;  /* 0x00004c0001de7983 */ /* 0x000ea20000300800 */
[----:B---3--:R-:W-:-:S03]  /*1370*/  FADD.FTZ R213, R133, R213 ;  /* 0x000000d585d57221 */ /* 0x008fc60000010000 */
[----:B0-----:R-:W3:Y:S04]  /*1380*/  LDL.LU R221, [R1+0x6c] ;  /* 0x00006c0001dd7983 */ /* 0x001ee80000300800 */
[----:B------:R-:W-:Y:S01]  /*1390*/  STL [R1+0x38], R213 ;  /* 0x000038d501007387 */ /* 0x000fe20000100800 */
[----:B----4-:R-:W-:-:S05]  /*13a0*/  FFMA.FTZ R120, R212, R133, R120 ;  /* 0x00000085d4787223 */ /* 0x010fca0000010078 */
[----:B------:R0:W-:Y:S04]  /*13b0*/  STL [R1+0x28], R120 ;  /* 0x0000287801007387 */ /* 0x0001e80000100800 */
[----:B0-----:R-:W4:Y:S01]  /*13c0*/  LDL.LU R120, [R1+0x5c] ;  /* 0x00005c0001787983 */ /* 0x001f220000300800 */
[----:B------:R-:W-:-:S05]  /*13d0*/  @P0 IMAD.WIDE.U32 R180, R204, 0x20, R180 ;  /* 0x00000020ccb40825 */ /* 0x000fca00078e00b4 */
[----:B------:R-:W5:Y:S04]  /*13e0*/  @P0 LDG.E.128 R88, desc[UR4][R180.64] ;  /* 0x00000004b4580981 */ /* 0x000f68000c1e1d00 */
[----:B------:R0:W5:Y:S02]  /*13f0*/  @P0 LDG.E.128 R92, desc[UR4][R180.64+0x10] ;  /* 0x00001004b45c0981 */ /* 0x000164000c1e1d00 */
[----:B0-----:R-:W0:Y:S01]  /*1400*/  @P0 LDC.64 R180, c[0x0][0x2c8] ;  /* 0x0000b200ffb40b82 */ /* 0x001e220000000a00 */
[----:B------:R-:W-:Y:S01]  /*1410*/  FMUL.FTZ R176, R52, R176 ;  /* 0x000000b034b07220 */ /* 0x000fe20000410000 */
[-C--:B------:R-:W-:Y:S01]  /*1420*/  FFMA.FTZ R239, R0, R207.reuse, R239 ;  /* 0x000000cf00ef7223 */ /* 0x080fe200000100ef */
[----:B------:R-:W-:Y:S02]  /*1430*/  FMUL.FTZ R178, R54, R178 ;  /* 0x000000b236b27220 */ /* 0x000fe40000410000 */
[----:B------:R-:W-:Y:S01]  /*1440*/  FFMA.FTZ R207, R84, R207, R176 ;  /* 0x000000cf54cf7223 */ /* 0x000fe200000100b0 */
[----:B------:R-:W-:Y:S01]  /*1450*/  FMUL.FTZ R176, R53, R132 ;  /* 0x0000008435b07220 */ /* 0x000fe20000410000 */
[C---:B------:R-:W-:Y:S01]  /*1460*/  IADD3 R202, R204.reuse, 0x60, RZ ;  /* 0x00000060ccca7810 */ /* 0x040fe20007ffe0ff */
[----:B------:R-:W-:Y:S01]  /*1470*/  FMUL.FTZ R132, R55, R133 ;  /* 0x0000008537847220 */ /* 0x000fe20000410000 */
[----:B------:R-:W-:Y:S01]  /*1480*/  IADD3 R4, R204, 0x20, RZ ;  /* 0x00000020cc047810 */ /* 0x000fe20007ffe0ff */
[-C--:B------:R-:W-:Y:S01]  /*1490*/  FFMA.FTZ R241, R209, R208.reuse, R241 ;  /* 0x000000d0d1f17223 */ /* 0x080fe200000100f1 */
[-C--:B------:R-:W-:Y:S01]  /*14a0*/  FFMA.FTZ R240, R212, R137.reuse, R240 ;  /* 0x00000089d4f07223 */ /* 0x080fe200000100f0 */
[----:B------:R-:W-:Y:S01]  /*14b0*/  FADD.FTZ R140, R140, -R205 ;  /* 0x800000cd8c8c7221 */ /* 0x000fe20000010000 */
[----:B------:R-:W-:Y:S01]  /*14c0*/  FFMA.FTZ R208, R86, R208, R178 ;  /* 0x000000d056d07223 */ /* 0x000fe200000100b2 */
[----:B------:R-:W-:Y:S01]  /*14d0*/  FFMA.FTZ R137, R87, R137, R132 ;  /* 0x0000008957897223 */ /* 0x000fe20000010084 */
[----:B------:R-:W-:Y:S01]  /*14e0*/  HADD2.F32 R213, -RZ, R138.H0_H0 ;  /* 0x2000008affd57230 */ /* 0x000fe20000004100 */
[----:B------:R-:W-:Y:S01]  /*14f0*/  IADD3 R2, R204, 0x60, RZ ;  /* 0x00000060cc027810 */ /* 0x000fe20007ffe0ff */
[----:B------:R-:W-:-:S02]  /*1500*/  HADD2.F32 R132, -RZ, R134.H0_H0 ;  /* 0x20000086ff847230 */ /* 0x000fc40000004100 */
[----:B------:R-:W-:-:S04]  /*1510*/  IMAD.WIDE.U32 R148, R4, 0x10, R214 ;  /* 0x0000001004947825 */ /* 0x000fc800078e00d6 */
[----:B------:R-:W-:Y:S01]  /*1520*/  FADD.FTZ R225, R213, R225 ;  /* 0x000000e1d5e17221 */ /* 0x000fe20000010000 */
[----:B------:R-:W-:-:S04]  /*1530*/  IMAD.WIDE.U32 R164, R3, 0x10, R214 ;  /* 0x0000001003a47825 */ /* 0x000fc800078e00d6 */
[----:B0-----:R-:W-:-:S04]  /*1540*/  @P0 IMAD.WIDE.U32 R178, R202, 0x20, R180 ;  /* 0x00000020cab20825 */ /* 0x001fc800078e00b4 */
[----:B------:R-:W-:Y:S01]  /*1550*/  FADD.FTZ R224, R132, R224 ;  /* 0x000000e084e07221 */ /* 0x000fe20000010000 */
[----:B------:R-:W-:Y:S02]  /*1560*/  HADD2.F32 R138, -RZ, R138.H1_H1 ;  /* 0x3000008aff8a7230 */ /* 0x000fe40000004100 */
[----:B------:R-:W-:Y:S01]  /*1570*/  @P1 IMAD.WIDE.U32 R184, R2, 0x8, R184 ;  /* 0x0000000802b81825 */ /* 0x000fe200078e00b8 */
[----:B------:R-:W-:Y:S03]  /*1580*/  STL [R1+0x44], R225 ;  /* 0x000044e101007387 */ /* 0x000fe60000100800 */
[----:B------:R-:W-:-:S04]  /*1590*/  IMAD.WIDE.U32 R180, R202, 0x10, R214 ;  /* 0x00000010cab47825 */ /* 0x000fc800078e00d6 */
[----:B------:R-:W-:Y:S01]  /*15a0*/  FMUL.FTZ R214, R203, R140 ;  /* 0x0000008ccbd67220 */ /* 0x000fe20000410000 */
[----:B------:R-:W-:Y:S01]  /*15b0*/  FADD.FTZ R219, R138, R219 ;  /* 0x000000db8adb7221 */ /* 0x000fe20000010000 */
[----:B------:R-:W-:Y:S01]  /*15c0*/  FADD.FTZ R141, R141, -R205 ;  /* 0x800000cd8d8d7221 */ /* 0x000fe20000010000 */
[----:B------:R0:W5:Y:S01]  /*15d0*/  @P1 LDG.E.64 R194, desc[UR4][R184.64] ;  /* 0x00000004b8c21981 */ /* 0x000162000c1e1b00 */
[----:B------:R-:W-:Y:S01]  /*15e0*/  FFMA.FTZ R220, R214, R132, R220 ;  /* 0x00000084d6dc7223 */ /* 0x000fe200000100dc */
[----:B------:R-:W-:Y:S02]  /*15f0*/  HADD2.F32 R134, -RZ, R134.H1_H1 ;  /* 0x30000086ff867230 */ /* 0x000fe40000004100 */
[----:B------:R-:W-:Y:S01]  /*1600*/  STL [R1+0x64], R224 ;  /* 0x000064e001007387 */ /* 0x000fe20000100800 */
[----:B------:R-:W-:-:S03]  /*1610*/  IMAD.WIDE.U32 R152, R4, 0x10, R216 ;  /* 0x0000001004987825 */ /* 0x000fc600078e00d8 */
[----:B------:R1:W-:Y:S01]  /*1620*/  STL [R1+0x54], R220 ;  /* 0x000054dc01007387 */ /* 0x0003e20000100800 */
[----:B------:R-:W-:-:S03]  /*1630*/  IMAD.WIDE.U32 R168, R3, 0x10, R216 ;  /* 0x0000001003a87825 */ /* 0x000fc600078e00d8 */
[----:B------:R-:W4:Y:S01]  /*1640*/  LDG.E.128 R148, desc[UR4][R148.64] ;  /* 0x0000000494947981 */ /* 0x000f22000c1e1d00 */
[----:B0-----:R-:W-:-:S04]  /*1650*/  IMAD.WIDE.U32 R184, R202, 0x10, R216 ;  /* 0x00000010cab87825 */ /* 0x001fc800078e00d8 */
[----:B------:R-:W-:Y:S01]  /*1660*/  FMUL.FTZ R216, R203, R141 ;  /* 0x0000008dcbd87220 */ /* 0x000fe20000410000 */
[----:B------:R-:W-:Y:S01]  /*1670*/  FADD.FTZ R223, R134, R223 ;  /* 0x000000df86df7221 */ /* 0x000fe20000010000 */
[----:B------:R-:W-:Y:S01]  /*1680*/  FADD.FTZ R142, R142, -R205 ;  /* 0x800000cd8e8e7221 */ /* 0x000fe20000010000 */
[----:B------:R-:W-:Y:S01]  /*1690*/  IMAD.WIDE.U32 R156, R4, 0x20, R210 ;  /* 0x00000020049c7825 */ /* 0x000fe200078e00d2 */
[----:B-1----:R-:W4:Y:S04]  /*16a0*/  LDL.LU R220, [R1+0x48] ;  /* 0x0000480001dc7983 */ /* 0x002f280000300800 */
[----:B------:R0:W-:Y:S01]  /*16b0*/  STL [R1+0x40], R219 ;  /* 0x000040db01007387 */ /* 0x0001e20000100800 */
[----:B------:R-:W-:Y:S01]  /*16c0*/  FFMA.FTZ R218, R216, R134, R218 ;  /* 0x00000086d8da7223 */ /* 0x000fe200000100da */
[----:B------:R-:W-:-:S02]  /*16d0*/  HADD2.F32 R217, -RZ, R139.H0_H0 ;  /* 0x2000008bffd97230 */ /* 0x000fc40000004100 */
[----:B------:R-:W4:Y:S01]  /*16e0*/  LDG.E.128 R144, desc[UR4][R156.64] ;  /* 0x000000049c907981 */ /* 0x000f22000c1e1d00 */
[----:B------:R-:W-:-:S03]  /*16f0*/  FMUL.FTZ R133, R48, R132 ;  /* 0x0000008430857220 */ /* 0x000fc60000410000 */
[----:B------:R-:W4:Y:S04]  /*1700*/  LDG.E.128 R152, desc[UR4][R152.64] ;  /* 0x0000000498987981 */ /* 0x000f28000c1e1d00 */
[----:B0-----:R-:W4:Y:S04]  /*1710*/  LDL.LU R219, [R1+0x68] ;  /* 0x0000680001db7983 */ /* 0x001f280000300800 */
[----:B------:R-:W4:Y:S04]  /*1720*/  LDL.LU R141, [R1+0x58] ;  /* 0x00005800018d7983 */ /* 0x000f280000300800 */
[----:B------:R-:W-:Y:S04]  /*1730*/  STL [R1+0x60], R223 ;  /* 0x000060df01007387 */ /* 0x000fe80000100800 */
[----:B------:R0:W-:Y:S04]  /*1740*/  STL [R1+0x50], R218 ;  /* 0x000050da01007387 */ /* 0x0001e80000100800 */
[----:B------:R-:W4:Y:S01]  /*1750*/  LDL.LU R140, [R1+0x94] ;  /* 0x00009400018c7983 */ /* 0x000f220000300800 */
[----:B------:R-:W-:-:S02]  /*1760*/  HADD2.F32 R132, -RZ, R135.H0_H0 ;  /* 0x20000087ff847230 */ /* 0x000fc40000004100 */
[----:B------:R-:W-:-:S04]  /*1770*/  @P0 IMAD.WIDE.U32 R182, R4, 0x20, R182 ;  /* 0x0000002004b60825 */ /* 0x000fc800078e00b6 */
[----:B------:R-:W-:Y:S01]  /*1780*/  FMUL.FTZ R215, R49, R134 ;  /* 0x0000008631d77220 */ /* 0x000fe20000410000 */
[----:B------:R-:W-:Y:S01]  /*1790*/  FFMA.FTZ R238, R206, R136, R238 ;  /* 0x00000088ceee7223 */ /* 0x000fe200000100ee */
[----:B0-----:R-:W-:Y:S01]  /*17a0*/  FMUL.FTZ R218, R203, R142 ;  /* 0x0000008ecbda7220 */ /* 0x001fe20000410000 */
[----:B------:R-:W-:Y:S01]  /*17b0*/  FFMA.FTZ R244, R214, R213, R244 ;  /* 0x000000d5d6f47223 */ /* 0x000fe200000100f4 */
[----:B------:R-:W5:Y:S04]  /*17c0*/  @P0 LDG.E.128 R96, desc[UR4][R182.64] ;  /* 0x00000004b6600981 */ /* 0x000f68000c1e1d00 */
[----:B------:R0:W5:Y:S01]  /*17d0*/  @P0 LDG.E.128 R100, desc[UR4][R182.64+0x10] ;  /* 0x00001004b6640981 */ /* 0x000162000c1e1d00 */
[----:B------:R-:W-:Y:S02]  /*17e0*/  HADD2.F32 R139, -RZ, R139.H1_H1 ;  /* 0x3000008bff8b7230 */ /* 0x000fe40000004100 */
[----:B------:R-:W-:Y:S01]  /*17f0*/  FFMA.FTZ R243, R216, R138, R243 ;  /* 0x0000008ad8f37223 */ /* 0x000fe200000100f3 */
[----:B------:R-:W-:Y:S01]  /*1800*/  FADD.FTZ R143, R143, -R205 ;  /* 0x800000cd8f8f7221 */ /* 0x000fe20000010000 */
[----:B------:R-:W-:Y:S01]  /*1810*/  IMAD.WIDE.U32 R172, R3, 0x20, R210 ;  /* 0x0000002003ac7825 */ /* 0x000fe200078e00d2 */
[----:B------:R-:W5:Y:S04]  /*1820*/  @P0 LDG.E.128 R112, desc[UR4][R178.64] ;  /* 0x00000004b2700981 */ /* 0x000f68000c1e1d00 */
[----:B------:R-:W5:Y:S01]  /*1830*/  @P0 LDG.E.128 R116, desc[UR4][R178.64+0x10] ;  /* 0x00001004b2740981 */ /* 0x000f62000c1e1d00 */
[----:B0-----:R-:W0:Y:S03]  /*1840*/  @P0 LDC.64 R182, c[0x0][0x2c8] ;  /* 0x0000b200ffb60b82 */ /* 0x001e260000000a00 */
[----:B------:R-:W4:Y:S04]  /*1850*/  LDG.E.128 R156, desc[UR4][R156.64+0x10] ;  /* 0x000010049c9c7981 */ /* 0x000f28000c1e1d00 */
[----:B------:R-:W4:Y:S04]  /*1860*/  LDG.E.128 R164, desc[UR4][R164.64] ;  /* 0x00000004a4a47981 */ /* 0x000f28000c1e1d00 */
[----:B------:R-:W4:Y:S01]  /*1870*/  LDG.E.128 R168, desc[UR4][R168.64] ;  /* 0x00000004a8a87981 */ /* 0x000f22000c1e1d00 */
[----:B------:R-:W-:-:S03]  /*1880*/  @P1 IMAD.WIDE.U32 R174, R4, 0x8, R174 ;  /* 0x0000000804ae1825 */ /* 0x000fc600078e00ae */
[----:B------:R-:W4:Y:S01]  /*1890*/  LDG.E.128 R184, desc[UR4][R184.64] ;  /* 0x00000004b8b87981 */ /* 0x000f22000c1e1d00 */
[----:B--2---:R-:W-:Y:S01]  /*18a0*/  FADD.FTZ R222, R217, R222 ;  /* 0x000000ded9de7221 */ /* 0x004fe20000010000 */
[----:B---3--:R-:W-:-:S04]  /*18b0*/  FADD.FTZ R221, R132, R221 ;  /* 0x000000dd84dd7221 */ /* 0x008fc80000010000 */
[----:B------:R-:W-:Y:S04]  /*18c0*/  STL [R1+0x4c], R222 ;  /* 0x00004cde01007387 */ /* 0x000fe80000100800 */
[----:B------:R-:W2:Y:S04]  /*18d0*/  LDL.LU R225, [R1+0x84] ;  /* 0x0000840001e17983 */ /* 0x000ea80000300800 */
[----:B------:R-:W3:Y:S04]  /*18e0*/  LDL.LU R142, [R1+0x74] ;  /* 0x00007400018e7983 */ /* 0x000ee80000300800 */
[----:B------:R-:W-:Y:S01]  /*18f0*/  STL [R1+0x6c], R221 ;  /* 0x00006cdd01007387 */ /* 0x000fe20000100800 */
[----:B----4-:R-:W-:Y:S01]  /*1900*/  FFMA.FTZ R120, R218, R132, R120 ;  /* 0x00000084da787223 */ /* 0x010fe20000010078 */
[----:B------:R-:W-:Y:S01]  /*1910*/  FFMA.FTZ R136, R85, R136, R176 ;  /* 0x0000008855887223 */ /* 0x000fe200000100b0 */
[----:B------:R-:W-:Y:S01]  /*1920*/  FFMA.FTZ R213, R80, R213, R133 ;  /* 0x000000d550d57223 */ /* 0x000fe20000010085 */
[----:B------:R-:W-:Y:S01]  /*1930*/  FFMA.FTZ R215, R81, R138, R215 ;  /* 0x0000008a51d77223 */ /* 0x000fe200000100d7 */
[----:B------:R-:W-:Y:S01]  /*1940*/  IMAD.WIDE.U32 R210, R2, 0x20, R210 ;  /* 0x0000002002d27825 */ /* 0x000fe200078e00d2 */
[----:B------:R1:W-:Y:S03]  /*1950*/  STL [R1+0x5c], R120 ;  /* 0x00005c7801007387 */ /* 0x0003e60000100800 */
[----:B------:R-:W-:Y:S01]  /*1960*/  FMUL.FTZ R224, R203, R143 ;  /* 0x0000008fcbe07220 */ /* 0x000fe20000410000 */
[----:B------:R-:W-:Y:S01]  /*1970*/  FFMA.FTZ R246, R218, R217, R246 ;  /* 0x000000d9daf67223 */ /* 0x000fe200000100f6 */
[----:B------:R-:W4:Y:S04]  /*1980*/  LDG.E.128 R160, desc[UR4][R172.64] ;  /* 0x00000004aca07981 */ /* 0x000f28000c1e1d00 */
[----:B------:R-:W5:Y:S04]  /*1990*/  @P1 LDG.E.64 R198, desc[UR4][R174.64] ;  /* 0x00000004aec61981 */ /* 0x000f68000c1e1b00 */
[----:B-1----:R-:W4:Y:S01]  /*19a0*/  LDL.LU R120, [R1+0x70] ;  /* 0x0000700001787983 */ /* 0x002f220000300800 */
[----:B0-----:R-:W-:-:S04]  /*19b0*/  @P0 IMAD.WIDE.U32 R176, R3, 0x20, R182 ;  /* 0x0000002003b00825 */ /* 0x001fc800078e00b6 */
[----:B------:R-:W-:Y:S01]  /*19c0*/  FMUL.FTZ R133, R50, R132 ;  /* 0x0000008432857220 */ /* 0x000fe20000410000 */
[----:B------:R-:W4:Y:S01]  /*19d0*/  LDL.LU R222, [R1+0x90] ;  /* 0x0000900001de7983 */ /* 0x000f220000300800 */
[----:B------:R-:W-:Y:S02]  /*19e0*/  HADD2.F32 R138, -RZ, R135.H1_H1 ;  /* 0x30000087ff8a7230 */ /* 0x000fe40000004100 */
[----:B------:R-:W-:Y:S01]  /*19f0*/  FFMA.FTZ R217, R82, R217, R133 ;  /* 0x000000d952d97223 */ /* 0x000fe20000010085 */
[----:B------:R-:W5:Y:S04]  /*1a00*/  @P0 LDG.E.128 R104, desc[UR4][R176.64] ;  /* 0x00000004b0680981 */ /* 0x000f68000c1e1d00 */
[----:B------:R-:W5:Y:S01]  /*1a10*/  @P0 LDG.E.128 R108, desc[UR4][R176.64+0x10] ;  /* 0x00001004b06c0981 */ /* 0x000f62000c1e1d00 */
[----:B------:R-:W-:-:S03]  /*1a20*/  FMUL.FTZ R223, R51, R138 ;  /* 0x0000008a33df7220 */ /* 0x000fc60000410000 */
[----:B------:R-:W4:Y:S04]  /*1a30*/  LDL.LU R221, [R1+0x80] ;  /* 0x0000800001dd7983 */ /* 0x000f280000300800 */
[----:B------:R-:W4:Y:S04]  /*1a40*/  LDG.E.128 R132, desc[UR4][R210.64+0x10] ;  /* 0x00001004d2847981 */ /* 0x000f28000c1e1d00 */
[----:B------:R0:W4:Y:S01]  /*1a50*/  LDG.E.128 R176, desc[UR4][R210.64] ;  /* 0x00000004d2b07981 */ /* 0x000122000c1e1d00 */
[----:B------:R-:W-:-:S03]  /*1a60*/  FADD.FTZ R220, R139, R220 ;  /* 0x000000dc8bdc7221 */ /* 0x000fc60000010000 */
[----:B------:R-:W4:Y:S04]  /*1a70*/  LDL.LU R210, [R1+0x9c] ;  /* 0x00009c0001d27983 */ /* 0x000f280000300800 */
[----:B------:R1:W-:Y:S01]  /*1a80*/  STL [R1+0x48], R220 ;  /* 0x000048dc01007387 */ /* 0x0003e20000100800 */
[C---:B------:R-:W-:Y:S01]  /*1a90*/  FADD.FTZ R145, -R205.reuse, R145 ;  /* 0x00000091cd917221 */ /* 0x040fe20000010100 */
[----:B------:R-:W-:Y:S01]  /*1aa0*/  FFMA.FTZ R245, R224, R139, R245 ;  /* 0x0000008be0f57223 */ /* 0x000fe200000100f5 */
[C---:B------:R-:W-:Y:S01]  /*1ab0*/  FADD.FTZ R146, -R205.reuse, R146 ;  /* 0x00000092cd927221 */ /* 0x040fe20000010100 */
[----:B------:R-:W-:Y:S01]  /*1ac0*/  FADD.FTZ R147, -R205, R147 ;  /* 0x00000093cd937221 */ /* 0x000fe20000010100 */
[----:B------:R-:W4:Y:S01]  /*1ad0*/  LDG.E.128 R172, desc[UR4][R172.64+0x10] ;  /* 0x00001004acac7981 */ /* 0x000f22000c1e1d00 */
[----:B------:R-:W-:-:S03]  /*1ae0*/  FADD.FTZ R219, R138, R219 ;  /* 0x000000db8adb7221 */ /* 0x000fc60000010000 */
[----:B-1----:R-:W4:Y:S01]  /*1af0*/  LDL.LU R220, [R1+0x8c] ;  /* 0x00008c0001dc7983 */ /* 0x002f220000300800 */
[----:B------:R-:W-:Y:S01]  /*1b00*/  FFMA.FTZ R141, R224, R138, R141 ;  /* 0x0000008ae08d7223 */ /* 0x000fe2000001008d */
[----:B------:R-:W-:Y:S02]  /*1b10*/  HADD2.F32 R138, -RZ, R148.H0_H0 ;  /* 0x20000094ff8a7230 */ /* 0x000fe40000004100 */
[----:B------:R1:W-:Y:S04]  /*1b20*/  STL [R1+0x68], R219 ;  /* 0x000068db01007387 */ /* 0x0003e80000100800 */
[----:B------:R-:W4:Y:S04]  /*1b30*/  LDG.E.128 R180, desc[UR4][R180.64] ;  /* 0x00000004b4b47981 */ /* 0x000f28000c1e1d00 */
[----:B-1----:R-:W4:Y:S01]  /*1b40*/  LDL.LU R219, [R1+0x7c] ;  /* 0x00007c0001db7983 */ /* 0x002f220000300800 */
[----:B------:R-:W-:-:S03]  /*1b50*/  FADD.FTZ R140, R138, R140 ;  /* 0x0000008c8a8c7221 */ /* 0x000fc60000010000 */
[----:B------:R1:W-:Y:S04]  /*1b60*/  STL [R1+0x58], R141 ;  /* 0x0000588d01007387 */ /* 0x0003e80000100800 */
[----:B------:R0:W-:Y:S04]  /*1b70*/  STL [R1+0x94], R140 ;  /* 0x0000948c01007387 */ /* 0x0001e80000100800 */
[----:B------:R-:W4:Y:S01]  /*1b80*/  LDL.LU R143, [R1+0x98] ;  /* 0x00009800018f7983 */ /* 0x000f220000300800 */
[----:B-1----:R-:W-:-:S04]  /*1b90*/  FADD.FTZ R141, -R205, R144 ;  /* 0x00000090cd8d7221 */ /* 0x002fc80000010100 */
[----:B------:R-:W-:Y:S01]  /*1ba0*/  FMUL.FTZ R141, R203, R141 ;  /* 0x0000008dcb8d7220 */ /* 0x000fe20000410000 */
[----:B0-----:R-:W-:-:S05]  /*1bb0*/  HADD2.F32 R140, -RZ, R152.H0_H0 ;  /* 0x20000098ff8c7230 */ /* 0x001fca0000004100 */
[C---:B------:R-:W-:Y:S01]  /*1bc0*/  FFMA.FTZ R248, R141.reuse, R140, R248 ;  /* 0x0000008c8df87223 */ /* 0x040fe200000100f8 */
[-C--:B--2---:R-:W-:Y:S01]  /*1bd0*/  FFMA.FTZ R225, R141, R138.reuse, R225 ;  /* 0x0000008a8de17223 */ /* 0x084fe200000100e1 */
[----:B------:R-:W-:Y:S01]  /*1be0*/  FMUL.FTZ R138, R44, R138 ;  /* 0x0000008a2c8a7220 */ /* 0x000fe20000410000 */
[----:B---3--:R-:W-:-:S03]  /*1bf0*/  FADD.FTZ R142, R140, R142 ;  /* 0x0000008e8c8e7221 */ /* 0x008fc60000010000 */
[----:B------:R-:W-:Y:S01]  /*1c00*/  FFMA.FTZ R140, R76, R140, R138 ;  /* 0x0000008c4c8c7223 */ /* 0x000fe2000001008a */
[----:B------:R-:W-:Y:S02]  /*1c10*/  HADD2.F32 R138, -RZ, R148.H1_H1 ;  /* 0x30000094ff8a7230 */ /* 0x000fe40000004100 */
[----:B------:R-:W-:Y:S01]  /*1c20*/  HADD2.F32 R148, -RZ, R152.H1_H1 ;  /* 0x30000098ff947230 */ /* 0x000fe20000004100 */
[----:B------:R-:W-:Y:S04]  /*1c30*/  STL [R1+0x84], R225 ;  /* 0x000084e101007387 */ /* 0x000fe80000100800 */
[----:B------:R0:W-:Y:S04]  /*1c40*/  STL [R1+0x74], R142 ;  /* 0x0000748e01007387 */ /* 0x0001e80000100800 */
[----:B0-----:R-:W2:Y:S01]  /*1c50*/  LDL.LU R142, [R1+0x88] ;  /* 0x00008800018e7983 */ /* 0x001ea20000300800 */
[----:B----4-:R-:W-:-:S05]  /*1c60*/  FADD.FTZ R120, R148, R120 ;  /* 0x0000007894787221 */ /* 0x010fca0000010000 */
[----:B------:R0:W-:Y:S04]  /*1c70*/  STL [R1+0x70], R120 ;  /* 0x0000707801007387 */ /* 0x0001e80000100800 */
[----:B0-----:R-:W3:Y:S01]  /*1c80*/  LDL.LU R120, [R1+0x78] ;  /* 0x0000780001787983 */ /* 0x001ee20000300800 */
[----:B------:R-:W-:Y:S01]  /*1c90*/  FMUL.FTZ R152, R203, R145 ;  /* 0x00000091cb987220 */ /* 0x000fe20000410000 */
[----:B------:R-:W-:Y:S01]  /*1ca0*/  FFMA.FTZ R223, R83, R139, R223 ;  /* 0x0000008b53df7223 */ /* 0x000fe200000100df */
[-C--:B------:R-:W-:Y:S01]  /*1cb0*/  FMUL.FTZ R139, R45, R138.reuse ;  /* 0x0000008a2d8b7220 */ /* 0x080fe20000410000 */
[----:B------:R-:W-:Y:S01]  /*1cc0*/  FADD.FTZ R222, R138, R222 ;  /* 0x000000de8ade7221 */ /* 0x000fe20000010000 */
[----:B------:R-:W-:Y:S01]  /*1cd0*/  FFMA.FTZ R221, R152, R138, R221 ;  /* 0x0000008a98dd7223 */ /* 0x000fe200000100dd */
[----:B------:R-:W-:-:S02]  /*1ce0*/  HADD2.F32 R138, -RZ, R149.H0_H0 ;  /* 0x20000095ff8a7230 */ /* 0x000fc40000004100 */
[----:B------:R-:W-:Y:S01]  /*1cf0*/  FMUL.FTZ R211, R203, R146 ;  /* 0x00000092cbd37220 */ /* 0x000fe20000410000 */
[----:B------:R-:W-:Y:S04]  /*1d00*/  STL [R1+0x90], R222 ;  /* 0x000090de01007387 */ /* 0x000fe80000100800 */
[----:B------:R-:W-:Y:S01]  /*1d10*/  STL [R1+0x80], R221 ;  /* 0x000080dd01007387 */ /* 0x000fe20000100800 */
[----:B------:R-:W-:Y:S02]  /*1d20*/  HADD2.F32 R149, -RZ, R149.H1_H1 ;  /* 0x30000095ff957230 */ /* 0x000fe40000004100 */
[----:B------:R-:W-:-:S05]  /*1d30*/  FADD.FTZ R210, R138, R210 ;  /* 0x000000d28ad27221 */ /* 0x000fca0000010000 */
[----:B------:R0:W-:Y:S04]  /*1d40*/  STL [R1+0x9c], R210 ;  /* 0x00009cd201007387 */ /* 0x0001e80000100800 */
[----:B------:R-:W4:Y:S04]  /*1d50*/  LDL.LU R226, [R1+0xa4] ;  /* 0x0000a40001e27983 */ /* 0x000f280000300800 */
[----:B------:R-:W4:Y:S01]  /*1d60*/  LDL.LU R146, [R1+0xc4] ;  /* 0x0000c40001927983 */ /* 0x000f220000300800 */
[--C-:B0-----:R-:W-:Y:S02]  /*1d70*/  HADD2.F32 R210, -RZ, R153.reuse.H0_H0 ;  /* 0x20000099ffd27230 */ /* 0x101fe40000004100 */
[----:B------:R-:W-:Y:S01]  /*1d80*/  FFMA.FTZ R220, R211, R138, R220 ;  /* 0x0000008ad3dc7223 */ /* 0x000fe200000100dc */
[----:B------:R-:W4:Y:S04]  /*1d90*/  LDL.LU R145, [R1+0xb4] ;  /* 0x0000b40001917983 */ /* 0x000f280000300800 */
[----:B------:R-:W-:Y:S01]  /*1da0*/  STL [R1+0x8c], R220 ;  /* 0x00008cdc01007387 */ /* 0x000fe20000100800 */
[----:B------:R-:W-:-:S03]  /*1db0*/  HADD2.F32 R153, -RZ, R153.H1_H1 ;  /* 0x30000099ff997230 */ /* 0x000fc60000004100 */
[----:B------:R-:W4:Y:S01]  /*1dc0*/  LDL.LU R144, [R1+0xa0] ;  /* 0x0000a00001907983 */ /* 0x000f220000300800 */
[----:B------:R-:W-:-:S05]  /*1dd0*/  FADD.FTZ R219, R210, R219 ;  /* 0x000000dbd2db7221 */ /* 0x000fca0000010000 */
[----:B------:R0:W-:Y:S04]  /*1de0*/  STL [R1+0x7c], R219 ;  /* 0x00007cdb01007387 */ /* 0x0001e80000100800 */
[----:B------:R-:W4:Y:S01]  /*1df0*/  LDL.LU R225, [R1+0xc0] ;  /* 0x0000c00001e17983 */ /* 0x000f220000300800 */
[----:B------:R-:W-:-:S03]  /*1e00*/  FADD.FTZ R143, R149, R143 ;  /* 0x0000008f958f7221 */ /* 0x000fc60000010000 */
[----:B------:R-:W4:Y:S01]  /*1e10*/  LDL.LU R222, [R1+0xb0] ;  /* 0x0000b00001de7983 */ /* 0x000f220000300800 */
[----:B0-----:R-:W-:-:S03]  /*1e20*/  FMUL.FTZ R219, R203, R147 ;  /* 0x00000093cbdb7220 */ /* 0x001fc60000410000 */
[----:B------:R-:W-:Y:S01]  /*1e30*/  STL [R1+0x98], R143 ;  /* 0x0000988f01007387 */ /* 0x000fe20000100800 */
[----:B--2---:R-:W-:-:S05]  /*1e40*/  FFMA.FTZ R142, R219, R149, R142 ;  /* 0x00000095db8e7223 */ /* 0x004fca000001008e */
[----:B------:R-:W-:Y:S04]  /*1e50*/  STL [R1+0x88], R142 ;  /* 0x0000888e01007387 */ /* 0x000fe80000100800 */
[----:B------:R-:W2:Y:S01]  /*1e60*/  LDL.LU R221, [R1+0xac] ;  /* 0x0000ac0001dd7983 */ /* 0x000ea20000300800 */
[----:B---3--:R-:W-:-:S05]  /*1e70*/  FADD.FTZ R120, R153, R120 ;  /* 0x0000007899787221 */ /* 0x008fca0000010000 */
[----:B------:R0:W-:Y:S04]  /*1e80*/  STL [R1+0x78], R120 ;  /* 0x0000787801007387 */ /* 0x0001e80000100800 */
[----:B0-----:R-:W3:Y:S01]  /*1e90*/  LDL.LU R120, [R1+0x4] ;  /* 0x0000040001787983 */ /* 0x001ee20000300800 */
[----:B------:R-:W-:Y:S01]  /*1ea0*/  FMUL.FTZ R220, R47, R149 ;  /* 0x000000952fdc7220 */ /* 0x000fe20000410000 */
[----:B------:R-:W-:Y:S01]  /*1eb0*/  FMUL.FTZ R138, R46, R138 ;  /* 0x0000008a2e8a7220 */ /* 0x000fe20000410000 */
[-C--:B------:R-:W-:Y:S01]  /*1ec0*/  FFMA.FTZ R249, R219, R153.reuse, R249 ;  /* 0x00000099dbf97223 */ /* 0x080fe200000100f9 */
[-C--:B------:R-:W-:Y:S01]  /*1ed0*/  FFMA.FTZ R250, R211, R210.reuse, R250 ;  /* 0x000000d2d3fa7223 */ /* 0x080fe200000100fa */
[----:B------:R-:W-:Y:S01]  /*1ee0*/  FFMA.FTZ R220, R79, R153, R220 ;  /* 0x000000994fdc7223 */ /* 0x000fe200000100dc */
[----:B------:R-:W-:Y:S01]  /*1ef0*/  FADD.FTZ R153, -R205, R156 ;  /* 0x0000009ccd997221 */ /* 0x000fe20000010100 */
[----:B------:R-:W-:Y:S01]  /*1f00*/  FFMA.FTZ R210, R78, R210, R138 ;  /* 0x000000d24ed27223 */ /* 0x000fe2000001008a */
[----:B------:R-:W-:-:S02]  /*1f10*/  HADD2.F32 R149, -RZ, R154.H0_H0 ;  /* 0x2000009aff957230 */ /* 0x000fc40000004100 */
[-C--:B------:R-:W-:Y:S01]  /*1f20*/  FFMA.FTZ R247, R152, R148.reuse, R247 ;  /* 0x0000009498f77223 */ /* 0x080fe200000100f7 */
[----:B------:R-:W-:Y:S02]  /*1f30*/  HADD2.F32 R138, -RZ, R150.H0_H0 ;  /* 0x20000096ff8a7230 */ /* 0x000fe40000004100 */
[----:B------:R-:W-:Y:S01]  /*1f40*/  FMUL.FTZ R153, R203, R153 ;  /* 0x00000099cb997220 */ /* 0x000fe20000410000 */
[----:B------:R-:W-:Y:S01]  /*1f50*/  FFMA.FTZ R148, R77, R148, R139 ;  /* 0x000000944d947223 */ /* 0x000fe2000001008b */
[----:B------:R-:W-:Y:S01]  /*1f60*/  FADD.FTZ R157, -R205, R157 ;  /* 0x0000009dcd9d7221 */ /* 0x000fe20000010100 */
[----:B------:R-:W2:Y:S01]  /*1f70*/  LDL.LU R143, [R1+0xcc] ;  /* 0x0000cc00018f7983 */ /* 0x000ea20000300800 */
[----:B------:R-:W-:-:S03]  /*1f80*/  FMUL.FTZ R139, R40, R138 ;  /* 0x0000008a288b7220 */ /* 0x000fc60000410000 */
[----:B------:R-:W2:Y:S01]  /*1f90*/  LDL.LU R142, [R1+0xbc] ;  /* 0x0000bc00018e7983 */ /* 0x000ea20000300800 */
[----:B------:R-:W-:Y:S02]  /*1fa0*/  HADD2.F32 R156, -RZ, R155.H0_H0 ;  /* 0x2000009bff9c7230 */ /* 0x000fe40000004100 */
[----:B----4-:R-:W-:Y:S01]  /*1fb0*/  FADD.FTZ R226, R149, R226 ;  /* 0x000000e295e27221 */ /* 0x010fe20000010000 */
[----:B------:R-:W-:-:S04]  /*1fc0*/  FADD.FTZ R146, R138, R146 ;  /* 0x000000928a927221 */ /* 0x000fc80000010000 */
[----:B------:R-:W-:Y:S01]  /*1fd0*/  STL [R1+0xa4], R226 ;  /* 0x0000a4e201007387 */ /* 0x000fe20000100800 */
[----:B------:R-:W-:Y:S01]  /*1fe0*/  FFMA.FTZ R145, R153, R138, R145 ;  /* 0x0000008a99917223 */ /* 0x000fe20000010091 */
[----:B------:R-:W-:Y:S02]  /*1ff0*/  HADD2.F32 R138, -RZ, R150.H1_H1 ;  /* 0x30000096ff8a7230 */ /* 0x000fe40000004100 */
[----:B------:R-:W-:Y:S02]  /*2000*/  HADD2.F32 R150, -RZ, R154.H1_H1 ;  /* 0x3000009aff967230 */ /* 0x000fe40000004100 */
[----:B------:R-:W-:Y:S01]  /*2010*/  FMUL.FTZ R154, R203, R157 ;  /* 0x0000009dcb9a7220 */ /* 0x000fe20000410000 */
[----:B------:R0:W-:Y:S01]  /*2020*/  STL [R1+0xc4], R146 ;  /* 0x0000c49201007387 */ /* 0x0001e20000100800 */
[----:B------:R-:W-:-:S03]  /*2030*/  FADD.FTZ R157, -R205, R158 ;  /* 0x0000009ecd9d7221 */ /* 0x000fc60000010100 */
[----:B------:R1:W-:Y:S01]  /*2040*/  STL [R1+0xb4], R145 ;  /* 0x0000b49101007387 */ /* 0x0003e20000100800 */
[----:B------:R-:W-:Y:S01]  /*2050*/  FADD.FTZ R144, R150, R144 ;  /* 0x0000009096907221 */ /* 0x000fe20000010000 */
[----:B------:R-:W-:Y:S02]  /*2060*/  FMUL.FTZ R157, R203, R157 ;  /* 0x0000009dcb9d7220 */ /* 0x000fe40000410000 */
[----:B------:R-:W4:Y:S04]  /*2070*/  LDL.LU R147, [R1+0xa8] ;  /* 0x0000a80001937983 */ /* 0x000f280000300800 */
[----:B0-----:R-:W4:Y:S04]  /*2080*/  LDL.LU R146, [R1] ;  /* 0x0000000001927983 */ /* 0x001f280000300800 */
[----:B-1----:R-:W4:Y:S01]  /*2090*/  LDL.LU R145, [R1+0xc8] ;  /* 0x0000c80001917983 */ /* 0x002f220000300800 */
[----:B------:R-:W-:-:S03]  /*20a0*/  FADD.FTZ R225, R138, R225 ;  /* 0x000000e18ae17221 */ /* 0x000fc60000010000 */
[----:B------:R0:W-:Y:S01]  /*20b0*/  STL [R1+0xa0], R144 ;  /* 0x0000a09001007387 */ /* 0x0001e20000100800 */
[----:B------:R-:W-:-:S03]  /*20c0*/  FFMA.FTZ R222, R154, R138, R222 ;  /* 0x0000008a9ade7223 */ /* 0x000fc600000100de */
[----:B0-----:R-:W4:Y:S04]  /*20d0*/  LDL.LU R144, [R1+0xb8] ;  /* 0x0000b80001907983 */ /* 0x001f280000300800 */
[----:B------:R-:W-:Y:S04]  /*20e0*/  STL [R1+0xc0], R225 ;  /* 0x0000c0e101007387 */ /* 0x000fe80000100800 */
[----:B------:R-:W-:Y:S01]  /*20f0*/  STL [R1+0xb0], R222 ;  /* 0x0000b0de01007387 */ /* 0x000fe20000100800 */
[----:B---3--:R-:W-:-:S05]  /*2100*/  FFMA.FTZ R120, R157, R156, R120 ;  /* 0x0000009c9d787223 */ /* 0x008fca0000010078 */
[----:B------:R0:W-:Y:S04]  /*2110*/  STL [R1+0x4], R120 ;  /* 0x0000047801007387 */ /* 0x0001e80000100800 */
[----:B0-----:R-:W3:Y:S01]  /*2120*/  LDL.LU R120, [R1+0xf8] ;  /* 0x0000f80001787983 */ /* 0x001ee20000300800 */
[-C--:B------:R-:W-:Y:S01]  /*2130*/  FFMA.FTZ R252, R153, R149.reuse, R252 ;  /* 0x0000009599fc7223 */ /* 0x080fe200000100fc */
[----:B------:R-:W-:Y:S01]  /*2140*/  FFMA.FTZ R149, R72, R149, R139 ;  /* 0x0000009548957223 */ /* 0x000fe2000001008b */
[----:B------:R-:W-:Y:S01]  /*2150*/  FMUL.FTZ R139, R41, R138 ;  /* 0x0000008a298b7220 */ /* 0x000fe20000410000 */
[----:B------:R-:W-:Y:S02]  /*2160*/  HADD2.F32 R138, -RZ, R151.H0_H0 ;  /* 0x20000097ff8a7230 */ /* 0x000fe40000004100 */
[-C--:B------:R-:W-:Y:S01]  /*2170*/  FFMA.FTZ R251, R154, R150.reuse, R251 ;  /* 0x000000969afb7223 */ /* 0x080fe200000100fb */
[----:B--2---:R-:W-:Y:S01]  /*2180*/  FADD.FTZ R221, R156, R221 ;  /* 0x000000dd9cdd7221 */ /* 0x004fe20000010000 */
[----:B------:R-:W-:Y:S01]  /*2190*/  FFMA.FTZ R150, R73, R150, R139 ;  /* 0x0000009649967223 */ /* 0x000fe2000001008b */
[----:B------:R-:W-:Y:S01]  /*21a0*/  FADD.FTZ R159, -R205, R159 ;  /* 0x0000009fcd9f7221 */ /* 0x000fe20000010100 */
[----:B------:R-:W-:Y:S01]  /*21b0*/  FMUL.FTZ R139, R42, R138 ;  /* 0x0000008a2a8b7220 */ /* 0x000fe20000410000 */
[----:B------:R-:W-:Y:S01]  /*21c0*/  FADD.FTZ R143, R138, R143 ;  /* 0x0000008f8a8f7221 */ /* 0x000fe20000010000 */
[----:B------:R-:W-:-:S02]  /*21d0*/  HADD2.F32 R155, -RZ, R155.H1_H1 ;  /* 0x3000009bff9b7230 */ /* 0x000fc40000004100 */
[----:B------:R-:W-:Y:S01]  /*21e0*/  FFMA.FTZ R142, R157, R138, R142 ;  /* 0x0000008a9d8e7223 */ /* 0x000fe2000001008e */
[----:B------:R-:W-:Y:S01]  /*21f0*/  FMUL.FTZ R222, R203, R159 ;  /* 0x0000009fcbde7220 */ /* 0x000fe20000410000 */
[----:B------:R-:W-:Y:S01]  /*2200*/  STL [R1+0xac], R221 ;  /* 0x0000acdd01007387 */ /* 0x000fe20000100800 */
[----:B------:R-:W-:Y:S01]  /*2210*/  FFMA.FTZ R156, R74, R156, R139 ;  /* 0x0000009c4a9c7223 */ /* 0x000fe2000001008b */
[----:B------:R-:W-:Y:S02]  /*2220*/  HADD2.F32 R151, -RZ, R151.H1_H1 ;  /* 0x30000097ff977230 */ /* 0x000fe40000004100 */
[----:B------:R-:W2:Y:S04]  /*2230*/  LDL.LU R139, [R1+0xec] ;  /* 0x0000ec00018b7983 */ /* 0x000ea80000300800 */
[----:B------:R0:W-:Y:S01]  /*2240*/  STL [R1+0xcc], R143 ;  /* 0x0000cc8f01007387 */ /* 0x0001e20000100800 */
[----:B------:R-:W-:-:S03]  /*2250*/  HADD2.F32 R138, -RZ, R164.H0_H0 ;  /* 0x200000a4ff8a7230 */ /* 0x000fc60000004100 */
[----:B0-----:R-:W2:Y:S04]  /*2260*/  LDL.LU R143, [R1+0xdc] ;  /* 0x0000dc00018f7983 */ /* 0x001ea80000300800 */
[----:B------:R0:W-:Y:S04]  /*2270*/  STL [R1+0xbc], R142 ;  /* 0x0000bc8e01007387 */ /* 0x0001e80000100800 */
[----:B0-----:R-:W2:Y:S01]  /*2280*/  LDL.LU R142, [R1+0xc] ;  /* 0x00000c00018e7983 */ /* 0x001ea20000300800 */
[----:B----4-:R-:W-:Y:S01]  /*2290*/  FADD.FTZ R147, R155, R147 ;  /* 0x000000939b937221 */ /* 0x010fe20000010000 */
[----:B------:R-:W-:-:S04]  /*22a0*/  FFMA.FTZ R146, R222, R155, R146 ;  /* 0x0000009bde927223 */ /* 0x000fc80000010092 */
[----:B------:R0:W-:Y:S01]  /*22b0*/  STL [R1+0xa8], R147 ;  /* 0x0000a89301007387 */ /* 0x0001e20000100800 */
[----:B------:R-:W-:-:S03]  /*22c0*/  FADD.FTZ R145, R151, R145 ;  /* 0x0000009197917221 */ /* 0x000fc60000010000 */
[----:B------:R1:W-:Y:S04]  /*22d0*/  STL [R1], R146 ;  /* 0x0000009201007387 */ /* 0x0003e80000100800 */
[----:B------:R-:W4:Y:S04]  /*22e0*/  LDL.LU R226, [R1+0xd8] ;  /* 0x0000d80001e27983 */ /* 0x000f280000300800 */
[----:B------:R-:W4:Y:S01]  /*22f0*/  LDL.LU R225, [R1+0x8] ;  /* 0x0000080001e17983 */ /* 0x000f220000300800 */
[----:B------:R-:W-:-:S03]  /*2300*/  FFMA.FTZ R144, R222, R151, R144 ;  /* 0x00000097de907223 */ /* 0x000fc60000010090 */
[----:B------:R1:W-:Y:S04]  /*2310*/  STL [R1+0xc8], R145 ;  /* 0x0000c89101007387 */ /* 0x0003e80000100800 */
[----:B0-----:R-:W4:Y:S04]  /*2320*/  LDL.LU R147, [R1+0xf4] ;  /* 0x0000f40001937983 */ /* 0x001f280000300800 */
[----:B------:R0:W-:Y:S04]  /*2330*/  STL [R1+0xb8], R144 ;  /* 0x0000b89001007387 */ /* 0x0001e80000100800 */
[----:B-1----:R-:W4:Y:S04]  /*2340*/  LDL.LU R146, [R1+0xe8] ;  /* 0x0000e80001927983 */ /* 0x002f280000300800 */
[----:B------:R-:W4:Y:S04]  /*2350*/  LDL.LU R145, [R1+0xfc] ;  /* 0x0000fc0001917983 */ /* 0x000f280000300800 */
[----:B0-----:R-:W4:Y:S01]  /*2360*/  LDL.LU R144, [R1+0xf0] ;  /* 0x0000f00001907983 */ /* 0x001f220000300800 */
[----:B---3--:R-:W-:-:S05]  /*2370*/  FADD.FTZ R120, R138, R120 ;  /* 0x000000788a787221 */ /* 0x008fca0000010000 */
[----:B------:R0:W-:Y:S04]  /*2380*/  STL [R1+0xf8], R120 ;  /* 0x0000f87801007387 */ /* 0x0001e80000100800 */
[----:B0-----:R-:W3:Y:S01]  /*2390*/  LDL.LU R120, [R1+0xe4] ;  /* 0x0000e40001787983 */ /* 0x001ee20000300800 */
[----:B------:R-:W-:-:S04]  /*23a0*/  FMUL.FTZ R221, R43, R151 ;  /* 0x000000972bdd7220 */ /* 0x000fc80000410000 */
[----:B------:R-:W-:Y:S01]  /*23b0*/  FFMA.FTZ R221, R75, R155, R221 ;  /* 0x0000009b4bdd7223 */ /* 0x000fe200000100dd */
[----:B------:R-:W-:Y:S01]  /*23c0*/  FADD.FTZ R155, -R205, R160 ;  /* 0x000000a0cd9b7221 */ /* 0x000fe20000010100 */
[----:B------:R-:W-:-:S03]  /*23d0*/  HADD2.F32 R151, -RZ, R168.H0_H0 ;  /* 0x200000a8ff977230 */ /* 0x000fc60000004100 */
[----:B------:R-:W-:Y:S01]  /*23e0*/  FMUL.FTZ R155, R203, R155 ;  /* 0x0000009bcb9b7220 */ /* 0x000fe20000410000 */
[----:B------:R-:W-:Y:S01]  /*23f0*/  FADD.FTZ R159, -R205, R161 ;  /* 0x000000a1cd9f7221 */ /* 0x000fe20000010100 */
[----:B------:R-:W-:Y:S02]  /*2400*/  HADD2.F32 R164, -RZ, R164.H1_H1 ;  /* 0x300000a4ffa47230 */ /* 0x000fe40000004100 */
[-C--:B--2---:R-:W-:Y:S01]  /*2410*/  FFMA.FTZ R139, R155, R138.reuse, R139 ;  /* 0x0000008a9b8b7223 */ /* 0x084fe2000001008b */
[----:B------:R-:W-:Y:S01]  /*2420*/  FMUL.FTZ R138, R36, R138 ;  /* 0x0000008a248a7220 */ /* 0x000fe20000410000 */
[----:B------:R-:W-:Y:S02]  /*2430*/  HADD2.F32 R158, -RZ, R168.H1_H1 ;  /* 0x300000a8ff9e7230 */ /* 0x000fe40000004100 */
[----:B------:R-:W-:Y:S01]  /*2440*/  FADD.FTZ R143, R151, R143 ;  /* 0x0000008f978f7221 */ /* 0x000fe20000010000 */
[----:B------:R-:W-:Y:S01]  /*2450*/  FMUL.FTZ R159, R203, R159 ;  /* 0x0000009fcb9f7220 */ /* 0x000fe20000410000 */
[----:B------:R-:W-:Y:S01]  /*2460*/  FADD.FTZ R161, -R205, R162 ;  /* 0x000000a2cda17221 */ /* 0x000fe20000010100 */
[----:B------:R0:W-:Y:S01]  /*2470*/  STL [R1+0xec], R139 ;  /* 0x0000ec8b01007387 */ /* 0x0001e20000100800 */
[----:B------:R-:W-:-:S02]  /*2480*/  HADD2.F32 R160, -RZ, R169.H0_H0 ;  /* 0x200000a9ffa07230 */ /* 0x000fc40000004100 */
[-C--:B------:R-:W-:Y:S01]  /*2490*/  FFMA.FTZ R142, R155, R151.reuse, R142 ;  /* 0x000000979b8e7223 */ /* 0x080fe2000001008e */
[----:B------:R-:W-:Y:S01]  /*24a0*/  FFMA.FTZ R151, R68, R151, R138 ;  /* 0x0000009744977223 */ /* 0x000fe2000001008a */
[----:B------:R-:W-:Y:S01]  /*24b0*/  FMUL.FTZ R138, R37, R164 ;  /* 0x000000a4258a7220 */ /* 0x000fe20000410000 */
[----:B0-----:R-:W2:Y:S01]  /*24c0*/  LDL.LU R139, [R1+0xd4] ;  /* 0x0000d400018b7983 */ /* 0x001ea20000300800 */
[----:B------:R-:W-:-:S03]  /*24d0*/  FMUL.FTZ R161, R203, R161 ;  /* 0x000000a1cba17220 */ /* 0x000fc60000410000 */
[----:B------:R-:W-:Y:S01]  /*24e0*/  STL [R1+0xdc], R143 ;  /* 0x0000dc8f01007387 */ /* 0x000fe20000100800 */
[----:B----4-:R-:W-:Y:S01]  /*24f0*/  FADD.FTZ R226, R158, R226 ;  /* 0x000000e29ee27221 */ /* 0x010fe20000010000 */
[-C--:B------:R-:W-:Y:S01]  /*2500*/  FFMA.FTZ R225, R159, R158.reuse, R225 ;  /* 0x0000009e9fe17223 */ /* 0x080fe200000100e1 */
[----:B------:R-:W-:Y:S01]  /*2510*/  FFMA.FTZ R158, R69, R158, R138 ;  /* 0x0000009e459e7223 */ /* 0x000fe2000001008a */
[----:B------:R-:W-:Y:S01]  /*2520*/  HADD2.F32 R138, -RZ, R165.H0_H0 ;  /* 0x200000a5ff8a7230 */ /* 0x000fe20000004100 */
[----:B------:R-:W-:Y:S04]  /*2530*/  STL [R1+0xc], R142 ;  /* 0x00000c8e01007387 */ /* 0x000fe80000100800 */
[----:B------:R0:W-:Y:S01]  /*2540*/  STL [R1+0xd8], R226 ;  /* 0x0000d8e201007387 */ /* 0x0001e20000100800 */
[----:B------:R-:W-:-:S03]  /*2550*/  FADD.FTZ R147, R164, R147 ;  /* 0x00000093a4937221 */ /* 0x000fc60000010000 */
[----:B------:R-:W-:Y:S01]  /*2560*/  STL [R1+0x8], R225 ;  /* 0x000008e101007387 */ /* 0x000fe20000100800 */
[----:B------:R-:W-:-:S03]  /*2570*/  FFMA.FTZ R146, R159, R164, R146 ;  /* 0x000000a49f927223 */ /* 0x000fc60000010092 */
[----:B0-----:R-:W4:Y:S01]  /*2580*/  LDL.LU R226, [R1+0x104] ;  /* 0x0001040001e27983 */ /* 0x001f220000300800 */
[----:B---3--:R-:W-:Y:S01]  /*2590*/  FADD.FTZ R120, R160, R120 ;  /* 0x00000078a0787221 */ /* 0x008fe20000010000 */
[----:B------:R-:W-:Y:S02]  /*25a0*/  FADD.FTZ R145, R138, R145 ;  /* 0x000000918a917221 */ /* 0x000fe40000010000 */
[----:B------:R-:W3:Y:S01]  /*25b0*/  LDL.LU R168, [R1+0x100] ;  /* 0x0001000001a87983 */ /* 0x000ee20000300800 */
[----:B------:R-:W-:Y:S01]  /*25c0*/  FFMA.FTZ R144, R161, R138, R144 ;  /* 0x0000008aa1907223 */ /* 0x000fe20000010090 */
[----:B------:R-:W-:Y:S01]  /*25d0*/  FADD.FTZ R162, -R205, R163 ;  /* 0x000000a3cda27221 */ /* 0x000fe20000010100 */
[----:B------:R-:W-:Y:S01]  /*25e0*/  HADD2.F32 R165, -RZ, R165.H1_H1 ;  /* 0x300000a5ffa57230 */ /* 0x000fe20000004100 */
[----:B------:R-:W-:Y:S01]  /*25f0*/  STL [R1+0xf4], R147 ;  /* 0x0000f49301007387 */ /* 0x000fe20000100800 */
[----:B------:R-:W0:Y:S03]  /*2600*/  LDC.64 R142, c[0x0][0x240] ;  /* 0x00009000ff8e7b82 */ /* 0x000e260000000a00 */
[----:B------:R-:W-:Y:S04]  /*2610*/  STL [R1+0xe8], R146 ;  /* 0x0000e89201007387 */ /* 0x000fe80000100800 */
[----:B------:R-:W-:Y:S04]  /*2620*/  STL [R1+0xfc], R145 ;  /* 0x0000fc9101007387 */ /* 0x000fe80000100800 */
[----:B------:R-:W3:Y:S04]  /*2630*/  LDL.LU R164, [R1+0xe0] ;  /* 0x0000e00001a47983 */ /* 0x000ee80000300800 */
[----:B------:R-:W-:Y:S04]  /*2640*/  STL [R1+0xf0], R144 ;  /* 0x0000f09001007387 */ /* 0x000fe80000100800 */
[----:B------:R1:W-:Y:S04]  /*2650*/  STL [R1+0xe4], R120 ;  /* 0x0000e47801007387 */ /* 0x0003e80000100800 */
[----:B-1----:R-:W3:Y:S04]  /*2660*/  LDL.LU R120, [R1+0xd0] ;  /* 0x0000d00001787983 */ /* 0x002ee80000300800 */
[----:B------:R-:W3:Y:S01]  /*2670*/  LDL.LU R225, [R1+0x118] ;  /* 0x0001180001e17983 */ /* 0x000ee20000300800 */
[----:B--2---:R-:W-:Y:S01]  /*2680*/  FFMA.FTZ R139, R161, R160, R139 ;  /* 0x000000a0a18b7223 */ /* 0x004fe2000001008b */
[----:B------:R-:W-:Y:S01]  /*2690*/  FMUL.FTZ R162, R203, R162 ;  /* 0x000000a2cba27220 */ /* 0x000fe20000410000 */
[----:B------:R-:W-:-:S03]  /*26a0*/  HADD2.F32 R163, -RZ, R169.H1_H1 ;  /* 0x300000a9ffa37230 */ /* 0x000fc60000004100 */
[----:B------:R-:W-:Y:S04]  /*26b0*/  STL [R1+0xd4], R139 ;  /* 0x0000d48b01007387 */ /* 0x000fe80000100800 */
[----:B------:R-:W2:Y:S04]  /*26c0*/  LDL.LU R237, [R1+0x10c] ;  /* 0x00010c0001ed7983 */ /* 0x000ea80000300800 */
[----:B------:R-:W2:Y:S01]  /*26d0*/  LDL.LU R229, [R1+0x12c] ;  /* 0x00012c0001e57983 */ /* 0x000ea20000300800 */
[----:B----4-:R-:W-:-:S05]  /*26e0*/  FADD.FTZ R226, R165, R226 ;  /* 0x000000e2a5e27221 */ /* 0x010fca0000010000 */
[----:B------:R-:W-:Y:S04]  /*26f0*/  STL [R1+0x104], R226 ;  /* 0x000104e201007387 */ /* 0x000fe80000100800 */
[----:B------:R-:W4:Y:S01]  /*2700*/  LDL.LU R227, [R1+0x124] ;  /* 0x0001240001e37983 */ /* 0x000f220000300800 */
[-C--:B---3--:R-:W-:Y:S01]  /*2710*/  FFMA.FTZ R168, R162, R165.reuse, R168 ;  /* 0x000000a5a2a87223 */ /* 0x088fe200000100a8 */
[----:B------:R-:W-:-:S04]  /*2720*/  FMUL.FTZ R165, R39, R165 ;  /* 0x000000a527a57220 */ /* 0x000fc80000410000 */
[----:B------:R-:W-:Y:S01]  /*2730*/  STL [R1+0x100], R168 ;  /* 0x000100a801007387 */ /* 0x000fe20000100800 */
[----:B------:R-:W-:Y:S01]  /*2740*/  FADD.FTZ R164, R163, R164 ;  /* 0x000000a4a3a47221 */ /* 0x000fe20000010000 */
[-C--:B------:R-:W-:Y:S01]  /*2750*/  FFMA.FTZ R120, R162, R163.reuse, R120 ;  /* 0x000000a3a2787223 */ /* 0x080fe20000010078 */
[----:B------:R-:W-:Y:S01]  /*2760*/  FFMA.FTZ R163, R71, R163, R165 ;  /* 0x000000a347a37223 */ /* 0x000fe200000100a5 */
[----:B------:R-:W-:-:S03]  /*2770*/  HADD2.F32 R165, -RZ, R170.H0_H0 ;  /* 0x200000aaffa57230 */ /* 0x000fc60000004100 */
[----:B------:R1:W-:Y:S02]  /*2780*/  STL [R1+0xd0], R120 ;  /* 0x0000d07801007387 */ /* 0x0003e40000100800 */
[----:B------:R-:W-:Y:S02]  /*2790*/  FADD.FTZ R225, R165, R225 ;  /* 0x000000e1a5e17221 */ /* 0x000fe40000010000 */
[----:B-1----:R-:W3:Y:S04]  /*27a0*/  LDL.LU R120, [R1+0x114] ;  /* 0x0001140001787983 */ /* 0x002ee80000300800 */
[----:B------:R1:W-:Y:S04]  /*27b0*/  STL [R1+0xe0], R164 ;  /* 0x0000e0a401007387 */ /* 0x0003e80000100800 */
[----:B------:R-:W3:Y:S04]  /*27c0*/  LDL.LU R226, [R1+0x108] ;  /* 0x0001080001e27983 */ /* 0x000ee80000300800 */
[----:B------:R0:W-:Y:S01]  /*27d0*/  STL [R1+0x118], R225 ;  /* 0x000118e101007387 */ /* 0x0001e20000100800 */
[----:B-1----:R-:W-:-:S03]  /*27e0*/  FADD.FTZ R164, -R205, R172 ;  /* 0x000000accda47221 */ /* 0x002fc60000010100 */
[----:B0-----:R-:W3:Y:S04]  /*27f0*/  LDL.LU R225, [R1+0x128] ;  /* 0x0001280001e17983 */ /* 0x001ee80000300800 */
[----:B------:R-:W3:Y:S01]  /*2800*/  LDL.LU R172, [R1+0x120] ;  /* 0x0001200001ac7983 */ /* 0x000ee20000300800 */
[----:B------:R-:W-:Y:S02]  /*2810*/  HADD2.F32 R168, -RZ, R166.H0_H0 ;  /* 0x200000a6ffa87230 */ /* 0x000fe40000004100 */
[----:B------:R-:W-:-:S03]  /*2820*/  FMUL.FTZ R164, R203, R164 ;  /* 0x000000a4cba47220 */ /* 0x000fc60000410000 */
[-C--:B------:R-:W-:Y:S01]  /*2830*/  FMUL.FTZ R169, R32, R168.reuse ;  /* 0x000000a820a97220 */ /* 0x080fe20000410000 */
[-C--:B--2---:R-:W-:Y:S01]  /*2840*/  FFMA.FTZ R237, R164, R165.reuse, R237 ;  /* 0x000000a5a4ed7223 */ /* 0x084fe200000100ed */
[----:B------:R-:W-:Y:S02]  /*2850*/  FADD.FTZ R229, R168, R229 ;  /* 0x000000e5a8e57221 */ /* 0x000fe40000010000 */
[----:B------:R-:W-:Y:S01]  /*2860*/  FFMA.FTZ R165, R64, R165, R169 ;  /* 0x000000a540a57223 */ /* 0x000fe200000100a9 */
[----:B------:R-:W-:Y:S02]  /*2870*/  HADD2.F32 R169, -RZ, R166.H1_H1 ;  /* 0x300000a6ffa97230 */ /* 0x000fe40000004100 */
[----:B----4-:R-:W-:Y:S01]  /*2880*/  FFMA.FTZ R227, R164, R168, R227 ;  /* 0x000000a8a4e37223 */ /* 0x010fe200000100e3 */
[----:B------:R-:W-:Y:S02]  /*2890*/  HADD2.F32 R166, -RZ, R170.H1_H1 ;  /* 0x300000aaffa67230 */ /* 0x000fe40000004100 */
[----:B------:R-:W-:Y:S01]  /*28a0*/  FADD.FTZ R168, -R205, R173 ;  /* 0x000000adcda87221 */ /* 0x000fe20000010100 */
[----:B------:R-:W-:Y:S03]  /*28b0*/  STL [R1+0x10c], R237 ;  /* 0x00010ced01007387 */ /* 0x000fe60000100800 */
[----:B------:R-:W-:Y:S01]  /*28c0*/  FMUL.FTZ R168, R203, R168 ;  /* 0x000000a8cba87220 */ /* 0x000fe20000410000 */
[----:B------:R-:W-:Y:S04]  /*28d0*/  STL [R1+0x12c], R229 ;  /* 0x00012ce501007387 */ /* 0x000fe80000100800 */
[----:B------:R-:W-:Y:S01]  /*28e0*/  STL [R1+0x124], R227 ;  /* 0x000124e301007387 */ /* 0x000fe20000100800 */
        /* <DEDUP_REMOVED lines=10> */
[----:B---3--:R-:W-:-:S05]  /*2990*/  FADD.FTZ R120, R166, R120 ;  /* 0x00000078a6787221 */ /* 0x008fca0000010000 */
[----:B------:R0:W-:Y:S01]  /*29a0*/  STL [R1+0x114], R120 ;  /* 0x0001147801007387 */ /* 0x0001e20000100800 */
[----:B------:R-:W-:-:S03]  /*29b0*/  FFMA.FTZ R226, R168, R166, R226 ;  /* 0x000000a6a8e27223 */ /* 0x000fc600000100e2 */
[----:B0-----:R-:W2:Y:S04]  /*29c0*/  LDL.LU R120, [R1+0x11c] ;  /* 0x00011c0001787983 */ /* 0x001ea80000300800 */
[----:B------:R-:W3:Y:S01]  /*29d0*/  LDL.LU R242, [R1+0x134] ;  /* 0x0001340001f27983 */ /* 0x000ee20000300800 */
[----:B------:R-:W-:-:S03]  /*29e0*/  FADD.FTZ R225, R169, R225 ;  /* 0x000000e1a9e17221 */ /* 0x000fc60000010000 */
[----:B------:R-:W4:Y:S01]  /*29f0*/  LDL.LU R237, [R1+0x130] ;  /* 0x0001300001ed7983 */ /* 0x000f220000300800 */
[----:B------:R-:W-:-:S03]  /*2a00*/  FFMA.FTZ R172, R168, R169, R172 ;  /* 0x000000a9a8ac7223 */ /* 0x000fc600000100ac */
[----:B------:R0:W-:Y:S04]  /*2a10*/  STL [R1+0x108], R226 ;  /* 0x000108e201007387 */ /* 0x0001e80000100800 */
[----:B------:R-:W4:Y:S04]  /*2a20*/  LDL.LU R229, [R1+0x13c] ;  /* 0x00013c0001e57983 */ /* 0x000f280000300800 */
[----:B------:R-:W4:Y:S04]  /*2a30*/  LDL.LU R227, [R1+0x138] ;  /* 0x0001380001e37983 */ /* 0x000f280000300800 */
[----:B------:R1:W-:Y:S04]  /*2a40*/  STL [R1+0x128], R225 ;  /* 0x000128e101007387 */ /* 0x0003e80000100800 */
[----:B0-----:R-:W4:Y:S04]  /*2a50*/  LDL.LU R226, [R1+0x144] ;  /* 0x0001440001e27983 */ /* 0x001f280000300800 */
[----:B------:R0:W-:Y:S04]  /*2a60*/  STL [R1+0x120], R172 ;  /* 0x000120ac01007387 */ /* 0x0001e80000100800 */
[----:B-1----:R-:W4:Y:S01]  /*2a70*/  LDL.LU R225, [R1+0x140] ;  /* 0x0001400001e17983 */ /* 0x002f220000300800 */
[----:B0-----:R-:W-:-:S03]  /*2a80*/  FADD.FTZ R172, -R205, R174 ;  /* 0x000000aecdac7221 */ /* 0x001fc60000010100 */
[----:B------:R-:W4:Y:S01]  /*2a90*/  LDL.LU R174, [R1+0x110] ;  /* 0x0001100001ae7983 */ /* 0x000f220000300800 */
[----:B------:R-:W-:-:S04]  /*2aa0*/  FMUL.FTZ R170, R33, R169 ;  /* 0x000000a921aa7220 */ /* 0x000fc80000410000 */
[----:B------:R-:W-:Y:S01]  /*2ab0*/  FFMA.FTZ R166, R65, R166, R170 ;  /* 0x000000a641a67223 */ /* 0x000fe200000100aa */
[----:B------:R-:W-:Y:S02]  /*2ac0*/  HADD2.F32 R170, -RZ, R167.H0_H0 ;  /* 0x200000a7ffaa7230 */ /* 0x000fe40000004100 */
[----:B------:R-:W-:Y:S01]  /*2ad0*/  FMUL.FTZ R172, R203, R172 ;  /* 0x000000accbac7220 */ /* 0x000fe20000410000 */
[----:B------:R-:W-:Y:S02]  /*2ae0*/  HADD2.F32 R169, -RZ, R171.H0_H0 ;  /* 0x200000abffa97230 */ /* 0x000fe40000004100 */
[----:B------:R-:W-:Y:S01]  /*2af0*/  FMUL.FTZ R173, R34, R170 ;  /* 0x000000aa22ad7220 */ /* 0x000fe20000410000 */
[----:B------:R-:W-:-:S04]  /*2b00*/  FADD.FTZ R177, -R205, R177 ;  /* 0x000000b1cdb17221 */ /* 0x000fc80000010100 */
[----:B------:R-:W-:Y:S01]  /*2b10*/  FMUL.FTZ R177, R203, R177 ;  /* 0x000000b1cbb17220 */ /* 0x000fe20000410000 */
[C---:B------:R-:W-:Y:S01]  /*2b20*/  FADD.FTZ R178, -R205.reuse, R178 ;  /* 0x000000b2cdb27221 */ /* 0x040fe20000010100 */
[----:B------:R-:W-:-:S04]  /*2b30*/  FADD.FTZ R179, -R205, R179 ;  /* 0x000000b3cdb37221 */ /* 0x000fc80000010100 */
[----:B------:R-:W-:Y:S01]  /*2b40*/  FMUL.FTZ R179, R203, R179 ;  /* 0x000000b3cbb37220 */ /* 0x000fe20000410000 */
[----:B------:R-:W-:Y:S01]  /*2b50*/  FADD.FTZ R134, -R205, R134 ;  /* 0x00000086cd867221 */ /* 0x000fe20000010100 */
[----:B------:R-:W-:Y:S01]  /*2b60*/  UMOV UR6, 0xffffffff ;  /* 0xffffffff00067882 */ /* 0x000fe20000000000 */
[----:B--2---:R-:W-:Y:S01]  /*2b70*/  FADD.FTZ R120, R169, R120 ;  /* 0x00000078a9787221 */ /* 0x004fe20000010000 */
[----:B---3--:R-:W-:Y:S01]  /*2b80*/  FADD.FTZ R242, R170, R242 ;  /* 0x000000f2aaf27221 */ /* 0x008fe20000010000 */
[----:B----4-:R-:W-:Y:S01]  /*2b90*/  FFMA.FTZ R237, R172, R170, R237 ;  /* 0x000000aaaced7223 */ /* 0x010fe200000100ed */
[----:B------:R-:W-:Y:S02]  /*2ba0*/  HADD2.F32 R170, -RZ, R167.H1_H1 ;  /* 0x300000a7ffaa7230 */ /* 0x000fe40000004100 */
[----:B------:R-:W-:Y:S01]  /*2bb0*/  HADD2.F32 R167, -RZ, R171.H1_H1 ;  /* 0x300000abffa77230 */ /* 0x000fe20000004100 */
[----:B------:R0:W-:Y:S02]  /*2bc0*/  STL [R1+0x11c], R120 ;  /* 0x00011c7801007387 */ /* 0x0001e40000100800 */
[----:B------:R-:W-:-:S02]  /*2bd0*/  FMUL.FTZ R171, R35, R170 ;  /* 0x000000aa23ab7220 */ /* 0x000fc40000410000 */
[----:B0-----:R0:W5:Y:S01]  /*2be0*/  LDL.LU R120, [R1+0x148] ;  /* 0x0001480001787983 */ /* 0x0011620000300800 */
[----:B------:R-:W-:Y:S01]  /*2bf0*/  FADD.FTZ R226, R170, R226 ;  /* 0x000000e2aae27221 */ /* 0x000fe20000010000 */
[-C--:B------:R-:W-:Y:S01]  /*2c00*/  FFMA.FTZ R174, R172, R169.reuse, R174 ;  /* 0x000000a9acae7223 */ /* 0x080fe200000100ae */
[----:B------:R-:W-:Y:S01]  /*2c10*/  FFMA.FTZ R169, R66, R169, R173 ;  /* 0x000000a942a97223 */ /* 0x000fe200000100ad */
[C---:B------:R-:W-:Y:S01]  /*2c20*/  FADD.FTZ R173, -R205.reuse, R175 ;  /* 0x000000afcdad7221 */ /* 0x040fe20000010100 */
[----:B------:R-:W-:-:S03]  /*2c30*/  FADD.FTZ R175, -R205, R176 ;  /* 0x000000b0cdaf7221 */ /* 0x000fc60000010100 */
[C---:B------:R-:W-:Y:S01]  /*2c40*/  FMUL.FTZ R173, R203.reuse, R173 ;  /* 0x000000adcbad7220 */ /* 0x040fe20000410000 */
[----:B------:R-:W-:-:S03]  /*2c50*/  FMUL.FTZ R175, R203, R175 ;  /* 0x000000afcbaf7220 */ /* 0x000fc60000410000 */
[----:B------:R-:W-:Y:S01]  /*2c60*/  FFMA.FTZ R225, R173, R170, R225 ;  /* 0x000000aaade17223 */ /* 0x000fe200000100e1 */
[--C-:B------:R-:W-:Y:S01]  /*2c70*/  HADD2.F32 R170, -RZ, R180.reuse.H0_H0 ;  /* 0x200000b4ffaa7230 */ /* 0x100fe20000004100 */
[----:B------:R1:W-:Y:S01]  /*2c80*/  STL [R1+0x110], R174 ;  /* 0x000110ae01007387 */ /* 0x0003e20000100800 */
[----:B------:R-:W-:-:S03]  /*2c90*/  HADD2.F32 R180, -RZ, R180.H1_H1 ;  /* 0x300000b4ffb47230 */ /* 0x000fc60000004100 */
[----:B------:R-:W-:Y:S01]  /*2ca0*/  FADD.FTZ R22, R170, R22 ;  /* 0x00000016aa167221 */ /* 0x000fe20000010000 */
[-C--:B------:R-:W-:Y:S01]  /*2cb0*/  FFMA.FTZ R18, R175, R170.reuse, R18 ;  /* 0x000000aaaf127223 */ /* 0x080fe20000010012 */
[----:B------:R-:W-:Y:S01]  /*2cc0*/  FMUL.FTZ R170, R28, R170 ;  /* 0x000000aa1caa7220 */ /* 0x000fe20000410000 */
[--C-:B-1----:R-:W-:Y:S02]  /*2cd0*/  HADD2.F32 R174, -RZ, R184.reuse.H0_H0 ;  /* 0x200000b8ffae7230 */ /* 0x102fe40000004100 */
[----:B------:R-:W-:-:S03]  /*2ce0*/  HADD2.F32 R176, -RZ, R184.H1_H1 ;  /* 0x300000b8ffb07230 */ /* 0x000fc60000004100 */
[----:B------:R-:W-:Y:S01]  /*2cf0*/  FADD.FTZ R11, R174, R11 ;  /* 0x0000000bae0b7221 */ /* 0x000fe20000010000 */
[-C--:B------:R-:W-:Y:S01]  /*2d00*/  FFMA.FTZ R6, R175, R174.reuse, R6 ;  /* 0x000000aeaf067223 */ /* 0x080fe20000010006 */
[----:B------:R-:W-:Y:S01]  /*2d10*/  FFMA.FTZ R174, R60, R174, R170 ;  /* 0x000000ae3cae7223 */ /* 0x000fe200000100aa */
[----:B------:R-:W-:Y:S01]  /*2d20*/  FMUL.FTZ R170, R29, R180 ;  /* 0x000000b41daa7220 */ /* 0x000fe20000410000 */
[----:B------:R-:W-:Y:S01]  /*2d30*/  FADD.FTZ R10, R176, R10 ;  /* 0x0000000ab00a7221 */ /* 0x000fe20000010000 */
[-C--:B------:R-:W-:Y:S01]  /*2d40*/  FFMA.FTZ R5, R177, R176.reuse, R5 ;  /* 0x000000b0b1057223 */ /* 0x080fe20000010005 */
[----:B------:R-:W-:Y:S01]  /*2d50*/  FADD.FTZ R229, R167, R229 ;  /* 0x000000e5a7e57221 */ /* 0x000fe20000010000 */
[-C--:B------:R-:W-:Y:S01]  /*2d60*/  FFMA.FTZ R227, R173, R167.reuse, R227 ;  /* 0x000000a7ade37223 */ /* 0x080fe200000100e3 */
[----:B------:R-:W-:Y:S01]  /*2d70*/  FFMA.FTZ R176, R61, R176, R170 ;  /* 0x000000b03db07223 */ /* 0x000fe200000100aa */
[----:B------:R-:W-:Y:S01]  /*2d80*/  FFMA.FTZ R167, R67, R167, R171 ;  /* 0x000000a743a77223 */ /* 0x000fe200000100ab */
[----:B------:R-:W-:Y:S01]  /*2d90*/  FADD.FTZ R170, R180, R21 ;  /* 0x00000015b4aa7221 */ /* 0x000fe20000010000 */
[----:B------:R-:W-:Y:S01]  /*2da0*/  FFMA.FTZ R21, R177, R180, R232 ;  /* 0x000000b4b1157223 */ /* 0x000fe200000100e8 */
[----:B------:R-:W-:-:S02]  /*2db0*/  HADD2.F32 R171, -RZ, R181.H0_H0 ;  /* 0x200000b5ffab7230 */ /* 0x000fc40000004100 */
[----:B------:R-:W-:Y:S01]  /*2dc0*/  FMUL.FTZ R180, R203, R178 ;  /* 0x000000b2cbb47220 */ /* 0x000fe20000410000 */
[----:B------:R-:W-:Y:S02]  /*2dd0*/  HADD2.F32 R178, -RZ, R185.H0_H0 ;  /* 0x200000b9ffb27230 */ /* 0x000fe40000004100 */
[----:B------:R-:W-:Y:S01]  /*2de0*/  FADD.FTZ R188, R171, R188 ;  /* 0x000000bcabbc7221 */ /* 0x000fe20000010000 */
[-C--:B------:R-:W-:Y:S01]  /*2df0*/  FFMA.FTZ R20, R180, R171.reuse, R20 ;  /* 0x000000abb4147223 */ /* 0x080fe20000010014 */
[----:B------:R-:W-:Y:S01]  /*2e00*/  FMUL.FTZ R171, R30, R171 ;  /* 0x000000ab1eab7220 */ /* 0x000fe20000410000 */
[----:B------:R-:W-:Y:S01]  /*2e10*/  FADD.FTZ R13, R178, R13 ;  /* 0x0000000db20d7221 */ /* 0x000fe20000010000 */
[-C--:B------:R-:W-:Y:S02]  /*2e20*/  FFMA.FTZ R8, R180, R178.reuse, R8 ;  /* 0x000000b2b4087223 */ /* 0x080fe40000010008 */
[----:B------:R-:W-:Y:S01]  /*2e30*/  FFMA.FTZ R178, R62, R178, R171 ;  /* 0x000000b23eb27223 */ /* 0x000fe200000100ab */
[----:B------:R-:W-:-:S02]  /*2e40*/  HADD2.F32 R171, -RZ, R181.H1_H1 ;  /* 0x300000b5ffab7230 */ /* 0x000fc40000004100 */
[----:B------:R-:W-:Y:S02]  /*2e50*/  HADD2.F32 R181, -RZ, R185.H1_H1 ;  /* 0x300000b9ffb57230 */ /* 0x000fe40000004100 */
[----:B------:R-:W-:Y:S01]  /*2e60*/  FADD.FTZ R184, -R205, R132 ;  /* 0x00000084cdb87221 */ /* 0x000fe20000010100 */
[----:B------:R-:W-:Y:S01]  /*2e70*/  FADD.FTZ R23, R171, R23 ;  /* 0x00000017ab177221 */ /* 0x000fe20000010000 */
[-C--:B------:R-:W-:Y:S01]  /*2e80*/  FFMA.FTZ R19, R179, R171.reuse, R19 ;  /* 0x000000abb3137223 */ /* 0x080fe20000010013 */
[----:B------:R-:W-:Y:S01]  /*2e90*/  FMUL.FTZ R171, R31, R171 ;  /* 0x000000ab1fab7220 */ /* 0x000fe20000410000 */
[----:B------:R-:W-:Y:S02]  /*2ea0*/  HADD2.F32 R132, -RZ, R182.H0_H0 ;  /* 0x200000b6ff847230 */ /* 0x000fe40000004100 */
[----:B------:R-:W-:Y:S01]  /*2eb0*/  FADD.FTZ R12, R181, R12 ;  /* 0x0000000cb50c7221 */ /* 0x000fe20000010000 */
[-C--:B------:R-:W-:Y:S01]  /*2ec0*/  FFMA.FTZ R7, R179, R181.reuse, R7 ;  /* 0x000000b5b3077223 */ /* 0x080fe20000010007 */
[----:B------:R-:W-:Y:S01]  /*2ed0*/  FFMA.FTZ R181, R63, R181, R171 ;  /* 0x000000b53fb57223 */ /* 0x000fe200000100ab */
[----:B------:R-:W-:-:S02]  /*2ee0*/  HADD2.F32 R185, -RZ, R186.H0_H0 ;  /* 0x200000baffb97230 */ /* 0x000fc40000004100 */
[C---:B------:R-:W-:Y:S01]  /*2ef0*/  FADD.FTZ R171, -R205.reuse, R133 ;  /* 0x00000085cdab7221 */ /* 0x040fe20000010100 */
[----:B------:R-:W-:Y:S01]  /*2f00*/  FADD.FTZ R205, -R205, R135 ;  /* 0x00000087cdcd7221 */ /* 0x000fe20000010100 */
[----:B------:R-:W-:Y:S01]  /*2f10*/  FMUL.FTZ R184, R203, R184 ;  /* 0x000000b8cbb87220 */ /* 0x000fe20000410000 */
[----:B------:R-:W-:Y:S01]  /*2f20*/  FMUL.FTZ R135, R24, R132 ;  /* 0x0000008418877220 */ /* 0x000fe20000410000 */
[----:B------:R-:W-:Y:S02]  /*2f30*/  FADD.FTZ R133, R185, R15 ;  /* 0x0000000fb9857221 */ /* 0x000fe40000010000 */
[-C--:B------:R-:W-:Y:S01]  /*2f40*/  FFMA.FTZ R15, R184, R185.reuse, R230 ;  /* 0x000000b9b80f7223 */ /* 0x080fe200000100e6 */
[----:B------:R-:W-:Y:S01]  /*2f50*/  FFMA.FTZ R185, R56, R185, R135 ;  /* 0x000000b938b97223 */ /* 0x000fe20000010087 */
[----:B------:R-:W-:Y:S01]  /*2f60*/  STL [R1+0x134], R242 ;  /* 0x000134f201007387 */ /* 0x000fe20000100800 */
[----:B------:R-:W-:-:S03]  /*2f70*/  HADD2.F32 R135, -RZ, R182.H1_H1 ;  /* 0x300000b6ff877230 */ /* 0x000fc60000004100 */
[----:B------:R-:W-:Y:S01]  /*2f80*/  STL [R1+0x130], R237 ;  /* 0x000130ed01007387 */ /* 0x000fe20000100800 */
[----:B------:R-:W-:Y:S02]  /*2f90*/  HADD2.F32 R186, -RZ, R186.H1_H1 ;  /* 0x300000baffba7230 */ /* 0x000fe40000004100 */
[----:B------:R-:W-:Y:S01]  /*2fa0*/  FMUL.FTZ R182, R203, R171 ;  /* 0x000000abcbb67220 */ /* 0x000fe20000410000 */
[----:B------:R1:W-:Y:S01]  /*2fb0*/  STL [R1+0x13c], R229 ;  /* 0x00013ce501007387 */ /* 0x0003e20000100800 */
[----:B------:R-:W-:-:S03]  /*2fc0*/  FMUL.FTZ R171, R25, R135 ;  /* 0x0000008719ab7220 */ /* 0x000fc60000410000 */
[----:B------:R2:W-:Y:S01]  /*2fd0*/  STL [R1+0x138], R227 ;  /* 0x000138e301007387 */ /* 0x0005e20000100800 */
[----:B------:R-:W-:-:S03]  /*2fe0*/  FADD.FTZ R14, R186, R14 ;  /* 0x0000000eba0e7221 */ /* 0x000fc60000010000 */
[----:B------:R3:W-:Y:S01]  /*2ff0*/  STL [R1+0x144], R226 ;  /* 0x000144e201007387 */ /* 0x0007e20000100800 */
[--C-:B-1----:R-:W-:Y:S02]  /*3000*/  HADD2.F32 R229, -RZ, R183.reuse.H1_H1 ;  /* 0x300000b7ffe57230 */ /* 0x102fe40000004100 */
[----:B--2---:R-:W-:Y:S01]  /*3010*/  HADD2.F32 R227, -RZ, R183.H0_H0 ;  /* 0x200000b7ffe37230 */ /* 0x004fe20000004100 */
[----:B------:R1:W-:Y:S01]  /*3020*/  STL [R1+0x140], R225 ;  /* 0x000140e101007387 */ /* 0x0003e20000100800 */
[CC--:B------:R-:W-:Y:S01]  /*3030*/  FFMA.FTZ R9, R182.reuse, R186.reuse, R9 ;  /* 0x000000bab6097223 */ /* 0x0c0fe20000010009 */
[--C-:B---3--:R-:W-:Y:S02]  /*3040*/  HADD2.F32 R226, -RZ, R187.reuse.H0_H0 ;  /* 0x200000bbffe27230 */ /* 0x108fe40000004100 */
[----:B------:R-:W-:Y:S01]  /*3050*/  FFMA.FTZ R186, R57, R186, R171 ;  /* 0x000000ba39ba7223 */ /* 0x000fe200000100ab */
[----:B------:R-:W-:Y:S02]  /*3060*/  HADD2.F32 R187, -RZ, R187.H1_H1 ;  /* 0x300000bbffbb7230 */ /* 0x000fe40000004100 */
[----:B------:R-:W-:Y:S01]  /*3070*/  FMUL.FTZ R183, R203, R205 ;  /* 0x000000cdcbb77220 */ /* 0x000fe20000410000 */
[----:B------:R-:W-:Y:S01]  /*3080*/  FADD.FTZ R189, R135, R189 ;  /* 0x000000bd87bd7221 */ /* 0x000fe20000010000 */
[----:B------:R-:W-:Y:S01]  /*3090*/  FFMA.FTZ R171, R182, R135, R233 ;  /* 0x00000087b6ab7223 */ /* 0x000fe200000100e9 */
[----:B-1----:R-:W-:Y:S01]  /*30a0*/  FMUL.FTZ R225, R203, R134 ;  /* 0x00000086cbe17220 */ /* 0x002fe20000410000 */
[----:B------:R-:W-:Y:S01]  /*30b0*/  FMUL.FTZ R134, R26, R227 ;  /* 0x000000e31a867220 */ /* 0x000fe20000410000 */
[----:B------:R-:W-:Y:S01]  /*30c0*/  FMUL.FTZ R205, R27, R229 ;  /* 0x000000e51bcd7220 */ /* 0x000fe20000410000 */
[----:B------:R-:W-:Y:S01]  /*30d0*/  FADD.FTZ R135, R226, R17 ;  /* 0x00000011e2877221 */ /* 0x000fe20000010000 */
[-C--:B------:R-:W-:Y:S01]  /*30e0*/  FFMA.FTZ R17, R225, R226.reuse, R231 ;  /* 0x000000e2e1117223 */ /* 0x080fe200000100e7 */
[----:B------:R-:W-:Y:S01]  /*30f0*/  FFMA.FTZ R226, R58, R226, R134 ;  /* 0x000000e23ae27223 */ /* 0x000fe20000010086 */
[----:B------:R-:W-:Y:S01]  /*3100*/  FADD.FTZ R16, R187, R16 ;  /* 0x00000010bb107221 */ /* 0x000fe20000010000 */
[----:B------:R-:W-:Y:S01]  /*3110*/  FFMA.FTZ R228, R183, R187, R228 ;  /* 0x000000bbb7e47223 */ /* 0x000fe200000100e4 */
[----:B------:R-:W-:Y:S01]  /*3120*/  FADD.FTZ R192, R227, R192 ;  /* 0x000000c0e3c07221 */ /* 0x000fe20000010000 */
        /* <DEDUP_REMOVED lines=48> */
[----:B------:R-:W1:Y:S02]  /*3430*/  S2R R237, SR_TID.X ;  /* 0x0000000000ed7919 */ /* 0x000e640000002100 */
        /* <DEDUP_REMOVED lines=22> */
[----:B-1----:R-:W-:Y:S01]  /*35a0*/  LOP3.LUT R237, R237, 0x1f, RZ, 0xc0, !PT ;  /* 0x0000001feded7812 */ /* 0x002fe200078ec0ff */
[----:B0-----:R-:W-:Y:S06]  /*35b0*/  BRA.DIV UR6, `(.L_x_2641) ;  /* 0x0000003e06247947 */ /* 0x001fec000b800000 */
[----:B------:R-:W0:Y:S01]  /*35c0*/  SHFL.BFLY PT, R235, R205, 0x1, 0x1f ;  /* 0x0c201f00cdeb7f89 */ /* 0x000e2200000e0000 */
        /* <DEDUP_REMOVED lines=8> */
[----:B------:R-:W-:Y:S01]  /*3650*/  MOV R236, R134 ;  /* 0x0000008600ec7202 */ /* 0x000fe20000000f00 */
        /* <DEDUP_REMOVED lines=15> */
[----:B0-----:R-:W-:Y:S01]  /*3750*/  FADD.FTZ R227, R227, R235 ;  /* 0x000000ebe3e37221 */ /* 0x001fe20000010000 */
[----:B------:R-:W-:-:S04]  /*3760*/  MOV R235, R229 ;  /* 0x000000e500eb7202 */ /* 0x000fc80000000f00 */
[----:B--2---:R1:W0:Y:S03]  /*3770*/  SHFL.BFLY PT, R242, R227, 0x10, 0x1f ;  /* 0x0e001f00e3f27f89 */ /* 0x00422600000e0000 */
.L_x_2654:
[----:B------:R-:W-:Y:S01]  /*3780*/  FADD.FTZ R170, R205, R170 ;  /* 0x000000aacdaa7221 */ /* 0x000fe20000010000 */
[----:B0-----:R-:W-:Y:S01]  /*3790*/  FADD.FTZ R229, R227, R242 ;  /* 0x000000f2e3e57221 */ /* 0x001fe20000010000 */
[----:B------:R-:W-:Y:S02]  /*37a0*/  ISETP.NE.U32.AND P3, PT, RZ, UR18, PT ;  /* 0x00000012ff007c0c */ /* 0x000fe4000bf65070 */
[----:B------:R-:W-:Y:S01]  /*37b0*/  FMUL.FTZ R170, R170, UR11 ;  /* 0x0000000baaaa7c20 */ /* 0x000fe20008410000 */
[----:B------:R-:W-:Y:S01]  /*37c0*/  FMUL.FTZ R229, R229, UR11 ;  /* 0x0000000be5e57c20 */ /* 0x000fe20008410000 */
[----:B------:R-:W-:Y:S02]  /*37d0*/  ISETP.NE.AND.EX P3, PT, RZ, UR19, PT, P3 ;  /* 0x00000013ff007c0c */ /* 0x000fe4000bf65330 */
[----:B-----5:R-:W-:Y:S02]  /*37e0*/  LOP3.LUT P5, RZ, R138, 0xff0000, RZ, 0xc0, !PT ;  /* 0x00ff00008aff7812 */ /* 0x020fe400078ac0ff */
[----:B-1----:R-:W-:-:S02]  /*37f0*/  FSEL R227, R170, RZ, !P2 ;  /* 0x000000ffaae37208 */ /* 0x002fc40005000000 */
[----:B------:R-:W-:-:S03]  /*3800*/  LOP3.LUT P6, RZ, R138, 0xff00, RZ, 0xc0, !PT ;  /* 0x0000ff008aff7812 */ /* 0x000fc600078cc0ff */
[-CC-:B------:R-:W-:Y:S01]  /*3810*/  FFMA.FTZ R132, R0, R229.reuse, R227.reuse ;  /* 0x000000e500847223 */ /* 0x180fe200000100e3 */
[----:B------:R-:W-:Y:S01]  /*3820*/  @P1 MOV R0, R200 ;  /* 0x000000c800001202 */ /* 0x000fe20000000f00 */
[-CC-:B------:R-:W-:Y:S01]  /*3830*/  FFMA.FTZ R133, R206, R229.reuse, R227.reuse ;  /* 0x000000e5ce857223 */ /* 0x180fe200000100e3 */
[----:B------:R-:W-:Y:S01]  /*3840*/  FFMA.FTZ R134, R209, R229, R227 ;  /* 0x000000e5d1867223 */ /* 0x000fe200000100e3 */
[----:B------:R-:W-:Y:S01]  /*3850*/  FADD.FTZ R132, R207, -R132 ;  /* 0x80000084cf847221 */ /* 0x000fe20000010000 */
[----:B------:R-:W-:Y:S01]  /*3860*/  @P1 LOP3.LUT P2, RZ, R0, 0xff, RZ, 0xc0, !PT ;  /* 0x000000ff00ff1812 */ /* 0x000fe2000784c0ff */
[----:B------:R-:W-:Y:S01]  /*3870*/  FADD.FTZ R133, R136, -R133 ;  /* 0x8000008588857221 */ /* 0x000fe20000010000 */
[----:B------:R-:W-:Y:S01]  /*3880*/  MOV R0, R138 ;  /* 0x0000008a00007202 */ /* 0x000fe20000000f00 */
[C---:B------:R-:W-:Y:S01]  /*3890*/  FMUL.FTZ R132, R203.reuse, R132 ;  /* 0x00000084cb847220 */ /* 0x040fe20000410000 */
[----:B------:R-:W-:Y:S01]  /*38a0*/  FADD.FTZ R134, R208, -R134 ;  /* 0x80000086d0867221 */ /* 0x000fe20000010000 */
[C---:B------:R-:W-:Y:S01]  /*38b0*/  FMUL.FTZ R133, R203.reuse, R133 ;  /* 0x00000085cb857220 */ /* 0x040fe20000410000 */
[----:B------:R-:W-:Y:S01]  /*38c0*/  LOP3.LUT P4, RZ, R0, 0xff, RZ, 0xc0, !PT ;  /* 0x000000ff00ff7812 */ /* 0x000fe2000788c0ff */
[----:B------:R-:W-:Y:S01]  /*38d0*/  @P3 FADD.FTZ R132, R88, R132 ;  /* 0x0000008458843221 */ /* 0x000fe20000010000 */
[----:B------:R-:W-:Y:S01]  /*38e0*/  FMUL.FTZ R134, R203, R134 ;  /* 0x00000086cb867220 */ /* 0x000fe20000410000 */
[----:B------:R-:W-:Y:S01]  /*38f0*/  @P3 FADD.FTZ R133, R89, R133 ;  /* 0x0000008559853221 */ /* 0x000fe20000010000 */
[-CC-:B------:R-:W-:Y:S01]  /*3900*/  FFMA.FTZ R212, R212, R229.reuse, R227.reuse ;  /* 0x000000e5d4d47223 */ /* 0x180fe200000100e3 */
[----:B------:R-:W-:Y:S01]  /*3910*/  FMUL.FTZ R205, R132, UR16 ;  /* 0x0000001084cd7c20 */ /* 0x000fe20008410000 */
[----:B------:R-:W-:Y:S01]  /*3920*/  @P3 FADD.FTZ R134, R90, R134 ;  /* 0x000000865a863221 */ /* 0x000fe20000010000 */
[-CC-:B------:R-:W-:Y:S01]  /*3930*/  FFMA.FTZ R214, R214, R229.reuse, R227.reuse ;  /* 0x000000e5d6d67223 */ /* 0x180fe200000100e3 */
[----:B------:R-:W-:Y:S01]  /*3940*/  FADD.FTZ R212, R137, -R212 ;  /* 0x800000d489d47221 */ /* 0x000fe20000010000 */
[-CC-:B------:R-:W-:Y:S01]  /*3950*/  FFMA.FTZ R216, R216, R229.reuse, R227.reuse ;  /* 0x000000e5d8d87223 */ /* 0x180fe200000100e3 */
[----:B------:R-:W-:Y:S01]  /*3960*/  @P1 FSEL R0, R205, RZ, P2 ;  /* 0x000000ffcd001208 */ /* 0x000fe20001000000 */
[----:B------:R-:W-:Y:S01]  /*3970*/  FMUL.FTZ R170, R134, UR16 ;  /* 0x0000001086aa7c20 */ /* 0x000fe20008410000 */
[----:B------:R-:W-:Y:S01]  /*3980*/  @P1 LOP3.LUT P2, RZ, R200, 0xff00, RZ, 0xc0, !PT ;  /* 0x0000ff00c8ff1812 */ /* 0x000fe2000784c0ff */
[----:B------:R-:W-:Y:S01]  /*3990*/  FADD.FTZ R214, R213, -R214 ;  /* 0x800000d6d5d67221 */ /* 0x000fe20000010000 */
[----:B------:R-:W-:Y:S01]  /*39a0*/  @P1 F2FP.F16.F32.PACK_AB R0, RZ, R0 ;  /* 0x00000000ff00123e */ /* 0x000fe200000000ff */
[----:B------:R-:W-:Y:S01]  /*39b0*/  FADD.FTZ R216, R215, -R216 ;  /* 0x800000d8d7d87221 */ /* 0x000fe20000010000 */
[-C--:B------:R-:W-:Y:S01]  /*39c0*/  FFMA.FTZ R218, R218, R229.reuse, R227 ;  /* 0x000000e5dada7223 */ /* 0x080fe200000100e3 */
[----:B------:R-:W-:Y:S01]  /*39d0*/  FMUL.FTZ R207, R203, R214 ;  /* 0x000000d6cbcf7220 */ /* 0x000fe20000410000 */
[----:B------:R-:W-:Y:S01]  /*39e0*/  @P1 PRMT R120, R0, 0x7610, R120 ;  /* 0x0000761000781816 */ /* 0x000fe20000000078 */
[----:B------:R-:W-:Y:S01]  /*39f0*/  FMUL.FTZ R0, R133, UR16 ;  /* 0x0000001085007c20 */ /* 0x000fe20008410000 */
[----:B------:R-:W-:Y:S01]  /*3a00*/  FMUL.FTZ R208, R203, R216 ;  /* 0x000000d8cbd07220 */ /* 0x000fe20000410000 */
[----:B------:R-:W-:Y:S01]  /*3a10*/  @P3 FADD.FTZ R207, R92, R207 ;  /* 0x000000cf5ccf3221 */ /* 0x000fe20000010000 */
[----:B------:R-:W-:Y:S01]  /*3a20*/  FADD.FTZ R218, R217, -R218 ;  /* 0x800000dad9da7221 */ /* 0x000fe20000010000 */
[----:B------:R-:W-:Y:S01]  /*3a30*/  FFMA.FTZ R213, R224, R229, R227 ;  /* 0x000000e5e0d57223 */ /* 0x000fe200000100e3 */
[----:B------:R-:W-:Y:S01]  /*3a40*/  @P1 FSEL R135, R0, RZ, P2 ;  /* 0x000000ff00871208 */ /* 0x000fe20001000000 */
[----:B------:R-:W-:Y:S01]  /*3a50*/  FMUL.FTZ R171, R207, UR16 ;  /* 0x00000010cfab7c20 */ /* 0x000fe20008410000 */
[----:B------:R-:W-:Y:S01]  /*3a60*/  @P1 LOP3.LUT P2, RZ, R200, 0xff0000, RZ, 0xc0, !PT ;  /* 0x00ff0000c8ff1812 */ /* 0x000fe2000784c0ff */
[----:B------:R-:W-:Y:S01]  /*3a70*/  @P3 FADD.FTZ R208, R93, R208 ;  /* 0x000000d05dd03221 */ /* 0x000fe20000010000 */
[----:B------:R-:W-:Y:S01]  /*3a80*/  @P1 F2FP.F16.F32.PACK_AB R135, RZ, R135 ;  /* 0x00000087ff87123e */ /* 0x000fe200000000ff */
[----:B------:R-:W-:Y:S01]  /*3a90*/  FMUL.FTZ R209, R203, R218 ;  /* 0x000000dacbd17220 */ /* 0x000fe20000410000 */
[----:B------:R-:W-:Y:S01]  /*3aa0*/  FADD.FTZ R213, R223, -R213 ;  /* 0x800000d5dfd57221 */ /* 0x000fe20000010000 */
[----:B------:R-:W-:Y:S01]  /*3ab0*/  FMUL.FTZ R206, R208, UR16 ;  /* 0x00000010d0ce7c20 */ /* 0x000fe20008410000 */
[----:B------:R-:W-:Y:S01]  /*3ac0*/  @P1 PRMT R120, R120, 0x5410, R135 ;  /* 0x0000541078781816 */ /* 0x000fe20000000087 */
[----:B------:R-:W-:Y:S01]  /*3ad0*/  @P3 FADD.FTZ R209, R94, R209 ;  /* 0x000000d15ed13221 */ /* 0x000fe20000010000 */
[----:B------:R-:W-:Y:S01]  /*3ae0*/  @P1 FSEL R135, R170, RZ, P2 ;  /* 0x000000ffaa871208 */ /* 0x000fe20001000000 */
[----:B------:R-:W-:Y:S01]  /*3af0*/  FMUL.FTZ R213, R203, R213 ;  /* 0x000000d5cbd57220 */ /* 0x000fe20000410000 */
[----:B------:R-:W-:Y:S01]  /*3b00*/  @P1 LOP3.LUT P2, RZ, R200, 0xff000000, RZ, 0xc0, !PT ;  /* 0xff000000c8ff1812 */ /* 0x000fe2000784c0ff */
[----:B------:R-:W-:Y:S01]  /*3b10*/  FFMA.FTZ R141, R141, R229, R227 ;  /* 0x000000e58d8d7223 */ /* 0x000fe200000100e3 */
[----:B------:R-:W-:Y:S01]  /*3b20*/  @P1 F2FP.F16.F32.PACK_AB R135, RZ, R135 ;  /* 0x00000087ff87123e */ /* 0x000fe200000000ff */
[----:B------:R-:W-:Y:S01]  /*3b30*/  @P3 FADD.FTZ R213, R95, R213 ;  /* 0x000000d55fd53221 */ /* 0x000fe20000010000 */
[----:B------:R-:W-:Y:S01]  /*3b40*/  FSEL R205, R205, RZ, P4 ;  /* 0x000000ffcdcd7208 */ /* 0x000fe20002000000 */
[-C--:B------:R-:W-:Y:S01]  /*3b50*/  FFMA.FTZ R152, R152, R229.reuse, R227 ;  /* 0x000000e598987223 */ /* 0x080fe200000100e3 */
[----:B------:R-:W-:Y:S01]  /*3b60*/  @P1 PRMT R121, R135, 0x7610, R121 ;  /* 0x0000761087791816 */ /* 0x000fe20000000079 */
[----:B------:R-:W-:Y:S01]  /*3b70*/  FMUL.FTZ R135, R203, R212 ;  /* 0x000000d4cb877220 */ /* 0x000fe20000410000 */
[----:B------:R-:W-:Y:S01]  /*3b80*/  FMUL.FTZ R212, R209, UR16 ;  /* 0x00000010d1d47c20 */ /* 0x000fe20008410000 */
[----:B------:R-:W-:Y:S01]  /*3b90*/  LOP3.LUT P4, RZ, R139, 0xff00, RZ, 0xc0, !PT ;  /* 0x0000ff008bff7812 */ /* 0x000fe2000788c0ff */
[-C--:B------:R-:W-:Y:S01]  /*3ba0*/  FFMA.FTZ R219, R219, R229.reuse, R227 ;  /* 0x000000e5dbdb7223 */ /* 0x080fe200000100e3 */
[----:B------:R-:W-:Y:S01]  /*3bb0*/  @P3 FADD.FTZ R135, R91, R135 ;  /* 0x000000875b873221 */ /* 0x000fe20000010000 */
[----:B------:R-:W-:Y:S01]  /*3bc0*/  FSEL R0, R0, RZ, P6 ;  /* 0x000000ff00007208 */ /* 0x000fe20003000000 */
[----:B------:R-:W-:Y:S01]  /*3bd0*/  FADD.FTZ R141, R140, -R141 ;  /* 0x8000008d8c8d7221 */ /* 0x000fe20000010000 */
[----:B------:R-:W-:Y:S01]  /*3be0*/  FADD.FTZ R152, R148, -R152 ;  /* 0x8000009894987221 */ /* 0x000fe20000010000 */
[----:B------:R-:W-:Y:S01]  /*3bf0*/  FMUL.FTZ R136, R135, UR16 ;  /* 0x0000001087887c20 */ /* 0x000fe20008410000 */
[----:B------:R-:W-:Y:S01]  /*3c00*/  FADD.FTZ R219, R220, -R219 ;  /* 0x800000dbdcdb7221 */ /* 0x000fe20000010000 */
[-CC-:B------:R-:W-:Y:S01]  /*3c10*/  FFMA.FTZ R157, R157, R229.reuse, R227.reuse ;  /* 0x000000e59d9d7223 */ /* 0x180fe200000100e3 */
[-CC-:B------:R-:W-:Y:S01]  /*3c20*/  FFMA.FTZ R153, R153, R229.reuse, R227.reuse ;  /* 0x000000e599997223 */ /* 0x180fe200000100e3 */
        /* <DEDUP_REMOVED lines=8> */
[----:B------:R-:W-:Y:S01]  /*3cb0*/  FADD.FTZ R154, R150, -R154 ;  /* 0x8000009a969a7221 */ /* 0x000fe20000010000 */
[----:B------:R-:W-:Y:S01]  /*3cc0*/  @P1 PRMT R121, R121, 0x5410, R137 ;  /* 0x0000541079791816 */ /* 0x000fe20000000089 */
[----:B------:R-:W-:Y:S01]  /*3cd0*/  FADD.FTZ R222, R221, -R222 ;  /* 0x800000deddde7221 */ /* 0x000fe20000010000 */
[----:B------:R-:W-:Y:S01]  /*3ce0*/  @P1 FSEL R137, R171, RZ, P2 ;  /* 0x000000ffab891208 */ /* 0x000fe20001000000 */
[----:B------:R-:W-:Y:S01]  /*3cf0*/  @P3 FADD.FTZ R140, R97, R140 ;  /* 0x0000008c618c3221 */ /* 0x000fe20000010000 */
[----:B------:R-:W-:Y:S01]  /*3d00*/  @P1 LOP3.LUT P2, RZ, R201, 0xff00, RZ, 0xc0, !PT ;  /* 0x0000ff00c9ff1812 */ /* 0x000fe2000784c0ff */
[C---:B------:R-:W-:Y:S01]  /*3d10*/  FMUL.FTZ R157, R203.reuse, R156 ;  /* 0x0000009ccb9d7220 */ /* 0x040fe20000410000 */
[----:B------:R-:W-:Y:S01]  /*3d20*/  @P1 F2FP.F16.F32.PACK_AB R137, RZ, R137 ;  /* 0x00000089ff89123e */ /* 0x000fe200000000ff */
[C---:B------:R-:W-:Y:S01]  /*3d30*/  FMUL.FTZ R149, R203.reuse, R149 ;  /* 0x00000095cb957220 */ /* 0x040fe20000410000 */
[C---:B------:R-:W-:Y:S01]  /*3d40*/  FMUL.FTZ R148, R203.reuse, R154 ;  /* 0x0000009acb947220 */ /* 0x040fe20000410000 */
[----:B------:R-:W-:Y:S01]  /*3d50*/  FMUL.FTZ R156, R203, R222 ;  /* 0x000000decb9c7220 */ /* 0x000fe20000410000 */
[----:B------:R-:W-:Y:S01]  /*3d60*/  @P1 PRMT R122, R137, 0x7610, R122 ;  /* 0x00007610897a1816 */ /* 0x000fe2000000007a */
[----:B------:R-:W-:Y:S01]  /*3d70*/  @P3 FADD.FTZ R149, R100, R149 ;  /* 0x0000009564953221 */ /* 0x000fe20000010000 */
[----:B------:R-:W-:Y:S01]  /*3d80*/  @P1 FSEL R137, R206, RZ, P2 ;  /* 0x000000ffce891208 */ /* 0x000fe20001000000 */
[----:B------:R-:W-:Y:S01]  /*3d90*/  @P3 FADD.FTZ R148, R101, R148 ;  /* 0x0000009465943221 */ /* 0x000fe20000010000 */
[----:B------:R-:W-:Y:S01]  /*3da0*/  @P1 LOP3.LUT P2, RZ, R201, 0xff0000, RZ, 0xc0, !PT ;  /* 0x00ff0000c9ff1812 */ /* 0x000fe2000784c0ff */
[----:B------:R-:W-:Y:S01]  /*3db0*/  @P3 FADD.FTZ R157, R102, R157 ;  /* 0x0000009d669d3221 */ /* 0x000fe20000010000 */
[----:B------:R-:W-:Y:S01]  /*3dc0*/  @P1 F2FP.F16.F32.PACK_AB R137, RZ, R137 ;  /* 0x00000089ff89123e */ /* 0x000fe200000000ff */
[----:B------:R-:W-:Y:S01]  /*3dd0*/  @P3 FADD.FTZ R156, R103, R156 ;  /* 0x0000009c679c3221 */ /* 0x000fe20000010000 */
[----:B------:R-:W-:Y:S01]  /*3de0*/  FSEL R206, R206, RZ, P4 ;  /* 0x000000ffcece7208 */ /* 0x000fe20002000000 */
[----:B------:R-:W-:Y:S01]  /*3df0*/  FMUL.FTZ R153, R148, UR16 ;  /* 0x0000001094997c20 */ /* 0x000fe20008410000 */
[----:B------:R-:W-:Y:S01]  /*3e00*/  @P1 PRMT R122, R122, 0x5410, R137 ;  /* 0x000054107a7a1816 */ /* 0x000fe20000000089 */
[-CC-:B------:R-:W-:Y:S01]  /*3e10*/  FFMA.FTZ R162, R162, R229.reuse, R227.reuse ;  /* 0x000000e5a2a27223 */ /* 0x180fe200000100e3 */
[----:B------:R-:W-:Y:S01]  /*3e20*/  @P1 FSEL R137, R212, RZ, P2 ;  /* 0x000000ffd4891208 */ /* 0x000fe20001000000 */
[-CC-:B------:R-:W-:Y:S01]  /*3e30*/  FFMA.FTZ R172, R172, R229.reuse, R227.reuse ;  /* 0x000000e5acac7223 */ /* 0x180fe200000100e3 */
[----:B------:R-:W-:Y:S01]  /*3e40*/  LOP3.LUT P2, RZ, R139, 0xff, RZ, 0xc0, !PT ;  /* 0x000000ff8bff7812 */ /* 0x000fe2000784c0ff */
[----:B------:R-:W-:Y:S01]  /*3e50*/  FFMA.FTZ R173, R173, R229, R227 ;  /* 0x000000e5adad7223 */ /* 0x000fe200000100e3 */
[----:B------:R-:W-:Y:S01]  /*3e60*/  @P1 F2FP.F16.F32.PACK_AB R137, RZ, R137 ;  /* 0x00000089ff89123e */ /* 0x000fe200000000ff */
[----:B------:R-:W-:Y:S01]  /*3e70*/  FADD.FTZ R172, R169, -R172 ;  /* 0x800000aca9ac7221 */ /* 0x000fe20000010000 */
[----:B------:R-:W-:Y:S01]  /*3e80*/  LOP3.LUT P4, RZ, R139, 0xff000000, RZ, 0xc0, !PT ;  /* 0xff0000008bff7812 */ /* 0x000fe2000788c0ff */
[----:B------:R-:W-:Y:S01]  /*3e90*/  FADD.FTZ R173, R167, -R173 ;  /* 0x800000ada7ad7221 */ /* 0x000fe20000010000 */
[----:B------:R-:W-:Y:S01]  /*3ea0*/  @P1 PRMT R123, R137, 0x7610, R123 ;  /* 0x00007610897b1816 */ /* 0x000fe2000000007b */
[-CC-:B------:R-:W-:Y:S01]  /*3eb0*/  FFMA.FTZ R179, R179, R229.reuse, R227.reuse ;  /* 0x000000e5b3b37223 */ /* 0x180fe200000100e3 */
[----:B------:R-:W-:Y:S01]  /*3ec0*/  FSEL R137, R170, RZ, P5 ;  /* 0x000000ffaa897208 */ /* 0x000fe20002800000 */
[-C--:B------:R-:W-:Y:S01]  /*3ed0*/  FFMA.FTZ R175, R175, R229.reuse, R227 ;  /* 0x000000e5afaf7223 */ /* 0x080fe200000100e3 */
[----:B------:R-:W-:Y:S01]  /*3ee0*/  LOP3.LUT P5, RZ, R138, 0xff000000, RZ, 0xc0, !PT ;  /* 0xff0000008aff7812 */ /* 0x000fe200078ac0ff */
[----:B------:R-:W-:Y:S01]  /*3ef0*/  FADD.FTZ R179, R181, -R179 ;  /* 0x800000b3b5b37221 */ /* 0x000fe20000010000 */
[----:B------:R-:W-:Y:S01]  /*3f00*/  FSEL R138, R171, RZ, P2 ;  /* 0x000000ffab8a7208 */ /* 0x000fe20001000000 */
[-CC-:B------:R-:W-:Y:S01]  /*3f10*/  FFMA.FTZ R184, R184, R229.reuse, R227.reuse ;  /* 0x000000e5b8b87223 */ /* 0x180fe200000100e3 */
[----:B------:R-:W-:Y:S01]  /*3f20*/  LOP3.LUT P2, RZ, R139, 0xff0000, RZ, 0xc0, !PT ;  /* 0x00ff00008bff7812 */ /* 0x000fe2000784c0ff */
[-CC-:B------:R-:W-:Y:S01]  /*3f30*/  FFMA.FTZ R182, R182, R229.reuse, R227.reuse ;  /* 0x000000e5b6b67223 */ /* 0x180fe200000100e3 */
[----:B------:R-:W-:Y:S01]  /*3f40*/  FSEL R136, R136, RZ, P5 ;  /* 0x000000ff88887208 */ /* 0x000fe20002800000 */
[----:B------:R-:W-:Y:S01]  /*3f50*/  FFMA.FTZ R177, R177, R229, R227 ;  /* 0x000000e5b1b17223 */ /* 0x000fe200000100e3 */
[----:B------:R-:W-:Y:S01]  /*3f60*/  FSEL R139, R212, RZ, P2 ;  /* 0x000000ffd48b7208 */ /* 0x000fe20001000000 */
[----:B------:R-:W-:Y:S01]  /*3f70*/  FMUL.FTZ R212, R213, UR16 ;  /* 0x00000010d5d47c20 */ /* 0x000fe20008410000 */
[----:B------:R-:W-:Y:S01]  /*3f80*/  @P1 LOP3.LUT P2, RZ, R201, 0xff000000, RZ, 0xc0, !PT ;  /* 0xff000000c9ff1812 */ /* 0x000fe2000784c0ff */
[----:B------:R-:W-:Y:S01]  /*3f90*/  FADD.FTZ R175, R174, -R175 ;  /* 0x800000afaeaf7221 */ /* 0x000fe20000010000 */
[----:B------:R-:W-:Y:S01]  /*3fa0*/  F2FP.F16.F32.PACK_AB R137, R136, R137 ;  /* 0x000000898889723e */ /* 0x000fe200000000ff */
[----:B------:R-:W-:Y:S01]  /*3fb0*/  FFMA.FTZ R180, R180, R229, R227 ;  /* 0x000000e5b4b47223 */ /* 0x000fe200000100e3 */
[----:B------:R-:W-:Y:S01]  /*3fc0*/  @P1 FSEL R170, R212, RZ, P2 ;  /* 0x000000ffd4aa1208 */ /* 0x000fe20001000000 */
[----:B------:R-:W-:Y:S01]  /*3fd0*/  FADD.FTZ R177, R176, -R177 ;  /* 0x800000b1b0b17221 */ /* 0x000fe20000010000 */
[----:B------:R-:W-:Y:S01]  /*3fe0*/  ISETP.NE.U32.AND P2, PT, RZ, UR14, PT ;  /* 0x0000000eff007c0c */ /* 0x000fe2000bf45070 */
[----:B------:R-:W-:Y:S01]  /*3ff0*/  FMUL.FTZ R175, R203, R175 ;  /* 0x000000afcbaf7220 */ /* 0x000fe20000410000 */
[----:B------:R-:W-:Y:S01]  /*4000*/  @P1 F2FP.F16.F32.PACK_AB R170, RZ, R170 ;  /* 0x000000aaffaa123e */ /* 0x000fe200000000ff */
[----:B------:R-:W-:Y:S01]  /*4010*/  FFMA.FTZ R225, R225, R229, R227 ;  /* 0x000000e5e1e17223 */ /* 0x000fe200000100e3 */
[----:B------:R-:W-:Y:S01]  /*4020*/  ISETP.NE.AND.EX P2, PT, RZ, UR15, PT, P2 ;  /* 0x0000000fff007c0c */ /* 0x000fe2000bf45320 */
[----:B------:R-:W-:Y:S01]  /*4030*/  FADD.FTZ R180, R178, -R180 ;  /* 0x800000b4b2b47221 */ /* 0x000fe20000010000 */
[----:B------:R-:W-:Y:S01]  /*4040*/  @P1 PRMT R123, R123, 0x5410, R170 ;  /* 0x000054107b7b1816 */ /* 0x000fe200000000aa */
[C---:B------:R-:W-:Y:S01]  /*4050*/  FMUL.FTZ R169, R203.reuse, R177 ;  /* 0x000000b1cba97220 */ /* 0x040fe20000410000 */
[----:B------:R-:W-:Y:S01]  /*4060*/  FSEL R212, R212, RZ, P4 ;  /* 0x000000ffd4d47208 */ /* 0x000fe20002000000 */
[----:B------:R-:W-:Y:S01]  /*4070*/  @P3 FADD.FTZ R175, R112, R175 ;  /* 0x000000af70af3221 */ /* 0x000fe20000010000 */
[----:B------:R-:W-:Y:S01]  /*4080*/  ISETP.NE.U32.AND P4, PT, RZ, UR14, PT ;  /* 0x0000000eff007c0c */ /* 0x000fe2000bf85070 */
[----:B------:R-:W-:Y:S01]  /*4090*/  FMUL.FTZ R180, R203, R180 ;  /* 0x000000b4cbb47220 */ /* 0x000fe20000410000 */
[----:B------:R-:W-:Y:S01]  /*40a0*/  F2FP.F16.F32.PACK_AB R139, R212, R139 ;  /* 0x0000008bd48b723e */ /* 0x000fe200000000ff */
[----:B------:R-:W-:Y:S01]  /*40b0*/  @P3 FADD.FTZ R169, R113, R169 ;  /* 0x000000a971a93221 */ /* 0x000fe20000010000 */
[----:B------:R-:W-:Y:S01]  /*40c0*/  ISETP.NE.AND.EX P4, PT, RZ, UR15, PT, P4 ;  /* 0x0000000fff007c0c */ /* 0x000fe2000bf85340 */
[----:B------:R-:W-:Y:S01]  /*40d0*/  @P3 FADD.FTZ R180, R114, R180 ;  /* 0x000000b472b43221 */ /* 0x000fe20000010000 */
[----:B------:R-:W-:Y:S01]  /*40e0*/  F2FP.F16.F32.PACK_AB R138, R206, R138 ;  /* 0x0000008ace8a723e */ /* 0x000fe200000000ff */
[----:B------:R-:W0:Y:S01]  /*40f0*/  @P2 LDC.64 R170, c[0x0][0x308] ;  /* 0x0000c200ffaa2b82 */ /* 0x000e220000000a00 */
[----:B------:R-:W-:Y:S01]  /*4100*/  SEL R133, R133, R125, P4 ;  /* 0x0000007d85857207 */ /* 0x000fe20002000000 */
[----:B------:R-:W-:Y:S01]  /*4110*/  FADD.FTZ R225, R226, -R225 ;  /* 0x800000e1e2e17221 */ /* 0x000fe20000010000 */
[----:B------:R-:W-:-:S02]  /*4120*/  SEL R134, R134, R126, P4 ;  /* 0x0000007e86867207 */ /* 0x000fc40002000000 */
[----:B------:R-:W-:Y:S02]  /*4130*/  SEL R135, R135, R127, P4 ;  /* 0x0000007f87877207 */ /* 0x000fe40002000000 */
[----:B------:R-:W-:Y:S02]  /*4140*/  @P2 SEL R132, R132, R124, P4 ;  /* 0x0000007c84842207 */ /* 0x000fe40002000000 */
[----:B------:R-:W-:Y:S01]  /*4150*/  F2FP.F16.F32.PACK_AB R136, R0, R205 ;  /* 0x000000cd0088723e */ /* 0x000fe200000000ff */
[----:B------:R-:W-:-:S04]  /*4160*/  FFMA.FTZ R0, R211, R229, R227 ;  /* 0x000000e5d3007223 */ /* 0x000fc800000100e3 */
[----:B------:R-:W-:-:S04]  /*4170*/  FADD.FTZ R0, R210, -R0 ;  /* 0x80000000d2007221 */ /* 0x000fc80000010000 */
[----:B------:R-:W-:-:S04]  /*4180*/  FMUL.FTZ R0, R203, R0 ;  /* 0x00000000cb007220 */ /* 0x000fc80000410000 */
[----:B------:R-:W-:Y:S01]  /*4190*/  @P3 FADD.FTZ R0, R98, R0 ;  /* 0x0000000062003221 */ /* 0x000fe20000010000 */
[----:B0-----:R-:W-:-:S04]  /*41a0*/  @P2 IMAD.WIDE.U32 R170, R204, 0x20, R170 ;  /* 0x00000020ccaa2825 */ /* 0x001fc800078e00aa */
[----:B------:R-:W-:Y:S01]  /*41b0*/  FMUL.FTZ R150, R0, UR16 ;  /* 0x0000001000967c20 */ /* 0x000fe20008410000 */
[----:B------:R0:W-:Y:S02]  /*41c0*/  @P2 STG.E.128 desc[UR4][R170.64], R132 ;  /* 0x00000084aa002986 */ /* 0x0001e4000c101d04 */
[----:B0-----:R-:W-:Y:S02]  /*41d0*/  SEL R133, R208, R129, P4 ;  /* 0x00000081d0857207 */ /* 0x001fe40002000000 */
[----:B------:R-:W-:Y:S02]  /*41e0*/  SEL R134, R209, R130, P4 ;  /* 0x00000082d1867207 */ /* 0x000fe40002000000 */
[----:B------:R-:W0:Y:S01]  /*41f0*/  LDC.64 R208, c[0x0][0x2f8] ;  /* 0x0000be00ffd07b82 */ /* 0x000e220000000a00 */
[----:B------:R-:W-:Y:S02]  /*4200*/  SEL R132, R207, R128, P4 ;  /* 0x00000080cf847207 */ /* 0x000fe40002000000 */
[----:B------:R-:W-:-:S05]  /*4210*/  SEL R135, R213, R131, P4 ;  /* 0x00000083d5877207 */ /* 0x000fca0002000000 */
[----:B------:R0:W-:Y:S02]  /*4220*/  @P2 STG.E.128 desc[UR4][R170.64+0x10], R132 ;  /* 0x00001084aa002986 */ /* 0x0001e4000c101d04 */
[----:B0-----:R-:W-:Y:S01]  /*4230*/  IMAD.WIDE.U32 R132, R204, 0x10, R208 ;  /* 0x00000010cc847825 */ /* 0x001fe200078e00d0 */
[----:B------:R-:W0:Y:S03]  /*4240*/  @P1 LDC.64 R134, c[0x0][0x300] ;  /* 0x0000c000ff861b82 */ /* 0x000e260000000a00 */
[----:B------:R-:W-:Y:S01]  /*4250*/  FMUL.FTZ R171, R140, UR16 ;  /* 0x000000108cab7c20 */ /* 0x000fe20008410000 */
[----:B------:R1:W-:Y:S04]  /*4260*/  STG.E.128 desc[UR4][R132.64], R136 ;  /* 0x0000008884007986 */ /* 0x0003e8000c101d04 */
[----:B-1----:R-:W1:Y:S01]  /*4270*/  @P2 LDC.64 R136, c[0x0][0x308] ;  /* 0x0000c200ff882b82 */ /* 0x002e620000000a00 */
[C---:B------:R-:W-:Y:S01]  /*4280*/  FMUL.FTZ R139, R203.reuse, R141 ;  /* 0x0000008dcb8b7220 */ /* 0x040fe20000410000 */
[----:B------:R-:W-:Y:S01]  /*4290*/  FMUL.FTZ R138, R203, R219 ;  /* 0x000000dbcb8a7220 */ /* 0x000fe20000410000 */
[----:B0-----:R-:W-:Y:S01]  /*42a0*/  @P1 IMAD.WIDE.U32 R204, R204, 0x10, R134 ;  /* 0x00000010cccc1825 */ /* 0x001fe200078e0086 */
[----:B------:R-:W-:-:S03]  /*42b0*/  SEL R133, R140, R125, P4 ;  /* 0x0000007d8c857207 */ /* 0x000fc60002000000 */
[----:B------:R-:W-:Y:S01]  /*42c0*/  @P3 FADD.FTZ R139, R96, R139 ;  /* 0x0000008b608b3221 */ /* 0x000fe20000010000 */
[----:B------:R-:W-:Y:S01]  /*42d0*/  @P3 FADD.FTZ R138, R99, R138 ;  /* 0x0000008a638a3221 */ /* 0x000fe20000010000 */
[----:B------:R-:W-:Y:S01]  /*42e0*/  SEL R134, R0, R126, P4 ;  /* 0x0000007e00867207 */ /* 0x000fe20002000000 */
[----:B------:R-:W-:Y:S02]  /*42f0*/  @P1 STG.E.128 desc[UR4][R204.64], R120 ;  /* 0x00000078cc001986 */ /* 0x000fe4000c101d04 */
[C---:B------:R-:W-:Y:S01]  /*4300*/  SEL R132, R139.reuse, R124, P4 ;  /* 0x0000007c8b847207 */ /* 0x040fe20002000000 */
[----:B------:R-:W-:Y:S01]  /*4310*/  FMUL.FTZ R139, R139, UR16 ;  /* 0x000000108b8b7c20 */ /* 0x000fe20008410000 */
[C---:B------:R-:W-:Y:S01]  /*4320*/  SEL R135, R138.reuse, R127, P4 ;  /* 0x0000007f8a877207 */ /* 0x040fe20002000000 */
[----:B------:R-:W-:Y:S01]  /*4330*/  FMUL.FTZ R138, R138, UR16 ;  /* 0x000000108a8a7c20 */ /* 0x000fe20008410000 */
[----:B-1----:R-:W-:-:S05]  /*4340*/  @P2 IMAD.WIDE.U32 R136, R4, 0x20, R136 ;  /* 0x0000002004882825 */ /* 0x002fca00078e0088 */
        /* <DEDUP_REMOVED lines=22> */
[C---:B------:R-:W-:Y:S01]  /*44b0*/  FMUL.FTZ R132, R203.reuse, R132 ;  /* 0x00000084cb847220 */ /* 0x040fe20000410000 */
[----:B------:R-:W-:Y:S01]  /*44c0*/  @P1 LOP3.LUT P6, RZ, R198, 0xff00, RZ, 0xc0, !PT ;  /* 0x0000ff00c6ff1812 */ /* 0x000fe200078cc0ff */
[----:B------:R-:W-:Y:S01]  /*44d0*/  FMUL.FTZ R133, R203, R133 ;  /* 0x00000085cb857220 */ /* 0x000fe20000410000 */
[C---:B------:R-:W-:Y:S01]  /*44e0*/  FSEL R0, R171.reuse, RZ, P5 ;  /* 0x000000ffab007208 */ /* 0x040fe20002800000 */
        /* <DEDUP_REMOVED lines=18> */
[----:B------:R-:W-:Y:S01]  /*4610*/  FMUL.FTZ R136, R203, R136 ;  /* 0x00000088cb887220 */ /* 0x000fe20000410000 */
[----:B------:R-:W-:Y:S01]  /*4620*/  @P1 FSEL R154, R138, RZ, P6 ;  /* 0x000000ff8a9a1208 */ /* 0x000fe20003000000 */
[----:B------:R-:W-:Y:S01]  /*4630*/  FADD.FTZ R137, R166, -R137 ;  /* 0x80000089a6897221 */ /* 0x000fe20000010000 */
        /* <DEDUP_REMOVED lines=8> */
[----:B------:R-:W-:Y:S01]  /*46c0*/  FSEL R149, R153, RZ, P5 ;  /* 0x000000ff99957208 */ /* 0x000fe20002800000 */
[----:B------:R-:W-:Y:S01]  /*46d0*/  FMUL.FTZ R138, R203, R172 ;  /* 0x000000accb8a7220 */ /* 0x000fe20000410000 */
[----:B------:R-:W-:Y:S01]  /*46e0*/  @P1 LOP3.LUT P6, RZ, R199, 0xff00, RZ, 0xc0, !PT ;  /* 0x0000ff00c7ff1812 */ /* 0x000fe200078cc0ff */
[----:B------:R-:W-:Y:S01]  /*46f0*/  FMUL.FTZ R139, R203, R173 ;  /* 0x000000adcb8b7220 */ /* 0x000fe20000410000 */
[----:B------:R-:W-:Y:S01]  /*4700*/  LOP3.LUT P5, RZ, R145, 0xff0000, RZ, 0xc0, !PT ;  /* 0x00ff000091ff7812 */ /* 0x000fe200078ac0ff */
[----:B------:R-:W-:Y:S01]  /*4710*/  @P3 FADD.FTZ R138, R110, R138 ;  /* 0x0000008a6e8a3221 */ /* 0x000fe20000010000 */
[----:B------:R-:W-:Y:S01]  /*4720*/  @P1 FSEL R153, R153, RZ, P6 ;  /* 0x000000ff99991208 */ /* 0x000fe20003000000 */
[----:B------:R-:W-:Y:S01]  /*4730*/  @P3 FADD.FTZ R139, R111, R139 ;  /* 0x0000008b6f8b3221 */ /* 0x000fe20000010000 */
[----:B------:R-:W-:Y:S01]  /*4740*/  FSEL R204, R157, RZ, P5 ;  /* 0x000000ff9dcc7208 */ /* 0x000fe20002800000 */
[----:B------:R-:W-:Y:S01]  /*4750*/  FMUL.FTZ R181, R138, UR16 ;  /* 0x000000108ab57c20 */ /* 0x000fe20008410000 */
[----:B------:R-:W-:Y:S01]  /*4760*/  LOP3.LUT P6, RZ, R145, 0xff000000, RZ, 0xc0, !PT ;  /* 0xff00000091ff7812 */ /* 0x000fe200078cc0ff */
[----:B------:R-:W-:Y:S01]  /*4770*/  FADD.FTZ R172, R186, -R182 ;  /* 0x800000b6baac7221 */ /* 0x000fe20000010000 */
[----:B------:R-:W-:Y:S01]  /*4780*/  @P1 LOP3.LUT P5, RZ, R199, 0xff0000, RZ, 0xc0, !PT ;  /* 0x00ff0000c7ff1812 */ /* 0x000fe200078ac0ff */
[----:B------:R-:W-:Y:S01]  /*4790*/  FFMA.FTZ R227, R183, R229, R227 ;  /* 0x000000e5b7e37223 */ /* 0x000fe200000100e3 */
[----:B------:R-:W-:Y:S01]  /*47a0*/  MOV R135, R146 ;  /* 0x0000009200877202 */ /* 0x000fe20000000f00 */
[----:B------:R-:W-:Y:S01]  /*47b0*/  FMUL.FTZ R168, R203, R179 ;  /* 0x000000b3cba87220 */ /* 0x000fe20000410000 */
[----:B------:R-:W-:Y:S01]  /*47c0*/  @P1 FSEL R205, R157, RZ, P5 ;  /* 0x000000ff9dcd1208 */ /* 0x000fe20002800000 */
[----:B------:R-:W-:Y:S01]  /*47d0*/  FMUL.FTZ R179, R175, UR16 ;  /* 0x00000010afb37c20 */ /* 0x000fe20008410000 */
[----:B------:R-:W-:Y:S01]  /*47e0*/  FSEL R206, R156, RZ, P6 ;  /* 0x000000ff9cce7208 */ /* 0x000fe20003000000 */
[----:B------:R-:W-:Y:S01]  /*47f0*/  @P3 FADD.FTZ R168, R115, R168 ;  /* 0x000000a873a83221 */ /* 0x000fe20000010000 */
[----:B------:R-:W-:Y:S01]  /*4800*/  LOP3.LUT P5, RZ, R135, 0xff, RZ, 0xc0, !PT ;  /* 0x000000ff87ff7812 */ /* 0x000fe200078ac0ff */
[----:B------:R-:W-:Y:S01]  /*4810*/  FMUL.FTZ R173, R180, UR16 ;  /* 0x00000010b4ad7c20 */ /* 0x000fe20008410000 */
[----:B------:R-:W-:Y:S01]  /*4820*/  @P1 LOP3.LUT P6, RZ, R199, 0xff000000, RZ, 0xc0, !PT ;  /* 0xff000000c7ff1812 */ /* 0x000fe200078cc0ff */
[----:B------:R-:W-:Y:S01]  /*4830*/  FMUL.FTZ R172, R203, R172 ;  /* 0x000000accbac7220 */ /* 0x000fe20000410000 */
[----:B------:R-:W-:Y:S01]  /*4840*/  @P1 MOV R135, R196 ;  /* 0x000000c400871202 */ /* 0x000fe20000000f00 */
[----:B------:R-:W-:Y:S01]  /*4850*/  FADD.FTZ R227, R187, -R227 ;  /* 0x800000e3bbe37221 */ /* 0x000fe20000010000 */
[----:B------:R-:W-:Y:S01]  /*4860*/  @P1 FSEL R207, R156, RZ, P6 ;  /* 0x000000ff9ccf1208 */ /* 0x000fe20003000000 */
[----:B------:R-:W-:Y:S01]  /*4870*/  @P3 FADD.FTZ R172, R117, R172 ;  /* 0x000000ac75ac3221 */ /* 0x000fe20000010000 */
[----:B------:R-:W-:Y:S01]  /*4880*/  @P1 LOP3.LUT P6, RZ, R135, 0xff, RZ, 0xc0, !PT ;  /* 0x000000ff87ff1812 */ /* 0x000fe200078cc0ff */
[----:B------:R-:W-:Y:S01]  /*4890*/  FADD.FTZ R135, R163, -R162 ;  /* 0x800000a2a3877221 */ /* 0x000fe20000010000 */
[----:B------:R-:W-:Y:S01]  /*48a0*/  FSEL R151, R160, RZ, P5 ;  /* 0x000000ffa0977208 */ /* 0x000fe20002800000 */
[----:B------:R-:W-:Y:S01]  /*48b0*/  FMUL.FTZ R162, R134, UR16 ;  /* 0x0000001086a27c20 */ /* 0x000fe20008410000 */
[----:B------:R-:W-:Y:S01]  /*48c0*/  LOP3.LUT P5, RZ, R146, 0xff00, RZ, 0xc0, !PT ;  /* 0x0000ff0092ff7812 */ /* 0x000fe200078ac0ff */
[----:B------:R-:W-:Y:S01]  /*48d0*/  FMUL.FTZ R135, R203, R135 ;  /* 0x00000087cb877220 */ /* 0x000fe20000410000 */
[----:B------:R-:W-:Y:S01]  /*48e0*/  @P1 FSEL R160, R160, RZ, P6 ;  /* 0x000000ffa0a01208 */ /* 0x000fe20003000000 */
[----:B------:R-:W-:Y:S01]  /*48f0*/  FMUL.FTZ R163, R137, UR16 ;  /* 0x0000001089a37c20 */ /* 0x000fe20008410000 */
[----:B------:R-:W-:Y:S01]  /*4900*/  @P1 LOP3.LUT P6, RZ, R196, 0xff00, RZ, 0xc0, !PT ;  /* 0x0000ff00c4ff1812 */ /* 0x000fe200078cc0ff */
[----:B------:R-:W-:Y:S01]  /*4910*/  @P3 FADD.FTZ R135, R107, R135 ;  /* 0x000000876b873221 */ /* 0x000fe20000010000 */
[----:B------:R-:W-:-:S02]  /*4920*/  FSEL R145, R159, RZ, P5 ;  /* 0x000000ff9f917208 */ /* 0x000fc40002800000 */
[----:B------:R-:W-:Y:S01]  /*4930*/  LOP3.LUT P5, RZ, R146, 0xff0000, RZ, 0xc0, !PT ;  /* 0x00ff000092ff7812 */ /* 0x000fe200078ac0ff */
[----:B------:R-:W-:Y:S01]  /*4940*/  FMUL.FTZ R164, R135, UR16 ;  /* 0x0000001087a47c20 */ /* 0x000fe20008410000 */
[----:B------:R-:W-:Y:S02]  /*4950*/  @P1 FSEL R159, R159, RZ, P6 ;  /* 0x000000ff9f9f1208 */ /* 0x000fe40003000000 */
[----:B------:R-:W-:Y:S02]  /*4960*/  @P1 LOP3.LUT P6, RZ, R196, 0xff0000, RZ, 0xc0, !PT ;  /* 0x00ff0000c4ff1812 */ /* 0x000fe400078cc0ff */
[----:B------:R-:W-:Y:S02]  /*4970*/  FSEL R156, R162, RZ, P5 ;  /* 0x000000ffa29c7208 */ /* 0x000fe40002800000 */
[----:B------:R-:W-:Y:S02]  /*4980*/  LOP3.LUT P5, RZ, R146, 0xff000000, RZ, 0xc0, !PT ;  /* 0xff00000092ff7812 */ /* 0x000fe400078ac0ff */
[----:B------:R-:W-:-:S02]  /*4990*/  @P1 FSEL R162, R162, RZ, P6 ;  /* 0x000000ffa2a21208 */ /* 0x000fc40003000000 */
[----:B------:R-:W-:Y:S02]  /*49a0*/  @P1 LOP3.LUT P6, RZ, R196, 0xff000000, RZ, 0xc0, !PT ;  /* 0xff000000c4ff1812 */ /* 0x000fe400078cc0ff */
[C---:B------:R-:W-:Y:S02]  /*49b0*/  FSEL R155, R164.reuse, RZ, P5 ;  /* 0x000000ffa49b7208 */ /* 0x040fe40002800000 */
[----:B------:R-:W-:Y:S02]  /*49c0*/  LOP3.LUT P5, RZ, R147, 0xff, RZ, 0xc0, !PT ;  /* 0x000000ff93ff7812 */ /* 0x000fe400078ac0ff */
[----:B------:R-:W-:Y:S02]  /*49d0*/  @P1 FSEL R164, R164, RZ, P6 ;  /* 0x000000ffa4a41208 */ /* 0x000fe40003000000 */
[----:B------:R-:W-:Y:S02]  /*49e0*/  @P1 LOP3.LUT P6, RZ, R197, 0xff, RZ, 0xc0, !PT ;  /* 0x000000ffc5ff1812 */ /* 0x000fe400078cc0ff */
[----:B------:R-:W-:-:S02]  /*49f0*/  FSEL R158, R161, RZ, P5 ;  /* 0x000000ffa19e7208 */ /* 0x000fc40002800000 */
[----:B------:R-:W-:Y:S02]  /*4a00*/  LOP3.LUT P5, RZ, R147, 0xff00, RZ, 0xc0, !PT ;  /* 0x0000ff0093ff7812 */ /* 0x000fe400078ac0ff */
[----:B------:R-:W-:Y:S02]  /*4a10*/  @P1 FSEL R161, R161, RZ, P6 ;  /* 0x000000ffa1a11208 */ /* 0x000fe40003000000 */
[----:B------:R-:W-:Y:S02]  /*4a20*/  @P1 LOP3.LUT P6, RZ, R197, 0xff00, RZ, 0xc0, !PT ;  /* 0x0000ff00c5ff1812 */ /* 0x000fe400078cc0ff */
[----:B------:R-:W-:Y:S02]  /*4a30*/  FSEL R157, R163, RZ, P5 ;  /* 0x000000ffa39d7208 */ /* 0x000fe40002800000 */
[----:B------:R-:W-:Y:S02]  /*4a40*/  LOP3.LUT P5, RZ, R147, 0xff0000, RZ, 0xc0, !PT ;  /* 0x00ff000093ff7812 */ /* 0x000fe400078ac0ff */
[----:B------:R-:W-:-:S02]  /*4a50*/  @P1 FSEL R163, R163, RZ, P6 ;  /* 0x000000ffa3a31208 */ /* 0x000fc40003000000 */
[----:B------:R-:W-:Y:S01]  /*4a60*/  LOP3.LUT P6, RZ, R147, 0xff000000, RZ, 0xc0, !PT ;  /* 0xff00000093ff7812 */ /* 0x000fe200078cc0ff */
[----:B------:R-:W-:Y:S01]  /*4a70*/  FADD.FTZ R147, R185, -R184 ;  /* 0x800000b8b9937221 */ /* 0x000fe20000010000 */
[----:B------:R-:W-:Y:S01]  /*4a80*/  FSEL R182, R181, RZ, P5 ;  /* 0x000000ffb5b67208 */ /* 0x000fe20002800000 */
[----:B------:R-:W-:Y:S01]  /*4a90*/  FMUL.FTZ R184, R139, UR16 ;  /* 0x000000108bb87c20 */ /* 0x000fe20008410000 */
[----:B------:R-:W-:Y:S01]  /*4aa0*/  @P1 LOP3.LUT P5, RZ, R197, 0xff0000, RZ, 0xc0, !PT ;  /* 0x00ff0000c5ff1812 */ /* 0x000fe200078ac0ff */
[----:B------:R-:W-:Y:S01]  /*4ab0*/  FMUL.FTZ R147, R203, R147 ;  /* 0x00000093cb937220 */ /* 0x000fe20000410000 */
[----:B------:R-:W-:Y:S02]  /*4ac0*/  MOV R146, R142 ;  /* 0x0000008e00927202 */ /* 0x000fe40000000f00 */
[----:B------:R-:W-:Y:S01]  /*4ad0*/  @P1 FSEL R181, R181, RZ, P5 ;  /* 0x000000ffb5b51208 */ /* 0x000fe20002800000 */
[----:B------:R-:W-:Y:S01]  /*4ae0*/  @P3 FADD.FTZ R147, R116, R147 ;  /* 0x0000009374933221 */ /* 0x000fe20000010000 */
[----:B------:R-:W-:-:S02]  /*4af0*/  FSEL R183, R184, RZ, P6 ;  /* 0x000000ffb8b77208 */ /* 0x000fc40003000000 */
[----:B------:R-:W-:Y:S02]  /*4b00*/  LOP3.LUT P5, RZ, R146, 0xff, RZ, 0xc0, !PT ;  /* 0x000000ff92ff7812 */ /* 0x000fe400078ac0ff */
[----:B------:R-:W-:Y:S02]  /*4b10*/  @P1 LOP3.LUT P6, RZ, R197, 0xff000000, RZ, 0xc0, !PT ;  /* 0xff000000c5ff1812 */ /* 0x000fe400078cc0ff */
[----:B------:R-:W-:Y:S02]  /*4b20*/  @P1 MOV R146, R194 ;  /* 0x000000c200921202 */ /* 0x000fe40000000f00 */
[----:B------:R-:W-:Y:S02]  /*4b30*/  @P1 FSEL R184, R184, RZ, P6 ;  /* 0x000000ffb8b81208 */ /* 0x000fe40003000000 */
[----:B------:R-:W-:Y:S01]  /*4b40*/  @P1 LOP3.LUT P6, RZ, R146, 0xff, RZ, 0xc0, !PT ;  /* 0x000000ff92ff1812 */ /* 0x000fe200078cc0ff */
[----:B------:R-:W-:Y:S01]  /*4b50*/  FMUL.FTZ R146, R203, R225 ;  /* 0x000000e1cb927220 */ /* 0x000fe20000410000 */
        /* <DEDUP_REMOVED lines=11> */
[-C--:B------:R-:W-:Y:S02]  /*4c10*/  SEL R135, R135, R127.reuse, P4 ;  /* 0x0000007f87877207 */ /* 0x080fe40002000000 */
[----:B------:R-:W-:Y:S02]  /*4c20*/  SEL R126, R180, R126, P4 ;  /* 0x0000007eb47e7207 */ /* 0x000fe40002000000 */
[C---:B------:R-:W-:Y:S01]  /*4c30*/  SEL R127, R168.reuse, R127, P4 ;  /* 0x0000007fa87f7207 */ /* 0x040fe20002000000 */
[----:B------:R-:W-:Y:S01]  /*4c40*/  FMUL.FTZ R168, R168, UR16 ;  /* 0x00000010a8a87c20 */ /* 0x000fe20008410000 */
[----:B------:R-:W-:-:S02]  /*4c50*/  @P1 FSEL R180, R169, RZ, P5 ;  /* 0x000000ffa9b41208 */ /* 0x000fc40002800000 */
[----:B------:R-:W-:Y:S02]  /*4c60*/  FSEL R166, R173, RZ, P6 ;  /* 0x000000ffada67208 */ /* 0x000fe40003000000 */
[C---:B------:R-:W-:Y:S02]  /*4c70*/  @P1 LOP3.LUT P5, RZ, R194.reuse, 0xff0000, RZ, 0xc0, !PT ;  /* 0x00ff0000c2ff1812 */ /* 0x040fe400078ac0ff */
[----:B------:R-:W-:Y:S02]  /*4c80*/  @P1 LOP3.LUT P6, RZ, R194, 0xff000000, RZ, 0xc0, !PT ;  /* 0xff000000c2ff1812 */ /* 0x000fe400078cc0ff */
[-C--:B------:R-:W-:Y:S02]  /*4c90*/  SEL R136, R136, R128.reuse, P4 ;  /* 0x0000008088887207 */ /* 0x080fe40002000000 */
[C---:B------:R-:W-:Y:S01]  /*4ca0*/  SEL R128, R147.reuse, R128, P4 ;  /* 0x0000008093807207 */ /* 0x040fe20002000000 */
[----:B------:R-:W-:Y:S01]  /*4cb0*/  FMUL.FTZ R147, R147, UR16 ;  /* 0x0000001093937c20 */ /* 0x000fe20008410000 */
[----:B------:R-:W-:-:S02]  /*4cc0*/  @P1 FSEL R173, R173, RZ, P5 ;  /* 0x000000ffadad1208 */ /* 0x000fc40002800000 */
[----:B------:R-:W-:Y:S02]  /*4cd0*/  @P1 FSEL R174, R168, RZ, P6 ;  /* 0x000000ffa8ae1208 */ /* 0x000fe40003000000 */
[----:B------:R-:W-:Y:S02]  /*4ce0*/  LOP3.LUT P5, RZ, R143, 0xff, RZ, 0xc0, !PT ;  /* 0x000000ff8fff7812 */ /* 0x000fe400078ac0ff */
[----:B------:R-:W-:Y:S02]  /*4cf0*/  @P1 LOP3.LUT P6, RZ, R195, 0xff, RZ, 0xc0, !PT ;  /* 0x000000ffc3ff1812 */ /* 0x000fe400078cc0ff */
[----:B------:R-:W-:Y:S02]  /*4d00*/  SEL R132, R132, R124, P4 ;  /* 0x0000007c84847207 */ /* 0x000fe40002000000 */
[----:B------:R-:W-:Y:S02]  /*4d10*/  SEL R138, R138, R130, P4 ;  /* 0x000000828a8a7207 */ /* 0x000fe40002000000 */
        /* <DEDUP_REMOVED lines=15> */
[----:B------:R-:W-:-:S02]  /*4e10*/  @P1 F2FP.F16.F32.PACK_AB R152, RZ, R152 ;  /* 0x00000098ff98123e */ /* 0x000fc400000000ff */
[----:B------:R-:W-:Y:S02]  /*4e20*/  LOP3.LUT P6, RZ, R142, 0xff00, RZ, 0xc0, !PT ;  /* 0x0000ff008eff7812 */ /* 0x000fe400078cc0ff */
[----:B------:R-:W-:Y:S02]  /*4e30*/  @P1 FSEL R178, R172, RZ, P5 ;  /* 0x000000ffacb21208 */ /* 0x000fe40002800000 */
[----:B------:R-:W-:Y:S02]  /*4e40*/  LOP3.LUT P3, RZ, R142, 0xff000000, RZ, 0xc0, !PT ;  /* 0xff0000008eff7812 */ /* 0x000fe4000786c0ff */
[C---:B------:R-:W-:Y:S01]  /*4e50*/  SEL R131, R203.reuse, R131, P4 ;  /* 0x00000083cb837207 */ /* 0x040fe20002000000 */
[----:B------:R-:W-:Y:S01]  /*4e60*/  FMUL.FTZ R203, R203, UR16 ;  /* 0x00000010cbcb7c20 */ /* 0x000fe20008410000 */
[C---:B------:R-:W-:Y:S02]  /*4e70*/  LOP3.LUT P5, RZ, R143.reuse, 0xff00, RZ, 0xc0, !PT ;  /* 0x0000ff008fff7812 */ /* 0x040fe400078ac0ff */
[----:B------:R-:W-:-:S02]  /*4e80*/  LOP3.LUT P4, RZ, R143, 0xff000000, RZ, 0xc0, !PT ;  /* 0xff0000008fff7812 */ /* 0x000fc4000788c0ff */
[----:B------:R-:W-:Y:S01]  /*4e90*/  F2FP.F16.F32.PACK_AB R142, R149, R148 ;  /* 0x00000094958e723e */ /* 0x000fe200000000ff */
[----:B------:R-:W-:Y:S01]  /*4ea0*/  IMAD.WIDE.U32 R148, R4, 0x10, R208 ;  /* 0x0000001004947825 */ /* 0x000fe200078e00d0 */
[----:B------:R-:W-:Y:S02]  /*4eb0*/  @P1 F2FP.F16.F32.PACK_AB R185, RZ, R150 ;  /* 0x00000096ffb9123e */ /* 0x000fe400000000ff */
[----:B------:R-:W-:Y:S02]  /*4ec0*/  F2FP.F16.F32.PACK_AB R143, R206, R204 ;  /* 0x000000ccce8f723e */ /* 0x000fe400000000ff */
[----:B------:R-:W-:Y:S02]  /*4ed0*/  F2FP.F16.F32.PACK_AB R141, R144, R141 ;  /* 0x0000008d908d723e */ /* 0x000fe400000000ff */
[----:B------:R-:W-:Y:S02]  /*4ee0*/  F2FP.F16.F32.PACK_AB R140, R0, R140 ;  /* 0x0000008c008c723e */ /* 0x000fe400000000ff */
[----:B------:R-:W-:-:S02]  /*4ef0*/  @P1 F2FP.F16.F32.PACK_AB R150, RZ, R153 ;  /* 0x00000099ff96123e */ /* 0x000fc400000000ff */
[----:B------:R-:W-:Y:S01]  /*4f00*/  @P1 PRMT R122, R152, 0x7610, R122 ;  /* 0x00007610987a1816 */ /* 0x000fe2000000007a */
[----:B0-----:R-:W-:Y:S01]  /*4f10*/  @P1 IMAD.WIDE.U32 R152, R4, 0x10, R146 ;  /* 0x0000001004981825 */ /* 0x001fe200078e0092 */
[----:B------:R0:W-:Y:S01]  /*4f20*/  STG.E.128 desc[UR4][R148.64], R140 ;  /* 0x0000008c94007986 */ /* 0x0001e2000c101d04 */
[----:B------:R-:W1:Y:S01]  /*4f30*/  @P2 LDC.64 R146, c[0x0][0x308] ;  /* 0x0000c200ff922b82 */ /* 0x000e620000000a00 */
[----:B------:R-:W-:Y:S02]  /*4f40*/  @P1 F2FP.F16.F32.PACK_AB R170, RZ, R170 ;  /* 0x000000aaffaa123e */ /* 0x000fe400000000ff */
[----:B------:R-:W-:Y:S02]  /*4f50*/  @P1 F2FP.F16.F32.PACK_AB R205, RZ, R205 ;  /* 0x000000cdffcd123e */ /* 0x000fe400000000ff */
[----:B------:R-:W-:Y:S02]  /*4f60*/  @P1 F2FP.F16.F32.PACK_AB R171, RZ, R171 ;  /* 0x000000abffab123e */ /* 0x000fe400000000ff */
[----:B------:R-:W-:-:S02]  /*4f70*/  @P1 F2FP.F16.F32.PACK_AB R154, RZ, R154 ;  /* 0x0000009aff9a123e */ /* 0x000fc400000000ff */
[----:B------:R-:W-:Y:S02]  /*4f80*/  @P1 F2FP.F16.F32.PACK_AB R207, RZ, R207 ;  /* 0x000000cfffcf123e */ /* 0x000fe400000000ff */
[----:B------:R-:W-:Y:S02]  /*4f90*/  @P1 PRMT R120, R170, 0x7610, R120 ;  /* 0x00007610aa781816 */ /* 0x000fe40000000078 */
        /* <DEDUP_REMOVED lines=8> */
[----:B------:R-:W-:Y:S02]  /*5020*/  F2FP.F16.F32.PACK_AB R140, R145, R151 ;  /* 0x00000097918c723e */ /* 0x000fe400000000ff */
[----:B------:R-:W-:Y:S01]  /*5030*/  @P1 F2FP.F16.F32.PACK_AB R160, RZ, R160 ;  /* 0x000000a0ffa0123e */ /* 0x000fe200000000ff */
[--C-:B------:R-:W-:Y:S01]  /*5040*/  IMAD.WIDE.U32 R144, R2, 0x10, R208.reuse ;  /* 0x0000001002907825 */ /* 0x100fe200078e00d0 */
[----:B------:R1:W-:Y:S01]  /*5050*/  @P1 STG.E.128 desc[UR4][R152.64], R120 ;  /* 0x0000007898001986 */ /* 0x0003e2000c101d04 */
[----:B------:R-:W-:Y:S02]  /*5060*/  @P1 F2FP.F16.F32.PACK_AB R162, RZ, R162 ;  /* 0x000000a2ffa2123e */ /* 0x000fe400000000ff */
[----:B------:R-:W-:Y:S01]  /*5070*/  IMAD.WIDE.U32 R150, R3, 0x10, R208 ;  /* 0x0000001003967825 */ /* 0x000fe200078e00d0 */
[----:B------:R2:W-:Y:S01]  /*5080*/  @P2 STG.E.128 desc[UR4][R146.64+0x10], R136 ;  /* 0x0000108892002986 */ /* 0x0005e2000c101d04 */
[----:B------:R-:W-:-:S02]  /*5090*/  @P1 F2FP.F16.F32.PACK_AB R161, RZ, R161 ;  /* 0x000000a1ffa1123e */ /* 0x000fc400000000ff */
[----:B------:R-:W-:Y:S01]  /*50a0*/  @P1 F2FP.F16.F32.PACK_AB R181, RZ, R181 ;  /* 0x000000b5ffb5123e */ /* 0x000fe200000000ff */
[----:B------:R3:W-:Y:S01]  /*50b0*/  @P2 STG.E.128 desc[UR4][R146.64], R132 ;  /* 0x0000008492002986 */ /* 0x0007e2000c101d04 */
[----:B------:R-:W-:Y:S01]  /*50c0*/  @P1 F2FP.F16.F32.PACK_AB R159, RZ, R159 ;  /* 0x0000009fff9f123e */ /* 0x000fe200000000ff */
[----:B0-----:R-:W-:Y:S01]  /*50d0*/  @P1 IMAD.WIDE.U32 R148, R3, 0x10, R148 ;  /* 0x0000001003941825 */ /* 0x001fe200078e0094 */
[----:B------:R-:W-:Y:S01]  /*50e0*/  @P1 F2FP.F16.F32.PACK_AB R164, RZ, R164 ;  /* 0x000000a4ffa4123e */ /* 0x000fe200000000ff */
[----:B------:R-:W0:Y:S01]  /*50f0*/  @P2 LDC.64 R2, c[0x0][0x308] ;  /* 0x0000c200ff022b82 */ /* 0x000e220000000a00 */
[----:B------:R-:W-:Y:S02]  /*5100*/  @P1 F2FP.F16.F32.PACK_AB R163, RZ, R163 ;  /* 0x000000a3ffa3123e */ /* 0x000fe400000000ff */
[----:B------:R-:W-:Y:S02]  /*5110*/  @P1 F2FP.F16.F32.PACK_AB R184, RZ, R184 ;  /* 0x000000b8ffb8123e */ /* 0x000fe400000000ff */
[----:B-1----:R-:W-:-:S02]  /*5120*/  @P1 PRMT R120, R160, 0x7610, R120 ;  /* 0x00007610a0781816 */ /* 0x002fc40000000078 */
[----:B------:R-:W-:Y:S01]  /*5130*/  @P1 PRMT R121, R162, 0x7610, R121 ;  /* 0x00007610a2791816 */ /* 0x000fe20000000079 */
[----:B--2---:R-:W1:Y:S01]  /*5140*/  @P1 LDC.64 R136, c[0x0][0x300] ;  /* 0x0000c000ff881b82 */ /* 0x004e620000000a00 */
[----:B------:R-:W-:Y:S02]  /*5150*/  @P1 PRMT R122, R161, 0x7610, R122 ;  /* 0x00007610a17a1816 */ /* 0x000fe4000000007a */
[----:B------:R-:W-:Y:S02]  /*5160*/  @P1 PRMT R123, R181, 0x7610, R123 ;  /* 0x00007610b57b1816 */ /* 0x000fe4000000007b */
[----:B---3--:R-:W-:Y:S02]  /*5170*/  FSEL R135, R203, RZ, P4 ;  /* 0x000000ffcb877208 */ /* 0x008fe40002000000 */
[----:B------:R-:W-:Y:S01]  /*5180*/  @P1 LOP3.LUT P4, RZ, R195, 0xff000000, RZ, 0xc0, !PT ;  /* 0xff000000c3ff1812 */ /* 0x000fe2000788c0ff */
[----:B------:R-:W2:Y:S01]  /*5190*/  LDC.64 R138, c[0x0][0x210] ;  /* 0x00008400ff8a7b82 */ /* 0x000ea20000000a00 */
[----:B------:R-:W-:-:S02]  /*51a0*/  F2FP.F16.F32.PACK_AB R143, R183, R182 ;  /* 0x000000b6b78f723e */ /* 0x000fc400000000ff */
[----:B------:R-:W-:Y:S02]  /*51b0*/  F2FP.F16.F32.PACK_AB R142, R157, R158 ;  /* 0x0000009e9d8e723e */ /* 0x000fe400000000ff */
[----:B------:R-:W-:Y:S02]  /*51c0*/  F2FP.F16.F32.PACK_AB R141, R155, R156 ;  /* 0x0000009c9b8d723e */ /* 0x000fe400000000ff */
[----:B------:R-:W-:Y:S01]  /*51d0*/  @P1 PRMT R120, R120, 0x5410, R159 ;  /* 0x0000541078781816 */ /* 0x000fe2000000009f */
[----:B0-----:R-:W-:Y:S01]  /*51e0*/  @P2 IMAD.WIDE.U32 R2, R202, 0x20, R2 ;  /* 0x00000020ca022825 */ /* 0x001fe200078e0002 */
[----:B------:R-:W-:Y:S01]  /*51f0*/  @P1 PRMT R121, R121, 0x5410, R164 ;  /* 0x0000541079791816 */ /* 0x000fe200000000a4 */
[----:B------:R-:W-:Y:S01]  /*5200*/  STG.E.128 desc[UR4][R150.64], R140 ;  /* 0x0000008c96007986 */ /* 0x000fe2000c101d04 */
[----:B------:R-:W-:Y:S02]  /*5210*/  @P1 PRMT R122, R122, 0x5410, R163 ;  /* 0x000054107a7a1816 */ /* 0x000fe400000000a3 */
[----:B------:R-:W-:-:S02]  /*5220*/  @P1 PRMT R123, R123, 0x5410, R184 ;  /* 0x000054107b7b1816 */ /* 0x000fc400000000b8 */
[----:B------:R-:W-:Y:S01]  /*5230*/  @P1 F2FP.F16.F32.PACK_AB R179, RZ, R179 ;  /* 0x000000b3ffb3123e */ /* 0x000fe200000000ff */
[----:B-1----:R-:W-:Y:S01]  /*5240*/  @P1 IMAD.WIDE.U32 R136, R202, 0x10, R136 ;  /* 0x00000010ca881825 */ /* 0x002fe200078e0088 */
[----:B------:R-:W-:Y:S01]  /*5250*/  @P1 F2FP.F16.F32.PACK_AB R173, RZ, R173 ;  /* 0x000000adffad123e */ /* 0x000fe200000000ff */
[----:B------:R0:W-:Y:S01]  /*5260*/  @P1 STG.E.128 desc[UR4][R148.64], R120 ;  /* 0x0000007894001986 */ /* 0x0001e2000c101d04 */
[----:B------:R-:W-:Y:S02]  /*5270*/  @P1 FSEL R0, R203, RZ, P4 ;  /* 0x000000ffcb001208 */ /* 0x000fe40002000000 */
[----:B------:R-:W-:Y:S01]  /*5280*/  @P1 F2FP.F16.F32.PACK_AB R175, RZ, R175 ;  /* 0x000000afffaf123e */ /* 0x000fe200000000ff */
[----:B------:R1:W-:Y:S01]  /*5290*/  @P2 STG.E.128 desc[UR4][R2.64], R124 ;  /* 0x0000007c02002986 */ /* 0x0003e2000c101d04 */
[----:B------:R-:W-:Y:S02]  /*52a0*/  @P1 F2FP.F16.F32.PACK_AB R177, RZ, R177 ;  /* 0x000000b1ffb1123e */ /* 0x000fe400000000ff */
[----:B------:R-:W-:Y:S01]  /*52b0*/  FSEL R134, R172, RZ, P5 ;  /* 0x000000ffac867208 */ /* 0x000fe20002800000 */
[----:B------:R1:W-:Y:S01]  /*52c0*/  @P2 STG.E.128 desc[UR4][R2.64+0x10], R128 ;  /* 0x0000108002002986 */ /* 0x0003e2000c101d04 */
[----:B------:R-:W-:-:S02]  /*52d0*/  FSEL R133, R168, RZ, P3 ;  /* 0x000000ffa8857208 */ /* 0x000fc40001800000 */
[----:B------:R-:W-:Y:S02]  /*52e0*/  FSEL R132, R169, RZ, P6 ;  /* 0x000000ffa9847208 */ /* 0x000fe40003000000 */
[----:B------:R-:W-:Y:S02]  /*52f0*/  @P1 F2FP.F16.F32.PACK_AB R180, RZ, R180 ;  /* 0x000000b4ffb4123e */ /* 0x000fe400000000ff */
[----:B------:R-:W-:Y:S02]  /*5300*/  @P1 F2FP.F16.F32.PACK_AB R174, RZ, R174 ;  /* 0x000000aeffae123e */ /* 0x000fe400000000ff */
[----:B------:R-:W-:Y:S02]  /*5310*/  @P1 F2FP.F16.F32.PACK_AB R178, RZ, R178 ;  /* 0x000000b2ffb2123e */ /* 0x000fe400000000ff */
[----:B------:R-:W-:Y:S02]  /*5320*/  @P1 F2FP.F16.F32.PACK_AB R0, RZ, R0 ;  /* 0x00000000ff00123e */ /* 0x000fe400000000ff */
[----:B0-----:R-:W-:-:S02]  /*5330*/  @P1 PRMT R120, R179, 0x7610, R120 ;  /* 0x00007610b3781816 */ /* 0x001fc40000000078 */
[----:B------:R-:W-:Y:S02]  /*5340*/  @P1 PRMT R121, R173, 0x7610, R121 ;  /* 0x00007610ad791816 */ /* 0x000fe40000000079 */
[----:B------:R-:W-:Y:S02]  /*5350*/  @P1 PRMT R122, R175, 0x7610, R122 ;  /* 0x00007610af7a1816 */ /* 0x000fe4000000007a */
[----:B------:R-:W-:Y:S02]  /*5360*/  @P1 PRMT R123, R177, 0x7610, R123 ;  /* 0x00007610b17b1816 */ /* 0x000fe4000000007b */
[----:B------:R-:W-:Y:S02]  /*5370*/  F2FP.F16.F32.PACK_AB R135, R135, R176 ;  /* 0x000000b08787723e */ /* 0x000fe400000000ff */
[----:B------:R-:W-:Y:S02]  /*5380*/  F2FP.F16.F32.PACK_AB R134, R134, R167 ;  /* 0x000000a78686723e */ /* 0x000fe400000000ff */
[----:B------:R-:W-:-:S02]  /*5390*/  F2FP.F16.F32.PACK_AB R133, R133, R166 ;  /* 0x000000a68585723e */ /* 0x000fc400000000ff */
[----:B------:R-:W-:Y:S02]  /*53a0*/  F2FP.F16.F32.PACK_AB R132, R132, R165 ;  /* 0x000000a58484723e */ /* 0x000fe400000000ff */
[----:B------:R-:W-:Y:S02]  /*53b0*/  @P1 PRMT R120, R120, 0x5410, R180 ;  /* 0x0000541078781816 */ /* 0x000fe400000000b4 */
        /* <DEDUP_REMOVED lines=9> */
.L_x_2640:
        /* <DEDUP_REMOVED lines=121> */
.L_x_2639:
[----:B------:R-:W-:Y:S05]  /*5be0*/  BSYNC B0 ;  /* 0x0000000000007941 */ /* 0x000fea0003800000 */
.L_x_2637:
        /* <DEDUP_REMOVED lines=93> */
[----:B----4-:R-:W-:Y:S01]  /*61c0*/  FADD.FTZ R4, R13, R28 ;  /* 0x0000001c0d047221 */ /* 0x010fe20000010000 */
[----:B------:R-:W-:Y:S01]  /*61d0*/  FADD.FTZ R5, R18, R23 ;  /* 0x0000001712057221 */ /* 0x000fe20000010000 */
[----:B------:R-:W-:Y:S01]  /*61e0*/  FADD.FTZ R7, R12, R29 ;  /* 0x0000001d0c077221 */ /* 0x000fe20000010000 */
[----:B------:R-:W-:Y:S01]  /*61f0*/  FADD.FTZ R6, R14, R31 ;  /* 0x0000001f0e067221 */ /* 0x000fe20000010000 */
[----:B0-----:R-:W-:Y:S01]  /*6200*/  FADD.FTZ R10, R17, R20 ;  /* 0x00000014110a7221 */ /* 0x001fe20000010000 */
[----:B------:R-:W-:Y:S01]  /*6210*/  FADD.FTZ R8, R19, R22 ;  /* 0x0000001613087221 */ /* 0x000fe20000010000 */
[----:B------:R-:W-:Y:S01]  /*6220*/  FADD.FTZ R9, R15, R30 ;  /* 0x0000001e0f097221 */ /* 0x000fe20000010000 */
        /* <DEDUP_REMOVED lines=107> */
[----:B0-----:R-:W-:Y:S01]  /*68e0*/  FADD.FTZ R17, R17, R24 ;  /* 0x0000001811117221 */ /* 0x001fe20000010000 */
[----:B------:R-:W-:Y:S02]  /*68f0*/  SHF.L.U32 R24, R3, 0x2, RZ ;  /* 0x0000000203187819 */ /* 0x000fe400000006ff */
        /* <DEDUP_REMOVED lines=8> */
[----:B------:R-:W-:Y:S02]  /*6980*/  IADD3.X R26, RZ, RZ, RZ, P0, !PT ;  /* 0x000000ffff1a7210 */ /* 0x000fe400007fe4ff */
[----:B------:R-:W4:Y:S01]  /*6990*/  LDS R57, [R2+0x3400] ;  /* 0x0034000002397984 */ /* 0x000f220000000800 */
[----:B------:R-:W-:Y:S01]  /*69a0*/  FADD.FTZ R12, R12, R43 ;  /* 0x0000002b0c0c7221 */ /* 0x000fe20000010000 */
[----:B------:R-:W-:Y:S02]  /*69b0*/  SHF.L.U64.HI R26, R3, 0x2, R26 ;  /* 0x00000002031a7819 */ /* 0x000fe4000001021a */
        /* <DEDUP_REMOVED lines=23> */
[----:B------:R0:W-:Y:S01]  /*6b30*/  STS.128 [R0], R32 ;  /* 0x0000002000007388 */ /* 0x0001e20000000c00 */
[----:B------:R-:W-:Y:S01]  /*6b40*/  FADD.FTZ R59, R16, R59 ;  /* 0x0000003b103b7221 */ /* 0x000fe20000010000 */
[----:B------:R-:W-:Y:S02]  /*6b50*/  IADD3 R16, P0, R24, UR6, RZ ;  /* 0x0000000618107c10 */ /* 0x000fe4000ff1e0ff */
[----:B------:R-:W-:Y:S01]  /*6b60*/  STS.128 [R0+0x10], R48 ;  /* 0x0000103000007388 */ /* 0x000fe20000000c00 */
[----:B------:R-:W-:Y:S01]  /*6b70*/  FADD.FTZ R31, R17, R44 ;  /* 0x0000002c111f7221 */ /* 0x000fe20000010000 */
[----:B------:R-:W-:Y:S02]  /*6b80*/  IADD3.X R17, R26, UR7, RZ, P0, !PT ;  /* 0x000000071a117c10 */ /* 0x000fe400087fe4ff */
[----:B------:R-:W-:Y:S01]  /*6b90*/  STS.128 [R0+0x400], R64 ;  /* 0x0004004000007388 */ /* 0x000fe20000000c00 */
[----:B------:R-:W-:Y:S01]  /*6ba0*/  FADD.FTZ R61, R18, R61 ;  /* 0x0000003d123d7221 */ /* 0x000fe20000010000 */
[----:B------:R-:W-:-:S02]  /*6bb0*/  IADD3 R18, P1, R24, UR8, RZ ;  /* 0x0000000818127c10 */ /* 0x000fc4000ff3e0ff */
[----:B------:R-:W-:Y:S04]  /*6bc0*/  STS.128 [R0+0x410], R80 ;  /* 0x0004105000007388 */ /* 0x000fe80000000c00 */
[----:B------:R-:W-:Y:S01]  /*6bd0*/  STS.128 [R0+0x800], R96 ;  /* 0x0008006000007388 */ /* 0x000fe20000000c00 */
[----:B0-----:R-:W-:Y:S01]  /*6be0*/  FADD.FTZ R33, R19, R46 ;  /* 0x0000002e13217221 */ /* 0x001fe20000010000 */
[----:B------:R-:W-:Y:S02]  /*6bf0*/  IADD3.X R19, R26, UR9, RZ, P1, !PT ;  /* 0x000000091a137c10 */ /* 0x000fe40008ffe4ff */
        /* <DEDUP_REMOVED lines=15> */
[----:B------:R-:W-:Y:S01]  /*6cf0*/  LDS R39, [R2+0x1600] ;  /* 0x0016000002277984 */ /* 0x000fe20000000800 */
[----:B-1----:R-:W-:-:S03]  /*6d00*/  FADD.FTZ R35, R52, R35 ;  /* 0x0000002334237221 */ /* 0x002fc60000010000 */
[----:B------:R-:W0:Y:S01]  /*6d10*/  LDS R24, [R2+0x800] ;  /* 0x0008000002187984 */ /* 0x000e220000000800 */
[----:B--2---:R-:W-:-:S03]  /*6d20*/  FADD.FTZ R22, R35, R22 ;  /* 0x0000001623167221 */ /* 0x004fc60000010000 */
[----:B------:R-:W-:Y:S01]  /*6d30*/  STG.E desc[UR4][R12.64], R41 ;  /* 0x000000290c007986 */ /* 0x000fe2000c101904 */
        /* <DEDUP_REMOVED lines=14> */
[----:B------:R-:W4:Y:S01]  /*6e20*/  LDS R43, [R2+0x1a00] ;  /* 0x001a0000022b7984 */ /* 0x000f220000000800 */
[----:B0-----:R-:W-:-:S03]  /*6e30*/  FADD.FTZ R24, RZ, R24 ;  /* 0x00000018ff187221 */ /* 0x001fc60000010000 */
[----:B------:R-:W0:Y:S04]  /*6e40*/  LDS R0, [R2+0xc00] ;  /* 0x000c000002007984 */ /* 0x000e280000000800 */
[----:B------:R-:W-:Y:S01]  /*6e50*/  STG.E desc[UR4][R14.64], R21 ;  /* 0x000000150e007986 */ /* 0x000fe2000c101904 */
[----:B-1----:R-:W-:-:S03]  /*6e60*/  FADD.FTZ R20, R20, R35 ;  /* 0x0000002314147221 */ /* 0x002fc60000010000 */
[----:B------:R-:W1:Y:S01]  /*6e70*/  LDS R69, [R2+0x3800] ;  /* 0x0038000002457984 */ /* 0x000e620000000800 */
[----:B--2---:R-:W-:Y:S01]  /*6e80*/  FADD.FTZ R22, RZ, R22 ;  /* 0x00000016ff167221 */ /* 0x004fe20000010000 */
[----:B------:R-:W-:Y:S02]  /*6e90*/  FADD.FTZ R20, R20, R45 ;  /* 0x0000002d14147221 */ /* 0x000fe40000010000 */
        /* <DEDUP_REMOVED lines=17> */
[----:B------:R-:W0:Y:S04]  /*6fb0*/  LDS R30, [R2+0x2e00] ;  /* 0x002e0000021e7984 */ /* 0x000e280000000800 */
[----:B------:R-:W0:Y:S01]  /*6fc0*/  LDS R32, [R2+0x3e00] ;  /* 0x003e000002207984 */ /* 0x000e220000000800 */
[----:B-1----:R-:W-:-:S03]  /*6fd0*/  FADD.FTZ R69, R24, R69 ;  /* 0x0000004518457221 */ /* 0x002fc60000010000 */
[----:B------:R-:W-:Y:S01]  /*6fe0*/  STG.E desc[UR4][R18.64], R55 ;  /* 0x0000003712007986 */ /* 0x000fe2000c101904 */
        /* <DEDUP_REMOVED lines=38> */
.L_x_2641:
        /* <DEDUP_REMOVED lines=8> */
.L_x_2644:
[----:B------:R-:W-:Y:S05]  /*72d0*/  BSYNC B2 ;  /* 0x0000000000027941 */ /* 0x000fea0003800000 */
.L_x_2643:
[----:B------:R-:W-:Y:S01]  /*72e0*/  HFMA2.MMA R231, -RZ, RZ, 0, 5.9604644775390625e-08 ;  /* 0x00000001ffe77435 */ /* 0x000fe200000001ff */
[----:B------:R-:W-:Y:S01]  /*72f0*/  MOV R230, R227 ;  /* 0x000000e300e67202 */ /* 0x000fe20000000f00 */
[----:B------:R-:W-:Y:S01]  /*7300*/  FADD.FTZ R205, R205, R235 ;  /* 0x000000ebcdcd7221 */ /* 0x000fe20000010000 */
[----:B------:R-:W-:Y:S02]  /*7310*/  MOV R233, 0x1f ;  /* 0x0000001f00e97802 */ /* 0x000fe40000000f00 */
[----:B------:R-:W-:Y:S02]  /*7320*/  MOV R234, 0xffffffff ;  /* 0xffffffff00ea7802 */ /* 0x000fe40000000f00 */
[----:B------:R-:W-:Y:S02]  /*7330*/  MOV R232, R21 ;  /* 0x0000001500e87202 */ /* 0x000fe40000000f00 */
[----:B------:R-:W-:-:S07]  /*7340*/  MOV R21, R170 ;  /* 0x000000aa00157202 */ /* 0x000fce0000000f00 */
[----:B------:R-:W-:Y:S05]  /*7350*/  WARPSYNC.COLLECTIVE R234, `(.L_x_2645) ;  /* 0x00000000ea087348 */ /* 0x000fea0003c00000 */
[----:B------:R0:W1:Y:S02]  /*7360*/  SHFL.BFLY P3, R235, R230, R231, R233 ;  /* 0x0c0000e7e6eb7389 */ /* 0x00006400000600e9 */
[----:B01----:R-:W-:Y:S01]  /*7370*/  ENDCOLLECTIVE ;  /* 0x000000000000791b */ /* 0x003fe20003800000 */
.L_x_2645:
[----:B------:R-:W-:Y:S01]  /*7380*/  MOV R236, R134 ;  /* 0x0000008600ec7202 */ /* 0x000fe20000000f00 */
[----:B------:R-:W-:Y:S01]  /*7390*/  HFMA2.MMA R231, -RZ, RZ, 0, 1.1920928955078125e-07 ;  /* 0x00000002ffe77435 */ /* 0x000fe200000001ff */
[----:B------:R-:W-:Y:S01]  /*73a0*/  MOV R230, R205 ;  /* 0x000000cd00e67202 */ /* 0x000fe20000000f00 */
[----:B------:R-:W-:-:S09]  /*73b0*/  FADD.FTZ R227, R227, R235 ;  /* 0x000000ebe3e37221 */ /* 0x000fd20000010000 */
[----:B------:R-:W-:Y:S05]  /*73c0*/  WARPSYNC.COLLECTIVE R234, `(.L_x_2646) ;  /* 0x00000000ea087348 */ /* 0x000fea0003c00000 */
[----:B------:R0:W1:Y:S02]  /*73d0*/  SHFL.BFLY P3, R235, R230, R231, R233 ;  /* 0x0c0000e7e6eb7389 */ /* 0x00006400000600e9 */
[----:B01----:R-:W-:Y:S01]  /*73e0*/  ENDCOLLECTIVE ;  /* 0x000000000000791b */ /* 0x003fe20003800000 */
.L_x_2646:
[----:B------:R-:W-:Y:S01]  /*73f0*/  MOV R230, R227 ;  /* 0x000000e300e67202 */ /* 0x000fe20000000f00 */
[----:B------:R-:W-:-:S07]  /*7400*/  FADD.FTZ R205, R205, R235 ;  /* 0x000000ebcdcd7221 */ /* 0x000fce0000010000 */
[----:B------:R-:W-:Y:S05]  /*7410*/  WARPSYNC.COLLECTIVE R234, `(.L_x_2647) ;  /* 0x00000000ea087348 */ /* 0x000fea0003c00000 */
[----:B------:R0:W1:Y:S02]  /*7420*/  SHFL.BFLY P3, R235, R230, R231, R233 ;  /* 0x0c0000e7e6eb7389 */ /* 0x00006400000600e9 */
[----:B01----:R-:W-:Y:S01]  /*7430*/  ENDCOLLECTIVE ;  /* 0x000000000000791b */ /* 0x003fe20003800000 */
.L_x_2647:
[----:B------:R-:W-:Y:S01]  /*7440*/  HFMA2.MMA R231, -RZ, RZ, 0, 2.384185791015625e-07 ;  /* 0x00000004ffe77435 */ /* 0x000fe200000001ff */
[----:B------:R-:W-:Y:S01]  /*7450*/  MOV R230, R205 ;  /* 0x000000cd00e67202 */ /* 0x000fe20000000f00 */
[----:B------:R-:W-:-:S09]  /*7460*/  FADD.FTZ R227, R227, R235 ;  /* 0x000000ebe3e37221 */ /* 0x000fd20000010000 */
[----:B------:R-:W-:Y:S05]  /*7470*/  WARPSYNC.COLLECTIVE R234, `(.L_x_2648) ;  /* 0x00000000ea087348 */ /* 0x000fea0003c00000 */
[----:B------:R0:W1:Y:S02]  /*7480*/  SHFL.BFLY P3, R235, R230, R231, R233 ;  /* 0x0c0000e7e6eb7389 */ /* 0x00006400000600e9 */
[----:B01----:R-:W-:Y:S01]  /*7490*/  ENDCOLLECTIVE ;  /* 0x000000000000791b */ /* 0x003fe20003800000 */
.L_x_2648:
[----:B------:R-:W-:Y:S01]  /*74a0*/  MOV R230, R227 ;  /* 0x000000e300e67202 */ /* 0x000fe20000000f00 */
[----:B------:R-:W-:-:S07]  /*74b0*/  FADD.FTZ R205, R205, R235 ;  /* 0x000000ebcdcd7221 */ /* 0x000fce0000010000 */
[----:B------:R-:W-:Y:S05]  /*74c0*/  WARPSYNC.COLLECTIVE R234, `(.L_x_2649) ;  /* 0x00000000ea087348 */ /* 0x000fea0003c00000 */
[----:B------:R0:W1:Y:S02]  /*74d0*/  SHFL.BFLY P3, R235, R230, R231, R233 ;  /* 0x0c0000e7e6eb7389 */ /* 0x00006400000600e9 */
[----:B01----:R-:W-:Y:S01]  /*74e0*/  ENDCOLLECTIVE ;  /* 0x000000000000791b */ /* 0x003fe20003800000 */
.L_x_2649:
[----:B------:R-:W-:Y:S01]  /*74f0*/  HFMA2.MMA R231, -RZ, RZ, 0, 4.76837158203125e-07 ;  /* 0x00000008ffe77435 */ /* 0x000fe200000001ff */
[----:B------:R-:W-:Y:S01]  /*7500*/  MOV R230, R205 ;  /* 0x000000cd00e67202 */ /* 0x000fe20000000f00 */
[----:B------:R-:W-:-:S09]  /*7510*/  FADD.FTZ R227, R227, R235 ;  /* 0x000000ebe3e37221 */ /* 0x000fd20000010000 */
[----:B------:R-:W-:Y:S05]  /*7520*/  WARPSYNC.COLLECTIVE R234, `(.L_x_2650) ;  /* 0x00000000ea087348 */ /* 0x000fea0003c00000 */
[----:B------:R0:W1:Y:S02]  /*7530*/  SHFL.BFLY P3, R235, R230, R231, R233 ;  /* 0x0c0000e7e6eb7389 */ /* 0x00006400000600e9 */
[----:B01----:R-:W-:Y:S01]  /*7540*/  ENDCOLLECTIVE ;  /* 0x000000000000791b */ /* 0x003fe20003800000 */
.L_x_2650:
[----:B------:R-:W-:Y:S01]  /*7550*/  MOV R230, R227 ;  /* 0x000000e300e67202 */ /* 0x000fe20000000f00 */
[----:B------:R-:W-:-:S07]  /*7560*/  FADD.FTZ R205, R205, R235 ;  /* 0x000000ebcdcd7221 */ /* 0x000fce0000010000 */
[----:B------:R-:W-:Y:S05]  /*7570*/  WARPSYNC.COLLECTIVE R234, `(.L_x_2651) ;  /* 0x00000000ea087348 */ /* 0x000fea0003c00000 */
[----:B------:R0:W1:Y:S02]  /*7580*/  SHFL.BFLY P3, R235, R230, R231, R233 ;  /* 0x0c0000e7e6eb7389 */ /* 0x00006400000600e9 */
[----:B01----:R-:W-:Y:S01]  /*7590*/  ENDCOLLECTIVE ;  /* 0x000000000000791b */ /* 0x003fe20003800000 */
.L_x_2651:
[----:B------:R-:W-:Y:S01]  /*75a0*/  HFMA2.MMA R231, -RZ, RZ, 0, 9.5367431640625e-07 ;  /* 0x00000010ffe77435 */ /* 0x000fe200000001ff */
[----:B------:R-:W-:Y:S01]  /*75b0*/  MOV R230, R205 ;  /* 0x000000cd00e67202 */ /* 0x000fe20000000f00 */
[----:B------:R-:W-:-:S09]  /*75c0*/  FADD.FTZ R227, R227, R235 ;  /* 0x000000ebe3e37221 */ /* 0x000fd20000010000 */
[----:B------:R-:W-:Y:S05]  /*75d0*/  WARPSYNC.COLLECTIVE R234, `(.L_x_2652) ;  /* 0x00000000ea087348 */ /* 0x000fea0003c00000 */
[----:B------:R0:W1:Y:S02]  /*75e0*/  SHFL.BFLY P3, R235, R230, R231, R233 ;  /* 0x0c0000e7e6eb7389 */ /* 0x00006400000600e9 */
[----:B01----:R-:W-:Y:S01]  /*75f0*/  ENDCOLLECTIVE ;  /* 0x000000000000791b */ /* 0x003fe20003800000 */
.L_x_2652:
[----:B------:R-:W-:Y:S02]  /*7600*/  MOV R230, R227 ;  /* 0x000000e300e67202 */ /* 0x000fe40000000f00 */
[----:B------:R-:W-:-:S07]  /*7610*/  MOV R170, R235 ;  /* 0x000000eb00aa7202 */ /* 0x000fce0000000f00 */
[----:B------:R-:W-:Y:S05]  /*7620*/  WARPSYNC.COLLECTIVE R234, `(.L_x_2653) ;  /* 0x00000000ea087348 */ /* 0x000fea0003c00000 */
[----:B------:R0:W1:Y:S02]  /*7630*/  SHFL.BFLY P3, R235, R230, R231, R233 ;  /* 0x0c0000e7e6eb7389 */ /* 0x00006400000600e9 */
[----:B01----:R-:W-:Y:S01]  /*7640*/  ENDCOLLECTIVE ;  /* 0x000000000000791b */ /* 0x003fe20003800000 */
.L_x_2653:
[----:B------:R-:W-:Y:S02]  /*7650*/  MOV R230, R15 ;  /* 0x0000000f00e67202 */ /* 0x000fe40000000f00 */
[----:B------:R-:W-:Y:S02]  /*7660*/  MOV R231, R17 ;  /* 0x0000001100e77202 */ /* 0x000fe40000000f00 */
[----:B------:R-:W-:Y:S02]  /*7670*/  MOV R15, R133 ;  /* 0x00000085000f7202 */ /* 0x000fe40000000f00 */
[----:B------:R-:W-:Y:S02]  /*7680*/  MOV R234, R132 ;  /* 0x0000008400ea7202 */ /* 0x000fe40000000f00 */
[----:B------:R-:W-:Y:S02]  /*7690*/  MOV R233, R171 ;  /* 0x000000ab00e97202 */ /* 0x000fe40000000f00 */
[----:B------:R-:W-:-:S02]  /*76a0*/  MOV R242, R235 ;  /* 0x000000eb00f27202 */ /* 0x000fc40000000f00 */
[----:B------:R-:W-:Y:S02]  /*76b0*/  MOV R17, R135 ;  /* 0x0000008700117202 */ /* 0x000fe40000000f00 */
[----:B------:R-:W-:Y:S01]  /*76c0*/  MOV R235, R229 ;  /* 0x000000e500eb7202 */ /* 0x000fe20000000f00 */
[----:B------:R-:W-:Y:S06]  /*76d0*/  BRA `(.L_x_2654) ;  /* 0xffffffc000287947 */ /* 0x000fec000383ffff */
.L_x_2655:
        /* <DEDUP_REMOVED lines=10> */
.L_x_3807:


//--------------------- .text._ZN10layer_norm22ln_bwd_finalize_kernelINS_22Kernel_traits_finalizeILj1024Ef6__halffS2_fjLb0ELj1024ELj4ENS_18Kernel_traits_baseILj1024EfS2_fS2_fjLj1024EEEEELb0ELb0EEEvNS_9BwdParamsE --------------------------
	.section	.text._ZN10layer_norm22ln_bwd_finalize_kernelINS_22Kernel_traits_finalizeILj1024Ef6__halffS2_fjLb0ELj1024ELj4ENS_18Kernel_traits_baseILj1024EfS2_fS2_fjLj1024EEEEELb0ELb0EEEvNS_9BwdParamsE,"ax",@progbits
	.align	128
        .global         _ZN10layer_norm22ln_bwd_finalize_kernelINS_22Kernel_traits_finalizeILj1024Ef6__halffS2_fjLb0ELj1024ELj4ENS_18Kernel_traits_baseILj1024EfS2_fS2_fjLj1024EEEEELb0ELb0EEEvNS_9BwdParamsE
        .type           _ZN10layer_norm22ln_bwd_finalize_kernelINS_22Kernel_traits_finalizeILj1024Ef6__halffS2_fjLb0ELj1024ELj4ENS_18Kernel_traits_baseILj1024EfS2_fS2_fjLj1024EEEEELb0ELb0EEEvNS_9BwdParamsE,@function
        .size           _ZN10layer_norm22ln_bwd_finalize_kernelINS_22Kernel_traits_finalizeILj1024Ef6__halffS2_fjLb0ELj1024ELj4ENS_18Kernel_traits_baseILj1024EfS2_fS2_fjLj1024EEEEELb0ELb0EEEvNS_9BwdParamsE,(.L_x_3808 - _ZN10layer_norm22ln_bwd_finalize_kernelINS_22Kernel_traits_finalizeILj1024Ef6__halffS2_fjLb0ELj1024ELj4ENS_18Kernel_traits_baseILj1024EfS2_fS2_fjLj1024EEEEELb0ELb0EEEvNS_9BwdParamsE)
        .other          _ZN10layer_norm22ln_bwd_finalize_kernelINS_22Kernel_traits_finalizeILj1024Ef6__halffS2_fjLb0ELj1024ELj4ENS_18Kernel_traits_baseILj1024EfS2_fS2_fjLj1024EEEEELb0ELb0EEEvNS_9BwdParamsE,@"STO_CUDA_ENTRY STV_DEFAULT"
_ZN10layer_norm22ln_bwd_finalize_kernelINS_22Kernel_traits_finalizeILj1024Ef6__halffS2_fjLb0ELj1024ELj4ENS_18Kernel_traits_baseILj1024EfS2_fS2_fjLj1024EEEEELb0ELb0EEEvNS_9BwdParamsE:
.text._ZN10layer_norm22ln_bwd_finalize_kernelINS_22Kernel_traits_finalizeILj1024Ef6__halffS2_fjLb0ELj1024ELj4ENS_18Kernel_traits_baseILj1024EfS2_fS2_fjLj1024EEEEELb0ELb0EEEvNS_9BwdParamsE:
        /* <DEDUP_REMOVED lines=25> */
.L_x_2668:
        /* <DEDUP_REMOVED lines=30> */
.L_x_2660:
        /* <DEDUP_REMOVED lines=36> */
.L_x_2659:
[----:B------:R-:W-:Y:S05]  /*05b0*/  BSYNC B1 ;  /* 0x0000000000017941 */ /* 0x000fea0003800000 */
.L_x_2658:
        /* <DEDUP_REMOVED lines=24> */
.L_x_2662:
[----:B------:R-:W-:Y:S05]  /*0740*/  BSYNC B1 ;  /* 0x0000000000017941 */ /* 0x000fea0003800000 */
.L_x_2661:
        /* <DEDUP_REMOVED lines=12> */
.L_x_2663:
[----:B------:R-:W-:Y:S05]  /*0810*/  BSYNC B1 ;  /* 0x0000000000017941 */ /* 0x000fea0003800000 */
.L_x_2657:
[----:B------:R-:W-:Y:S05]  /*0820*/  BSYNC B0 ;  /* 0x0000000000007941 */ /* 0x000fea0003800000 */
.L_x_2656:
        /* <DEDUP_REMOVED lines=29> */
.L_x_2679:
[----:B---3--:R-:W-:Y:S01]  /*0a00*/  FADD.FTZ R9, R18, R9 ;  /* 0x0000000912097221 */ /* 0x008fe20000010000 */
[----:B--2---:R-:W-:-:S04]  /*0a10*/  FADD.FTZ R11, R10, R11 ;  /* 0x0000000b0a0b7221 */ /* 0x004fc80000010000 */
[----:B------:R2:W-:Y:S04]  /*0a20*/  @!P1 STS [R6+0x2000], R9 ;  /* 0x0020000906009388 */ /* 0x0005e80000000800 */
[----:B------:R2:W-:Y:S02]  /*0a30*/  @!P1 STS [R6+0x2080], R11 ;  /* 0x0020800b06009388 */ /* 0x0005e40000000800 */
.L_x_2664:
        /* <DEDUP_REMOVED lines=16> */
.L_x_2667:
[----:B------:R-:W-:Y:S05]  /*0b40*/  BSYNC B0 ;  /* 0x0000000000007941 */ /* 0x000fea0003800000 */
.L_x_2666:
[C---:B------:R-:W-:Y:S01]  /*0b50*/  ISETP.GT.U32.AND P1, PT, R3.reuse, -0x401, PT ;  /* 0xfffffbff0300780c */ /* 0x040fe20003f24070 */
[----:B------:R-:W-:Y:S01]  /*0b60*/  VIADD R4, R4, 0x200 ;  /* 0x0000020004047836 */ /* 0x000fe20000000000 */
[----:B------:R-:W-:-:S11]  /*0b70*/  IADD3 R3, R3, 0x400, RZ ;  /* 0x0000040003037810 */ /* 0x000fd60007ffe0ff */
[----:B------:R-:W-:Y:S05]  /*0b80*/  @P1 BRA `(.L_x_2668) ;  /* 0xfffffff400801947 */ /* 0x000fea000383ffff */
[----:B------:R-:W-:Y:S05]  /*0b90*/  EXIT ;  /* 0x000000000000794d */ /* 0x000fea0003800000 */
.L_x_2665:
[----:B------:R-:W-:Y:S01]  /*0ba0*/  HFMA2.MMA R21, -RZ, RZ, 0, 5.9604644775390625e-08 ;  /* 0x00000001ff157435 */ /* 0x000fe200000001ff */
[----:B0--3--:R-:W-:Y:S01]  /*0bb0*/  MOV R22, R10 ;  /* 0x0000000a00167202 */ /* 0x009fe20000000f00 */
[----:B------:R-:W-:Y:S01]  /*0bc0*/  IMAD.MOV.U32 R19, RZ, RZ, -0x1 ;  /* 0xffffffffff137424 */ /* 0x000fe200078e00ff */
[----:B------:R-:W-:-:S08]  /*0bd0*/  MOV R24, 0x1f ;  /* 0x0000001f00187802 */ /* 0x000fd00000000f00 */
[----:B-12---:R-:W-:Y:S05]  /*0be0*/  WARPSYNC.COLLECTIVE R19, `(.L_x_2669) ;  /* 0x0000000013087348 */ /* 0x006fea0003c00000 */
[----:B------:R0:W3:Y:S02]  /*0bf0*/  SHFL.BFLY P2, R20, R22, R21, R24 ;  /* 0x0c00001516147389 */ /* 0x0000e40000040018 */
[----:B0123--:R-:W-:Y:S01]  /*0c00*/  ENDCOLLECTIVE ;  /* 0x000000000000791b */ /* 0x00ffe20003800000 */
.L_x_2669:
[----:B------:R-:W-:Y:S01]  /*0c10*/  HFMA2.MMA R21, -RZ, RZ, 0, 1.1920928955078125e-07 ;  /* 0x00000002ff157435 */ /* 0x000fe200000001ff */
[----:B------:R-:W-:-:S05]  /*0c20*/  MOV R11, R20 ;  /* 0x00000014000b7202 */ /* 0x000fca0000000f00 */
[----:B------:R-:W-:-:S05]  /*0c30*/  FADD.FTZ R11, R10, R11 ;  /* 0x0000000b0a0b7221 */ /* 0x000fca0000010000 */
[----:B------:R-:W-:-:S07]  /*0c40*/  MOV R22, R11 ;  /* 0x0000000b00167202 */ /* 0x000fce0000000f00 */
[----:B------:R-:W-:Y:S05]  /*0c50*/  WARPSYNC.COLLECTIVE R19, `(.L_x_2670) ;  /* 0x0000000013087348 */ /* 0x000fea0003c00000 */
[----:B------:R0:W1:Y:S02]  /*0c60*/  SHFL.BFLY P2, R20, R22, R21, R24 ;  /* 0x0c00001516147389 */ /* 0x0000640000040018 */
[----:B01----:R-:W-:Y:S01]  /*0c70*/  ENDCOLLECTIVE ;  /* 0x000000000000791b */ /* 0x003fe20003800000 */
.L_x_2670:
[----:B------:R-:W-:Y:S01]  /*0c80*/  HFMA2.MMA R21, -RZ, RZ, 0, 2.384185791015625e-07 ;  /* 0x00000004ff157435 */ /* 0x000fe200000001ff */
[----:B------:R-:W-:-:S04]  /*0c90*/  IMAD.MOV.U32 R14, RZ, RZ, R20 ;  /* 0x000000ffff0e7224 */ /* 0x000fc800078e0014 */
[----:B------:R-:W-:-:S05]  /*0ca0*/  FADD.FTZ R14, R11, R14 ;  /* 0x0000000e0b0e7221 */ /* 0x000fca0000010000 */
[----:B------:R-:W-:-:S07]  /*0cb0*/  MOV R22, R14 ;  /* 0x0000000e00167202 */ /* 0x000fce0000000f00 */
[----:B------:R-:W-:Y:S05]  /*0cc0*/  WARPSYNC.COLLECTIVE R19, `(.L_x_2671) ;  /* 0x0000000013087348 */ /* 0x000fea0003c00000 */
[----:B------:R0:W1:Y:S02]  /*0cd0*/  SHFL.BFLY P2, R20, R22, R21, R24 ;  /* 0x0c00001516147389 */ /* 0x0000640000040018 */
[----:B01----:R-:W-:Y:S01]  /*0ce0*/  ENDCOLLECTIVE ;  /* 0x000000000000791b */ /* 0x003fe20003800000 */
.L_x_2671:
[----:B------:R-:W-:Y:S01]  /*0cf0*/  IMAD.MOV.U32 R21, RZ, RZ, 0x8 ;  /* 0x00000008ff157424 */ /* 0x000fe200078e00ff */
[----:B------:R-:W-:-:S05]  /*0d00*/  MOV R13, R20 ;  /* 0x00000014000d7202 */ /* 0x000fca0000000f00 */
[----:B------:R-:W-:-:S05]  /*0d10*/  FADD.FTZ R13, R14, R13 ;  /* 0x0000000d0e0d7221 */ /* 0x000fca0000010000 */
[----:B------:R-:W-:-:S07]  /*0d20*/  MOV R22, R13 ;  /* 0x0000000d00167202 */ /* 0x000fce0000000f00 */
[----:B------:R-:W-:Y:S05]  /*0d30*/  WARPSYNC.COLLECTIVE R19, `(.L_x_2672) ;  /* 0x0000000013087348 */ /* 0x000fea0003c00000 */
[----:B------:R0:W1:Y:S02]  /*0d40*/  SHFL.BFLY P2, R20, R22, R21, R24 ;  /* 0x0c00001516147389 */ /* 0x0000640000040018 */
[----:B01----:R-:W-:Y:S01]  /*0d50*/  ENDCOLLECTIVE ;  /* 0x000000000000791b */ /* 0x003fe20003800000 */
.L_x_2672:
[----:B------:R-:W-:Y:S01]  /*0d60*/  HFMA2.MMA R21, -RZ, RZ, 0, 9.5367431640625e-07 ;  /* 0x00000010ff157435 */ /* 0x000fe200000001ff */
[----:B------:R-:W-:-:S05]  /*0d70*/  MOV R10, R20 ;  /* 0x00000014000a7202 */ /* 0x000fca0000000f00 */
[----:B------:R-:W-:-:S05]  /*0d80*/  FADD.FTZ R10, R13, R10 ;  /* 0x0000000a0d0a7221 */ /* 0x000fca0000010000 */
[----:B------:R-:W-:-:S07]  /*0d90*/  MOV R22, R10 ;  /* 0x0000000a00167202 */ /* 0x000fce0000000f00 */
[----:B------:R-:W-:Y:S05]  /*0da0*/  WARPSYNC.COLLECTIVE R19, `(.L_x_2673) ;  /* 0x0000000013087348 */ /* 0x000fea0003c00000 */
[----:B------:R0:W1:Y:S02]  /*0db0*/  SHFL.BFLY P2, R20, R22, R21, R24 ;  /* 0x0c00001516147389 */ /* 0x0000640000040018 */
[----:B01----:R-:W-:Y:S01]  /*0dc0*/  ENDCOLLECTIVE ;  /* 0x000000000000791b */ /* 0x003fe20003800000 */
.L_x_2673:
[----:B------:R-:W-:Y:S01]  /*0dd0*/  HFMA2.MMA R21, -RZ, RZ, 0, 5.9604644775390625e-08 ;  /* 0x00000001ff157435 */ /* 0x000fe200000001ff */
[----:B------:R-:W-:Y:S01]  /*0de0*/  IMAD.MOV.U32 R22, RZ, RZ, R9 ;  /* 0x000000ffff167224 */ /* 0x000fe200078e0009 */
[----:B------:R-:W-:-:S09]  /*0df0*/  MOV R11, R20 ;  /* 0x00000014000b7202 */ /* 0x000fd20000000f00 */
[----:B------:R-:W-:Y:S05]  /*0e00*/  WARPSYNC.COLLECTIVE R19, `(.L_x_2674) ;  /* 0x0000000013087348 */ /* 0x000fea0003c00000 */
[----:B------:R0:W1:Y:S02]  /*0e10*/  SHFL.BFLY P2, R20, R22, R21, R24 ;  /* 0x0c00001516147389 */ /* 0x0000640000040018 */
[----:B01----:R-:W-:Y:S01]  /*0e20*/  ENDCOLLECTIVE ;  /* 0x000000000000791b */ /* 0x003fe20003800000 */
.L_x_2674:
[----:B------:R-:W-:Y:S01]  /*0e30*/  HFMA2.MMA R21, -RZ, RZ, 0, 1.1920928955078125e-07 ;  /* 0x00000002ff157435 */ /* 0x000fe200000001ff */
[----:B------:R-:W-:-:S05]  /*0e40*/  MOV R14, R20 ;  /* 0x00000014000e7202 */ /* 0x000fca0000000f00 */
[----:B------:R-:W-:-:S05]  /*0e50*/  FADD.FTZ R15, R9, R14 ;  /* 0x0000000e090f7221 */ /* 0x000fca0000010000 */
[----:B------:R-:W-:-:S07]  /*0e60*/  MOV R22, R15 ;  /* 0x0000000f00167202 */ /* 0x000fce0000000f00 */
[----:B------:R-:W-:Y:S05]  /*0e70*/  WARPSYNC.COLLECTIVE R19, `(.L_x_2675) ;  /* 0x0000000013087348 */ /* 0x000fea0003c00000 */
[----:B------:R0:W1:Y:S02]  /*0e80*/  SHFL.BFLY P2, R20, R22, R21, R24 ;  /* 0x0c00001516147389 */ /* 0x0000640000040018 */
[----:B01----:R-:W-:Y:S01]  /*0e90*/  ENDCOLLECTIVE ;  /* 0x000000000000791b */ /* 0x003fe20003800000 */
.L_x_2675:
[----:B------:R-:W-:Y:S01]  /*0ea0*/  HFMA2.MMA R21, -RZ, RZ, 0, 2.384185791015625e-07 ;  /* 0x00000004ff157435 */ /* 0x000fe200000001ff */
[----:B------:R-:W-:-:S04]  /*0eb0*/  IMAD.MOV.U32 R16, RZ, RZ, R20 ;  /* 0x000000ffff107224 */ /* 0x000fc800078e0014 */
[----:B------:R-:W-:-:S05]  /*0ec0*/  FADD.FTZ R16, R15, R16 ;  /* 0x000000100f107221 */ /* 0x000fca0000010000 */
[----:B------:R-:W-:-:S07]  /*0ed0*/  MOV R22, R16 ;  /* 0x0000001000167202 */ /* 0x000fce0000000f00 */
[----:B------:R-:W-:Y:S05]  /*0ee0*/  WARPSYNC.COLLECTIVE R19, `(.L_x_2676) ;  /* 0x0000000013087348 */ /* 0x000fea0003c00000 */
[----:B------:R0:W1:Y:S02]  /*0ef0*/  SHFL.BFLY P2, R20, R22, R21, R24 ;  /* 0x0c00001516147389 */ /* 0x0000640000040018 */
[----:B01----:R-:W-:Y:S01]  /*0f00*/  ENDCOLLECTIVE ;  /* 0x000000000000791b */ /* 0x003fe20003800000 */
.L_x_2676:
[----:B------:R-:W-:Y:S01]  /*0f10*/  IMAD.MOV.U32 R21, RZ, RZ, 0x8 ;  /* 0x00000008ff157424 */ /* 0x000fe200078e00ff */
[----:B------:R-:W-:-:S05]  /*0f20*/  MOV R17, R20 ;  /* 0x0000001400117202 */ /* 0x000fca0000000f00 */
[----:B------:R-:W-:-:S05]  /*0f30*/  FADD.FTZ R17, R16, R17 ;  /* 0x0000001110117221 */ /* 0x000fca0000010000 */
[----:B------:R-:W-:-:S07]  /*0f40*/  MOV R22, R17 ;  /* 0x0000001100167202 */ /* 0x000fce0000000f00 */
[----:B------:R-:W-:Y:S05]  /*0f50*/  WARPSYNC.COLLECTIVE R19, `(.L_x_2677) ;  /* 0x0000000013087348 */ /* 0x000fea0003c00000 */
[----:B------:R0:W1:Y:S02]  /*0f60*/  SHFL.BFLY P2, R20, R22, R21, R24 ;  /* 0x0c00001516147389 */ /* 0x0000640000040018 */
[----:B01----:R-:W-:Y:S01]  /*0f70*/  ENDCOLLECTIVE ;  /* 0x000000000000791b */ /* 0x003fe20003800000 */
.L_x_2677:
[----:B------:R-:W-:Y:S01]  /*0f80*/  HFMA2.MMA R21, -RZ, RZ, 0, 9.5367431640625e-07 ;  /* 0x00000010ff157435 */ /* 0x000fe200000001ff */
[----:B------:R-:W-:-:S05]  /*0f90*/  MOV R18, R20 ;  /* 0x0000001400127202 */ /* 0x000fca0000000f00 */
[----:B------:R-:W-:-:S05]  /*0fa0*/  FADD.FTZ R18, R17, R18 ;  /* 0x0000001211127221 */ /* 0x000fca0000010000 */
[----:B------:R-:W-:-:S07]  /*0fb0*/  MOV R22, R18 ;  /* 0x0000001200167202 */ /* 0x000fce0000000f00 */
[----:B------:R-:W-:Y:S05]  /*0fc0*/  WARPSYNC.COLLECTIVE R19, `(.L_x_2678) ;  /* 0x0000000013087348 */ /* 0x000fea0003c00000 */
[----:B------:R0:W1:Y:S02]  /*0fd0*/  SHFL.BFLY P2, R20, R22, R21, R24 ;  /* 0x0c00001516147389 */ /* 0x0000640000040018 */
[----:B01----:R-:W-:Y:S01]  /*0fe0*/  ENDCOLLECTIVE ;  /* 0x000000000000791b */ /* 0x003fe20003800000 */
.L_x_2678:
[----:B------:R-:W-:Y:S01]  /*0ff0*/  MOV R9, R20 ;  /* 0x0000001400097202 */ /* 0x000fe20000000f00 */
[----:B------:R-:W-:Y:S06]  /*1000*/  BRA `(.L_x_2679) ;  /* 0xfffffff8007c7947 */ /* 0x000fec000383ffff */
.L_x_2680:
        /* <DEDUP_REMOVED lines=15> */
.L_x_3808:


//--------------------- .text._ZN10layer_norm40ln_parallel_residual_bwd_finalize_kernelINS_22Kernel_traits_finalizeILj1024Ef6__halffS2_fjLb0ELj1024ELj4ENS_18Kernel_traits_baseILj1024EfS2_fS2_fjLj1024EEEEELb0EEEvNS_9BwdParamsE --------------------------
	.section	.text._ZN10layer_norm40ln_parallel_residual_bwd_finalize_kernelINS_22Kernel_traits_finalizeILj1024Ef6__halffS2_fjLb0ELj1024ELj4ENS_18Kernel_traits_baseILj1024EfS2_fS2_fjLj1024EEEEELb0EEEvNS_9BwdParamsE,"ax",@progbits
	.align	128
        .global         _ZN10layer_norm40ln_parallel_residual_bwd_finalize_kernelINS_22Kernel_traits_finalizeILj1024Ef6__halffS2_fjLb0ELj1024ELj4ENS_18Kernel_traits_baseILj1024EfS2_fS2_fjLj1024EEEEELb0EEEvNS_9BwdParamsE
        .type           _ZN10layer_norm40ln_parallel_residual_bwd_finalize_kernelINS_22Kernel_traits_finalizeILj1024Ef6__halffS2_fjLb0ELj1024ELj4ENS_18Kernel_traits_baseILj1024EfS2_fS2_fjLj1024EEEEELb0EEEvNS_9BwdParamsE,@function
        .size           _ZN10layer_norm40ln_parallel_residual_bwd_finalize_kernelINS_22Kernel_traits_finalizeILj1024Ef6__halffS2_fjLb0ELj1024ELj4ENS_18Kernel_traits_baseILj1024EfS2_fS2_fjLj1024EEEEELb0EEEvNS_9BwdParamsE,(.L_x_3809 - _ZN10layer_norm40ln_parallel_residual_bwd_finalize_kernelINS_22Kernel_traits_finalizeILj1024Ef6__halffS2_fjLb0ELj1024ELj4ENS_18Kernel_traits_baseILj1024EfS2_fS2_fjLj1024EEEEELb0EEEvNS_9BwdParamsE)
        .other          _ZN10layer_norm40ln_parallel_residual_bwd_finalize_kernelINS_22Kernel_traits_finalizeILj1024Ef6__halffS2_fjLb0ELj1024ELj4ENS_18Kernel_traits_baseILj1024EfS2_fS2_fjLj1024EEEEELb0EEEvNS_9BwdParamsE,@"STO_CUDA_ENTRY STV_DEFAULT"
_ZN10layer_norm40ln_parallel_residual_bwd_finalize_kernelINS_22Kernel_traits_finalizeILj1024Ef6__halffS2_fjLb0ELj1024ELj4ENS_18Kernel_traits_baseILj1024EfS2_fS2_fjLj1024EEEEELb0EEEvNS_9BwdParamsE:
.text._ZN10layer_norm40ln_parallel_residual_bwd_finalize_kernelINS_22Kernel_traits_finalizeILj1024Ef6__halffS2_fjLb0ELj1024ELj4ENS_18Kernel_traits_baseILj1024EfS2_fS2_fjLj1024EEEEELb0EEEvNS_9BwdParamsE:
        /* <DEDUP_REMOVED lines=22> */
.L_x_2693:
        /* <DEDUP_REMOVED lines=42> */
.L_x_2685:
        /* <DEDUP_REMOVED lines=62> */
.L_x_2684:
[----:B------:R-:W-:Y:S05]  /*07e0*/  BSYNC B1 ;  /* 0x0000000000017941 */ /* 0x000fea0003800000 */
.L_x_2683:
        /* <DEDUP_REMOVED lines=38> */
.L_x_2687:
[----:B------:R-:W-:Y:S05]  /*0a50*/  BSYNC B1 ;  /* 0x0000000000017941 */ /* 0x000fea0003800000 */
.L_x_2686:
        /* <DEDUP_REMOVED lines=20> */
.L_x_2688:
[----:B------:R-:W-:Y:S05]  /*0ba0*/  BSYNC B1 ;  /* 0x0000000000017941 */ /* 0x000fea0003800000 */
.L_x_2682:
[----:B------:R-:W-:Y:S05]  /*0bb0*/  BSYNC B0 ;  /* 0x0000000000007941 */ /* 0x000fea0003800000 */
.L_x_2681:
        /* <DEDUP_REMOVED lines=54> */
.L_x_2714:
        /* <DEDUP_REMOVED lines=10> */
.L_x_2689:
        /* <DEDUP_REMOVED lines=24> */
.L_x_2692:
[----:B------:R-:W-:Y:S05]  /*1140*/  BSYNC B0 ;  /* 0x0000000000007941 */ /* 0x000fea0003800000 */
.L_x_2691:
[C---:B------:R-:W-:Y:S02]  /*1150*/  ISETP.GT.U32.AND P1, PT, R4.reuse, -0x401, PT ;  /* 0xfffffbff0400780c */ /* 0x040fe40003f24070 */
[----:B------:R-:W-:Y:S02]  /*1160*/  IADD3 R4, R4, 0x400, RZ ;  /* 0x0000040004047810 */ /* 0x000fe40007ffe0ff */
[----:B------:R-:W-:-:S09]  /*1170*/  IADD3 R5, R5, 0x200, RZ ;  /* 0x0000020005057810 */ /* 0x000fd20007ffe0ff */
[----:B------:R-:W-:Y:S05]  /*1180*/  @P1 BRA `(.L_x_2693) ;  /* 0xffffffec00f41947 */ /* 0x000fea000383ffff */
[----:B------:R-:W-:Y:S05]  /*1190*/  EXIT ;  /* 0x000000000000794d */ /* 0x000fea0003800000 */
.L_x_2690:
[----:B------:R-:W-:Y:S01]  /*11a0*/  HFMA2.MMA R14, -RZ, RZ, 0, 5.9604644775390625e-08 ;  /* 0x00000001ff0e7435 */ /* 0x000fe200000001ff */
[----:B----4-:R-:W-:Y:S02]  /*11b0*/  MOV R27, R10 ;  /* 0x0000000a001b7202 */ /* 0x010fe40000000f00 */
[----:B------:R-:W-:Y:S02]  /*11c0*/  MOV R13, 0x1f ;  /* 0x0000001f000d7802 */ /* 0x000fe40000000f00 */
[----:B------:R-:W-:-:S07]  /*11d0*/  MOV R12, 0xffffffff ;  /* 0xffffffff000c7802 */ /* 0x000fce0000000f00 */
[----:B0123--:R-:W-:Y:S05]  /*11e0*/  WARPSYNC.COLLECTIVE R12, `(.L_x_2694) ;  /* 0x000000000c087348 */ /* 0x00ffea0003c00000 */
[----:B------:R4:W0:Y:S02]  /*11f0*/  SHFL.BFLY P2, R17, R27, R14, R13 ;  /* 0x0c00000e1b117389 */ /* 0x000824000004000d */
[----:B01234-:R-:W-:Y:S01]  /*1200*/  ENDCOLLECTIVE ;  /* 0x000000000000791b */ /* 0x01ffe20003800000 */
.L_x_2694:
[----:B------:R-:W-:Y:S01]  /*1210*/  HFMA2.MMA R14, -RZ, RZ, 0, 1.1920928955078125e-07 ;  /* 0x00000002ff0e7435 */ /* 0x000fe200000001ff */
[----:B------:R-:W-:-:S05]  /*1220*/  FADD.FTZ R11, R10, R17 ;  /* 0x000000110a0b7221 */ /* 0x000fca0000010000 */
[----:B------:R-:W-:-:S07]  /*1230*/  MOV R27, R11 ;  /* 0x0000000b001b7202 */ /* 0x000fce0000000f00 */
[----:B------:R-:W-:Y:S05]  /*1240*/  WARPSYNC.COLLECTIVE R12, `(.L_x_2695) ;  /* 0x000000000c087348 */ /* 0x000fea0003c00000 */
[----:B------:R0:W1:Y:S02]  /*1250*/  SHFL.BFLY P2, R17, R27, R14, R13 ;  /* 0x0c00000e1b117389 */ /* 0x000064000004000d */
[----:B01----:R-:W-:Y:S01]  /*1260*/  ENDCOLLECTIVE ;  /* 0x000000000000791b */ /* 0x003fe20003800000 */
.L_x_2695:
[----:B------:R-:W-:Y:S01]  /*1270*/  HFMA2.MMA R14, -RZ, RZ, 0, 2.384185791015625e-07 ;  /* 0x00000004ff0e7435 */ /* 0x000fe200000001ff */
[----:B------:R-:W-:-:S05]  /*1280*/  FADD.FTZ R10, R11, R17 ;  /* 0x000000110b0a7221 */ /* 0x000fca0000010000 */
[----:B------:R-:W-:-:S07]  /*1290*/  MOV R27, R10 ;  /* 0x0000000a001b7202 */ /* 0x000fce0000000f00 */
[----:B------:R-:W-:Y:S05]  /*12a0*/  WARPSYNC.COLLECTIVE R12, `(.L_x_2696) ;  /* 0x000000000c087348 */ /* 0x000fea0003c00000 */
[----:B------:R0:W1:Y:S02]  /*12b0*/  SHFL.BFLY P2, R17, R27, R14, R13 ;  /* 0x0c00000e1b117389 */ /* 0x000064000004000d */
[----:B01----:R-:W-:Y:S01]  /*12c0*/  ENDCOLLECTIVE ;  /* 0x000000000000791b */ /* 0x003fe20003800000 */
.L_x_2696:
[----:B------:R-:W-:Y:S01]  /*12d0*/  HFMA2.MMA R14, -RZ, RZ, 0, 4.76837158203125e-07 ;  /* 0x00000008ff0e7435 */ /* 0x000fe200000001ff */
[----:B------:R-:W-:-:S05]  /*12e0*/  FADD.FTZ R19, R10, R17 ;  /* 0x000000110a137221 */ /* 0x000fca0000010000 */
[----:B------:R-:W-:-:S07]  /*12f0*/  MOV R27, R19 ;  /* 0x00000013001b7202 */ /* 0x000fce0000000f00 */
[----:B------:R-:W-:Y:S05]  /*1300*/  WARPSYNC.COLLECTIVE R12, `(.L_x_2697) ;  /* 0x000000000c087348 */ /* 0x000fea0003c00000 */
[----:B------:R0:W1:Y:S02]  /*1310*/  SHFL.BFLY P2, R17, R27, R14, R13 ;  /* 0x0c00000e1b117389 */ /* 0x000064000004000d */
[----:B01----:R-:W-:Y:S01]  /*1320*/  ENDCOLLECTIVE ;  /* 0x000000000000791b */ /* 0x003fe20003800000 */
.L_x_2697:
[----:B------:R-:W-:Y:S01]  /*1330*/  HFMA2.MMA R14, -RZ, RZ, 0, 9.5367431640625e-07 ;  /* 0x00000010ff0e7435 */ /* 0x000fe200000001ff */
[----:B------:R-:W-:-:S05]  /*1340*/  FADD.FTZ R11, R19, R17 ;  /* 0x00000011130b7221 */ /* 0x000fca0000010000 */
[----:B------:R-:W-:-:S07]  /*1350*/  MOV R27, R11 ;  /* 0x0000000b001b7202 */ /* 0x000fce0000000f00 */
[----:B------:R-:W-:Y:S05]  /*1360*/  WARPSYNC.COLLECTIVE R12, `(.L_x_2698) ;  /* 0x000000000c087348 */ /* 0x000fea0003c00000 */
[----:B------:R0:W1:Y:S02]  /*1370*/  SHFL.BFLY P2, R17, R27, R14, R13 ;  /* 0x0c00000e1b117389 */ /* 0x000064000004000d */
[----:B01----:R-:W-:Y:S01]  /*1380*/  ENDCOLLECTIVE ;  /* 0x000000000000791b */ /* 0x003fe20003800000 */
.L_x_2698:
[----:B------:R-:W-:Y:S01]  /*1390*/  HFMA2.MMA R14, -RZ, RZ, 0, 5.9604644775390625e-08 ;  /* 0x00000001ff0e7435 */ /* 0x000fe200000001ff */
[----:B------:R-:W-:Y:S01]  /*13a0*/  IMAD.MOV.U32 R27, RZ, RZ, R15 ;  /* 0x000000ffff1b7224 */ /* 0x000fe200078e000f */
[----:B------:R-:W-:-:S09]  /*13b0*/  MOV R10, R17 ;  /* 0x00000011000a7202 */ /* 0x000fd20000000f00 */
[----:B------:R-:W-:Y:S05]  /*13c0*/  WARPSYNC.COLLECTIVE R12, `(.L_x_2699) ;  /* 0x000000000c087348 */ /* 0x000fea0003c00000 */
[----:B------:R0:W1:Y:S02]  /*13d0*/  SHFL.BFLY P2, R17, R27, R14, R13 ;  /* 0x0c00000e1b117389 */ /* 0x000064000004000d */
[----:B01----:R-:W-:Y:S01]  /*13e0*/  ENDCOLLECTIVE ;  /* 0x000000000000791b */ /* 0x003fe20003800000 */
.L_x_2699:
[----:B------:R-:W-:Y:S01]  /*13f0*/  HFMA2.MMA R14, -RZ, RZ, 0, 1.1920928955078125e-07 ;  /* 0x00000002ff0e7435 */ /* 0x000fe200000001ff */
[----:B------:R-:W-:-:S05]  /*1400*/  MOV R16, R17 ;  /* 0x0000001100107202 */ /* 0x000fca0000000f00 */
[----:B------:R-:W-:-:S05]  /*1410*/  FADD.FTZ R16, R15, R16 ;  /* 0x000000100f107221 */ /* 0x000fca0000010000 */
[----:B------:R-:W-:-:S07]  /*1420*/  MOV R27, R16 ;  /* 0x00000010001b7202 */ /* 0x000fce0000000f00 */
[----:B------:R-:W-:Y:S05]  /*1430*/  WARPSYNC.COLLECTIVE R12, `(.L_x_2700) ;  /* 0x000000000c087348 */ /* 0x000fea0003c00000 */
[----:B------:R0:W1:Y:S02]  /*1440*/  SHFL.BFLY P2, R17, R27, R14, R13 ;  /* 0x0c00000e1b117389 */ /* 0x000064000004000d */
[----:B01----:R-:W-:Y:S01]  /*1450*/  ENDCOLLECTIVE ;  /* 0x000000000000791b */ /* 0x003fe20003800000 */
.L_x_2700:
[----:B------:R-:W-:Y:S01]  /*1460*/  HFMA2.MMA R14, -RZ, RZ, 0, 2.384185791015625e-07 ;  /* 0x00000004ff0e7435 */ /* 0x000fe200000001ff */
[----:B------:R-:W-:-:S05]  /*1470*/  MOV R19, R17 ;  /* 0x0000001100137202 */ /* 0x000fca0000000f00 */
[----:B------:R-:W-:-:S05]  /*1480*/  FADD.FTZ R15, R16, R19 ;  /* 0x00000013100f7221 */ /* 0x000fca0000010000 */
[----:B------:R-:W-:-:S07]  /*1490*/  MOV R27, R15 ;  /* 0x0000000f001b7202 */ /* 0x000fce0000000f00 */
[----:B------:R-:W-:Y:S05]  /*14a0*/  WARPSYNC.COLLECTIVE R12, `(.L_x_2701) ;  /* 0x000000000c087348 */ /* 0x000fea0003c00000 */
[----:B------:R0:W1:Y:S02]  /*14b0*/  SHFL.BFLY P2, R17, R27, R14, R13 ;  /* 0x0c00000e1b117389 */ /* 0x000064000004000d */
[----:B01----:R-:W-:Y:S01]  /*14c0*/  ENDCOLLECTIVE ;  /* 0x000000000000791b */ /* 0x003fe20003800000 */
.L_x_2701:
[----:B------:R-:W-:Y:S01]  /*14d0*/  HFMA2.MMA R14, -RZ, RZ, 0, 4.76837158203125e-07 ;  /* 0x00000008ff0e7435 */ /* 0x000fe200000001ff */
[----:B------:R-:W-:-:S05]  /*14e0*/  MOV R18, R17 ;  /* 0x0000001100127202 */ /* 0x000fca0000000f00 */
[----:B------:R-:W-:-:S05]  /*14f0*/  FADD.FTZ R20, R15, R18 ;  /* 0x000000120f147221 */ /* 0x000fca0000010000 */
[----:B------:R-:W-:-:S07]  /*1500*/  MOV R27, R20 ;  /* 0x00000014001b7202 */ /* 0x000fce0000000f00 */
[----:B------:R-:W-:Y:S05]  /*1510*/  WARPSYNC.COLLECTIVE R12, `(.L_x_2702) ;  /* 0x000000000c087348 */ /* 0x000fea0003c00000 */
[----:B------:R0:W1:Y:S02]  /*1520*/  SHFL.BFLY P2, R17, R27, R14, R13 ;  /* 0x0c00000e1b117389 */ /* 0x000064000004000d */
[----:B01----:R-:W-:Y:S01]  /*1530*/  ENDCOLLECTIVE ;  /* 0x000000000000791b */ /* 0x003fe20003800000 */
.L_x_2702:
[----:B------:R-:W-:Y:S01]  /*1540*/  HFMA2.MMA R14, -RZ, RZ, 0, 9.5367431640625e-07 ;  /* 0x00000010ff0e7435 */ /* 0x000fe200000001ff */
[----:B------:R-:W-:-:S05]  /*1550*/  MOV R21, R17 ;  /* 0x0000001100157202 */ /* 0x000fca0000000f00 */
[----:B------:R-:W-:-:S05]  /*1560*/  FADD.FTZ R16, R20, R21 ;  /* 0x0000001514107221 */ /* 0x000fca0000010000 */
[----:B------:R-:W-:-:S07]  /*1570*/  MOV R27, R16 ;  /* 0x00000010001b7202 */ /* 0x000fce0000000f00 */
[----:B------:R-:W-:Y:S05]  /*1580*/  WARPSYNC.COLLECTIVE R12, `(.L_x_2703) ;  /* 0x000000000c087348 */ /* 0x000fea0003c00000 */
[----:B------:R0:W1:Y:S02]  /*1590*/  SHFL.BFLY P2, R17, R27, R14, R13 ;  /* 0x0c00000e1b117389 */ /* 0x000064000004000d */
[----:B01----:R-:W-:Y:S01]  /*15a0*/  ENDCOLLECTIVE ;  /* 0x000000000000791b */ /* 0x003fe20003800000 */
.L_x_2703:
[----:B------:R-:W-:Y:S01]  /*15b0*/  HFMA2.MMA R14, -RZ, RZ, 0, 5.9604644775390625e-08 ;  /* 0x00000001ff0e7435 */ /* 0x000fe200000001ff */
[----:B------:R-:W-:Y:S02]  /*15c0*/  MOV R27, R9 ;  /* 0x00000009001b7202 */ /* 0x000fe40000000f00 */
[----:B------:R-:W-:-:S08]  /*15d0*/  MOV R15, R17 ;  /* 0x00000011000f7202 */ /* 0x000fd00000000f00 */
[----:B------:R-:W-:Y:S05]  /*15e0*/  WARPSYNC.COLLECTIVE R12, `(.L_x_2704) ;  /* 0x000000000c087348 */ /* 0x000fea0003c00000 */
[----:B------:R0:W1:Y:S02]  /*15f0*/  SHFL.BFLY P2, R17, R27, R14, R13 ;  /* 0x0c00000e1b117389 */ /* 0x000064000004000d */
[----:B01----:R-:W-:Y:S01]  /*1600*/  ENDCOLLECTIVE ;  /* 0x000000000000791b */ /* 0x003fe20003800000 */
.L_x_2704:
[----:B------:R-:W-:Y:S01]  /*1610*/  HFMA2.MMA R14, -RZ, RZ, 0, 1.1920928955078125e-07 ;  /* 0x00000002ff0e7435 */ /* 0x000fe200000001ff */
[----:B------:R-:W-:-:S05]  /*1620*/  MOV R18, R17 ;  /* 0x0000001100127202 */ /* 0x000fca0000000f00 */
[----:B------:R-:W-:-:S05]  /*1630*/  FADD.FTZ R20, R9, R18 ;  /* 0x0000001209147221 */ /* 0x000fca0000010000 */
[----:B------:R-:W-:-:S07]  /*1640*/  MOV R27, R20 ;  /* 0x00000014001b7202 */ /* 0x000fce0000000f00 */
[----:B------:R-:W-:Y:S05]  /*1650*/  WARPSYNC.COLLECTIVE R12, `(.L_x_2705) ;  /* 0x000000000c087348 */ /* 0x000fea0003c00000 */
[----:B------:R0:W1:Y:S02]  /*1660*/  SHFL.BFLY P2, R17, R27, R14, R13 ;  /* 0x0c00000e1b117389 */ /* 0x000064000004000d */
[----:B01----:R-:W-:Y:S01]  /*1670*/  ENDCOLLECTIVE ;  /* 0x000000000000791b */ /* 0x003fe20003800000 */
.L_x_2705:
[----:B------:R-:W-:Y:S01]  /*1680*/  IMAD.MOV.U32 R14, RZ, RZ, 0x4 ;  /* 0x00000004ff0e7424 */ /* 0x000fe200078e00ff */
[----:B------:R-:W-:-:S05]  /*1690*/  MOV R21, R17 ;  /* 0x0000001100157202 */ /* 0x000fca0000000f00 */
[----:B------:R-:W-:-:S05]  /*16a0*/  FADD.FTZ R9, R20, R21 ;  /* 0x0000001514097221 */ /* 0x000fca0000010000 */
[----:B------:R-:W-:-:S07]  /*16b0*/  MOV R27, R9 ;  /* 0x00000009001b7202 */ /* 0x000fce0000000f00 */
[----:B------:R-:W-:Y:S05]  /*16c0*/  WARPSYNC.COLLECTIVE R12, `(.L_x_2706) ;  /* 0x000000000c087348 */ /* 0x000fea0003c00000 */
[----:B------:R0:W1:Y:S02]  /*16d0*/  SHFL.BFLY P2, R17, R27, R14, R13 ;  /* 0x0c00000e1b117389 */ /* 0x000064000004000d */
[----:B01----:R-:W-:Y:S01]  /*16e0*/  ENDCOLLECTIVE ;  /* 0x000000000000791b */ /* 0x003fe20003800000 */
.L_x_2706:
[----:B------:R-:W-:Y:S01]  /*16f0*/  HFMA2.MMA R14, -RZ, RZ, 0, 4.76837158203125e-07 ;  /* 0x00000008ff0e7435 */ /* 0x000fe200000001ff */
[----:B------:R-:W-:-:S05]  /*1700*/  MOV R22, R17 ;  /* 0x0000001100167202 */ /* 0x000fca0000000f00 */
[----:B------:R-:W-:-:S05]  /*1710*/  FADD.FTZ R22, R9, R22 ;  /* 0x0000001609167221 */ /* 0x000fca0000010000 */
[----:B------:R-:W-:-:S07]  /*1720*/  MOV R27, R22 ;  /* 0x00000016001b7202 */ /* 0x000fce0000000f00 */
[----:B------:R-:W-:Y:S05]  /*1730*/  WARPSYNC.COLLECTIVE R12, `(.L_x_2707) ;  /* 0x000000000c087348 */ /* 0x000fea0003c00000 */
[----:B------:R0:W1:Y:S02]  /*1740*/  SHFL.BFLY P2, R17, R27, R14, R13 ;  /* 0x0c00000e1b117389 */ /* 0x000064000004000d */
[----:B01----:R-:W-:Y:S01]  /*1750*/  ENDCOLLECTIVE ;  /* 0x000000000000791b */ /* 0x003fe20003800000 */
.L_x_2707:
[----:B------:R-:W-:Y:S01]  /*1760*/  HFMA2.MMA R14, -RZ, RZ, 0, 9.5367431640625e-07 ;  /* 0x00000010ff0e7435 */ /* 0x000fe200000001ff */
[----:B------:R-:W-:-:S05]  /*1770*/  MOV R23, R17 ;  /* 0x0000001100177202 */ /* 0x000fca0000000f00 */
[----:B------:R-:W-:-:S05]  /*1780*/  FADD.FTZ R18, R22, R23 ;  /* 0x0000001716127221 */ /* 0x000fca0000010000 */
[----:B------:R-:W-:-:S07]  /*1790*/  MOV R27, R18 ;  /* 0x00000012001b7202 */ /* 0x000fce0000000f00 */
[----:B------:R-:W-:Y:S05]  /*17a0*/  WARPSYNC.COLLECTIVE R12, `(.L_x_2708) ;  /* 0x000000000c087348 */ /* 0x000fea0003c00000 */
[----:B------:R0:W1:Y:S02]  /*17b0*/  SHFL.BFLY P2, R17, R27, R14, R13 ;  /* 0x0c00000e1b117389 */ /* 0x000064000004000d */
[----:B01----:R-:W-:Y:S01]  /*17c0*/  ENDCOLLECTIVE ;  /* 0x000000000000791b */ /* 0x003fe20003800000 */
.L_x_2708:
[----:B------:R-:W-:Y:S01]  /*17d0*/  HFMA2.MMA R14, -RZ, RZ, 0, 5.9604644775390625e-08 ;  /* 0x00000001ff0e7435 */ /* 0x000fe200000001ff */
[----:B------:R-:W-:Y:S02]  /*17e0*/  MOV R27, R8 ;  /* 0x00000008001b7202 */ /* 0x000fe40000000f00 */
[----:B------:R-:W-:-:S08]  /*17f0*/  MOV R9, R17 ;  /* 0x0000001100097202 */ /* 0x000fd00000000f00 */
[----:B------:R-:W-:Y:S05]  /*1800*/  WARPSYNC.COLLECTIVE R12, `(.L_x_2709) ;  /* 0x000000000c087348 */ /* 0x000fea0003c00000 */
[----:B------:R0:W1:Y:S02]  /*1810*/  SHFL.BFLY P2, R17, R27, R14, R13 ;  /* 0x0c00000e1b117389 */ /* 0x000064000004000d */
[----:B01----:R-:W-:Y:S01]  /*1820*/  ENDCOLLECTIVE ;  /* 0x000000000000791b */ /* 0x003fe20003800000 */
.L_x_2709:
[----:B------:R-:W-:Y:S01]  /*1830*/  HFMA2.MMA R14, -RZ, RZ, 0, 1.1920928955078125e-07 ;  /* 0x00000002ff0e7435 */ /* 0x000fe200000001ff */
[----:B------:R-:W-:-:S05]  /*1840*/  MOV R19, R17 ;  /* 0x0000001100137202 */ /* 0x000fca0000000f00 */
[----:B------:R-:W-:-:S05]  /*1850*/  FADD.FTZ R23, R8, R19 ;  /* 0x0000001308177221 */ /* 0x000fca0000010000 */
[----:B------:R-:W-:-:S07]  /*1860*/  MOV R27, R23 ;  /* 0x00000017001b7202 */ /* 0x000fce0000000f00 */
[----:B------:R-:W-:Y:S05]  /*1870*/  WARPSYNC.COLLECTIVE R12, `(.L_x_2710) ;  /* 0x000000000c087348 */ /* 0x000fea0003c00000 */
[----:B------:R0:W1:Y:S02]  /*1880*/  SHFL.BFLY P2, R17, R27, R14, R13 ;  /* 0x0c00000e1b117389 */ /* 0x000064000004000d */
[----:B01----:R-:W-:Y:S01]  /*1890*/  ENDCOLLECTIVE ;  /* 0x000000000000791b */ /* 0x003fe20003800000 */
.L_x_2710:
[----:B------:R-:W-:Y:S01]  /*18a0*/  HFMA2.MMA R14, -RZ, RZ, 0, 2.384185791015625e-07 ;  /* 0x00000004ff0e7435 */ /* 0x000fe200000001ff */
[----:B------:R-:W-:-:S05]  /*18b0*/  MOV R22, R17 ;  /* 0x0000001100167202 */ /* 0x000fca0000000f00 */
[----:B------:R-:W-:-:S05]  /*18c0*/  FADD.FTZ R8, R23, R22 ;  /* 0x0000001617087221 */ /* 0x000fca0000010000 */
[----:B------:R-:W-:-:S07]  /*18d0*/  MOV R27, R8 ;  /* 0x00000008001b7202 */ /* 0x000fce0000000f00 */
[----:B------:R-:W-:Y:S05]  /*18e0*/  WARPSYNC.COLLECTIVE R12, `(.L_x_2711) ;  /* 0x000000000c087348 */ /* 0x000fea0003c00000 */
[----:B------:R0:W1:Y:S02]  /*18f0*/  SHFL.BFLY P2, R17, R27, R14, R13 ;  /* 0x0c00000e1b117389 */ /* 0x000064000004000d */
[----:B01----:R-:W-:Y:S01]  /*1900*/  ENDCOLLECTIVE ;  /* 0x000000000000791b */ /* 0x003fe20003800000 */
.L_x_2711:
[----:B------:R-:W-:Y:S01]  /*1910*/  HFMA2.MMA R14, -RZ, RZ, 0, 4.76837158203125e-07 ;  /* 0x00000008ff0e7435 */ /* 0x000fe200000001ff */
[----:B------:R-:W-:-:S05]  /*1920*/  MOV R21, R17 ;  /* 0x0000001100157202 */ /* 0x000fca0000000f00 */
[----:B------:R-:W-:-:S05]  /*1930*/  FADD.FTZ R24, R8, R21 ;  /* 0x0000001508187221 */ /* 0x000fca0000010000 */
[----:B------:R-:W-:-:S07]  /*1940*/  MOV R27, R24 ;  /* 0x00000018001b7202 */ /* 0x000fce0000000f00 */
[----:B------:R-:W-:Y:S05]  /*1950*/  WARPSYNC.COLLECTIVE R12, `(.L_x_2712) ;  /* 0x000000000c087348 */ /* 0x000fea0003c00000 */
[----:B------:R0:W1:Y:S02]  /*1960*/  SHFL.BFLY P2, R17, R27, R14, R13 ;  /* 0x0c00000e1b117389 */ /* 0x000064000004000d */
[----:B01----:R-:W-:Y:S01]  /*1970*/  ENDCOLLECTIVE ;  /* 0x000000000000791b */ /* 0x003fe20003800000 */
.L_x_2712:
[----:B------:R-:W-:Y:S01]  /*1980*/  HFMA2.MMA R14, -RZ, RZ, 0, 9.5367431640625e-07 ;  /* 0x00000010ff0e7435 */ /* 0x000fe200000001ff */
[----:B------:R-:W-:-:S05]  /*1990*/  MOV R25, R17 ;  /* 0x0000001100197202 */ /* 0x000fca0000000f00 */
[----:B------:R-:W-:-:S05]  /*19a0*/  FADD.FTZ R25, R24, R25 ;  /* 0x0000001918197221 */ /* 0x000fca0000010000 */
[----:B------:R-:W-:-:S07]  /*19b0*/  MOV R27, R25 ;  /* 0x00000019001b7202 */ /* 0x000fce0000000f00 */
[----:B------:R-:W-:Y:S05]  /*19c0*/  WARPSYNC.COLLECTIVE R12, `(.L_x_2713) ;  /* 0x000000000c087348 */ /* 0x000fea0003c00000 */
[----:B------:R0:W1:Y:S02]  /*19d0*/  SHFL.BFLY P2, R17, R27, R14, R13 ;  /* 0x0c00000e1b117389 */ /* 0x000064000004000d */
[----:B01----:R-:W-:Y:S01]  /*19e0*/  ENDCOLLECTIVE ;  /* 0x000000000000791b */ /* 0x003fe20003800000 */
.L_x_2713:
[----:B------:R-:W-:Y:S05]  /*19f0*/  BRA `(.L_x_2714) ;  /* 0xfffffff400487947 */ /* 0x000fea000383ffff */
.L_x_2715:
        /* <DEDUP_REMOVED lines=16> */
.L_x_3809:


//--------------------- .text._ZN10layer_norm31ln_parallel_residual_bwd_kernelINS_13Kernel_traitsIf6__halffS2_fjLj1024ELj1ELj4ELj1ELj16ENS_18Kernel_traits_baseILj1024EfS2_fS2_fjLj128EEEEELb1ELb1ELb0EEEvNS_9BwdParamsE --------------------------
	.section	.text._ZN10layer_norm31ln_parallel_residual_bwd_kernelINS_13Kernel_traitsIf6__halffS2_fjLj1024ELj1ELj4ELj1ELj16ENS_18Kernel_traits_baseILj1024EfS2_fS2_fjLj128EEEEELb1ELb1ELb0EEEvNS_9BwdParamsE,"ax",@progbits
	.align	128
        .global         _ZN10layer_norm31ln_parallel_residual_bwd_kernelINS_13Kernel_traitsIf6__halffS2_fjLj1024ELj1ELj4ELj1ELj16ENS_18Kernel_traits_baseILj1024EfS2_fS2_fjLj128EEEEELb1ELb1ELb0EEEvNS_9BwdParamsE
        .type           _ZN10layer_norm31ln_parallel_residual_bwd_kernelINS_13Kernel_traitsIf6__halffS2_fjLj1024ELj1ELj4ELj1ELj16ENS_18Kernel_traits_baseILj1024EfS2_fS2_fjLj128EEEEELb1ELb1ELb0EEEvNS_9BwdParamsE,@function
        .size           _ZN10layer_norm31ln_parallel_residual_bwd_kernelINS_13Kernel_traitsIf6__halffS2_fjLj1024ELj1ELj4ELj1ELj16ENS_18Kernel_traits_baseILj1024EfS2_fS2_fjLj128EEEEELb1ELb1ELb0EEEvNS_9BwdParamsE,(.L_x_3810 - _ZN10layer_norm31ln_parallel_residual_bwd_kernelINS_13Kernel_traitsIf6__halffS2_fjLj1024ELj1ELj4ELj1ELj16ENS_18Kernel_traits_baseILj1024EfS2_fS2_fjLj128EEEEELb1ELb1ELb0EEEvNS_9BwdParamsE)
        .other          _ZN10layer_norm31ln_parallel_residual_bwd_kernelINS_13Kernel_traitsIf6__halffS2_fjLj1024ELj1ELj4ELj1ELj16ENS_18Kernel_traits_baseILj1024EfS2_fS2_fjLj128EEEEELb1ELb1ELb0EEEvNS_9BwdParamsE,@"STO_CUDA_ENTRY STV_DEFAULT"
_ZN10layer_norm31ln_parallel_residual_bwd_kernelINS_13Kernel_traitsIf6__halffS2_fjLj1024ELj1ELj4ELj1ELj16ENS_18Kernel_traits_baseILj1024EfS2_fS2_fjLj128EEEEELb1ELb1ELb0EEEvNS_9BwdParamsE:
.text._ZN10layer_norm31ln_parallel_residual_bwd_kernelINS_13Kernel_traitsIf6__halffS2_fjLj1024ELj1ELj4ELj1ELj16ENS_18Kernel_traits_baseILj1024EfS2_fS2_fjLj128EEEEELb1ELb1ELb0EEEvNS_9BwdParamsE:
        /* <DEDUP_REMOVED lines=83> */
[----:B------:R-:W-:-:S04]  /*0530*/  ISETP.NE.AND P0, PT, RZ, UR6, PT ;  /* 0x00000006ff007c0c */ /* 0x000fc8000bf05270 */
[----:B------:R-:W-:-:S09]  /*0540*/  P2R R2, PR, RZ, 0x1 ;  /* 0x00000001ff027803 */ /* 0x000fd20000000000 */
.L_x_2735:
        /* <DEDUP_REMOVED lines=52> */
[-C--:B------:R-:W-:Y:S01]  /*0890*/  FMUL.FTZ R224, R136, R173.reuse ;  /* 0x000000ad88e07220 */ /* 0x080fe20000410000 */
[--C-:B------:R-:W-:Y:S02]  /*08a0*/  HADD2.F32 R219, -RZ, R177.reuse.H0_H0 ;  /* 0x200000b1ffdb7230 */ /* 0x100fe40000004100 */
[----:B------:R-:W-:Y:S01]  /*08b0*/  FADD.FTZ R72, R72, R173 ;  /* 0x000000ad48487221 */ /* 0x000fe20000010000 */
[----:B------:R-:W-:Y:S02]  /*08c0*/  HADD2.F32 R174, -RZ, R177.H1_H1 ;  /* 0x300000b1ffae7230 */ /* 0x000fe40000004100 */
[----:B------:R-:W-:Y:S01]  /*08d0*/  FADD.FTZ R177, -R223, R169 ;  /* 0x000000a9dfb17221 */ /* 0x000fe20000010100 */
[----:B------:R-:W-:Y:S01]  /*08e0*/  FFMA.FTZ R104, R3, R173, R104 ;  /* 0x000000ad03687223 */ /* 0x000fe20000010068 */
[----:B------:R-:W-:Y:S01]  /*08f0*/  FMUL.FTZ R220, R137, R176 ;  /* 0x000000b089dc7220 */ /* 0x000fe20000410000 */
[----:B------:R-:W-:Y:S01]  /*0900*/  FADD.FTZ R169, RZ, R224 ;  /* 0x000000e0ffa97221 */ /* 0x000fe20000010000 */
[----:B------:R-:W-:Y:S01]  /*0910*/  FFMA.FTZ R173, R3, R224, RZ ;  /* 0x000000e003ad7223 */ /* 0x000fe200000100ff */
[----:B------:R-:W-:-:S02]  /*0920*/  HADD2.F32 R205, -RZ, R179.H0_H0 ;  /* 0x200000b3ffcd7230 */ /* 0x000fc40000004100 */
[----:B------:R-:W-:Y:S01]  /*0930*/  FADD.FTZ R74, R74, R219 ;  /* 0x000000db4a4a7221 */ /* 0x000fe20000010000 */
[----:B------:R-:W-:Y:S02]  /*0940*/  HADD2.F32 R172, -RZ, R179.H1_H1 ;  /* 0x300000b3ffac7230 */ /* 0x000fe40000004100 */
[----:B------:R-:W-:Y:S01]  /*0950*/  FADD.FTZ R179, -R223, R170 ;  /* 0x000000aadfb37221 */ /* 0x000fe20000010100 */
        /* <DEDUP_REMOVED lines=42> */
.L_x_2719:
[----:B------:R-:W-:Y:S05]  /*0c00*/  BSYNC B1 ;  /* 0x0000000000017941 */ /* 0x000fea0003800000 */
.L_x_2718:
        /* <DEDUP_REMOVED lines=31> */
[----:B-----5:R-:W-:-:S02]  /*0e00*/  FMUL.FTZ R10, R8, R173 ;  /* 0x000000ad080a7220 */ /* 0x020fc40000410000 */
[C---:B------:R-:W-:Y:S01]  /*0e10*/  FMUL.FTZ R9, R8.reuse, R9 ;  /* 0x0000000908097220 */ /* 0x040fe20000410000 */
[C---:B---3--:R-:W-:Y:S01]  /*0e20*/  FADD.FTZ R171, -R223.reuse, R15 ;  /* 0x0000000fdfab7221 */ /* 0x048fe20000010100 */
[----:B----4-:R-:W-:Y:S02]  /*0e30*/  HADD2.F32 R17, -RZ, R20.H0_H0 ;  /* 0x20000014ff117230 */ /* 0x010fe40000004100 */
[--C-:B------:R-:W-:Y:S02]  /*0e40*/  HADD2.F32 R169, -RZ, R23.reuse.H0_H0 ;  /* 0x20000017ffa97230 */ /* 0x100fe40000004100 */
[----:B------:R-:W-:Y:S02]  /*0e50*/  HADD2.F32 R168, -RZ, R23.H1_H1 ;  /* 0x30000017ffa87230 */ /* 0x000fe40000004100 */
[----:B------:R-:W-:Y:S01]  /*0e60*/  FADD.FTZ R23, -R223, R13 ;  /* 0x0000000ddf177221 */ /* 0x000fe20000010100 */
[--C-:B------:R-:W-:Y:S02]  /*0e70*/  HADD2.F32 R19, -RZ, R21.reuse.H0_H0 ;  /* 0x20000015ff137230 */ /* 0x100fe40000004100 */
[----:B------:R-:W-:Y:S01]  /*0e80*/  FMUL.FTZ R13, R8, R175 ;  /* 0x000000af080d7220 */ /* 0x000fe20000410000 */
[----:B------:R-:W-:-:S02]  /*0e90*/  HADD2.F32 R18, -RZ, R21.H1_H1 ;  /* 0x30000015ff127230 */ /* 0x000fc40000004100 */
[----:B------:R-:W-:Y:S01]  /*0ea0*/  FADD.FTZ R21, -R223, R12 ;  /* 0x0000000cdf157221 */ /* 0x000fe20000010100 */
[----:B------:R-:W-:Y:S02]  /*0eb0*/  HADD2.F32 R20, -RZ, R20.H1_H1 ;  /* 0x30000014ff147230 */ /* 0x000fe40000004100 */
[----:B------:R-:W-:Y:S01]  /*0ec0*/  FMUL.FTZ R12, R128, R17 ;  /* 0x00000011800c7220 */ /* 0x000fe20000410000 */
[----:B------:R-:W-:Y:S01]  /*0ed0*/  FADD.FTZ R66, R66, R19 ;  /* 0x0000001342427221 */ /* 0x000fe20000010000 */
[-C--:B------:R-:W-:Y:S01]  /*0ee0*/  FFMA.FTZ R98, R13, R19.reuse, R98 ;  /* 0x000000130d627223 */ /* 0x080fe20000010062 */
[----:B------:R-:W-:Y:S01]  /*0ef0*/  FMUL.FTZ R16, R130, R19 ;  /* 0x0000001382107220 */ /* 0x000fe20000410000 */
[----:B------:R-:W-:Y:S01]  /*0f00*/  FMUL.FTZ R15, R129, R20 ;  /* 0x00000014810f7220 */ /* 0x000fe20000410000 */
        /* <DEDUP_REMOVED lines=8> */
[----:B------:R-:W-:-:S02]  /*0f90*/  HADD2.F32 R179, -RZ, R22.H0_H0 ;  /* 0x20000016ffb37230 */ /* 0x000fc40000004100 */
        /* <DEDUP_REMOVED lines=34> */
.L_x_2721:
[----:B------:R-:W-:Y:S05]  /*11c0*/  BSYNC B1 ;  /* 0x0000000000017941 */ /* 0x000fea0003800000 */
.L_x_2720:
        /* <DEDUP_REMOVED lines=30> */
[C---:B-1----:R-:W-:Y:S01]  /*13b0*/  FADD.FTZ R185, -R223.reuse, R173 ;  /* 0x000000addfb97221 */ /* 0x042fe20000010100 */
[----:B------:R-:W-:-:S03]  /*13c0*/  FADD.FTZ R189, -R223, R175 ;  /* 0x000000afdfbd7221 */ /* 0x000fc60000010100 */
[----:B0-----:R-:W-:Y:S01]  /*13d0*/  FMUL.FTZ R180, R8, R185 ;  /* 0x000000b908b47220 */ /* 0x001fe20000410000 */
[--C-:B----4-:R-:W-:Y:S02]  /*13e0*/  HADD2.F32 R27, -RZ, R176.reuse.H0_H0 ;  /* 0x200000b0ff1b7230 */ /* 0x110fe40000004100 */
[----:B------:R-:W-:-:S03]  /*13f0*/  HADD2.F32 R176, -RZ, R176.H1_H1 ;  /* 0x300000b0ffb07230 */ /* 0x000fc60000004100 */
[-C--:B------:R-:W-:Y:S01]  /*1400*/  FMUL.FTZ R182, R120, R27.reuse ;  /* 0x0000001b78b67220 */ /* 0x080fe20000410000 */
[--C-:B------:R-:W-:Y:S02]  /*1410*/  HADD2.F32 R175, -RZ, R177.reuse.H0_H0 ;  /* 0x200000b1ffaf7230 */ /* 0x100fe40000004100 */
[----:B------:R-:W-:Y:S01]  /*1420*/  FADD.FTZ R56, R56, R27 ;  /* 0x0000001b38387221 */ /* 0x000fe20000010000 */
[----:B------:R-:W-:Y:S02]  /*1430*/  HADD2.F32 R174, -RZ, R177.H1_H1 ;  /* 0x300000b1ffae7230 */ /* 0x000fe40000004100 */
[----:B------:R-:W-:Y:S01]  /*1440*/  FFMA.FTZ R88, R11, R27, R88 ;  /* 0x0000001b0b587223 */ /* 0x000fe20000010058 */
[--C-:B------:R-:W-:Y:S02]  /*1450*/  HADD2.F32 R173, -RZ, R179.reuse.H0_H0 ;  /* 0x200000b3ffad7230 */ /* 0x100fe40000004100 */
[----:B---3--:R-:W-:Y:S01]  /*1460*/  FADD.FTZ R177, -R223, R168 ;  /* 0x000000a8dfb17221 */ /* 0x008fe20000010100 */
[----:B------:R-:W-:-:S02]  /*1470*/  HADD2.F32 R172, -RZ, R179.H1_H1 ;  /* 0x300000b3ffac7230 */ /* 0x000fc40000004100 */
[----:B------:R-:W-:Y:S01]  /*1480*/  FMUL.FTZ R27, R8, R187 ;  /* 0x000000bb081b7220 */ /* 0x000fe20000410000 */
[----:B------:R-:W-:Y:S01]  /*1490*/  FADD.FTZ R179, -R223, R169 ;  /* 0x000000a9dfb37221 */ /* 0x000fe20000010100 */
        /* <DEDUP_REMOVED lines=46> */
.L_x_2723:
[----:B------:R-:W-:Y:S05]  /*1780*/  BSYNC B1 ;  /* 0x0000000000017941 */ /* 0x000fea0003800000 */
.L_x_2722:
        /* <DEDUP_REMOVED lines=18> */
[----:B------:R2:W4:Y:S01]  /*18b0*/  LDG.E.128 R168, desc[UR4][R200.64] ;  /* 0x00000004c8a87981 */ /* 0x000522000c1e1d00 */
        /* <DEDUP_REMOVED lines=10> */
[----:B---3--:R-:W-:Y:S02]  /*1960*/  HADD2.F32 R173, -RZ, R177.H0_H0 ;  /* 0x200000b1ffad7230 */ /* 0x008fe40000004100 */
[----:B----4-:R-:W-:Y:S01]  /*1970*/  FADD.FTZ R207, -R223, R171 ;  /* 0x000000abdfcf7221 */ /* 0x010fe20000010100 */
[----:B------:R-:W-:-:S02]  /*1980*/  HADD2.F32 R171, -RZ, R176.H0_H0 ;  /* 0x200000b0ffab7230 */ /* 0x000fc40000004100 */
[C---:B------:R-:W-:Y:S01]  /*1990*/  FADD.FTZ R25, -R223.reuse, R168 ;  /* 0x000000a8df197221 */ /* 0x040fe20000010100 */
[C---:B------:R-:W-:Y:S01]  /*19a0*/  FADD.FTZ R195, -R223.reuse, R170 ;  /* 0x000000aadfc37221 */ /* 0x040fe20000010100 */
[----:B------:R-:W-:Y:S01]  /*19b0*/  FADD.FTZ R193, -R223, R169 ;  /* 0x000000a9dfc17221 */ /* 0x000fe20000010100 */
[----:B------:R-:W-:Y:S02]  /*19c0*/  HADD2.F32 R170, -RZ, R177.H1_H1 ;  /* 0x300000b1ffaa7230 */ /* 0x000fe40000004100 */
[C---:B-----5:R-:W-:Y:S01]  /*19d0*/  FMUL.FTZ R200, R8.reuse, R207 ;  /* 0x000000cf08c87220 */ /* 0x060fe20000410000 */
[----:B------:R-:W-:Y:S02]  /*19e0*/  HADD2.F32 R176, -RZ, R176.H1_H1 ;  /* 0x300000b0ffb07230 */ /* 0x000fe40000004100 */
[----:B------:R-:W-:Y:S01]  /*19f0*/  FMUL.FTZ R25, R8, R25 ;  /* 0x0000001908197220 */ /* 0x000fe20000410000 */
[----:B0-----:R-:W-:Y:S01]  /*1a00*/  FMUL.FTZ R198, R112, R171 ;  /* 0x000000ab70c67220 */ /* 0x001fe20000410000 */
[C---:B------:R-:W-:Y:S01]  /*1a10*/  FMUL.FTZ R196, R8.reuse, R193 ;  /* 0x000000c108c47220 */ /* 0x040fe20000410000 */
[----:B------:R-:W-:Y:S01]  /*1a20*/  FMUL.FTZ R193, R8, R195 ;  /* 0x000000c308c17220 */ /* 0x000fe20000410000 */
        /* <DEDUP_REMOVED lines=16> */
[----:B------:R-:W-:Y:S02]  /*1b30*/  HADD2.F32 R178, -RZ, R178.H1_H1 ;  /* 0x300000b2ffb27230 */ /* 0x000fe40000004100 */
[----:B------:R-:W-:Y:S01]  /*1b40*/  FMUL.FTZ R199, R8, R227 ;  /* 0x000000e308c77220 */ /* 0x000fe20000410000 */
        /* <DEDUP_REMOVED lines=30> */
.L_x_2725:
[----:B------:R-:W-:Y:S05]  /*1d30*/  BSYNC B1 ;  /* 0x0000000000017941 */ /* 0x000fea0003800000 */
.L_x_2724:
        /* <DEDUP_REMOVED lines=20> */
.L_x_2747:
        /* <DEDUP_REMOVED lines=127> */
.L_x_2728:
[----:B------:R-:W-:Y:S05]  /*2670*/  BSYNC B1 ;  /* 0x0000000000017941 */ /* 0x000fea0003800000 */
.L_x_2727:
        /* <DEDUP_REMOVED lines=122> */
.L_x_2730:
[----:B------:R-:W-:Y:S05]  /*2e20*/  BSYNC B1 ;  /* 0x0000000000017941 */ /* 0x000fea0003800000 */
.L_x_2729:
        /* <DEDUP_REMOVED lines=122> */
.L_x_2732:
[----:B------:R-:W-:Y:S05]  /*35d0*/  BSYNC B1 ;  /* 0x0000000000017941 */ /* 0x000fea0003800000 */
.L_x_2731:
        /* <DEDUP_REMOVED lines=84> */
[----:B------:R-:W-:Y:S01]  /*3b20*/  @P0 F2FP.F16.F32.PACK_AB R225, RZ, R225 ;  /* 0x000000e1ffe1023e */ /* 0x000fe200000000ff */
[----:B0-----:R-:W-:Y:S01]  /*3b30*/  @P1 IMAD.WIDE.U32 R172, R0, 0x20, R168 ;  /* 0x0000002000ac1825 */ /* 0x001fe200078e00a8 */
[----:B------:R-:W-:-:S03]  /*3b40*/  @P0 FSEL R245, R245, RZ, P6 ;  /* 0x000000fff5f50208 */ /* 0x000fc60003000000 */
[----:B------:R-:W-:Y:S01]  /*3b50*/  FMUL.FTZ R168, R8, UR18 ;  /* 0x0000001208a87c20 */ /* 0x000fe20008410000 */
[----:B------:R-:W-:Y:S01]  /*3b60*/  LOP3.LUT P6, RZ, R237, 0xff0000, RZ, 0xc0, !PT ;  /* 0x00ff0000edff7812 */ /* 0x000fe200078cc0ff */
[----:B------:R-:W-:Y:S01]  /*3b70*/  @P1 STG.E.128 desc[UR4][R172.64], R156 ;  /* 0x0000009cac001986 */ /* 0x000fe2000c101d04 */
[----:B------:R-:W-:Y:S02]  /*3b80*/  @P0 F2FP.F16.F32.PACK_AB R175, RZ, R170 ;  /* 0x000000aaffaf023e */ /* 0x000fe400000000ff */
[C---:B------:R-:W-:Y:S01]  /*3b90*/  FSEL R171, R176.reuse, RZ, P6 ;  /* 0x000000ffb0ab7208 */ /* 0x040fe20003000000 */
[----:B------:R0:W-:Y:S01]  /*3ba0*/  @P1 STG.E.128 desc[UR4][R172.64+0x10], R160 ;  /* 0x000010a0ac001986 */ /* 0x0001e2000c101d04 */
[C---:B------:R-:W-:Y:S02]  /*3bb0*/  @P0 LOP3.LUT P6, RZ, R229.reuse, 0xff0000, RZ, 0xc0, !PT ;  /* 0x00ff0000e5ff0812 */ /* 0x040fe400078cc0ff */
[----:B------:R-:W-:Y:S02]  /*3bc0*/  @P0 LOP3.LUT P1, RZ, R229, 0xff000000, RZ, 0xc0, !PT ;  /* 0xff000000e5ff0812 */ /* 0x000fe4000782c0ff */
[----:B------:R-:W-:-:S02]  /*3bd0*/  @P0 FSEL R176, R176, RZ, P6 ;  /* 0x000000ffb0b00208 */ /* 0x000fc40003000000 */
[----:B------:R-:W-:Y:S02]  /*3be0*/  @P0 FSEL R8, R168, RZ, P1 ;  /* 0x000000ffa8080208 */ /* 0x000fe40000800000 */
[----:B------:R-:W-:Y:S02]  /*3bf0*/  LOP3.LUT P1, RZ, R237, 0xff000000, RZ, 0xc0, !PT ;  /* 0xff000000edff7812 */ /* 0x000fe4000782c0ff */
[----:B------:R-:W-:Y:S02]  /*3c00*/  @P0 F2FP.F16.F32.PACK_AB R176, RZ, R176 ;  /* 0x000000b0ffb0023e */ /* 0x000fe400000000ff */
[----:B------:R-:W-:Y:S02]  /*3c10*/  F2FP.F16.F32.PACK_AB R169, R178, R179 ;  /* 0x000000b3b2a9723e */ /* 0x000fe400000000ff */
[----:B------:R-:W-:Y:S02]  /*3c20*/  FSEL R178, R168, RZ, P1 ;  /* 0x000000ffa8b27208 */ /* 0x000fe40000800000 */
[----:B------:R-:W-:Y:S01]  /*3c30*/  F2FP.F16.F32.PACK_AB R168, R177, R174 ;  /* 0x000000aeb1a8723e */ /* 0x000fe200000000ff */
[----:B0-----:R-:W0:Y:S01]  /*3c40*/  LDC.64 R172, c[0x0][0x2f8] ;  /* 0x0000be00ffac7b82 */ /* 0x001e220000000a00 */
[----:B------:R-:W-:-:S02]  /*3c50*/  @P0 F2FP.F16.F32.PACK_AB R223, RZ, R223 ;  /* 0x000000dfffdf023e */ /* 0x000fc400000000ff */
[----:B------:R-:W-:Y:S02]  /*3c60*/  @P0 F2FP.F16.F32.PACK_AB R226, RZ, R226 ;  /* 0x000000e2ffe2023e */ /* 0x000fe400000000ff */
[----:B------:R-:W-:Y:S02]  /*3c70*/  @P0 F2FP.F16.F32.PACK_AB R245, RZ, R245 ;  /* 0x000000f5fff5023e */ /* 0x000fe400000000ff */
[----:B------:R-:W-:Y:S02]  /*3c80*/  @P0 F2FP.F16.F32.PACK_AB R8, RZ, R8 ;  /* 0x00000008ff08023e */ /* 0x000fe400000000ff */
[----:B------:R-:W-:Y:S02]  /*3c90*/  @P0 PRMT R165, R225, 0x7610, R165 ;  /* 0x00007610e1a50816 */ /* 0x000fe400000000a5 */
[----:B------:R-:W-:Y:S02]  /*3ca0*/  @P0 PRMT R166, R175, 0x7610, R166 ;  /* 0x00007610afa60816 */ /* 0x000fe400000000a6 */
[----:B------:R-:W-:-:S02]  /*3cb0*/  @P0 PRMT R167, R176, 0x7610, R167 ;  /* 0x00007610b0a70816 */ /* 0x000fc400000000a7 */
[----:B------:R-:W-:Y:S02]  /*3cc0*/  @P0 LEA R174, P1, R0, UR14, 0x4 ;  /* 0x0000000e00ae0c11 */ /* 0x000fe4000f8220ff */
[----:B------:R-:W-:Y:S02]  /*3cd0*/  F2FP.F16.F32.PACK_AB R170, R246, R227 ;  /* 0x000000e3f6aa723e */ /* 0x000fe400000000ff */
[----:B------:R-:W-:Y:S02]  /*3ce0*/  F2FP.F16.F32.PACK_AB R171, R178, R171 ;  /* 0x000000abb2ab723e */ /* 0x000fe400000000ff */
        /* <DEDUP_REMOVED lines=8> */
.L_x_2734:
[----:B------:R-:W-:Y:S05]  /*3d70*/  BSYNC B1 ;  /* 0x0000000000017941 */ /* 0x000fea0003800000 */
.L_x_2733:
[----:B0123--:R-:W0:Y:S02]  /*3d80*/  LDC.64 R168, c[0x0][0x210] ;  /* 0x00008400ffa87b82 */ /* 0x00fe240000000a00 */
[----:B0-----:R-:W-:-:S04]  /*3d90*/  LEA R4, R168, R4, 0x2 ;  /* 0x00000004a8047211 */ /* 0x001fc800078e10ff */
[----:B------:R-:W-:-:S13]  /*3da0*/  ISETP.GE.AND P0, PT, R4, R169, PT ;  /* 0x000000a90400720c */ /* 0x000fda0003f06270 */
[----:B------:R-:W-:Y:S05]  /*3db0*/  @!P0 BRA `(.L_x_2735) ;  /* 0xffffffc400e48947 */ /* 0x000fea000383ffff */
.L_x_2717:
[----:B------:R-:W-:Y:S05]  /*3dc0*/  BSYNC B0 ;  /* 0x0000000000007941 */ /* 0x000fea0003800000 */
.L_x_2716:
[----:B------:R-:W0:Y:S01]  /*3dd0*/  S2R R3, SR_CgaCtaId ;  /* 0x0000000000037919 */ /* 0x000e220000008800 */
[----:B------:R-:W-:Y:S01]  /*3de0*/  SHF.R.U32.HI R2, RZ, 0x5, R6 ;  /* 0x00000005ff027819 */ /* 0x000fe20000011606 */
[----:B------:R-:W-:Y:S05]  /*3df0*/  WARPSYNC.ALL ;  /* 0x0000000000007948 */ /* 0x000fea0003800000 */
[----:B------:R-:W-:Y:S01]  /*3e00*/  MOV R0, 0x400 ;  /* 0x0000040000007802 */ /* 0x000fe20000000f00 */
[----:B------:R-:W1:Y:S01]  /*3e10*/  S2R R40, SR_CTAID.X ;  /* 0x0000000000287919 */ /* 0x000e620000002500 */
[----:B------:R-:W-:Y:S01]  /*3e20*/  LOP3.LUT R4, R6, 0x1f, RZ, 0xc0, !PT ;  /* 0x0000001f06047812 */ /* 0x000fe200078ec0ff */
[----:B------:R-:W-:Y:S01]  /*3e30*/  ULDC.64 UR20, c[0x0][0x2d8] ;  /* 0x0000b60000147ab9 */ /* 0x000fe20000000a00 */
[----:B------:R-:W-:Y:S01]  /*3e40*/  SHF.L.U32 R5, R2, 0x7, RZ ;  /* 0x0000000702057819 */ /* 0x000fe200000006ff */
[----:B------:R-:W-:Y:S01]  /*3e50*/  ULDC.64 UR22, c[0x0][0x2d0] ;  /* 0x0000b40000167ab9 */ /* 0x000fe20000000a00 */
[----:B0-----:R-:W-:-:S02]  /*3e60*/  LEA R3, R3, R0, 0x18 ;  /* 0x0000000003037211 */ /* 0x001fc400078ec0ff */
[----:B------:R-:W-:Y:S02]  /*3e70*/  LOP3.LUT R0, R5, 0xffffff80, R4, 0xe2, !PT ;  /* 0xffffff8005007812 */ /* 0x000fe400078ee204 */
[-C--:B-----5:R-:W-:Y:S02]  /*3e80*/  LEA R8, R6, R3.reuse, 0x2 ;  /* 0x0000000306087211 */ /* 0x0a0fe400078e10ff */
        /* <DEDUP_REMOVED lines=14> */
[----:B------:R0:W-:Y:S04]  /*3f70*/  STS.128 [R0+0xc00], R48 ;  /* 0x000c003000007388 */ /* 0x0001e80000000c00 */
[----:B------:R-:W-:Y:S01]  /*3f80*/  STS.128 [R0+0xc10], R44 ;  /* 0x000c102c00007388 */ /* 0x000fe20000000c00 */
[----:B------:R-:W-:Y:S01]  /*3f90*/  BAR.SYNC.DEFER_BLOCKING 0x0 ;  /* 0x0000000000007b1d */ /* 0x000fe20000010000 */
[----:B0-----:R-:W-:-:S04]  /*3fa0*/  IADD3.X R49, RZ, RZ, RZ, P0, !PT ;  /* 0x000000ffff317210 */ /* 0x001fc800007fe4ff */
        /* <DEDUP_REMOVED lines=21> */
[----:B------:R-:W-:Y:S02]  /*4100*/  @P5 MOV R3, R51 ;  /* 0x0000003300035202 */ /* 0x000fe40000000f00 */
        /* <DEDUP_REMOVED lines=46> */
[----:B---3--:R-:W-:-:S03]  /*43f0*/  FADD.FTZ R9, R9, R32 ;  /* 0x0000002009097221 */ /* 0x008fc60000010000 */
[----:B------:R-:W-:Y:S01]  /*4400*/  @P5 IADD3.X R51, RZ, R51, RZ, P1, !PT ;  /* 0x00000033ff335210 */ /* 0x000fe20000ffe4ff */
[----:B----4-:R-:W-:Y:S01]  /*4410*/  FADD.FTZ R31, R10, R31 ;  /* 0x0000001f0a1f7221 */ /* 0x010fe20000010000 */
        /* <DEDUP_REMOVED lines=54> */
[----:B------:R-:W-:Y:S01]  /*4780*/  LDS R25, [R8+0x2a00] ;  /* 0x002a000008197984 */ /* 0x000fe20000000800 */
[----:B------:R-:W-:Y:S02]  /*4790*/  @P0 IADD3 R42, P6, R42, 0x200, RZ ;  /* 0x000002002a2a0810 */ /* 0x000fe40007fde0ff */
[-C--:B------:R-:W-:Y:S01]  /*47a0*/  @P0 MOV R3, R51.reuse ;  /* 0x0000003300030202 */ /* 0x080fe20000000f00 */
[----:B------:R-:W-:Y:S01]  /*47b0*/  LDS R21, [R8+0x1c00] ;  /* 0x001c000008157984 */ /* 0x000fe20000000800 */
[----:B------:R-:W-:-:S02]  /*47c0*/  @P0 IADD3.X R51, RZ, R51, RZ, P6, !PT ;  /* 0x00000033ff330210 */ /* 0x000fc400037fe4ff */
[----:B------:R-:W-:Y:S01]  /*47d0*/  @P0 IADD3 R40, P6, R40, 0x200, RZ ;  /* 0x0000020028280810 */ /* 0x000fe20007fde0ff */
[----:B------:R-:W-:Y:S01]  /*47e0*/  LDS R37, [R8+0x3c00] ;  /* 0x003c000008257984 */ /* 0x000fe20000000800 */
[----:B----4-:R-:W-:Y:S02]  /*47f0*/  FADD.FTZ R6, R6, R41 ;  /* 0x0000002906067221 */ /* 0x010fe40000010000 */
[----:B------:R-:W-:Y:S01]  /*4800*/  @P0 IADD3.X R49, RZ, R49, RZ, P6, !PT ;  /* 0x00000031ff310210 */ /* 0x000fe200037fe4ff */
[----:B------:R-:W-:Y:S01]  /*4810*/  LDS R10, [R8+0x1e00] ;  /* 0x001e0000080a7984 */ /* 0x000fe20000000800 */
[----:B------:R-:W-:Y:S01]  /*4820*/  ISETP.GE.U32.AND P6, PT, R7, 0x400, PT ;  /* 0x000004000700780c */ /* 0x000fe20003fc6070 */
[----:B------:R-:W-:Y:S02]  /*4830*/  FADD.FTZ R45, R6, R45 ;  /* 0x0000002d062d7221 */ /* 0x000fe40000010000 */
[----:B------:R-:W0:Y:S01]  /*4840*/  LDS R7, [R8+0x600] ;  /* 0x0006000008077984 */ /* 0x000e220000000800 */
[----:B---3--:R-:W-:-:S03]  /*4850*/  FADD.FTZ R16, R16, R23 ;  /* 0x0000001710107221 */ /* 0x008fc60000010000 */
[----:B------:R-:W1:Y:S01]  /*4860*/  LDS R6, [R8+0xc00] ;  /* 0x000c000008067984 */ /* 0x000e620000000800 */
[----:B------:R-:W-:-:S03]  /*4870*/  FADD.FTZ R27, R16, R27 ;  /* 0x0000001b101b7221 */ /* 0x000fc60000010000 */
[----:B------:R-:W-:Y:S04]  /*4880*/  LDS R17, [R8+0x2e00] ;  /* 0x002e000008117984 */ /* 0x000fe80000000800 */
[----:B------:R-:W-:Y:S01]  /*4890*/  LDS R23, [R8+0x3e00] ;  /* 0x003e000008177984 */ /* 0x000fe20000000800 */
[----:B------:R-:W-:-:S03]  /*48a0*/  FADD.FTZ R0, R0, R29 ;  /* 0x0000001d00007221 */ /* 0x000fc60000010000 */
[----:B------:R-:W-:Y:S01]  /*48b0*/  LDS R29, [R8+0x3a00] ;  /* 0x003a0000081d7984 */ /* 0x000fe20000000800 */
[----:B------:R-:W-:-:S04]  /*48c0*/  FADD.FTZ R0, R0, R39 ;  /* 0x0000002700007221 */ /* 0x000fc80000010000 */
[----:B------:R-:W-:Y:S02]  /*48d0*/  FADD.FTZ R43, R0, R43 ;  /* 0x0000002b002b7221 */ /* 0x000fe40000010000 */
[----:B------:R-:W2:Y:S04]  /*48e0*/  LDS R0, [R8+0xa00] ;  /* 0x000a000008007984 */ /* 0x000ea80000000800 */
[----:B------:R3:W-:Y:S04]  /*48f0*/  @P0 STG.E desc[UR4][R2.64], R43 ;  /* 0x0000002b02000986 */ /* 0x0007e8000c101904 */
[----:B------:R-:W-:Y:S04]  /*4900*/  @P0 STG.E desc[UR4][R4.64], R9 ;  /* 0x0000000904000986 */ /* 0x000fe8000c101904 */
[----:B------:R-:W4:Y:S01]  /*4910*/  LDS R9, [R8+0x2c00] ;  /* 0x002c000008097984 */ /* 0x000f220000000800 */
[----:B0-----:R-:W-:Y:S01]  /*4920*/  FADD.FTZ R7, RZ, R7 ;  /* 0x00000007ff077221 */ /* 0x001fe20000010000 */
[----:B---3--:R-:W-:-:S02]  /*4930*/  @P4 MOV R2, R42 ;  /* 0x0000002a00024202 */ /* 0x008fc40000000f00 */
[-C--:B------:R-:W-:Y:S01]  /*4940*/  @P4 MOV R3, R51.reuse ;  /* 0x0000003300034202 */ /* 0x080fe20000000f00 */
[----:B------:R-:W-:Y:S01]  /*4950*/  FADD.FTZ R7, R7, R18 ;  /* 0x0000001207077221 */ /* 0x000fe20000010000 */
[----:B------:R-:W-:Y:S01]  /*4960*/  @P4 IADD3 R42, P0, R42, 0x200, RZ ;  /* 0x000002002a2a4810 */ /* 0x000fe20007f1e0ff */
[----:B-1----:R-:W-:Y:S02]  /*4970*/  FADD.FTZ R6, RZ, R6 ;  /* 0x00000006ff067221 */ /* 0x002fe40000010000 */
[----:B------:R-:W-:Y:S01]  /*4980*/  FADD.FTZ R20, R7, R20 ;  /* 0x0000001407147221 */ /* 0x000fe20000010000 */
[----:B------:R0:W-:Y:S01]  /*4990*/  @P4 STG.E desc[UR4][R2.64], R45 ;  /* 0x0000002d02004986 */ /* 0x0001e2000c101904 */
[----:B------:R-:W-:Y:S01]  /*49a0*/  @P4 IADD3.X R51, RZ, R51, RZ, P0, !PT ;  /* 0x00000033ff334210 */ /* 0x000fe200007fe4ff */
[----:B------:R-:W-:Y:S01]  /*49b0*/  FADD.FTZ R6, R6, R21 ;  /* 0x0000001506067221 */ /* 0x000fe20000010000 */
[----:B------:R-:W-:Y:S01]  /*49c0*/  FADD.FTZ R47, R20, R47 ;  /* 0x0000002f142f7221 */ /* 0x000fe20000010000 */
[----:B------:R-:W1:Y:S01]  /*49d0*/  LDS R7, [R8+0xe00] ;  /* 0x000e000008077984 */ /* 0x000e620000000800 */
[----:B0-----:R-:W-:-:S02]  /*49e0*/  @P4 MOV R2, R40 ;  /* 0x0000002800024202 */ /* 0x001fc40000000f00 */
[-C--:B------:R-:W-:Y:S02]  /*49f0*/  @P4 MOV R3, R49.reuse ;  /* 0x0000003100034202 */ /* 0x080fe40000000f00 */
[----:B------:R-:W-:Y:S01]  /*4a00*/  @P4 IADD3 R40, P0, R40, 0x200, RZ ;  /* 0x0000020028284810 */ /* 0x000fe20007f1e0ff */
[----:B--2---:R-:W-:Y:S02]  /*4a10*/  FADD.FTZ R0, RZ, R0 ;  /* 0x00000000ff007221 */ /* 0x004fe40000010000 */
[----:B------:R0:W-:Y:S01]  /*4a20*/  @P4 STG.E desc[UR4][R2.64], R31 ;  /* 0x0000001f02004986 */ /* 0x0001e2000c101904 */
[----:B------:R-:W-:Y:S01]  /*4a30*/  @P4 IADD3.X R49, RZ, R49, RZ, P0, !PT ;  /* 0x00000031ff314210 */ /* 0x000fe200007fe4ff */
[----:B------:R-:W-:-:S04]  /*4a40*/  FADD.FTZ R0, R0, R19 ;  /* 0x0000001300007221 */ /* 0x000fc80000010000 */
[----:B------:R-:W-:Y:S01]  /*4a50*/  FADD.FTZ R0, R0, R25 ;  /* 0x0000001900007221 */ /* 0x000fe20000010000 */
[----:B----4-:R-:W-:-:S03]  /*4a60*/  FADD.FTZ R6, R6, R9 ;  /* 0x0000000906067221 */ /* 0x010fc60000010000 */
[----:B------:R-:W-:Y:S01]  /*4a70*/  FADD.FTZ R29, R0, R29 ;  /* 0x0000001d001d7221 */ /* 0x000fe20000010000 */
[----:B0-----:R-:W-:Y:S01]  /*4a80*/  @P3 IMAD.MOV.U32 R2, RZ, RZ, R42 ;  /* 0x000000ffff023224 */ /* 0x001fe200078e002a */
[----:B------:R-:W-:Y:S01]  /*4a90*/  @P3 MOV R3, R51 ;  /* 0x0000003300033202 */ /* 0x000fe20000000f00 */
[----:B------:R-:W-:Y:S01]  /*4aa0*/  FADD.FTZ R37, R6, R37 ;  /* 0x0000002506257221 */ /* 0x000fe20000010000 */
[----:B------:R-:W-:-:S03]  /*4ab0*/  @P3 IADD3 R42, P0, R42, 0x200, RZ ;  /* 0x000002002a2a3810 */ /* 0x000fc60007f1e0ff */
[----:B------:R0:W-:Y:S01]  /*4ac0*/  @P3 STG.E desc[UR4][R2.64], R47 ;  /* 0x0000002f02003986 */ /* 0x0001e2000c101904 */
[----:B------:R-:W-:Y:S01]  /*4ad0*/  @P3 IADD3.X R51, RZ, R51, RZ, P0, !PT ;  /* 0x00000033ff333210 */ /* 0x000fe200007fe4ff */
[----:B-1----:R-:W-:-:S04]  /*4ae0*/  FADD.FTZ R7, RZ, R7 ;  /* 0x00000007ff077221 */ /* 0x002fc80000010000 */
[----:B------:R-:W-:Y:S01]  /*4af0*/  FADD.FTZ R10, R7, R10 ;  /* 0x0000000a070a7221 */ /* 0x000fe20000010000 */
[----:B0-----:R-:W-:Y:S02]  /*4b00*/  @P3 MOV R2, R40 ;  /* 0x0000002800023202 */ /* 0x001fe40000000f00 */
[----:B------:R-:W-:Y:S01]  /*4b10*/  @P3 MOV R3, R49 ;  /* 0x0000003100033202 */ /* 0x000fe20000000f00 */
[----:B------:R-:W-:Y:S01]  /*4b20*/  FADD.FTZ R10, R10, R17 ;  /* 0x000000110a0a7221 */ /* 0x000fe20000010000 */
        /* <DEDUP_REMOVED lines=42> */
.L_x_2726:
[----:B------:R-:W-:Y:S01]  /*4dd0*/  HFMA2.MMA R179, -RZ, RZ, 0, 1.847743988037109375e-06 ;  /* 0x0000001fffb37435 */ /* 0x000fe200000001ff */
[----:B------:R-:W-:Y:S01]  /*4de0*/  BSSY B1, `(.L_x_2736) ;  /* 0x0000006000017945 */ /* 0x000fe20003800000 */
[----:B------:R-:W-:Y:S01]  /*4df0*/  IMAD.MOV.U32 R178, RZ, RZ, 0x1 ;  /* 0x00000001ffb27424 */ /* 0x000fe200078e00ff */
[----:B------:R-:W-:-:S08]  /*4e00*/  MOV R176, 0xffffffff ;  /* 0xffffffff00b07802 */ /* 0x000fd00000000f00 */
[----:B-----5:R-:W-:Y:S05]  /*4e10*/  WARPSYNC.COLLECTIVE R176, `(.L_x_2737) ;  /* 0x00000000b0087348 */ /* 0x020fea0003c00000 */
[----:B------:R0:W1:Y:S02]  /*4e20*/  SHFL.BFLY P0, R177, R225, R178, R179 ;  /* 0x0c0000b2e1b17389 */ /* 0x00006400000000b3 */
[----:B01---5:R-:W-:Y:S01]  /*4e30*/  ENDCOLLECTIVE ;  /* 0x000000000000791b */ /* 0x023fe20003800000 */
.L_x_2737:
[----:B------:R-:W-:Y:S05]  /*4e40*/  BSYNC B1 ;  /* 0x0000000000017941 */ /* 0x000fea0003800000 */
.L_x_2736:
        /* <DEDUP_REMOVED lines=9> */
.L_x_2738:
[----:B------:R-:W-:Y:S01]  /*4ee0*/  HFMA2.MMA R178, -RZ, RZ, 0, 1.1920928955078125e-07 ;  /* 0x00000002ffb27435 */ /* 0x000fe200000001ff */
[----:B------:R-:W-:Y:S02]  /*4ef0*/  MOV R225, R168 ;  /* 0x000000a800e17202 */ /* 0x000fe40000000f00 */
[----:B------:R-:W-:-:S08]  /*4f00*/  MOV R169, R177 ;  /* 0x000000b100a97202 */ /* 0x000fd00000000f00 */
[----:B------:R-:W-:Y:S05]  /*4f10*/  WARPSYNC.COLLECTIVE R176, `(.L_x_2739) ;  /* 0x00000000b0087348 */ /* 0x000fea0003c00000 */
[----:B------:R0:W1:Y:S02]  /*4f20*/  SHFL.BFLY P0, R177, R225, R178, R179 ;  /* 0x0c0000b2e1b17389 */ /* 0x00006400000000b3 */
[----:B01----:R-:W-:Y:S01]  /*4f30*/  ENDCOLLECTIVE ;  /* 0x000000000000791b */ /* 0x003fe20003800000 */
.L_x_2739:
[----:B------:R-:W-:-:S05]  /*4f40*/  FADD.FTZ R169, R169, R226 ;  /* 0x000000e2a9a97221 */ /* 0x000fca0000010000 */
[----:B------:R-:W-:Y:S02]  /*4f50*/  MOV R225, R169 ;  /* 0x000000a900e17202 */ /* 0x000fe40000000f00 */
[----:B------:R-:W-:-:S07]  /*4f60*/  MOV R171, R177 ;  /* 0x000000b100ab7202 */ /* 0x000fce0000000f00 */
[----:B------:R-:W-:Y:S05]  /*4f70*/  WARPSYNC.COLLECTIVE R176, `(.L_x_2740) ;  /* 0x00000000b0087348 */ /* 0x000fea0003c00000 */
[----:B------:R0:W1:Y:S02]  /*4f80*/  SHFL.BFLY P0, R177, R225, R178, R179 ;  /* 0x0c0000b2e1b17389 */ /* 0x00006400000000b3 */
[----:B01----:R-:W-:Y:S01]  /*4f90*/  ENDCOLLECTIVE ;  /* 0x000000000000791b */ /* 0x003fe20003800000 */
.L_x_2740:
[----:B------:R-:W-:Y:S01]  /*4fa0*/  FADD.FTZ R171, R168, R171 ;  /* 0x000000aba8ab7221 */ /* 0x000fe20000010000 */
[----:B------:R-:W-:-:S04]  /*4fb0*/  HFMA2.MMA R178, -RZ, RZ, 0, 2.384185791015625e-07 ;  /* 0x00000004ffb27435 */ /* 0x000fc800000001ff */
[----:B------:R-:W-:Y:S02]  /*4fc0*/  MOV R225, R171 ;  /* 0x000000ab00e17202 */ /* 0x000fe40000000f00 */
[----:B------:R-:W-:-:S07]  /*4fd0*/  MOV R170, R177 ;  /* 0x000000b100aa7202 */ /* 0x000fce0000000f00 */
[----:B------:R-:W-:Y:S05]  /*4fe0*/  WARPSYNC.COLLECTIVE R176, `(.L_x_2741) ;  /* 0x00000000b0087348 */ /* 0x000fea0003c00000 */
[----:B------:R0:W1:Y:S02]  /*4ff0*/  SHFL.BFLY P0, R177, R225, R178, R179 ;  /* 0x0c0000b2e1b17389 */ /* 0x00006400000000b3 */
[----:B01----:R-:W-:Y:S01]  /*5000*/  ENDCOLLECTIVE ;  /* 0x000000000000791b */ /* 0x003fe20003800000 */
.L_x_2741:
[----:B------:R-:W-:-:S05]  /*5010*/  FADD.FTZ R170, R169, R170 ;  /* 0x000000aaa9aa7221 */ /* 0x000fca0000010000 */
[----:B------:R-:W-:Y:S02]  /*5020*/  MOV R225, R170 ;  /* 0x000000aa00e17202 */ /* 0x000fe40000000f00 */
[----:B------:R-:W-:-:S07]  /*5030*/  MOV R172, R177 ;  /* 0x000000b100ac7202 */ /* 0x000fce0000000f00 */
[----:B------:R-:W-:Y:S05]  /*5040*/  WARPSYNC.COLLECTIVE R176, `(.L_x_2742) ;  /* 0x00000000b0087348 */ /* 0x000fea0003c00000 */
[----:B------:R0:W1:Y:S02]  /*5050*/  SHFL.BFLY P0, R177, R225, R178, R179 ;  /* 0x0c0000b2e1b17389 */ /* 0x00006400000000b3 */
[----:B01----:R-:W-:Y:S01]  /*5060*/  ENDCOLLECTIVE ;  /* 0x000000000000791b */ /* 0x003fe20003800000 */
.L_x_2742:
[----:B------:R-:W-:Y:S01]  /*5070*/  FADD.FTZ R172, R171, R172 ;  /* 0x000000acabac7221 */ /* 0x000fe20000010000 */
[----:B------:R-:W-:-:S04]  /*5080*/  HFMA2.MMA R178, -RZ, RZ, 0, 4.76837158203125e-07 ;  /* 0x00000008ffb27435 */ /* 0x000fc800000001ff */
[----:B------:R-:W-:Y:S02]  /*5090*/  MOV R225, R172 ;  /* 0x000000ac00e17202 */ /* 0x000fe40000000f00 */
[----:B------:R-:W-:-:S07]  /*50a0*/  MOV R173, R177 ;  /* 0x000000b100ad7202 */ /* 0x000fce0000000f00 */
[----:B------:R-:W-:Y:S05]  /*50b0*/  WARPSYNC.COLLECTIVE R176, `(.L_x_2743) ;  /* 0x00000000b0087348 */ /* 0x000fea0003c00000 */
[----:B------:R0:W1:Y:S02]  /*50c0*/  SHFL.BFLY P0, R177, R225, R178, R179 ;  /* 0x0c0000b2e1b17389 */ /* 0x00006400000000b3 */
[----:B01----:R-:W-:Y:S01]  /*50d0*/  ENDCOLLECTIVE ;  /* 0x000000000000791b */ /* 0x003fe20003800000 */
.L_x_2743:
[----:B------:R-:W-:-:S05]  /*50e0*/  FADD.FTZ R173, R170, R173 ;  /* 0x000000adaaad7221 */ /* 0x000fca0000010000 */
[----:B------:R-:W-:Y:S02]  /*50f0*/  MOV R225, R173 ;  /* 0x000000ad00e17202 */ /* 0x000fe40000000f00 */
[----:B------:R-:W-:-:S07]  /*5100*/  MOV R175, R177 ;  /* 0x000000b100af7202 */ /* 0x000fce0000000f00 */
[----:B------:R-:W-:Y:S05]  /*5110*/  WARPSYNC.COLLECTIVE R176, `(.L_x_2744) ;  /* 0x00000000b0087348 */ /* 0x000fea0003c00000 */
[----:B------:R0:W1:Y:S02]  /*5120*/  SHFL.BFLY P0, R177, R225, R178, R179 ;  /* 0x0c0000b2e1b17389 */ /* 0x00006400000000b3 */
[----:B01----:R-:W-:Y:S01]  /*5130*/  ENDCOLLECTIVE ;  /* 0x000000000000791b */ /* 0x003fe20003800000 */
.L_x_2744:
[----:B------:R-:W-:Y:S01]  /*5140*/  FADD.FTZ R175, R172, R175 ;  /* 0x000000afacaf7221 */ /* 0x000fe20000010000 */
[----:B------:R-:W-:-:S04]  /*5150*/  HFMA2.MMA R178, -RZ, RZ, 0, 9.5367431640625e-07 ;  /* 0x00000010ffb27435 */ /* 0x000fc800000001ff */
[----:B------:R-:W-:Y:S02]  /*5160*/  MOV R225, R175 ;  /* 0x000000af00e17202 */ /* 0x000fe40000000f00 */
[----:B------:R-:W-:-:S07]  /*5170*/  MOV R174, R177 ;  /* 0x000000b100ae7202 */ /* 0x000fce0000000f00 */
[----:B------:R-:W-:Y:S05]  /*5180*/  WARPSYNC.COLLECTIVE R176, `(.L_x_2745) ;  /* 0x00000000b0087348 */ /* 0x000fea0003c00000 */
[----:B------:R0:W1:Y:S02]  /*5190*/  SHFL.BFLY P0, R177, R225, R178, R179 ;  /* 0x0c0000b2e1b17389 */ /* 0x00006400000000b3 */
[----:B01----:R-:W-:Y:S01]  /*51a0*/  ENDCOLLECTIVE ;  /* 0x000000000000791b */ /* 0x003fe20003800000 */
.L_x_2745:
[----:B------:R-:W-:-:S05]  /*51b0*/  FADD.FTZ R174, R173, R174 ;  /* 0x000000aeadae7221 */ /* 0x000fca0000010000 */
[----:B------:R-:W-:Y:S02]  /*51c0*/  MOV R225, R174 ;  /* 0x000000ae00e17202 */ /* 0x000fe40000000f00 */
[----:B------:R-:W-:-:S07]  /*51d0*/  MOV R168, R177 ;  /* 0x000000b100a87202 */ /* 0x000fce0000000f00 */
[----:B------:R-:W-:Y:S05]  /*51e0*/  WARPSYNC.COLLECTIVE R176, `(.L_x_2746) ;  /* 0x00000000b0087348 */ /* 0x000fea0003c00000 */
[----:B------:R0:W1:Y:S02]  /*51f0*/  SHFL.BFLY P0, R177, R225, R178, R179 ;  /* 0x0c0000b2e1b17389 */ /* 0x00006400000000b3 */
[----:B01----:R-:W-:Y:S01]  /*5200*/  ENDCOLLECTIVE ;  /* 0x000000000000791b */ /* 0x003fe20003800000 */
.L_x_2746:
[----:B------:R-:W-:Y:S01]  /*5210*/  MOV R169, R177 ;  /* 0x000000b100a97202 */ /* 0x000fe20000000f00 */
[----:B------:R-:W-:Y:S06]  /*5220*/  BRA `(.L_x_2747) ;  /* 0xffffffcc00147947 */ /* 0x000fec000383ffff */
.L_x_2748:
        /* <DEDUP_REMOVED lines=13> */
.L_x_3810:


//--------------------- .text._ZN10layer_norm22ln_bwd_finalize_kernelINS_22Kernel_traits_finalizeILj1024Ef6__halffS2_fjLb0ELj1024ELj4ENS_18Kernel_traits_baseILj1024EfS2_fS2_fjLj1024EEEEELb0ELb1EEEvNS_9BwdParamsE --------------------------
	.section	.text._ZN10layer_norm22ln_bwd_finalize_kernelINS_22Kernel_traits_finalizeILj1024Ef6__halffS2_fjLb0ELj1024ELj4ENS_18Kernel_traits_baseILj1024EfS2_fS2_fjLj1024EEEEELb0ELb1EEEvNS_9BwdParamsE,"ax",@progbits
	.align	128
        .global         _ZN10layer_norm22ln_bwd_finalize_kernelINS_22Kernel_traits_finalizeILj1024Ef6__halffS2_fjLb0ELj1024ELj4ENS_18Kernel_traits_baseILj1024EfS2_fS2_fjLj1024EEEEELb0ELb1EEEvNS_9BwdParamsE
        .type           _ZN10layer_norm22ln_bwd_finalize_kernelINS_22Kernel_traits_finalizeILj1024Ef6__halffS2_fjLb0ELj1024ELj4ENS_18Kernel_traits_baseILj1024EfS2_fS2_fjLj1024EEEEELb0ELb1EEEvNS_9BwdParamsE,@function
        .size           _ZN10layer_norm22ln_bwd_finalize_kernelINS_22Kernel_traits_finalizeILj1024Ef6__halffS2_fjLb0ELj1024ELj4ENS_18Kernel_traits_baseILj1024EfS2_fS2_fjLj1024EEEEELb0ELb1EEEvNS_9BwdParamsE,(.L_x_3811 - _ZN10layer_norm22ln_bwd_finalize_kernelINS_22Kernel_traits_finalizeILj1024Ef6__halffS2_fjLb0ELj1024ELj4ENS_18Kernel_traits_baseILj1024EfS2_fS2_fjLj1024EEEEELb0ELb1EEEvNS_9BwdParamsE)
        .other          _ZN10layer_norm22ln_bwd_finalize_kernelINS_22Kernel_traits_finalizeILj1024Ef6__halffS2_fjLb0ELj1024ELj4ENS_18Kernel_traits_baseILj1024EfS2_fS2_fjLj1024EEEEELb0ELb1EEEvNS_9BwdParamsE,@"STO_CUDA_ENTRY STV_DEFAULT"
_ZN10layer_norm22ln_bwd_finalize_kernelINS_22Kernel_traits_finalizeILj1024Ef6__halffS2_fjLb0ELj1024ELj4ENS_18Kernel_traits_baseILj1024EfS2_fS2_fjLj1024EEEEELb0ELb1EEEvNS_9BwdParamsE:
.text._ZN10layer_norm22ln_bwd_finalize_kernelINS_22Kernel_traits_finalizeILj1024Ef6__halffS2_fjLb0ELj1024ELj4ENS_18Kernel_traits_baseILj1024EfS2_fS2_fjLj1024EEEEELb0ELb1EEEvNS_9BwdParamsE:
        /* <DEDUP_REMOVED lines=26> */
.L_x_2758:
        /* <DEDUP_REMOVED lines=31> */
.L_x_2753:
        /* <DEDUP_REMOVED lines=34> */
.L_x_2752:
[----:B------:R-:W-:Y:S05]  /*05b0*/  BSYNC B1 ;  /* 0x0000000000017941 */ /* 0x000fea0003800000 */
.L_x_2751:
        /* <DEDUP_REMOVED lines=25> */
.L_x_2755:
[----:B------:R-:W-:Y:S05]  /*0750*/  BSYNC B1 ;  /* 0x0000000000017941 */ /* 0x000fea0003800000 */
.L_x_2754:
        /* <DEDUP_REMOVED lines=12> */
.L_x_2750:
[----:B------:R-:W-:Y:S05]  /*0820*/  BSYNC B0 ;  /* 0x0000000000007941 */ /* 0x000fea0003800000 */
.L_x_2749:
        /* <DEDUP_REMOVED lines=29> */
.L_x_2769:
[----:B------:R-:W-:Y:S01]  /*0a00*/  @!P1 SHF.R.U32.HI R12, RZ, 0x3, R0 ;  /* 0x00000003ff0c9819 */ /* 0x000fe20000011600 */
[----:B----4-:R-:W-:Y:S01]  /*0a10*/  FADD.FTZ R14, R9, R14 ;  /* 0x0000000e090e7221 */ /* 0x010fe20000010000 */
[----:B---3--:R-:W-:Y:S02]  /*0a20*/  FADD.FTZ R11, R10, R11 ;  /* 0x0000000b0a0b7221 */ /* 0x008fe40000010000 */
[----:B------:R-:W-:-:S05]  /*0a30*/  @!P1 LOP3.LUT R12, R12, 0x1ffffffc, RZ, 0xc0, !PT ;  /* 0x1ffffffc0c0c9812 */ /* 0x000fca00078ec0ff */
[----:B------:R3:W-:Y:S04]  /*0a40*/  @!P1 STS [R12+UR4+0x2000], R14 ;  /* 0x0020000e0c009988 */ /* 0x0007e80008000804 */
[----:B------:R3:W-:Y:S02]  /*0a50*/  @!P1 STS [R12+UR4+0x2080], R11 ;  /* 0x0020800b0c009988 */ /* 0x0007e40008000804 */
.L_x_2756:
        /* <DEDUP_REMOVED lines=15> */
.L_x_2757:
[----:B------:R-:W-:Y:S01]  /*0b50*/  HFMA2.MMA R19, -RZ, RZ, 0, 5.9604644775390625e-08 ;  /* 0x00000001ff137435 */ /* 0x000fe200000001ff */
[----:B0--3--:R-:W-:Y:S01]  /*0b60*/  MOV R20, R10 ;  /* 0x0000000a00147202 */ /* 0x009fe20000000f00 */
[----:B------:R-:W-:Y:S01]  /*0b70*/  IMAD.MOV.U32 R22, RZ, RZ, 0x1f ;  /* 0x0000001fff167424 */ /* 0x000fe200078e00ff */
[----:B------:R-:W-:-:S08]  /*0b80*/  MOV R17, 0xffffffff ;  /* 0xffffffff00117802 */ /* 0x000fd00000000f00 */
[----:B-12---:R-:W-:Y:S05]  /*0b90*/  WARPSYNC.COLLECTIVE R17, `(.L_x_2759) ;  /* 0x0000000011087348 */ /* 0x006fea0003c00000 */
[----:B------:R0:W3:Y:S02]  /*0ba0*/  SHFL.BFLY P2, R18, R20, R19, R22 ;  /* 0x0c00001314127389 */ /* 0x0000e40000040016 */
[----:B0123--:R-:W-:Y:S01]  /*0bb0*/  ENDCOLLECTIVE ;  /* 0x000000000000791b */ /* 0x00ffe20003800000 */
.L_x_2759:
[----:B------:R-:W-:Y:S01]  /*0bc0*/  HFMA2.MMA R19, -RZ, RZ, 0, 1.1920928955078125e-07 ;  /* 0x00000002ff137435 */ /* 0x000fe200000001ff */
[----:B------:R-:W-:-:S05]  /*0bd0*/  MOV R11, R18 ;  /* 0x00000012000b7202 */ /* 0x000fca0000000f00 */
[----:B------:R-:W-:-:S05]  /*0be0*/  FADD.FTZ R11, R10, R11 ;  /* 0x0000000b0a0b7221 */ /* 0x000fca0000010000 */
[----:B------:R-:W-:-:S07]  /*0bf0*/  MOV R20, R11 ;  /* 0x0000000b00147202 */ /* 0x000fce0000000f00 */
[----:B------:R-:W-:Y:S05]  /*0c00*/  WARPSYNC.COLLECTIVE R17, `(.L_x_2760) ;  /* 0x0000000011087348 */ /* 0x000fea0003c00000 */
[----:B------:R0:W1:Y:S02]  /*0c10*/  SHFL.BFLY P2, R18, R20, R19, R22 ;  /* 0x0c00001314127389 */ /* 0x0000640000040016 */
[----:B01----:R-:W-:Y:S01]  /*0c20*/  ENDCOLLECTIVE ;  /* 0x000000000000791b */ /* 0x003fe20003800000 */
.L_x_2760:
[----:B------:R-:W-:Y:S01]  /*0c30*/  HFMA2.MMA R19, -RZ, RZ, 0, 2.384185791015625e-07 ;  /* 0x00000004ff137435 */ /* 0x000fe200000001ff */
[----:B------:R-:W-:-:S04]  /*0c40*/  IMAD.MOV.U32 R12, RZ, RZ, R18 ;  /* 0x000000ffff0c7224 */ /* 0x000fc800078e0012 */
[----:B------:R-:W-:-:S05]  /*0c50*/  FADD.FTZ R12, R11, R12 ;  /* 0x0000000c0b0c7221 */ /* 0x000fca0000010000 */
[----:B------:R-:W-:-:S07]  /*0c60*/  MOV R20, R12 ;  /* 0x0000000c00147202 */ /* 0x000fce0000000f00 */
[----:B------:R-:W-:Y:S05]  /*0c70*/  WARPSYNC.COLLECTIVE R17, `(.L_x_2761) ;  /* 0x0000000011087348 */ /* 0x000fea0003c00000 */
[----:B------:R0:W1:Y:S02]  /*0c80*/  SHFL.BFLY P2, R18, R20, R19, R22 ;  /* 0x0c00001314127389 */ /* 0x0000640000040016 */
[----:B01----:R-:W-:Y:S01]  /*0c90*/  ENDCOLLECTIVE ;  /* 0x000000000000791b */ /* 0x003fe20003800000 */
.L_x_2761:
[----:B------:R-:W-:Y:S01]  /*0ca0*/  IMAD.MOV.U32 R19, RZ, RZ, 0x8 ;  /* 0x00000008ff137424 */ /* 0x000fe200078e00ff */
[----:B------:R-:W-:-:S05]  /*0cb0*/  MOV R13, R18 ;  /* 0x00000012000d7202 */ /* 0x000fca0000000f00 */
[----:B------:R-:W-:-:S05]  /*0cc0*/  FADD.FTZ R13, R12, R13 ;  /* 0x0000000d0c0d7221 */ /* 0x000fca0000010000 */
[----:B------:R-:W-:-:S07]  /*0cd0*/  MOV R20, R13 ;  /* 0x0000000d00147202 */ /* 0x000fce0000000f00 */
[----:B------:R-:W-:Y:S05]  /*0ce0*/  WARPSYNC.COLLECTIVE R17, `(.L_x_2762) ;  /* 0x0000000011087348 */ /* 0x000fea0003c00000 */
[----:B------:R0:W1:Y:S02]  /*0cf0*/  SHFL.BFLY P2, R18, R20, R19, R22 ;  /* 0x0c00001314127389 */ /* 0x0000640000040016 */
[----:B01----:R-:W-:Y:S01]  /*0d00*/  ENDCOLLECTIVE ;  /* 0x000000000000791b */ /* 0x003fe20003800000 */
.L_x_2762:
[----:B------:R-:W-:Y:S01]  /*0d10*/  HFMA2.MMA R19, -RZ, RZ, 0, 9.5367431640625e-07 ;  /* 0x00000010ff137435 */ /* 0x000fe200000001ff */
[----:B------:R-:W-:-:S05]  /*0d20*/  MOV R10, R18 ;  /* 0x00000012000a7202 */ /* 0x000fca0000000f00 */
[----:B------:R-:W-:-:S05]  /*0d30*/  FADD.FTZ R10, R13, R10 ;  /* 0x0000000a0d0a7221 */ /* 0x000fca0000010000 */
[----:B------:R-:W-:-:S07]  /*0d40*/  MOV R20, R10 ;  /* 0x0000000a00147202 */ /* 0x000fce0000000f00 */
[----:B------:R-:W-:Y:S05]  /*0d50*/  WARPSYNC.COLLECTIVE R17, `(.L_x_2763) ;  /* 0x0000000011087348 */ /* 0x000fea0003c00000 */
[----:B------:R0:W1:Y:S02]  /*0d60*/  SHFL.BFLY P2, R18, R20, R19, R22 ;  /* 0x0c00001314127389 */ /* 0x0000640000040016 */
[----:B01----:R-:W-:Y:S01]  /*0d70*/  ENDCOLLECTIVE ;  /* 0x000000000000791b */ /* 0x003fe20003800000 */
.L_x_2763:
[----:B------:R-:W-:Y:S01]  /*0d80*/  HFMA2.MMA R19, -RZ, RZ, 0, 5.9604644775390625e-08 ;  /* 0x00000001ff137435 */ /* 0x000fe200000001ff */
[----:B------:R-:W-:Y:S01]  /*0d90*/  IMAD.MOV.U32 R20, RZ, RZ, R9 ;  /* 0x000000ffff147224 */ /* 0x000fe200078e0009 */
[----:B------:R-:W-:-:S09]  /*0da0*/  MOV R11, R18 ;  /* 0x00000012000b7202 */ /* 0x000fd20000000f00 */
[----:B------:R-:W-:Y:S05]  /*0db0*/  WARPSYNC.COLLECTIVE R17, `(.L_x_2764) ;  /* 0x0000000011087348 */ /* 0x000fea0003c00000 */
[----:B------:R0:W1:Y:S02]  /*0dc0*/  SHFL.BFLY P2, R18, R20, R19, R22 ;  /* 0x0c00001314127389 */ /* 0x0000640000040016 */
[----:B01----:R-:W-:Y:S01]  /*0dd0*/  ENDCOLLECTIVE ;  /* 0x000000000000791b */ /* 0x003fe20003800000 */
.L_x_2764:
[----:B------:R-:W-:Y:S01]  /*0de0*/  HFMA2.MMA R19, -RZ, RZ, 0, 1.1920928955078125e-07 ;  /* 0x00000002ff137435 */ /* 0x000fe200000001ff */
[----:B------:R-:W-:-:S05]  /*0df0*/  MOV R12, R18 ;  /* 0x00000012000c7202 */ /* 0x000fca0000000f00 */
[----:B------:R-:W-:-:S05]  /*0e00*/  FADD.FTZ R14, R9, R12 ;  /* 0x0000000c090e7221 */ /* 0x000fca0000010000 */
[----:B------:R-:W-:-:S07]  /*0e10*/  MOV R20, R14 ;  /* 0x0000000e00147202 */ /* 0x000fce0000000f00 */
[----:B------:R-:W-:Y:S05]  /*0e20*/  WARPSYNC.COLLECTIVE R17, `(.L_x_2765) ;  /* 0x0000000011087348 */ /* 0x000fea0003c00000 */
[----:B------:R0:W1:Y:S02]  /*0e30*/  SHFL.BFLY P2, R18, R20, R19, R22 ;  /* 0x0c00001314127389 */ /* 0x0000640000040016 */
[----:B01----:R-:W-:Y:S01]  /*0e40*/  ENDCOLLECTIVE ;  /* 0x000000000000791b */ /* 0x003fe20003800000 */
.L_x_2765:
[----:B------:R-:W-:Y:S01]  /*0e50*/  HFMA2.MMA R19, -RZ, RZ, 0, 2.384185791015625e-07 ;  /* 0x00000004ff137435 */ /* 0x000fe200000001ff */
[----:B------:R-:W-:-:S04]  /*0e60*/  IMAD.MOV.U32 R13, RZ, RZ, R18 ;  /* 0x000000ffff0d7224 */ /* 0x000fc800078e0012 */
[----:B------:R-:W-:-:S05]  /*0e70*/  FADD.FTZ R15, R14, R13 ;  /* 0x0000000d0e0f7221 */ /* 0x000fca0000010000 */
[----:B------:R-:W-:-:S07]  /*0e80*/  MOV R20, R15 ;  /* 0x0000000f00147202 */ /* 0x000fce0000000f00 */
[----:B------:R-:W-:Y:S05]  /*0e90*/  WARPSYNC.COLLECTIVE R17, `(.L_x_2766) ;  /* 0x0000000011087348 */ /* 0x000fea0003c00000 */
[----:B------:R0:W1:Y:S02]  /*0ea0*/  SHFL.BFLY P2, R18, R20, R19, R22 ;  /* 0x0c00001314127389 */ /* 0x0000640000040016 */
[----:B01----:R-:W-:Y:S01]  /*0eb0*/  ENDCOLLECTIVE ;  /* 0x000000000000791b */ /* 0x003fe20003800000 */
.L_x_2766:
[----:B------:R-:W-:Y:S01]  /*0ec0*/  IMAD.MOV.U32 R19, RZ, RZ, 0x8 ;  /* 0x00000008ff137424 */ /* 0x000fe200078e00ff */
[----:B------:R-:W-:-:S05]  /*0ed0*/  MOV R16, R18 ;  /* 0x0000001200107202 */ /* 0x000fca0000000f00 */
[----:B------:R-:W-:-:S05]  /*0ee0*/  FADD.FTZ R16, R15, R16 ;  /* 0x000000100f107221 */ /* 0x000fca0000010000 */
[----:B------:R-:W-:-:S07]  /*0ef0*/  MOV R20, R16 ;  /* 0x0000001000147202 */ /* 0x000fce0000000f00 */
[----:B------:R-:W-:Y:S05]  /*0f00*/  WARPSYNC.COLLECTIVE R17, `(.L_x_2767) ;  /* 0x0000000011087348 */ /* 0x000fea0003c00000 */
[----:B------:R0:W1:Y:S02]  /*0f10*/  SHFL.BFLY P2, R18, R20, R19, R22 ;  /* 0x0c00001314127389 */ /* 0x0000640000040016 */
[----:B01----:R-:W-:Y:S01]  /*0f20*/  ENDCOLLECTIVE ;  /* 0x000000000000791b */ /* 0x003fe20003800000 */
.L_x_2767:
[----:B------:R-:W-:Y:S01]  /*0f30*/  HFMA2.MMA R19, -RZ, RZ, 0, 9.5367431640625e-07 ;  /* 0x00000010ff137435 */ /* 0x000fe200000001ff */
[----:B------:R-:W-:-:S05]  /*0f40*/  MOV R9, R18 ;  /* 0x0000001200097202 */ /* 0x000fca0000000f00 */
[----:B------:R-:W-:-:S05]  /*0f50*/  FADD.FTZ R9, R16, R9 ;  /* 0x0000000910097221 */ /* 0x000fca0000010000 */
[----:B------:R-:W-:-:S07]  /*0f60*/  MOV R20, R9 ;  /* 0x0000000900147202 */ /* 0x000fce0000000f00 */
[----:B------:R-:W-:Y:S05]  /*0f70*/  WARPSYNC.COLLECTIVE R17, `(.L_x_2768) ;  /* 0x0000000011087348 */ /* 0x000fea0003c00000 */
[----:B------:R0:W1:Y:S02]  /*0f80*/  SHFL.BFLY P2, R18, R20, R19, R22 ;  /* 0x0c00001314127389 */ /* 0x0000640000040016 */
[----:B01----:R-:W-:Y:S01]  /*0f90*/  ENDCOLLECTIVE ;  /* 0x000000000000791b */ /* 0x003fe20003800000 */
.L_x_2768:
[----:B------:R-:W-:Y:S01]  /*0fa0*/  MOV R14, R18 ;  /* 0x00000012000e7202 */ /* 0x000fe20000000f00 */
[----:B------:R-:W-:Y:S06]  /*0fb0*/  BRA `(.L_x_2769) ;  /* 0xfffffff800907947 */ /* 0x000fec000383ffff */
.L_x_2770:
        /* <DEDUP_REMOVED lines=12> */
.L_x_3811:


//--------------------- .text._ZN10layer_norm40ln_parallel_residual_bwd_finalize_kernelINS_22Kernel_traits_finalizeILj1024Ef6__halffS2_fjLb0ELj1024ELj4ENS_18Kernel_traits_baseILj1024EfS2_fS2_fjLj1024EEEEELb1EEEvNS_9BwdParamsE --------------------------
	.section	.text._ZN10layer_norm40ln_parallel_residual_bwd_finalize_kernelINS_22Kernel_traits_finalizeILj1024Ef6__halffS2_fjLb0ELj1024ELj4ENS_18Kernel_traits_baseILj1024EfS2_fS2_fjLj1024EEEEELb1EEEvNS_9BwdParamsE,"ax",@progbits
	.align	128
        .global         _ZN10layer_norm40ln_parallel_residual_bwd_finalize_kernelINS_22Kernel_traits_finalizeILj1024Ef6__halffS2_fjLb0ELj1024ELj4ENS_18Kernel_traits_baseILj1024EfS2_fS2_fjLj1024EEEEELb1EEEvNS_9BwdParamsE
        .type           _ZN10layer_norm40ln_parallel_residual_bwd_finalize_kernelINS_22Kernel_traits_finalizeILj1024Ef6__halffS2_fjLb0ELj1024ELj4ENS_18Kernel_traits_baseILj1024EfS2_fS2_fjLj1024EEEEELb1EEEvNS_9BwdParamsE,@function
        .size           _ZN10layer_norm40ln_parallel_residual_bwd_finalize_kernelINS_22Kernel_traits_finalizeILj1024Ef6__halffS2_fjLb0ELj1024ELj4ENS_18Kernel_traits_baseILj1024EfS2_fS2_fjLj1024EEEEELb1EEEvNS_9BwdParamsE,(.L_x_3812 - _ZN10layer_norm40ln_parallel_residual_bwd_finalize_kernelINS_22Kernel_traits_finalizeILj1024Ef6__halffS2_fjLb0ELj1024ELj4ENS_18Kernel_traits_baseILj1024EfS2_fS2_fjLj1024EEEEELb1EEEvNS_9BwdParamsE)
        .other          _ZN10layer_norm40ln_parallel_residual_bwd_finalize_kernelINS_22Kernel_traits_finalizeILj1024Ef6__halffS2_fjLb0ELj1024ELj4ENS_18Kernel_traits_baseILj1024EfS2_fS2_fjLj1024EEEEELb1EEEvNS_9BwdParamsE,@"STO_CUDA_ENTRY STV_DEFAULT"
_ZN10layer_norm40ln_parallel_residual_bwd_finalize_kernelINS_22Kernel_traits_finalizeILj1024Ef6__halffS2_fjLb0ELj1024ELj4ENS_18Kernel_traits_baseILj1024EfS2_fS2_fjLj1024EEEEELb1EEEvNS_9BwdParamsE:
.text._ZN10layer_norm40ln_parallel_residual_bwd_finalize_kernelINS_22Kernel_traits_finalizeILj1024Ef6__halffS2_fjLb0ELj1024ELj4ENS_18Kernel_traits_baseILj1024EfS2_fS2_fjLj1024EEEEELb1EEEvNS_9BwdParamsE:
        /* <DEDUP_REMOVED lines=23> */
.L_x_2782:
        /* <DEDUP_REMOVED lines=41> */
.L_x_2775:
        /* <DEDUP_REMOVED lines=62> */
.L_x_2774:
[----:B------:R-:W-:Y:S05]  /*07e0*/  BSYNC B1 ;  /* 0x0000000000017941 */ /* 0x000fea0003800000 */
.L_x_2773:
        /* <DEDUP_REMOVED lines=39> */
.L_x_2777:
[----:B------:R-:W-:Y:S05]  /*0a60*/  BSYNC B1 ;  /* 0x0000000000017941 */ /* 0x000fea0003800000 */
.L_x_2776:
        /* <DEDUP_REMOVED lines=20> */
.L_x_2772:
[----:B------:R-:W-:Y:S05]  /*0bb0*/  BSYNC B0 ;  /* 0x0000000000007941 */ /* 0x000fea0003800000 */
.L_x_2771:
        /* <DEDUP_REMOVED lines=54> */
.L_x_2803:
        /* <DEDUP_REMOVED lines=10> */
.L_x_2778:
        /* <DEDUP_REMOVED lines=22> */
.L_x_2781:
[----:B------:R-:W-:Y:S05]  /*1120*/  BSYNC B0 ;  /* 0x0000000000007941 */ /* 0x000fea0003800000 */
.L_x_2780:
[C---:B------:R-:W-:Y:S02]  /*1130*/  ISETP.GT.U32.AND P1, PT, R4.reuse, -0x401, PT ;  /* 0xfffffbff0400780c */ /* 0x040fe40003f24070 */
[----:B------:R-:W-:Y:S02]  /*1140*/  IADD3 R4, R4, 0x400, RZ ;  /* 0x0000040004047810 */ /* 0x000fe40007ffe0ff */
[----:B------:R-:W-:-:S09]  /*1150*/  IADD3 R5, R5, 0x200, RZ ;  /* 0x0000020005057810 */ /* 0x000fd20007ffe0ff */
[----:B------:R-:W-:Y:S05]  /*1160*/  @P1 BRA `(.L_x_2782) ;  /* 0xfffffff000001947 */ /* 0x000fea000383ffff */
[----:B------:R-:W-:Y:S05]  /*1170*/  EXIT ;  /* 0x000000000000794d */ /* 0x000fea0003800000 */
.L_x_2779:
[----:B------:R-:W-:Y:S01]  /*1180*/  HFMA2.MMA R13, -RZ, RZ, 0, 5.9604644775390625e-08 ;  /* 0x00000001ff0d7435 */ /* 0x000fe200000001ff */
[----:B0-----:R-:W-:Y:S02]  /*1190*/  MOV R26, R9 ;  /* 0x00000009001a7202 */ /* 0x001fe40000000f00 */
[----:B------:R-:W-:Y:S02]  /*11a0*/  MOV R12, 0x1f ;  /* 0x0000001f000c7802 */ /* 0x000fe40000000f00 */
[----:B------:R-:W-:-:S07]  /*11b0*/  MOV R11, 0xffffffff ;  /* 0xffffffff000b7802 */ /* 0x000fce0000000f00 */
[----:B-1234-:R-:W-:Y:S05]  /*11c0*/  WARPSYNC.COLLECTIVE R11, `(.L_x_2783) ;  /* 0x000000000b087348 */ /* 0x01efea0003c00000 */
[----:B------:R0:W0:Y:S02]  /*11d0*/  SHFL.BFLY P2, R16, R26, R13, R12 ;  /* 0x0c00000d1a107389 */ /* 0x000024000004000c */
[----:B01234-:R-:W-:Y:S01]  /*11e0*/  ENDCOLLECTIVE ;  /* 0x000000000000791b */ /* 0x01ffe20003800000 */
.L_x_2783:
[----:B------:R-:W-:Y:S01]  /*11f0*/  HFMA2.MMA R13, -RZ, RZ, 0, 1.1920928955078125e-07 ;  /* 0x00000002ff0d7435 */ /* 0x000fe200000001ff */
[----:B------:R-:W-:-:S05]  /*1200*/  FADD.FTZ R10, R9, R16 ;  /* 0x00000010090a7221 */ /* 0x000fca0000010000 */
[----:B------:R-:W-:-:S07]  /*1210*/  MOV R26, R10 ;  /* 0x0000000a001a7202 */ /* 0x000fce0000000f00 */
[----:B------:R-:W-:Y:S05]  /*1220*/  WARPSYNC.COLLECTIVE R11, `(.L_x_2784) ;  /* 0x000000000b087348 */ /* 0x000fea0003c00000 */
[----:B------:R0:W1:Y:S02]  /*1230*/  SHFL.BFLY P2, R16, R26, R13, R12 ;  /* 0x0c00000d1a107389 */ /* 0x000064000004000c */
[----:B01----:R-:W-:Y:S01]  /*1240*/  ENDCOLLECTIVE ;  /* 0x000000000000791b */ /* 0x003fe20003800000 */
.L_x_2784:
[----:B------:R-:W-:Y:S01]  /*1250*/  HFMA2.MMA R13, -RZ, RZ, 0, 2.384185791015625e-07 ;  /* 0x00000004ff0d7435 */ /* 0x000fe200000001ff */
[----:B------:R-:W-:-:S05]  /*1260*/  FADD.FTZ R9, R10, R16 ;  /* 0x000000100a097221 */ /* 0x000fca0000010000 */
[----:B------:R-:W-:-:S07]  /*1270*/  MOV R26, R9 ;  /* 0x00000009001a7202 */ /* 0x000fce0000000f00 */
[----:B------:R-:W-:Y:S05]  /*1280*/  WARPSYNC.COLLECTIVE R11, `(.L_x_2785) ;  /* 0x000000000b087348 */ /* 0x000fea0003c00000 */
[----:B------:R0:W1:Y:S02]  /*1290*/  SHFL.BFLY P2, R16, R26, R13, R12 ;  /* 0x0c00000d1a107389 */ /* 0x000064000004000c */
[----:B01----:R-:W-:Y:S01]  /*12a0*/  ENDCOLLECTIVE ;  /* 0x000000000000791b */ /* 0x003fe20003800000 */
.L_x_2785:
[----:B------:R-:W-:Y:S01]  /*12b0*/  HFMA2.MMA R13, -RZ, RZ, 0, 4.76837158203125e-07 ;  /* 0x00000008ff0d7435 */ /* 0x000fe200000001ff */
[----:B------:R-:W-:-:S05]  /*12c0*/  FADD.FTZ R18, R9, R16 ;  /* 0x0000001009127221 */ /* 0x000fca0000010000 */
[----:B------:R-:W-:-:S07]  /*12d0*/  MOV R26, R18 ;  /* 0x00000012001a7202 */ /* 0x000fce0000000f00 */
[----:B------:R-:W-:Y:S05]  /*12e0*/  WARPSYNC.COLLECTIVE R11, `(.L_x_2786) ;  /* 0x000000000b087348 */ /* 0x000fea0003c00000 */
[----:B------:R0:W1:Y:S02]  /*12f0*/  SHFL.BFLY P2, R16, R26, R13, R12 ;  /* 0x0c00000d1a107389 */ /* 0x000064000004000c */
[----:B01----:R-:W-:Y:S01]  /*1300*/  ENDCOLLECTIVE ;  /* 0x000000000000791b */ /* 0x003fe20003800000 */
.L_x_2786:
[----:B------:R-:W-:Y:S01]  /*1310*/  HFMA2.MMA R13, -RZ, RZ, 0, 9.5367431640625e-07 ;  /* 0x00000010ff0d7435 */ /* 0x000fe200000001ff */
[----:B------:R-:W-:-:S05]  /*1320*/  FADD.FTZ R10, R18, R16 ;  /* 0x00000010120a7221 */ /* 0x000fca0000010000 */
[----:B------:R-:W-:-:S07]  /*1330*/  MOV R26, R10 ;  /* 0x0000000a001a7202 */ /* 0x000fce0000000f00 */
[----:B------:R-:W-:Y:S05]  /*1340*/  WARPSYNC.COLLECTIVE R11, `(.L_x_2787) ;  /* 0x000000000b087348 */ /* 0x000fea0003c00000 */
[----:B------:R0:W1:Y:S02]  /*1350*/  SHFL.BFLY P2, R16, R26, R13, R12 ;  /* 0x0c00000d1a107389 */ /* 0x000064000004000c */
[----:B01----:R-:W-:Y:S01]  /*1360*/  ENDCOLLECTIVE ;  /* 0x000000000000791b */ /* 0x003fe20003800000 */
.L_x_2787:
[----:B------:R-:W-:Y:S01]  /*1370*/  HFMA2.MMA R13, -RZ, RZ, 0, 5.9604644775390625e-08 ;  /* 0x00000001ff0d7435 */ /* 0x000fe200000001ff */
[----:B------:R-:W-:Y:S02]  /*1380*/  MOV R26, R14 ;  /* 0x0000000e001a7202 */ /* 0x000fe40000000f00 */
[----:B------:R-:W-:-:S08]  /*1390*/  MOV R9, R16 ;  /* 0x0000001000097202 */ /* 0x000fd00000000f00 */
[----:B------:R-:W-:Y:S05]  /*13a0*/  WARPSYNC.COLLECTIVE R11, `(.L_x_2788) ;  /* 0x000000000b087348 */ /* 0x000fea0003c00000 */
[----:B------:R0:W1:Y:S02]  /*13b0*/  SHFL.BFLY P2, R16, R26, R13, R12 ;  /* 0x0c00000d1a107389 */ /* 0x000064000004000c */
[----:B01----:R-:W-:Y:S01]  /*13c0*/  ENDCOLLECTIVE ;  /* 0x000000000000791b */ /* 0x003fe20003800000 */
.L_x_2788:
[----:B------:R-:W-:Y:S01]  /*13d0*/  HFMA2.MMA R13, -RZ, RZ, 0, 1.1920928955078125e-07 ;  /* 0x00000002ff0d7435 */ /* 0x000fe200000001ff */
[----:B------:R-:W-:-:S05]  /*13e0*/  MOV R15, R16 ;  /* 0x00000010000f7202 */ /* 0x000fca0000000f00 */
[----:B------:R-:W-:-:S05]  /*13f0*/  FADD.FTZ R15, R14, R15 ;  /* 0x0000000f0e0f7221 */ /* 0x000fca0000010000 */
[----:B------:R-:W-:-:S07]  /*1400*/  MOV R26, R15 ;  /* 0x0000000f001a7202 */ /* 0x000fce0000000f00 */
[----:B------:R-:W-:Y:S05]  /*1410*/  WARPSYNC.COLLECTIVE R11, `(.L_x_2789) ;  /* 0x000000000b087348 */ /* 0x000fea0003c00000 */
[----:B------:R0:W1:Y:S02]  /*1420*/  SHFL.BFLY P2, R16, R26, R13, R12 ;  /* 0x0c00000d1a107389 */ /* 0x000064000004000c */
[----:B01----:R-:W-:Y:S01]  /*1430*/  ENDCOLLECTIVE ;  /* 0x000000000000791b */ /* 0x003fe20003800000 */
.L_x_2789:
[----:B------:R-:W-:Y:S01]  /*1440*/  HFMA2.MMA R13, -RZ, RZ, 0, 2.384185791015625e-07 ;  /* 0x00000004ff0d7435 */ /* 0x000fe200000001ff */
[----:B------:R-:W-:-:S05]  /*1450*/  MOV R18, R16 ;  /* 0x0000001000127202 */ /* 0x000fca0000000f00 */
[----:B------:R-:W-:-:S05]  /*1460*/  FADD.FTZ R14, R15, R18 ;  /* 0x000000120f0e7221 */ /* 0x000fca0000010000 */
[----:B------:R-:W-:-:S07]  /*1470*/  MOV R26, R14 ;  /* 0x0000000e001a7202 */ /* 0x000fce0000000f00 */
[----:B------:R-:W-:Y:S05]  /*1480*/  WARPSYNC.COLLECTIVE R11, `(.L_x_2790) ;  /* 0x000000000b087348 */ /* 0x000fea0003c00000 */
[----:B------:R0:W1:Y:S02]  /*1490*/  SHFL.BFLY P2, R16, R26, R13, R12 ;  /* 0x0c00000d1a107389 */ /* 0x000064000004000c */
[----:B01----:R-:W-:Y:S01]  /*14a0*/  ENDCOLLECTIVE ;  /* 0x000000000000791b */ /* 0x003fe20003800000 */
.L_x_2790:
[----:B------:R-:W-:Y:S01]  /*14b0*/  HFMA2.MMA R13, -RZ, RZ, 0, 4.76837158203125e-07 ;  /* 0x00000008ff0d7435 */ /* 0x000fe200000001ff */
[----:B------:R-:W-:-:S05]  /*14c0*/  MOV R17, R16 ;  /* 0x0000001000117202 */ /* 0x000fca0000000f00 */
[----:B------:R-:W-:-:S05]  /*14d0*/  FADD.FTZ R19, R14, R17 ;  /* 0x000000110e137221 */ /* 0x000fca0000010000 */
[----:B------:R-:W-:-:S07]  /*14e0*/  MOV R26, R19 ;  /* 0x00000013001a7202 */ /* 0x000fce0000000f00 */
[----:B------:R-:W-:Y:S05]  /*14f0*/  WARPSYNC.COLLECTIVE R11, `(.L_x_2791) ;  /* 0x000000000b087348 */ /* 0x000fea0003c00000 */
[----:B------:R0:W1:Y:S02]  /*1500*/  SHFL.BFLY P2, R16, R26, R13, R12 ;  /* 0x0c00000d1a107389 */ /* 0x000064000004000c */
[----:B01----:R-:W-:Y:S01]  /*1510*/  ENDCOLLECTIVE ;  /* 0x000000000000791b */ /* 0x003fe20003800000 */
.L_x_2791:
[----:B------:R-:W-:Y:S01]  /*1520*/  HFMA2.MMA R13, -RZ, RZ, 0, 9.5367431640625e-07 ;  /* 0x00000010ff0d7435 */ /* 0x000fe200000001ff */
[----:B------:R-:W-:-:S05]  /*1530*/  MOV R20, R16 ;  /* 0x0000001000147202 */ /* 0x000fca0000000f00 */
[----:B------:R-:W-:-:S05]  /*1540*/  FADD.FTZ R15, R19, R20 ;  /* 0x00000014130f7221 */ /* 0x000fca0000010000 */
[----:B------:R-:W-:-:S07]  /*1550*/  MOV R26, R15 ;  /* 0x0000000f001a7202 */ /* 0x000fce0000000f00 */
[----:B------:R-:W-:Y:S05]  /*1560*/  WARPSYNC.COLLECTIVE R11, `(.L_x_2792) ;  /* 0x000000000b087348 */ /* 0x000fea0003c00000 */
[----:B------:R0:W1:Y:S02]  /*1570*/  SHFL.BFLY P2, R16, R26, R13, R12 ;  /* 0x0c00000d1a107389 */ /* 0x000064000004000c */
[----:B01----:R-:W-:Y:S01]  /*1580*/  ENDCOLLECTIVE ;  /* 0x000000000000791b */ /* 0x003fe20003800000 */
.L_x_2792:
[----:B------:R-:W-:Y:S01]  /*1590*/  HFMA2.MMA R13, -RZ, RZ, 0, 5.9604644775390625e-08 ;  /* 0x00000001ff0d7435 */ /* 0x000fe200000001ff */
[----:B------:R-:W-:Y:S02]  /*15a0*/  MOV R26, R8 ;  /* 0x00000008001a7202 */ /* 0x000fe40000000f00 */
[----:B------:R-:W-:-:S08]  /*15b0*/  MOV R14, R16 ;  /* 0x00000010000e7202 */ /* 0x000fd00000000f00 */
[----:B------:R-:W-:Y:S05]  /*15c0*/  WARPSYNC.COLLECTIVE R11, `(.L_x_2793) ;  /* 0x000000000b087348 */ /* 0x000fea0003c00000 */
[----:B------:R0:W1:Y:S02]  /*15d0*/  SHFL.BFLY P2, R16, R26, R13, R12 ;  /* 0x0c00000d1a107389 */ /* 0x000064000004000c */
[----:B01----:R-:W-:Y:S01]  /*15e0*/  ENDCOLLECTIVE ;  /* 0x000000000000791b */ /* 0x003fe20003800000 */
.L_x_2793:
[----:B------:R-:W-:Y:S01]  /*15f0*/  HFMA2.MMA R13, -RZ, RZ, 0, 1.1920928955078125e-07 ;  /* 0x00000002ff0d7435 */ /* 0x000fe200000001ff */
[----:B------:R-:W-:-:S05]  /*1600*/  MOV R17, R16 ;  /* 0x0000001000117202 */ /* 0x000fca0000000f00 */
[----:B------:R-:W-:-:S05]  /*1610*/  FADD.FTZ R19, R8, R17 ;  /* 0x0000001108137221 */ /* 0x000fca0000010000 */
[----:B------:R-:W-:-:S07]  /*1620*/  MOV R26, R19 ;  /* 0x00000013001a7202 */ /* 0x000fce0000000f00 */
[----:B------:R-:W-:Y:S05]  /*1630*/  WARPSYNC.COLLECTIVE R11, `(.L_x_2794) ;  /* 0x000000000b087348 */ /* 0x000fea0003c00000 */
[----:B------:R0:W1:Y:S02]  /*1640*/  SHFL.BFLY P2, R16, R26, R13, R12 ;  /* 0x0c00000d1a107389 */ /* 0x000064000004000c */
[----:B01----:R-:W-:Y:S01]  /*1650*/  ENDCOLLECTIVE ;  /* 0x000000000000791b */ /* 0x003fe20003800000 */
.L_x_2794:
[----:B------:R-:W-:Y:S01]  /*1660*/  HFMA2.MMA R13, -RZ, RZ, 0, 2.384185791015625e-07 ;  /* 0x00000004ff0d7435 */ /* 0x000fe200000001ff */
[----:B------:R-:W-:-:S05]  /*1670*/  MOV R20, R16 ;  /* 0x0000001000147202 */ /* 0x000fca0000000f00 */
[----:B------:R-:W-:-:S05]  /*1680*/  FADD.FTZ R8, R19, R20 ;  /* 0x0000001413087221 */ /* 0x000fca0000010000 */
[----:B------:R-:W-:-:S07]  /*1690*/  MOV R26, R8 ;  /* 0x00000008001a7202 */ /* 0x000fce0000000f00 */
[----:B------:R-:W-:Y:S05]  /*16a0*/  WARPSYNC.COLLECTIVE R11, `(.L_x_2795) ;  /* 0x000000000b087348 */ /* 0x000fea0003c00000 */
[----:B------:R0:W1:Y:S02]  /*16b0*/  SHFL.BFLY P2, R16, R26, R13, R12 ;  /* 0x0c00000d1a107389 */ /* 0x000064000004000c */
[----:B01----:R-:W-:Y:S01]  /*16c0*/  ENDCOLLECTIVE ;  /* 0x000000000000791b */ /* 0x003fe20003800000 */
.L_x_2795:
[----:B------:R-:W-:Y:S01]  /*16d0*/  HFMA2.MMA R13, -RZ, RZ, 0, 4.76837158203125e-07 ;  /* 0x00000008ff0d7435 */ /* 0x000fe200000001ff */
[----:B------:R-:W-:-:S05]  /*16e0*/  MOV R21, R16 ;  /* 0x0000001000157202 */ /* 0x000fca0000000f00 */
[----:B------:R-:W-:-:S05]  /*16f0*/  FADD.FTZ R21, R8, R21 ;  /* 0x0000001508157221 */ /* 0x000fca0000010000 */
[----:B------:R-:W-:-:S07]  /*1700*/  MOV R26, R21 ;  /* 0x00000015001a7202 */ /* 0x000fce0000000f00 */
[----:B------:R-:W-:Y:S05]  /*1710*/  WARPSYNC.COLLECTIVE R11, `(.L_x_2796) ;  /* 0x000000000b087348 */ /* 0x000fea0003c00000 */
[----:B------:R0:W1:Y:S02]  /*1720*/  SHFL.BFLY P2, R16, R26, R13, R12 ;  /* 0x0c00000d1a107389 */ /* 0x000064000004000c */
[----:B01----:R-:W-:Y:S01]  /*1730*/  ENDCOLLECTIVE ;  /* 0x000000000000791b */ /* 0x003fe20003800000 */
.L_x_2796:
[----:B------:R-:W-:Y:S01]  /*1740*/  HFMA2.MMA R13, -RZ, RZ, 0, 9.5367431640625e-07 ;  /* 0x00000010ff0d7435 */ /* 0x000fe200000001ff */
[----:B------:R-:W-:-:S05]  /*1750*/  MOV R22, R16 ;  /* 0x0000001000167202 */ /* 0x000fca0000000f00 */
[----:B------:R-:W-:-:S05]  /*1760*/  FADD.FTZ R17, R21, R22 ;  /* 0x0000001615117221 */ /* 0x000fca0000010000 */
[----:B------:R-:W-:-:S07]  /*1770*/  MOV R26, R17 ;  /* 0x00000011001a7202 */ /* 0x000fce0000000f00 */
[----:B------:R-:W-:Y:S05]  /*1780*/  WARPSYNC.COLLECTIVE R11, `(.L_x_2797) ;  /* 0x000000000b087348 */ /* 0x000fea0003c00000 */
[----:B------:R0:W1:Y:S02]  /*1790*/  SHFL.BFLY P2, R16, R26, R13, R12 ;  /* 0x0c00000d1a107389 */ /* 0x000064000004000c */
[----:B01----:R-:W-:Y:S01]  /*17a0*/  ENDCOLLECTIVE ;  /* 0x000000000000791b */ /* 0x003fe20003800000 */
.L_x_2797:
[----:B------:R-:W-:Y:S01]  /*17b0*/  HFMA2.MMA R13, -RZ, RZ, 0, 5.9604644775390625e-08 ;  /* 0x00000001ff0d7435 */ /* 0x000fe200000001ff */
[----:B------:R-:W-:Y:S02]  /*17c0*/  MOV R26, R7 ;  /* 0x00000007001a7202 */ /* 0x000fe40000000f00 */
[----:B------:R-:W-:-:S08]  /*17d0*/  MOV R8, R16 ;  /* 0x0000001000087202 */ /* 0x000fd00000000f00 */
[----:B------:R-:W-:Y:S05]  /*17e0*/  WARPSYNC.COLLECTIVE R11, `(.L_x_2798) ;  /* 0x000000000b087348 */ /* 0x000fea0003c00000 */
[----:B------:R0:W1:Y:S02]  /*17f0*/  SHFL.BFLY P2, R16, R26, R13, R12 ;  /* 0x0c00000d1a107389 */ /* 0x000064000004000c */
[----:B01----:R-:W-:Y:S01]  /*1800*/  ENDCOLLECTIVE ;  /* 0x000000000000791b */ /* 0x003fe20003800000 */
.L_x_2798:
[----:B------:R-:W-:Y:S01]  /*1810*/  HFMA2.MMA R13, -RZ, RZ, 0, 1.1920928955078125e-07 ;  /* 0x00000002ff0d7435 */ /* 0x000fe200000001ff */
[----:B------:R-:W-:-:S05]  /*1820*/  MOV R18, R16 ;  /* 0x0000001000127202 */ /* 0x000fca0000000f00 */
[----:B------:R-:W-:-:S05]  /*1830*/  FADD.FTZ R22, R7, R18 ;  /* 0x0000001207167221 */ /* 0x000fca0000010000 */
[----:B------:R-:W-:-:S07]  /*1840*/  MOV R26, R22 ;  /* 0x00000016001a7202 */ /* 0x000fce0000000f00 */
[----:B------:R-:W-:Y:S05]  /*1850*/  WARPSYNC.COLLECTIVE R11, `(.L_x_2799) ;  /* 0x000000000b087348 */ /* 0x000fea0003c00000 */
[----:B------:R0:W1:Y:S02]  /*1860*/  SHFL.BFLY P2, R16, R26, R13, R12 ;  /* 0x0c00000d1a107389 */ /* 0x000064000004000c */
[----:B01----:R-:W-:Y:S01]  /*1870*/  ENDCOLLECTIVE ;  /* 0x000000000000791b */ /* 0x003fe20003800000 */
.L_x_2799:
[----:B------:R-:W-:Y:S01]  /*1880*/  HFMA2.MMA R13, -RZ, RZ, 0, 2.384185791015625e-07 ;  /* 0x00000004ff0d7435 */ /* 0x000fe200000001ff */
[----:B------:R-:W-:-:S05]  /*1890*/  MOV R21, R16 ;  /* 0x0000001000157202 */ /* 0x000fca0000000f00 */
[----:B------:R-:W-:-:S05]  /*18a0*/  FADD.FTZ R7, R22, R21 ;  /* 0x0000001516077221 */ /* 0x000fca0000010000 */
[----:B------:R-:W-:-:S07]  /*18b0*/  MOV R26, R7 ;  /* 0x00000007001a7202 */ /* 0x000fce0000000f00 */
[----:B------:R-:W-:Y:S05]  /*18c0*/  WARPSYNC.COLLECTIVE R11, `(.L_x_2800) ;  /* 0x000000000b087348 */ /* 0x000fea0003c00000 */
[----:B------:R0:W1:Y:S02]  /*18d0*/  SHFL.BFLY P2, R16, R26, R13, R12 ;  /* 0x0c00000d1a107389 */ /* 0x000064000004000c */
[----:B01----:R-:W-:Y:S01]  /*18e0*/  ENDCOLLECTIVE ;  /* 0x000000000000791b */ /* 0x003fe20003800000 */
.L_x_2800:
[----:B------:R-:W-:Y:S01]  /*18f0*/  HFMA2.MMA R13, -RZ, RZ, 0, 4.76837158203125e-07 ;  /* 0x00000008ff0d7435 */ /* 0x000fe200000001ff */
[----:B------:R-:W-:-:S05]  /*1900*/  MOV R20, R16 ;  /* 0x0000001000147202 */ /* 0x000fca0000000f00 */
[----:B------:R-:W-:-:S05]  /*1910*/  FADD.FTZ R23, R7, R20 ;  /* 0x0000001407177221 */ /* 0x000fca0000010000 */
[----:B------:R-:W-:-:S07]  /*1920*/  MOV R26, R23 ;  /* 0x00000017001a7202 */ /* 0x000fce0000000f00 */
[----:B------:R-:W-:Y:S05]  /*1930*/  WARPSYNC.COLLECTIVE R11, `(.L_x_2801) ;  /* 0x000000000b087348 */ /* 0x000fea0003c00000 */
[----:B------:R0:W1:Y:S02]  /*1940*/  SHFL.BFLY P2, R16, R26, R13, R12 ;  /* 0x0c00000d1a107389 */ /* 0x000064000004000c */
[----:B01----:R-:W-:Y:S01]  /*1950*/  ENDCOLLECTIVE ;  /* 0x000000000000791b */ /* 0x003fe20003800000 */
.L_x_2801:
[----:B------:R-:W-:Y:S01]  /*1960*/  HFMA2.MMA R13, -RZ, RZ, 0, 9.5367431640625e-07 ;  /* 0x00000010ff0d7435 */ /* 0x000fe200000001ff */
[----:B------:R-:W-:-:S05]  /*1970*/  MOV R24, R16 ;  /* 0x0000001000187202 */ /* 0x000fca0000000f00 */
[----:B------:R-:W-:-:S05]  /*1980*/  FADD.FTZ R24, R23, R24 ;  /* 0x0000001817187221 */ /* 0x000fca0000010000 */
[----:B------:R-:W-:-:S07]  /*1990*/  MOV R26, R24 ;  /* 0x00000018001a7202 */ /* 0x000fce0000000f00 */
[----:B------:R-:W-:Y:S05]  /*19a0*/  WARPSYNC.COLLECTIVE R11, `(.L_x_2802) ;  /* 0x000000000b087348 */ /* 0x000fea0003c00000 */
[----:B------:R0:W1:Y:S02]  /*19b0*/  SHFL.BFLY P2, R16, R26, R13, R12 ;  /* 0x0c00000d1a107389 */ /* 0x000064000004000c */
[----:B01----:R-:W-:Y:S01]  /*19c0*/  ENDCOLLECTIVE ;  /* 0x000000000000791b */ /* 0x003fe20003800000 */
.L_x_2802:
[----:B------:R-:W-:Y:S05]  /*19d0*/  BRA `(.L_x_2803) ;  /* 0xfffffff400507947 */ /* 0x000fea000383ffff */
.L_x_2804:
        /* <DEDUP_REMOVED lines=10> */
.L_x_3812:


//--------------------- .text._ZN10layer_norm31ln_parallel_residual_bwd_kernelINS_13Kernel_traitsIf6__halffS2_fjLj1024ELj1ELj4ELj1ELj16ENS_18Kernel_traits_baseILj1024EfS2_fS2_fjLj128EEEEELb1ELb1ELb1EEEvNS_9BwdParamsE --------------------------
	.section	.text._ZN10layer_norm31ln_parallel_residual_bwd_kernelINS_13Kernel_traitsIf6__halffS2_fjLj1024ELj1ELj4ELj1ELj16ENS_18Kernel_traits_baseILj1024EfS2_fS2_fjLj128EEEEELb1ELb1ELb1EEEvNS_9BwdParamsE,"ax",@progbits
	.align	128
        .global         _ZN10layer_norm31ln_parallel_residual_bwd_kernelINS_13Kernel_traitsIf6__halffS2_fjLj1024ELj1ELj4ELj1ELj16ENS_18Kernel_traits_baseILj1024EfS2_fS2_fjLj128EEEEELb1ELb1ELb1EEEvNS_9BwdParamsE
        .type           _ZN10layer_norm31ln_parallel_residual_bwd_kernelINS_13Kernel_traitsIf6__halffS2_fjLj1024ELj1ELj4ELj1ELj16ENS_18Kernel_traits_baseILj1024EfS2_fS2_fjLj128EEEEELb1ELb1ELb1EEEvNS_9BwdParamsE,@function
        .size           _ZN10layer_norm31ln_parallel_residual_bwd_kernelINS_13Kernel_traitsIf6__halffS2_fjLj1024ELj1ELj4ELj1ELj16ENS_18Kernel_traits_baseILj1024EfS2_fS2_fjLj128EEEEELb1ELb1ELb1EEEvNS_9BwdParamsE,(.L_x_3813 - _ZN10layer_norm31ln_parallel_residual_bwd_kernelINS_13Kernel_traitsIf6__halffS2_fjLj1024ELj1ELj4ELj1ELj16ENS_18Kernel_traits_baseILj1024EfS2_fS2_fjLj128EEEEELb1ELb1ELb1EEEvNS_9BwdParamsE)
        .other          _ZN10layer_norm31ln_parallel_residual_bwd_kernelINS_13Kernel_traitsIf6__halffS2_fjLj1024ELj1ELj4ELj1ELj16ENS_18Kernel_traits_baseILj1024EfS2_fS2_fjLj128EEEEELb1ELb1ELb1EEEvNS_9BwdParamsE,@"STO_CUDA_ENTRY STV_DEFAULT"
_ZN10layer_norm31ln_parallel_residual_bwd_kernelINS_13Kernel_traitsIf6__halffS2_fjLj1024ELj1ELj4ELj1ELj16ENS_18Kernel_traits_baseILj1024EfS2_fS2_fjLj128EEEEELb1ELb1ELb1EEEvNS_9BwdParamsE:
.text._ZN10layer_norm31ln_parallel_residual_bwd_kernelINS_13Kernel_traitsIf6__halffS2_fjLj1024ELj1ELj4ELj1ELj16ENS_18Kernel_traits_baseILj1024EfS2_fS2_fjLj128EEEEELb1ELb1ELb1EEEvNS_9BwdParamsE:
        /* <DEDUP_REMOVED lines=48> */
.L_x_2806:
        /* <DEDUP_REMOVED lines=48> */
.L_x_2810:
        /* <DEDUP_REMOVED lines=15> */
[----:B------:R-:W0:Y:S03]  /*06f0*/  LDC.64 R194, c[0x0][0x2c8] ;  /* 0x0000b200ffc27b82 */ /* 0x000e260000000a00 */
[----:B------:R-:W-:Y:S01]  /*0700*/  IMAD.WIDE.U32 R152, R214, 0x20, R188 ;  /* 0x00000020d6987825 */ /* 0x000fe200078e00bc */
[----:B------:R-:W4:Y:S03]  /*0710*/  LDG.E.128 R112, desc[UR4][R144.64] ;  /* 0x0000000490707981 */ /* 0x000f26000c1e1d00 */
[----:B--2---:R-:W-:Y:S01]  /*0720*/  IMAD.WIDE.U32 R116, R215, 0x10, R156 ;  /* 0x00000010d7747825 */ /* 0x004fe200078e009c */
[----:B------:R-:W2:Y:S01]  /*0730*/  LDG.E.128 R120, desc[UR4][R144.64+0x10] ;  /* 0x0000100490787981 */ /* 0x000ea2000c1e1d00 */
[----:B------:R-:W-:Y:S01]  /*0740*/  ISETP.NE.U32.AND P0, PT, RZ, UR10, PT ;  /* 0x0000000aff007c0c */ /* 0x000fe2000bf05070 */
[----:B------:R-:W1:Y:S01]  /*0750*/  LDC.64 R224, c[0x0][0x240] ;  /* 0x00009000ffe07b82 */ /* 0x000e620000000a00 */
[--C-:B------:R-:W-:Y:S01]  /*0760*/  IMAD.WIDE.U32 R190, R212, 0x20, R188.reuse ;  /* 0x00000020d4be7825 */ /* 0x100fe200078e00bc */
[----:B------:R-:W2:Y:S03]  /*0770*/  LDG.E.128 R124, desc[UR4][R152.64] ;  /* 0x00000004987c7981 */ /* 0x000ea6000c1e1d00 */
[----:B------:R-:W-:Y:S01]  /*0780*/  IMAD.WIDE.U32 R188, R213, 0x20, R188 ;  /* 0x00000020d5bc7825 */ /* 0x000fe200078e00bc */
[----:B------:R-:W2:Y:S03]  /*0790*/  LDG.E.128 R132, desc[UR4][R152.64+0x10] ;  /* 0x0000100498847981 */ /* 0x000ea6000c1e1d00 */
[----:B---3--:R-:W-:Y:S01]  /*07a0*/  IMAD.WIDE R216, R210, 0x4, R180 ;  /* 0x00000004d2d87825 */ /* 0x008fe200078e02b4 */
[----:B------:R-:W3:Y:S04]  /*07b0*/  LDG.E.128 R116, desc[UR4][R116.64] ;  /* 0x0000000474747981 */ /* 0x000ee8000c1e1d00 */
[----:B------:R-:W3:Y:S04]  /*07c0*/  LDG.E.128 R136, desc[UR4][R190.64] ;  /* 0x00000004be887981 */ /* 0x000ee8000c1e1d00 */
[----:B------:R0:W3:Y:S04]  /*07d0*/  LDG.E.128 R144, desc[UR4][R190.64+0x10] ;  /* 0x00001004be907981 */ /* 0x0000e8000c1e1d00 */
[----:B------:R-:W3:Y:S04]  /*07e0*/  LDG.E.128 R148, desc[UR4][R188.64] ;  /* 0x00000004bc947981 */ /* 0x000ee8000c1e1d00 */
[----:B------:R1:W3:Y:S04]  /*07f0*/  LDG.E.128 R152, desc[UR4][R188.64+0x10] ;  /* 0x00001004bc987981 */ /* 0x0002e8000c1e1d00 */
[----:B------:R-:W3:Y:S01]  /*0800*/  LDG.E R216, desc[UR4][R216.64] ;  /* 0x00000004d8d87981 */ /* 0x000ee2000c1e1900 */
[----:B------:R-:W-:-:S04]  /*0810*/  IMAD.WIDE.U32 R128, R214, 0x10, R156 ;  /* 0x00000010d6807825 */ /* 0x000fc800078e009c */
[----:B------:R-:W-:Y:S02]  /*0820*/  IMAD.WIDE.U32 R140, R212, 0x10, R156 ;  /* 0x00000010d48c7825 */ /* 0x000fe400078e009c */
[----:B------:R-:W3:Y:S04]  /*0830*/  LDG.E.128 R128, desc[UR4][R128.64] ;  /* 0x0000000480807981 */ /* 0x000ee8000c1e1d00 */
[----:B------:R-:W3:Y:S01]  /*0840*/  LDG.E.128 R140, desc[UR4][R140.64] ;  /* 0x000000048c8c7981 */ /* 0x000ee2000c1e1d00 */
[----:B------:R-:W-:-:S05]  /*0850*/  IADD3 R211, R215, 0x60, RZ ;  /* 0x00000060d7d37810 */ /* 0x000fca0007ffe0ff */
[----:B------:R-:W-:Y:S01]  /*0860*/  IMAD.WIDE.U32 R156, R211, 0x10, R156 ;  /* 0x00000010d39c7825 */ /* 0x000fe200078e009c */
[----:B------:R-:W-:-:S05]  /*0870*/  ISETP.NE.AND.EX P0, PT, RZ, UR11, PT, P0 ;  /* 0x0000000bff007c0c */ /* 0x000fca000bf05300 */
[----:B------:R-:W3:Y:S01]  /*0880*/  LDG.E.128 R156, desc[UR4][R156.64] ;  /* 0x000000049c9c7981 */ /* 0x000ee2000c1e1d00 */
[----:B0-----:R-:W-:-:S04]  /*0890*/  ISETP.NE.U32.AND P1, PT, R194, RZ, PT ;  /* 0x000000ffc200720c */ /* 0x001fc80003f25070 */
[----:B------:R-:W-:-:S03]  /*08a0*/  ISETP.NE.AND.EX P1, PT, R195, RZ, PT, P1 ;  /* 0x000000ffc300720c */ /* 0x000fc60003f25310 */
[----:B------:R-:W0:Y:S08]  /*08b0*/  @P0 LDC.64 R222, c[0x0][0x248] ;  /* 0x00009200ffde0b82 */ /* 0x000e300000000a00 */
[----:B------:R-:W0:Y:S08]  /*08c0*/  @P0 LDC.64 R190, c[0x0][0x248] ;  /* 0x00009200ffbe0b82 */ /* 0x000e300000000a00 */
[----:B------:R-:W0:Y:S08]  /*08d0*/  @P0 LDC.64 R180, c[0x0][0x248] ;  /* 0x00009200ffb40b82 */ /* 0x000e300000000a00 */
[----:B------:R-:W0:Y:S08]  /*08e0*/  @P1 LDC.64 R196, c[0x0][0x2c8] ;  /* 0x0000b200ffc41b82 */ /* 0x000e300000000a00 */
[----:B-1----:R-:W1:Y:S01]  /*08f0*/  @P1 LDC.64 R188, c[0x0][0x2c8] ;  /* 0x0000b200ffbc1b82 */ /* 0x002e620000000a00 */
[----:B0-----:R-:W-:-:S04]  /*0900*/  @P0 IMAD.WIDE.U32 R222, R215, 0x8, R222 ;  /* 0x00000008d7de0825 */ /* 0x001fc800078e00de */
[C---:B------:R-:W-:Y:S01]  /*0910*/  @P0 IMAD.WIDE.U32 R190, R212.reuse, 0x8, R190 ;  /* 0x00000008d4be0825 */ /* 0x040fe200078e00be */
[----:B-----5:R1:W5:Y:S02]  /*0920*/  @P0 LDG.E.64 R164, desc[UR4][R222.64] ;  /* 0x00000004dea40981 */ /* 0x020364000c1e1b00 */
[----:B------:R-:W0:Y:S01]  /*0930*/  @P0 LDC.64 R218, c[0x0][0x248] ;  /* 0x00009200ffda0b82 */ /* 0x000e220000000a00 */
[----:B------:R-:W-:Y:S01]  /*0940*/  @P0 IMAD.WIDE.U32 R180, R213, 0x8, R180 ;  /* 0x00000008d5b40825 */ /* 0x000fe200078e00b4 */
[----:B------:R1:W5:Y:S04]  /*0950*/  @P0 LDG.E.64 R168, desc[UR4][R190.64] ;  /* 0x00000004bea80981 */ /* 0x000368000c1e1b00 */
[----:B------:R1:W5:Y:S01]  /*0960*/  @P0 LDG.E.64 R170, desc[UR4][R180.64] ;  /* 0x00000004b4aa0981 */ /* 0x000362000c1e1b00 */
[----:B------:R-:W-:Y:S01]  /*0970*/  @P1 IMAD.WIDE.U32 R228, R212, 0x20, R196 ;  /* 0x00000020d4e41825 */ /* 0x000fe200078e00c4 */
[----:B------:R-:W0:Y:S03]  /*0980*/  @P1 LDC.64 R226, c[0x0][0x2c8] ;  /* 0x0000b200ffe21b82 */ /* 0x000e260000000a00 */
[----:B------:R-:W-:Y:S01]  /*0990*/  IMAD.WIDE.U32 R196, R215, 0x8, R224 ;  /* 0x00000008d7c47825 */ /* 0x000fe200078e00e0 */
[----:B------:R-:W-:Y:S01]  /*09a0*/  ISETP.NE.AND P2, PT, R208, RZ, PT ;  /* 0x000000ffd000720c */ /* 0x000fe20003f45270 */
[----:B------:R-:W5:Y:S02]  /*09b0*/  @P1 LDG.E.128 R48, desc[UR4][R228.64] ;  /* 0x00000004e4301981 */ /* 0x000f64000c1e1d00 */
[----:B-1----:R-:W-:Y:S01]  /*09c0*/  @P1 IMAD.WIDE.U32 R222, R211, 0x20, R188 ;  /* 0x00000020d3de1825 */ /* 0x002fe200078e00bc */
[----:B------:R-:W1:Y:S01]  /*09d0*/  @P1 LDC.64 R220, c[0x0][0x2c8] ;  /* 0x0000b200ffdc1b82 */ /* 0x000e620000000a00 */
        /* <DEDUP_REMOVED lines=8> */
[----:B0-----:R-:W-:-:S03]  /*0a60*/  @P0 IMAD.WIDE.U32 R218, R214, 0x8, R218 ;  /* 0x00000008d6da0825 */ /* 0x001fc600078e00da */
[----:B------:R-:W5:Y:S01]  /*0a70*/  @P1 LDG.E.128 R36, desc[UR4][R222.64+0x10] ;  /* 0x00001004de241981 */ /* 0x000f62000c1e1d00 */
[----:B------:R-:W-:-:S03]  /*0a80*/  @P1 IMAD.WIDE.U32 R226, R215, 0x20, R226 ;  /* 0x00000020d7e21825 */ /* 0x000fc600078e00e2 */
[----:B------:R0:W5:Y:S01]  /*0a90*/  @P0 LDG.E.64 R166, desc[UR4][R218.64] ;  /* 0x00000004daa60981 */ /* 0x000162000c1e1b00 */
[----:B-1----:R-:W-:-:S03]  /*0aa0*/  @P1 IMAD.WIDE.U32 R220, R214, 0x20, R220 ;  /* 0x00000020d6dc1825 */ /* 0x002fc600078e00dc */
[----:B------:R-:W5:Y:S04]  /*0ab0*/  @P1 LDG.E.128 R64, desc[UR4][R226.64] ;  /* 0x00000004e2401981 */ /* 0x000f68000c1e1d00 */
[----:B------:R1:W5:Y:S04]  /*0ac0*/  @P1 LDG.E.128 R60, desc[UR4][R226.64+0x10] ;  /* 0x00001004e23c1981 */ /* 0x000368000c1e1d00 */
[----:B------:R1:W5:Y:S04]  /*0ad0*/  @P1 LDG.E.128 R44, desc[UR4][R228.64+0x10] ;  /* 0x00001004e42c1981 */ /* 0x000368000c1e1d00 */
[----:B------:R-:W5:Y:S04]  /*0ae0*/  @P1 LDG.E.128 R56, desc[UR4][R220.64] ;  /* 0x00000004dc381981 */ /* 0x000f68000c1e1d00 */
[----:B------:R3:W5:Y:S01]  /*0af0*/  @P1 LDG.E.128 R52, desc[UR4][R220.64+0x10] ;  /* 0x00001004dc341981 */ /* 0x000762000c1e1d00 */
[----:B----4-:R-:W-:-:S05]  /*0b00*/  FSEL R0, R0, RZ, !P2 ;  /* 0x000000ff00007208 */ /* 0x010fca0005000000 */
[C---:B------:R-:W-:Y:S01]  /*0b10*/  FADD.FTZ R217, -R0.reuse, R112 ;  /* 0x0000007000d97221 */ /* 0x040fe20000010100 */
[C---:B0-----:R-:W-:Y:S01]  /*0b20*/  FADD.FTZ R219, -R0.reuse, R114 ;  /* 0x0000007200db7221 */ /* 0x041fe20000010100 */
[C---:B------:R-:W-:Y:S01]  /*0b30*/  FADD.FTZ R113, -R0.reuse, R113 ;  /* 0x0000007100717221 */ /* 0x040fe20000010100 */
[C---:B------:R-:W-:Y:S01]  /*0b40*/  FADD.FTZ R115, -R0.reuse, R115 ;  /* 0x0000007300737221 */ /* 0x040fe20000010100 */
[C---:B--2---:R-:W-:Y:S01]  /*0b50*/  FADD.FTZ R223, -R0.reuse, R120 ;  /* 0x0000007800df7221 */ /* 0x044fe20000010100 */
[C---:B------:R-:W-:Y:S01]  /*0b60*/  FADD.FTZ R121, -R0.reuse, R121 ;  /* 0x0000007900797221 */ /* 0x040fe20000010100 */
[C---:B------:R-:W-:Y:S01]  /*0b70*/  FADD.FTZ R225, -R0.reuse, R122 ;  /* 0x0000007a00e17221 */ /* 0x040fe20000010100 */
[C---:B------:R-:W-:Y:S01]  /*0b80*/  FADD.FTZ R123, -R0.reuse, R123 ;  /* 0x0000007b007b7221 */ /* 0x040fe20000010100 */
[C---:B-1----:R-:W-:Y:S01]  /*0b90*/  FADD.FTZ R227, -R0.reuse, R124 ;  /* 0x0000007c00e37221 */ /* 0x042fe20000010100 */
[C---:B------:R-:W-:Y:S01]  /*0ba0*/  FADD.FTZ R125, -R0.reuse, R125 ;  /* 0x0000007d007d7221 */ /* 0x040fe20000010100 */
[C---:B------:R-:W-:Y:S01]  /*0bb0*/  FADD.FTZ R229, -R0.reuse, R126 ;  /* 0x0000007e00e57221 */ /* 0x040fe20000010100 */
[C---:B------:R-:W-:Y:S01]  /*0bc0*/  FADD.FTZ R127, -R0.reuse, R127 ;  /* 0x0000007f007f7221 */ /* 0x040fe20000010100 */
[C---:B------:R-:W-:Y:S01]  /*0bd0*/  FADD.FTZ R235, -R0.reuse, R132 ;  /* 0x0000008400eb7221 */ /* 0x040fe20000010100 */
[C---:B------:R-:W-:Y:S01]  /*0be0*/  FADD.FTZ R133, -R0.reuse, R133 ;  /* 0x0000008500857221 */ /* 0x040fe20000010100 */
[C---:B------:R-:W-:Y:S01]  /*0bf0*/  FADD.FTZ R237, -R0.reuse, R134 ;  /* 0x0000008600ed7221 */ /* 0x040fe20000010100 */
[----:B------:R-:W-:Y:S01]  /*0c00*/  FADD.FTZ R135, -R0, R135 ;  /* 0x0000008700877221 */ /* 0x000fe20000010100 */
[----:B---3--:R-:W-:-:S02]  /*0c10*/  HADD2.F32 R112, -RZ, R116.H0_H0 ;  /* 0x20000074ff707230 */ /* 0x008fc40000004100 */
[----:B------:R-:W-:Y:S02]  /*0c20*/  HADD2.F32 R221, -RZ, R117.H0_H0 ;  /* 0x20000075ffdd7230 */ /* 0x000fe40000004100 */
        /* <DEDUP_REMOVED lines=17> */
[----:B------:R-:W-:-:S02]  /*0d40*/  HADD2.F32 R114, -RZ, R118.H0_H0 ;  /* 0x20000076ff727230 */ /* 0x000fc40000004100 */
        /* <DEDUP_REMOVED lines=28> */
[----:B------:R-:W-:Y:S02]  /*0f10*/  HADD2.F32 R117, -RZ, R118.H1_H1 ;  /* 0x30000076ff757230 */ /* 0x000fe40000004100 */
[----:B------:R-:W-:Y:S01]  /*0f20*/  FADD.FTZ R232, R225, R218 ;  /* 0x000000dae1e87221 */ /* 0x000fe20000010000 */
[----:B------:R-:W-:Y:S01]  /*0f30*/  FFMA.FTZ R225, R115, R218, R230 ;  /* 0x000000da73e17223 */ /* 0x000fe200000100e6 */
[----:B------:R-:W-:-:S02]  /*0f40*/  HADD2.F32 R118, -RZ, R119.H0_H0 ;  /* 0x20000077ff767230 */ /* 0x000fc40000004100 */
[C---:B------:R-:W-:Y:S01]  /*0f50*/  FMUL.FTZ R121, R216.reuse, R121 ;  /* 0x00000079d8797220 */ /* 0x040fe20000410000 */
[----:B------:R-:W-:Y:S01]  /*0f60*/  FMUL.FTZ R220, R216, R229 ;  /* 0x000000e5d8dc7220 */ /* 0x000fe20000410000 */
[----:B------:R-:W-:Y:S02]  /*0f70*/  HADD2.F32 R119, -RZ, R119.H1_H1 ;  /* 0x30000077ff777230 */ /* 0x000fe40000004100 */
[----:B------:R-:W-:Y:S01]  /*0f80*/  FMUL.FTZ R146, R73, R117 ;  /* 0x0000007549927220 */ /* 0x000fe20000410000 */
[----:B------:R-:W-:Y:S01]  /*0f90*/  FADD.FTZ R229, R232, R221 ;  /* 0x000000dde8e57221 */ /* 0x000fe20000010000 */
[--C-:B------:R-:W-:Y:S02]  /*0fa0*/  HADD2.F32 R120, -RZ, R128.reuse.H0_H0 ;  /* 0x20000080ff787230 */ /* 0x100fe40000004100 */
[----:B------:R-:W-:Y:S01]  /*0fb0*/  FMUL.FTZ R123, R216, R123 ;  /* 0x0000007bd87b7220 */ /* 0x000fe20000410000 */
[----:B------:R-:W-:Y:S02]  /*0fc0*/  HADD2.F32 R126, -RZ, R131.H0_H0 ;  /* 0x20000083ff7e7230 */ /* 0x000fe40000004100 */
[----:B------:R-:W-:Y:S01]  /*0fd0*/  FFMA.FTZ R230, R144, R221, R225 ;  /* 0x000000dd90e67223 */ /* 0x000fe200000100e1 */
[----:B------:R-:W-:-:S02]  /*0fe0*/  HADD2.F32 R231, -RZ, R128.H1_H1 ;  /* 0x30000080ffe77230 */ /* 0x000fc40000004100 */
[C---:B------:R-:W-:Y:S01]  /*0ff0*/  FMUL.FTZ R148, R216.reuse, R227 ;  /* 0x000000e3d8947220 */ /* 0x040fe20000410000 */
        /* <DEDUP_REMOVED lines=8> */
[--C-:B------:R-:W-:Y:S02]  /*1080*/  HADD2.F32 R124, -RZ, R130.reuse.H0_H0 ;  /* 0x20000082ff7c7230 */ /* 0x100fe40000004100 */
[----:B------:R-:W-:Y:S01]  /*1090*/  FADD.FTZ R4, R119, R4 ;  /* 0x0000000477047221 */ /* 0x000fe20000010000 */
[----:B------:R-:W-:-:S02]  /*10a0*/  HADD2.F32 R233, -RZ, R130.H1_H1 ;  /* 0x30000082ffe97230 */ /* 0x000fc40000004100 */
[-C--:B------:R-:W-:Y:S01]  /*10b0*/  FFMA.FTZ R198, R123, R119.reuse, R198 ;  /* 0x000000777bc67223 */ /* 0x080fe200000100c6 */
[----:B------:R-:W-:Y:S01]  /*10c0*/  FMUL.FTZ R118, R75, R119 ;  /* 0x000000774b767220 */ /* 0x000fe20000410000 */
[----:B------:R-:W-:Y:S01]  /*10d0*/  FFMA.FTZ R229, R121, R146, R230 ;  /* 0x0000009279e57223 */ /* 0x000fe200000100e6 */
[--C-:B------:R-:W-:Y:S02]  /*10e0*/  HADD2.F32 R130, -RZ, R141.reuse.H0_H0 ;  /* 0x2000008dff827230 */ /* 0x100fe40000004100 */
[----:B------:R-:W-:Y:S01]  /*10f0*/  FADD.FTZ R7, R120, R7 ;  /* 0x0000000778077221 */ /* 0x000fe20000010000 */
[-C--:B------:R-:W-:Y:S01]  /*1100*/  FFMA.FTZ R187, R148, R120.reuse, R187 ;  /* 0x0000007894bb7223 */ /* 0x080fe200000100bb */
[----:B------:R-:W-:Y:S01]  /*1110*/  FMUL.FTZ R119, R76, R120 ;  /* 0x000000784c777220 */ /* 0x000fe20000410000 */
[----:B------:R-:W-:Y:S01]  /*1120*/  FADD.FTZ R13, R126, R13 ;  /* 0x0000000d7e0d7221 */ /* 0x000fe20000010000 */
[-C--:B------:R-:W-:Y:S01]  /*1130*/  FFMA.FTZ R179, R226, R126.reuse, R179 ;  /* 0x0000007ee2b37223 */ /* 0x080fe200000100b3 */
[----:B------:R-:W-:Y:S01]  /*1140*/  FMUL.FTZ R227, R82, R126 ;  /* 0x0000007e52e37220 */ /* 0x000fe20000410000 */
[----:B------:R-:W-:-:S02]  /*1150*/  HADD2.F32 R141, -RZ, R141.H1_H1 ;  /* 0x3000008dff8d7230 */ /* 0x000fc40000004100 */
        /* <DEDUP_REMOVED lines=16> */
[----:B------:R-:W-:Y:S01]  /*1260*/  FMUL.FTZ R230, R216, R247 ;  /* 0x000000f7d8e67220 */ /* 0x000fe20000410000 */
[--C-:B------:R-:W-:Y:S02]  /*1270*/  HADD2.F32 R122, -RZ, R129.reuse.H0_H0 ;  /* 0x20000081ff7a7230 */ /* 0x100fe40000004100 */
        /* <DEDUP_REMOVED lines=17> */
[----:B------:R-:W-:Y:S01]  /*1390*/  FMUL.FTZ R222, R216, R235 ;  /* 0x000000ebd8de7220 */ /* 0x000fe20000410000 */
        /* <DEDUP_REMOVED lines=41> */
[----:B------:R-:W-:-:S02]  /*1630*/  FFMA.FTZ R236, R124, R131, R231 ;  /* 0x000000837cec7223 */ /* 0x000fc400000100e7 */
[----:B------:R-:W-:Y:S02]  /*1640*/  FADD.FTZ R238, R143, R128 ;  /* 0x000000808fee7221 */ /* 0x000fe40000010000 */
[----:B------:R-:W-:Y:S02]  /*1650*/  FFMA.FTZ R143, R137, R128, R236 ;  /* 0x00000080898f7223 */ /* 0x000fe400000100ec */
[----:B------:R-:W-:Y:S02]  /*1660*/  FADD.FTZ R231, R238, R225 ;  /* 0x000000e1eee77221 */ /* 0x000fe40000010000 */
[----:B------:R-:W-:Y:S01]  /*1670*/  FFMA.FTZ R236, R126, R225, R143 ;  /* 0x000000e17eec7223 */ /* 0x000fe2000001008f */
[----:B------:R-:W-:Y:S02]  /*1680*/  HADD2.F32 R245, -RZ, R142.H1_H1 ;  /* 0x3000008efff57230 */ /* 0x000fe40000004100 */
[----:B------:R-:W-:Y:S01]  /*1690*/  FMUL.FTZ R234, R216, R251 ;  /* 0x000000fbd8ea7220 */ /* 0x000fe20000410000 */
[----:B------:R-:W-:-:S02]  /*16a0*/  HADD2.F32 R136, -RZ, R156.H0_H0 ;  /* 0x2000009cff887230 */ /* 0x000fc40000004100 */
[----:B------:R-:W-:Y:S01]  /*16b0*/  FADD.FTZ R238, R231, R130 ;  /* 0x00000082e7ee7221 */ /* 0x000fe20000010000 */
[----:B------:R-:W-:Y:S01]  /*16c0*/  FFMA.FTZ R231, R139, R130, R236 ;  /* 0x000000828be77223 */ /* 0x000fe200000100ec */
[----:B------:R-:W-:Y:S01]  /*16d0*/  FMUL.FTZ R132, R89, R245 ;  /* 0x000000f559847220 */ /* 0x000fe20000410000 */
[----:B------:R-:W-:Y:S01]  /*16e0*/  FMUL.FTZ R145, R216, R145 ;  /* 0x00000091d8917220 */ /* 0x000fe20000410000 */
        /* <DEDUP_REMOVED lines=8> */
[----:B------:R-:W-:-:S02]  /*1770*/  FMUL.FTZ R150, R216, R150 ;  /* 0x00000096d8967220 */ /* 0x000fc40000410000 */
[----:B------:R-:W-:Y:S01]  /*1780*/  FADD.FTZ R233, R236, R229 ;  /* 0x000000e5ece97221 */ /* 0x000fe20000010000 */
[----:B------:R-:W-:Y:S01]  /*1790*/  FFMA.FTZ R136, R232, R229, R231 ;  /* 0x000000e5e8887223 */ /* 0x000fe200000100e7 */
[----:B------:R-:W-:Y:S02]  /*17a0*/  HADD2.F32 R156, -RZ, R156.H1_H1 ;  /* 0x3000009cff9c7230 */ /* 0x000fe40000004100 */
        /* <DEDUP_REMOVED lines=20> */
[----:B------:R-:W-:Y:S02]  /*18f0*/  HADD2.F32 R158, -RZ, R158.H1_H1 ;  /* 0x3000009eff9e7230 */ /* 0x000fe40000004100 */
        /* <DEDUP_REMOVED lines=53> */
.L_x_2822:
[----:B-1----:R-:W-:Y:S01]  /*1c50*/  FADD.FTZ R159, R136, R159 ;  /* 0x0000009f889f7221 */ /* 0x002fe20000010000 */
[----:B--2---:R-:W-:Y:S01]  /*1c60*/  FADD.FTZ R155, R140, R155 ;  /* 0x0000009b8c9b7221 */ /* 0x004fe20000010000 */
[----:B------:R-:W-:Y:S01]  /*1c70*/  ISETP.NE.U32.AND P1, PT, R194, RZ, PT ;  /* 0x000000ffc200720c */ /* 0x000fe20003f25070 */
[----:B------:R-:W1:Y:S01]  /*1c80*/  @P0 LDC.64 R248, c[0x0][0x300] ;  /* 0x0000c000fff80b82 */ /* 0x000e620000000a00 */
[----:B------:R-:W-:Y:S01]  /*1c90*/  FMUL.FTZ R159, R159, UR9 ;  /* 0x000000099f9f7c20 */ /* 0x000fe20008410000 */
[----:B------:R-:W-:Y:S01]  /*1ca0*/  FMUL.FTZ R239, R155, UR9 ;  /* 0x000000099bef7c20 */ /* 0x000fe20008410000 */
[----:B------:R-:W-:Y:S02]  /*1cb0*/  ISETP.NE.AND.EX P1, PT, R195, RZ, PT, P1 ;  /* 0x000000ffc300720c */ /* 0x000fe40003f25310 */
[----:B0----5:R-:W-:Y:S02]  /*1cc0*/  @P0 MOV R140, R164 ;  /* 0x000000a4008c0202 */ /* 0x021fe40000000f00 */
[----:B------:R-:W-:-:S02]  /*1cd0*/  FSEL R236, R159, RZ, !P2 ;  /* 0x000000ff9fec7208 */ /* 0x000fc40005000000 */
[----:B------:R-:W-:Y:S02]  /*1ce0*/  MOV R136, R196 ;  /* 0x000000c400887202 */ /* 0x000fe40000000f00 */
[----:B------:R-:W-:Y:S01]  /*1cf0*/  @P0 LOP3.LUT P2, RZ, R140, 0xff, RZ, 0xc0, !PT ;  /* 0x000000ff8cff0812 */ /* 0x000fe2000784c0ff */
[-CC-:B------:R-:W-:Y:S01]  /*1d00*/  FFMA.FTZ R0, R0, R239.reuse, R236.reuse ;  /* 0x000000ef00007223 */ /* 0x180fe200000100ec */
        /* <DEDUP_REMOVED lines=14> */
[----:B------:R-:W-:Y:S01]  /*1df0*/  FMUL.FTZ R221, R216, R221 ;  /* 0x000000ddd8dd7220 */ /* 0x000fe20000410000 */
[----:B------:R-:W-:Y:S01]  /*1e00*/  FMUL.FTZ R140, R217, UR14 ;  /* 0x0000000ed98c7c20 */ /* 0x000fe20008410000 */
[----:B------:R-:W-:Y:S01]  /*1e10*/  FMUL.FTZ R194, R116, UR14 ;  /* 0x0000000e74c27c20 */ /* 0x000fe20008410000 */
[-CC-:B------:R-:W-:Y:S01]  /*1e20*/  FFMA.FTZ R219, R219, R239.reuse, R236.reuse ;  /* 0x000000efdbdb7223 */ /* 0x180fe200000100ec */
[----:B------:R-:W-:Y:S01]  /*1e30*/  FMUL.FTZ R142, R238, UR14 ;  /* 0x0000000eee8e7c20 */ /* 0x000fe20008410000 */
[----:B------:R-:W-:Y:S01]  /*1e40*/  LOP3.LUT P5, RZ, R196, 0xff00, RZ, 0xc0, !PT ;  /* 0x0000ff00c4ff7812 */ /* 0x000fe200078ac0ff */
[----:B------:R-:W-:Y:S01]  /*1e50*/  @P1 FADD.FTZ R221, R60, R221 ;  /* 0x000000dd3cdd1221 */ /* 0x000fe20000010000 */
[C---:B------:R-:W-:Y:S01]  /*1e60*/  FSEL R0, R140.reuse, RZ, P4 ;  /* 0x000000ff8c007208 */ /* 0x040fe20002000000 */
[-CC-:B------:R-:W-:Y:S01]  /*1e70*/  FFMA.FTZ R121, R121, R239.reuse, R236.reuse ;  /* 0x000000ef79797223 */ /* 0x180fe200000100ec */
[----:B------:R-:W-:Y:S01]  /*1e80*/  @P0 FSEL R140, R140, RZ, P2 ;  /* 0x000000ff8c8c0208 */ /* 0x000fe20001000000 */
[----:B------:R-:W-:Y:S01]  /*1e90*/  FADD.FTZ R219, R112, -R219 ;  /* 0x800000db70db7221 */ /* 0x000fe20000010000 */
[----:B------:R-:W-:Y:S01]  /*1ea0*/  LOP3.LUT P2, RZ, R196, 0xff000000, RZ, 0xc0, !PT ;  /* 0xff000000c4ff7812 */ /* 0x000fe2000784c0ff */
[----:B------:R-:W-:Y:S01]  /*1eb0*/  FMUL.FTZ R195, R221, UR14 ;  /* 0x0000000eddc37c20 */ /* 0x000fe20008410000 */
[----:B------:R-:W-:Y:S01]  /*1ec0*/  FSEL R155, R142, RZ, P5 ;  /* 0x000000ff8e9b7208 */ /* 0x000fe20002800000 */
[--C-:B------:R-:W-:Y:S01]  /*1ed0*/  FFMA.FTZ R114, R114, R239, R236.reuse ;  /* 0x000000ef72727223 */ /* 0x100fe200000100ec */
[----:B------:R-:W-:Y:S01]  /*1ee0*/  FSEL R159, R194, RZ, P2 ;  /* 0x000000ffc29f7208 */ /* 0x000fe20001000000 */
[----:B------:R-:W-:Y:S01]  /*1ef0*/  FADD.FTZ R121, R146, -R121 ;  /* 0x8000007992797221 */ /* 0x000fe20000010000 */
[----:B------:R-:W-:Y:S01]  /*1f00*/  @P0 LOP3.LUT P2, RZ, R164, 0xff000000, RZ, 0xc0, !PT ;  /* 0xff000000a4ff0812 */ /* 0x000fe2000784c0ff */
[----:B------:R-:W-:Y:S01]  /*1f10*/  FMUL.FTZ R115, R216, R219 ;  /* 0x000000dbd8737220 */ /* 0x000fe20000410000 */
[----:B------:R-:W-:Y:S01]  /*1f20*/  LOP3.LUT P5, RZ, R197, 0xff, RZ, 0xc0, !PT ;  /* 0x000000ffc5ff7812 */ /* 0x000fe200078ac0ff */
[----:B------:R-:W-:Y:S01]  /*1f30*/  FFMA.FTZ R148, R148, R239, R236 ;  /* 0x000000ef94947223 */ /* 0x000fe200000100ec */
[----:B------:R-:W-:Y:S01]  /*1f40*/  @P0 FSEL R194, R194, RZ, P2 ;  /* 0x000000ffc2c20208 */ /* 0x000fe20001000000 */
[----:B------:R-:W-:Y:S01]  /*1f50*/  FADD.FTZ R117, R117, -R114 ;  /* 0x8000007275757221 */ /* 0x000fe20000010000 */
[----:B------:R-:W-:Y:S01]  /*1f60*/  ISETP.NE.U32.AND P2, PT, RZ, UR12, PT ;  /* 0x0000000cff007c0c */ /* 0x000fe2000bf45070 */
[----:B------:R-:W-:Y:S01]  /*1f70*/  @P1 FADD.FTZ R115, R66, R115 ;  /* 0x0000007342731221 */ /* 0x000fe20000010000 */
[----:B------:R-:W-:Y:S01]  /*1f80*/  LOP3.LUT P3, RZ, R196, 0xff0000, RZ, 0xc0, !PT ;  /* 0x00ff0000c4ff7812 */ /* 0x000fe2000786c0ff */
[C---:B------:R-:W-:Y:S01]  /*1f90*/  FMUL.FTZ R196, R216.reuse, R121 ;  /* 0x00000079d8c47220 */ /* 0x040fe20000410000 */
[----:B------:R-:W-:Y:S01]  /*1fa0*/  ISETP.NE.AND.EX P2, PT, RZ, UR13, PT, P2 ;  /* 0x0000000dff007c0c */ /* 0x000fe2000bf45320 */
[----:B------:R-:W-:Y:S01]  /*1fb0*/  FADD.FTZ R121, R119, -R148 ;  /* 0x8000009477797221 */ /* 0x000fe20000010000 */
[----:B------:R-:W-:Y:S01]  /*1fc0*/  FSEL R146, R195, RZ, P5 ;  /* 0x000000ffc3927208 */ /* 0x000fe20002800000 */
[----:B------:R-:W-:Y:S01]  /*1fd0*/  FMUL.FTZ R119, R216, R117 ;  /* 0x00000075d8777220 */ /* 0x000fe20000410000 */
[----:B------:R-:W-:Y:S01]  /*1fe0*/  @P0 LOP3.LUT P5, RZ, R165, 0xff, RZ, 0xc0, !PT ;  /* 0x000000ffa5ff0812 */ /* 0x000fe200078ac0ff */
[----:B------:R-:W-:Y:S01]  /*1ff0*/  FMUL.FTZ R144, R115, UR14 ;  /* 0x0000000e73907c20 */ /* 0x000fe20008410000 */
[----:B------:R-:W-:Y:S01]  /*2000*/  MOV R112, R188 ;  /* 0x000000bc00707202 */ /* 0x000fe20000000f00 */
[----:B------:R-:W-:Y:S01]  /*2010*/  @P1 FADD.FTZ R119, R62, R119 ;  /* 0x000000773e771221 */ /* 0x000fe20000010000 */
[----:B------:R-:W-:Y:S01]  /*2020*/  @P0 FSEL R195, R195, RZ, P5 ;  /* 0x000000ffc3c30208 */ /* 0x000fe20002800000 */
[-CC-:B------:R-:W-:Y:S01]  /*2030*/  FFMA.FTZ R123, R123, R239.reuse, R236.reuse ;  /* 0x000000ef7b7b7223 */ /* 0x180fe200000100ec */
[----:B------:R-:W-:Y:S01]  /*2040*/  LOP3.LUT P5, RZ, R112, 0xff, RZ, 0xc0, !PT ;  /* 0x000000ff70ff7812 */ /* 0x000fe200078ac0ff */
[-CC-:B------:R-:W-:Y:S01]  /*2050*/  FFMA.FTZ R220, R220, R239.reuse, R236.reuse ;  /* 0x000000efdcdc7223 */ /* 0x180fe200000100ec */
[----:B------:R-:W-:Y:S01]  /*2060*/  FSEL R136, R144, RZ, P3 ;  /* 0x000000ff90887208 */ /* 0x000fe20001800000 */
[----:B------:R-:W0:Y:S01]  /*2070*/  @P2 LDC.64 R112, c[0x0][0x308] ;  /* 0x0000c200ff702b82 */ /* 0x000e220000000a00 */
[-C--:B------:R-:W-:Y:S01]  /*2080*/  FFMA.FTZ R222, R222, R239.reuse, R236 ;  /* 0x000000efdede7223 */ /* 0x080fe200000100ec */
[----:B------:R-:W-:Y:S01]  /*2090*/  FMUL.FTZ R117, R119, UR14 ;  /* 0x0000000e77757c20 */ /* 0x000fe20008410000 */
[----:B------:R-:W-:Y:S01]  /*20a0*/  LOP3.LUT P3, RZ, R197, 0xff0000, RZ, 0xc0, !PT ;  /* 0x00ff0000c5ff7812 */ /* 0x000fe2000786c0ff */
[----:B------:R-:W-:Y:S01]  /*20b0*/  FADD.FTZ R219, R118, -R123 ;  /* 0x8000007b76db7221 */ /* 0x000fe20000010000 */
[----:B------:R-:W-:Y:S01]  /*20c0*/  FADD.FTZ R123, R223, -R220 ;  /* 0x800000dcdf7b7221 */ /* 0x000fe20000010000 */
[-C--:B------:R-:W-:Y:S01]  /*20d0*/  FFMA.FTZ R223, R127, R239.reuse, R236 ;  /* 0x000000ef7fdf7223 */ /* 0x080fe200000100ec */
[----:B------:R-:W-:Y:S01]  /*20e0*/  @P0 LOP3.LUT P6, RZ, R164, 0xff00, RZ, 0xc0, !PT ;  /* 0x0000ff00a4ff0812 */ /* 0x000fe200078cc0ff */
[----:B------:R-:W-:Y:S01]  /*20f0*/  @P1 FADD.FTZ R196, R61, R196 ;  /* 0x000000c43dc41221 */ /* 0x000fe20000010000 */
[----:B------:R-:W-:Y:S01]  /*2100*/  FADD.FTZ R127, R129, -R222 ;  /* 0x800000de817f7221 */ /* 0x000fe20000010000 */
[----:B------:R-:W-:Y:S01]  /*2110*/  FSEL R129, R117, RZ, P3 ;  /* 0x000000ff75817208 */ /* 0x000fe20001800000 */
[-CC-:B------:R-:W-:Y:S01]  /*2120*/  FFMA.FTZ R243, R125, R239.reuse, R236.reuse ;  /* 0x000000ef7df37223 */ /* 0x180fe200000100ec */
[----:B------:R-:W-:Y:S01]  /*2130*/  @P0 LOP3.LUT P3, RZ, R165, 0xff0000, RZ, 0xc0, !PT ;  /* 0x00ff0000a5ff0812 */ /* 0x000fe2000786c0ff */
[----:B------:R-:W-:Y:S01]  /*2140*/  FMUL.FTZ R148, R196, UR14 ;  /* 0x0000000ec4947c20 */ /* 0x000fe20008410000 */
[----:B------:R-:W-:Y:S01]  /*2150*/  @P0 LOP3.LUT P4, RZ, R164, 0xff0000, RZ, 0xc0, !PT ;  /* 0x00ff0000a4ff0812 */ /* 0x000fe2000788c0ff */
[--C-:B------:R-:W-:Y:S01]  /*2160*/  FFMA.FTZ R241, R133, R239, R236.reuse ;  /* 0x000000ef85f17223 */ /* 0x100fe200000100ec */
[----:B------:R-:W-:Y:S01]  /*2170*/  @P0 FSEL R142, R142, RZ, P6 ;  /* 0x000000ff8e8e0208 */ /* 0x000fe20003000000 */
[----:B------:R-:W-:Y:S01]  /*2180*/  FADD.FTZ R243, R120, -R243 ;  /* 0x800000f378f37221 */ /* 0x000fe20000010000 */
[----:B------:R-:W-:Y:S01]  /*2190*/  LOP3.LUT P6, RZ, R197, 0xff00, RZ, 0xc0, !PT ;  /* 0x0000ff00c5ff7812 */ /* 0x000fe200078cc0ff */
[----:B------:R-:W-:Y:S01]  /*21a0*/  FMUL.FTZ R120, R216, R219 ;  /* 0x000000dbd8787220 */ /* 0x000fe20000410000 */
[----:B------:R-:W-:Y:S01]  /*21b0*/  @P0 FSEL R133, R117, RZ, P3 ;  /* 0x000000ff75850208 */ /* 0x000fe20001800000 */
[----:B------:R-:W-:Y:S01]  /*21c0*/  FFMA.FTZ R226, R226, R239, R236 ;  /* 0x000000efe2e27223 */ /* 0x000fe200000100ec */
[----:B------:R-:W-:Y:S01]  /*21d0*/  @P0 FSEL R144, R144, RZ, P4 ;  /* 0x000000ff90900208 */ /* 0x000fe20002000000 */
[----:B------:R-:W-:Y:S01]  /*21e0*/  @P1 FADD.FTZ R120, R63, R120 ;  /* 0x000000783f781221 */ /* 0x000fe20000010000 */
[----:B------:R-:W-:Y:S01]  /*21f0*/  ISETP.NE.U32.AND P3, PT, RZ, UR12, PT ;  /* 0x0000000cff007c0c */ /* 0x000fe2000bf65070 */
[----:B------:R-:W-:Y:S01]  /*2200*/  FMUL.FTZ R121, R216, R121 ;  /* 0x00000079d8797220 */ /* 0x000fe20000410000 */
[----:B------:R-:W-:Y:S01]  /*2210*/  LOP3.LUT P4, RZ, R197, 0xff000000, RZ, 0xc0, !PT ;  /* 0xff000000c5ff7812 */ /* 0x000fe2000788c0ff */
[----:B------:R-:W-:Y:S01]  /*2220*/  FADD.FTZ R125, R227, -R226 ;  /* 0x800000e2e37d7221 */ /* 0x000fe20000010000 */
[----:B------:R-:W-:Y:S01]  /*2230*/  FSEL R197, R148, RZ, P6 ;  /* 0x000000ff94c57208 */ /* 0x000fe20003000000 */
[----:B------:R-:W-:Y:S01]  /*2240*/  FMUL.FTZ R227, R120, UR14 ;  /* 0x0000000e78e37c20 */ /* 0x000fe20008410000 */
[----:B------:R-:W-:Y:S01]  /*2250*/  @P0 LOP3.LUT P6, RZ, R165, 0xff00, RZ, 0xc0, !PT ;  /* 0x0000ff00a5ff0812 */ /* 0x000fe200078cc0ff */
[----:B0-----:R-:W-:Y:S01]  /*2260*/  @P2 IMAD.WIDE.U32 R218, R215, 0x20, R112 ;  /* 0x00000020d7da2825 */ /* 0x001fe200078e0070 */
[----:B------:R-:W-:-:S03]  /*2270*/  @P0 MOV R114, R166 ;  /* 0x000000a600720202 */ /* 0x000fc60000000f00 */
[----:B------:R-:W-:Y:S01]  /*2280*/  @P1 FADD.FTZ R121, R56, R121 ;  /* 0x0000007938791221 */ /* 0x000fe20000010000 */
[----:B------:R-:W-:Y:S01]  /*2290*/  ISETP.NE.AND.EX P3, PT, RZ, UR13, PT, P3 ;  /* 0x0000000dff007c0c */ /* 0x000fe2000bf65330 */
[----:B------:R-:W-:Y:S01]  /*22a0*/  FADD.FTZ R223, R224, -R223 ;  /* 0x800000dfe0df7221 */ /* 0x000fe20000010000 */
[----:B------:R-:W-:Y:S01]  /*22b0*/  @P0 FSEL R148, R148, RZ, P6 ;  /* 0x000000ff94940208 */ /* 0x000fe20003000000 */
[----:B------:R-:W-:Y:S01]  /*22c0*/  FMUL.FTZ R123, R216, R123 ;  /* 0x0000007bd87b7220 */ /* 0x000fe20000410000 */
[----:B------:R-:W-:Y:S01]  /*22d0*/  @P0 LOP3.LUT P6, RZ, R114, 0xff, RZ, 0xc0, !PT ;  /* 0x000000ff72ff0812 */ /* 0x000fe200078cc0ff */
[----:B------:R-:W-:Y:S01]  /*22e0*/  FMUL.FTZ R226, R121, UR14 ;  /* 0x0000000e79e27c20 */ /* 0x000fe20008410000 */
[----:B------:R-:W-:Y:S01]  /*22f0*/  SEL R118, R119, R110, P3 ;  /* 0x0000006e77767207 */ /* 0x000fe20001800000 */
[----:B------:R-:W-:Y:S01]  /*2300*/  @P1 FADD.FTZ R123, R58, R123 ;  /* 0x0000007b3a7b1221 */ /* 0x000fe20000010000 */
[----:B------:R-:W-:Y:S01]  /*2310*/  SEL R114, R115, R102, P3 ;  /* 0x0000006673727207 */ /* 0x000fe20001800000 */
[----:B------:R-:W-:Y:S01]  /*2320*/  FADD.FTZ R241, R228, -R241 ;  /* 0x800000f1e4f17221 */ /* 0x000fe20000010000 */
[----:B------:R-:W-:Y:S01]  /*2330*/  SEL R119, R120, R111, P3 ;  /* 0x0000006f78777207 */ /* 0x000fe20001800000 */
[----:B------:R-:W-:Y:S01]  /*2340*/  FMUL.FTZ R120, R216, R243 ;  /* 0x000000f3d8787220 */ /* 0x000fe20000410000 */
[----:B------:R-:W-:Y:S01]  /*2350*/  SEL R113, R238, R101, P3 ;  /* 0x00000065ee717207 */ /* 0x000fe20001800000 */
[----:B------:R-:W-:Y:S01]  /*2360*/  FMUL.FTZ R240, R216, R241 ;  /* 0x000000f1d8f07220 */ /* 0x000fe20000410000 */
[----:B------:R-:W-:Y:S01]  /*2370*/  SEL R115, R116, R103, P3 ;  /* 0x0000006774737207 */ /* 0x000fe20001800000 */
[----:B------:R-:W-:Y:S01]  /*2380*/  @P1 FADD.FTZ R120, R57, R120 ;  /* 0x0000007839781221 */ /* 0x000fe20000010000 */
[----:B------:R-:W-:Y:S01]  /*2390*/  @P2 SEL R112, R217, R100, P3 ;  /* 0x00000064d9702207 */ /* 0x000fe20001800000 */
[----:B------:R-:W-:Y:S01]  /*23a0*/  @P1 FADD.FTZ R240, R53, R240 ;  /* 0x000000f035f01221 */ /* 0x000fe20000010000 */
[----:B------:R-:W-:Y:S01]  /*23b0*/  FSEL R222, R227, RZ, P4 ;  /* 0x000000ffe3de7208 */ /* 0x000fe20002000000 */
[----:B------:R-:W-:Y:S01]  /*23c0*/  FMUL.FTZ R220, R120, UR14 ;  /* 0x0000000e78dc7c20 */ /* 0x000fe20008410000 */
[----:B------:R-:W-:Y:S01]  /*23d0*/  @P0 LOP3.LUT P4, RZ, R165, 0xff000000, RZ, 0xc0, !PT ;  /* 0xff000000a5ff0812 */ /* 0x000fe2000788c0ff */
[----:B------:R0:W-:Y:S01]  /*23e0*/  @P2 STG.E.128 desc[UR4][R218.64], R112 ;  /* 0x00000070da002986 */ /* 0x0001e2000c101d04 */
[----:B------:R-:W-:Y:S01]  /*23f0*/  SEL R116, R221, R108, P3 ;  /* 0x0000006cdd747207 */ /* 0x000fe20001800000 */
[--C-:B------:R-:W-:Y:S01]  /*2400*/  FFMA.FTZ R124, R124, R239, R236.reuse ;  /* 0x000000ef7c7c7223 */ /* 0x100fe200000100ec */
[----:B------:R-:W-:Y:S01]  /*2410*/  SEL R117, R196, R109, P3 ;  /* 0x0000006dc4757207 */ /* 0x000fe20001800000 */
[-CC-:B------:R-:W-:Y:S01]  /*2420*/  FFMA.FTZ R137, R137, R239.reuse, R236.reuse ;  /* 0x000000ef89897223 */ /* 0x180fe200000100ec */
[----:B------:R-:W-:Y:S01]  /*2430*/  @P0 FSEL R227, R227, RZ, P4 ;  /* 0x000000ffe3e30208 */ /* 0x000fe20002000000 */
[-CC-:B------:R-:W-:Y:S01]  /*2440*/  FFMA.FTZ R126, R126, R239.reuse, R236.reuse ;  /* 0x000000ef7e7e7223 */ /* 0x180fe200000100ec */
[----:B------:R-:W-:Y:S01]  /*2450*/  LOP3.LUT P4, RZ, R188, 0xff00, RZ, 0xc0, !PT ;  /* 0x0000ff00bcff7812 */ /* 0x000fe2000788c0ff */
[----:B------:R2:W-:Y:S01]  /*2460*/  @P2 STG.E.128 desc[UR4][R218.64+0x10], R116 ;  /* 0x00001074da002986 */ /* 0x0005e2000c101d04 */
[----:B------:R-:W-:Y:S01]  /*2470*/  FSEL R217, R226, RZ, P5 ;  /* 0x000000ffe2d97208 */ /* 0x000fe20002800000 */
[----:B------:R-:W-:Y:S01]  /*2480*/  FADD.FTZ R137, R128, -R137 ;  /* 0x8000008980897221 */ /* 0x000fe20000010000 */
[----:B------:R-:W-:Y:S01]  /*2490*/  @P0 LOP3.LUT P5, RZ, R166, 0xff00, RZ, 0xc0, !PT ;  /* 0x0000ff00a6ff0812 */ /* 0x000fe200078ac0ff */
[-CC-:B------:R-:W-:Y:S01]  /*24a0*/  FFMA.FTZ R139, R139, R239.reuse, R236.reuse ;  /* 0x000000ef8b8b7223 */ /* 0x180fe200000100ec */
[----:B------:R-:W-:Y:S01]  /*24b0*/  @P0 FSEL R226, R226, RZ, P6 ;  /* 0x000000ffe2e20208 */ /* 0x000fe20003000000 */
[----:B------:R-:W-:Y:S01]  /*24c0*/  FFMA.FTZ R230, R230, R239, R236 ;  /* 0x000000efe6e67223 */ /* 0x000fe200000100ec */
[----:B------:R-:W-:Y:S01]  /*24d0*/  LOP3.LUT P6, RZ, R188, 0xff0000, RZ, 0xc0, !PT ;  /* 0x00ff0000bcff7812 */ /* 0x000fe200078cc0ff */
[----:B------:R-:W-:Y:S01]  /*24e0*/  FADD.FTZ R139, R130, -R139 ;  /* 0x8000008b828b7221 */ /* 0x000fe20000010000 */
[----:B------:R-:W-:Y:S01]  /*24f0*/  FSEL R196, R220, RZ, P4 ;  /* 0x000000ffdcc47208 */ /* 0x000fe20002000000 */
[C---:B0-----:R-:W-:Y:S01]  /*2500*/  FMUL.FTZ R112, R216.reuse, R223 ;  /* 0x000000dfd8707220 */ /* 0x041fe20000410000 */
[----:B------:R-:W-:Y:S01]  /*2510*/  FMUL.FTZ R115, R216, R127 ;  /* 0x0000007fd8737220 */ /* 0x000fe20000410000 */
[----:B------:R-:W-:Y:S01]  /*2520*/  FMUL.FTZ R223, R123, UR14 ;  /* 0x0000000e7bdf7c20 */ /* 0x000fe20008410000 */
[----:B------:R-:W-:Y:S01]  /*2530*/  @P0 LOP3.LUT P4, RZ, R166, 0xff0000, RZ, 0xc0, !PT ;  /* 0x00ff0000a6ff0812 */ /* 0x000fe2000788c0ff */
[----:B------:R-:W-:Y:S01]  /*2540*/  @P1 FADD.FTZ R112, R59, R112 ;  /* 0x000000703b701221 */ /* 0x000fe20000010000 */
[----:B------:R-:W-:Y:S01]  /*2550*/  @P0 FSEL R220, R220, RZ, P5 ;  /* 0x000000ffdcdc0208 */ /* 0x000fe20002800000 */
[----:B------:R-:W-:Y:S01]  /*2560*/  @P1 FADD.FTZ R115, R52, R115 ;  /* 0x0000007334731221 */ /* 0x000fe20000010000 */
[----:B------:R-:W-:Y:S01]  /*2570*/  LOP3.LUT P5, RZ, R188, 0xff000000, RZ, 0xc0, !PT ;  /* 0xff000000bcff7812 */ /* 0x000fe200078ac0ff */
[----:B--2---:R-:W-:Y:S01]  /*2580*/  FFMA.FTZ R117, R135, R239, R236 ;  /* 0x000000ef87757223 */ /* 0x004fe200000100ec */
[----:B------:R-:W-:Y:S01]  /*2590*/  FMUL.FTZ R224, R112, UR14 ;  /* 0x0000000e70e07c20 */ /* 0x000fe20008410000 */
[----:B------:R-:W-:Y:S01]  /*25a0*/  FSEL R219, R223, RZ, P6 ;  /* 0x000000ffdfdb7208 */ /* 0x000fe20003000000 */
[----:B------:R-:W-:Y:S01]  /*25b0*/  FMUL.FTZ R221, R115, UR14 ;  /* 0x0000000e73dd7c20 */ /* 0x000fe20008410000 */
[----:B------:R-:W-:Y:S01]  /*25c0*/  @P0 LOP3.LUT P6, RZ, R166, 0xff000000, RZ, 0xc0, !PT ;  /* 0xff000000a6ff0812 */ /* 0x000fe200078cc0ff */
[----:B------:R-:W-:Y:S01]  /*25d0*/  FADD.FTZ R117, R122, -R117 ;  /* 0x800000757a757221 */ /* 0x000fe20000010000 */
[----:B------:R-:W-:Y:S01]  /*25e0*/  @P0 FSEL R223, R223, RZ, P4 ;  /* 0x000000ffdfdf0208 */ /* 0x000fe20002000000 */
[----:B------:R-:W-:Y:S01]  /*25f0*/  FMUL.FTZ R113, R216, R125 ;  /* 0x0000007dd8717220 */ /* 0x000fe20000410000 */
[----:B------:R-:W-:Y:S01]  /*2600*/  LOP3.LUT P4, RZ, R189, 0xff, RZ, 0xc0, !PT ;  /* 0x000000ffbdff7812 */ /* 0x000fe2000788c0ff */
[----:B------:R-:W-:Y:S01]  /*2610*/  FMUL.FTZ R116, R240, UR14 ;  /* 0x0000000ef0747c20 */ /* 0x000fe20008410000 */
[----:B------:R-:W-:Y:S01]  /*2620*/  FSEL R188, R224, RZ, P5 ;  /* 0x000000ffe0bc7208 */ /* 0x000fe20002800000 */
[----:B------:R-:W-:Y:S01]  /*2630*/  FMUL.FTZ R246, R216, R117 ;  /* 0x00000075d8f67220 */ /* 0x000fe20000410000 */
[----:B------:R-:W-:Y:S01]  /*2640*/  @P0 LOP3.LUT P5, RZ, R167, 0xff, RZ, 0xc0, !PT ;  /* 0x000000ffa7ff0812 */ /* 0x000fe200078ac0ff */
[----:B------:R-:W-:Y:S01]  /*2650*/  @P1 FADD.FTZ R113, R54, R113 ;  /* 0x0000007136711221 */ /* 0x000fe20000010000 */
[----:B------:R-:W-:Y:S01]  /*2660*/  @P0 FSEL R224, R224, RZ, P6 ;  /* 0x000000ffe0e00208 */ /* 0x000fe20003000000 */
[----:B------:R-:W-:Y:S01]  /*2670*/  FADD.FTZ R117, R131, -R124 ;  /* 0x8000007c83757221 */ /* 0x000fe20000010000 */
[----:B------:R-:W-:Y:S01]  /*2680*/  LOP3.LUT P6, RZ, R189, 0xff00, RZ, 0xc0, !PT ;  /* 0x0000ff00bdff7812 */ /* 0x000fe200078cc0ff */
[----:B------:R-:W-:Y:S01]  /*2690*/  @P1 FADD.FTZ R246, R55, R246 ;  /* 0x000000f637f61221 */ /* 0x000fe20000010000 */
[----:B------:R-:W-:Y:S01]  /*26a0*/  FSEL R218, R221, RZ, P4 ;  /* 0x000000ffddda7208 */ /* 0x000fe20002000000 */
[----:B------:R-:W-:Y:S01]  /*26b0*/  FMUL.FTZ R238, R113, UR14 ;  /* 0x0000000e71ee7c20 */ /* 0x000fe20008410000 */
[----:B------:R-:W-:Y:S01]  /*26c0*/  @P0 FSEL R221, R221, RZ, P5 ;  /* 0x000000ffdddd0208 */ /* 0x000fe20002800000 */
[----:B------:R-:W-:Y:S01]  /*26d0*/  FMUL.FTZ R117, R216, R117 ;  /* 0x00000075d8757220 */ /* 0x000fe20000410000 */
[C---:B------:R-:W-:Y:S01]  /*26e0*/  LOP3.LUT P4, RZ, R189.reuse, 0xff0000, RZ, 0xc0, !PT ;  /* 0x00ff0000bdff7812 */ /* 0x040fe2000788c0ff */
[----:B------:R-:W-:Y:S01]  /*26f0*/  FMUL.FTZ R247, R246, UR14 ;  /* 0x0000000ef6f77c20 */ /* 0x000fe20008410000 */
[----:B------:R-:W-:Y:S01]  /*2700*/  LOP3.LUT P5, RZ, R189, 0xff000000, RZ, 0xc0, !PT ;  /* 0xff000000bdff7812 */ /* 0x000fe200078ac0ff */
[----:B------:R-:W-:Y:S01]  /*2710*/  FADD.FTZ R119, R225, -R126 ;  /* 0x8000007ee1777221 */ /* 0x000fe20000010000 */
[----:B------:R-:W-:Y:S01]  /*2720*/  FSEL R189, R116, RZ, P6 ;  /* 0x000000ff74bd7208 */ /* 0x000fe20003000000 */
[----:B------:R-:W-:Y:S01]  /*2730*/  FMUL.FTZ R118, R216, R137 ;  /* 0x00000089d8767220 */ /* 0x000fe20000410000 */
[----:B------:R-:W-:Y:S01]  /*2740*/  @P0 LOP3.LUT P6, RZ, R167, 0xff00, RZ, 0xc0, !PT ;  /* 0x0000ff00a7ff0812 */ /* 0x000fe200078cc0ff */
[----:B------:R-:W-:Y:S01]  /*2750*/  @P1 FADD.FTZ R117, R48, R117 ;  /* 0x0000007530751221 */ /* 0x000fe20000010000 */
[----:B------:R-:W-:Y:S01]  /*2760*/  MOV R114, R190 ;  /* 0x000000be00727202 */ /* 0x000fe20000000f00 */
[----:B------:R-:W-:Y:S01]  /*2770*/  FMUL.FTZ R119, R216, R119 ;  /* 0x00000077d8777220 */ /* 0x000fe20000410000 */
[----:B------:R-:W-:Y:S01]  /*2780*/  @P0 FSEL R135, R116, RZ, P6 ;  /* 0x000000ff74870208 */ /* 0x000fe20003000000 */
[----:B------:R-:W-:Y:S01]  /*2790*/  @P1 FADD.FTZ R118, R49, R118 ;  /* 0x0000007631761221 */ /* 0x000fe20000010000 */
[----:B------:R-:W-:Y:S01]  /*27a0*/  FSEL R228, R238, RZ, P4 ;  /* 0x000000ffeee47208 */ /* 0x000fe20002000000 */
[----:B------:R-:W-:Y:S01]  /*27b0*/  FMUL.FTZ R225, R117, UR14 ;  /* 0x0000000e75e17c20 */ /* 0x000fe20008410000 */
[----:B------:R-:W-:Y:S01]  /*27c0*/  LOP3.LUT P6, RZ, R114, 0xff, RZ, 0xc0, !PT ;  /* 0x000000ff72ff7812 */ /* 0x000fe200078cc0ff */
[-C--:B------:R-:W-:Y:S01]  /*27d0*/  FFMA.FTZ R145, R145, R239.reuse, R236 ;  /* 0x000000ef91917223 */ /* 0x080fe200000100ec */
[----:B------:R-:W-:Y:S01]  /*27e0*/  @P0 LOP3.LUT P4, RZ, R167, 0xff0000, RZ, 0xc0, !PT ;  /* 0x00ff0000a7ff0812 */ /* 0x000fe2000788c0ff */
[----:B------:R-:W-:Y:S01]  /*27f0*/  @P1 FADD.FTZ R119, R50, R119 ;  /* 0x0000007732771221 */ /* 0x000fe20000010000 */
        /* <DEDUP_REMOVED lines=9> */
[----:B------:R-:W-:Y:S01]  /*2890*/  FMUL.FTZ R114, R216, R139 ;  /* 0x0000008bd8727220 */ /* 0x000fe20000410000 */
[----:B------:R-:W-:Y:S01]  /*28a0*/  @P0 FSEL R247, R247, RZ, P5 ;  /* 0x000000fff7f70208 */ /* 0x000fe20002800000 */
[----:B------:R-:W-:Y:S01]  /*28b0*/  FMUL.FTZ R242, R119, UR14 ;  /* 0x0000000e77f27c20 */ /* 0x000fe20008410000 */
[----:B------:R-:W-:Y:S01]  /*28c0*/  LOP3.LUT P5, RZ, R190, 0xff00, RZ, 0xc0, !PT ;  /* 0x0000ff00beff7812 */ /* 0x000fe200078ac0ff */
[----:B------:R-:W-:Y:S01]  /*28d0*/  @P1 FADD.FTZ R114, R51, R114 ;  /* 0x0000007233721221 */ /* 0x000fe20000010000 */
[C---:B------:R-:W-:Y:S01]  /*28e0*/  FSEL R230, R225.reuse, RZ, P6 ;  /* 0x000000ffe1e67208 */ /* 0x040fe20003000000 */
[----:B------:R-:W-:Y:S01]  /*28f0*/  FMUL.FTZ R131, R216, R131 ;  /* 0x00000083d8837220 */ /* 0x000fe20000410000 */
[----:B------:R-:W-:Y:S01]  /*2900*/  @P0 LOP3.LUT P6, RZ, R168, 0xff00, RZ, 0xc0, !PT ;  /* 0x0000ff00a8ff0812 */ /* 0x000fe200078cc0ff */
[----:B------:R-:W-:Y:S01]  /*2910*/  FFMA.FTZ R234, R234, R239, R236 ;  /* 0x000000efeaea7223 */ /* 0x000fe200000100ec */
[----:B------:R-:W-:Y:S01]  /*2920*/  @P0 FSEL R225, R225, RZ, P4 ;  /* 0x000000ffe1e10208 */ /* 0x000fe20002000000 */
[----:B------:R-:W-:Y:S01]  /*2930*/  FMUL.FTZ R128, R216, R145 ;  /* 0x00000091d8807220 */ /* 0x000fe20000410000 */
[----:B------:R-:W-:Y:S01]  /*2940*/  LOP3.LUT P4, RZ, R190, 0xff0000, RZ, 0xc0, !PT ;  /* 0x00ff0000beff7812 */ /* 0x000fe2000788c0ff */
[----:B------:R-:W-:Y:S01]  /*2950*/  FADD.FTZ R229, R229, -R232 ;  /* 0x800000e8e5e57221 */ /* 0x000fe20000010000 */
[C---:B------:R-:W-:Y:S01]  /*2960*/  FSEL R137, R241.reuse, RZ, P5 ;  /* 0x000000fff1897208 */ /* 0x040fe20002800000 */
[----:B------:R-:W-:Y:S01]  /*2970*/  FMUL.FTZ R243, R114, UR14 ;  /* 0x0000000e72f37c20 */ /* 0x000fe20008410000 */
[----:B------:R-:W-:Y:S01]  /*2980*/  @P0 FSEL R241, R241, RZ, P6 ;  /* 0x000000fff1f10208 */ /* 0x000fe20003000000 */
[----:B------:R-:W-:Y:S01]  /*2990*/  @P1 FADD.FTZ R131, R44, R131 ;  /* 0x000000832c831221 */ /* 0x000fe20000010000 */
[----:B------:R-:W-:Y:S01]  /*29a0*/  LOP3.LUT P6, RZ, R190, 0xff000000, RZ, 0xc0, !PT ;  /* 0xff000000beff7812 */ /* 0x000fe200078cc0ff */
[----:B------:R-:W-:Y:S01]  /*29b0*/  @P1 FADD.FTZ R128, R45, R128 ;  /* 0x000000802d801221 */ /* 0x000fe20000010000 */
[----:B------:R-:W-:Y:S01]  /*29c0*/  FSEL R190, R242, RZ, P4 ;  /* 0x000000fff2be7208 */ /* 0x000fe20002000000 */
[----:B------:R-:W-:Y:S01]  /*29d0*/  FADD.FTZ R127, R143, -R234 ;  /* 0x800000ea8f7f7221 */ /* 0x000fe20000010000 */
[----:B------:R-:W-:Y:S01]  /*29e0*/  @P0 LOP3.LUT P5, RZ, R168, 0xff0000, RZ, 0xc0, !PT ;  /* 0x00ff0000a8ff0812 */ /* 0x000fe200078ac0ff */
[----:B------:R-:W-:Y:S01]  /*29f0*/  FMUL.FTZ R143, R216, R229 ;  /* 0x000000e5d88f7220 */ /* 0x000fe20000410000 */
[----:B------:R-:W-:Y:S01]  /*2a00*/  @P0 LOP3.LUT P4, RZ, R168, 0xff000000, RZ, 0xc0, !PT ;  /* 0xff000000a8ff0812 */ /* 0x000fe2000788c0ff */
[----:B------:R-:W-:Y:S01]  /*2a10*/  FMUL.FTZ R244, R131, UR14 ;  /* 0x0000000e83f47c20 */ /* 0x000fe20008410000 */
[C---:B------:R-:W-:Y:S01]  /*2a20*/  FSEL R139, R243.reuse, RZ, P6 ;  /* 0x000000fff38b7208 */ /* 0x040fe20003000000 */
[----:B------:R-:W-:Y:S01]  /*2a30*/  FMUL.FTZ R145, R128, UR14 ;  /* 0x0000000e80917c20 */ /* 0x000fe20008410000 */
[----:B------:R-:W-:Y:S01]  /*2a40*/  @P0 FSEL R242, R242, RZ, P5 ;  /* 0x000000fff2f20208 */ /* 0x000fe20002800000 */
[----:B------:R-:W-:Y:S01]  /*2a50*/  @P1 FADD.FTZ R143, R46, R143 ;  /* 0x0000008f2e8f1221 */ /* 0x000fe20000010000 */
[----:B------:R-:W-:Y:S01]  /*2a60*/  @P0 FSEL R243, R243, RZ, P4 ;  /* 0x000000fff3f30208 */ /* 0x000fe20002000000 */
[-CC-:B------:R-:W-:Y:S01]  /*2a70*/  FFMA.FTZ R149, R149, R239.reuse, R236.reuse ;  /* 0x000000ef95957223 */ /* 0x180fe200000100ec */
[----:B------:R-:W-:Y:S01]  /*2a80*/  LOP3.LUT P5, RZ, R191, 0xff, RZ, 0xc0, !PT ;  /* 0x000000ffbfff7812 */ /* 0x000fe200078ac0ff */
[-CC-:B------:R-:W-:Y:S01]  /*2a90*/  FFMA.FTZ R147, R147, R239.reuse, R236.reuse ;  /* 0x000000ef93937223 */ /* 0x180fe200000100ec */
[----:B------:R-:W-:Y:S01]  /*2aa0*/  LOP3.LUT P4, RZ, R191, 0xff00, RZ, 0xc0, !PT ;  /* 0x0000ff00bfff7812 */ /* 0x000fe2000788c0ff */
[----:B------:R-:W-:Y:S01]  /*2ab0*/  FFMA.FTZ R150, R150, R239, R236 ;  /* 0x000000ef96967223 */ /* 0x000fe200000100ec */
[----:B------:R-:W-:Y:S01]  /*2ac0*/  FSEL R141, R244, RZ, P5 ;  /* 0x000000fff48d7208 */ /* 0x000fe20002800000 */
[----:B------:R-:W-:Y:S01]  /*2ad0*/  FMUL.FTZ R122, R143, UR14 ;  /* 0x0000000e8f7a7c20 */ /* 0x000fe20008410000 */
[----:B------:R-:W-:Y:S01]  /*2ae0*/  FSEL R132, R145, RZ, P4 ;  /* 0x000000ff91847208 */ /* 0x000fe20002000000 */
[----:B------:R-:W-:Y:S01]  /*2af0*/  FADD.FTZ R149, R156, -R149 ;  /* 0x800000959c957221 */ /* 0x000fe20000010000 */
[----:B------:R-:W-:Y:S01]  /*2b00*/  LOP3.LUT P5, RZ, R191, 0xff0000, RZ, 0xc0, !PT ;  /* 0x00ff0000bfff7812 */ /* 0x000fe200078ac0ff */
[----:B------:R-:W-:Y:S01]  /*2b10*/  FMUL.FTZ R127, R216, R127 ;  /* 0x0000007fd87f7220 */ /* 0x000fe20000410000 */
[----:B------:R-:W-:Y:S01]  /*2b20*/  @P0 LOP3.LUT P4, RZ, R169, 0xff00, RZ, 0xc0, !PT ;  /* 0x0000ff00a9ff0812 */ /* 0x000fe2000788c0ff */
[----:B------:R-:W-:Y:S01]  /*2b30*/  FADD.FTZ R125, R134, -R147 ;  /* 0x80000093867d7221 */ /* 0x000fe20000010000 */
[----:B------:R-:W-:Y:S01]  /*2b40*/  MOV R116, R180 ;  /* 0x000000b400747202 */ /* 0x000fe20000000f00 */
[----:B------:R-:W-:Y:S01]  /*2b50*/  FADD.FTZ R231, R231, -R150 ;  /* 0x80000096e7e77221 */ /* 0x000fe20000010000 */
[-CC-:B------:R-:W-:Y:S01]  /*2b60*/  FFMA.FTZ R151, R151, R239.reuse, R236.reuse ;  /* 0x000000ef97977223 */ /* 0x180fe200000100ec */
[----:B------:R-:W-:Y:S01]  /*2b70*/  FFMA.FTZ R152, R152, R239, R236 ;  /* 0x000000ef98987223 */ /* 0x000fe200000100ec */
[----:B------:R-:W-:Y:S01]  /*2b80*/  @P0 FSEL R145, R145, RZ, P4 ;  /* 0x000000ff91910208 */ /* 0x000fe20002000000 */
[----:B------:R-:W-:Y:S01]  /*2b90*/  FMUL.FTZ R150, R216, R149 ;  /* 0x00000095d8967220 */ /* 0x000fe20000410000 */
[----:B------:R-:W-:Y:S01]  /*2ba0*/  FSEL R147, R122, RZ, P5 ;  /* 0x000000ff7a937208 */ /* 0x000fe20002800000 */
[----:B------:R-:W-:Y:S01]  /*2bb0*/  @P1 FADD.FTZ R127, R40, R127 ;  /* 0x0000007f287f1221 */ /* 0x000fe20000010000 */
[----:B------:R-:W-:Y:S01]  /*2bc0*/  LOP3.LUT P4, RZ, R116, 0xff, RZ, 0xc0, !PT ;  /* 0x000000ff74ff7812 */ /* 0x000fe2000788c0ff */
[----:B------:R-:W-:Y:S01]  /*2bd0*/  FADD.FTZ R151, R138, -R151 ;  /* 0x800000978a977221 */ /* 0x000fe20000010000 */
[----:B------:R-:W-:Y:S01]  /*2be0*/  @P0 LOP3.LUT P5, RZ, R169, 0xff0000, RZ, 0xc0, !PT ;  /* 0x00ff0000a9ff0812 */ /* 0x000fe200078ac0ff */
[----:B------:R-:W-:Y:S01]  /*2bf0*/  FADD.FTZ R157, R157, -R152 ;  /* 0x800000989d9d7221 */ /* 0x000fe20000010000 */
[----:B------:R-:W-:Y:S01]  /*2c00*/  @P0 MOV R116, R170 ;  /* 0x000000aa00740202 */ /* 0x000fe20000000f00 */
[----:B------:R-:W-:Y:S01]  /*2c10*/  FMUL.FTZ R149, R216, R231 ;  /* 0x000000e7d8957220 */ /* 0x000fe20000410000 */
[----:B------:R-:W-:Y:S01]  /*2c20*/  @P1 FADD.FTZ R150, R41, R150 ;  /* 0x0000009629961221 */ /* 0x000fe20000010000 */
[----:B------:R-:W-:Y:S01]  /*2c30*/  @P0 FSEL R138, R122, RZ, P5 ;  /* 0x000000ff7a8a0208 */ /* 0x000fe20002800000 */
[----:B------:R-:W-:Y:S01]  /*2c40*/  FMUL.FTZ R152, R127, UR14 ;  /* 0x0000000e7f987c20 */ /* 0x000fe20008410000 */
[-CC-:B------:R-:W-:Y:S01]  /*2c50*/  FFMA.FTZ R154, R154, R239.reuse, R236.reuse ;  /* 0x000000ef9a9a7223 */ /* 0x180fe200000100ec */
[----:B------:R-:W-:Y:S01]  /*2c60*/  @P0 LOP3.LUT P5, RZ, R116, 0xff, RZ, 0xc0, !PT ;  /* 0x000000ff74ff0812 */ /* 0x000fe200078ac0ff */
[----:B------:R-:W-:Y:S01]  /*2c70*/  FFMA.FTZ R153, R153, R239, R236 ;  /* 0x000000ef99997223 */ /* 0x000fe200000100ec */
[----:B------:R-:W-:Y:S01]  /*2c80*/  FMUL.FTZ R130, R216, R125 ;  /* 0x0000007dd8827220 */ /* 0x000fe20000410000 */
[-C--:B------:R-:W-:Y:S01]  /*2c90*/  SEL R116, R117, R100.reuse, P3 ;  /* 0x0000006475747207 */ /* 0x080fe20001800000 */
[----:B------:R-:W-:Y:S01]  /*2ca0*/  @P1 FADD.FTZ R149, R42, R149 ;  /* 0x000000952a951221 */ /* 0x000fe20000010000 */
[----:B------:R-:W-:Y:S01]  /*2cb0*/  SEL R125, R120, R101, P3 ;  /* 0x00000065787d7207 */ /* 0x000fe20001800000 */
[----:B------:R-:W-:Y:S01]  /*2cc0*/  FMUL.FTZ R122, R216, R151 ;  /* 0x00000097d87a7220 */ /* 0x000fe20000410000 */
[-C--:B------:R-:W-:Y:S01]  /*2cd0*/  SEL R117, R118, R101.reuse, P3 ;  /* 0x0000006576757207 */ /* 0x080fe20001800000 */
[----:B------:R-:W-:Y:S01]  /*2ce0*/  FADD.FTZ R233, R233, -R154 ;  /* 0x8000009ae9e97221 */ /* 0x000fe20000010000 */
[----:B------:R-:W-:Y:S01]  /*2cf0*/  SEL R101, R150, R101, P3 ;  /* 0x0000006596657207 */ /* 0x000fe20001800000 */
[----:B------:R-:W-:Y:S01]  /*2d00*/  FMUL.FTZ R157, R216, R157 ;  /* 0x0000009dd89d7220 */ /* 0x000fe20000410000 */
[----:B------:R-:W-:Y:S01]  /*2d10*/  FSEL R134, R152, RZ, P4 ;  /* 0x000000ff98867208 */ /* 0x000fe20002000000 */
[----:B------:R-:W-:Y:S01]  /*2d20*/  FMUL.FTZ R150, R150, UR14 ;  /* 0x0000000e96967c20 */ /* 0x000fe20008410000 */
[----:B------:R-:W-:Y:S01]  /*2d30*/  FADD.FTZ R153, R158, -R153 ;  /* 0x800000999e997221 */ /* 0x000fe20000010000 */
[----:B------:R-:W-:Y:S01]  /*2d40*/  @P0 LOP3.LUT P4, RZ, R170, 0xff00, RZ, 0xc0, !PT ;  /* 0x0000ff00aaff0812 */ /* 0x000fe2000788c0ff */
[----:B------:R-:W-:Y:S01]  /*2d50*/  FMUL.FTZ R158, R149, UR14 ;  /* 0x0000000e959e7c20 */ /* 0x000fe20008410000 */
[----:B------:R-:W-:Y:S01]  /*2d60*/  @P0 FSEL R152, R152, RZ, P5 ;  /* 0x000000ff98980208 */ /* 0x000fe20002800000 */
[----:B------:R-:W-:Y:S01]  /*2d70*/  @P1 FADD.FTZ R122, R43, R122 ;  /* 0x0000007a2b7a1221 */ /* 0x000fe20000010000 */
[----:B------:R-:W-:Y:S01]  /*2d80*/  LOP3.LUT P5, RZ, R180, 0xff0000, RZ, 0xc0, !PT ;  /* 0x00ff0000b4ff7812 */ /* 0x000fe200078ac0ff */
[----:B------:R-:W-:Y:S01]  /*2d90*/  FMUL.FTZ R231, R216, R233 ;  /* 0x000000e9d8e77220 */ /* 0x000fe20000410000 */
[----:B------:R-:W-:Y:S01]  /*2da0*/  @P1 FADD.FTZ R157, R36, R157 ;  /* 0x0000009d249d1221 */ /* 0x000fe20000010000 */
[----:B------:R-:W-:Y:S01]  /*2db0*/  FFMA.FTZ R236, R237, R239, R236 ;  /* 0x000000efedec7223 */ /* 0x000fe200000100ec */
[----:B------:R-:W-:Y:S01]  /*2dc0*/  SEL R124, R121, R100, P3 ;  /* 0x00000064797c7207 */ /* 0x000fe20001800000 */
[----:B------:R-:W-:Y:S01]  /*2dd0*/  @P1 FADD.FTZ R130, R47, R130 ;  /* 0x000000822f821221 */ /* 0x000fe20000010000 */
[-C--:B------:R-:W-:Y:S01]  /*2de0*/  SEL R126, R123, R102.reuse, P3 ;  /* 0x000000667b7e7207 */ /* 0x080fe20001800000 */
[----:B------:R-:W-:Y:S01]  /*2df0*/  FMUL.FTZ R232, R216, R153 ;  /* 0x00000099d8e87220 */ /* 0x000fe20000410000 */
[----:B------:R-:W-:Y:S01]  /*2e00*/  SEL R118, R119, R102, P3 ;  /* 0x0000006677767207 */ /* 0x000fe20001800000 */
[----:B------:R-:W-:Y:S01]  /*2e10*/  FMUL.FTZ R153, R122, UR14 ;  /* 0x0000000e7a997c20 */ /* 0x000fe20008410000 */
[----:B------:R-:W-:Y:S01]  /*2e20*/  @P0 FSEL R151, R150, RZ, P4 ;  /* 0x000000ff96970208 */ /* 0x000fe20002000000 */
[----:B------:R-:W-:Y:S01]  /*2e30*/  @P1 FADD.FTZ R231, R38, R231 ;  /* 0x000000e726e71221 */ /* 0x000fe20000010000 */
[----:B------:R-:W-:Y:S01]  /*2e40*/  @P0 LOP3.LUT P6, RZ, R169, 0xff, RZ, 0xc0, !PT ;  /* 0x000000ffa9ff0812 */ /* 0x000fe200078cc0ff */
[----:B------:R-:W-:Y:S01]  /*2e50*/  FADD.FTZ R235, R235, -R236 ;  /* 0x800000ecebeb7221 */ /* 0x000fe20000010000 */
[----:B------:R-:W-:Y:S01]  /*2e60*/  SEL R100, R127, R100, P3 ;  /* 0x000000647f647207 */ /* 0x000fe20001800000 */
[----:B------:R-:W-:Y:S01]  /*2e70*/  FMUL.FTZ R156, R130, UR14 ;  /* 0x0000000e829c7c20 */ /* 0x000fe20008410000 */
[----:B------:R-:W-:Y:S01]  /*2e80*/  SEL R102, R149, R102, P3 ;  /* 0x0000006695667207 */ /* 0x000fe20001800000 */
[----:B------:R-:W-:Y:S01]  /*2e90*/  FMUL.FTZ R216, R216, R235 ;  /* 0x000000ebd8d87220 */ /* 0x000fe20000410000 */
[----:B------:R-:W-:Y:S01]  /*2ea0*/  @P0 LOP3.LUT P4, RZ, R170, 0xff0000, RZ, 0xc0, !PT ;  /* 0x00ff0000aaff0812 */ /* 0x000fe2000788c0ff */
[----:B------:R-:W-:Y:S01]  /*2eb0*/  @P1 FADD.FTZ R232, R37, R232 ;  /* 0x000000e825e81221 */ /* 0x000fe20000010000 */
[----:B------:R-:W-:Y:S01]  /*2ec0*/  FSEL R149, R158, RZ, P5 ;  /* 0x000000ff9e957208 */ /* 0x000fe20002800000 */
[----:B------:R-:W-:Y:S01]  /*2ed0*/  @P1 FADD.FTZ R216, R39, R216 ;  /* 0x000000d827d81221 */ /* 0x000fe20000010000 */
[----:B------:R-:W-:Y:S01]  /*2ee0*/  SEL R127, R112, R103, P3 ;  /* 0x00000067707f7207 */ /* 0x000fe20001800000 */
[----:B------:R-:W0:Y:S01]  /*2ef0*/  @P0 LDC.64 R234, c[0x0][0x300] ;  /* 0x0000c000ffea0b82 */ /* 0x000e220000000a00 */
[----:B------:R-:W-:Y:S01]  /*2f00*/  @P0 LOP3.LUT P5, RZ, R170, 0xff000000, RZ, 0xc0, !PT ;  /* 0xff000000aaff0812 */ /* 0x000fe200078ac0ff */
[----:B-1----:R-:W-:Y:S01]  /*2f10*/  @P0 IMAD.WIDE.U32 R248, R214, 0x10, R248 ;  /* 0x00000010d6f80825 */ /* 0x002fe200078e00f8 */
[----:B------:R-:W-:-:S03]  /*2f20*/  SEL R120, R115, R108, P3 ;  /* 0x0000006c73787207 */ /* 0x000fc60001800000 */
[----:B------:R-:W-:Y:S01]  /*2f30*/  FMUL.FTZ R115, R231, UR14 ;  /* 0x0000000ee7737c20 */ /* 0x000fe20008410000 */
[-C--:B------:R-:W-:Y:S02]  /*2f40*/  SEL R112, R131, R108.reuse, P3 ;  /* 0x0000006c83707207 */ /* 0x080fe40001800000 */
[C---:B------:R-:W-:Y:S01]  /*2f50*/  SEL R108, R157.reuse, R108, P3 ;  /* 0x0000006c9d6c7207 */ /* 0x040fe20001800000 */
[----:B------:R-:W-:Y:S01]  /*2f60*/  FMUL.FTZ R157, R157, UR14 ;  /* 0x0000000e9d9d7c20 */ /* 0x000fe20008410000 */
[----:B------:R-:W-:Y:S02]  /*2f70*/  @P0 FSEL R244, R244, RZ, P6 ;  /* 0x000000fff4f40208 */ /* 0x000fe40003000000 */
[----:B------:R-:W-:Y:S02]  /*2f80*/  @P0 FSEL R158, R158, RZ, P4 ;  /* 0x000000ff9e9e0208 */ /* 0x000fe40002000000 */
[----:B------:R-:W-:Y:S02]  /*2f90*/  LOP3.LUT P6, RZ, R191, 0xff000000, RZ, 0xc0, !PT ;  /* 0xff000000bfff7812 */ /* 0x000fe400078cc0ff */
[----:B------:R-:W-:-:S02]  /*2fa0*/  @P0 LOP3.LUT P4, RZ, R171, 0xff, RZ, 0xc0, !PT ;  /* 0x000000ffabff0812 */ /* 0x000fc4000788c0ff */
[----:B------:R-:W-:Y:S02]  /*2fb0*/  @P0 FSEL R191, R153, RZ, P5 ;  /* 0x000000ff99bf0208 */ /* 0x000fe40002800000 */
[-C--:B------:R-:W-:Y:S02]  /*2fc0*/  SEL R119, R114, R103.reuse, P3 ;  /* 0x0000006772777207 */ /* 0x080fe40001800000 */
[----:B------:R-:W-:Y:S02]  /*2fd0*/  LOP3.LUT P5, RZ, R181, 0xff0000, RZ, 0xc0, !PT ;  /* 0x00ff0000b5ff7812 */ /* 0x000fe400078ac0ff */
[----:B------:R-:W-:Y:S01]  /*2fe0*/  SEL R103, R122, R103, P3 ;  /* 0x000000677a677207 */ /* 0x000fe20001800000 */
[----:B0-----:R-:W-:Y:S01]  /*2ff0*/  @P0 IMAD.WIDE.U32 R234, R215, 0x10, R234 ;  /* 0x00000010d7ea0825 */ /* 0x001fe200078e00ea */
[----:B------:R-:W-:Y:S02]  /*3000*/  FSEL R154, R156, RZ, P6 ;  /* 0x000000ff9c9a7208 */ /* 0x000fe40003000000 */
[----:B------:R-:W-:-:S02]  /*3010*/  @P0 FSEL R229, R157, RZ, P4 ;  /* 0x000000ff9de50208 */ /* 0x000fc40002000000 */
[-C--:B------:R-:W-:Y:S02]  /*3020*/  SEL R122, R113, R110.reuse, P3 ;  /* 0x0000006e717a7207 */ /* 0x080fe40001800000 */
[-C--:B------:R-:W-:Y:S02]  /*3030*/  SEL R114, R143, R110.reuse, P3 ;  /* 0x0000006e8f727207 */ /* 0x080fe40001800000 */
[----:B------:R-:W-:Y:S02]  /*3040*/  @P0 LOP3.LUT P6, RZ, R169, 0xff000000, RZ, 0xc0, !PT ;  /* 0xff000000a9ff0812 */ /* 0x000fe400078cc0ff */
[----:B------:R-:W-:Y:S02]  /*3050*/  @P0 LOP3.LUT P4, RZ, R171, 0xff0000, RZ, 0xc0, !PT ;  /* 0x00ff0000abff0812 */ /* 0x000fe4000788c0ff */
[----:B------:R-:W-:Y:S01]  /*3060*/  SEL R110, R231, R110, P3 ;  /* 0x0000006ee76e7207 */ /* 0x000fe20001800000 */
[----:B------:R-:W-:Y:S01]  /*3070*/  FMUL.FTZ R231, R232, UR14 ;  /* 0x0000000ee8e77c20 */ /* 0x000fe20008410000 */
[----:B------:R-:W-:-:S02]  /*3080*/  FSEL R233, R115, RZ, P5 ;  /* 0x000000ff73e97208 */ /* 0x000fc40002800000 */
[-C--:B------:R-:W-:Y:S02]  /*3090*/  SEL R121, R240, R109.reuse, P3 ;  /* 0x0000006df0797207 */ /* 0x080fe40001800000 */
[-C--:B------:R-:W-:Y:S02]  /*30a0*/  SEL R113, R128, R109.reuse, P3 ;  /* 0x0000006d80717207 */ /* 0x080fe40001800000 */
[----:B------:R-:W-:Y:S02]  /*30b0*/  @P0 LOP3.LUT P5, RZ, R171, 0xff00, RZ, 0xc0, !PT ;  /* 0x0000ff00abff0812 */ /* 0x000fe400078ac0ff */
[----:B------:R-:W-:Y:S02]  /*30c0*/  SEL R109, R232, R109, P3 ;  /* 0x0000006de86d7207 */ /* 0x000fe40001800000 */
[----:B------:R-:W-:Y:S02]  /*30d0*/  @P0 FSEL R156, R156, RZ, P6 ;  /* 0x000000ff9c9c0208 */ /* 0x000fe40003000000 */
[----:B------:R-:W-:-:S02]  /*30e0*/  @P0 FSEL R232, R115, RZ, P4 ;  /* 0x000000ff73e80208 */ /* 0x000fc40002000000 */
[C---:B------:R-:W-:Y:S02]  /*30f0*/  LOP3.LUT P6, RZ, R180.reuse, 0xff00, RZ, 0xc0, !PT ;  /* 0x0000ff00b4ff7812 */ /* 0x040fe400078cc0ff */
[----:B------:R-:W-:Y:S02]  /*3100*/  LOP3.LUT P4, RZ, R180, 0xff000000, RZ, 0xc0, !PT ;  /* 0xff000000b4ff7812 */ /* 0x000fe4000788c0ff */
[-C--:B------:R-:W-:Y:S02]  /*3110*/  SEL R123, R246, R111.reuse, P3 ;  /* 0x0000006ff67b7207 */ /* 0x080fe40001800000 */
[-C--:B------:R-:W-:Y:S02]  /*3120*/  SEL R115, R130, R111.reuse, P3 ;  /* 0x0000006f82737207 */ /* 0x080fe40001800000 */
[----:B------:R-:W-:Y:S02]  /*3130*/  @P0 FSEL R180, R231, RZ, P5 ;  /* 0x000000ffe7b40208 */ /* 0x000fe40002800000 */
[----:B------:R-:W-:-:S02]  /*3140*/  SEL R111, R216, R111, P3 ;  /* 0x0000006fd86f7207 */ /* 0x000fc40001800000 */
[C---:B------:R-:W-:Y:S02]  /*3150*/  LOP3.LUT P5, RZ, R181.reuse, 0xff, RZ, 0xc0, !PT ;  /* 0x000000ffb5ff7812 */ /* 0x040fe400078ac0ff */
[C---:B------:R-:W-:Y:S02]  /*3160*/  LOP3.LUT P1, RZ, R181.reuse, 0xff00, RZ, 0xc0, !PT ;  /* 0x0000ff00b5ff7812 */ /* 0x040fe4000782c0ff */
[----:B------:R-:W-:Y:S02]  /*3170*/  LOP3.LUT P3, RZ, R181, 0xff000000, RZ, 0xc0, !PT ;  /* 0xff000000b5ff7812 */ /* 0x000fe4000786c0ff */
[----:B------:R-:W-:Y:S02]  /*3180*/  @P0 F2FP.F16.F32.PACK_AB R181, RZ, R142 ;  /* 0x0000008effb5023e */ /* 0x000fe400000000ff */
[----:B------:R-:W0:Y:S01]  /*3190*/  LDC.64 R142, c[0x0][0x2f8] ;  /* 0x0000be00ff8e7b82 */ /* 0x000e220000000a00 */
[----:B------:R-:W-:Y:S02]  /*31a0*/  @P0 F2FP.F16.F32.PACK_AB R144, RZ, R144 ;  /* 0x00000090ff90023e */ /* 0x000fe400000000ff */
[----:B------:R-:W-:-:S02]  /*31b0*/  @P0 F2FP.F16.F32.PACK_AB R194, RZ, R194 ;  /* 0x000000c2ffc2023e */ /* 0x000fc400000000ff */
[----:B------:R-:W-:Y:S02]  /*31c0*/  @P0 F2FP.F16.F32.PACK_AB R195, RZ, R195 ;  /* 0x000000c3ffc3023e */ /* 0x000fe400000000ff */
[----:B------:R-:W-:Y:S02]  /*31d0*/  @P0 PRMT R105, R144, 0x7610, R105 ;  /* 0x0000761090690816 */ /* 0x000fe40000000069 */
[----:B------:R-:W-:Y:S02]  /*31e0*/  F2FP.F16.F32.PACK_AB R131, R222, R129 ;  /* 0x00000081de83723e */ /* 0x000fe400000000ff */
[----:B------:R-:W-:Y:S02]  /*31f0*/  F2FP.F16.F32.PACK_AB R130, R197, R146 ;  /* 0x00000092c582723e */ /* 0x000fe400000000ff */
[----:B------:R-:W-:Y:S02]  /*3200*/  F2FP.F16.F32.PACK_AB R129, R159, R136 ;  /* 0x000000889f81723e */ /* 0x000fe400000000ff */
[----:B------:R-:W-:Y:S01]  /*3210*/  F2FP.F16.F32.PACK_AB R128, R155, R0 ;  /* 0x000000009b80723e */ /* 0x000fe200000000ff */
[----:B------:R-:W-:Y:S01]  /*3220*/  FMUL.FTZ R0, R216, UR14 ;  /* 0x0000000ed8007c20 */ /* 0x000fe20008410000 */
[----:B------:R-:W-:-:S02]  /*3230*/  @P0 PRMT R106, R195, 0x7610, R106 ;  /* 0x00007610c36a0816 */ /* 0x000fc4000000006a */
[----:B------:R-:W-:Y:S02]  /*3240*/  @P0 PRMT R105, R105, 0x5410, R194 ;  /* 0x0000541069690816 */ /* 0x000fe400000000c2 */
[----:B------:R-:W1:Y:S01]  /*3250*/  @P2 LDC.64 R194, c[0x0][0x308] ;  /* 0x0000c200ffc22b82 */ /* 0x000e620000000a00 */
[----:B------:R-:W-:Y:S01]  /*3260*/  @P0 F2FP.F16.F32.PACK_AB R140, RZ, R140 ;  /* 0x0000008cff8c023e */ /* 0x000fe200000000ff */
[----:B0-----:R-:W-:Y:S01]  /*3270*/  IMAD.WIDE.U32 R236, R215, 0x10, R142 ;  /* 0x00000010d7ec7825 */ /* 0x001fe200078e008e */
[----:B------:R-:W-:Y:S02]  /*3280*/  @P0 F2FP.F16.F32.PACK_AB R133, RZ, R133 ;  /* 0x00000085ff85023e */ /* 0x000fe400000000ff */
[----:B------:R-:W-:Y:S02]  /*3290*/  @P0 F2FP.F16.F32.PACK_AB R148, RZ, R148 ;  /* 0x00000094ff94023e */ /* 0x000fe400000000ff */
[----:B------:R0:W-:Y:S01]  /*32a0*/  STG.E.128 desc[UR4][R236.64], R128 ;  /* 0x00000080ec007986 */ /* 0x0001e2000c101d04 */
[----:B------:R-:W-:-:S02]  /*32b0*/  @P0 F2FP.F16.F32.PACK_AB R227, RZ, R227 ;  /* 0x000000e3ffe3023e */ /* 0x000fc400000000ff */
        /* <DEDUP_REMOVED lines=8> */
[----:B------:R-:W-:Y:S01]  /*3340*/  @P0 F2FP.F16.F32.PACK_AB R221, RZ, R221 ;  /* 0x000000ddffdd023e */ /* 0x000fe200000000ff */
[----:B-1----:R-:W-:Y:S01]  /*3350*/  @P2 IMAD.WIDE.U32 R194, R214, 0x20, R194 ;  /* 0x00000020d6c22825 */ /* 0x002fe200078e00c2 */
[----:B0-----:R-:W-:Y:S02]  /*3360*/  F2FP.F16.F32.PACK_AB R128, R196, R217 ;  /* 0x000000d9c480723e */ /* 0x001fe400000000ff */
[----:B------:R-:W0:Y:S01]  /*3370*/  @P2 LDC.64 R196, c[0x0][0x308] ;  /* 0x0000c200ffc42b82 */ /* 0x000e220000000a00 */
[----:B------:R-:W-:Y:S01]  /*3380*/  @P0 F2FP.F16.F32.PACK_AB R238, RZ, R238 ;  /* 0x000000eeffee023e */ /* 0x000fe200000000ff */
[----:B------:R1:W-:Y:S01]  /*3390*/  @P2 STG.E.128 desc[UR4][R194.64], R124 ;  /* 0x0000007cc2002986 */ /* 0x0003e2000c101d04 */
[----:B------:R-:W-:Y:S02]  /*33a0*/  F2FP.F16.F32.PACK_AB R130, R189, R218 ;  /* 0x000000dabd82723e */ /* 0x000fe400000000ff */
[----:B------:R-:W-:Y:S01]  /*33b0*/  F2FP.F16.F32.PACK_AB R129, R188, R219 ;  /* 0x000000dbbc81723e */ /* 0x000fe200000000ff */
[----:B------:R-:W-:Y:S01]  /*33c0*/  IMAD.WIDE.U32 R188, R214, 0x10, R142 ;  /* 0x00000010d6bc7825 */ /* 0x000fe200078e008e */
[----:B------:R-:W-:Y:S01]  /*33d0*/  @P0 F2FP.F16.F32.PACK_AB R220, RZ, R220 ;  /* 0x000000dcffdc023e */ /* 0x000fe200000000ff */
[----:B------:R-:W3:Y:S01]  /*33e0*/  @P0 LDC.64 R214, c[0x0][0x300] ;  /* 0x0000c000ffd60b82 */ /* 0x000ee20000000a00 */
[----:B------:R-:W-:Y:S01]  /*33f0*/  @P0 F2FP.F16.F32.PACK_AB R224, RZ, R224 ;  /* 0x000000e0ffe0023e */ /* 0x000fe200000000ff */
[----:B------:R-:W-:Y:S01]  /*3400*/  @P2 STG.E.128 desc[UR4][R194.64+0x10], R120 ;  /* 0x00001078c2002986 */ /* 0x000fe2000c101d04 */
[----:B------:R-:W-:-:S02]  /*3410*/  @P0 F2FP.F16.F32.PACK_AB R135, RZ, R135 ;  /* 0x00000087ff87023e */ /* 0x000fc400000000ff */
[----:B------:R-:W-:Y:S02]  /*3420*/  @P0 F2FP.F16.F32.PACK_AB R247, RZ, R247 ;  /* 0x000000f7fff7023e */ /* 0x000fe400000000ff */
[----:B--2---:R-:W-:Y:S02]  /*3430*/  @P0 PRMT R104, R226, 0x7610, R104 ;  /* 0x00007610e2680816 */ /* 0x004fe40000000068 */
[----:B------:R-:W-:Y:S02]  /*3440*/  @P0 PRMT R105, R223, 0x7610, R105 ;  /* 0x00007610df690816 */ /* 0x000fe40000000069 */
[----:B------:R-:W-:Y:S01]  /*3450*/  @P0 PRMT R106, R221, 0x7610, R106 ;  /* 0x00007610dd6a0816 */ /* 0x000fe2000000006a */
[----:B-1----:R-:W1:Y:S01]  /*3460*/  @P2 LDC.64 R126, c[0x0][0x308] ;  /* 0x0000c200ff7e2b82 */ /* 0x002e620000000a00 */
[----:B------:R-:W-:Y:S01]  /*3470*/  @P0 PRMT R107, R238, 0x7610, R107 ;  /* 0x00007610ee6b0816 */ /* 0x000fe2000000006b */
[----:B------:R-:W-:Y:S01]  /*3480*/  IMAD.WIDE.U32 R124, R213, 0x10, R142 ;  /* 0x00000010d57c7825 */ /* 0x000fe200078e008e */
[----:B------:R-:W-:-:S02]  /*3490*/  F2FP.F16.F32.PACK_AB R131, R245, R228 ;  /* 0x000000e4f583723e */ /* 0x000fc400000000ff */
[----:B------:R-:W-:Y:S01]  /*34a0*/  @P0 PRMT R104, R104, 0x5410, R220 ;  /* 0x0000541068680816 */ /* 0x000fe200000000dc */
[----:B0-----:R-:W-:Y:S01]  /*34b0*/  @P2 IMAD.WIDE.U32 R196, R212, 0x20, R196 ;  /* 0x00000020d4c42825 */ /* 0x001fe200078e00c4 */
[----:B------:R-:W-:Y:S01]  /*34c0*/  @P0 PRMT R105, R105, 0x5410, R224 ;  /* 0x0000541069690816 */ /* 0x000fe200000000e0 */
[----:B------:R0:W-:Y:S01]  /*34d0*/  STG.E.128 desc[UR4][R188.64], R128 ;  /* 0x00000080bc007986 */ /* 0x0001e2000c101d04 */
[----:B------:R-:W-:Y:S01]  /*34e0*/  @P0 PRMT R106, R106, 0x5410, R135 ;  /* 0x000054106a6a0816 */ /* 0x000fe20000000087 */
[C---:B------:R-:W-:Y:S01]  /*34f0*/  IMAD.WIDE.U32 R142, R212.reuse, 0x10, R142 ;  /* 0x00000010d48e7825 */ /* 0x040fe200078e008e */
[----:B------:R-:W-:Y:S02]  /*3500*/  @P0 PRMT R107, R107, 0x5410, R247 ;  /* 0x000054106b6b0816 */ /* 0x000fe400000000f7 */
[----:B------:R-:W-:Y:S01]  /*3510*/  @P0 F2FP.F16.F32.PACK_AB R225, RZ, R225 ;  /* 0x000000e1ffe1023e */ /* 0x000fe200000000ff */
[----:B---3--:R-:W-:Y:S01]  /*3520*/  @P0 IMAD.WIDE.U32 R214, R212, 0x10, R214 ;  /* 0x00000010d4d60825 */ /* 0x008fe200078e00d6 */
        /* <DEDUP_REMOVED lines=9> */
[----:B-1----:R-:W-:Y:S01]  /*35c0*/  @P2 IMAD.WIDE.U32 R126, R211, 0x20, R126 ;  /* 0x00000020d37e2825 */ /* 0x002fe200078e007e */
[----:B------:R-:W-:Y:S02]  /*35d0*/  @P0 F2FP.F16.F32.PACK_AB R156, RZ, R156 ;  /* 0x0000009cff9c023e */ /* 0x000fe400000000ff */
[----:B0-----:R-:W-:-:S02]  /*35e0*/  FSEL R128, R0, RZ, P3 ;  /* 0x000000ff00807208 */ /* 0x001fc40001800000 */
[----:B------:R-:W-:Y:S02]  /*35f0*/  @P0 LOP3.LUT P3, RZ, R171, 0xff000000, RZ, 0xc0, !PT ;  /* 0xff000000abff0812 */ /* 0x000fe4000786c0ff */
[----:B------:R-:W-:Y:S02]  /*3600*/  F2FP.F16.F32.PACK_AB R123, R154, R147 ;  /* 0x000000939a7b723e */ /* 0x000fe400000000ff */
[----:B--2---:R-:W-:Y:S02]  /*3610*/  @P0 PRMT R104, R225, 0x7610, R104 ;  /* 0x00007610e1680816 */ /* 0x004fe40000000068 */
[----:B------:R-:W-:Y:S01]  /*3620*/  @P0 PRMT R105, R242, 0x7610, R105 ;  /* 0x00007610f2690816 */ /* 0x000fe20000000069 */
[----:B---3--:R-:W0:Y:S01]  /*3630*/  @P0 LDC.64 R116, c[0x0][0x300] ;  /* 0x0000c000ff740b82 */ /* 0x008e220000000a00 */
[----:B------:R-:W-:Y:S02]  /*3640*/  @P0 PRMT R106, R244, 0x7610, R106 ;  /* 0x00007610f46a0816 */ /* 0x000fe4000000006a */
[----:B------:R-:W-:-:S02]  /*3650*/  @P0 PRMT R107, R138, 0x7610, R107 ;  /* 0x000076108a6b0816 */ /* 0x000fc4000000006b */
[----:B------:R-:W-:Y:S02]  /*3660*/  F2FP.F16.F32.PACK_AB R122, R132, R141 ;  /* 0x0000008d847a723e */ /* 0x000fe400000000ff */
[----:B------:R-:W-:Y:S01]  /*3670*/  F2FP.F16.F32.PACK_AB R121, R139, R190 ;  /* 0x000000be8b79723e */ /* 0x000fe200000000ff */
[----:B------:R-:W1:Y:S01]  /*3680*/  LDC.64 R118, c[0x0][0x210] ;  /* 0x00008400ff767b82 */ /* 0x000e620000000a00 */
[----:B------:R-:W-:Y:S02]  /*3690*/  F2FP.F16.F32.PACK_AB R120, R137, R230 ;  /* 0x000000e68978723e */ /* 0x000fe400000000ff */
[----:B------:R-:W-:Y:S02]  /*36a0*/  @P0 PRMT R104, R104, 0x5410, R241 ;  /* 0x0000541068680816 */ /* 0x000fe400000000f1 */
[----:B------:R-:W-:Y:S01]  /*36b0*/  @P0 PRMT R105, R105, 0x5410, R243 ;  /* 0x0000541069690816 */ /* 0x000fe200000000f3 */
[----:B------:R2:W-:Y:S01]  /*36c0*/  STG.E.128 desc[UR4][R142.64], R120 ;  /* 0x000000788e007986 */ /* 0x0005e2000c101d04 */
[----:B------:R-:W-:-:S02]  /*36d0*/  @P0 PRMT R106, R106, 0x5410, R145 ;  /* 0x000054106a6a0816 */ /* 0x000fc40000000091 */
[----:B------:R-:W-:Y:S02]  /*36e0*/  @P0 PRMT R107, R107, 0x5410, R156 ;  /* 0x000054106b6b0816 */ /* 0x000fe4000000009c */
[----:B------:R-:W-:Y:S02]  /*36f0*/  @P0 F2FP.F16.F32.PACK_AB R152, RZ, R152 ;  /* 0x00000098ff98023e */ /* 0x000fe400000000ff */
[----:B------:R-:W-:Y:S01]  /*3700*/  @P0 F2FP.F16.F32.PACK_AB R158, RZ, R158 ;  /* 0x0000009eff9e023e */ /* 0x000fe200000000ff */
[----:B------:R3:W-:Y:S01]  /*3710*/  @P0 STG.E.128 desc[UR4][R214.64], R104 ;  /* 0x00000068d6000986 */ /* 0x0007e2000c101d04 */
[----:B------:R-:W-:Y:S01]  /*3720*/  @P0 FSEL R0, R0, RZ, P3 ;  /* 0x000000ff00000208 */ /* 0x000fe20001800000 */
[----:B0-----:R-:W-:Y:S01]  /*3730*/  @P0 IMAD.WIDE.U32 R116, R211, 0x10, R116 ;  /* 0x00000010d3740825 */ /* 0x001fe200078e0074 */
[----:B------:R-:W-:Y:S01]  /*3740*/  @P0 F2FP.F16.F32.PACK_AB R229, RZ, R229 ;  /* 0x000000e5ffe5023e */ /* 0x000fe200000000ff */
[----:B------:R0:W-:Y:S01]  /*3750*/  @P2 STG.E.128 desc[UR4][R126.64], R100 ;  /* 0x000000647e002986 */ /* 0x0001e2000c101d04 */
[----:B------:R-:W-:-:S02]  /*3760*/  @P0 F2FP.F16.F32.PACK_AB R232, RZ, R232 ;  /* 0x000000e8ffe8023e */ /* 0x000fc400000000ff */
[----:B----4-:R-:W-:Y:S01]  /*3770*/  FSEL R112, R153, RZ, P4 ;  /* 0x000000ff99707208 */ /* 0x010fe20002000000 */
[----:B------:R0:W-:Y:S01]  /*3780*/  @P2 STG.E.128 desc[UR4][R126.64+0x10], R108 ;  /* 0x0000106c7e002986 */ /* 0x0001e2000c101d04 */
[----:B------:R-:W-:Y:S02]  /*3790*/  FSEL R114, R157, RZ, P5 ;  /* 0x000000ff9d727208 */ /* 0x000fe40002800000 */
[----:B------:R-:W-:Y:S02]  /*37a0*/  FSEL R231, R231, RZ, P1 ;  /* 0x000000ffe7e77208 */ /* 0x000fe40000800000 */
[----:B--2---:R-:W-:Y:S02]  /*37b0*/  FSEL R121, R150, RZ, P6 ;  /* 0x000000ff96797208 */ /* 0x004fe40003000000 */
[----:B------:R-:W-:Y:S02]  /*37c0*/  @P0 F2FP.F16.F32.PACK_AB R151, RZ, R151 ;  /* 0x00000097ff97023e */ /* 0x000fe400000000ff */
[----:B------:R-:W-:-:S02]  /*37d0*/  @P0 F2FP.F16.F32.PACK_AB R191, RZ, R191 ;  /* 0x000000bfffbf023e */ /* 0x000fc400000000ff */
[----:B------:R-:W-:Y:S02]  /*37e0*/  @P0 F2FP.F16.F32.PACK_AB R180, RZ, R180 ;  /* 0x000000b4ffb4023e */ /* 0x000fe400000000ff */
[----:B------:R-:W-:Y:S02]  /*37f0*/  @P0 F2FP.F16.F32.PACK_AB R0, RZ, R0 ;  /* 0x00000000ff00023e */ /* 0x000fe400000000ff */
[----:B---3--:R-:W-:Y:S02]  /*3800*/  @P0 PRMT R104, R152, 0x7610, R104 ;  /* 0x0000761098680816 */ /* 0x008fe40000000068 */
        /* <DEDUP_REMOVED lines=17> */
.L_x_2808:
        /* <DEDUP_REMOVED lines=64> */
.L_x_2807:
[----:B------:R-:W-:Y:S05]  /*3d20*/  BSYNC B0 ;  /* 0x0000000000007941 */ /* 0x000fea0003800000 */
.L_x_2805:
        /* <DEDUP_REMOVED lines=187> */
.L_x_2809:
        /* <DEDUP_REMOVED lines=8> */
.L_x_2812:
[----:B------:R-:W-:Y:S05]  /*4960*/  BSYNC B2 ;  /* 0x0000000000027941 */ /* 0x000fea0003800000 */
.L_x_2811:
        /* <DEDUP_REMOVED lines=8> */
.L_x_2813:
[----:B------:R-:W-:Y:S01]  /*49f0*/  FADD.FTZ R155, R140, R155 ;  /* 0x0000009b8c9b7221 */ /* 0x000fe20000010000 */
[----:B------:R-:W-:-:S04]  /*4a00*/  HFMA2.MMA R242, -RZ, RZ, 0, 1.1920928955078125e-07 ;  /* 0x00000002fff27435 */ /* 0x000fc800000001ff */
[----:B------:R-:W-:Y:S02]  /*4a10*/  MOV R243, R155 ;  /* 0x0000009b00f37202 */ /* 0x000fe40000000f00 */
[----:B------:R-:W-:-:S07]  /*4a20*/  MOV R159, R240 ;  /* 0x000000f0009f7202 */ /* 0x000fce0000000f00 */
[----:B------:R-:W-:Y:S05]  /*4a30*/  WARPSYNC.COLLECTIVE R238, `(.L_x_2814) ;  /* 0x00000000ee087348 */ /* 0x000fea0003c00000 */
[----:B------:R0:W1:Y:S02]  /*4a40*/  SHFL.BFLY P1, R240, R243, R242, R245 ;  /* 0x0c0000f2f3f07389 */ /* 0x00006400000200f5 */
[----:B01----:R-:W-:Y:S01]  /*4a50*/  ENDCOLLECTIVE ;  /* 0x000000000000791b */ /* 0x003fe20003800000 */
.L_x_2814:
[----:B------:R-:W-:-:S05]  /*4a60*/  FADD.FTZ R159, R136, R159 ;  /* 0x0000009f889f7221 */ /* 0x000fca0000010000 */
[----:B------:R-:W-:Y:S02]  /*4a70*/  MOV R243, R159 ;  /* 0x0000009f00f37202 */ /* 0x000fe40000000f00 */
[----:B------:R-:W-:-:S07]  /*4a80*/  MOV R142, R240 ;  /* 0x000000f0008e7202 */ /* 0x000fce0000000f00 */
[----:B------:R-:W-:Y:S05]  /*4a90*/  WARPSYNC.COLLECTIVE R238, `(.L_x_2815) ;  /* 0x00000000ee087348 */ /* 0x000fea0003c00000 */
[----:B------:R0:W1:Y:S02]  /*4aa0*/  SHFL.BFLY P1, R240, R243, R242, R245 ;  /* 0x0c0000f2f3f07389 */ /* 0x00006400000200f5 */
[----:B01----:R-:W-:Y:S01]  /*4ab0*/  ENDCOLLECTIVE ;  /* 0x000000000000791b */ /* 0x003fe20003800000 */
.L_x_2815:
[----:B------:R-:W-:Y:S01]  /*4ac0*/  FADD.FTZ R142, R155, R142 ;  /* 0x0000008e9b8e7221 */ /* 0x000fe20000010000 */
[----:B------:R-:W-:-:S04]  /*4ad0*/  HFMA2.MMA R242, -RZ, RZ, 0, 2.384185791015625e-07 ;  /* 0x00000004fff27435 */ /* 0x000fc800000001ff */
[----:B------:R-:W-:Y:S02]  /*4ae0*/  MOV R243, R142 ;  /* 0x0000008e00f37202 */ /* 0x000fe40000000f00 */
[----:B------:R-:W-:-:S07]  /*4af0*/  MOV R236, R240 ;  /* 0x000000f000ec7202 */ /* 0x000fce0000000f00 */
[----:B------:R-:W-:Y:S05]  /*4b00*/  WARPSYNC.COLLECTIVE R238, `(.L_x_2816) ;  /* 0x00000000ee087348 */ /* 0x000fea0003c00000 */
[----:B------:R0:W1:Y:S02]  /*4b10*/  SHFL.BFLY P1, R240, R243, R242, R245 ;  /* 0x0c0000f2f3f07389 */ /* 0x00006400000200f5 */
[----:B01----:R-:W-:Y:S01]  /*4b20*/  ENDCOLLECTIVE ;  /* 0x000000000000791b */ /* 0x003fe20003800000 */
.L_x_2816:
[----:B------:R-:W-:-:S05]  /*4b30*/  FADD.FTZ R236, R159, R236 ;  /* 0x000000ec9fec7221 */ /* 0x000fca0000010000 */
[----:B------:R-:W-:Y:S02]  /*4b40*/  MOV R243, R236 ;  /* 0x000000ec00f37202 */ /* 0x000fe40000000f00 */
[----:B------:R-:W-:-:S07]  /*4b50*/  MOV R239, R240 ;  /* 0x000000f000ef7202 */ /* 0x000fce0000000f00 */
[----:B------:R-:W-:Y:S05]  /*4b60*/  WARPSYNC.COLLECTIVE R238, `(.L_x_2817) ;  /* 0x00000000ee087348 */ /* 0x000fea0003c00000 */
[----:B------:R0:W1:Y:S02]  /*4b70*/  SHFL.BFLY P1, R240, R243, R242, R245 ;  /* 0x0c0000f2f3f07389 */ /* 0x00006400000200f5 */
[----:B01----:R-:W-:Y:S01]  /*4b80*/  ENDCOLLECTIVE ;  /* 0x000000000000791b */ /* 0x003fe20003800000 */
.L_x_2817:
[----:B------:R-:W-:Y:S01]  /*4b90*/  FADD.FTZ R239, R142, R239 ;  /* 0x000000ef8eef7221 */ /* 0x000fe20000010000 */
[----:B------:R-:W-:-:S04]  /*4ba0*/  HFMA2.MMA R242, -RZ, RZ, 0, 4.76837158203125e-07 ;  /* 0x00000008fff27435 */ /* 0x000fc800000001ff */
[----:B------:R-:W-:Y:S02]  /*4bb0*/  MOV R243, R239 ;  /* 0x000000ef00f37202 */ /* 0x000fe40000000f00 */
[----:B------:R-:W-:-:S07]  /*4bc0*/  MOV R241, R240 ;  /* 0x000000f000f17202 */ /* 0x000fce0000000f00 */
[----:B------:R-:W-:Y:S05]  /*4bd0*/  WARPSYNC.COLLECTIVE R238, `(.L_x_2818) ;  /* 0x00000000ee087348 */ /* 0x000fea0003c00000 */
[----:B------:R0:W1:Y:S02]  /*4be0*/  SHFL.BFLY P1, R240, R243, R242, R245 ;  /* 0x0c0000f2f3f07389 */ /* 0x00006400000200f5 */
[----:B01----:R-:W-:Y:S01]  /*4bf0*/  ENDCOLLECTIVE ;  /* 0x000000000000791b */ /* 0x003fe20003800000 */
.L_x_2818:
[----:B------:R-:W-:-:S05]  /*4c00*/  FADD.FTZ R241, R236, R241 ;  /* 0x000000f1ecf17221 */ /* 0x000fca0000010000 */
[----:B------:R-:W-:Y:S02]  /*4c10*/  MOV R243, R241 ;  /* 0x000000f100f37202 */ /* 0x000fe40000000f00 */
[----:B------:R-:W-:-:S07]  /*4c20*/  MOV R136, R240 ;  /* 0x000000f000887202 */ /* 0x000fce0000000f00 */
[----:B------:R-:W-:Y:S05]  /*4c30*/  WARPSYNC.COLLECTIVE R238, `(.L_x_2819) ;  /* 0x00000000ee087348 */ /* 0x000fea0003c00000 */
[----:B------:R0:W1:Y:S02]  /*4c40*/  SHFL.BFLY P1, R240, R243, R242, R245 ;  /* 0x0c0000f2f3f07389 */ /* 0x00006400000200f5 */
[----:B01----:R-:W-:Y:S01]  /*4c50*/  ENDCOLLECTIVE ;  /* 0x000000000000791b */ /* 0x003fe20003800000 */
.L_x_2819:
[----:B------:R-:W-:Y:S01]  /*4c60*/  FADD.FTZ R136, R239, R136 ;  /* 0x00000088ef887221 */ /* 0x000fe20000010000 */
[----:B------:R-:W-:-:S04]  /*4c70*/  HFMA2.MMA R242, -RZ, RZ, 0, 9.5367431640625e-07 ;  /* 0x00000010fff27435 */ /* 0x000fc800000001ff */
[----:B------:R-:W-:Y:S02]  /*4c80*/  MOV R243, R136 ;  /* 0x0000008800f37202 */ /* 0x000fe40000000f00 */
[----:B------:R-:W-:-:S07]  /*4c90*/  MOV R140, R240 ;  /* 0x000000f0008c7202 */ /* 0x000fce0000000f00 */
[----:B------:R-:W-:Y:S05]  /*4ca0*/  WARPSYNC.COLLECTIVE R238, `(.L_x_2820) ;  /* 0x00000000ee087348 */ /* 0x000fea0003c00000 */
[----:B------:R0:W1:Y:S02]  /*4cb0*/  SHFL.BFLY P1, R240, R243, R242, R245 ;  /* 0x0c0000f2f3f07389 */ /* 0x00006400000200f5 */
[----:B01----:R-:W-:Y:S01]  /*4cc0*/  ENDCOLLECTIVE ;  /* 0x000000000000791b */ /* 0x003fe20003800000 */
.L_x_2820:
[----:B------:R-:W-:-:S05]  /*4cd0*/  FADD.FTZ R140, R241, R140 ;  /* 0x0000008cf18c7221 */ /* 0x000fca0000010000 */
[----:B------:R-:W-:Y:S02]  /*4ce0*/  MOV R243, R140 ;  /* 0x0000008c00f37202 */ /* 0x000fe40000000f00 */
[----:B------:R-:W-:-:S07]  /*4cf0*/  MOV R159, R240 ;  /* 0x000000f0009f7202 */ /* 0x000fce0000000f00 */
[----:B------:R-:W-:Y:S05]  /*4d00*/  WARPSYNC.COLLECTIVE R238, `(.L_x_2821) ;  /* 0x00000000ee087348 */ /* 0x000fea0003c00000 */
[----:B------:R0:W1:Y:S02]  /*4d10*/  SHFL.BFLY P1, R240, R243, R242, R245 ;  /* 0x0c0000f2f3f07389 */ /* 0x00006400000200f5 */
[----:B01----:R-:W-:Y:S01]  /*4d20*/  ENDCOLLECTIVE ;  /* 0x000000000000791b */ /* 0x003fe20003800000 */
.L_x_2821:
[----:B------:R-:W-:Y:S01]  /*4d30*/  MOV R155, R240 ;  /* 0x000000f0009b7202 */ /* 0x000fe20000000f00 */
[----:B------:R-:W-:Y:S06]  /*4d40*/  BRA `(.L_x_2822) ;  /* 0xffffffcc00c07947 */ /* 0x000fec000383ffff */
.L_x_2823:
        /* <DEDUP_REMOVED lines=11> */
.L_x_3813:


//--------------------- .text._ZN10layer_norm31ln_parallel_residual_bwd_kernelINS_13Kernel_traitsI6__halfffffjLj1024ELj1ELj4ELj1ELj16ENS_18Kernel_traits_baseILj1024ES2_ffffjLj128EEEEELb0ELb0ELb0EEEvNS_9BwdParamsE --------------------------
	.section	.text._ZN10layer_norm31ln_parallel_residual_bwd_kernelINS_13Kernel_traitsI6__halfffffjLj1024ELj1ELj4ELj1ELj16ENS_18Kernel_traits_baseILj1024ES2_ffffjLj128EEEEELb0ELb0ELb0EEEvNS_9BwdParamsE,"ax",@progbits
	.align	128
        .global         _ZN10layer_norm31ln_parallel_residual_bwd_kernelINS_13Kernel_traitsI6__halfffffjLj1024ELj1ELj4ELj1ELj16ENS_18Kernel_traits_baseILj1024ES2_ffffjLj128EEEEELb0ELb0ELb0EEEvNS_9BwdParamsE
        .type           _ZN10layer_norm31ln_parallel_residual_bwd_kernelINS_13Kernel_traitsI6__halfffffjLj1024ELj1ELj4ELj1ELj16ENS_18Kernel_traits_baseILj1024ES2_ffffjLj128EEEEELb0ELb0ELb0EEEvNS_9BwdParamsE,@function
        .size           _ZN10layer_norm31ln_parallel_residual_bwd_kernelINS_13Kernel_traitsI6__halfffffjLj1024ELj1ELj4ELj1ELj16ENS_18Kernel_traits_baseILj1024ES2_ffffjLj128EEEEELb0ELb0ELb0EEEvNS_9BwdParamsE,(.L_x_3814 - _ZN10layer_norm31ln_parallel_residual_bwd_kernelINS_13Kernel_traitsI6__halfffffjLj1024ELj1ELj4ELj1ELj16ENS_18Kernel_traits_baseILj1024ES2_ffffjLj128EEEEELb0ELb0ELb0EEEvNS_9BwdParamsE)
        .other          _ZN10layer_norm31ln_parallel_residual_bwd_kernelINS_13Kernel_traitsI6__halfffffjLj1024ELj1ELj4ELj1ELj16ENS_18Kernel_traits_baseILj1024ES2_ffffjLj128EEEEELb0ELb0ELb0EEEvNS_9BwdParamsE,@"STO_CUDA_ENTRY STV_DEFAULT"
_ZN10layer_norm31ln_parallel_residual_bwd_kernelINS_13Kernel_traitsI6__halfffffjLj1024ELj1ELj4ELj1ELj16ENS_18Kernel_traits_baseILj1024ES2_ffffjLj128EEEEELb0ELb0ELb0EEEvNS_9BwdParamsE:
.text._ZN10layer_norm31ln_parallel_residual_bwd_kernelINS_13Kernel_traitsI6__halfffffjLj1024ELj1ELj4ELj1ELj16ENS_18Kernel_traits_baseILj1024ES2_ffffjLj128EEEEELb0ELb0ELb0EEEvNS_9BwdParamsE:
        /* <DEDUP_REMOVED lines=15> */
[----:B-1----:R-:W-:-:S02]  /*00f0*/  LOP3.LUT R0, R66, 0x1f, RZ, 0xc, !PT ;  /* 0x0000001f42007812 */ /* 0x002fc400078e0cff */
[----:B------:R-:W-:Y:S02]  /*0100*/  LOP3.LUT R46, R66, 0x1f, RZ, 0xc0, !PT ;  /* 0x0000001f422e7812 */ /* 0x000fe400078ec0ff */
[----:B------:R-:W-:Y:S02]  /*0110*/  LEA.HI.SX32 R0, R35, R0, 0x1e ;  /* 0x0000000023007211 */ /* 0x000fe400078ff2ff */
[----:B------:R-:W-:Y:S02]  /*0120*/  MOV R67, R46 ;  /* 0x0000002e00437202 */ /* 0x000fe40000000f00 */
[C---:B------:R-:W-:Y:S02]  /*0130*/  LOP3.LUT P3, RZ, R0.reuse, 0xffffffe0, RZ, 0xc0, !PT ;  /* 0xffffffe000ff7812 */ /* 0x040fe4000786c0ff */
[----:B------:R-:W-:Y:S02]  /*0140*/  ISETP.GE.U32.AND P6, PT, R0, 0x40, PT ;  /* 0x000000400000780c */ /* 0x000fe40003fc6070 */
[----:B------:R-:W-:-:S02]  /*0150*/  P2R R50, PR, RZ, 0x8 ;  /* 0x00000008ff327803 */ /* 0x000fc40000000000 */
[----:B------:R-:W-:Y:S02]  /*0160*/  P2R R38, PR, RZ, 0x40 ;  /* 0x00000040ff267803 */ /* 0x000fe40000000000 */
[C---:B------:R-:W-:Y:S01]  /*0170*/  ISETP.GE.U32.AND P0, PT, R0.reuse, 0x60, PT ;  /* 0x000000600000780c */ /* 0x040fe20003f06070 */
[----:B------:R-:W-:Y:S01]  /*0180*/  STL [R1], R50 ;  /* 0x0000003201007387 */ /* 0x000fe20000100800 */
[----:B------:R-:W-:Y:S02]  /*0190*/  P2R R68, PR, RZ, 0x40 ;  /* 0x00000040ff447803 */ /* 0x000fe40000000000 */
[C---:B------:R-:W-:Y:S01]  /*01a0*/  ISETP.GE.U32.AND P1, PT, R0.reuse, 0x80, PT ;  /* 0x000000800000780c */ /* 0x040fe20003f26070 */
[----:B------:R-:W0:Y:S01]  /*01b0*/  @P3 LDC.64 R34, c[0x0][0x260] ;  /* 0x00009800ff223b82 */ /* 0x000e220000000a00 */
[----:B------:R1:W-:Y:S01]  /*01c0*/  STL [R1+0x8], R38 ;  /* 0x0000082601007387 */ /* 0x0003e20000100800 */
[C---:B------:R-:W-:Y:S02]  /*01d0*/  ISETP.GE.U32.AND P2, PT, R0.reuse, 0xa0, PT ;  /* 0x000000a00000780c */ /* 0x040fe40003f46070 */
[----:B------:R-:W-:-:S02]  /*01e0*/  ISETP.GE.U32.AND P4, PT, R0, 0xe0, PT ;  /* 0x000000e00000780c */ /* 0x000fc40003f86070 */
[----:B------:R-:W-:Y:S02]  /*01f0*/  ISETP.GE.U32.AND P5, PT, R0, 0x100, PT ;  /* 0x000001000000780c */ /* 0x000fe40003fa6070 */
[----:B------:R-:W2:Y:S08]  /*0200*/  @P3 LDC.64 R36, c[0x0][0x268] ;  /* 0x00009a00ff243b82 */ /* 0x000eb00000000a00 */
[----:B-1----:R-:W1:Y:S08]  /*0210*/  @P6 LDC.64 R38, c[0x0][0x260] ;  /* 0x00009800ff266b82 */ /* 0x002e700000000a00 */
[----:B------:R-:W3:Y:S01]  /*0220*/  @P6 LDC.64 R40, c[0x0][0x268] ;  /* 0x00009a00ff286b82 */ /* 0x000ee20000000a00 */
[----:B0-----:R-:W-:-:S04]  /*0230*/  @P3 IMAD.WIDE.U32 R34, R67, 0x8, R34 ;  /* 0x0000000843223825 */ /* 0x001fc800078e0022 */
[C---:B--2---:R-:W-:Y:S01]  /*0240*/  @P3 IMAD.WIDE.U32 R36, R67.reuse, 0x8, R36 ;  /* 0x0000000843243825 */ /* 0x044fe200078e0024 */
[----:B------:R-:W-:Y:S02]  /*0250*/  @P3 LOP3.LUT R67, R67, 0x20, RZ, 0xfc, !PT ;  /* 0x0000002043433812 */ /* 0x000fe400078efcff */
[----:B------:R-:W0:Y:S01]  /*0260*/  @P0 LDC.64 R42, c[0x0][0x260] ;  /* 0x00009800ff2a0b82 */ /* 0x000e220000000a00 */
[----:B------:R-:W-:Y:S02]  /*0270*/  ISETP.GE.U32.AND P3, PT, R0, 0xc0, PT ;  /* 0x000000c00000780c */ /* 0x000fe40003f66070 */
[----:B------:R-:W-:Y:S01]  /*0280*/  P2R R0, PR, RZ, 0x20 ;  /* 0x00000020ff007803 */ /* 0x000fe20000000000 */
[----:B-1----:R-:W-:-:S04]  /*0290*/  @P6 IMAD.WIDE.U32 R38, R67, 0x8, R38 ;  /* 0x0000000843266825 */ /* 0x002fc800078e0026 */
[----:B------:R-:W1:Y:S01]  /*02a0*/  @P0 LDC.64 R44, c[0x0][0x268] ;  /* 0x00009a00ff2c0b82 */ /* 0x000e620000000a00 */
[----:B------:R2:W-:Y:S01]  /*02b0*/  STL [R1+0x4], R0 ;  /* 0x0000040001007387 */ /* 0x0005e20000100800 */
[C---:B---3--:R-:W-:Y:S01]  /*02c0*/  @P6 IMAD.WIDE.U32 R40, R67.reuse, 0x8, R40 ;  /* 0x0000000843286825 */ /* 0x048fe200078e0028 */
[----:B------:R-:W-:-:S05]  /*02d0*/  @P6 IADD3 R67, R67, 0x20, RZ ;  /* 0x0000002043436810 */ /* 0x000fca0007ffe0ff */
[----:B------:R-:W3:Y:S01]  /*02e0*/  @P1 LDC.64 R46, c[0x0][0x260] ;  /* 0x00009800ff2e1b82 */ /* 0x000ee20000000a00 */
[----:B------:R-:W-:Y:S01]  /*02f0*/  ISETP.NE.AND P6, PT, R50, RZ, PT ;  /* 0x000000ff3200720c */ /* 0x000fe20003fc5270 */
[----:B0-----:R-:W-:-:S06]  /*0300*/  @P0 IMAD.WIDE.U32 R42, R67, 0x8, R42 ;  /* 0x00000008432a0825 */ /* 0x001fcc00078e002a */
[----:B------:R-:W0:Y:S01]  /*0310*/  @P1 LDC.64 R48, c[0x0][0x268] ;  /* 0x00009a00ff301b82 */ /* 0x000e220000000a00 */
[----:B------:R-:W5:Y:S01]  /*0320*/  @P0 LDG.E.64 R28, desc[UR4][R42.64] ;  /* 0x000000042a1c0981 */ /* 0x000f62000c1e1b00 */
[----:B-1----:R-:W-:-:S04]  /*0330*/  @P0 IMAD.WIDE.U32 R44, R67, 0x8, R44 ;  /* 0x00000008432c0825 */ /* 0x002fc800078e002c */
[----:B------:R-:W5:Y:S02]  /*0340*/  @P6 LDG.E.64 R32, desc[UR4][R34.64] ;  /* 0x0000000422206981 */ /* 0x000f64000c1e1b00 */
[----:B------:R-:W1:Y:S01]  /*0350*/  @P2 LDC.64 R50, c[0x0][0x260] ;  /* 0x00009800ff322b82 */ /* 0x000e620000000a00 */
[----:B------:R-:W-:Y:S01]  /*0360*/  @P0 IADD3 R67, R67, 0x20, RZ ;  /* 0x0000002043430810 */ /* 0x000fe20007ffe0ff */
[----:B------:R-:W5:Y:S01]  /*0370*/  @P6 LDG.E.64 R16, desc[UR4][R36.64] ;  /* 0x0000000424106981 */ /* 0x000f62000c1e1b00 */
[----:B------:R-:W-:-:S03]  /*0380*/  ISETP.NE.AND P6, PT, R68, RZ, PT ;  /* 0x000000ff4400720c */ /* 0x000fc60003fc5270 */
[C---:B---3--:R-:W-:Y:S02]  /*0390*/  @P1 IMAD.WIDE.U32 R46, R67.reuse, 0x8, R46 ;  /* 0x00000008432e1825 */ /* 0x048fe400078e002e */
[----:B------:R-:W3:Y:S08]  /*03a0*/  @P2 LDC.64 R52, c[0x0][0x268] ;  /* 0x00009a00ff342b82 */ /* 0x000ef00000000a00 */
[----:B------:R-:W4:Y:S01]  /*03b0*/  @P3 LDC.64 R54, c[0x0][0x260] ;  /* 0x00009800ff363b82 */ /* 0x000f220000000a00 */
[----:B------:R-:W5:Y:S01]  /*03c0*/  @P6 LDG.E.64 R24, desc[UR4][R40.64] ;  /* 0x0000000428186981 */ /* 0x000f62000c1e1b00 */
[C---:B0-----:R-:W-:Y:S01]  /*03d0*/  @P1 IMAD.WIDE.U32 R48, R67.reuse, 0x8, R48 ;  /* 0x0000000843301825 */ /* 0x041fe200078e0030 */
[----:B------:R-:W-:-:S02]  /*03e0*/  @P1 IADD3 R67, R67, 0x20, RZ ;  /* 0x0000002043431810 */ /* 0x000fc40007ffe0ff */
[----:B------:R0:W5:Y:S03]  /*03f0*/  @P6 LDG.E.64 R18, desc[UR4][R38.64] ;  /* 0x0000000426126981 */ /* 0x000166000c1e1b00 */
[----:B------:R-:W2:Y:S01]  /*0400*/  @P3 LDC.64 R56, c[0x0][0x268] ;  /* 0x00009a00ff383b82 */ /* 0x000ea20000000a00 */
[----:B-1----:R-:W-:-:S07]  /*0410*/  @P2 IMAD.WIDE.U32 R50, R67, 0x8, R50 ;  /* 0x0000000843322825 */ /* 0x002fce00078e0032 */
[----:B------:R-:W1:Y:S01]  /*0420*/  @P4 LDC.64 R58, c[0x0][0x260] ;  /* 0x00009800ff3a4b82 */ /* 0x000e620000000a00 */
[----:B0-----:R-:W0:Y:S01]  /*0430*/  S2R R39, SR_CTAID.X ;  /* 0x0000000000277919 */ /* 0x001e220000002500 */
[C---:B---3--:R-:W-:Y:S01]  /*0440*/  @P2 IMAD.WIDE.U32 R52, R67.reuse, 0x8, R52 ;  /* 0x0000000843342825 */ /* 0x048fe200078e0034 */
[----:B------:R-:W-:-:S05]  /*0450*/  @P2 IADD3 R67, R67, 0x20, RZ ;  /* 0x0000002043432810 */ /* 0x000fca0007ffe0ff */
[----:B------:R-:W3:Y:S08]  /*0460*/  @P4 LDC.64 R60, c[0x0][0x268] ;  /* 0x00009a00ff3c4b82 */ /* 0x000ef00000000a00 */
[----:B------:R-:W3:Y:S08]  /*0470*/  @P5 LDC.64 R62, c[0x0][0x260] ;  /* 0x00009800ff3e5b82 */ /* 0x000ef00000000a00 */
[----:B------:R-:W3:Y:S01]  /*0480*/  @P5 LDC.64 R64, c[0x0][0x268] ;  /* 0x00009a00ff405b82 */ /* 0x000ee20000000a00 */
[C---:B----4-:R-:W-:Y:S01]  /*0490*/  @P3 IMAD.WIDE.U32 R54, R67.reuse, 0x8, R54 ;  /* 0x0000000843363825 */ /* 0x050fe200078e0036 */
[----:B--2---:R-:W-:Y:S01]  /*04a0*/  SHF.R.U32.HI R0, RZ, 0x5, R66 ;  /* 0x00000005ff007819 */ /* 0x004fe20000011642 */
[----:B------:R-:W-:Y:S01]  /*04b0*/  BSSY B0, `(.L_x_2824) ;  /* 0x00004ef000007945 */ /* 0x000fe20003800000 */
[----:B------:R-:W5:Y:S01]  /*04c0*/  @P0 LDG.E.64 R14, desc[UR4][R44.64] ;  /* 0x000000042c0e0981 */ /* 0x000f62000c1e1b00 */
[C---:B------:R-:W-:Y:S01]  /*04d0*/  @P3 IMAD.WIDE.U32 R56, R67.reuse, 0x8, R56 ;  /* 0x0000000843383825 */ /* 0x040fe200078e0038 */
[----:B------:R-:W-:-:S02]  /*04e0*/  @P3 IADD3 R67, R67, 0x20, RZ ;  /* 0x0000002043433810 */ /* 0x000fc40007ffe0ff */
[----:B------:R-:W-:Y:S01]  /*04f0*/  CS2R R168, SRZ ;  /* 0x0000000000a87805 */ /* 0x000fe2000001ff00 */
[----:B------:R-:W5:Y:S02]  /*0500*/  @P1 LDG.E.64 R20, desc[UR4][R46.64] ;  /* 0x000000042e141981 */ /* 0x000f64000c1e1b00 */
[----:B-1----:R-:W-:Y:S01]  /*0510*/  @P4 IMAD.WIDE.U32 R58, R67, 0x8, R58 ;  /* 0x00000008433a4825 */ /* 0x002fe200078e003a */
[----:B0-----:R-:W-:Y:S01]  /*0520*/  LEA R38, R39, R0, 0x2 ;  /* 0x0000000027267211 */ /* 0x001fe200078e10ff */
[----:B------:R-:W5:Y:S02]  /*0530*/  @P1 LDG.E.64 R26, desc[UR4][R48.64] ;  /* 0x00000004301a1981 */ /* 0x000f64000c1e1b00 */
[C---:B---3--:R-:W-:Y:S01]  /*0540*/  @P4 IMAD.WIDE.U32 R60, R67.reuse, 0x8, R60 ;  /* 0x00000008433c4825 */ /* 0x048fe200078e003c */
[----:B------:R-:W-:Y:S01]  /*0550*/  @P4 IADD3 R67, R67, 0x20, RZ ;  /* 0x0000002043434810 */ /* 0x000fe20007ffe0ff */
[----:B------:R-:W5:Y:S04]  /*0560*/  @P2 LDG.E.64 R30, desc[UR4][R50.64] ;  /* 0x00000004321e2981 */ /* 0x000f68000c1e1b00 */
[C---:B------:R-:W-:Y:S01]  /*0570*/  @P5 IMAD.WIDE.U32 R34, R67.reuse, 0x8, R62 ;  /* 0x0000000843225825 */ /* 0x040fe200078e003e */
[----:B------:R-:W5:Y:S03]  /*0580*/  @P2 LDG.E.64 R22, desc[UR4][R52.64] ;  /* 0x0000000434162981 */ /* 0x000f66000c1e1b00 */
[----:B------:R-:W-:Y:S01]  /*0590*/  @P5 IMAD.WIDE.U32 R36, R67, 0x8, R64 ;  /* 0x0000000843245825 */ /* 0x000fe200078e0040 */
[----:B------:R-:W5:Y:S04]  /*05a0*/  @P5 LDG.E.64 R4, desc[UR4][R34.64] ;  /* 0x0000000422045981 */ /* 0x000f68000c1e1b00 */
[----:B------:R-:W5:Y:S01]  /*05b0*/  @P5 LDG.E.64 R2, desc[UR4][R36.64] ;  /* 0x0000000424025981 */ /* 0x000f62000c1e1b00 */
[----:B------:R-:W-:-:S02]  /*05c0*/  ISETP.GE.AND P5, PT, R38, UR6, PT ;  /* 0x0000000626007c0c */ /* 0x000fc4000bfa6270 */
[----:B------:R-:W-:Y:S02]  /*05d0*/  CS2R R170, SRZ ;  /* 0x0000000000aa7805 */ /* 0x000fe4000001ff00 */
[----:B------:R-:W-:Y:S01]  /*05e0*/  CS2R R164, SRZ ;  /* 0x0000000000a47805 */ /* 0x000fe2000001ff00 */
[----:B------:R-:W5:Y:S01]  /*05f0*/  @P3 LDG.E.64 R12, desc[UR4][R54.64] ;  /* 0x00000004360c3981 */ /* 0x000f62000c1e1b00 */
[----:B------:R-:W-:Y:S02]  /*0600*/  CS2R R166, SRZ ;  /* 0x0000000000a67805 */ /* 0x000fe4000001ff00 */
[----:B------:R-:W-:Y:S02]  /*0610*/  CS2R R160, SRZ ;  /* 0x0000000000a07805 */ /* 0x000fe4000001ff00 */
[----:B------:R-:W-:Y:S01]  /*0620*/  CS2R R162, SRZ ;  /* 0x0000000000a27805 */ /* 0x000fe2000001ff00 */
[----:B------:R-:W5:Y:S01]  /*0630*/  @P3 LDG.E.64 R10, desc[UR4][R56.64] ;  /* 0x00000004380a3981 */ /* 0x000f62000c1e1b00 */
[----:B------:R-:W-:-:S02]  /*0640*/  CS2R R156, SRZ ;  /* 0x00000000009c7805 */ /* 0x000fc4000001ff00 */
[----:B------:R-:W-:Y:S02]  /*0650*/  CS2R R158, SRZ ;  /* 0x00000000009e7805 */ /* 0x000fe4000001ff00 */
[----:B------:R-:W-:Y:S01]  /*0660*/  CS2R R152, SRZ ;  /* 0x0000000000987805 */ /* 0x000fe2000001ff00 */
[----:B------:R-:W5:Y:S01]  /*0670*/  @P4 LDG.E.64 R8, desc[UR4][R58.64] ;  /* 0x000000043a084981 */ /* 0x000f62000c1e1b00 */
[----:B------:R-:W-:Y:S02]  /*0680*/  CS2R R154, SRZ ;  /* 0x00000000009a7805 */ /* 0x000fe4000001ff00 */
[----:B------:R-:W-:Y:S02]  /*0690*/  CS2R R148, SRZ ;  /* 0x0000000000947805 */ /* 0x000fe4000001ff00 */
[----:B------:R-:W-:Y:S01]  /*06a0*/  CS2R R150, SRZ ;  /* 0x0000000000967805 */ /* 0x000fe2000001ff00 */
[----:B------:R0:W5:Y:S01]  /*06b0*/  @P4 LDG.E.64 R6, desc[UR4][R60.64] ;  /* 0x000000043c064981 */ /* 0x000162000c1e1b00 */
        /* <DEDUP_REMOVED lines=53> */
[----:B-----5:R-:W-:Y:S01]  /*0a10*/  MOV R37, R24 ;  /* 0x0000001800257202 */ /* 0x020fe20000000f00 */
[----:B------:R-:W-:Y:S01]  /*0a20*/  HFMA2.MMA R169, -RZ, RZ, 0, 0 ;  /* 0x00000000ffa97435 */ /* 0x000fe200000001ff */
[----:B------:R-:W-:Y:S02]  /*0a30*/  SHF.R.U64 R189, R24, 0x10, R25 ;  /* 0x0000001018bd7819 */ /* 0x000fe40000001219 */
[----:B------:R-:W-:Y:S02]  /*0a40*/  MOV R42, R26 ;  /* 0x0000001a002a7202 */ /* 0x000fe40000000f00 */
[----:B------:R-:W-:Y:S02]  /*0a50*/  SHF.R.U64 R181, R26, 0x10, R27 ;  /* 0x000000101ab57819 */ /* 0x000fe4000000121b */
[----:B------:R-:W-:Y:S02]  /*0a60*/  MOV R34, R32 ;  /* 0x0000002000227202 */ /* 0x000fe40000000f00 */
[----:B------:R-:W-:-:S02]  /*0a70*/  SHF.R.U64 R194, R32, 0x10, R33 ;  /* 0x0000001020c27819 */ /* 0x000fc40000001221 */
[----:B------:R-:W-:Y:S01]  /*0a80*/  MOV R35, R33 ;  /* 0x0000002100237202 */ /* 0x000fe20000000f00 */
[----:B------:R-:W-:Y:S01]  /*0a90*/  HADD2.F32 R195, -RZ, R34.H0_H0 ;  /* 0x20000022ffc37230 */ /* 0x000fe20000004100 */
[----:B------:R-:W-:Y:S02]  /*0aa0*/  SHF.R.U32.HI R192, RZ, 0x10, R33 ;  /* 0x00000010ffc07819 */ /* 0x000fe40000011621 */
[----:B------:R-:W-:Y:S01]  /*0ab0*/  MOV R24, R28 ;  /* 0x0000001c00187202 */ /* 0x000fe20000000f00 */
[----:B------:R-:W-:Y:S01]  /*0ac0*/  HADD2.F32 R34, -RZ, R35.H0_H0 ;  /* 0x20000023ff227230 */ /* 0x000fe20000004100 */
[--C-:B------:R-:W-:Y:S01]  /*0ad0*/  SHF.R.U64 R186, R28, 0x10, R29.reuse ;  /* 0x000000101cba7819 */ /* 0x100fe2000000121d */
[----:B------:R-:W-:Y:S01]  /*0ae0*/  HADD2.F32 R35, -RZ, R192.H0_H0 ;  /* 0x200000c0ff237230 */ /* 0x000fe20000004100 */
[----:B------:R-:W-:Y:S01]  /*0af0*/  MOV R41, R29 ;  /* 0x0000001d00297202 */ /* 0x000fe20000000f00 */
[----:B------:R-:W-:Y:S01]  /*0b00*/  STL [R1+0x108], R195 ;  /* 0x000108c301007387 */ /* 0x000fe20000100800 */
[----:B------:R-:W-:-:S02]  /*0b10*/  SHF.R.U32.HI R184, RZ, 0x10, R29 ;  /* 0x00000010ffb87819 */ /* 0x000fc4000001161d */
[--C-:B------:R-:W-:Y:S02]  /*0b20*/  SHF.R.U64 R182, R20, 0x10, R21.reuse ;  /* 0x0000001014b67819 */ /* 0x100fe40000001215 */
[----:B------:R-:W-:Y:S02]  /*0b30*/  MOV R43, R21 ;  /* 0x00000015002b7202 */ /* 0x000fe40000000f00 */
[----:B------:R-:W-:Y:S02]  /*0b40*/  SHF.R.U32.HI R180, RZ, 0x10, R21 ;  /* 0x00000010ffb47819 */ /* 0x000fe40000011615 */
[----:B------:R-:W-:Y:S02]  /*0b50*/  MOV R26, R30 ;  /* 0x0000001e001a7202 */ /* 0x000fe40000000f00 */
[----:B------:R-:W-:Y:S02]  /*0b60*/  SHF.R.U64 R178, R30, 0x10, R31 ;  /* 0x000000101eb27819 */ /* 0x000fe4000000121f */
[----:B------:R-:W-:-:S02]  /*0b70*/  MOV R173, R31 ;  /* 0x0000001f00ad7202 */ /* 0x000fc40000000f00 */
[----:B------:R-:W-:Y:S02]  /*0b80*/  SHF.R.U32.HI R176, RZ, 0x10, R31 ;  /* 0x00000010ffb07819 */ /* 0x000fe4000001161f */
[----:B------:R-:W-:Y:S02]  /*0b90*/  MOV R32, R16 ;  /* 0x0000001000207202 */ /* 0x000fe40000000f00 */
[--C-:B------:R-:W-:Y:S02]  /*0ba0*/  SHF.R.U64 R193, R16, 0x10, R17.reuse ;  /* 0x0000001010c17819 */ /* 0x100fe40000001211 */
[----:B------:R-:W-:Y:S01]  /*0bb0*/  MOV R33, R17 ;  /* 0x0000001100217202 */ /* 0x000fe20000000f00 */
[----:B------:R-:W-:Y:S01]  /*0bc0*/  HADD2.F32 R32, -RZ, R32.H0_H0 ;  /* 0x20000020ff207230 */ /* 0x000fe20000004100 */
[----:B------:R-:W-:Y:S02]  /*0bd0*/  SHF.R.U32.HI R191, RZ, 0x10, R17 ;  /* 0x00000010ffbf7819 */ /* 0x000fe40000011611 */
[----:B------:R-:W-:Y:S01]  /*0be0*/  SHF.R.U64 R190, R18, 0x10, R19 ;  /* 0x0000001012be7819 */ /* 0x000fe20000001213 */
[----:B------:R-:W-:Y:S01]  /*0bf0*/  HADD2.F32 R33, -RZ, R33.H0_H0 ;  /* 0x20000021ff217230 */ /* 0x000fe20000004100 */
[----:B------:R-:W-:-:S02]  /*0c00*/  MOV R39, R19 ;  /* 0x0000001300277202 */ /* 0x000fc40000000f00 */
[----:B------:R-:W-:Y:S02]  /*0c10*/  SHF.R.U32.HI R188, RZ, 0x10, R19 ;  /* 0x00000010ffbc7819 */ /* 0x000fe40000011613 */
[----:B------:R-:W-:Y:S02]  /*0c20*/  MOV R40, R25 ;  /* 0x0000001900287202 */ /* 0x000fe40000000f00 */
[----:B------:R-:W-:Y:S02]  /*0c30*/  SHF.R.U32.HI R187, RZ, 0x10, R25 ;  /* 0x00000010ffbb7819 */ /* 0x000fe40000011619 */
[--C-:B------:R-:W-:Y:S02]  /*0c40*/  SHF.R.U64 R185, R14, 0x10, R15.reuse ;  /* 0x000000100eb97819 */ /* 0x100fe4000000120f */
[----:B------:R-:W-:Y:S02]  /*0c50*/  MOV R28, R15 ;  /* 0x0000000f001c7202 */ /* 0x000fe40000000f00 */
[----:B------:R-:W-:-:S02]  /*0c60*/  SHF.R.U32.HI R183, RZ, 0x10, R15 ;  /* 0x00000010ffb77819 */ /* 0x000fc4000001160f */
[----:B------:R-:W-:Y:S01]  /*0c70*/  MOV R29, R20 ;  /* 0x00000014001d7202 */ /* 0x000fe20000000f00 */
[----:B------:R-:W-:Y:S01]  /*0c80*/  HADD2.F32 R28, -RZ, R28.H0_H0 ;  /* 0x2000001cff1c7230 */ /* 0x000fe20000004100 */
[----:B------:R-:W-:Y:S02]  /*0c90*/  MOV R172, R27 ;  /* 0x0000001b00ac7202 */ /* 0x000fe40000000f00 */
[----:B------:R-:W-:Y:S02]  /*0ca0*/  SHF.R.U32.HI R179, RZ, 0x10, R27 ;  /* 0x00000010ffb37819 */ /* 0x000fe4000001161b */
[--C-:B------:R-:W-:Y:S02]  /*0cb0*/  SHF.R.U64 R177, R22, 0x10, R23.reuse ;  /* 0x0000001016b17819 */ /* 0x100fe40000001217 */
[----:B------:R-:W-:Y:S02]  /*0cc0*/  MOV R30, R23 ;  /* 0x00000017001e7202 */ /* 0x000fe40000000f00 */
[----:B------:R-:W-:-:S02]  /*0cd0*/  SHF.R.U32.HI R175, RZ, 0x10, R23 ;  /* 0x00000010ffaf7819 */ /* 0x000fc40000011617 */
[--C-:B------:R-:W-:Y:S02]  /*0ce0*/  SHF.R.U64 R174, R12, 0x10, R13.reuse ;  /* 0x000000100cae7819 */ /* 0x100fe4000000120d */
[----:B------:R-:W-:Y:S02]  /*0cf0*/  MOV R21, R13 ;  /* 0x0000000d00157202 */ /* 0x000fe40000000f00 */
[----:B------:R-:W-:Y:S02]  /*0d00*/  SHF.R.U32.HI R31, RZ, 0x10, R13 ;  /* 0x00000010ff1f7819 */ /* 0x000fe4000001160d */
[----:B------:R-:W-:Y:S01]  /*0d10*/  MOV R36, R18 ;  /* 0x0000001200247202 */ /* 0x000fe20000000f00 */
[----:B------:R-:W-:Y:S01]  /*0d20*/  HADD2.F32 R21, -RZ, R21.H0_H0 ;  /* 0x20000015ff157230 */ /* 0x000fe20000004100 */
[----:B------:R-:W-:Y:S02]  /*0d30*/  MOV R25, R14 ;  /* 0x0000000e00197202 */ /* 0x000fe40000000f00 */
[----:B------:R-:W-:-:S02]  /*0d40*/  MOV R27, R22 ;  /* 0x00000016001b7202 */ /* 0x000fc40000000f00 */
        /* <DEDUP_REMOVED lines=10> */
[----:B------:R-:W-:Y:S02]  /*0df0*/  MOV R18, R8 ;  /* 0x0000000800127202 */ /* 0x000fe40000000f00 */
[----:B------:R-:W-:Y:S01]  /*0e00*/  MOV R14, R6 ;  /* 0x00000006000e7202 */ /* 0x000fe20000000f00 */
[----:B------:R-:W-:Y:S01]  /*0e10*/  HADD2.F32 R22, -RZ, R22.H0_H0 ;  /* 0x20000016ff167230 */ /* 0x000fe20000004100 */
[--C-:B------:R-:W-:Y:S01]  /*0e20*/  SHF.R.U64 R11, R6, 0x10, R7.reuse ;  /* 0x00000010060b7819 */ /* 0x100fe20000001207 */
[----:B------:R-:W-:Y:S01]  /*0e30*/  HADD2.F32 R18, -RZ, R18.H0_H0 ;  /* 0x20000012ff127230 */ /* 0x000fe20000004100 */
[----:B------:R-:W-:Y:S01]  /*0e40*/  MOV R9, R7 ;  /* 0x0000000700097202 */ /* 0x000fe20000000f00 */
[----:B------:R-:W-:Y:S01]  /*0e50*/  HADD2.F32 R14, -RZ, R14.H0_H0 ;  /* 0x2000000eff0e7230 */ /* 0x000fe20000004100 */
[----:B------:R-:W-:Y:S01]  /*0e60*/  SHF.R.U32.HI R12, RZ, 0x10, R7 ;  /* 0x00000010ff0c7819 */ /* 0x000fe20000011607 */
[----:B------:R-:W-:Y:S01]  /*0e70*/  HADD2.F32 R11, -RZ, R11.H0_H0 ;  /* 0x2000000bff0b7230 */ /* 0x000fe20000004100 */
[----:B------:R-:W-:-:S02]  /*0e80*/  MOV R10, R4 ;  /* 0x00000004000a7202 */ /* 0x000fc40000000f00 */
[--C-:B------:R-:W-:Y:S02]  /*0e90*/  SHF.R.U64 R7, R4, 0x10, R5.reuse ;  /* 0x0000001004077819 */ /* 0x100fe40000001205 */
[----:B------:R-:W-:Y:S02]  /*0ea0*/  MOV R6, R5 ;  /* 0x0000000500067202 */ /* 0x000fe40000000f00 */
[----:B------:R-:W-:Y:S02]  /*0eb0*/  SHF.R.U32.HI R8, RZ, 0x10, R5 ;  /* 0x00000010ff087819 */ /* 0x000fe40000011605 */
[----:B------:R-:W-:Y:S02]  /*0ec0*/  MOV R5, R2 ;  /* 0x0000000200057202 */ /* 0x000fe40000000f00 */
[----:B------:R-:W-:Y:S02]  /*0ed0*/  SHF.R.U64 R4, R2, 0x10, R3 ;  /* 0x0000001002047819 */ /* 0x000fe40000001203 */
[----:B------:R-:W-:Y:S01]  /*0ee0*/  MOV R2, R38 ;  /* 0x0000002600027202 */ /* 0x000fe20000000f00 */
[----:B------:R-:W-:Y:S01]  /*0ef0*/  HADD2.F32 R38, -RZ, R194.H0_H0 ;  /* 0x200000c2ff267230 */ /* 0x000fe20000004100 */
[----:B------:R-:W-:-:S02]  /*0f00*/  MOV R0, R3 ;  /* 0x0000000300007202 */ /* 0x000fc40000000f00 */
[----:B------:R-:W-:Y:S02]  /*0f10*/  SHF.R.U32.HI R3, RZ, 0x10, R3 ;  /* 0x00000010ff037819 */ /* 0x000fe40000011603 */
[----:B------:R-:W-:Y:S04]  /*0f20*/  STL [R1+0x100], R38 ;  /* 0x0001002601007387 */ /* 0x000fe80000100800 */
[----:B------:R0:W-:Y:S04]  /*0f30*/  STL [R1+0xf8], R34 ;  /* 0x0000f82201007387 */ /* 0x0001e80000100800 */
[----:B------:R-:W-:Y:S04]  /*0f40*/  STL [R1+0xf0], R35 ;  /* 0x0000f02301007387 */ /* 0x000fe80000100800 */
[----:B------:R1:W-:Y:S01]  /*0f50*/  STL [R1+0x104], R32 ;  /* 0x0001042001007387 */ /* 0x0003e20000100800 */
[----:B0-----:R-:W-:-:S05]  /*0f60*/  HADD2.F32 R34, -RZ, R193.H0_H0 ;  /* 0x200000c1ff227230 */ /* 0x001fca0000004100 */
[----:B------:R0:W-:Y:S01]  /*0f70*/  STL [R1+0xfc], R34 ;  /* 0x0000fc2201007387 */ /* 0x0001e20000100800 */
[----:B-1----:R-:W-:-:S03]  /*0f80*/  HADD2.F32 R32, -RZ, R191.H0_H0 ;  /* 0x200000bfff207230 */ /* 0x002fc60000004100 */
[----:B------:R1:W-:Y:S04]  /*0f90*/  STL [R1+0xf4], R33 ;  /* 0x0000f42101007387 */ /* 0x0003e80000100800 */
[----:B------:R2:W-:Y:S01]  /*0fa0*/  STL [R1+0xec], R32 ;  /* 0x0000ec2001007387 */ /* 0x0005e20000100800 */
[----:B0-----:R-:W-:Y:S02]  /*0fb0*/  HADD2.F32 R34, -RZ, R36.H0_H0 ;  /* 0x20000024ff227230 */ /* 0x001fe40000004100 */
[----:B-1----:R-:W-:-:S03]  /*0fc0*/  HADD2.F32 R33, -RZ, R190.H0_H0 ;  /* 0x200000beff217230 */ /* 0x002fc60000004100 */
[----:B------:R0:W-:Y:S01]  /*0fd0*/  STL [R1+0xe8], R34 ;  /* 0x0000e82201007387 */ /* 0x0001e20000100800 */
[----:B--2---:R-:W-:-:S03]  /*0fe0*/  HADD2.F32 R32, -RZ, R39.H0_H0 ;  /* 0x20000027ff207230 */ /* 0x004fc60000004100 */
        /* <DEDUP_REMOVED lines=10> */
[----:B------:R-:W-:Y:S01]  /*1090*/  STL [R1+0xd4], R34 ;  /* 0x0000d42201007387 */ /* 0x000fe20000100800 */
[----:B--2---:R-:W-:-:S03]  /*10a0*/  HADD2.F32 R32, -RZ, R24.H0_H0 ;  /* 0x20000018ff207230 */ /* 0x004fc60000004100 */
[----:B------:R0:W-:Y:S01]  /*10b0*/  STL [R1+0xcc], R33 ;  /* 0x0000cc2101007387 */ /* 0x0001e20000100800 */
[----:B------:R-:W-:-:S03]  /*10c0*/  HADD2.F32 R24, -RZ, R186.H0_H0 ;  /* 0x200000baff187230 */ /* 0x000fc60000004100 */
[----:B------:R1:W-:Y:S04]  /*10d0*/  STL [R1+0xc8], R32 ;  /* 0x0000c82001007387 */ /* 0x0003e80000100800 */
[----:B------:R2:W-:Y:S01]  /*10e0*/  STL [R1+0xc0], R24 ;  /* 0x0000c01801007387 */ /* 0x0005e20000100800 */
[----:B0-----:R-:W-:Y:S02]  /*10f0*/  HADD2.F32 R33, -RZ, R41.H0_H0 ;  /* 0x20000029ff217230 */ /* 0x001fe40000004100 */
[----:B-1----:R-:W-:-:S03]  /*1100*/  HADD2.F32 R32, -RZ, R184.H0_H0 ;  /* 0x200000b8ff207230 */ /* 0x002fc60000004100 */
[----:B------:R-:W-:Y:S01]  /*1110*/  STL [R1+0xb8], R33 ;  /* 0x0000b82101007387 */ /* 0x000fe20000100800 */
[----:B--2---:R-:W-:-:S03]  /*1120*/  HADD2.F32 R24, -RZ, R25.H0_H0 ;  /* 0x20000019ff187230 */ /* 0x004fc60000004100 */
[----:B------:R-:W-:Y:S01]  /*1130*/  STL [R1+0xb0], R32 ;  /* 0x0000b02001007387 */ /* 0x000fe20000100800 */
[----:B------:R-:W-:-:S03]  /*1140*/  HADD2.F32 R25, -RZ, R185.H0_H0 ;  /* 0x200000b9ff197230 */ /* 0x000fc60000004100 */
[----:B------:R0:W-:Y:S04]  /*1150*/  STL [R1+0xc4], R24 ;  /* 0x0000c41801007387 */ /* 0x0001e80000100800 */
        /* <DEDUP_REMOVED lines=19> */
[----:B------:R-:W-:Y:S01]  /*1290*/  STL [R1+0x8c], R28 ;  /* 0x00008c1c01007387 */ /* 0x000fe20000100800 */
[----:B0-----:R-:W-:Y:S02]  /*12a0*/  HADD2.F32 R24, -RZ, R26.H0_H0 ;  /* 0x2000001aff187230 */ /* 0x001fe40000004100 */
[----:B------:R-:W-:Y:S02]  /*12b0*/  HADD2.F32 R26, -RZ, R173.H0_H0 ;  /* 0x200000adff1a7230 */ /* 0x000fe40000004100 */
[----:B-1----:R-:W-:Y:S01]  /*12c0*/  HADD2.F32 R25, -RZ, R178.H0_H0 ;  /* 0x200000b2ff197230 */ /* 0x002fe20000004100 */
[----:B------:R0:W-:Y:S04]  /*12d0*/  STL [R1+0x88], R24 ;  /* 0x0000881801007387 */ /* 0x0001e80000100800 */
[----:B------:R1:W-:Y:S04]  /*12e0*/  STL [R1+0x80], R25 ;  /* 0x0000801901007387 */ /* 0x0003e80000100800 */
[----:B------:R2:W-:Y:S01]  /*12f0*/  STL [R1+0x78], R26 ;  /* 0x0000781a01007387 */ /* 0x0005e20000100800 */
[----:B0-----:R-:W-:-:S02]  /*1300*/  HADD2.F32 R24, -RZ, R176.H0_H0 ;  /* 0x200000b0ff187230 */ /* 0x001fc40000004100 */
[----:B-1----:R-:W-:-:S03]  /*1310*/  HADD2.F32 R25, -RZ, R27.H0_H0 ;  /* 0x2000001bff197230 */ /* 0x002fc60000004100 */
[----:B------:R0:W-:Y:S01]  /*1320*/  STL [R1+0x70], R24 ;  /* 0x0000701801007387 */ /* 0x0001e20000100800 */
[----:B--2---:R-:W-:-:S03]  /*1330*/  HADD2.F32 R26, -RZ, R177.H0_H0 ;  /* 0x200000b1ff1a7230 */ /* 0x004fc60000004100 */
[----:B------:R1:W-:Y:S04]  /*1340*/  STL [R1+0x84], R25 ;  /* 0x0000841901007387 */ /* 0x0003e80000100800 */
[----:B------:R-:W-:Y:S01]  /*1350*/  STL [R1+0x7c], R26 ;  /* 0x00007c1a01007387 */ /* 0x000fe20000100800 */
[----:B0-----:R-:W-:Y:S02]  /*1360*/  HADD2.F32 R24, -RZ, R30.H0_H0 ;  /* 0x2000001eff187230 */ /* 0x001fe40000004100 */
[----:B-1----:R-:W-:-:S03]  /*1370*/  HADD2.F32 R25, -RZ, R175.H0_H0 ;  /* 0x200000afff197230 */ /* 0x002fc60000004100 */
[----:B------:R0:W-:Y:S04]  /*1380*/  STL [R1+0x74], R24 ;  /* 0x0000741801007387 */ /* 0x0001e80000100800 */
[----:B------:R-:W-:Y:S04]  /*1390*/  STL [R1+0x6c], R25 ;  /* 0x00006c1901007387 */ /* 0x000fe80000100800 */
[----:B------:R1:W-:Y:S01]  /*13a0*/  STL [R1+0x68], R23 ;  /* 0x0000681701007387 */ /* 0x0003e20000100800 */
[----:B0-----:R-:W-:-:S05]  /*13b0*/  HADD2.F32 R24, -RZ, R174.H0_H0 ;  /* 0x200000aeff187230 */ /* 0x001fca0000004100 */
[----:B------:R-:W-:Y:S01]  /*13c0*/  STL [R1+0x60], R24 ;  /* 0x0000601801007387 */ /* 0x000fe20000100800 */
[----:B-1----:R-:W-:-:S03]  /*13d0*/  HADD2.F32 R23, -RZ, R31.H0_H0 ;  /* 0x2000001fff177230 */ /* 0x002fc60000004100 */
[----:B------:R0:W-:Y:S04]  /*13e0*/  STL [R1+0x58], R21 ;  /* 0x0000581501007387 */ /* 0x0001e80000100800 */
[----:B------:R-:W-:Y:S04]  /*13f0*/  STL [R1+0x50], R23 ;  /* 0x0000501701007387 */ /* 0x000fe80000100800 */
[----:B------:R-:W-:Y:S01]  /*1400*/  STL [R1+0x64], R22 ;  /* 0x0000641601007387 */ /* 0x000fe20000100800 */
[----:B0-----:R-:W-:Y:S02]  /*1410*/  HADD2.F32 R21, -RZ, R19.H0_H0 ;  /* 0x20000013ff157230 */ /* 0x001fe40000004100 */
[----:B------:R-:W-:-:S03]  /*1420*/  HADD2.F32 R19, -RZ, R20.H0_H0 ;  /* 0x20000014ff137230 */ /* 0x000fc60000004100 */
[----:B------:R-:W-:Y:S04]  /*1430*/  STL [R1+0x5c], R21 ;  /* 0x00005c1501007387 */ /* 0x000fe80000100800 */
[----:B------:R0:W-:Y:S04]  /*1440*/  STL [R1+0x54], R17 ;  /* 0x0000541101007387 */ /* 0x0001e80000100800 */
[----:B------:R-:W-:Y:S04]  /*1450*/  STL [R1+0x4c], R19 ;  /* 0x00004c1301007387 */ /* 0x000fe80000100800 */
[----:B------:R-:W-:Y:S01]  /*1460*/  STL [R1+0x48], R18 ;  /* 0x0000481201007387 */ /* 0x000fe20000100800 */
[----:B0-----:R-:W-:-:S02]  /*1470*/  HADD2.F32 R17, -RZ, R15.H0_H0 ;  /* 0x2000000fff117230 */ /* 0x001fc40000004100 */
[----:B------:R-:W-:Y:S02]  /*1480*/  HADD2.F32 R15, -RZ, R13.H0_H0 ;  /* 0x2000000dff0f7230 */ /* 0x000fe40000004100 */
[----:B------:R-:W-:Y:S01]  /*1490*/  HADD2.F32 R13, -RZ, R16.H0_H0 ;  /* 0x20000010ff0d7230 */ /* 0x000fe20000004100 */
[----:B------:R-:W-:Y:S04]  /*14a0*/  STL [R1+0x40], R17 ;  /* 0x0000401101007387 */ /* 0x000fe80000100800 */
[----:B------:R-:W-:Y:S04]  /*14b0*/  STL [R1+0x38], R15 ;  /* 0x0000380f01007387 */ /* 0x000fe80000100800 */
[----:B------:R0:W-:Y:S04]  /*14c0*/  STL [R1+0x30], R13 ;  /* 0x0000300d01007387 */ /* 0x0001e80000100800 */
[----:B------:R-:W-:Y:S04]  /*14d0*/  STL [R1+0x44], R14 ;  /* 0x0000440e01007387 */ /* 0x000fe80000100800 */
[----:B------:R1:W-:Y:S01]  /*14e0*/  STL [R1+0x3c], R11 ;  /* 0x00003c0b01007387 */ /* 0x0003e20000100800 */
[----:B0-----:R-:W-:-:S02]  /*14f0*/  HADD2.F32 R13, -RZ, R9.H0_H0 ;  /* 0x20000009ff0d7230 */ /* 0x001fc40000004100 */
[----:B------:R-:W-:-:S03]  /*1500*/  HADD2.F32 R9, -RZ, R12.H0_H0 ;  /* 0x2000000cff097230 */ /* 0x000fc60000004100 */
[----:B------:R-:W-:Y:S01]  /*1510*/  STL [R1+0x34], R13 ;  /* 0x0000340d01007387 */ /* 0x000fe20000100800 */
[----:B-1----:R-:W-:-:S03]  /*1520*/  HADD2.F32 R11, -RZ, R10.H0_H0 ;  /* 0x2000000aff0b7230 */ /* 0x002fc60000004100 */
[----:B------:R0:W-:Y:S01]  /*1530*/  STL [R1+0x2c], R9 ;  /* 0x00002c0901007387 */ /* 0x0001e20000100800 */
[----:B------:R-:W-:Y:S02]  /*1540*/  HADD2.F32 R10, -RZ, R7.H0_H0 ;  /* 0x20000007ff0a7230 */ /* 0x000fe40000004100 */
[----:B------:R-:W-:Y:S01]  /*1550*/  HADD2.F32 R7, -RZ, R8.H0_H0 ;  /* 0x20000008ff077230 */ /* 0x000fe20000004100 */
[----:B------:R1:W-:Y:S04]  /*1560*/  STL [R1+0x28], R11 ;  /* 0x0000280b01007387 */ /* 0x0003e80000100800 */
[----:B------:R1:W-:Y:S01]  /*1570*/  STL [R1+0x20], R10 ;  /* 0x0000200a01007387 */ /* 0x0003e20000100800 */
[----:B0-----:R-:W-:Y:S02]  /*1580*/  HADD2.F32 R9, -RZ, R6.H0_H0 ;  /* 0x20000006ff097230 */ /* 0x001fe40000004100 */
[----:B------:R-:W-:-:S02]  /*1590*/  HADD2.F32 R6, -RZ, R5.H0_H0 ;  /* 0x20000005ff067230 */ /* 0x000fc40000004100 */
[----:B------:R-:W-:Y:S01]  /*15a0*/  HADD2.F32 R5, -RZ, R4.H0_H0 ;  /* 0x20000004ff057230 */ /* 0x000fe20000004100 */
[----:B------:R1:W-:Y:S01]  /*15b0*/  STL [R1+0x18], R9 ;  /* 0x0000180901007387 */ /* 0x0003e20000100800 */
[----:B------:R-:W-:Y:S02]  /*15c0*/  HADD2.F32 R4, -RZ, R0.H0_H0 ;  /* 0x20000000ff047230 */ /* 0x000fe40000004100 */
[----:B------:R-:W-:Y:S01]  /*15d0*/  HADD2.F32 R0, -RZ, R3.H0_H0 ;  /* 0x20000003ff007230 */ /* 0x000fe20000004100 */
[----:B------:R1:W-:Y:S04]  /*15e0*/  STL [R1+0x10], R7 ;  /* 0x0000100701007387 */ /* 0x0003e80000100800 */
[----:B------:R1:W-:Y:S04]  /*15f0*/  STL [R1+0x24], R6 ;  /* 0x0000240601007387 */ /* 0x0003e80000100800 */
[----:B------:R1:W-:Y:S04]  /*1600*/  STL [R1+0x1c], R5 ;  /* 0x00001c0501007387 */ /* 0x0003e80000100800 */
[----:B------:R1:W-:Y:S04]  /*1610*/  STL [R1+0xc], R0 ;  /* 0x00000c0001007387 */ /* 0x0003e80000100800 */
[----:B------:R1:W-:Y:S02]  /*1620*/  STL [R1+0x14], R4 ;  /* 0x0000140401007387 */ /* 0x0003e40000100800 */
.L_x_2859:
[----:B-1----:R-:W2:Y:S01]  /*1630*/  LDL R0, [R1] ;  /* 0x0000000001007983 */ /* 0x002ea20000100800 */
[----:B------:R-:W0:Y:S01]  /*1640*/  LDC.64 R4, c[0x0][0x258] ;  /* 0x00009600ff047b82 */ /* 0x000e220000000a00 */
[----:B------:R-:W1:Y:S07]  /*1650*/  S2R R188, SR_TID.X ;  /* 0x0000000000bc7919 */ /* 0x000e6e0000002100 */
[----:B------:R-:W3:Y:S01]  /*1660*/  LDC.64 R6, c[0x0][0x250] ;  /* 0x00009400ff067b82 */ /* 0x000ee20000000a00 */
[----:B------:R-:W-:Y:S01]  /*1670*/  MOV R252, UR24 ;  /* 0x0000001800fc7c02 */ /* 0x000fe20008000f00 */
[----:B0-----:R-:W-:-:S06]  /*1680*/  IMAD.WIDE R4, R2, 0x4, R4 ;  /* 0x0000000402047825 */ /* 0x001fcc00078e0204 */
[----:B------:R-:W5:Y:S01]  /*1690*/  LDG.E R4, desc[UR4][R4.64] ;  /* 0x0000000404047981 */ /* 0x000f62000c1e1900 */
[----:B---3--:R-:W-:Y:S01]  /*16a0*/  IMAD.WIDE R6, R2, 0x4, R6 ;  /* 0x0000000402067825 */ /* 0x008fe200078e0206 */
[----:B-1----:R-:W-:Y:S01]  /*16b0*/  LOP3.LUT R188, R188, 0x1f, RZ, 0xc0, !PT ;  /* 0x0000001fbcbc7812 */ /* 0x002fe200078ec0ff */
[----:B------:R-:W-:Y:S03]  /*16c0*/  BSSY B1, `(.L_x_2826) ;  /* 0x000004d000017945 */ /* 0x000fe60003800000 */
[----:B------:R0:W5:Y:S02]  /*16d0*/  LDG.E R3, desc[UR4][R6.64] ;  /* 0x0000000406037981 */ /* 0x000164000c1e1900 */
[----:B0-----:R-:W-:Y:S02]  /*16e0*/  MOV R7, RZ ;  /* 0x000000ff00077202 */ /* 0x001fe40000000f00 */
[----:B--2---:R-:W-:Y:S01]  /*16f0*/  ISETP.NE.AND P5, PT, R0, RZ, PT ;  /* 0x000000ff0000720c */ /* 0x004fe20003fa5270 */
[----:B------:R-:W-:-:S05]  /*1700*/  IMAD R0, R2, R252, RZ ;  /* 0x000000fc02007224 */ /* 0x000fca00078e02ff */
[----:B------:R-:W-:-:S04]  /*1710*/  SHF.R.S32.HI R5, RZ, 0x1f, R0 ;  /* 0x0000001fff057819 */ /* 0x000fc80000011400 */
[----:B------:R-:W-:-:S04]  /*1720*/  LEA.HI R5, R5, R0, RZ, 0x2 ;  /* 0x0000000005057211 */ /* 0x000fc800078f10ff */
[----:B------:R-:W-:Y:S02]  /*1730*/  LEA.HI.SX32 R5, R5, R188, 0x1e ;  /* 0x000000bc05057211 */ /* 0x000fe400078ff2ff */
[----:B------:R-:W-:Y:S02]  /*1740*/  MOV R0, RZ ;  /* 0x000000ff00007202 */ /* 0x000fe40000000f00 */
[----:B------:R-:W-:Y:S01]  /*1750*/  MOV R6, R5 ;  /* 0x0000000500067202 */ /* 0x000fe20000000f00 */
[----:B------:R-:W-:Y:S06]  /*1760*/  @!P5 BRA `(.L_x_2827) ;  /* 0x000000040008d947 */ /* 0x000fec0003800000 */
[----:B------:R-:W-:Y:S01]  /*1770*/  ISETP.NE.U32.AND P5, PT, RZ, UR8, PT ;  /* 0x00000008ff007c0c */ /* 0x000fe2000bfa5070 */
[----:B------:R-:W0:Y:S01]  /*1780*/  LDC.U8 R188, c[0x0][0x2a0] ;  /* 0x0000a800ffbc7b82 */ /* 0x000e220000000000 */
[----:B------:R-:W2:Y:S02]  /*1790*/  LDL R204, [R1+0x104] ;  /* 0x0001040001cc7983 */ /* 0x000ea40000100800 */
[----:B------:R-:W-:Y:S02]  /*17a0*/  ISETP.NE.AND.EX P5, PT, RZ, UR9, PT, P5 ;  /* 0x00000009ff007c0c */ /* 0x000fe4000bfa5350 */
[----:B------:R-:W3:Y:S03]  /*17b0*/  LDL R236, [R1+0x108] ;  /* 0x0001080001ec7983 */ /* 0x000ee60000100800 */
[----:B------:R-:W1:Y:S01]  /*17c0*/  LDC.64 R192, c[0x0][0x2b8] ;  /* 0x0000ae00ffc07b82 */ /* 0x000e620000000a00 */
[----:B------:R-:W4:Y:S04]  /*17d0*/  LDL R229, [R1+0xfc] ;  /* 0x0000fc0001e57983 */ /* 0x000f280000100800 */
[----:B------:R-:W3:Y:S03]  /*17e0*/  LDL R201, [R1+0x100] ;  /* 0x0001000001c97983 */ /* 0x000ee60000100800 */
[----:B------:R-:W-:-:S04]  /*17f0*/  @P5 LEA R6, P6, R5, UR8, 0x4 ;  /* 0x0000000805065c11 */ /* 0x000fc8000f8c20ff */
[----:B------:R-:W-:-:S05]  /*1800*/  @P5 LEA.HI.X R7, R5, UR9, RZ, 0x4, P6 ;  /* 0x0000000905075c11 */ /* 0x000fca000b0f24ff */
[----:B------:R3:W5:Y:S01]  /*1810*/  @P5 LDG.E.128 R40, desc[UR4][R6.64] ;  /* 0x0000000406285981 */ /* 0x000762000c1e1d00 */
[----:B------:R-:W-:-:S04]  /*1820*/  LEA R196, P5, R5, UR10, 0x4 ;  /* 0x0000000a05c47c11 */ /* 0x000fc8000f8a20ff */
[C---:B------:R-:W-:Y:S02]  /*1830*/  LEA.HI.X R197, R5.reuse, UR11, RZ, 0x4, P5 ;  /* 0x0000000b05c57c11 */ /* 0x040fe4000a8f24ff */
[----:B0-----:R-:W-:Y:S02]  /*1840*/  ISETP.NE.AND P5, PT, R188, RZ, PT ;  /* 0x000000ffbc00720c */ /* 0x001fe40003fa5270 */
[----:B------:R-:W0:Y:S01]  /*1850*/  LDC.64 R188, c[0x0][0x2c0] ;  /* 0x0000b000ffbc7b82 */ /* 0x000e220000000a00 */
[----:B-1----:R-:W-:Y:S01]  /*1860*/  IMAD.WIDE.U32 R192, R5, 0x10, R192 ;  /* 0x0000001005c07825 */ /* 0x002fe200078e00c0 */
[----:B------:R-:W2:Y:S01]  /*1870*/  LDG.E.128 R196, desc[UR4][R196.64] ;  /* 0x00000004c4c47981 */ /* 0x000ea2000c1e1d00 */
[----:B-----5:R-:W-:-:S03]  /*1880*/  FSEL R0, R3, RZ, !P5 ;  /* 0x000000ff03007208 */ /* 0x020fc60006800000 */
[----:B------:R-:W3:Y:S04]  /*1890*/  LDL R6, [R1+0xec] ;  /* 0x0000ec0001067983 */ /* 0x000ee80000100800 */
[----:B------:R-:W3:Y:S04]  /*18a0*/  LDG.E.128 R192, desc[UR4][R192.64] ;  /* 0x00000004c0c07981 */ /* 0x000ee8000c1e1d00 */
[----:B------:R-:W3:Y:S01]  /*18b0*/  LDL R7, [R1+0xf8] ;  /* 0x0000f80001077983 */ /* 0x000ee20000100800 */
[----:B0-----:R-:W-:-:S06]  /*18c0*/  IMAD.WIDE.U32 R188, R5, 0x10, R188 ;  /* 0x0000001005bc7825 */ /* 0x001fcc00078e00bc */
[----:B------:R-:W4:Y:S01]  /*18d0*/  LDG.E.128 R188, desc[UR4][R188.64] ;  /* 0x00000004bcbc7981 */ /* 0x000f22000c1e1d00 */
[----:B--2---:R-:W-:-:S04]  /*18e0*/  FADD.FTZ R196, -R0, R196 ;  /* 0x000000c400c47221 */ /* 0x004fc80000010100 */
[----:B------:R-:W-:Y:S02]  /*18f0*/  FMUL.FTZ R203, R4, R196 ;  /* 0x000000c404cb7220 */ /* 0x000fe40000410000 */
[----:B------:R-:W2:Y:S01]  /*1900*/  LDL R196, [R1+0xf4] ;  /* 0x0000f40001c47983 */ /* 0x000ea20000100800 */
[C---:B------:R-:W-:Y:S01]  /*1910*/  FADD.FTZ R197, -R0.reuse, R197 ;  /* 0x000000c500c57221 */ /* 0x040fe20000010100 */
[C---:B------:R-:W-:Y:S01]  /*1920*/  FADD.FTZ R198, -R0.reuse, R198 ;  /* 0x000000c600c67221 */ /* 0x040fe20000010100 */
[----:B------:R-:W-:Y:S02]  /*1930*/  FADD.FTZ R199, -R0, R199 ;  /* 0x000000c700c77221 */ /* 0x000fe40000010100 */
[----:B------:R-:W2:Y:S01]  /*1940*/  LDL R0, [R1+0xf0] ;  /* 0x0000f00001007983 */ /* 0x000ea20000100800 */
[----:B------:R-:W-:Y:S01]  /*1950*/  FMUL.FTZ R212, R4, R197 ;  /* 0x000000c504d47220 */ /* 0x000fe20000410000 */
[----:B----4-:R-:W-:Y:S01]  /*1960*/  FMUL.FTZ R220, R204, R188 ;  /* 0x000000bcccdc7220 */ /* 0x010fe20000410000 */
[----:B------:R-:W-:Y:S01]  /*1970*/  FMUL.FTZ R244, R229, R189 ;  /* 0x000000bde5f47220 */ /* 0x000fe20000410000 */
[----:B---3--:R-:W-:-:S02]  /*1980*/  FMUL.FTZ R229, R6, R191 ;  /* 0x000000bf06e57220 */ /* 0x008fc40000410000 */
[----:B------:R-:W-:Y:S01]  /*1990*/  FFMA.FTZ R220, R236, R192, R220 ;  /* 0x000000c0ecdc7223 */ /* 0x000fe200000100dc */
[----:B------:R-:W-:Y:S01]  /*19a0*/  FFMA.FTZ R244, R201, R193, R244 ;  /* 0x000000c1c9f47223 */ /* 0x000fe200000100f4 */
[C---:B------:R-:W-:Y:S01]  /*19b0*/  FMUL.FTZ R204, R4.reuse, R198 ;  /* 0x000000c604cc7220 */ /* 0x040fe20000410000 */
[----:B------:R-:W-:Y:S01]  /*19c0*/  FMUL.FTZ R201, R4, R199 ;  /* 0x000000c704c97220 */ /* 0x000fe20000410000 */
[----:B------:R-:W-:Y:S01]  /*19d0*/  FADD.FTZ R136, R136, R192 ;  /* 0x000000c088887221 */ /* 0x000fe20000010000 */
[-C--:B------:R-:W-:Y:S01]  /*19e0*/  FFMA.FTZ R168, R192, R203.reuse, R168 ;  /* 0x000000cbc0a87223 */ /* 0x080fe200000100a8 */
[----:B------:R-:W-:Y:S01]  /*19f0*/  FADD.FTZ R72, R72, R188 ;  /* 0x000000bc48487221 */ /* 0x000fe20000010000 */
[----:B------:R-:W-:Y:S01]  /*1a00*/  FFMA.FTZ R104, R188, R203, R104 ;  /* 0x000000cbbc687223 */ /* 0x000fe20000010068 */
        /* <DEDUP_REMOVED lines=12> */
[----:B------:R-:W-:Y:S01]  /*1ad0*/  IADD3 R6, R5, 0x20, RZ ;  /* 0x0000002005067810 */ /* 0x000fe20007ffe0ff */
[----:B--2---:R-:W-:-:S04]  /*1ae0*/  FMUL.FTZ R236, R196, R190 ;  /* 0x000000bec4ec7220 */ /* 0x004fc80000410000 */
        /* <DEDUP_REMOVED lines=9> */
[----:B------:R-:W-:-:S07]  /*1b80*/  FFMA.FTZ R7, R201, R229, R7 ;  /* 0x000000e5c9077223 */ /* 0x000fce0000010007 */
.L_x_2827:
[----:B------:R-:W-:Y:S05]  /*1b90*/  BSYNC B1 ;  /* 0x0000000000017941 */ /* 0x000fea0003800000 */
.L_x_2826:
        /* <DEDUP_REMOVED lines=8> */
[----:B------:R-:W3:Y:S03]  /*1c20*/  LDL R211, [R1+0xe8] ;  /* 0x0000e80001d37983 */ /* 0x000ee60000100800 */
[----:B------:R-:W1:Y:S01]  /*1c30*/  LDC.U8 R190, c[0x0][0x2a0] ;  /* 0x0000a800ffbe7b82 */ /* 0x000e620000000000 */
[----:B------:R-:W4:Y:S04]  /*1c40*/  LDL R243, [R1+0xdc] ;  /* 0x0000dc0001f37983 */ /* 0x000f280000100800 */
[----:B------:R-:W4:Y:S03]  /*1c50*/  LDL R235, [R1+0xd4] ;  /* 0x0000d40001eb7983 */ /* 0x000f260000100800 */
[C---:B------:R-:W-:Y:S01]  /*1c60*/  @P5 LEA R188, P6, R6.reuse, UR8, 0x4 ;  /* 0x0000000806bc5c11 */ /* 0x040fe2000f8c20ff */
[----:B------:R-:W1:Y:S01]  /*1c70*/  LDC.64 R196, c[0x0][0x2b8] ;  /* 0x0000ae00ffc47b82 */ /* 0x000e620000000a00 */
[----:B------:R-:W4:Y:S02]  /*1c80*/  LDL R202, [R1+0xe0] ;  /* 0x0000e00001ca7983 */ /* 0x000f240000100800 */
[----:B------:R-:W-:-:S05]  /*1c90*/  @P5 LEA.HI.X R189, R6, UR9, RZ, 0x4, P6 ;  /* 0x0000000906bd5c11 */ /* 0x000fca000b0f24ff */
[----:B------:R0:W5:Y:S02]  /*1ca0*/  @P5 LDG.E.128 R36, desc[UR4][R188.64] ;  /* 0x00000004bc245981 */ /* 0x000164000c1e1d00 */
[----:B0-----:R-:W-:-:S06]  /*1cb0*/  IMAD.WIDE.U32 R192, R6, 0x10, R192 ;  /* 0x0000001006c07825 */ /* 0x001fcc00078e00c0 */
[----:B------:R-:W2:Y:S01]  /*1cc0*/  LDG.E.128 R192, desc[UR4][R192.64] ;  /* 0x00000004c0c07981 */ /* 0x000ea2000c1e1d00 */
[----:B------:R-:W-:-:S04]  /*1cd0*/  LEA R188, P5, R6, UR10, 0x4 ;  /* 0x0000000a06bc7c11 */ /* 0x000fc8000f8a20ff */
[----:B------:R-:W-:Y:S02]  /*1ce0*/  LEA.HI.X R189, R6, UR11, RZ, 0x4, P5 ;  /* 0x0000000b06bd7c11 */ /* 0x000fe4000a8f24ff */
[----:B-1----:R-:W-:-:S04]  /*1cf0*/  ISETP.NE.AND P5, PT, R190, RZ, PT ;  /* 0x000000ffbe00720c */ /* 0x002fc80003fa5270 */
[----:B------:R-:W3:Y:S01]  /*1d00*/  LDG.E.128 R188, desc[UR4][R188.64] ;  /* 0x00000004bcbc7981 */ /* 0x000ee2000c1e1d00 */
[----:B------:R-:W-:Y:S01]  /*1d10*/  IMAD.WIDE.U32 R196, R6, 0x10, R196 ;  /* 0x0000001006c47825 */ /* 0x000fe200078e00c4 */
[----:B-----5:R-:W-:-:S05]  /*1d20*/  FSEL R19, R3, RZ, !P5 ;  /* 0x000000ff03137208 */ /* 0x020fca0006800000 */
[----:B------:R-:W4:Y:S01]  /*1d30*/  LDG.E.128 R196, desc[UR4][R196.64] ;  /* 0x00000004c4c47981 */ /* 0x000f22000c1e1d00 */
[----:B--2---:R-:W-:-:S03]  /*1d40*/  FMUL.FTZ R251, R227, R192 ;  /* 0x000000c0e3fb7220 */ /* 0x004fc60000410000 */
[----:B------:R-:W2:Y:S01]  /*1d50*/  LDL R227, [R1+0xd8] ;  /* 0x0000d80001e37983 */ /* 0x000ea20000100800 */
[C---:B---3--:R-:W-:Y:S01]  /*1d60*/  FADD.FTZ R188, -R19.reuse, R188 ;  /* 0x000000bc13bc7221 */ /* 0x048fe20000010100 */
[C---:B------:R-:W-:Y:S01]  /*1d70*/  FADD.FTZ R189, -R19.reuse, R189 ;  /* 0x000000bd13bd7221 */ /* 0x040fe20000010100 */
[C---:B------:R-:W-:Y:S01]  /*1d80*/  FADD.FTZ R190, -R19.reuse, R190 ;  /* 0x000000be13be7221 */ /* 0x040fe20000010100 */
[----:B------:R-:W-:Y:S02]  /*1d90*/  FADD.FTZ R19, -R19, R191 ;  /* 0x000000bf13137221 */ /* 0x000fe40000010100 */
[----:B------:R-:W3:Y:S01]  /*1da0*/  LDL R191, [R1+0xcc] ;  /* 0x0000cc0001bf7983 */ /* 0x000ee20000100800 */
[----:B------:R-:W-:-:S03]  /*1db0*/  FMUL.FTZ R219, R4, R188 ;  /* 0x000000bc04db7220 */ /* 0x000fc60000410000 */
[----:B------:R-:W3:Y:S01]  /*1dc0*/  LDL R188, [R1+0xd0] ;  /* 0x0000d00001bc7983 */ /* 0x000ee20000100800 */
[----:B----4-:R-:W-:Y:S01]  /*1dd0*/  FFMA.FTZ R251, R211, R196, R251 ;  /* 0x000000c4d3fb7223 */ /* 0x010fe200000100fb */
[----:B------:R-:W-:Y:S01]  /*1de0*/  FMUL.FTZ R243, R243, R193 ;  /* 0x000000c1f3f37220 */ /* 0x000fe20000410000 */
[----:B------:R-:W-:Y:S01]  /*1df0*/  FMUL.FTZ R235, R235, R194 ;  /* 0x000000c2ebeb7220 */ /* 0x000fe20000410000 */
[----:B------:R-:W-:Y:S01]  /*1e00*/  FMUL.FTZ R211, R4, R189 ;  /* 0x000000bd04d37220 */ /* 0x000fe20000410000 */
[----:B------:R-:W-:Y:S01]  /*1e10*/  FADD.FTZ R0, R0, R251 ;  /* 0x000000fb00007221 */ /* 0x000fe20000010000 */
[----:B------:R-:W-:Y:S01]  /*1e20*/  FFMA.FTZ R243, R202, R197, R243 ;  /* 0x000000c5caf37223 */ /* 0x000fe200000100f3 */
[----:B------:R-:W-:Y:S01]  /*1e30*/  FFMA.FTZ R7, R219, R251, R7 ;  /* 0x000000fbdb077223 */ /* 0x000fe20000010007 */
[----:B------:R-:W-:Y:S02]  /*1e40*/  FMUL.FTZ R202, R4, R190 ;  /* 0x000000be04ca7220 */ /* 0x000fe40000410000 */
[----:B------:R-:W-:Y:S01]  /*1e50*/  FADD.FTZ R0, R0, R243 ;  /* 0x000000f300007221 */ /* 0x000fe20000010000 */
[----:B------:R-:W-:Y:S01]  /*1e60*/  FFMA.FTZ R7, R211, R243, R7 ;  /* 0x000000f3d3077223 */ /* 0x000fe20000010007 */
        /* <DEDUP_REMOVED lines=18> */
[----:B--2---:R-:W-:-:S04]  /*1f90*/  FFMA.FTZ R235, R227, R198, R235 ;  /* 0x000000c6e3eb7223 */ /* 0x004fc800000100eb */
[----:B------:R-:W-:Y:S01]  /*1fa0*/  FADD.FTZ R0, R0, R235 ;  /* 0x000000eb00007221 */ /* 0x000fe20000010000 */
[----:B------:R-:W-:Y:S01]  /*1fb0*/  FFMA.FTZ R7, R202, R235, R7 ;  /* 0x000000ebca077223 */ /* 0x000fe20000010007 */
[----:B---3--:R-:W-:-:S04]  /*1fc0*/  FMUL.FTZ R227, R191, R195 ;  /* 0x000000c3bfe37220 */ /* 0x008fc80000410000 */
[----:B------:R-:W-:-:S04]  /*1fd0*/  FFMA.FTZ R227, R188, R199, R227 ;  /* 0x000000c7bce37223 */ /* 0x000fc800000100e3 */
[----:B------:R-:W-:Y:S01]  /*1fe0*/  FADD.FTZ R0, R0, R227 ;  /* 0x000000e300007221 */ /* 0x000fe20000010000 */
[----:B------:R-:W-:-:S07]  /*1ff0*/  FFMA.FTZ R7, R19, R227, R7 ;  /* 0x000000e313077223 */ /* 0x000fce0000010007 */
.L_x_2829:
[----:B------:R-:W-:Y:S05]  /*2000*/  BSYNC B1 ;  /* 0x0000000000017941 */ /* 0x000fea0003800000 */
.L_x_2828:
[----:B------:R-:W-:Y:S04]  /*2010*/  BSSY B1, `(.L_x_2830) ;  /* 0x0000044000017945 */ /* 0x000fe80003800000 */
[----:B------:R-:W-:Y:S05]  /*2020*/  @!P0 BRA `(.L_x_2831) ;  /* 0x0000000400088947 */ /* 0x000fea0003800000 */
[----:B------:R-:W-:Y:S01]  /*2030*/  ISETP.NE.U32.AND P5, PT, RZ, UR8, PT ;  /* 0x00000008ff007c0c */ /* 0x000fe2000bfa5070 */
[----:B------:R-:W0:Y:S01]  /*2040*/  LDC.U8 R190, c[0x0][0x2a0] ;  /* 0x0000a800ffbe7b82 */ /* 0x000e220000000000 */
[----:B------:R-:W2:Y:S02]  /*2050*/  LDL R226, [R1+0xc4] ;  /* 0x0000c40001e27983 */ /* 0x000ea40000100800 */
[----:B------:R-:W-:Y:S02]  /*2060*/  ISETP.NE.AND.EX P5, PT, RZ, UR9, PT, P5 ;  /* 0x00000009ff007c0c */ /* 0x000fe4000bfa5350 */
[----:B------:R-:W3:Y:S03]  /*2070*/  LDL R242, [R1+0xbc] ;  /* 0x0000bc0001f27983 */ /* 0x000ee60000100800 */
[----:B------:R-:W1:Y:S01]  /*2080*/  LDC.64 R192, c[0x0][0x2b8] ;  /* 0x0000ae00ffc07b82 */ /* 0x000e620000000a00 */
[----:B------:R-:W4:Y:S04]  /*2090*/  LDL R210, [R1+0xc8] ;  /* 0x0000c80001d27983 */ /* 0x000f280000100800 */
[----:B------:R-:W4:Y:S03]  /*20a0*/  LDL R234, [R1+0xc0] ;  /* 0x0000c00001ea7983 */ /* 0x000f260000100800 */
[----:B------:R-:W-:-:S04]  /*20b0*/  @P5 LEA R188, P6, R6, UR8, 0x4 ;  /* 0x0000000806bc5c11 */ /* 0x000fc8000f8c20ff */
[----:B------:R-:W-:-:S05]  /*20c0*/  @P5 LEA.HI.X R189, R6, UR9, RZ, 0x4, P6 ;  /* 0x0000000906bd5c11 */ /* 0x000fca000b0f24ff */
[----:B------:R0:W5:Y:S01]  /*20d0*/  @P5 LDG.E.128 R32, desc[UR4][R188.64] ;  /* 0x00000004bc205981 */ /* 0x000162000c1e1d00 */
[----:B------:R-:W-:-:S04]  /*20e0*/  LEA R196, P5, R6, UR10, 0x4 ;  /* 0x0000000a06c47c11 */ /* 0x000fc8000f8a20ff */
[----:B------:R-:W-:Y:S02]  /*20f0*/  LEA.HI.X R197, R6, UR11, RZ, 0x4, P5 ;  /* 0x0000000b06c57c11 */ /* 0x000fe4000a8f24ff */
[----:B0-----:R-:W-:Y:S01]  /*2100*/  ISETP.NE.AND P5, PT, R190, RZ, PT ;  /* 0x000000ffbe00720c */ /* 0x001fe20003fa5270 */
[----:B------:R-:W0:Y:S03]  /*2110*/  LDC.64 R188, c[0x0][0x2c0] ;  /* 0x0000b000ffbc7b82 */ /* 0x000e260000000a00 */
[----:B------:R-:W2:Y:S01]  /*2120*/  LDG.E.128 R196, desc[UR4][R196.64] ;  /* 0x00000004c4c47981 */ /* 0x000ea2000c1e1d00 */
[----:B0-----:R-:W-:-:S06]  /*2130*/  IMAD.WIDE.U32 R188, R6, 0x10, R188 ;  /* 0x0000001006bc7825 */ /* 0x001fcc00078e00bc */
[----:B------:R-:W3:Y:S01]  /*2140*/  LDG.E.128 R188, desc[UR4][R188.64] ;  /* 0x00000004bcbc7981 */ /* 0x000ee2000c1e1d00 */
[----:B-1----:R-:W-:Y:S01]  /*2150*/  IMAD.WIDE.U32 R192, R6, 0x10, R192 ;  /* 0x0000001006c07825 */ /* 0x002fe200078e00c0 */
[----:B-----5:R-:W-:-:S05]  /*2160*/  FSEL R10, R3, RZ, !P5 ;  /* 0x000000ff030a7208 */ /* 0x020fca0006800000 */
[----:B------:R-:W4:Y:S01]  /*2170*/  LDG.E.128 R192, desc[UR4][R192.64] ;  /* 0x00000004c0c07981 */ /* 0x000f22000c1e1d00 */
[C---:B--2---:R-:W-:Y:S01]  /*2180*/  FADD.FTZ R196, -R10.reuse, R196 ;  /* 0x000000c40ac47221 */ /* 0x044fe20000010100 */
[----:B------:R-:W-:Y:S02]  /*2190*/  FADD.FTZ R15, -R10, R199 ;  /* 0x000000c70a0f7221 */ /* 0x000fe40000010100 */
[----:B------:R-:W2:Y:S01]  /*21a0*/  LDL R199, [R1+0xb8] ;  /* 0x0000b80001c77983 */ /* 0x000ea20000100800 */
[----:B------:R-:W-:-:S03]  /*21b0*/  FMUL.FTZ R218, R4, R196 ;  /* 0x000000c404da7220 */ /* 0x000fc60000410000 */
[----:B------:R-:W2:Y:S01]  /*21c0*/  LDL R196, [R1+0xac] ;  /* 0x0000ac0001c47983 */ /* 0x000ea20000100800 */
[----:B---3--:R-:W-:-:S03]  /*21d0*/  FMUL.FTZ R250, R226, R188 ;  /* 0x000000bce2fa7220 */ /* 0x008fc60000410000 */
[----:B------:R-:W3:Y:S01]  /*21e0*/  LDL R226, [R1+0xb4] ;  /* 0x0000b40001e27983 */ /* 0x000ee20000100800 */
[----:B------:R-:W-:Y:S01]  /*21f0*/  FADD.FTZ R64, R64, R188 ;  /* 0x000000bc40407221 */ /* 0x000fe20000010000 */
[----:B------:R-:W-:Y:S02]  /*2200*/  FFMA.FTZ R96, R188, R218, R96 ;  /* 0x000000dabc607223 */ /* 0x000fe40000010060 */
[----:B------:R-:W2:Y:S01]  /*2210*/  LDL R188, [R1+0xb0] ;  /* 0x0000b00001bc7983 */ /* 0x000ea20000100800 */
[----:B------:R-:W-:Y:S01]  /*2220*/  FMUL.FTZ R242, R242, R189 ;  /* 0x000000bdf2f27220 */ /* 0x000fe20000410000 */
[----:B------:R-:W-:Y:S01]  /*2230*/  FADD.FTZ R197, -R10, R197 ;  /* 0x000000c50ac57221 */ /* 0x000fe20000010100 */
[----:B----4-:R-:W-:Y:S01]  /*2240*/  FFMA.FTZ R250, R210, R192, R250 ;  /* 0x000000c0d2fa7223 */ /* 0x010fe200000100fa */
[----:B------:R-:W-:Y:S01]  /*2250*/  FADD.FTZ R198, -R10, R198 ;  /* 0x000000c60ac67221 */ /* 0x000fe20000010100 */
[----:B------:R-:W-:Y:S01]  /*2260*/  FFMA.FTZ R242, R234, R193, R242 ;  /* 0x000000c1eaf27223 */ /* 0x000fe200000100f2 */
[----:B------:R-:W-:Y:S01]  /*2270*/  FMUL.FTZ R210, R4, R197 ;  /* 0x000000c504d27220 */ /* 0x000fe20000410000 */
[----:B------:R-:W-:Y:S01]  /*2280*/  FADD.FTZ R0, R0, R250 ;  /* 0x000000fa00007221 */ /* 0x000fe20000010000 */
[----:B------:R-:W-:Y:S01]  /*2290*/  FFMA.FTZ R7, R218, R250, R7 ;  /* 0x000000fada077223 */ /* 0x000fe20000010007 */
[----:B------:R-:W-:-:S02]  /*22a0*/  FMUL.FTZ R10, R4, R198 ;  /* 0x000000c6040a7220 */ /* 0x000fc40000410000 */
[----:B------:R-:W-:Y:S01]  /*22b0*/  FADD.FTZ R0, R0, R242 ;  /* 0x000000f200007221 */ /* 0x000fe20000010000 */
[----:B------:R-:W-:Y:S01]  /*22c0*/  FFMA.FTZ R7, R210, R242, R7 ;  /* 0x000000f2d2077223 */ /* 0x000fe20000010007 */
[----:B------:R-:W-:Y:S01]  /*22d0*/  FMUL.FTZ R15, R4, R15 ;  /* 0x0000000f040f7220 */ /* 0x000fe20000410000 */
        /* <DEDUP_REMOVED lines=15> */
[----:B---3--:R-:W-:Y:S01]  /*23d0*/  FMUL.FTZ R234, R226, R190 ;  /* 0x000000bee2ea7220 */ /* 0x008fe20000410000 */
[----:B--2---:R-:W-:-:S03]  /*23e0*/  FMUL.FTZ R226, R196, R191 ;  /* 0x000000bfc4e27220 */ /* 0x004fc60000410000 */
[----:B------:R-:W-:Y:S01]  /*23f0*/  FFMA.FTZ R234, R199, R194, R234 ;  /* 0x000000c2c7ea7223 */ /* 0x000fe200000100ea */
[----:B------:R-:W-:-:S03]  /*2400*/  FFMA.FTZ R226, R188, R195, R226 ;  /* 0x000000c3bce27223 */ /* 0x000fc600000100e2 */
[----:B------:R-:W-:Y:S01]  /*2410*/  FADD.FTZ R0, R0, R234 ;  /* 0x000000ea00007221 */ /* 0x000fe20000010000 */
[----:B------:R-:W-:-:S03]  /*2420*/  FFMA.FTZ R7, R10, R234, R7 ;  /* 0x000000ea0a077223 */ /* 0x000fc60000010007 */
[----:B------:R-:W-:Y:S01]  /*2430*/  FADD.FTZ R0, R0, R226 ;  /* 0x000000e200007221 */ /* 0x000fe20000010000 */
[----:B------:R-:W-:-:S07]  /*2440*/  FFMA.FTZ R7, R15, R226, R7 ;  /* 0x000000e20f077223 */ /* 0x000fce0000010007 */
.L_x_2831:
[----:B------:R-:W-:Y:S05]  /*2450*/  BSYNC B1 ;  /* 0x0000000000017941 */ /* 0x000fea0003800000 */
.L_x_2830:
        /* <DEDUP_REMOVED lines=68> */
.L_x_2833:
[----:B------:R-:W-:Y:S05]  /*28a0*/  BSYNC B1 ;  /* 0x0000000000017941 */ /* 0x000fea0003800000 */
.L_x_2832:
        /* <DEDUP_REMOVED lines=68> */
.L_x_2835:
[----:B------:R-:W-:Y:S05]  /*2cf0*/  BSYNC B1 ;  /* 0x0000000000017941 */ /* 0x000fea0003800000 */
.L_x_2834:
        /* <DEDUP_REMOVED lines=68> */
.L_x_2837:
[----:B------:R-:W-:Y:S05]  /*3140*/  BSYNC B1 ;  /* 0x0000000000017941 */ /* 0x000fea0003800000 */
.L_x_2836:
        /* <DEDUP_REMOVED lines=10> */
[C---:B------:R-:W-:Y:S01]  /*31f0*/  @P5 LEA R188, P6, R6.reuse, UR8, 0x4 ;  /* 0x0000000806bc5c11 */ /* 0x040fe2000f8c20ff */
[----:B------:R-:W4:Y:S03]  /*3200*/  LDL R200, [R1+0x38] ;  /* 0x0000380001c87983 */ /* 0x000f260000100800 */
        /* <DEDUP_REMOVED lines=12> */
[----:B--2---:R-:W-:-:S04]  /*32d0*/  FADD.FTZ R196, -R14, R196 ;  /* 0x000000c40ec47221 */ /* 0x004fc80000010100 */
[----:B------:R-:W-:Y:S02]  /*32e0*/  FMUL.FTZ R214, R4, R196 ;  /* 0x000000c404d67220 */ /* 0x000fe40000410000 */
        /* <DEDUP_REMOVED lines=29> */
[----:B------:R-:W-:Y:S01]  /*34c0*/  FADD.FTZ R51, R51, R191 ;  /* 0x000000bf33337221 */ /* 0x000fe20000010000 */
[----:B------:R-:W-:Y:S01]  /*34d0*/  IADD3 R6, R6, 0x20, RZ ;  /* 0x0000002006067810 */ /* 0x000fe20007ffe0ff */
[----:B---3--:R-:W-:Y:S01]  /*34e0*/  FMUL.FTZ R230, R221, R190 ;  /* 0x000000bedde67220 */ /* 0x008fe20000410000 */
[----:B--2---:R-:W-:-:S03]  /*34f0*/  FMUL.FTZ R221, R196, R191 ;  /* 0x000000bfc4dd7220 */ /* 0x004fc60000410000 */
[----:B------:R-:W-:Y:S01]  /*3500*/  FFMA.FTZ R230, R200, R194, R230 ;  /* 0x000000c2c8e67223 */ /* 0x000fe200000100e6 */
[----:B------:R-:W-:Y:S01]  /*3510*/  FMUL.FTZ R200, R4, R199 ;  /* 0x000000c704c87220 */ /* 0x000fe20000410000 */
[----:B------:R-:W-:Y:S02]  /*3520*/  FFMA.FTZ R221, R188, R195, R221 ;  /* 0x000000c3bcdd7223 */ /* 0x000fe400000100dd */
[----:B------:R-:W-:Y:S01]  /*3530*/  FADD.FTZ R0, R0, R230 ;  /* 0x000000e600007221 */ /* 0x000fe20000010000 */
[----:B------:R-:W-:Y:S01]  /*3540*/  FFMA.FTZ R7, R14, R230, R7 ;  /* 0x000000e60e077223 */ /* 0x000fe20000010007 */
[-C--:B------:R-:W-:Y:S01]  /*3550*/  FFMA.FTZ R147, R195, R200.reuse, R147 ;  /* 0x000000c8c3937223 */ /* 0x080fe20000010093 */
[----:B------:R-:W-:Y:S01]  /*3560*/  FFMA.FTZ R83, R191, R200, R83 ;  /* 0x000000c8bf537223 */ /* 0x000fe20000010053 */
[----:B------:R-:W-:Y:S01]  /*3570*/  FADD.FTZ R0, R0, R221 ;  /* 0x000000dd00007221 */ /* 0x000fe20000010000 */
[----:B------:R-:W-:-:S07]  /*3580*/  FFMA.FTZ R7, R200, R221, R7 ;  /* 0x000000ddc8077223 */ /* 0x000fce0000010007 */
.L_x_2839:
[----:B------:R-:W-:Y:S05]  /*3590*/  BSYNC B1 ;  /* 0x0000000000017941 */ /* 0x000fea0003800000 */
.L_x_2838:
[----:B------:R-:W2:Y:S01]  /*35a0*/  LDL R188, [R1+0x4] ;  /* 0x0000040001bc7983 */ /* 0x000ea20000100800 */
[----:B------:R-:W-:Y:S01]  /*35b0*/  BSSY B1, `(.L_x_2840) ;  /* 0x0000044000017945 */ /* 0x000fe20003800000 */
[----:B--2---:R-:W-:-:S13]  /*35c0*/  ISETP.NE.AND P5, PT, R188, RZ, PT ;  /* 0x000000ffbc00720c */ /* 0x004fda0003fa5270 */
        /* <DEDUP_REMOVED lines=12> */
[----:B0-----:R-:W-:Y:S02]  /*3690*/  ISETP.NE.AND P5, PT, R188, RZ, PT ;  /* 0x000000ffbc00720c */ /* 0x001fe40003fa5270 */
[----:B------:R-:W0:Y:S02]  /*36a0*/  LDC.64 R188, c[0x0][0x2c0] ;  /* 0x0000b000ffbc7b82 */ /* 0x000e240000000a00 */
[----:B-----5:R-:W-:Y:S02]  /*36b0*/  FSEL R3, R3, RZ, !P5 ;  /* 0x000000ff03037208 */ /* 0x020fe40006800000 */
[----:B------:R-:W-:-:S04]  /*36c0*/  LEA R196, P5, R6, UR10, 0x4 ;  /* 0x0000000a06c47c11 */ /* 0x000fc8000f8a20ff */
[----:B------:R-:W-:-:S06]  /*36d0*/  LEA.HI.X R197, R6, UR11, RZ, 0x4, P5 ;  /* 0x0000000b06c57c11 */ /* 0x000fcc000a8f24ff */
[----:B------:R-:W2:Y:S01]  /*36e0*/  LDG.E.128 R196, desc[UR4][R196.64] ;  /* 0x00000004c4c47981 */ /* 0x000ea2000c1e1d00 */
[----:B-1----:R-:W-:-:S06]  /*36f0*/  IMAD.WIDE.U32 R192, R6, 0x10, R192 ;  /* 0x0000001006c07825 */ /* 0x002fcc00078e00c0 */
[----:B------:R-:W3:Y:S01]  /*3700*/  LDG.E.128 R192, desc[UR4][R192.64] ;  /* 0x00000004c0c07981 */ /* 0x000ee2000c1e1d00 */
[----:B0-----:R-:W-:-:S03]  /*3710*/  IMAD.WIDE.U32 R188, R6, 0x10, R188 ;  /* 0x0000001006bc7825 */ /* 0x001fc600078e00bc */
[----:B------:R-:W3:Y:S04]  /*3720*/  LDL R6, [R1+0xc] ;  /* 0x00000c0001067983 */ /* 0x000ee80000100800 */
[----:B------:R-:W4:Y:S01]  /*3730*/  LDG.E.128 R188, desc[UR4][R188.64] ;  /* 0x00000004bcbc7981 */ /* 0x000f22000c1e1d00 */
[C---:B--2---:R-:W-:Y:S01]  /*3740*/  FADD.FTZ R196, -R3.reuse, R196 ;  /* 0x000000c403c47221 */ /* 0x044fe20000010100 */
[----:B------:R-:W-:Y:S02]  /*3750*/  FADD.FTZ R8, -R3, R198 ;  /* 0x000000c603087221 */ /* 0x000fe40000010100 */
[----:B------:R-:W2:Y:S01]  /*3760*/  LDL R198, [R1+0x14] ;  /* 0x0000140001c67983 */ /* 0x000ea20000100800 */
[----:B------:R-:W-:-:S03]  /*3770*/  FMUL.FTZ R213, R4, R196 ;  /* 0x000000c404d57220 */ /* 0x000fc60000410000 */
[----:B------:R-:W2:Y:S01]  /*3780*/  LDL R196, [R1+0x18] ;  /* 0x0000180001c47983 */ /* 0x000ea20000100800 */
[C---:B------:R-:W-:Y:S01]  /*3790*/  FADD.FTZ R197, -R3.reuse, R197 ;  /* 0x000000c503c57221 */ /* 0x040fe20000010100 */
[----:B------:R-:W-:Y:S02]  /*37a0*/  FADD.FTZ R9, -R3, R199 ;  /* 0x000000c703097221 */ /* 0x000fe40000010100 */
[----:B------:R-:W2:Y:S01]  /*37b0*/  LDL R3, [R1+0x10] ;  /* 0x0000100001037983 */ /* 0x000ea20000100800 */
[----:B----4-:R-:W-:Y:S01]  /*37c0*/  FMUL.FTZ R245, R237, R188 ;  /* 0x000000bcedf57220 */ /* 0x010fe20000410000 */
[----:B------:R-:W-:-:S03]  /*37d0*/  FMUL.FTZ R237, R228, R189 ;  /* 0x000000bde4ed7220 */ /* 0x000fc60000410000 */
[----:B---3--:R-:W-:Y:S01]  /*37e0*/  FFMA.FTZ R245, R205, R192, R245 ;  /* 0x000000c0cdf57223 */ /* 0x008fe200000100f5 */
[----:B------:R-:W-:Y:S01]  /*37f0*/  FMUL.FTZ R205, R4, R197 ;  /* 0x000000c504cd7220 */ /* 0x000fe20000410000 */
[----:B------:R-:W-:Y:S02]  /*3800*/  FFMA.FTZ R237, R224, R193, R237 ;  /* 0x000000c1e0ed7223 */ /* 0x000fe400000100ed */
        /* <DEDUP_REMOVED lines=23> */
[----:B--2---:R-:W-:-:S04]  /*3980*/  FMUL.FTZ R228, R198, R190 ;  /* 0x000000bec6e47220 */ /* 0x004fc80000410000 */
[----:B------:R-:W-:Y:S01]  /*3990*/  FFMA.FTZ R228, R196, R194, R228 ;  /* 0x000000c2c4e47223 */ /* 0x000fe200000100e4 */
[----:B------:R-:W-:-:S03]  /*39a0*/  FFMA.FTZ R224, R3, R195, R224 ;  /* 0x000000c303e07223 */ /* 0x000fc600000100e0 */
[----:B------:R-:W-:Y:S01]  /*39b0*/  FADD.FTZ R0, R0, R228 ;  /* 0x000000e400007221 */ /* 0x000fe20000010000 */
[----:B------:R-:W-:-:S03]  /*39c0*/  FFMA.FTZ R7, R8, R228, R7 ;  /* 0x000000e408077223 */ /* 0x000fc60000010007 */
[----:B------:R-:W-:Y:S01]  /*39d0*/  FADD.FTZ R0, R0, R224 ;  /* 0x000000e000007221 */ /* 0x000fe20000010000 */
[----:B------:R-:W-:-:S07]  /*39e0*/  FFMA.FTZ R7, R9, R224, R7 ;  /* 0x000000e009077223 */ /* 0x000fce0000010007 */
.L_x_2841:
[----:B------:R-:W-:Y:S05]  /*39f0*/  BSYNC B1 ;  /* 0x0000000000017941 */ /* 0x000fea0003800000 */
.L_x_2840:
[----:B------:R-:W-:-:S03]  /*3a00*/  UMOV UR6, 0xffffffff ;  /* 0xffffffff00067882 */ /* 0x000fc60000000000 */
[----:B------:R-:W-:Y:S05]  /*3a10*/  BRA.DIV UR6, `(.L_x_2842) ;  /* 0x0000003a06347947 */ /* 0x000fea000b800000 */
[----:B------:R-:W0:Y:S04]  /*3a20*/  SHFL.BFLY PT, R189, R0, 0x1, 0x1f ;  /* 0x0c201f0000bd7f89 */ /* 0x000e2800000e0000 */
[----:B------:R-:W1:Y:S01]  /*3a30*/  SHFL.BFLY PT, R190, R7, 0x1, 0x1f ;  /* 0x0c201f0007be7f89 */ /* 0x000e6200000e0000 */
[----:B0-----:R-:W-:Y:S01]  /*3a40*/  FADD.FTZ R189, R189, R0 ;  /* 0x00000000bdbd7221 */ /* 0x001fe20000010000 */
[----:B-1----:R-:W-:-:S04]  /*3a50*/  FADD.FTZ R7, R190, R7 ;  /* 0x00000007be077221 */ /* 0x002fc80000010000 */
        /* <DEDUP_REMOVED lines=10> */
[----:B------:R-:W0:Y:S04]  /*3b00*/  SHFL.BFLY PT, R190, R7, 0x8, 0x1f ;  /* 0x0d001f0007be7f89 */ /* 0x000e2800000e0000 */
[----:B------:R1:W2:Y:S01]  /*3b10*/  SHFL.BFLY PT, R191, R189, 0x10, 0x1f ;  /* 0x0e001f00bdbf7f89 */ /* 0x0002a200000e0000 */
[----:B0-----:R-:W-:-:S05]  /*3b20*/  FADD.FTZ R7, R7, R190 ;  /* 0x000000be07077221 */ /* 0x001fca0000010000 */
[----:B--2---:R1:W0:Y:S02]  /*3b30*/  SHFL.BFLY PT, R0, R7, 0x10, 0x1f ;  /* 0x0e001f0007007f89 */ /* 0x00422400000e0000 */
.L_x_2885:
[----:B-----5:R-:W2:Y:S01]  /*3b40*/  LDL R3, [R1] ;  /* 0x0000000001037983 */ /* 0x020ea20000100800 */
[----:B------:R-:W3:Y:S01]  /*3b50*/  LDC.U8 R192, c[0x0][0x2a0] ;  /* 0x0000a800ffc07b82 */ /* 0x000ee20000000000 */
[----:B------:R-:W-:Y:S01]  /*3b60*/  FADD.FTZ R191, R189, R191 ;  /* 0x000000bfbdbf7221 */ /* 0x000fe20000010000 */
[----:B------:R-:W-:Y:S01]  /*3b70*/  BSSY B1, `(.L_x_2843) ;  /* 0x0000032000017945 */ /* 0x000fe20003800000 */
[----:B--2---:R-:W-:Y:S01]  /*3b80*/  ISETP.NE.AND P5, PT, R3, RZ, PT ;  /* 0x000000ff0300720c */ /* 0x004fe20003fa5270 */
[----:B0-----:R-:W-:Y:S01]  /*3b90*/  FADD.FTZ R3, R7, R0 ;  /* 0x0000000007037221 */ /* 0x001fe20000010000 */
[----:B------:R-:W-:-:S03]  /*3ba0*/  FMUL.FTZ R0, R191, UR7 ;  /* 0x00000007bf007c20 */ /* 0x000fc60008410000 */
[----:B------:R-:W-:-:S08]  /*3bb0*/  FMUL.FTZ R3, R3, UR7 ;  /* 0x0000000703037c20 */ /* 0x000fd00008410000 */
[----:B---3--:R-:W-:Y:S05]  /*3bc0*/  @!P5 BRA `(.L_x_2844) ;  /* 0x0000000000b0d947 */ /* 0x008fea0003800000 */
[----:B------:R-:W-:-:S04]  /*3bd0*/  ISETP.NE.AND P5, PT, R192, RZ, PT ;  /* 0x000000ffc000720c */ /* 0x000fc80003fa5270 */
[----:B------:R-:W-:Y:S02]  /*3be0*/  FSEL R191, R0, RZ, !P5 ;  /* 0x000000ff00bf7208 */ /* 0x000fe40006800000 */
[----:B------:R-:W-:-:S03]  /*3bf0*/  ISETP.NE.U32.AND P5, PT, RZ, UR8, PT ;  /* 0x00000008ff007c0c */ /* 0x000fc6000bfa5070 */
[-CC-:B------:R-:W-:Y:S01]  /*3c00*/  FFMA.FTZ R188, R203, R3.reuse, R191.reuse ;  /* 0x00000003cbbc7223 */ /* 0x180fe200000100bf */
[----:B------:R-:W-:Y:S01]  /*3c10*/  ISETP.NE.AND.EX P5, PT, RZ, UR9, PT, P5 ;  /* 0x00000009ff007c0c */ /* 0x000fe2000bfa5350 */
[-CC-:B-1----:R-:W-:Y:S01]  /*3c20*/  FFMA.FTZ R189, R212, R3.reuse, R191.reuse ;  /* 0x00000003d4bd7223 */ /* 0x182fe200000100bf */
[-CC-:B------:R-:W-:Y:S01]  /*3c30*/  FFMA.FTZ R190, R204, R3.reuse, R191.reuse ;  /* 0x00000003ccbe7223 */ /* 0x180fe200000100bf */
[----:B------:R-:W-:Y:S01]  /*3c40*/  FFMA.FTZ R191, R201, R3, R191 ;  /* 0x00000003c9bf7223 */ /* 0x000fe200000100bf */
[----:B------:R-:W-:Y:S01]  /*3c50*/  FADD.FTZ R188, R220, -R188 ;  /* 0x800000bcdcbc7221 */ /* 0x000fe20000010000 */
[----:B------:R-:W-:Y:S01]  /*3c60*/  FADD.FTZ R189, R244, -R189 ;  /* 0x800000bdf4bd7221 */ /* 0x000fe20000010000 */
[----:B------:R-:W-:Y:S01]  /*3c70*/  FADD.FTZ R190, R236, -R190 ;  /* 0x800000beecbe7221 */ /* 0x000fe20000010000 */
[----:B------:R-:W-:Y:S01]  /*3c80*/  FADD.FTZ R191, R229, -R191 ;  /* 0x800000bfe5bf7221 */ /* 0x000fe20000010000 */
[C---:B------:R-:W-:Y:S01]  /*3c90*/  FMUL.FTZ R188, R4.reuse, R188 ;  /* 0x000000bc04bc7220 */ /* 0x040fe20000410000 */
[C---:B------:R-:W-:Y:S01]  /*3ca0*/  FMUL.FTZ R189, R4.reuse, R189 ;  /* 0x000000bd04bd7220 */ /* 0x040fe20000410000 */
[C---:B------:R-:W-:Y:S01]  /*3cb0*/  FMUL.FTZ R190, R4.reuse, R190 ;  /* 0x000000be04be7220 */ /* 0x040fe20000410000 */
[----:B------:R-:W-:-:S02]  /*3cc0*/  FMUL.FTZ R191, R4, R191 ;  /* 0x000000bf04bf7220 */ /* 0x000fc40000410000 */
[----:B------:R-:W-:Y:S01]  /*3cd0*/  @P5 FADD.FTZ R188, R40, R188 ;  /* 0x000000bc28bc5221 */ /* 0x000fe20000010000 */
[----:B------:R-:W-:Y:S01]  /*3ce0*/  @P5 FADD.FTZ R189, R41, R189 ;  /* 0x000000bd29bd5221 */ /* 0x000fe20000010000 */
[----:B------:R-:W-:Y:S01]  /*3cf0*/  @P5 FADD.FTZ R190, R42, R190 ;  /* 0x000000be2abe5221 */ /* 0x000fe20000010000 */
[----:B------:R-:W-:Y:S01]  /*3d00*/  @P5 FADD.FTZ R191, R43, R191 ;  /* 0x000000bf2bbf5221 */ /* 0x000fe20000010000 */
[----:B------:R-:W-:-:S04]  /*3d10*/  ISETP.NE.U32.AND P5, PT, RZ, UR12, PT ;  /* 0x0000000cff007c0c */ /* 0x000fc8000bfa5070 */
[----:B------:R-:W-:-:S04]  /*3d20*/  ISETP.NE.AND.EX P5, PT, RZ, UR13, PT, P5 ;  /* 0x0000000dff007c0c */ /* 0x000fc8000bfa5350 */
[----:B------:R-:W-:Y:S02]  /*3d30*/  SEL R180, R188, R180, P5 ;  /* 0x000000b4bcb47207 */ /* 0x000fe40002800000 */
[----:B------:R-:W-:Y:S02]  /*3d40*/  SEL R181, R189, R181, P5 ;  /* 0x000000b5bdb57207 */ /* 0x000fe40002800000 */
[----:B------:R-:W-:Y:S02]  /*3d50*/  SEL R182, R190, R182, P5 ;  /* 0x000000b6beb67207 */ /* 0x000fe40002800000 */
[----:B------:R-:W-:-:S03]  /*3d60*/  SEL R183, R191, R183, P5 ;  /* 0x000000b7bfb77207 */ /* 0x000fc60002800000 */
[----:B------:R-:W0:Y:S02]  /*3d70*/  @P5 LDC.64 R6, c[0x0][0x308] ;  /* 0x0000c200ff065b82 */ /* 0x000e240000000a00 */
[----:B0-----:R-:W-:-:S05]  /*3d80*/  @P5 IMAD.WIDE.U32 R6, R5, 0x10, R6 ;  /* 0x0000001005065825 */ /* 0x001fca00078e0006 */
[----:B------:R0:W-:Y:S01]  /*3d90*/  @P5 STG.E.128 desc[UR4][R6.64], R180 ;  /* 0x000000b406005986 */ /* 0x0001e2000c101d04 */
[----:B------:R-:W-:-:S04]  /*3da0*/  ISETP.NE.U32.AND P5, PT, RZ, UR14, PT ;  /* 0x0000000eff007c0c */ /* 0x000fc8000bfa5070 */
[----:B------:R-:W-:-:S04]  /*3db0*/  ISETP.NE.AND.EX P5, PT, RZ, UR15, PT, P5 ;  /* 0x0000000fff007c0c */ /* 0x000fc8000bfa5350 */
[----:B------:R-:W-:Y:S02]  /*3dc0*/  SEL R184, R188, R184, P5 ;  /* 0x000000b8bcb87207 */ /* 0x000fe40002800000 */
[----:B------:R-:W-:Y:S02]  /*3dd0*/  SEL R185, R189, R185, P5 ;  /* 0x000000b9bdb97207 */ /* 0x000fe40002800000 */
[----:B------:R-:W-:Y:S02]  /*3de0*/  SEL R186, R190, R186, P5 ;  /* 0x000000babeba7207 */ /* 0x000fe40002800000 */
[----:B------:R-:W-:Y:S02]  /*3df0*/  SEL R187, R191, R187, P5 ;  /* 0x000000bbbfbb7207 */ /* 0x000fe40002800000 */
[----:B------:R-:W-:Y:S01]  /*3e00*/  ISETP.NE.U32.AND P5, PT, RZ, UR14, PT ;  /* 0x0000000eff007c0c */ /* 0x000fe2000bfa5070 */
[----:B0-----:R-:W0:Y:S03]  /*3e10*/  LDC.64 R6, c[0x0][0x2f8] ;  /* 0x0000be00ff067b82 */ /* 0x001e260000000a00 */
[----:B------:R-:W-:Y:S01]  /*3e20*/  ISETP.NE.AND.EX P5, PT, RZ, UR15, PT, P5 ;  /* 0x0000000fff007c0c */ /* 0x000fe2000bfa5350 */
[----:B0-----:R-:W-:-:S05]  /*3e30*/  IMAD.WIDE.U32 R6, R5, 0x10, R6 ;  /* 0x0000001005067825 */ /* 0x001fca00078e0006 */
[----:B------:R0:W-:Y:S07]  /*3e40*/  STG.E.128 desc[UR4][R6.64], R188 ;  /* 0x000000bc06007986 */ /* 0x0001ee000c101d04 */
[----:B0-----:R-:W-:-:S04]  /*3e50*/  @P5 LEA R6, P6, R5, UR14, 0x4 ;  /* 0x0000000e05065c11 */ /* 0x001fc8000f8c20ff */
[C---:B------:R-:W-:Y:S02]  /*3e60*/  @P5 LEA.HI.X R7, R5.reuse, UR15, RZ, 0x4, P6 ;  /* 0x0000000f05075c11 */ /* 0x040fe4000b0f24ff */
[----:B------:R-:W-:-:S03]  /*3e70*/  IADD3 R5, R5, 0x20, RZ ;  /* 0x0000002005057810 */ /* 0x000fc60007ffe0ff */
[----:B------:R0:W-:Y:S04]  /*3e80*/  @P5 STG.E.128 desc[UR4][R6.64], R184 ;  /* 0x000000b806005986 */ /* 0x0001e8000c101d04 */
.L_x_2844:
[----:B------:R-:W-:Y:S05]  /*3e90*/  BSYNC B1 ;  /* 0x0000000000017941 */ /* 0x000fea0003800000 */
.L_x_2843:
[----:B0-----:R-:W2:Y:S01]  /*3ea0*/  LDL R6, [R1+0x8] ;  /* 0x0000080001067983 */ /* 0x001ea20000100800 */
[----:B------:R-:W-:Y:S01]  /*3eb0*/  BSSY B1, `(.L_x_2845) ;  /* 0x000002f000017945 */ /* 0x000fe20003800000 */
[----:B--2---:R-:W-:-:S13]  /*3ec0*/  ISETP.NE.AND P5, PT, R6, RZ, PT ;  /* 0x000000ff0600720c */ /* 0x004fda0003fa5270 */
[----:B------:R-:W-:Y:S05]  /*3ed0*/  @!P5 BRA `(.L_x_2846) ;  /* 0x0000000000b0d947 */ /* 0x000fea0003800000 */
        /* <DEDUP_REMOVED lines=44> */
.L_x_2846:
[----:B------:R-:W-:Y:S05]  /*41a0*/  BSYNC B1 ;  /* 0x0000000000017941 */ /* 0x000fea0003800000 */
.L_x_2845:
[----:B------:R-:W-:Y:S04]  /*41b0*/  BSSY B1, `(.L_x_2847) ;  /* 0x000002e000017945 */ /* 0x000fe80003800000 */
        /* <DEDUP_REMOVED lines=27> */
[----:B0-----:R-:W0:Y:S02]  /*4370*/  @P5 LDC.64 R6, c[0x0][0x308] ;  /* 0x0000c200ff065b82 */ /* 0x001e240000000a00 */
        /* <DEDUP_REMOVED lines=17> */
.L_x_2848:
[----:B------:R-:W-:Y:S05]  /*4490*/  BSYNC B1 ;  /* 0x0000000000017941 */ /* 0x000fea0003800000 */
.L_x_2847:
        /* <DEDUP_REMOVED lines=28> */
[----:B0-2---:R-:W0:Y:S02]  /*4660*/  @P5 LDC.64 R6, c[0x0][0x308] ;  /* 0x0000c200ff065b82 */ /* 0x005e240000000a00 */
        /* <DEDUP_REMOVED lines=17> */
.L_x_2850:
[----:B------:R-:W-:Y:S05]  /*4780*/  BSYNC B1 ;  /* 0x0000000000017941 */ /* 0x000fea0003800000 */
.L_x_2849:
        /* <DEDUP_REMOVED lines=28> */
[----:B0-23--:R-:W0:Y:S02]  /*4950*/  @P5 LDC.64 R6, c[0x0][0x308] ;  /* 0x0000c200ff065b82 */ /* 0x00de240000000a00 */
        /* <DEDUP_REMOVED lines=17> */
.L_x_2852:
[----:B------:R-:W-:Y:S05]  /*4a70*/  BSYNC B1 ;  /* 0x0000000000017941 */ /* 0x000fea0003800000 */
.L_x_2851:
        /* <DEDUP_REMOVED lines=28> */
[----:B0-234-:R-:W0:Y:S02]  /*4c40*/  @P5 LDC.64 R6, c[0x0][0x308] ;  /* 0x0000c200ff065b82 */ /* 0x01de240000000a00 */
        /* <DEDUP_REMOVED lines=17> */
.L_x_2854:
[----:B------:R-:W-:Y:S05]  /*4d60*/  BSYNC B1 ;  /* 0x0000000000017941 */ /* 0x000fea0003800000 */
.L_x_2853:
        /* <DEDUP_REMOVED lines=46> */
.L_x_2856:
[----:B------:R-:W-:Y:S05]  /*5050*/  BSYNC B1 ;  /* 0x0000000000017941 */ /* 0x000fea0003800000 */
.L_x_2855:
[----:B0-234-:R-:W2:Y:S01]  /*5060*/  LDL R6, [R1+0x4] ;  /* 0x0000040001067983 */ /* 0x01dea20000100800 */
        /* <DEDUP_REMOVED lines=40> */
[----:B------:R-:W-:-:S13]  /*52f0*/  ISETP.NE.AND.EX P5, PT, RZ, UR15, PT, P5 ;  /* 0x0000000fff007c0c */ /* 0x000fda000bfa5350 */
[C---:B------:R-:W-:Y:S01]  /*5300*/  @P5 LEA R4, P6, R5.reuse, UR14, 0x4 ;  /* 0x0000000e05045c11 */ /* 0x040fe2000f8c20ff */
[----:B0-----:R-:W-:-:S03]  /*5310*/  IMAD.WIDE.U32 R6, R5, 0x10, R6 ;  /* 0x0000001005067825 */ /* 0x001fc600078e0006 */
[----:B------:R-:W-:Y:S02]  /*5320*/  @P5 LEA.HI.X R5, R5, UR15, RZ, 0x4, P6 ;  /* 0x0000000f05055c11 */ /* 0x000fe4000b0f24ff */
[----:B------:R0:W-:Y:S04]  /*5330*/  STG.E.128 desc[UR4][R6.64], R188 ;  /* 0x000000bc06007986 */ /* 0x0001e8000c101d04 */
[----:B------:R0:W-:Y:S03]  /*5340*/  @P5 STG.E.128 desc[UR4][R4.64], R184 ;  /* 0x000000b804005986 */ /* 0x0001e6000c101d04 */
.L_x_2858:
[----:B------:R-:W-:Y:S05]  /*5350*/  BSYNC B1 ;  /* 0x0000000000017941 */ /* 0x000fea0003800000 */
.L_x_2857:
[----:B0-----:R-:W0:Y:S02]  /*5360*/  LDC.64 R4, c[0x0][0x210] ;  /* 0x00008400ff047b82 */ /* 0x001e240000000a00 */
[----:B0-----:R-:W-:-:S04]  /*5370*/  LEA R2, R4, R2, 0x2 ;  /* 0x0000000204027211 */ /* 0x001fc800078e10ff */
[----:B------:R-:W-:-:S13]  /*5380*/  ISETP.GE.AND P5, PT, R2, R5, PT ;  /* 0x000000050200720c */ /* 0x000fda0003fa6270 */
[----:B------:R-:W-:Y:S05]  /*5390*/  @!P5 BRA `(.L_x_2859) ;  /* 0xffffffc000a4d947 */ /* 0x000fea000383ffff */
.L_x_2825:
[----:B------:R-:W-:Y:S05]  /*53a0*/  BSYNC B0 ;  /* 0x0000000000007941 */ /* 0x000fea0003800000 */
.L_x_2824:
[----:B------:R-:W0:Y:S01]  /*53b0*/  S2R R172, SR_TID.X ;  /* 0x0000000000ac7919 */ /* 0x000e220000002100 */
[----:B------:R-:W-:Y:S01]  /*53c0*/  MOV R0, 0x400 ;  /* 0x0000040000007802 */ /* 0x000fe20000000f00 */
[----:B------:R-:W-:Y:S05]  /*53d0*/  WARPSYNC.ALL ;  /* 0x0000000000007948 */ /* 0x000fea0003800000 */
[----:B-----5:R-:W2:Y:S01]  /*53e0*/  S2R R3, SR_CgaCtaId ;  /* 0x0000000000037919 */ /* 0x020ea20000008800 */
        /* <DEDUP_REMOVED lines=8> */
[----:B------:R-:W-:Y:S02]  /*5470*/  IADD3 R252, R252, 0x7f, -R172 ;  /* 0x0000007ffcfc7810 */ /* 0x000fe40007ffe8ac */
[----:B--2---:R-:W-:Y:S02]  /*5480*/  LEA R3, R3, R0, 0x18 ;  /* 0x0000000003037211 */ /* 0x004fe400078ec0ff */
[----:B------:R-:W-:Y:S02]  /*5490*/  PRMT R0, R2, 0x2104, R5 ;  /* 0x0000210402007816 */ /* 0x000fe40000000005 */
[----:B------:R-:W-:Y:S02]  /*54a0*/  ISETP.GE.U32.AND P6, PT, R252, 0x100, PT ;  /* 0x00000100fc00780c */ /* 0x000fe40003fc6070 */
[----:B------:R-:W-:-:S02]  /*54b0*/  LEA R4, R0, R3, 0x4 ;  /* 0x0000000300047211 */ /* 0x000fc400078e20ff */
        /* <DEDUP_REMOVED lines=56> */
[----:B-1----:R-:W0:Y:S04]  /*5840*/  LDS R7, [R0] ;  /* 0x0000000000077984 */ /* 0x002e280000000800 */
        /* <DEDUP_REMOVED lines=40> */
[----:B------:R1:W-:Y:S04]  /*5ad0*/  STS.128 [R4+0xa00], R52 ;  /* 0x000a003404007388 */ /* 0x0003e80000000c00 */
[----:B------:R0:W-:Y:S04]  /*5ae0*/  STS.128 [R4+0xc00], R48 ;  /* 0x000c003004007388 */ /* 0x0001e80000000c00 */
[----:B------:R2:W-:Y:S01]  /*5af0*/  STS.128 [R4+0xe00], R44 ;  /* 0x000e002c04007388 */ /* 0x0005e20000000c00 */
[----:B------:R-:W-:Y:S01]  /*5b00*/  BAR.SYNC.DEFER_BLOCKING 0x0 ;  /* 0x0000000000007b1d */ /* 0x000fe20000010000 */
[----:B-1----:R-:W-:Y:S01]  /*5b10*/  FADD.FTZ R53, R7, R144 ;  /* 0x0000009007357221 */ /* 0x002fe20000010000 */
[----:B0-----:R-:W-:-:S04]  /*5b20*/  FADD.FTZ R51, R5, R14 ;  /* 0x0000000e05337221 */ /* 0x001fc80000010000 */
[----:B--2---:R-:W0:Y:S01]  /*5b30*/  S2R R45, SR_CTAID.X ;  /* 0x00000000002d7919 */ /* 0x004e220000002500 */
[----:B------:R-:W1:Y:S04]  /*5b40*/  LDS R11, [R0] ;  /* 0x00000000000b7984 */ /* 0x000e680000000800 */
[----:B------:R-:W2:Y:S04]  /*5b50*/  LDS R146, [R0+0x1000] ;  /* 0x0010000000927984 */ /* 0x000ea80000000800 */
        /* <DEDUP_REMOVED lines=10> */
[----:B-1----:R-:W-:-:S03]  /*5c00*/  FADD.FTZ R11, RZ, R11 ;  /* 0x0000000bff0b7221 */ /* 0x002fc60000010000 */
        /* <DEDUP_REMOVED lines=76> */
.L_x_2861:
[----:B------:R-:W-:Y:S05]  /*60d0*/  BSYNC B0 ;  /* 0x0000000000007941 */ /* 0x000fea0003800000 */
.L_x_2860:
        /* <DEDUP_REMOVED lines=28> */
[----:B------:R-:W-:Y:S01]  /*62a0*/  FADD.FTZ R64, RZ, R64 ;  /* 0x00000040ff407221 */ /* 0x000fe20000010000 */
[----:B------:R-:W-:Y:S01]  /*62b0*/  FADD.FTZ R55, RZ, R55 ;  /* 0x00000037ff377221 */ /* 0x000fe20000010000 */
[----:B------:R-:W-:Y:S01]  /*62c0*/  FADD.FTZ R120, R120, R43 ;  /* 0x0000002b78787221 */ /* 0x000fe20000010000 */
[----:B------:R-:W2:Y:S01]  /*62d0*/  LDS R30, [R0+0xe00] ;  /* 0x000e0000001e7984 */ /* 0x000ea20000000800 */
[----:B------:R-:W-:Y:S01]  /*62e0*/  FADD.FTZ R115, R115, R26 ;  /* 0x0000001a73737221 */ /* 0x000fe20000010000 */
[----:B------:R-:W-:Y:S01]  /*62f0*/  FADD.FTZ R119, R119, R22 ;  /* 0x0000001677777221 */ /* 0x000fe20000010000 */
[----:B------:R-:W-:Y:S01]  /*6300*/  FADD.FTZ R111, R111, R20 ;  /* 0x000000146f6f7221 */ /* 0x000fe20000010000 */
        /* <DEDUP_REMOVED lines=16> */
[----:B------:R-:W-:Y:S01]  /*6410*/  FADD.FTZ R128, RZ, R128 ;  /* 0x00000080ff807221 */ /* 0x000fe20000010000 */
[----:B------:R-:W-:Y:S01]  /*6420*/  FADD.FTZ R122, RZ, R122 ;  /* 0x0000007aff7a7221 */ /* 0x000fe20000010000 */
[----:B------:R-:W-:Y:S01]  /*6430*/  FADD.FTZ R123, RZ, R123 ;  /* 0x0000007bff7b7221 */ /* 0x000fe20000010000 */
[----:B------:R-:W5:Y:S01]  /*6440*/  LDS R22, [R0+0x800] ;  /* 0x0008000000167984 */ /* 0x000f620000000800 */
[----:B------:R-:W-:Y:S01]  /*6450*/  FADD.FTZ R124, RZ, R124 ;  /* 0x0000007cff7c7221 */ /* 0x000fe20000010000 */
[----:B------:R-:W-:Y:S01]  /*6460*/  FADD.FTZ R126, RZ, R126 ;  /* 0x0000007eff7e7221 */ /* 0x000fe20000010000 */
[----:B------:R-:W-:Y:S01]  /*6470*/  FADD.FTZ R72, RZ, R72 ;  /* 0x00000048ff487221 */ /* 0x000fe20000010000 */
        /* <DEDUP_REMOVED lines=8> */
[----:B-1----:R-:W1:Y:S01]  /*6500*/  LDS R71, [R0+0x2e00] ;  /* 0x002e000000477984 */ /* 0x002e620000000800 */
[----:B0-----:R-:W-:Y:S01]  /*6510*/  FADD.FTZ R2, RZ, R2 ;  /* 0x00000002ff027221 */ /* 0x001fe20000010000 */
        /* <DEDUP_REMOVED lines=23> */
[----:B------:R-:W-:Y:S01]  /*6690*/  FADD.FTZ R20, RZ, R20 ;  /* 0x00000014ff147221 */ /* 0x000fe20000010000 */
[----:B------:R-:W-:Y:S01]  /*66a0*/  BSSY B0, `(.L_x_2862) ;  /* 0x0000046000007945 */ /* 0x000fe20003800000 */
[C---:B------:R-:W-:Y:S01]  /*66b0*/  ISETP.GE.U32.AND P0, PT, R252.reuse, 0x200, PT ;  /* 0x00000200fc00780c */ /* 0x040fe20003f06070 */
[----:B------:R-:W5:Y:S01]  /*66c0*/  LDS R83, [R0+0x3e00] ;  /* 0x003e000000537984 */ /* 0x000f620000000800 */
[----:B------:R-:W-:Y:S01]  /*66d0*/  FADD.FTZ R22, RZ, R22 ;  /* 0x00000016ff167221 */ /* 0x000fe20000010000 */
[----:B------:R-:W-:Y:S01]  /*66e0*/  ISETP.GE.U32.AND P1, PT, R252, 0x280, PT ;  /* 0x00000280fc00780c */ /* 0x000fe20003f26070 */
[----:B------:R-:W-:Y:S01]  /*66f0*/  FADD.FTZ R31, R108, R31 ;  /* 0x0000001f6c1f7221 */ /* 0x000fe20000010000 */
        /* <DEDUP_REMOVED lines=9> */
[----:B-1----:R-:W-:Y:S01]  /*6790*/  FADD.FTZ R30, R30, R71 ;  /* 0x000000471e1e7221 */ /* 0x002fe20000010000 */
[----:B------:R-:W-:Y:S01]  /*67a0*/  ISETP.GE.U32.AND P4, PT, R252, 0x400, PT ;  /* 0x00000400fc00780c */ /* 0x000fe20003f86070 */
[----:B------:R-:W-:Y:S01]  /*67b0*/  FADD.FTZ R37, R142, R37 ;  /* 0x000000258e257221 */ /* 0x000fe20000010000 */
[----:B------:R-:W1:Y:S01]  /*67c0*/  LDS R65, [R0+0x2a00] ;  /* 0x002a000000417984 */ /* 0x000e620000000800 */
[----:B0-----:R-:W-:Y:S01]  /*67d0*/  FADD.FTZ R8, R8, R45 ;  /* 0x0000002d08087221 */ /* 0x001fe20000010000 */
[----:B------:R-:W-:Y:S01]  /*67e0*/  FADD.FTZ R35, R124, R35 ;  /* 0x000000237c237221 */ /* 0x000fe20000010000 */
        /* <DEDUP_REMOVED lines=18> */
[----:B-----5:R-:W-:-:S03]  /*6910*/  FADD.FTZ R2, R2, R55 ;  /* 0x0000003702027221 */ /* 0x020fc60000010000 */
[----:B------:R4:W3:Y:S01]  /*6920*/  LDS R79, [R0+0x3a00] ;  /* 0x003a0000004f7984 */ /* 0x0008e20000000800 */
[----:B------:R-:W-:-:S03]  /*6930*/  FADD.FTZ R83, R30, R83 ;  /* 0x000000531e537221 */ /* 0x000fc60000010000 */
[----:B------:R4:W3:Y:S01]  /*6940*/  LDS R81, [R0+0x3c00] ;  /* 0x003c000000517984 */ /* 0x0008e20000000800 */
[----:B------:R-:W-:Y:S01]  /*6950*/  FADD.FTZ R57, R8, R57 ;  /* 0x0000003908397221 */ /* 0x000fe20000010000 */
[----:B------:R-:W-:Y:S01]  /*6960*/  FADD.FTZ R20, R20, R61 ;  /* 0x0000003d14147221 */ /* 0x000fe20000010000 */
[----:B------:R-:W-:Y:S01]  /*6970*/  FADD.FTZ R22, R22, R63 ;  /* 0x0000003f16167221 */ /* 0x000fe20000010000 */
[----:B-1----:R-:W-:Y:S01]  /*6980*/  FADD.FTZ R26, R26, R65 ;  /* 0x000000411a1a7221 */ /* 0x002fe20000010000 */
[----:B0-----:R-:W-:Y:S01]  /*6990*/  FADD.FTZ R28, R28, R67 ;  /* 0x000000431c1c7221 */ /* 0x001fe20000010000 */
[----:B--2---:R-:W-:Y:S01]  /*69a0*/  FADD.FTZ R73, R2, R73 ;  /* 0x0000004902497221 */ /* 0x004fe20000010000 */
        /* <DEDUP_REMOVED lines=21> */
.L_x_2863:
[----:B------:R-:W-:Y:S05]  /*6b00*/  BSYNC B0 ;  /* 0x0000000000007941 */ /* 0x000fea0003800000 */
.L_x_2862:
        /* <DEDUP_REMOVED lines=23> */
.L_x_2865:
[----:B------:R-:W-:Y:S05]  /*6c80*/  BSYNC B0 ;  /* 0x0000000000007941 */ /* 0x000fea0003800000 */
.L_x_2864:
[----:B------:R-:W-:Y:S01]  /*6c90*/  BSSY B0, `(.L_x_2866) ;  /* 0x0000017000007945 */ /* 0x000fe20003800000 */
[----:B---3--:R-:W-:-:S03]  /*6ca0*/  FADD.FTZ R75, R20, R75 ;  /* 0x0000004b144b7221 */ /* 0x008fc60000010000 */
        /* <DEDUP_REMOVED lines=21> */
.L_x_2867:
[----:B------:R-:W-:Y:S05]  /*6e00*/  BSYNC B0 ;  /* 0x0000000000007941 */ /* 0x000fea0003800000 */
.L_x_2866:
        /* <DEDUP_REMOVED lines=23> */
.L_x_2869:
[----:B------:R-:W-:Y:S05]  /*6f80*/  BSYNC B0 ;  /* 0x0000000000007941 */ /* 0x000fea0003800000 */
.L_x_2868:
[----:B------:R-:W-:Y:S01]  /*6f90*/  BSSY B0, `(.L_x_2870) ;  /* 0x0000017000007945 */ /* 0x000fe20003800000 */
[----:B------:R-:W-:-:S03]  /*6fa0*/  FADD.FTZ R79, R26, R79 ;  /* 0x0000004f1a4f7221 */ /* 0x000fc60000010000 */
        /* <DEDUP_REMOVED lines=21> */
.L_x_2871:
[----:B------:R-:W-:Y:S05]  /*7100*/  BSYNC B0 ;  /* 0x0000000000007941 */ /* 0x000fea0003800000 */
.L_x_2870:
        /* <DEDUP_REMOVED lines=23> */
.L_x_2873:
[----:B------:R-:W-:Y:S05]  /*7280*/  BSYNC B0 ;  /* 0x0000000000007941 */ /* 0x000fea0003800000 */
.L_x_2872:
[----:B------:R-:W-:Y:S05]  /*7290*/  @!P4 EXIT ;  /* 0x000000000000c94d */ /* 0x000fea0003800000 */
[----:B------:R-:W-:Y:S04]  /*72a0*/  STG.E desc[UR4][R14.64], R27 ;  /* 0x0000001b0e007986 */ /* 0x000fe8000c101904 */
[----:B------:R-:W-:Y:S04]  /*72b0*/  STG.E desc[UR4][R10.64], R121 ;  /* 0x000000790a007986 */ /* 0x000fe8000c101904 */
[----:B------:R-:W-:Y:S04]  /*72c0*/  STG.E desc[UR4][R6.64], R83 ;  /* 0x0000005306007986 */ /* 0x000fe8000c101904 */
[----:B------:R-:W-:Y:S01]  /*72d0*/  STG.E desc[UR4][R4.64], R41 ;  /* 0x0000002904007986 */ /* 0x000fe2000c101904 */
[----:B------:R-:W-:Y:S05]  /*72e0*/  EXIT ;  /* 0x000000000000794d */ /* 0x000fea0003800000 */
.L_x_2842:
[----:B------:R-:W-:Y:S01]  /*72f0*/  HFMA2.MMA R188, -RZ, RZ, 0, 5.9604644775390625e-08 ;  /* 0x00000001ffbc7435 */ /* 0x000fe200000001ff */
[----:B------:R-:W-:Y:S01]  /*7300*/  BSSY B1, `(.L_x_2874) ;  /* 0x0000006000017945 */ /* 0x000fe20003800000 */
[----:B------:R-:W-:Y:S02]  /*7310*/  MOV R6, 0x1f ;  /* 0x0000001f00067802 */ /* 0x000fe40000000f00 */
[----:B-----5:R-:W-:-:S07]  /*7320*/  MOV R3, 0xffffffff ;  /* 0xffffffff00037802 */ /* 0x020fce0000000f00 */
[----:B------:R-:W-:Y:S05]  /*7330*/  WARPSYNC.COLLECTIVE R3, `(.L_x_2875) ;  /* 0x0000000003087348 */ /* 0x000fea0003c00000 */
[----:B------:R0:W1:Y:S02]  /*7340*/  SHFL.BFLY P5, R190, R0, R188, R6 ;  /* 0x0c0000bc00be7389 */ /* 0x00006400000a0006 */
[----:B01----:R-:W-:Y:S01]  /*7350*/  ENDCOLLECTIVE ;  /* 0x000000000000791b */ /* 0x003fe20003800000 */
.L_x_2875:
[----:B------:R-:W-:Y:S05]  /*7360*/  BSYNC B1 ;  /* 0x0000000000017941 */ /* 0x000fea0003800000 */
.L_x_2874:
        /* <DEDUP_REMOVED lines=9> */
.L_x_2876:
[----:B------:R-:W-:Y:S01]  /*7400*/  HFMA2.MMA R188, -RZ, RZ, 0, 1.1920928955078125e-07 ;  /* 0x00000002ffbc7435 */ /* 0x000fe200000001ff */
[----:B------:R-:W-:Y:S01]  /*7410*/  MOV R0, R189 ;  /* 0x000000bd00007202 */ /* 0x000fe20000000f00 */
[----:B------:R-:W-:-:S09]  /*7420*/  FADD.FTZ R7, R190, R7 ;  /* 0x00000007be077221 */ /* 0x000fd20000010000 */
[----:B------:R-:W-:Y:S05]  /*7430*/  WARPSYNC.COLLECTIVE R3, `(.L_x_2877) ;  /* 0x0000000003087348 */ /* 0x000fea0003c00000 */
[----:B------:R0:W1:Y:S02]  /*7440*/  SHFL.BFLY P5, R190, R0, R188, R6 ;  /* 0x0c0000bc00be7389 */ /* 0x00006400000a0006 */
[----:B01----:R-:W-:Y:S01]  /*7450*/  ENDCOLLECTIVE ;  /* 0x000000000000791b */ /* 0x003fe20003800000 */
.L_x_2877:
[----:B------:R-:W-:Y:S01]  /*7460*/  MOV R0, R7 ;  /* 0x0000000700007202 */ /* 0x000fe20000000f00 */
[----:B------:R-:W-:-:S07]  /*7470*/  FADD.FTZ R189, R189, R190 ;  /* 0x000000bebdbd7221 */ /* 0x000fce0000010000 */
[----:B------:R-:W-:Y:S05]  /*7480*/  WARPSYNC.COLLECTIVE R3, `(.L_x_2878) ;  /* 0x0000000003087348 */ /* 0x000fea0003c00000 */
[----:B------:R0:W1:Y:S02]  /*7490*/  SHFL.BFLY P5, R190, R0, R188, R6 ;  /* 0x0c0000bc00be7389 */ /* 0x00006400000a0006 */
[----:B01----:R-:W-:Y:S01]  /*74a0*/  ENDCOLLECTIVE ;  /* 0x000000000000791b */ /* 0x003fe20003800000 */
.L_x_2878:
[----:B------:R-:W-:Y:S01]  /*74b0*/  HFMA2.MMA R188, -RZ, RZ, 0, 2.384185791015625e-07 ;  /* 0x00000004ffbc7435 */ /* 0x000fe200000001ff */
[----:B------:R-:W-:Y:S01]  /*74c0*/  MOV R0, R189 ;  /* 0x000000bd00007202 */ /* 0x000fe20000000f00 */
[----:B------:R-:W-:-:S09]  /*74d0*/  FADD.FTZ R7, R7, R190 ;  /* 0x000000be07077221 */ /* 0x000fd20000010000 */
[----:B------:R-:W-:Y:S05]  /*74e0*/  WARPSYNC.COLLECTIVE R3, `(.L_x_2879) ;  /* 0x0000000003087348 */ /* 0x000fea0003c00000 */
[----:B------:R0:W1:Y:S02]  /*74f0*/  SHFL.BFLY P5, R190, R0, R188, R6 ;  /* 0x0c0000bc00be7389 */ /* 0x00006400000a0006 */
[----:B01----:R-:W-:Y:S01]  /*7500*/  ENDCOLLECTIVE ;  /* 0x000000000000791b */ /* 0x003fe20003800000 */
.L_x_2879:
[----:B------:R-:W-:Y:S01]  /*7510*/  MOV R0, R7 ;  /* 0x0000000700007202 */ /* 0x000fe20000000f00 */
[----:B------:R-:W-:-:S07]  /*7520*/  FADD.FTZ R189, R189, R190 ;  /* 0x000000bebdbd7221 */ /* 0x000fce0000010000 */
[----:B------:R-:W-:Y:S05]  /*7530*/  WARPSYNC.COLLECTIVE R3, `(.L_x_2880) ;  /* 0x0000000003087348 */ /* 0x000fea0003c00000 */
[----:B------:R0:W1:Y:S02]  /*7540*/  SHFL.BFLY P5, R190, R0, R188, R6 ;  /* 0x0c0000bc00be7389 */ /* 0x00006400000a0006 */
[----:B01----:R-:W-:Y:S01]  /*7550*/  ENDCOLLECTIVE ;  /* 0x000000000000791b */ /* 0x003fe20003800000 */
.L_x_2880:
[----:B------:R-:W-:Y:S01]  /*7560*/  HFMA2.MMA R188, -RZ, RZ, 0, 4.76837158203125e-07 ;  /* 0x00000008ffbc7435 */ /* 0x000fe200000001ff */
[----:B------:R-:W-:Y:S01]  /*7570*/  MOV R0, R189 ;  /* 0x000000bd00007202 */ /* 0x000fe20000000f00 */
[----:B------:R-:W-:-:S09]  /*7580*/  FADD.FTZ R7, R7, R190 ;  /* 0x000000be07077221 */ /* 0x000fd20000010000 */
[----:B------:R-:W-:Y:S05]  /*7590*/  WARPSYNC.COLLECTIVE R3, `(.L_x_2881) ;  /* 0x0000000003087348 */ /* 0x000fea0003c00000 */
[----:B------:R0:W1:Y:S02]  /*75a0*/  SHFL.BFLY P5, R190, R0, R188, R6 ;  /* 0x0c0000bc00be7389 */ /* 0x00006400000a0006 */
[----:B01----:R-:W-:Y:S01]  /*75b0*/  ENDCOLLECTIVE ;  /* 0x000000000000791b */ /* 0x003fe20003800000 */
.L_x_2881:
[----:B------:R-:W-:Y:S01]  /*75c0*/  MOV R0, R7 ;  /* 0x0000000700007202 */ /* 0x000fe20000000f00 */
[----:B------:R-:W-:-:S07]  /*75d0*/  FADD.FTZ R189, R189, R190 ;  /* 0x000000bebdbd7221 */ /* 0x000fce0000010000 */
[----:B------:R-:W-:Y:S05]  /*75e0*/  WARPSYNC.COLLECTIVE R3, `(.L_x_2882) ;  /* 0x0000000003087348 */ /* 0x000fea0003c00000 */
[----:B------:R0:W1:Y:S02]  /*75f0*/  SHFL.BFLY P5, R190, R0, R188, R6 ;  /* 0x0c0000bc00be7389 */ /* 0x00006400000a0006 */
[----:B01----:R-:W-:Y:S01]  /*7600*/  ENDCOLLECTIVE ;  /* 0x000000000000791b */ /* 0x003fe20003800000 */
.L_x_2882:
[----:B------:R-:W-:Y:S01]  /*7610*/  HFMA2.MMA R188, -RZ, RZ, 0, 9.5367431640625e-07 ;  /* 0x00000010ffbc7435 */ /* 0x000fe200000001ff */
[----:B------:R-:W-:Y:S01]  /*7620*/  MOV R0, R189 ;  /* 0x000000bd00007202 */ /* 0x000fe20000000f00 */
[----:B------:R-:W-:-:S09]  /*7630*/  FADD.FTZ R7, R7, R190 ;  /* 0x000000be07077221 */ /* 0x000fd20000010000 */
[----:B------:R-:W-:Y:S05]  /*7640*/  WARPSYNC.COLLECTIVE R3, `(.L_x_2883) ;  /* 0x0000000003087348 */ /* 0x000fea0003c00000 */
[----:B------:R0:W1:Y:S02]  /*7650*/  SHFL.BFLY P5, R190, R0, R188, R6 ;  /* 0x0c0000bc00be7389 */ /* 0x00006400000a0006 */
[----:B01----:R-:W-:Y:S01]  /*7660*/  ENDCOLLECTIVE ;  /* 0x000000000000791b */ /* 0x003fe20003800000 */
.L_x_2883:
[----:B------:R-:W-:Y:S02]  /*7670*/  MOV R0, R7 ;  /* 0x0000000700007202 */ /* 0x000fe40000000f00 */
[----:B------:R-:W-:-:S07]  /*7680*/  MOV R191, R190 ;  /* 0x000000be00bf7202 */ /* 0x000fce0000000f00 */
[----:B------:R-:W-:Y:S05]  /*7690*/  WARPSYNC.COLLECTIVE R3, `(.L_x_2884) ;  /* 0x0000000003087348 */ /* 0x000fea0003c00000 */
[----:B------:R0:W1:Y:S02]  /*76a0*/  SHFL.BFLY P5, R190, R0, R188, R6 ;  /* 0x0c0000bc00be7389 */ /* 0x00006400000a0006 */
[----:B01----:R-:W-:Y:S01]  /*76b0*/  ENDCOLLECTIVE ;  /* 0x000000000000791b */ /* 0x003fe20003800000 */
.L_x_2884:
[----:B------:R-:W-:Y:S01]  /*76c0*/  MOV R0, R190 ;  /* 0x000000be00007202 */ /* 0x000fe20000000f00 */
[----:B------:R-:W-:Y:S06]  /*76d0*/  BRA `(.L_x_2885) ;  /* 0xffffffc400187947 */ /* 0x000fec000383ffff */
.L_x_2886:
        /* <DEDUP_REMOVED lines=10> */
.L_x_3814:


//--------------------- .text._ZN10layer_norm31ln_parallel_residual_bwd_kernelINS_13Kernel_traitsI6__halfffffjLj1024ELj1ELj4ELj1ELj16ENS_18Kernel_traits_baseILj1024ES2_ffffjLj128EEEEELb0ELb0ELb1EEEvNS_9BwdParamsE --------------------------
	.section	.text._ZN10layer_norm31ln_parallel_residual_bwd_kernelINS_13Kernel_traitsI6__halfffffjLj1024ELj1ELj4ELj1ELj16ENS_18Kernel_traits_baseILj1024ES2_ffffjLj128EEEEELb0ELb0ELb1EEEvNS_9BwdParamsE,"ax",@progbits
	.align	128
        .global         _ZN10layer_norm31ln_parallel_residual_bwd_kernelINS_13Kernel_traitsI6__halfffffjLj1024ELj1ELj4ELj1ELj16ENS_18Kernel_traits_baseILj1024ES2_ffffjLj128EEEEELb0ELb0ELb1EEEvNS_9BwdParamsE
        .type           _ZN10layer_norm31ln_parallel_residual_bwd_kernelINS_13Kernel_traitsI6__halfffffjLj1024ELj1ELj4ELj1ELj16ENS_18Kernel_traits_baseILj1024ES2_ffffjLj128EEEEELb0ELb0ELb1EEEvNS_9BwdParamsE,@function
        .size           _ZN10layer_norm31ln_parallel_residual_bwd_kernelINS_13Kernel_traitsI6__halfffffjLj1024ELj1ELj4ELj1ELj16ENS_18Kernel_traits_baseILj1024ES2_ffffjLj128EEEEELb0ELb0ELb1EEEvNS_9BwdParamsE,(.L_x_3815 - _ZN10layer_norm31ln_parallel_residual_bwd_kernelINS_13Kernel_traitsI6__halfffffjLj1024ELj1ELj4ELj1ELj16ENS_18Kernel_traits_baseILj1024ES2_ffffjLj128EEEEELb0ELb0ELb1EEEvNS_9BwdParamsE)
        .other          _ZN10layer_norm31ln_parallel_residual_bwd_kernelINS_13Kernel_traitsI6__halfffffjLj1024ELj1ELj4ELj1ELj16ENS_18Kernel_traits_baseILj1024ES2_ffffjLj128EEEEELb0ELb0ELb1EEEvNS_9BwdParamsE,@"STO_CUDA_ENTRY STV_DEFAULT"
_ZN10layer_norm31ln_parallel_residual_bwd_kernelINS_13Kernel_traitsI6__halfffffjLj1024ELj1ELj4ELj1ELj16ENS_18Kernel_traits_baseILj1024ES2_ffffjLj128EEEEELb0ELb0ELb1EEEvNS_9BwdParamsE:
.text._ZN10layer_norm31ln_parallel_residual_bwd_kernelINS_13Kernel_traitsI6__halfffffjLj1024ELj1ELj4ELj1ELj16ENS_18Kernel_traits_baseILj1024ES2_ffffjLj128EEEEELb0ELb0ELb1EEEvNS_9BwdParamsE:
        /* <DEDUP_REMOVED lines=82> */
.L_x_2888:
[----:B------:R-:W-:Y:S01]  /*0520*/  SHF.L.U32 R0, R0, 0x3, RZ ;  /* 0x0000000300007819 */ /* 0x000fe200000006ff */
[----:B------:R-:W-:-:S03]  /*0530*/  ULDC.64 UR6, c[0x0][0x260] ;  /* 0x0000980000067ab9 */ /* 0x000fc60000000a00 */
[----:B------:R-:W-:-:S04]  /*0540*/  LOP3.LUT R0, R0, 0xf8, RZ, 0xc0, !PT ;  /* 0x000000f800007812 */ /* 0x000fc800078ec0ff */
[----:B------:R-:W-:-:S04]  /*0550*/  IADD3 R4, P0, R0, UR6, RZ ;  /* 0x0000000600047c10 */ /* 0x000fc8000ff1e0ff */
[----:B------:R-:W-:Y:S01]  /*0560*/  IADD3.X R5, RZ, UR7, RZ, P0, !PT ;  /* 0x00000007ff057c10 */ /* 0x000fe200087fe4ff */
[----:B------:R-:W-:-:S04]  /*0570*/  ULDC.64 UR6, c[0x0][0x268] ;  /* 0x00009a0000067ab9 */ /* 0x000fc80000000a00 */
[----:B------:R-:W2:Y:S04]  /*0580*/  LDG.E.64 R8, desc[UR4][R4.64] ;  /* 0x0000000404087981 */ /* 0x000ea8000c1e1b00 */
[----:B------:R-:W3:Y:S04]  /*0590*/  LDG.E.64 R12, desc[UR4][R4.64+0x100] ;  /* 0x00010004040c7981 */ /* 0x000ee8000c1e1b00 */
[----:B------:R-:W4:Y:S04]  /*05a0*/  LDG.E.64 R16, desc[UR4][R4.64+0x200] ;  /* 0x0002000404107981 */ /* 0x000f28000c1e1b00 */
[----:B------:R-:W5:Y:S04]  /*05b0*/  LDG.E.64 R20, desc[UR4][R4.64+0x300] ;  /* 0x0003000404147981 */ /* 0x000f68000c1e1b00 */
[----:B------:R-:W5:Y:S04]  /*05c0*/  LDG.E.64 R24, desc[UR4][R4.64+0x400] ;  /* 0x0004000404187981 */ /* 0x000f68000c1e1b00 */
[----:B------:R-:W5:Y:S01]  /*05d0*/  LDG.E.64 R28, desc[UR4][R4.64+0x500] ;  /* 0x00050004041c7981 */ /* 0x000f62000c1e1b00 */
[----:B------:R-:W-:-:S03]  /*05e0*/  IADD3 R6, P0, R0, UR6, RZ ;  /* 0x0000000600067c10 */ /* 0x000fc6000ff1e0ff */
[----:B------:R-:W5:Y:S01]  /*05f0*/  LDG.E.64 R32, desc[UR4][R4.64+0x600] ;  /* 0x0006000404207981 */ /* 0x000f62000c1e1b00 */
[----:B------:R-:W-:Y:S01]  /*0600*/  IADD3.X R7, RZ, UR7, RZ, P0, !PT ;  /* 0x00000007ff077c10 */ /* 0x000fe200087fe4ff */
[----:B------:R-:W-:Y:S02]  /*0610*/  ULDC.64 UR6, c[0x0][0x2c8] ;  /* 0x0000b20000067ab9 */ /* 0x000fe40000000a00 */
[----:B------:R-:W5:Y:S04]  /*0620*/  LDG.E.64 R36, desc[UR4][R4.64+0x700] ;  /* 0x0007000404247981 */ /* 0x000f68000c1e1b00 */
[----:B------:R-:W5:Y:S04]  /*0630*/  LDG.E.64 R10, desc[UR4][R6.64] ;  /* 0x00000004060a7981 */ /* 0x000f68000c1e1b00 */
[----:B------:R-:W5:Y:S04]  /*0640*/  LDG.E.64 R14, desc[UR4][R6.64+0x100] ;  /* 0x00010004060e7981 */ /* 0x000f68000c1e1b00 */
[----:B------:R-:W5:Y:S04]  /*0650*/  LDG.E.64 R18, desc[UR4][R6.64+0x200] ;  /* 0x0002000406127981 */ /* 0x000f68000c1e1b00 */
[----:B------:R-:W5:Y:S04]  /*0660*/  LDG.E.64 R22, desc[UR4][R6.64+0x300] ;  /* 0x0003000406167981 */ /* 0x000f68000c1e1b00 */
[----:B------:R-:W5:Y:S04]  /*0670*/  LDG.E.64 R26, desc[UR4][R6.64+0x400] ;  /* 0x00040004061a7981 */ /* 0x000f68000c1e1b00 */
[----:B------:R-:W5:Y:S04]  /*0680*/  LDG.E.64 R30, desc[UR4][R6.64+0x500] ;  /* 0x00050004061e7981 */ /* 0x000f68000c1e1b00 */
[----:B------:R-:W5:Y:S04]  /*0690*/  LDG.E.64 R34, desc[UR4][R6.64+0x600] ;  /* 0x0006000406227981 */ /* 0x000f68000c1e1b00 */
[----:B------:R0:W5:Y:S01]  /*06a0*/  LDG.E.64 R68, desc[UR4][R6.64+0x700] ;  /* 0x0007000406447981 */ /* 0x000162000c1e1b00 */
[----:B------:R-:W-:Y:S01]  /*06b0*/  ISETP.NE.U32.AND P0, PT, RZ, UR6, PT ;  /* 0x00000006ff007c0c */ /* 0x000fe2000bf05070 */
[----:B------:R-:W-:Y:S01]  /*06c0*/  HFMA2.MMA R206, -RZ, RZ, 0, 0 ;  /* 0x00000000ffce7435 */ /* 0x000fe200000001ff */
[----:B------:R-:W-:Y:S01]  /*06d0*/  BSSY B1, `(.L_x_2890) ;  /* 0x0000457000017945 */ /* 0x000fe20003800000 */
[----:B------:R-:W-:-:S02]  /*06e0*/  MOV R252, RZ ;  /* 0x000000ff00fc7202 */ /* 0x000fc40000000f00 */
[----:B------:R-:W-:Y:S02]  /*06f0*/  CS2R R242, SRZ ;  /* 0x0000000000f27805 */ /* 0x000fe4000001ff00 */
[----:B------:R-:W-:Y:S02]  /*0700*/  ISETP.NE.AND.EX P0, PT, RZ, UR7, PT, P0 ;  /* 0x00000007ff007c0c */ /* 0x000fe4000bf05300 */
        /* <DEDUP_REMOVED lines=34> */
[----:B--2---:R-:W-:Y:S01]  /*0930*/  HADD2.F32 R3, -RZ, R8.H0_H0 ;  /* 0x20000008ff037230 */ /* 0x004fe20000004100 */
[--C-:B------:R-:W-:Y:S01]  /*0940*/  SHF.R.U64 R66, R8, 0x10, R9.reuse ;  /* 0x0000001008427819 */ /* 0x100fe20000001209 */
[----:B------:R-:W-:Y:S01]  /*0950*/  HADD2.F32 R0, -RZ, R9.H0_H0 ;  /* 0x20000009ff007230 */ /* 0x000fe20000004100 */
[----:B------:R-:W-:-:S02]  /*0960*/  SHF.R.U32.HI R64, RZ, 0x10, R9 ;  /* 0x00000010ff407819 */ /* 0x000fc40000011609 */
[----:B------:R-:W-:Y:S01]  /*0970*/  CS2R R8, SRZ ;  /* 0x0000000000087805 */ /* 0x000fe2000001ff00 */
[----:B------:R0:W-:Y:S01]  /*0980*/  STL [R1+0x160], R3 ;  /* 0x0001600301007387 */ /* 0x0001e20000100800 */
[--C-:B---3--:R-:W-:Y:S01]  /*0990*/  SHF.R.U64 R62, R12, 0x10, R13.reuse ;  /* 0x000000100c3e7819 */ /* 0x108fe2000000120d */
[----:B------:R-:W-:Y:S01]  /*09a0*/  HADD2.F32 R66, -RZ, R66.H0_H0 ;  /* 0x20000042ff427230 */ /* 0x000fe20000004100 */
[----:B------:R-:W-:Y:S01]  /*09b0*/  SHF.R.U32.HI R60, RZ, 0x10, R13 ;  /* 0x00000010ff3c7819 */ /* 0x000fe2000001160d */
[----:B------:R1:W-:Y:S01]  /*09c0*/  STL [R1+0x150], R0 ;  /* 0x0001500001007387 */ /* 0x0003e20000100800 */
[--C-:B----4-:R-:W-:Y:S01]  /*09d0*/  SHF.R.U64 R58, R16, 0x10, R17.reuse ;  /* 0x00000010103a7819 */ /* 0x110fe20000001211 */
[----:B------:R-:W-:Y:S01]  /*09e0*/  HADD2.F32 R64, -RZ, R64.H0_H0 ;  /* 0x20000040ff407230 */ /* 0x000fe20000004100 */
[----:B------:R-:W-:Y:S01]  /*09f0*/  SHF.R.U32.HI R56, RZ, 0x10, R17 ;  /* 0x00000010ff387819 */ /* 0x000fe20000011611 */
[----:B------:R-:W-:Y:S01]  /*0a00*/  HADD2.F32 R62, -RZ, R62.H0_H0 ;  /* 0x2000003eff3e7230 */ /* 0x000fe20000004100 */
[--C-:B-----5:R-:W-:Y:S01]  /*0a10*/  SHF.R.U64 R54, R20, 0x10, R21.reuse ;  /* 0x0000001014367819 */ /* 0x120fe20000001215 */
[----:B0-----:R-:W-:Y:S01]  /*0a20*/  HADD2.F32 R3, -RZ, R12.H0_H0 ;  /* 0x2000000cff037230 */ /* 0x001fe20000004100 */
[----:B------:R-:W-:Y:S01]  /*0a30*/  SHF.R.U32.HI R52, RZ, 0x10, R21 ;  /* 0x00000010ff347819 */ /* 0x000fe20000011615 */
[----:B------:R-:W-:Y:S01]  /*0a40*/  HADD2.F32 R60, -RZ, R60.H0_H0 ;  /* 0x2000003cff3c7230 */ /* 0x000fe20000004100 */
[--C-:B------:R-:W-:Y:S01]  /*0a50*/  SHF.R.U64 R50, R24, 0x10, R25.reuse ;  /* 0x0000001018327819 */ /* 0x100fe20000001219 */
[----:B-1----:R-:W-:Y:S01]  /*0a60*/  HADD2.F32 R0, -RZ, R13.H0_H0 ;  /* 0x2000000dff007230 */ /* 0x002fe20000004100 */
[----:B------:R0:W-:Y:S01]  /*0a70*/  STL [R1+0x140], R3 ;  /* 0x0001400301007387 */ /* 0x0001e20000100800 */
[----:B------:R-:W-:Y:S01]  /*0a80*/  SHF.R.U32.HI R48, RZ, 0x10, R25 ;  /* 0x00000010ff307819 */ /* 0x000fe20000011619 */
[----:B------:R-:W-:Y:S01]  /*0a90*/  HADD2.F32 R58, -RZ, R58.H0_H0 ;  /* 0x2000003aff3a7230 */ /* 0x000fe20000004100 */
[--C-:B------:R-:W-:Y:S01]  /*0aa0*/  SHF.R.U64 R46, R28, 0x10, R29.reuse ;  /* 0x000000101c2e7819 */ /* 0x100fe2000000121d */
[----:B------:R1:W-:Y:S01]  /*0ab0*/  STL [R1+0x130], R0 ;  /* 0x0001300001007387 */ /* 0x0003e20000100800 */
[----:B------:R-:W-:Y:S01]  /*0ac0*/  HADD2.F32 R56, -RZ, R56.H0_H0 ;  /* 0x20000038ff387230 */ /* 0x000fe20000004100 */
[----:B------:R-:W-:Y:S01]  /*0ad0*/  SHF.R.U32.HI R44, RZ, 0x10, R29 ;  /* 0x00000010ff2c7819 */ /* 0x000fe2000001161d */
[----:B------:R-:W-:Y:S01]  /*0ae0*/  HADD2.F32 R54, -RZ, R54.H0_H0 ;  /* 0x20000036ff367230 */ /* 0x000fe20000004100 */
[--C-:B------:R-:W-:Y:S01]  /*0af0*/  SHF.R.U64 R42, R32, 0x10, R33.reuse ;  /* 0x00000010202a7819 */ /* 0x100fe20000001221 */
[----:B------:R-:W-:Y:S01]  /*0b00*/  HADD2.F32 R52, -RZ, R52.H0_H0 ;  /* 0x20000034ff347230 */ /* 0x000fe20000004100 */
[----:B------:R-:W-:Y:S01]  /*0b10*/  SHF.R.U32.HI R40, RZ, 0x10, R33 ;  /* 0x00000010ff287819 */ /* 0x000fe20000011621 */
[----:B0-----:R-:W-:Y:S01]  /*0b20*/  HADD2.F32 R3, -RZ, R16.H0_H0 ;  /* 0x20000010ff037230 */ /* 0x001fe20000004100 */
[----:B------:R-:W-:Y:S01]  /*0b30*/  SHF.R.U64 R38, R36, 0x10, R37 ;  /* 0x0000001024267819 */ /* 0x000fe20000001225 */
[----:B------:R-:W-:Y:S01]  /*0b40*/  HADD2.F32 R50, -RZ, R50.H0_H0 ;  /* 0x20000032ff327230 */ /* 0x000fe20000004100 */
[--C-:B------:R-:W-:Y:S01]  /*0b50*/  SHF.R.U64 R65, R10, 0x10, R11.reuse ;  /* 0x000000100a417819 */ /* 0x100fe2000000120b */
[----:B-1----:R-:W-:Y:S01]  /*0b60*/  HADD2.F32 R0, -RZ, R17.H0_H0 ;  /* 0x20000011ff007230 */ /* 0x002fe20000004100 */
[----:B------:R0:W-:Y:S01]  /*0b70*/  STL [R1+0x120], R3 ;  /* 0x0001200301007387 */ /* 0x0001e20000100800 */
[----:B------:R-:W-:Y:S01]  /*0b80*/  HADD2.F32 R48, -RZ, R48.H0_H0 ;  /* 0x20000030ff307230 */ /* 0x000fe20000004100 */
[----:B------:R-:W-:Y:S01]  /*0b90*/  SHF.R.U32.HI R63, RZ, 0x10, R11 ;  /* 0x00000010ff3f7819 */ /* 0x000fe2000001160b */
[----:B------:R-:W-:Y:S01]  /*0ba0*/  HADD2.F32 R46, -RZ, R46.H0_H0 ;  /* 0x2000002eff2e7230 */ /* 0x000fe20000004100 */
[----:B------:R1:W-:Y:S01]  /*0bb0*/  STL [R1+0x110], R0 ;  /* 0x0001100001007387 */ /* 0x0003e20000100800 */
[----:B------:R-:W-:Y:S01]  /*0bc0*/  HADD2.F32 R44, -RZ, R44.H0_H0 ;  /* 0x2000002cff2c7230 */ /* 0x000fe20000004100 */
[--C-:B------:R-:W-:Y:S01]  /*0bd0*/  SHF.R.U64 R61, R14, 0x10, R15.reuse ;  /* 0x000000100e3d7819 */ /* 0x100fe2000000120f */
[----:B------:R-:W-:Y:S01]  /*0be0*/  HADD2.F32 R42, -RZ, R42.H0_H0 ;  /* 0x2000002aff2a7230 */ /* 0x000fe20000004100 */
[----:B------:R-:W-:Y:S01]  /*0bf0*/  SHF.R.U32.HI R59, RZ, 0x10, R15 ;  /* 0x00000010ff3b7819 */ /* 0x000fe2000001160f */
[----:B------:R-:W-:Y:S01]  /*0c00*/  HADD2.F32 R40, -RZ, R40.H0_H0 ;  /* 0x20000028ff287230 */ /* 0x000fe20000004100 */
[--C-:B------:R-:W-:Y:S01]  /*0c10*/  SHF.R.U64 R57, R18, 0x10, R19.reuse ;  /* 0x0000001012397819 */ /* 0x100fe20000001213 */
[----:B0-----:R-:W-:Y:S01]  /*0c20*/  HADD2.F32 R3, -RZ, R20.H0_H0 ;  /* 0x20000014ff037230 */ /* 0x001fe20000004100 */
[----:B------:R-:W-:Y:S01]  /*0c30*/  SHF.R.U32.HI R55, RZ, 0x10, R19 ;  /* 0x00000010ff377819 */ /* 0x000fe20000011613 */
[----:B------:R-:W-:Y:S01]  /*0c40*/  HADD2.F32 R38, -RZ, R38.H0_H0 ;  /* 0x20000026ff267230 */ /* 0x000fe20000004100 */
[--C-:B------:R-:W-:Y:S01]  /*0c50*/  SHF.R.U64 R53, R22, 0x10, R23.reuse ;  /* 0x0000001016357819 */ /* 0x100fe20000001217 */
[----:B-1----:R-:W-:Y:S01]  /*0c60*/  HADD2.F32 R0, -RZ, R21.H0_H0 ;  /* 0x20000015ff007230 */ /* 0x002fe20000004100 */
[----:B------:R0:W-:Y:S01]  /*0c70*/  STL [R1+0x100], R3 ;  /* 0x0001000301007387 */ /* 0x0001e20000100800 */
[----:B------:R-:W-:-:S02]  /*0c80*/  SHF.R.U32.HI R51, RZ, 0x10, R23 ;  /* 0x00000010ff337819 */ /* 0x000fc40000011617 */
[----:B------:R-:W-:Y:S02]  /*0c90*/  CS2R R12, SRZ ;  /* 0x00000000000c7805 */ /* 0x000fe4000001ff00 */
[--C-:B------:R-:W-:Y:S01]  /*0ca0*/  SHF.R.U64 R49, R26, 0x10, R27.reuse ;  /* 0x000000101a317819 */ /* 0x100fe2000000121b */
[----:B------:R1:W-:Y:S01]  /*0cb0*/  STL [R1+0xf0], R0 ;  /* 0x0000f00001007387 */ /* 0x0003e20000100800 */
[----:B------:R-:W-:Y:S02]  /*0cc0*/  SHF.R.U32.HI R47, RZ, 0x10, R27 ;  /* 0x00000010ff2f7819 */ /* 0x000fe4000001161b */
[----:B------:R-:W-:Y:S02]  /*0cd0*/  CS2R R16, SRZ ;  /* 0x0000000000107805 */ /* 0x000fe4000001ff00 */
[--C-:B------:R-:W-:Y:S01]  /*0ce0*/  SHF.R.U64 R45, R30, 0x10, R31.reuse ;  /* 0x000000101e2d7819 */ /* 0x100fe2000000121f */
[----:B------:R-:W-:Y:S01]  /*0cf0*/  HADD2.F32 R4, -RZ, R68.H0_H0 ;  /* 0x20000044ff047230 */ /* 0x000fe20000004100 */
[----:B------:R-:W-:Y:S01]  /*0d00*/  SHF.R.U32.HI R43, RZ, 0x10, R31 ;  /* 0x00000010ff2b7819 */ /* 0x000fe2000001161f */
[----:B0-----:R-:W-:Y:S01]  /*0d10*/  HADD2.F32 R3, -RZ, R24.H0_H0 ;  /* 0x20000018ff037230 */ /* 0x001fe20000004100 */
[----:B------:R-:W-:-:S02]  /*0d20*/  SHF.R.U64 R41, R34, 0x10, R35 ;  /* 0x0000001022297819 */ /* 0x000fc40000001223 */
[----:B------:R-:W-:Y:S02]  /*0d30*/  CS2R R20, SRZ ;  /* 0x0000000000147805 */ /* 0x000fe4000001ff00 */
[----:B------:R-:W-:Y:S01]  /*0d40*/  SHF.R.U32.HI R39, RZ, 0x10, R35 ;  /* 0x00000010ff277819 */ /* 0x000fe20000011623 */
[----:B-1----:R-:W-:Y:S01]  /*0d50*/  HADD2.F32 R0, -RZ, R25.H0_H0 ;  /* 0x20000019ff007230 */ /* 0x002fe20000004100 */
[----:B------:R0:W-:Y:S01]  /*0d60*/  STL [R1+0xe0], R3 ;  /* 0x0000e00301007387 */ /* 0x0001e20000100800 */
[----:B------:R-:W-:-:S03]  /*0d70*/  CS2R R24, SRZ ;  /* 0x0000000000187805 */ /* 0x000fc6000001ff00 */
[----:B------:R1:W-:Y:S01]  /*0d80*/  STL [R1+0xd0], R0 ;  /* 0x0000d00001007387 */ /* 0x0003e20000100800 */
[----:B0-----:R-:W-:Y:S02]  /*0d90*/  HADD2.F32 R3, -RZ, R28.H0_H0 ;  /* 0x2000001cff037230 */ /* 0x001fe40000004100 */
[----:B-1----:R-:W-:-:S03]  /*0da0*/  HADD2.F32 R0, -RZ, R29.H0_H0 ;  /* 0x2000001dff007230 */ /* 0x002fc60000004100 */
        /* <DEDUP_REMOVED lines=8> */
[----:B0-----:R-:W-:Y:S01]  /*0e30*/  HADD2.F32 R3, -RZ, R36.H0_H0 ;  /* 0x20000024ff037230 */ /* 0x001fe20000004100 */
[----:B------:R-:W-:Y:S01]  /*0e40*/  SHF.R.U32.HI R36, RZ, 0x10, R37 ;  /* 0x00000010ff247819 */ /* 0x000fe20000011625 */
[----:B-1----:R-:W-:-:S03]  /*0e50*/  HADD2.F32 R0, -RZ, R37.H0_H0 ;  /* 0x20000025ff007230 */ /* 0x002fc60000004100 */
[----:B------:R0:W-:Y:S01]  /*0e60*/  STL [R1+0x80], R3 ;  /* 0x0000800301007387 */ /* 0x0001e20000100800 */
[----:B------:R-:W-:Y:S01]  /*0e70*/  HADD2.F32 R36, -RZ, R36.H0_H0 ;  /* 0x20000024ff247230 */ /* 0x000fe20000004100 */
[----:B------:R-:W-:Y:S02]  /*0e80*/  SHF.R.U64 R37, R68, 0x10, R69 ;  /* 0x0000001044257819 */ /* 0x000fe40000001245 */
        /* <DEDUP_REMOVED lines=35> */
[----:B------:R1:W-:Y:S04]  /*10c0*/  STL [R1+0x8c], R0 ;  /* 0x00008c0001007387 */ /* 0x0003e80000100800 */
[----:B------:R2:W-:Y:S01]  /*10d0*/  STL [R1+0x7c], R4 ;  /* 0x00007c0401007387 */ /* 0x0005e20000100800 */
[----:B0-----:R-:W-:-:S03]  /*10e0*/  HADD2.F32 R3, -RZ, R69.H0_H0 ;  /* 0x20000045ff037230 */ /* 0x001fc60000004100 */
[----:B------:R-:W-:Y:S01]  /*10f0*/  STL [R1+0x38], RZ ;  /* 0x000038ff01007387 */ /* 0x000fe20000100800 */
[----:B-1----:R-:W-:-:S03]  /*1100*/  SHF.R.U32.HI R0, RZ, 0x10, R69 ;  /* 0x00000010ff007819 */ /* 0x002fc60000011645 */
[----:B------:R0:W-:Y:S01]  /*1110*/  STL [R1+0x6c], R3 ;  /* 0x00006c0301007387 */ /* 0x0001e20000100800 */
[----:B--2---:R-:W-:Y:S01]  /*1120*/  CS2R R4, SRZ ;  /* 0x0000000000047805 */ /* 0x004fe2000001ff00 */
[----:B------:R-:W-:Y:S02]  /*1130*/  HADD2.F32 R0, -RZ, R0.H0_H0 ;  /* 0x20000000ff007230 */ /* 0x000fe40000004100 */
[----:B------:R-:W-:Y:S04]  /*1140*/  STL [R1+0x34], RZ ;  /* 0x000034ff01007387 */ /* 0x000fe80000100800 */
[----:B------:R-:W-:Y:S01]  /*1150*/  STL [R1+0x30], RZ ;  /* 0x000030ff01007387 */ /* 0x000fe20000100800 */
[----:B0-----:R-:W-:-:S03]  /*1160*/  HFMA2.MMA R3, -RZ, RZ, 0, 0 ;  /* 0x00000000ff037435 */ /* 0x001fc600000001ff */
[----:B------:R-:W-:Y:S04]  /*1170*/  STL [R1+0x2c], RZ ;  /* 0x00002cff01007387 */ /* 0x000fe80000100800 */
        /* <DEDUP_REMOVED lines=10> */
[----:B------:R-:W-:Y:S04]  /*1220*/  STL [R1], RZ ;  /* 0x000000ff01007387 */ /* 0x000fe80000100800 */
        /* <DEDUP_REMOVED lines=10> */
[----:B------:R-:W-:Y:S04]  /*12d0*/  STL [R1+0x158], R66 ;  /* 0x0001584201007387 */ /* 0x000fe80000100800 */
        /* <DEDUP_REMOVED lines=44> */
[----:B------:R0:W-:Y:S04]  /*15a0*/  STL [R1+0x64], R0 ;  /* 0x0000640001007387 */ /* 0x0001e80000100800 */
[----:B------:R0:W-:Y:S02]  /*15b0*/  STL [R1+0x74], R36 ;  /* 0x0000742401007387 */ /* 0x0001e40000100800 */
.L_x_2900:
[----:B------:R-:W1:Y:S01]  /*15c0*/  S2R R76, SR_TID.X ;  /* 0x00000000004c7919 */ /* 0x000e620000002100 */
[----:B------:R-:W2:Y:S01]  /*15d0*/  LDC.64 R78, c[0x0][0x250] ;  /* 0x00009400ff4e7b82 */ /* 0x000ea20000000a00 */
[C---:B0-----:R-:W-:Y:S01]  /*15e0*/  IMAD R0, R2.reuse, UR8, RZ ;  /* 0x0000000802007c24 */ /* 0x041fe2000f8e02ff */
[----:B------:R-:W3:Y:S04]  /*15f0*/  LDL R169, [R1+0x15c] ;  /* 0x00015c0001a97983 */ /* 0x000ee80000100800 */
[----:B------:R-:W-:Y:S01]  /*1600*/  SHF.R.S32.HI R77, RZ, 0x1f, R0 ;  /* 0x0000001fff4d7819 */ /* 0x000fe20000011400 */
[----:B------:R-:W4:Y:S01]  /*1610*/  LDL R168, [R1+0x160] ;  /* 0x0001600001a87983 */ /* 0x000f220000100800 */
[----:B------:R-:W0:Y:S02]  /*1620*/  LDC.64 R150, c[0x0][0x258] ;  /* 0x00009600ff967b82 */ /* 0x000e240000000a00 */
[----:B------:R-:W-:Y:S01]  /*1630*/  LEA.HI R77, R77, R0, RZ, 0x2 ;  /* 0x000000004d4d7211 */ /* 0x000fe200078f10ff */
[----:B------:R-:W3:Y:S04]  /*1640*/  LDL R166, [R1+0x154] ;  /* 0x0001540001a67983 */ /* 0x000ee80000100800 */
[----:B------:R-:W4:Y:S01]  /*1650*/  LDL R175, [R1+0x14c] ;  /* 0x00014c0001af7983 */ /* 0x000f220000100800 */
[----:B------:R-:W0:Y:S03]  /*1660*/  LDC.64 R140, c[0x0][0x2c0] ;  /* 0x0000b000ff8c7b82 */ /* 0x000e260000000a00 */
[----:B------:R-:W4:Y:S04]  /*1670*/  LDL R167, [R1+0x158] ;  /* 0x0001580001a77983 */ /* 0x000f280000100800 */
[----:B------:R-:W4:Y:S01]  /*1680*/  LDL R173, [R1+0x150] ;  /* 0x0001500001ad7983 */ /* 0x000f220000100800 */
[----:B--2---:R-:W-:Y:S01]  /*1690*/  IMAD.WIDE R78, R2, 0x4, R78 ;  /* 0x00000004024e7825 */ /* 0x004fe200078e024e */
[----:B------:R-:W2:Y:S04]  /*16a0*/  LDC.64 R142, c[0x0][0x2b8] ;  /* 0x0000ae00ff8e7b82 */ /* 0x000ea80000000a00 */
[----:B------:R-:W4:Y:S01]  /*16b0*/  LDG.E R163, desc[UR4][R78.64] ;  /* 0x000000044ea37981 */ /* 0x000f22000c1e1900 */
[----:B-1----:R-:W-:-:S03]  /*16c0*/  LOP3.LUT R76, R76, 0x1f, RZ, 0xc0, !PT ;  /* 0x0000001f4c4c7812 */ /* 0x002fc600078ec0ff */
[----:B------:R-:W1:Y:S01]  /*16d0*/  LDC.64 R170, c[0x0][0x2c8] ;  /* 0x0000b200ffaa7b82 */ /* 0x000e620000000a00 */
[----:B------:R-:W-:-:S04]  /*16e0*/  LEA.HI.SX32 R207, R77, R76, 0x1e ;  /* 0x0000004c4dcf7211 */ /* 0x000fc800078ff2ff */
[----:B------:R-:W-:Y:S02]  /*16f0*/  SHF.L.U32 R162, R207, 0x4, RZ ;  /* 0x00000004cfa27819 */ /* 0x000fe400000006ff */
[----:B------:R-:W-:Y:S01]  /*1700*/  SHF.R.U32.HI R161, RZ, 0x1c, R207 ;  /* 0x0000001cffa17819 */ /* 0x000fe200000116cf */
[----:B------:R-:W3:Y:S01]  /*1710*/  LDC.U8 R172, c[0x0][0x2a0] ;  /* 0x0000a800ffac7b82 */ /* 0x000ee20000000000 */
[----:B------:R-:W-:-:S04]  /*1720*/  IADD3 R76, P1, R162, UR10, RZ ;  /* 0x0000000aa24c7c10 */ /* 0x000fc8000ff3e0ff */
[----:B------:R-:W-:Y:S01]  /*1730*/  IADD3.X R77, R161, UR11, RZ, P1, !PT ;  /* 0x0000000ba14d7c10 */ /* 0x000fe20008ffe4ff */
[----:B0-----:R-:W-:-:S05]  /*1740*/  IMAD.WIDE R150, R2, 0x4, R150 ;  /* 0x0000000402967825 */ /* 0x001fca00078e0296 */
[----:B------:R-:W4:Y:S01]  /*1750*/  LDG.E.128 R76, desc[UR4][R76.64] ;  /* 0x000000044c4c7981 */ /* 0x000f22000c1e1d00 */
[----:B------:R-:W-:-:S03]  /*1760*/  IMAD.WIDE.U32 R80, R207, 0x10, R140 ;  /* 0x00000010cf507825 */ /* 0x000fc600078e008c */
[----:B------:R0:W4:Y:S04]  /*1770*/  LDG.E R150, desc[UR4][R150.64] ;  /* 0x0000000496967981 */ /* 0x000128000c1e1900 */
[----:B------:R-:W3:Y:S01]  /*1780*/  LDG.E.128 R80, desc[UR4][R80.64] ;  /* 0x0000000450507981 */ /* 0x000ee2000c1e1d00 */
[----:B--2---:R-:W-:-:S06]  /*1790*/  IMAD.WIDE.U32 R84, R207, 0x10, R142 ;  /* 0x00000010cf547825 */ /* 0x004fcc00078e008e */
[----:B------:R-:W2:Y:S01]  /*17a0*/  LDG.E.128 R84, desc[UR4][R84.64] ;  /* 0x0000000454547981 */ /* 0x000ea2000c1e1d00 */
[C---:B------:R-:W-:Y:S02]  /*17b0*/  IADD3 R125, R207.reuse, 0x20, RZ ;  /* 0x00000020cf7d7810 */ /* 0x040fe40007ffe0ff */
[----:B------:R-:W-:Y:S02]  /*17c0*/  IADD3 R0, R207, 0x40, RZ ;  /* 0x00000040cf007810 */ /* 0x000fe40007ffe0ff */
[----:B------:R-:W-:Y:S02]  /*17d0*/  SHF.L.U32 R159, R125, 0x4, RZ ;  /* 0x000000047d9f7819 */ /* 0x000fe400000006ff */
[----:B------:R-:W-:Y:S02]  /*17e0*/  SHF.R.U32.HI R160, RZ, 0x1c, R125 ;  /* 0x0000001cffa07819 */ /* 0x000fe4000001167d */
[----:B------:R-:W-:Y:S02]  /*17f0*/  IADD3 R88, P1, R159, UR10, RZ ;  /* 0x0000000a9f587c10 */ /* 0x000fe4000ff3e0ff */
[----:B0-----:R-:W-:-:S02]  /*1800*/  SHF.L.U32 R151, R0, 0x4, RZ ;  /* 0x0000000400977819 */ /* 0x001fc400000006ff */
[----:B------:R-:W-:Y:S02]  /*1810*/  IADD3 R138, R207, 0x60, RZ ;  /* 0x00000060cf8a7810 */ /* 0x000fe40007ffe0ff */
[----:B------:R-:W-:Y:S02]  /*1820*/  IADD3.X R89, R160, UR11, RZ, P1, !PT ;  /* 0x0000000ba0597c10 */ /* 0x000fe40008ffe4ff */
[----:B------:R-:W-:Y:S02]  /*1830*/  SHF.R.U32.HI R152, RZ, 0x1c, R0 ;  /* 0x0000001cff987819 */ /* 0x000fe40000011600 */
[----:B------:R-:W-:Y:S02]  /*1840*/  IADD3 R100, P1, R151, UR10, RZ ;  /* 0x0000000a97647c10 */ /* 0x000fe4000ff3e0ff */
[----:B------:R-:W-:Y:S02]  /*1850*/  SHF.L.U32 R153, R138, 0x4, RZ ;  /* 0x000000048a997819 */ /* 0x000fe400000006ff */
[----:B------:R-:W-:Y:S01]  /*1860*/  IADD3 R139, R207, 0x80, RZ ;  /* 0x00000080cf8b7810 */ /* 0x000fe20007ffe0ff */
[----:B------:R-:W-:Y:S01]  /*1870*/  IMAD.WIDE.U32 R104, R0, 0x10, R140 ;  /* 0x0000001000687825 */ /* 0x000fe200078e008c */
[----:B------:R-:W-:Y:S01]  /*1880*/  IADD3.X R101, R152, UR11, RZ, P1, !PT ;  /* 0x0000000b98657c10 */ /* 0x000fe20008ffe4ff */
[----:B------:R-:W4:Y:S01]  /*1890*/  LDG.E.128 R88, desc[UR4][R88.64] ;  /* 0x0000000458587981 */ /* 0x000f22000c1e1d00 */
[----:B------:R-:W-:-:S02]  /*18a0*/  SHF.R.U32.HI R154, RZ, 0x1c, R138 ;  /* 0x0000001cff9a7819 */ /* 0x000fc4000001168a */
[----:B------:R-:W-:Y:S01]  /*18b0*/  IADD3 R112, P1, R153, UR10, RZ ;  /* 0x0000000a99707c10 */ /* 0x000fe2000ff3e0ff */
[----:B------:R-:W-:Y:S01]  /*18c0*/  IMAD.WIDE.U32 R108, R0, 0x10, R142 ;  /* 0x00000010006c7825 */ /* 0x000fe200078e008e */
[----:B------:R-:W-:Y:S01]  /*18d0*/  SHF.L.U32 R155, R139, 0x4, RZ ;  /* 0x000000048b9b7819 */ /* 0x000fe200000006ff */
[----:B------:R-:W4:Y:S01]  /*18e0*/  LDG.E.128 R100, desc[UR4][R100.64] ;  /* 0x0000000464647981 */ /* 0x000f22000c1e1d00 */
[----:B------:R-:W-:Y:S02]  /*18f0*/  IADD3.X R113, R154, UR11, RZ, P1, !PT ;  /* 0x0000000b9a717c10 */ /* 0x000fe40008ffe4ff */
[C---:B-1----:R-:W-:Y:S01]  /*1900*/  @P0 LEA R126, P1, R125.reuse, R170, 0x4 ;  /* 0x000000aa7d7e0211 */ /* 0x042fe200078220ff */
[C---:B------:R-:W-:Y:S01]  /*1910*/  IMAD.WIDE.U32 R92, R125.reuse, 0x10, R140 ;  /* 0x000000107d5c7825 */ /* 0x040fe200078e008c */
[----:B------:R-:W-:Y:S01]  /*1920*/  SHF.R.U32.HI R156, RZ, 0x1c, R139 ;  /* 0x0000001cff9c7819 */ /* 0x000fe2000001168b */
[----:B------:R-:W4:Y:S01]  /*1930*/  LDG.E.128 R104, desc[UR4][R104.64] ;  /* 0x0000000468687981 */ /* 0x000f22000c1e1d00 */
[----:B------:R-:W-:-:S02]  /*1940*/  @P0 LEA.HI.X R127, R125, R171, RZ, 0x4, P1 ;  /* 0x000000ab7d7f0211 */ /* 0x000fc400008f24ff */
[C---:B------:R-:W-:Y:S01]  /*1950*/  @P0 LEA R136, P1, R0.reuse, R170, 0x4 ;  /* 0x000000aa00880211 */ /* 0x040fe200078220ff */
[----:B------:R-:W-:Y:S01]  /*1960*/  IMAD.WIDE.U32 R96, R125, 0x10, R142 ;  /* 0x000000107d607825 */ /* 0x000fe200078e008e */
[----:B------:R-:W-:Y:S01]  /*1970*/  IADD3 R124, P2, R155, UR10, RZ ;  /* 0x0000000a9b7c7c10 */ /* 0x000fe2000ff5e0ff */
[----:B------:R-:W4:Y:S01]  /*1980*/  LDG.E.128 R92, desc[UR4][R92.64] ;  /* 0x000000045c5c7981 */ /* 0x000f22000c1e1d00 */
[----:B------:R-:W-:Y:S01]  /*1990*/  @P0 LEA.HI.X R137, R0, R171, RZ, 0x4, P1 ;  /* 0x000000ab00890211 */ /* 0x000fe200008f24ff */
[----:B------:R-:W-:Y:S02]  /*19a0*/  IMAD.WIDE.U32 R116, R138, 0x10, R140 ;  /* 0x000000108a747825 */ /* 0x000fe400078e008c */
[----:B------:R-:W4:Y:S04]  /*19b0*/  LDG.E.128 R96, desc[UR4][R96.64] ;  /* 0x0000000460607981 */ /* 0x000f28000c1e1d00 */
[----:B------:R0:W5:Y:S01]  /*19c0*/  @P0 LDG.E.128 R40, desc[UR4][R136.64] ;  /* 0x0000000488280981 */ /* 0x000162000c1e1d00 */
[----:B------:R-:W-:-:S02]  /*19d0*/  IADD3 R0, R207, 0xa0, RZ ;  /* 0x000000a0cf007810 */ /* 0x000fc40007ffe0ff */
[----:B------:R-:W-:Y:S01]  /*19e0*/  IADD3.X R125, R156, UR11, RZ, P2, !PT ;  /* 0x0000000b9c7d7c10 */ /* 0x000fe200097fe4ff */
[----:B------:R-:W-:Y:S01]  /*19f0*/  IMAD.WIDE.U32 R128, R139, 0x10, R140 ;  /* 0x000000108b807825 */ /* 0x000fe200078e008c */
[----:B------:R-:W4:Y:S04]  /*1a00*/  LDG.E.128 R108, desc[UR4][R108.64] ;  /* 0x000000046c6c7981 */ /* 0x000f28000c1e1d00 */
[----:B------:R-:W4:Y:S01]  /*1a10*/  LDG.E.128 R112, desc[UR4][R112.64] ;  /* 0x0000000470707981 */ /* 0x000f22000c1e1d00 */
[----:B0-----:R-:W-:Y:S02]  /*1a20*/  @P0 LEA R136, P1, R138, R170, 0x4 ;  /* 0x000000aa8a880211 */ /* 0x001fe400078220ff */
[----:B------:R-:W-:Y:S01]  /*1a30*/  SHF.L.U32 R157, R0, 0x4, RZ ;  /* 0x00000004009d7819 */ /* 0x000fe200000006ff */
[----:B---3--:R-:W-:Y:S01]  /*1a40*/  FADD.FTZ R233, R80, R233 ;  /* 0x000000e950e97221 */ /* 0x008fe20000010000 */
[----:B------:R-:W-:Y:S01]  /*1a50*/  @P0 LEA.HI.X R137, R138, R171, RZ, 0x4, P1 ;  /* 0x000000ab8a890211 */ /* 0x000fe200008f24ff */
[----:B------:R-:W-:Y:S01]  /*1a60*/  FMUL.FTZ R166, R166, R81 ;  /* 0x00000051a6a67220 */ /* 0x000fe20000410000 */
[----:B------:R-:W-:Y:S01]  /*1a70*/  SHF.R.U32.HI R158, RZ, 0x1c, R0 ;  /* 0x0000001cff9e7819 */ /* 0x000fe20000011600 */
[----:B--2---:R-:W-:-:S02]  /*1a80*/  FADD.FTZ R194, R84, R194 ;  /* 0x000000c254c27221 */ /* 0x004fc40000010000 */
[----:B------:R0:W5:Y:S01]  /*1a90*/  @P0 LDG.E.128 R44, desc[UR4][R136.64] ;  /* 0x00000004882c0981 */ /* 0x000162000c1e1d00 */
[----:B------:R-:W-:Y:S01]  /*1aa0*/  ISETP.NE.AND P2, PT, R172, RZ, PT ;  /* 0x000000ffac00720c */ /* 0x000fe20003f45270 */
[C---:B------:R-:W-:Y:S02]  /*1ab0*/  IMAD.WIDE.U32 R140, R0.reuse, 0x10, R140 ;  /* 0x00000010008c7825 */ /* 0x040fe400078e008c */
[----:B------:R-:W2:Y:S02]  /*1ac0*/  LDL R172, [R1+0x144] ;  /* 0x0001440001ac7983 */ /* 0x000ea40000100800 */
[----:B------:R-:W-:-:S04]  /*1ad0*/  IMAD.WIDE.U32 R144, R0, 0x10, R142 ;  /* 0x0000001000907825 */ /* 0x000fc800078e008e */
[----:B------:R-:W-:Y:S01]  /*1ae0*/  FADD.FTZ R232, R81, R232 ;  /* 0x000000e851e87221 */ /* 0x000fe20000010000 */
[----:B----4-:R-:W-:Y:S01]  /*1af0*/  FMUL.FTZ R176, R175, R82 ;  /* 0x00000052afb07220 */ /* 0x010fe20000410000 */
[----:B------:R-:W-:Y:S01]  /*1b00*/  FADD.FTZ R235, R82, R235 ;  /* 0x000000eb52eb7221 */ /* 0x000fe20000010000 */
[----:B0-----:R-:W-:Y:S01]  /*1b10*/  @P0 LEA R136, P1, R139, R170, 0x4 ;  /* 0x000000aa8b880211 */ /* 0x001fe200078220ff */
[----:B------:R-:W-:Y:S01]  /*1b20*/  FADD.FTZ R234, R83, R234 ;  /* 0x000000ea53ea7221 */ /* 0x000fe20000010000 */
[----:B------:R-:W-:Y:S01]  /*1b30*/  FSEL R163, R163, RZ, !P2 ;  /* 0x000000ffa3a37208 */ /* 0x000fe20005000000 */
[----:B------:R-:W-:Y:S01]  /*1b40*/  IMAD.WIDE.U32 R120, R138, 0x10, R142 ;  /* 0x000000108a787825 */ /* 0x000fe200078e008e */
[----:B------:R-:W-:Y:S01]  /*1b50*/  @P0 LEA.HI.X R137, R139, R171, RZ, 0x4, P1 ;  /* 0x000000ab8b890211 */ /* 0x000fe200008f24ff */
[----:B------:R-:W3:Y:S04]  /*1b60*/  LDG.E.128 R116, desc[UR4][R116.64] ;  /* 0x0000000474747981 */ /* 0x000ee8000c1e1d00 */
[----:B------:R0:W5:Y:S01]  /*1b70*/  @P0 LDG.E.128 R48, desc[UR4][R136.64] ;  /* 0x0000000488300981 */ /* 0x000162000c1e1d00 */
[C---:B------:R-:W-:Y:S01]  /*1b80*/  FADD.FTZ R77, -R163.reuse, R77 ;  /* 0x0000004da34d7221 */ /* 0x040fe20000010100 */
[C---:B------:R-:W-:Y:S01]  /*1b90*/  FADD.FTZ R79, -R163.reuse, R79 ;  /* 0x0000004fa34f7221 */ /* 0x040fe20000010100 */
[----:B------:R-:W-:Y:S01]  /*1ba0*/  FADD.FTZ R78, -R163, R78 ;  /* 0x0000004ea34e7221 */ /* 0x000fe20000010100 */
[----:B------:R-:W-:Y:S01]  /*1bb0*/  FFMA.FTZ R166, R167, R85, R166 ;  /* 0x00000055a7a67223 */ /* 0x000fe200000100a6 */
[----:B------:R-:W4:Y:S01]  /*1bc0*/  LDG.E.128 R120, desc[UR4][R120.64] ;  /* 0x0000000478787981 */ /* 0x000f22000c1e1d00 */
[----:B------:R-:W-:-:S03]  /*1bd0*/  FADD.FTZ R193, R85, R193 ;  /* 0x000000c155c17221 */ /* 0x000fc60000010000 */
[----:B------:R-:W5:Y:S01]  /*1be0*/  @P0 LDG.E.128 R36, desc[UR4][R126.64] ;  /* 0x000000047e240981 */ /* 0x000f62000c1e1d00 */
[----:B0-----:R-:W-:Y:S01]  /*1bf0*/  IADD3 R136, P1, R157, UR10, RZ ;  /* 0x0000000a9d887c10 */ /* 0x001fe2000ff3e0ff */
[----:B------:R-:W-:Y:S02]  /*1c00*/  FMUL.FTZ R178, R150, R79 ;  /* 0x0000004f96b27220 */ /* 0x000fe40000410000 */
[----:B------:R-:W3:Y:S01]  /*1c10*/  LDL R79, [R1+0x130] ;  /* 0x00013000014f7983 */ /* 0x000ee20000100800 */
[----:B------:R-:W-:Y:S02]  /*1c20*/  IADD3.X R137, R158, UR11, RZ, P1, !PT ;  /* 0x0000000b9e897c10 */ /* 0x000fe40008ffe4ff */
[----:B------:R-:W-:Y:S01]  /*1c30*/  @P0 LEA R164, P1, R0, R170, 0x4 ;  /* 0x000000aa00a40211 */ /* 0x000fe200078220ff */
[----:B------:R-:W-:Y:S01]  /*1c40*/  FMUL.FTZ R174, R150, R78 ;  /* 0x0000004e96ae7220 */ /* 0x000fe20000410000 */
[----:B------:R-:W-:Y:S01]  /*1c50*/  FADD.FTZ R241, R104, R241 ;  /* 0x000000f168f17221 */ /* 0x000fe20000010000 */
[----:B------:R-:W4:Y:S01]  /*1c60*/  LDL R78, [R1+0x124] ;  /* 0x00012400014e7983 */ /* 0x000f220000100800 */
[----:B------:R-:W-:Y:S01]  /*1c70*/  @P0 LEA.HI.X R165, R0, R171, RZ, 0x4, P1 ;  /* 0x000000ab00a50211 */ /* 0x000fe200008f24ff */
[----:B------:R-:W-:Y:S01]  /*1c80*/  FADD.FTZ R0, -R163, R76 ;  /* 0x0000004ca3007221 */ /* 0x000fe20000010100 */
[----:B------:R-:W-:Y:S01]  /*1c90*/  FADD.FTZ R240, R105, R240 ;  /* 0x000000f069f07221 */ /* 0x000fe20000010000 */
[----:B------:R-:W-:-:S04]  /*1ca0*/  IMAD.WIDE.U32 R132, R139, 0x10, R142 ;  /* 0x000000108b847825 */ /* 0x000fc800078e008e */
[----:B------:R-:W-:Y:S01]  /*1cb0*/  FADD.FTZ R195, R87, R195 ;  /* 0x000000c357c37221 */ /* 0x000fe20000010000 */
[----:B------:R-:W-:Y:S01]  /*1cc0*/  FMUL.FTZ R0, R150, R0 ;  /* 0x0000000096007220 */ /* 0x000fe20000410000 */
[----:B------:R0:W5:Y:S03]  /*1cd0*/  @P0 LDG.E.128 R52, desc[UR4][R164.64] ;  /* 0x00000004a4340981 */ /* 0x000166000c1e1d00 */
[----:B------:R-:W-:Y:S01]  /*1ce0*/  FFMA.FTZ R221, R80, R0, R221 ;  /* 0x0000000050dd7223 */ /* 0x000fe200000100dd */
[----:B------:R-:W-:Y:S01]  /*1cf0*/  FFMA.FTZ R223, R82, R174, R223 ;  /* 0x000000ae52df7223 */ /* 0x000fe200000100df */
[----:B------:R-:W-:Y:S01]  /*1d00*/  FFMA.FTZ R148, R84, R0, R148 ;  /* 0x0000000054947223 */ /* 0x000fe20000010094 */
[----:B------:R-:W-:Y:S01]  /*1d10*/  FFMA.FTZ R222, R83, R178, R222 ;  /* 0x000000b253de7223 */ /* 0x000fe200000100de */
[----:B------:R-:W3:Y:S01]  /*1d20*/  LDL R82, [R1+0x120] ;  /* 0x0001200001527983 */ /* 0x000ee20000100800 */
[----:B0-----:R-:W-:Y:S01]  /*1d30*/  FMUL.FTZ R164, R169, R80 ;  /* 0x00000050a9a47220 */ /* 0x001fe20000410000 */
[----:B------:R-:W-:Y:S01]  /*1d40*/  IADD3 R80, R207, 0xc0, RZ ;  /* 0x000000c0cf507810 */ /* 0x000fe20007ffe0ff */
[----:B------:R-:W-:Y:S01]  /*1d50*/  FMUL.FTZ R165, R150, R77 ;  /* 0x0000004d96a57220 */ /* 0x000fe20000410000 */
[----:B------:R-:W3:Y:S02]  /*1d60*/  LDG.E.128 R128, desc[UR4][R128.64] ;  /* 0x0000000480807981 */ /* 0x000ee4000c1e1d00 */
[----:B------:R-:W-:Y:S01]  /*1d70*/  @P0 LEA R76, P1, R80, R170, 0x4 ;  /* 0x000000aa504c0211 */ /* 0x000fe200078220ff */
[----:B--2---:R-:W-:-:S03]  /*1d80*/  FMUL.FTZ R180, R172, R83 ;  /* 0x00000053acb47220 */ /* 0x004fc60000410000 */
[----:B------:R-:W-:Y:S01]  /*1d90*/  @P0 LEA.HI.X R77, R80, R171, RZ, 0x4, P1 ;  /* 0x000000ab504d0211 */ /* 0x000fe200008f24ff */
[----:B------:R-:W-:Y:S01]  /*1da0*/  FFMA.FTZ R164, R168, R84, R164 ;  /* 0x00000054a8a47223 */ /* 0x000fe200000100a4 */
[----:B------:R-:W-:Y:S01]  /*1db0*/  FFMA.FTZ R220, R81, R165, R220 ;  /* 0x000000a551dc7223 */ /* 0x000fe200000100dc */
[----:B------:R-:W2:Y:S04]  /*1dc0*/  LDL R84, [R1+0x134] ;  /* 0x0001340001547983 */ /* 0x000ea80000100800 */
[----:B------:R0:W5:Y:S04]  /*1dd0*/  @P0 LDG.E.128 R56, desc[UR4][R76.64] ;  /* 0x000000044c380981 */ /* 0x000168000c1e1d00 */
[----:B------:R-:W2:Y:S04]  /*1de0*/  LDL R81, [R1+0x138] ;  /* 0x0001380001517983 */ /* 0x000ea80000100800 */
[----:B------:R-:W2:Y:S01]  /*1df0*/  LDL R83, [R1+0x128] ;  /* 0x0001280001537983 */ /* 0x000ea20000100800 */
[----:B0-----:R-:W-:Y:S01]  /*1e00*/  @P0 LEA R76, P1, R207, R170, 0x4 ;  /* 0x000000aacf4c0211 */ /* 0x001fe200078220ff */
[C---:B------:R-:W-:Y:S01]  /*1e10*/  FADD.FTZ R100, -R163.reuse, R100 ;  /* 0x00000064a3647221 */ /* 0x040fe20000010100 */
[----:B------:R-:W-:Y:S01]  /*1e20*/  FADD.FTZ R101, -R163, R101 ;  /* 0x00000065a3657221 */ /* 0x000fe20000010100 */
[----:B------:R-:W-:Y:S01]  /*1e30*/  FADD.FTZ R202, R108, R202 ;  /* 0x000000ca6cca7221 */ /* 0x000fe20000010000 */
[----:B------:R-:W-:Y:S01]  /*1e40*/  @P0 LEA.HI.X R77, R207, R171, RZ, 0x4, P1 ;  /* 0x000000abcf4d0211 */ /* 0x000fe200008f24ff */
[----:B------:R-:W-:Y:S01]  /*1e50*/  FADD.FTZ R102, -R163, R102 ;  /* 0x00000066a3667221 */ /* 0x000fe20000010100 */
[----:B------:R-:W-:Y:S01]  /*1e60*/  IADD3 R207, R207, 0xe0, RZ ;  /* 0x000000e0cfcf7810 */ /* 0x000fe20007ffe0ff */
[----:B------:R-:W-:Y:S01]  /*1e70*/  FADD.FTZ R201, R109, R201 ;  /* 0x000000c96dc97221 */ /* 0x000fe20000010000 */
[----:B------:R-:W2:Y:S04]  /*1e80*/  LDL R167, [R1+0x148] ;  /* 0x0001480001a77983 */ /* 0x000ea80000100800 */
[----:B------:R0:W5:Y:S01]  /*1e90*/  @P0 LDG.E.128 R60, desc[UR4][R76.64] ;  /* 0x000000044c3c0981 */ /* 0x000162000c1e1d00 */
[----:B----4-:R-:W-:-:S03]  /*1ea0*/  FMUL.FTZ R179, R78, R95 ;  /* 0x0000005f4eb37220 */ /* 0x010fc60000410000 */
[----:B------:R-:W4:Y:S04]  /*1eb0*/  LDL R168, [R1+0x13c] ;  /* 0x00013c0001a87983 */ /* 0x000f280000100800 */
[----:B------:R-:W4:Y:S01]  /*1ec0*/  LDL R78, [R1+0x110] ;  /* 0x00011000014e7983 */ /* 0x000f220000100800 */
[----:B0-----:R-:W-:-:S03]  /*1ed0*/  @P0 LEA R76, P1, R207, R170, 0x4 ;  /* 0x000000aacf4c0211 */ /* 0x001fc600078220ff */
[----:B------:R-:W4:Y:S01]  /*1ee0*/  LDL R169, [R1+0x140] ;  /* 0x0001400001a97983 */ /* 0x000f220000100800 */
[----:B------:R-:W-:Y:S01]  /*1ef0*/  @P0 LEA.HI.X R77, R207, R171, RZ, 0x4, P1 ;  /* 0x000000abcf4d0211 */ /* 0x000fe200008f24ff */
[----:B------:R-:W-:Y:S01]  /*1f00*/  FADD.FTZ R204, R110, R204 ;  /* 0x000000cc6ecc7221 */ /* 0x000fe20000010000 */
[----:B------:R-:W-:Y:S01]  /*1f10*/  FADD.FTZ R103, -R163, R103 ;  /* 0x00000067a3677221 */ /* 0x000fe20000010100 */
[----:B------:R-:W-:Y:S01]  /*1f20*/  FADD.FTZ R203, R111, R203 ;  /* 0x000000cb6fcb7221 */ /* 0x000fe20000010000 */
[----:B------:R-:W-:Y:S01]  /*1f30*/  FADD.FTZ R206, R120, R206 ;  /* 0x000000ce78ce7221 */ /* 0x000fe20000010000 */
[----:B------:R0:W5:Y:S01]  /*1f40*/  @P0 LDG.E.128 R64, desc[UR4][R76.64] ;  /* 0x000000044c400981 */ /* 0x000162000c1e1d00 */
[----:B------:R-:W-:Y:S01]  /*1f50*/  FADD.FTZ R114, -R163, R114 ;  /* 0x00000072a3727221 */ /* 0x000fe20000010100 */
[----:B------:R-:W-:Y:S02]  /*1f60*/  FADD.FTZ R205, R121, R205 ;  /* 0x000000cd79cd7221 */ /* 0x000fe40000010000 */
[----:B------:R-:W4:Y:S01]  /*1f70*/  LDG.E.128 R124, desc[UR4][R124.64] ;  /* 0x000000047c7c7981 */ /* 0x000f22000c1e1d00 */
[----:B------:R-:W-:Y:S01]  /*1f80*/  FFMA.FTZ R35, R87, R178, R35 ;  /* 0x000000b257237223 */ /* 0x000fe20000010023 */
[C---:B------:R-:W-:Y:S01]  /*1f90*/  FADD.FTZ R196, R86.reuse, R196 ;  /* 0x000000c456c47221 */ /* 0x040fe20000010000 */
[----:B------:R-:W-:Y:S01]  /*1fa0*/  FFMA.FTZ R34, R86, R174, R34 ;  /* 0x000000ae56227223 */ /* 0x000fe20000010022 */
[----:B------:R-:W-:Y:S01]  /*1fb0*/  FFMA.FTZ R176, R173, R86, R176 ;  /* 0x00000056adb07223 */ /* 0x000fe200000100b0 */
[----:B------:R-:W-:Y:S01]  /*1fc0*/  FADD.FTZ R209, R122, R209 ;  /* 0x000000d17ad17221 */ /* 0x000fe20000010000 */
[----:B------:R-:W4:Y:S04]  /*1fd0*/  LDL R77, [R1+0x12c] ;  /* 0x00012c00014d7983 */ /* 0x000f280000100800 */
[----:B------:R-:W0:Y:S04]  /*1fe0*/  LDL R76, [R1+0x11c] ;  /* 0x00011c00014c7983 */ /* 0x000e280000100800 */
[----:B------:R-:W4:Y:S01]  /*1ff0*/  LDG.E.128 R132, desc[UR4][R132.64] ;  /* 0x0000000484847981 */ /* 0x000f22000c1e1d00 */
[----:B------:R-:W-:Y:S01]  /*2000*/  FADD.FTZ R115, -R163, R115 ;  /* 0x00000073a3737221 */ /* 0x000fe20000010100 */
[----:B------:R-:W-:Y:S01]  /*2010*/  FADD.FTZ R208, R123, R208 ;  /* 0x000000d07bd07221 */ /* 0x000fe20000010000 */
[C---:B------:R-:W-:Y:S01]  /*2020*/  FADD.FTZ R90, -R163.reuse, R90 ;  /* 0x0000005aa35a7221 */ /* 0x040fe20000010100 */
[C---:B------:R-:W-:Y:S01]  /*2030*/  FADD.FTZ R91, -R163.reuse, R91 ;  /* 0x0000005ba35b7221 */ /* 0x040fe20000010100 */
[----:B------:R-:W-:Y:S01]  /*2040*/  FADD.FTZ R200, R98, R200 ;  /* 0x000000c862c87221 */ /* 0x000fe20000010000 */
[----:B------:R-:W-:Y:S01]  /*2050*/  FADD.FTZ R88, -R163, R88 ;  /* 0x00000058a3587221 */ /* 0x000fe20000010100 */
[----:B------:R-:W-:Y:S01]  /*2060*/  FADD.FTZ R238, R95, R238 ;  /* 0x000000ee5fee7221 */ /* 0x000fe20000010000 */
[----:B------:R-:W-:Y:S01]  /*2070*/  FADD.FTZ R239, R94, R239 ;  /* 0x000000ef5eef7221 */ /* 0x000fe20000010000 */
[----:B------:R-:W4:Y:S01]  /*2080*/  LDG.E.128 R140, desc[UR4][R140.64] ;  /* 0x000000048c8c7981 */ /* 0x000f22000c1e1d00 */
[----:B---3--:R-:W-:Y:S01]  /*2090*/  FADD.FTZ R252, R117, R252 ;  /* 0x000000fc75fc7221 */ /* 0x008fe20000010000 */
[----:B------:R-:W-:-:S02]  /*20a0*/  FADD.FTZ R89, -R163, R89 ;  /* 0x00000059a3597221 */ /* 0x000fc40000010100 */
[----:B------:R-:W3:Y:S01]  /*20b0*/  LDG.E.128 R136, desc[UR4][R136.64] ;  /* 0x0000000488887981 */ /* 0x000ee2000c1e1d00 */
[----:B------:R-:W-:-:S03]  /*20c0*/  FADD.FTZ R243, R106, R243 ;  /* 0x000000f36af37221 */ /* 0x000fc60000010000 */
[----:B------:R-:W3:Y:S01]  /*20d0*/  LDG.E.128 R144, desc[UR4][R144.64] ;  /* 0x0000000490907981 */ /* 0x000ee2000c1e1d00 */
[----:B--2---:R-:W-:-:S03]  /*20e0*/  FMUL.FTZ R172, R84, R93 ;  /* 0x0000005d54ac7220 */ /* 0x004fc60000410000 */
[----:B------:R-:W2:Y:S01]  /*20f0*/  LDL R84, [R1+0x104] ;  /* 0x0001040001547983 */ /* 0x000ea20000100800 */
[----:B------:R-:W-:-:S03]  /*2100*/  FFMA.FTZ R172, R81, R97, R172 ;  /* 0x0000006151ac7223 */ /* 0x000fc600000100ac */
[----:B------:R-:W3:Y:S01]  /*2110*/  LDL R81, [R1+0x114] ;  /* 0x0001140001517983 */ /* 0x000ee20000100800 */
[----:B----4-:R-:W-:-:S03]  /*2120*/  FMUL.FTZ R175, R77, R94 ;  /* 0x0000005e4daf7220 */ /* 0x010fc60000410000 */
[----:B------:R-:W4:Y:S01]  /*2130*/  LDL R77, [R1+0x118] ;  /* 0x00011800014d7983 */ /* 0x000f220000100800 */
[----:B------:R-:W-:-:S03]  /*2140*/  FFMA.FTZ R175, R79, R98, R175 ;  /* 0x000000624faf7223 */ /* 0x000fc600000100af */
[----:B------:R-:W2:Y:S01]  /*2150*/  LDL R79, [R1+0x10c] ;  /* 0x00010c00014f7983 */ /* 0x000ea20000100800 */
[----:B------:R-:W-:Y:S01]  /*2160*/  FMUL.FTZ R100, R150, R100 ;  /* 0x0000006496647220 */ /* 0x000fe20000410000 */
[----:B0-----:R-:W-:Y:S01]  /*2170*/  FMUL.FTZ R76, R76, R104 ;  /* 0x000000684c4c7220 */ /* 0x001fe20000410000 */
[----:B------:R-:W-:Y:S02]  /*2180*/  FMUL.FTZ R101, R150, R101 ;  /* 0x0000006596657220 */ /* 0x000fe40000410000 */
[----:B------:R-:W-:Y:S01]  /*2190*/  FFMA.FTZ R28, R108, R100, R28 ;  /* 0x000000646c1c7223 */ /* 0x000fe2000001001c */
[----:B------:R-:W-:Y:S01]  /*21a0*/  FFMA.FTZ R108, R82, R108, R76 ;  /* 0x0000006c526c7223 */ /* 0x000fe2000001004c */
[----:B------:R-:W-:Y:S01]  /*21b0*/  FFMA.FTZ R179, R83, R99, R179 ;  /* 0x0000006353b37223 */ /* 0x000fe200000100b3 */
[----:B------:R-:W2:Y:S01]  /*21c0*/  LDL R82, [R1+0xfc] ;  /* 0x0000fc0001527983 */ /* 0x000ea20000100800 */
[----:B------:R-:W-:-:S03]  /*21d0*/  FFMA.FTZ R29, R109, R101, R29 ;  /* 0x000000656d1d7223 */ /* 0x000fc6000001001d */
[----:B------:R-:W2:Y:S01]  /*21e0*/  LDL R83, [R1+0x108] ;  /* 0x0001080001537983 */ /* 0x000ea20000100800 */
[----:B------:R-:W-:Y:S01]  /*21f0*/  FMUL.FTZ R102, R150, R102 ;  /* 0x0000006696667220 */ /* 0x000fe20000410000 */
[----:B------:R-:W-:-:S03]  /*2200*/  FFMA.FTZ R149, R85, R165, R149 ;  /* 0x000000a555957223 */ /* 0x000fc60000010095 */
[----:B------:R-:W-:Y:S01]  /*2210*/  FFMA.FTZ R26, R110, R102, R26 ;  /* 0x000000666e1a7223 */ /* 0x000fe2000001001a */
[----:B---3--:R-:W-:Y:S02]  /*2220*/  FMUL.FTZ R76, R81, R105 ;  /* 0x00000069514c7220 */ /* 0x008fe40000410000 */
[----:B------:R-:W3:Y:S02]  /*2230*/  LDL R81, [R1+0x100] ;  /* 0x0001000001517983 */ /* 0x000ee40000100800 */
[----:B----4-:R-:W-:Y:S02]  /*2240*/  FFMA.FTZ R109, R77, R109, R76 ;  /* 0x0000006d4d6d7223 */ /* 0x010fe4000001004c */
[----:B------:R-:W4:Y:S01]  /*2250*/  LDL.LU R77, [R1] ;  /* 0x00000000014d7983 */ /* 0x000f220000300800 */
[----:B--2---:R-:W-:-:S03]  /*2260*/  FMUL.FTZ R76, R79, R106 ;  /* 0x0000006a4f4c7220 */ /* 0x004fc60000410000 */
[----:B------:R-:W2:Y:S01]  /*2270*/  LDL R79, [R1+0xf4] ;  /* 0x0000f400014f7983 */ /* 0x000ea20000100800 */
[----:B------:R-:W-:-:S03]  /*2280*/  FFMA.FTZ R110, R78, R110, R76 ;  /* 0x0000006e4e6e7223 */ /* 0x000fc6000001004c */
[----:B------:R-:W2:Y:S01]  /*2290*/  LDL R78, [R1+0xf8] ;  /* 0x0000f800014e7983 */ /* 0x000ea20000100800 */
[----:B------:R-:W-:-:S03]  /*22a0*/  FMUL.FTZ R76, R84, R107 ;  /* 0x0000006b544c7220 */ /* 0x000fc60000410000 */
[----:B------:R-:W2:Y:S04]  /*22b0*/  LDL R85, [R1+0xec] ;  /* 0x0000ec0001557983 */ /* 0x000ea80000100800 */
[----:B------:R-:W2:Y:S01]  /*22c0*/  LDL R84, [R1+0xf0] ;  /* 0x0000f00001547983 */ /* 0x000ea20000100800 */
[----:B------:R-:W-:Y:S01]  /*22d0*/  FFMA.FTZ R229, R104, R100, R229 ;  /* 0x0000006468e57223 */ /* 0x000fe200000100e5 */
[C---:B------:R-:W-:Y:S01]  /*22e0*/  FMUL.FTZ R103, R150.reuse, R103 ;  /* 0x0000006796677220 */ /* 0x040fe20000410000 */
[----:B------:R-:W-:Y:S01]  /*22f0*/  FADD.FTZ R104, -R163, R112 ;  /* 0x00000070a3687221 */ /* 0x000fe20000010100 */
[----:B------:R-:W-:Y:S02]  /*2300*/  FFMA.FTZ R228, R105, R101, R228 ;  /* 0x0000006569e47223 */ /* 0x000fe400000100e4 */
[----:B------:R-:W-:Y:S01]  /*2310*/  FFMA.FTZ R27, R111, R103, R27 ;  /* 0x000000676f1b7223 */ /* 0x000fe2000001001b */
[----:B------:R-:W-:Y:S01]  /*2320*/  FFMA.FTZ R111, R83, R111, R76 ;  /* 0x0000006f536f7223 */ /* 0x000fe2000001004c */
[----:B------:R-:W-:Y:S01]  /*2330*/  FMUL.FTZ R104, R150, R104 ;  /* 0x0000006896687220 */ /* 0x000fe20000410000 */
[----:B------:R-:W-:Y:S01]  /*2340*/  FMUL.FTZ R76, R82, R116 ;  /* 0x00000074524c7220 */ /* 0x000fe20000410000 */
[----:B------:R-:W-:Y:S01]  /*2350*/  FADD.FTZ R105, -R163, R113 ;  /* 0x00000071a3697221 */ /* 0x000fe20000010100 */
[----:B------:R-:W2:Y:S01]  /*2360*/  LDL.LU R83, [R1+0x8] ;  /* 0x0000080001537983 */ /* 0x000ea20000300800 */
[----:B------:R-:W-:-:S02]  /*2370*/  FFMA.FTZ R24, R120, R104, R24 ;  /* 0x0000006878187223 */ /* 0x000fc40000010018 */
[----:B------:R-:W-:Y:S01]  /*2380*/  FMUL.FTZ R105, R150, R105 ;  /* 0x0000006996697220 */ /* 0x000fe20000410000 */
[----:B------:R-:W2:Y:S01]  /*2390*/  LDL R82, [R1+0xe4] ;  /* 0x0000e40001527983 */ /* 0x000ea20000100800 */
[C---:B------:R-:W-:Y:S02]  /*23a0*/  FFMA.FTZ R247, R116.reuse, R104, R247 ;  /* 0x0000006874f77223 */ /* 0x040fe400000100f7 */
[----:B------:R-:W-:Y:S01]  /*23b0*/  FFMA.FTZ R25, R121, R105, R25 ;  /* 0x0000006979197223 */ /* 0x000fe20000010019 */
[----:B------:R-:W-:Y:S01]  /*23c0*/  FFMA.FTZ R180, R167, R87, R180 ;  /* 0x00000057a7b47223 */ /* 0x000fe200000100b4 */
[----:B---3--:R-:W-:Y:S02]  /*23d0*/  FFMA.FTZ R120, R81, R120, R76 ;  /* 0x0000007851787223 */ /* 0x008fe4000001004c */
[----:B------:R-:W3:Y:S01]  /*23e0*/  LDL R81, [R1+0xe8] ;  /* 0x0000e80001517983 */ /* 0x000ee20000100800 */
[----:B----4-:R-:W-:Y:S01]  /*23f0*/  FADD.FTZ R77, R116, R77 ;  /* 0x0000004d744d7221 */ /* 0x010fe20000010000 */
[----:B--2---:R-:W-:-:S04]  /*2400*/  FMUL.FTZ R76, R79, R117 ;  /* 0x000000754f4c7220 */ /* 0x004fc80000410000 */
[----:B------:R0:W-:Y:S01]  /*2410*/  STL [R1], R77 ;  /* 0x0000004d01007387 */ /* 0x0001e20000100800 */
[----:B------:R-:W-:Y:S01]  /*2420*/  FMUL.FTZ R116, R150, R114 ;  /* 0x0000007296747220 */ /* 0x000fe20000410000 */
[----:B------:R-:W-:Y:S01]  /*2430*/  FFMA.FTZ R121, R78, R121, R76 ;  /* 0x000000794e797223 */ /* 0x000fe2000001004c */
[----:B------:R-:W-:Y:S01]  /*2440*/  FMUL.FTZ R76, R85, R118 ;  /* 0x00000076554c7220 */ /* 0x000fe20000410000 */
[----:B0-----:R-:W2:Y:S01]  /*2450*/  LDL.LU R77, [R1+0x4] ;  /* 0x00000400014d7983 */ /* 0x001ea20000300800 */
[----:B------:R-:W-:-:S03]  /*2460*/  FFMA.FTZ R22, R122, R116, R22 ;  /* 0x000000747a167223 */ /* 0x000fc60000010016 */
[----:B------:R-:W4:Y:S01]  /*2470*/  LDL R87, [R1+0xdc] ;  /* 0x0000dc0001577983 */ /* 0x000f220000100800 */
[----:B------:R-:W-:-:S03]  /*2480*/  FFMA.FTZ R122, R84, R122, R76 ;  /* 0x0000007a547a7223 */ /* 0x000fc6000001004c */
[----:B------:R-:W4:Y:S04]  /*2490*/  LDL R78, [R1+0xe0] ;  /* 0x0000e000014e7983 */ /* 0x000f280000100800 */
[----:B------:R-:W4:Y:S04]  /*24a0*/  LDL.LU R79, [R1+0x34] ;  /* 0x00003400014f7983 */ /* 0x000f280000300800 */
[----:B------:R-:W4:Y:S04]  /*24b0*/  LDL R86, [R1+0xd4] ;  /* 0x0000d40001567983 */ /* 0x000f280000100800 */
[----:B------:R-:W4:Y:S04]  /*24c0*/  LDL R85, [R1+0xd8] ;  /* 0x0000d80001557983 */ /* 0x000f280000100800 */
[----:B------:R-:W4:Y:S01]  /*24d0*/  LDL.LU R84, [R1+0x38] ;  /* 0x0000380001547983 */ /* 0x000f220000300800 */
[----:B------:R-:W-:Y:S01]  /*24e0*/  FMUL.FTZ R181, R150, R115 ;  /* 0x0000007396b57220 */ /* 0x000fe20000410000 */
[----:B------:R-:W-:Y:S01]  /*24f0*/  FADD.FTZ R83, R118, R83 ;  /* 0x0000005376537221 */ /* 0x000fe20000010000 */
[----:B------:R-:W-:Y:S01]  /*2500*/  FMUL.FTZ R76, R82, R119 ;  /* 0x00000077524c7220 */ /* 0x000fe20000410000 */
[----:B------:R-:W-:Y:S01]  /*2510*/  FADD.FTZ R124, -R163, R124 ;  /* 0x0000007ca37c7221 */ /* 0x000fe20000010100 */
[----:B------:R-:W-:-:S02]  /*2520*/  FFMA.FTZ R23, R123, R181, R23 ;  /* 0x000000b57b177223 */ /* 0x000fc40000010017 */
[----:B------:R0:W-:Y:S01]  /*2530*/  STL [R1+0x8], R83 ;  /* 0x0000085301007387 */ /* 0x0001e20000100800 */
[----:B------:R-:W-:Y:S01]  /*2540*/  FMUL.FTZ R183, R150, R124 ;  /* 0x0000007c96b77220 */ /* 0x000fe20000410000 */
[C---:B------:R-:W-:Y:S02]  /*2550*/  FADD.FTZ R211, R132.reuse, R211 ;  /* 0x000000d384d37221 */ /* 0x040fe40000010000 */
[----:B------:R-:W4:Y:S01]  /*2560*/  LDL R82, [R1+0xd0] ;  /* 0x0000d00001527983 */ /* 0x000f220000100800 */
[----:B------:R-:W-:Y:S01]  /*2570*/  FFMA.FTZ R20, R132, R183, R20 ;  /* 0x000000b784147223 */ /* 0x000fe20000010014 */
[C---:B------:R-:W-:Y:S02]  /*2580*/  FMUL.FTZ R173, R150.reuse, R90 ;  /* 0x0000005a96ad7220 */ /* 0x040fe40000410000 */
[----:B0-----:R-:W4:Y:S01]  /*2590*/  LDL R83, [R1+0xcc] ;  /* 0x0000cc0001537983 */ /* 0x001f220000100800 */
[----:B------:R-:W-:Y:S01]  /*25a0*/  FMUL.FTZ R177, R150, R91 ;  /* 0x0000005b96b17220 */ /* 0x000fe20000410000 */
[-C--:B------:R-:W-:Y:S01]  /*25b0*/  FFMA.FTZ R30, R98, R173.reuse, R30 ;  /* 0x000000ad621e7223 */ /* 0x080fe2000001001e */
[----:B------:R-:W-:Y:S01]  /*25c0*/  FMUL.FTZ R167, R150, R88 ;  /* 0x0000005896a77220 */ /* 0x000fe20000410000 */
[----:B------:R-:W-:Y:S01]  /*25d0*/  FFMA.FTZ R227, R94, R173, R227 ;  /* 0x000000ad5ee37223 */ /* 0x000fe200000100e3 */
[----:B------:R-:W-:Y:S01]  /*25e0*/  FFMA.FTZ R226, R95, R177, R226 ;  /* 0x000000b15fe27223 */ /* 0x000fe200000100e2 */
[----:B---3--:R-:W-:-:S02]  /*25f0*/  FFMA.FTZ R123, R81, R123, R76 ;  /* 0x0000007b517b7223 */ /* 0x008fc4000001004c */
[----:B------:R-:W3:Y:S01]  /*2600*/  LDL.LU R81, [R1+0x2c] ;  /* 0x00002c0001517983 */ /* 0x000ee20000300800 */
[----:B--2---:R-:W-:Y:S01]  /*2610*/  FADD.FTZ R77, R119, R77 ;  /* 0x0000004d774d7221 */ /* 0x004fe20000010000 */
[----:B----4-:R-:W-:-:S04]  /*2620*/  FMUL.FTZ R76, R87, R128 ;  /* 0x00000080574c7220 */ /* 0x010fc80000410000 */
[----:B------:R0:W-:Y:S01]  /*2630*/  STL [R1+0x4], R77 ;  /* 0x0000044d01007387 */ /* 0x0001e20000100800 */
[----:B------:R-:W-:Y:S01]  /*2640*/  FFMA.FTZ R132, R78, R132, R76 ;  /* 0x000000844e847223 */ /* 0x000fe2000001004c */
[----:B------:R-:W-:Y:S02]  /*2650*/  FADD.FTZ R79, R128, R79 ;  /* 0x0000004f804f7221 */ /* 0x000fe40000010000 */
[----:B0-----:R-:W2:Y:S04]  /*2660*/  LDL.LU R77, [R1+0x10] ;  /* 0x00001000014d7983 */ /* 0x001ea80000300800 */
[----:B------:R-:W4:Y:S01]  /*2670*/  LDL R78, [R1+0xc4] ;  /* 0x0000c400014e7983 */ /* 0x000f220000100800 */
[----:B------:R-:W-:-:S03]  /*2680*/  FADD.FTZ R84, R129, R84 ;  /* 0x0000005481547221 */ /* 0x000fc60000010000 */
[----:B------:R0:W-:Y:S04]  /*2690*/  STL [R1+0x34], R79 ;  /* 0x0000344f01007387 */ /* 0x0001e80000100800 */
[----:B0-----:R-:W4:Y:S04]  /*26a0*/  LDL R79, [R1+0xc8] ;  /* 0x0000c800014f7983 */ /* 0x001f280000100800 */
[----:B------:R-:W4:Y:S04]  /*26b0*/  LDL.LU R91, [R1+0x30] ;  /* 0x00003000015b7983 */ /* 0x000f280000300800 */
[----:B------:R-:W-:Y:S04]  /*26c0*/  STL [R1+0x38], R84 ;  /* 0x0000385401007387 */ /* 0x000fe80000100800 */
[----:B------:R-:W4:Y:S04]  /*26d0*/  LDL.LU R98, [R1+0xc] ;  /* 0x00000c0001627983 */ /* 0x000f280000300800 */
[----:B------:R-:W4:Y:S04]  /*26e0*/  LDL R88, [R1+0xbc] ;  /* 0x0000bc0001587983 */ /* 0x000f280000100800 */
[----:B------:R-:W4:Y:S04]  /*26f0*/  LDL R95, [R1+0xc0] ;  /* 0x0000c000015f7983 */ /* 0x000f280000100800 */
[----:B------:R-:W4:Y:S01]  /*2700*/  LDL.LU R94, [R1+0x54] ;  /* 0x00005400015e7983 */ /* 0x000f220000300800 */
[----:B------:R-:W-:Y:S01]  /*2710*/  FFMA.FTZ R246, R117, R105, R246 ;  /* 0x0000006975f67223 */ /* 0x000fe200000100f6 */
[C---:B------:R-:W-:Y:S01]  /*2720*/  FADD.FTZ R117, -R163.reuse, R126 ;  /* 0x0000007ea3757221 */ /* 0x040fe20000010100 */
[----:B------:R-:W-:Y:S01]  /*2730*/  FADD.FTZ R127, -R163, R127 ;  /* 0x0000007fa37f7221 */ /* 0x000fe20000010100 */
[----:B------:R-:W-:-:S02]  /*2740*/  FMUL.FTZ R168, R168, R92 ;  /* 0x0000005ca8a87220 */ /* 0x000fc40000410000 */
[C---:B------:R-:W-:Y:S01]  /*2750*/  FMUL.FTZ R117, R150.reuse, R117 ;  /* 0x0000007596757220 */ /* 0x040fe20000410000 */
[C---:B------:R-:W-:Y:S01]  /*2760*/  FMUL.FTZ R182, R150.reuse, R127 ;  /* 0x0000007f96b67220 */ /* 0x040fe20000410000 */
[----:B------:R-:W-:Y:S01]  /*2770*/  FFMA.FTZ R168, R169, R96, R168 ;  /* 0x00000060a9a87223 */ /* 0x000fe200000100a8 */
[----:B------:R-:W-:Y:S02]  /*2780*/  FMUL.FTZ R169, R150, R89 ;  /* 0x0000005996a97220 */ /* 0x000fe40000410000 */
[----:B------:R-:W4:Y:S01]  /*2790*/  LDL.LU R89, [R1+0x18] ;  /* 0x0000180001597983 */ /* 0x000f220000300800 */
[----:B------:R-:W-:Y:S01]  /*27a0*/  FFMA.FTZ R231, R106, R102, R231 ;  /* 0x000000666ae77223 */ /* 0x000fe200000100e7 */
[----:B------:R-:W-:Y:S01]  /*27b0*/  FADD.FTZ R106, -R163, R125 ;  /* 0x0000007da36a7221 */ /* 0x000fe20000010100 */
[----:B---3--:R-:W-:-:S05]  /*27c0*/  FADD.FTZ R81, R130, R81 ;  /* 0x0000005182517221 */ /* 0x008fca0000010000 */
[----:B------:R-:W-:Y:S01]  /*27d0*/  STL [R1+0x2c], R81 ;  /* 0x00002c5101007387 */ /* 0x000fe20000100800 */
[----:B--2---:R-:W-:-:S05]  /*27e0*/  FFMA.FTZ R77, R130, R117, R77 ;  /* 0x00000075824d7223 */ /* 0x004fca000001004d */
[----:B------:R-:W-:Y:S04]  /*27f0*/  STL [R1+0x10], R77 ;  /* 0x0000104d01007387 */ /* 0x000fe80000100800 */
[----:B------:R-:W2:Y:S01]  /*2800*/  LDL R90, [R1+0xb4] ;  /* 0x0000b400015a7983 */ /* 0x000ea20000100800 */
[----:B----4-:R-:W-:-:S05]  /*2810*/  FADD.FTZ R91, R131, R91 ;  /* 0x0000005b835b7221 */ /* 0x010fca0000010000 */
[----:B------:R0:W-:Y:S01]  /*2820*/  STL [R1+0x30], R91 ;  /* 0x0000305b01007387 */ /* 0x0001e20000100800 */
[----:B------:R-:W-:-:S03]  /*2830*/  FFMA.FTZ R98, R131, R182, R98 ;  /* 0x000000b683627223 */ /* 0x000fc60000010062 */
[----:B0-----:R-:W3:Y:S04]  /*2840*/  LDL R91, [R1+0xb8] ;  /* 0x0000b800015b7983 */ /* 0x001ee80000100800 */
[----:B------:R-:W-:Y:S01]  /*2850*/  STL [R1+0xc], R98 ;  /* 0x00000c6201007387 */ /* 0x000fe20000100800 */
[----:B------:R-:W-:-:S03]  /*2860*/  FADD.FTZ R94, R140, R94 ;  /* 0x0000005e8c5e7221 */ /* 0x000fc60000010000 */
[----:B------:R-:W4:Y:S04]  /*2870*/  LDL.LU R127, [R1+0x58] ;  /* 0x00005800017f7983 */ /* 0x000f280000300800 */
[----:B------:R-:W-:Y:S04]  /*2880*/  STL [R1+0x54], R94 ;  /* 0x0000545e01007387 */ /* 0x000fe80000100800 */
[----:B------:R-:W2:Y:S01]  /*2890*/  LDL.LU R125, [R1+0x14] ;  /* 0x00001400017d7983 */ /* 0x000ea20000300800 */
[----:B------:R-:W-:-:S04]  /*28a0*/  FADD.FTZ R113, -R163, R136 ;  /* 0x00000088a3717221 */ /* 0x000fc80000010100 */
[C---:B------:R-:W-:Y:S01]  /*28b0*/  FMUL.FTZ R113, R150.reuse, R113 ;  /* 0x0000007196717220 */ /* 0x040fe20000410000 */
[----:B------:R-:W-:-:S03]  /*28c0*/  FMUL.FTZ R106, R150, R106 ;  /* 0x0000006a966a7220 */ /* 0x000fc60000410000 */
[----:B------:R-:W-:Y:S01]  /*28d0*/  FFMA.FTZ R89, R140, R113, R89 ;  /* 0x000000718c597223 */ /* 0x000fe20000010059 */
[----:B------:R-:W-:Y:S01]  /*28e0*/  FFMA.FTZ R249, R118, R116, R249 ;  /* 0x0000007476f97223 */ /* 0x000fe200000100f9 */
[----:B------:R-:W-:Y:S01]  /*28f0*/  FADD.FTZ R118, -R163, R137 ;  /* 0x00000089a3767221 */ /* 0x000fe20000010100 */
[----:B------:R-:W-:Y:S01]  /*2900*/  FMUL.FTZ R76, R86, R129 ;  /* 0x00000081564c7220 */ /* 0x000fe20000410000 */
[----:B------:R-:W-:Y:S01]  /*2910*/  FFMA.FTZ R250, R129, R106, R250 ;  /* 0x0000006a81fa7223 */ /* 0x000fe200000100fa */
[----:B------:R-:W-:Y:S01]  /*2920*/  STL [R1+0x18], R89 ;  /* 0x0000185901007387 */ /* 0x000fe20000100800 */
[----:B------:R-:W-:-:S03]  /*2930*/  FMUL.FTZ R118, R150, R118 ;  /* 0x0000007696767220 */ /* 0x000fc60000410000 */
[----:B------:R-:W3:Y:S04]  /*2940*/  LDL R124, [R1+0xac] ;  /* 0x0000ac00017c7983 */ /* 0x000ee80000100800 */
[----:B------:R-:W3:Y:S04]  /*2950*/  LDL R129, [R1+0xb0] ;  /* 0x0000b00001817983 */ /* 0x000ee80000100800 */
[----:B------:R-:W3:Y:S01]  /*2960*/  LDL.LU R137, [R1+0x4c] ;  /* 0x00004c0001897983 */ /* 0x000ee20000300800 */
[----:B------:R-:W-:-:S03]  /*2970*/  FFMA.FTZ R251, R128, R183, R251 ;  /* 0x000000b780fb7223 */ /* 0x000fc600000100fb */
[----:B------:R-:W3:Y:S01]  /*2980*/  LDL.LU R126, [R1+0x20] ;  /* 0x00002000017e7983 */ /* 0x000ee20000300800 */
[C---:B------:R-:W-:Y:S01]  /*2990*/  FADD.FTZ R210, R133.reuse, R210 ;  /* 0x000000d285d27221 */ /* 0x040fe20000010000 */
[----:B------:R-:W-:Y:S01]  /*29a0*/  FFMA.FTZ R21, R133, R106, R21 ;  /* 0x0000006a85157223 */ /* 0x000fe20000010015 */
[----:B------:R-:W-:Y:S01]  /*29b0*/  FFMA.FTZ R133, R85, R133, R76 ;  /* 0x0000008555857223 */ /* 0x000fe2000001004c */
[----:B------:R-:W-:Y:S01]  /*29c0*/  FMUL.FTZ R76, R83, R130 ;  /* 0x00000082534c7220 */ /* 0x000fe20000410000 */
[----:B----4-:R-:W-:-:S05]  /*29d0*/  FADD.FTZ R127, R141, R127 ;  /* 0x0000007f8d7f7221 */ /* 0x010fca0000010000 */
[----:B------:R0:W-:Y:S01]  /*29e0*/  STL [R1+0x58], R127 ;  /* 0x0000587f01007387 */ /* 0x0001e20000100800 */
[----:B--2---:R-:W-:-:S03]  /*29f0*/  FFMA.FTZ R125, R141, R118, R125 ;  /* 0x000000768d7d7223 */ /* 0x004fc6000001007d */
[----:B------:R-:W2:Y:S04]  /*2a00*/  LDL R136, [R1+0xa8] ;  /* 0x0000a80001887983 */ /* 0x000ea80000100800 */
[----:B0-----:R-:W4:Y:S04]  /*2a10*/  LDL R127, [R1+0xa4] ;  /* 0x0000a400017f7983 */ /* 0x001f280000100800 */
[----:B------:R-:W2:Y:S04]  /*2a20*/  LDL.LU R128, [R1+0x50] ;  /* 0x0000500001807983 */ /* 0x000ea80000300800 */
[----:B------:R0:W-:Y:S04]  /*2a30*/  STL [R1+0x14], R125 ;  /* 0x0000147d01007387 */ /* 0x0001e80000100800 */
[----:B------:R-:W2:Y:S01]  /*2a40*/  LDL.LU R130, [R1+0x1c] ;  /* 0x00001c0001827983 */ /* 0x000ea20000300800 */
[C---:B------:R-:W-:Y:S01]  /*2a50*/  FADD.FTZ R237, R92.reuse, R237 ;  /* 0x000000ed5ced7221 */ /* 0x040fe20000010000 */
[----:B------:R-:W-:Y:S01]  /*2a60*/  FFMA.FTZ R225, R92, R167, R225 ;  /* 0x000000a75ce17223 */ /* 0x000fe200000100e1 */
[C---:B------:R-:W-:Y:S01]  /*2a70*/  FADD.FTZ R236, R93.reuse, R236 ;  /* 0x000000ec5dec7221 */ /* 0x040fe20000010000 */
[----:B------:R-:W-:-:S02]  /*2a80*/  FFMA.FTZ R224, R93, R169, R224 ;  /* 0x000000a95de07223 */ /* 0x000fc400000100e0 */
[----:B------:R-:W1:Y:S01]  /*2a90*/  LDC.64 R92, c[0x0][0x2c0] ;  /* 0x0000b000ff5c7b82 */ /* 0x000e620000000a00 */
[C---:B------:R-:W-:Y:S01]  /*2aa0*/  FADD.FTZ R198, R96.reuse, R198 ;  /* 0x000000c660c67221 */ /* 0x040fe20000010000 */
[----:B------:R-:W-:Y:S01]  /*2ab0*/  FFMA.FTZ R32, R96, R167, R32 ;  /* 0x000000a760207223 */ /* 0x000fe20000010020 */
[C---:B------:R-:W-:Y:S01]  /*2ac0*/  FADD.FTZ R197, R97.reuse, R197 ;  /* 0x000000c561c57221 */ /* 0x040fe20000010000 */
[----:B------:R-:W-:Y:S01]  /*2ad0*/  FFMA.FTZ R33, R97, R169, R33 ;  /* 0x000000a961217223 */ /* 0x000fe20000010021 */
[C---:B------:R-:W-:Y:S01]  /*2ae0*/  FADD.FTZ R242, R107.reuse, R242 ;  /* 0x000000f26bf27221 */ /* 0x040fe20000010000 */
[----:B------:R-:W-:Y:S01]  /*2af0*/  FFMA.FTZ R230, R107, R103, R230 ;  /* 0x000000676be67223 */ /* 0x000fe200000100e6 */
[----:B------:R-:W-:Y:S01]  /*2b00*/  FADD.FTZ R213, R134, R213 ;  /* 0x000000d586d57221 */ /* 0x000fe20000010000 */
[----:B------:R-:W1:Y:S01]  /*2b10*/  LDC.64 R96, c[0x0][0x2b8] ;  /* 0x0000ae00ff607b82 */ /* 0x000e620000000a00 */
[----:B------:R-:W-:Y:S01]  /*2b20*/  SHF.L.U32 R107, R80, 0x4, RZ ;  /* 0x00000004506b7819 */ /* 0x000fe200000006ff */
[----:B------:R-:W-:Y:S01]  /*2b30*/  FFMA.FTZ R184, R134, R117, R184 ;  /* 0x0000007586b87223 */ /* 0x000fe200000100b8 */
[----:B------:R-:W-:Y:S01]  /*2b40*/  FFMA.FTZ R248, R119, R181, R248 ;  /* 0x000000b577f87223 */ /* 0x000fe200000100f8 */
[----:B------:R-:W-:Y:S01]  /*2b50*/  FFMA.FTZ R134, R82, R134, R76 ;  /* 0x0000008652867223 */ /* 0x000fe2000001004c */
[----:B------:R-:W-:Y:S01]  /*2b60*/  SHF.R.U32.HI R112, RZ, 0x1c, R80 ;  /* 0x0000001cff707819 */ /* 0x000fe20000011650 */
[----:B------:R-:W-:Y:S01]  /*2b70*/  FADD.FTZ R119, -R163, R138 ;  /* 0x0000008aa3777221 */ /* 0x000fe20000010100 */
[----:B------:R-:W-:Y:S01]  /*2b80*/  IADD3 R76, P1, R107, UR10, RZ ;  /* 0x0000000a6b4c7c10 */ /* 0x000fe2000ff3e0ff */
[----:B------:R-:W-:Y:S01]  /*2b90*/  FMUL.FTZ R78, R78, R131 ;  /* 0x000000834e4e7220 */ /* 0x000fe20000410000 */
[----:B---3--:R-:W-:Y:S01]  /*2ba0*/  FMUL.FTZ R124, R124, R142 ;  /* 0x0000008e7c7c7220 */ /* 0x008fe20000410000 */
[----:B------:R-:W-:Y:S01]  /*2bb0*/  FMUL.FTZ R119, R150, R119 ;  /* 0x0000007796777220 */ /* 0x000fe20000410000 */
[----:B------:R-:W-:Y:S01]  /*2bc0*/  IADD3.X R77, R112, UR11, RZ, P1, !PT ;  /* 0x0000000b704d7c10 */ /* 0x000fe20008ffe4ff */
[----:B0-----:R-:W3:Y:S01]  /*2bd0*/  LDL R125, [R1+0x9c] ;  /* 0x00009c00017d7983 */ /* 0x001ee20000100800 */
[----:B-1----:R-:W-:-:S04]  /*2be0*/  IMAD.WIDE.U32 R84, R80, 0x10, R92 ;  /* 0x0000001050547825 */ /* 0x002fc800078e005c */
[C---:B------:R-:W-:Y:S01]  /*2bf0*/  FADD.FTZ R212, R135.reuse, R212 ;  /* 0x000000d487d47221 */ /* 0x040fe20000010000 */
[----:B------:R-:W-:Y:S01]  /*2c00*/  FFMA.FTZ R19, R135, R182, R19 ;  /* 0x000000b687137223 */ /* 0x000fe20000010013 */
[----:B------:R-:W-:Y:S01]  /*2c10*/  FFMA.FTZ R126, R142, R119, R126 ;  /* 0x000000778e7e7223 */ /* 0x000fe2000001007e */
[----:B------:R-:W-:Y:S01]  /*2c20*/  FFMA.FTZ R135, R79, R135, R78 ;  /* 0x000000874f877223 */ /* 0x000fe2000001004e */
[----:B------:R-:W3:Y:S01]  /*2c30*/  LDG.E.128 R84, desc[UR4][R84.64] ;  /* 0x0000000454547981 */ /* 0x000ee2000c1e1d00 */
[----:B------:R-:W-:-:S04]  /*2c40*/  IMAD.WIDE.U32 R80, R80, 0x10, R96 ;  /* 0x0000001050507825 */ /* 0x000fc800078e0060 */
[C---:B------:R-:W-:Y:S01]  /*2c50*/  FADD.FTZ R217, R146.reuse, R217 ;  /* 0x000000d992d97221 */ /* 0x040fe20000010000 */
[----:B------:R-:W-:Y:S01]  /*2c60*/  FFMA.FTZ R188, R146, R119, R188 ;  /* 0x0000007792bc7223 */ /* 0x000fe200000100bc */
[----:B------:R-:W3:Y:S01]  /*2c70*/  LDG.E.128 R76, desc[UR4][R76.64] ;  /* 0x000000044c4c7981 */ /* 0x000ee2000c1e1d00 */
[----:B------:R-:W-:Y:S01]  /*2c80*/  FFMA.FTZ R146, R129, R146, R124 ;  /* 0x0000009281927223 */ /* 0x000fe2000001007c */
[----:B------:R-:W-:Y:S01]  /*2c90*/  FADD.FTZ R131, -R163, R139 ;  /* 0x0000008ba3837221 */ /* 0x000fe20000010100 */
[----:B------:R-:W-:Y:S01]  /*2ca0*/  FADD.FTZ R137, R142, R137 ;  /* 0x000000898e897221 */ /* 0x000fe20000010000 */
[----:B------:R-:W3:Y:S04]  /*2cb0*/  LDG.E.128 R80, desc[UR4][R80.64] ;  /* 0x0000000450507981 */ /* 0x000ee8000c1e1d00 */
[----:B------:R-:W3:Y:S01]  /*2cc0*/  LDL R129, [R1+0xa0] ;  /* 0x0000a00001817983 */ /* 0x000ee20000100800 */
[----:B------:R-:W-:-:S03]  /*2cd0*/  FMUL.FTZ R131, R150, R131 ;  /* 0x0000008396837220 */ /* 0x000fc60000410000 */
[----:B------:R0:W-:Y:S04]  /*2ce0*/  STL [R1+0x20], R126 ;  /* 0x0000207e01007387 */ /* 0x0001e80000100800 */
[----:B0-----:R-:W3:Y:S04]  /*2cf0*/  LDL.LU R126, [R1+0x28] ;  /* 0x00002800017e7983 */ /* 0x001ee80000300800 */
[----:B------:R-:W-:Y:S01]  /*2d00*/  STL [R1+0x4c], R137 ;  /* 0x00004c8901007387 */ /* 0x000fe20000100800 */
[----:B----4-:R-:W-:-:S03]  /*2d10*/  FMUL.FTZ R124, R127, R143 ;  /* 0x0000008f7f7c7220 */ /* 0x010fc60000410000 */
[----:B------:R-:W4:Y:S01]  /*2d20*/  LDL R127, [R1+0x94] ;  /* 0x00009400017f7983 */ /* 0x000f220000100800 */
[----:B--2---:R-:W-:-:S05]  /*2d30*/  FADD.FTZ R128, R143, R128 ;  /* 0x000000808f807221 */ /* 0x004fca0000010000 */
[----:B------:R0:W-:Y:S01]  /*2d40*/  STL [R1+0x50], R128 ;  /* 0x0000508001007387 */ /* 0x0001e20000100800 */
[----:B------:R-:W-:-:S03]  /*2d50*/  FFMA.FTZ R130, R143, R131, R130 ;  /* 0x000000838f827223 */ /* 0x000fc60000010082 */
[----:B0-----:R-:W2:Y:S04]  /*2d60*/  LDL R128, [R1+0x98] ;  /* 0x0000980001807983 */ /* 0x001ea80000100800 */
[----:B------:R-:W4:Y:S01]  /*2d70*/  LDL.LU R143, [R1+0x5c] ;  /* 0x00005c00018f7983 */ /* 0x000f220000300800 */
[----:B------:R-:W-:-:S03]  /*2d80*/  FMUL.FTZ R90, R90, R141 ;  /* 0x0000008d5a5a7220 */ /* 0x000fc60000410000 */
[----:B------:R-:W-:Y:S01]  /*2d90*/  STL [R1+0x1c], R130 ;  /* 0x00001c8201007387 */ /* 0x000fe20000100800 */
[----:B------:R-:W-:-:S03]  /*2da0*/  FADD.FTZ R216, R147, R216 ;  /* 0x000000d893d87221 */ /* 0x000fc60000010000 */
[----:B------:R-:W2:Y:S01]  /*2db0*/  LDL.LU R142, [R1+0x24] ;  /* 0x00002400018e7983 */ /* 0x000ea20000300800 */
[----:B------:R-:W-:-:S03]  /*2dc0*/  FFMA.FTZ R187, R147, R131, R187 ;  /* 0x0000008393bb7223 */ /* 0x000fc600000100bb */
[----:B------:R-:W2:Y:S01]  /*2dd0*/  LDL.LU R141, [R1+0x60] ;  /* 0x00006000018d7983 */ /* 0x000ea20000300800 */
[----:B------:R-:W-:Y:S01]  /*2de0*/  FFMA.FTZ R147, R136, R147, R124 ;  /* 0x0000009388937223 */ /* 0x000fe2000001007c */
[----:B---3--:R-:W-:Y:S01]  /*2df0*/  FMUL.FTZ R125, R125, R84 ;  /* 0x000000547d7d7220 */ /* 0x008fe20000410000 */
[----:B------:R-:W-:-:S04]  /*2e00*/  FADD.FTZ R76, -R163, R76 ;  /* 0x0000004ca34c7221 */ /* 0x000fc80000010100 */
[----:B------:R-:W-:Y:S01]  /*2e10*/  FMUL.FTZ R124, R150, R76 ;  /* 0x0000004c967c7220 */ /* 0x000fe20000410000 */
[----:B------:R-:W-:Y:S02]  /*2e20*/  FFMA.FTZ R125, R129, R80, R125 ;  /* 0x00000050817d7223 */ /* 0x000fe4000001007d */
[----:B------:R-:W3:Y:S04]  /*2e30*/  LDL R129, [R1+0x8c] ;  /* 0x00008c0001817983 */ /* 0x000ee80000100800 */
[----:B------:R-:W3:Y:S04]  /*2e40*/  LDL.LU R139, [R1+0x44] ;  /* 0x00004400018b7983 */ /* 0x000ee80000300800 */
[----:B------:R-:W3:Y:S01]  /*2e50*/  LDL R76, [R1+0x90] ;  /* 0x00009000014c7983 */ /* 0x000ee20000100800 */
[----:B------:R-:W-:Y:S01]  /*2e60*/  FFMA.FTZ R126, R84, R124, R126 ;  /* 0x0000007c547e7223 */ /* 0x000fe2000001007e */
[----:B------:R-:W-:Y:S01]  /*2e70*/  FMUL.FTZ R88, R88, R140 ;  /* 0x0000008c58587220 */ /* 0x000fe20000410000 */
[C---:B------:R-:W-:Y:S01]  /*2e80*/  FADD.FTZ R219, R80.reuse, R219 ;  /* 0x000000db50db7221 */ /* 0x040fe20000010000 */
[----:B------:R-:W-:-:S02]  /*2e90*/  FFMA.FTZ R190, R80, R124, R190 ;  /* 0x0000007c50be7223 */ /* 0x000fc400000100be */
[----:B------:R0:W-:Y:S01]  /*2ea0*/  STL [R1+0x28], R126 ;  /* 0x0000287e01007387 */ /* 0x0001e20000100800 */
[----:B------:R-:W-:-:S04]  /*2eb0*/  FADD.FTZ R77, -R163, R77 ;  /* 0x0000004da34d7221 */ /* 0x000fc80000010100 */
[----:B0-----:R-:W-:Y:S01]  /*2ec0*/  FMUL.FTZ R126, R150, R77 ;  /* 0x0000004d967e7220 */ /* 0x001fe20000410000 */
[----:B----4-:R-:W-:-:S05]  /*2ed0*/  FADD.FTZ R143, R84, R143 ;  /* 0x0000008f548f7221 */ /* 0x010fca0000010000 */
[----:B------:R0:W-:Y:S04]  /*2ee0*/  STL [R1+0x5c], R143 ;  /* 0x00005c8f01007387 */ /* 0x0001e80000100800 */
[----:B------:R-:W4:Y:S04]  /*2ef0*/  LDL.LU R140, [R1+0x40] ;  /* 0x00004000018c7983 */ /* 0x000f280000300800 */
[----:B------:R-:W4:Y:S04]  /*2f00*/  LDL R80, [R1+0x84] ;  /* 0x0000840001507983 */ /* 0x000f280000100800 */
[----:B------:R-:W4:Y:S04]  /*2f10*/  LDL.LU R138, [R1+0x3c] ;  /* 0x00003c00018a7983 */ /* 0x000f280000300800 */
[----:B------:R-:W4:Y:S04]  /*2f20*/  LDL.LU R137, [R1+0x48] ;  /* 0x0000480001897983 */ /* 0x000f280000300800 */
[----:B------:R-:W4:Y:S01]  /*2f30*/  LDL R77, [R1+0x88] ;  /* 0x00008800014d7983 */ /* 0x000f220000100800 */
[----:B------:R-:W-:Y:S01]  /*2f40*/  SHF.L.U32 R115, R207, 0x4, RZ ;  /* 0x00000004cf737819 */ /* 0x000fe200000006ff */
[C---:B------:R-:W-:Y:S01]  /*2f50*/  FADD.FTZ R215, R144.reuse, R215 ;  /* 0x000000d790d77221 */ /* 0x040fe20000010000 */
[----:B------:R-:W-:Y:S01]  /*2f60*/  FFMA.FTZ R186, R144, R113, R186 ;  /* 0x0000007190ba7223 */ /* 0x000fe200000100ba */
[----:B------:R-:W-:Y:S01]  /*2f70*/  FFMA.FTZ R144, R95, R144, R88 ;  /* 0x000000905f907223 */ /* 0x000fe20000010058 */
[----:B------:R-:W-:-:S02]  /*2f80*/  SHF.R.U32.HI R114, RZ, 0x1c, R207 ;  /* 0x0000001cff727819 */ /* 0x000fc400000116cf */
[----:B------:R-:W-:-:S04]  /*2f90*/  IADD3 R88, P1, R115, UR10, RZ ;  /* 0x0000000a73587c10 */ /* 0x000fc8000ff3e0ff */
[----:B------:R-:W-:Y:S01]  /*2fa0*/  IADD3.X R89, R114, UR11, RZ, P1, !PT ;  /* 0x0000000b72597c10 */ /* 0x000fe20008ffe4ff */
[C---:B------:R-:W-:Y:S01]  /*2fb0*/  FADD.FTZ R214, R145.reuse, R214 ;  /* 0x000000d691d67221 */ /* 0x040fe20000010000 */
[----:B------:R-:W-:Y:S01]  /*2fc0*/  FFMA.FTZ R185, R145, R118, R185 ;  /* 0x0000007691b97223 */ /* 0x000fe200000100b9 */
[----:B--2---:R-:W-:Y:S01]  /*2fd0*/  FADD.FTZ R141, R85, R141 ;  /* 0x0000008d558d7221 */ /* 0x004fe20000010000 */
[----:B------:R-:W-:-:S04]  /*2fe0*/  IMAD.WIDE.U32 R92, R207, 0x10, R92 ;  /* 0x00000010cf5c7825 */ /* 0x000fc800078e005c */
[----:B------:R-:W-:Y:S01]  /*2ff0*/  FFMA.FTZ R145, R91, R145, R90 ;  /* 0x000000915b917223 */ /* 0x000fe2000001005a */
[----:B------:R-:W-:Y:S01]  /*3000*/  FFMA.FTZ R142, R85, R126, R142 ;  /* 0x0000007e558e7223 */ /* 0x000fe2000001008e */
[----:B------:R-:W2:Y:S01]  /*3010*/  LDG.E.128 R88, desc[UR4][R88.64] ;  /* 0x0000000458587981 */ /* 0x000ea2000c1e1d00 */
[----:B---3--:R-:W-:Y:S01]  /*3020*/  FMUL.FTZ R129, R129, R86 ;  /* 0x0000005681817220 */ /* 0x008fe20000410000 */
[----:B------:R-:W-:Y:S02]  /*3030*/  IMAD.WIDE.U32 R96, R207, 0x10, R96 ;  /* 0x00000010cf607825 */ /* 0x000fe400078e0060 */
[----:B------:R0:W-:Y:S02]  /*3040*/  STL [R1+0x60], R141 ;  /* 0x0000608d01007387 */ /* 0x0001e40000100800 */
[----:B------:R-:W-:Y:S01]  /*3050*/  FFMA.FTZ R129, R76, R82, R129 ;  /* 0x000000524c817223 */ /* 0x000fe20000010081 */
[----:B------:R-:W-:Y:S01]  /*3060*/  FMUL.FTZ R127, R127, R85 ;  /* 0x000000557f7f7220 */ /* 0x000fe20000410000 */
[----:B------:R0:W-:Y:S01]  /*3070*/  STL [R1+0x24], R142 ;  /* 0x0000248e01007387 */ /* 0x0001e20000100800 */
[----:B------:R-:W-:Y:S01]  /*3080*/  FADD.FTZ R78, -R163, R78 ;  /* 0x0000004ea34e7221 */ /* 0x000fe20000010100 */
[----:B------:R-:W-:-:S02]  /*3090*/  FADD.FTZ R199, R99, R199 ;  /* 0x000000c763c77221 */ /* 0x000fc40000010000 */
[----:B------:R-:W3:Y:S01]  /*30a0*/  LDG.E.128 R92, desc[UR4][R92.64] ;  /* 0x000000045c5c7981 */ /* 0x000ee2000c1e1d00 */
[----:B------:R-:W-:-:S03]  /*30b0*/  FFMA.FTZ R31, R99, R177, R31 ;  /* 0x000000b1631f7223 */ /* 0x000fc6000001001f */
[----:B------:R-:W3:Y:S01]  /*30c0*/  LDL R76, [R1+0x7c] ;  /* 0x00007c00014c7983 */ /* 0x000ee20000100800 */
[----:B------:R-:W-:Y:S01]  /*30d0*/  FFMA.FTZ R127, R128, R81, R127 ;  /* 0x00000051807f7223 */ /* 0x000fe2000001007f */
[----:B------:R-:W-:Y:S02]  /*30e0*/  FMUL.FTZ R128, R150, R78 ;  /* 0x0000004e96807220 */ /* 0x000fe40000410000 */
[----:B------:R-:W3:Y:S01]  /*30f0*/  LDG.E.128 R96, desc[UR4][R96.64] ;  /* 0x0000000460607981 */ /* 0x000ee2000c1e1d00 */
[----:B------:R-:W-:-:S03]  /*3100*/  FADD.FTZ R79, -R163, R79 ;  /* 0x0000004fa34f7221 */ /* 0x000fc60000010100 */
[----:B------:R-:W3:Y:S01]  /*3110*/  LDL R85, [R1+0x80] ;  /* 0x0000800001557983 */ /* 0x000ee20000100800 */
[----:B------:R-:W-:-:S03]  /*3120*/  FADD.FTZ R218, R81, R218 ;  /* 0x000000da51da7221 */ /* 0x000fc60000010000 */
[----:B------:R-:W3:Y:S01]  /*3130*/  LDL R84, [R1+0x74] ;  /* 0x0000740001547983 */ /* 0x000ee20000100800 */
[----:B------:R-:W-:Y:S01]  /*3140*/  FFMA.FTZ R189, R81, R126, R189 ;  /* 0x0000007e51bd7223 */ /* 0x000fe200000100bd */
[----:B------:R-:W-:Y:S02]  /*3150*/  FADD.FTZ R139, R86, R139 ;  /* 0x0000008b568b7221 */ /* 0x000fe40000010000 */
[----:B------:R-:W3:Y:S01]  /*3160*/  LDL R81, [R1+0x78] ;  /* 0x0000780001517983 */ /* 0x000ee20000100800 */
[----:B------:R-:W-:-:S03]  /*3170*/  FMUL.FTZ R130, R150, R79 ;  /* 0x0000004f96827220 */ /* 0x000fc60000410000 */
[----:B------:R-:W3:Y:S01]  /*3180*/  LDL R79, [R1+0x70] ;  /* 0x00007000014f7983 */ /* 0x000ee20000100800 */
[----:B----4-:R-:W-:Y:S01]  /*3190*/  FFMA.FTZ R140, R86, R128, R140 ;  /* 0x00000080568c7223 */ /* 0x010fe2000001008c */
[----:B------:R-:W-:Y:S02]  /*31a0*/  FMUL.FTZ R136, R80, R87 ;  /* 0x0000005750887220 */ /* 0x000fe40000410000 */
[----:B------:R-:W4:Y:S04]  /*31b0*/  LDL R80, [R1+0x6c] ;  /* 0x00006c0001507983 */ /* 0x000f280000100800 */
[----:B------:R0:W-:Y:S04]  /*31c0*/  STL [R1+0x44], R139 ;  /* 0x0000448b01007387 */ /* 0x0001e80000100800 */
[----:B------:R0:W-:Y:S04]  /*31d0*/  STL [R1+0x40], R140 ;  /* 0x0000408c01007387 */ /* 0x0001e80000100800 */
[----:B------:R-:W4:Y:S01]  /*31e0*/  LDL R78, [R1+0x64] ;  /* 0x00006400014e7983 */ /* 0x000f220000100800 */
[----:B------:R-:W-:-:S03]  /*31f0*/  FFMA.FTZ R136, R77, R83, R136 ;  /* 0x000000534d887223 */ /* 0x000fc60000010088 */
[----:B------:R-:W4:Y:S01]  /*3200*/  LDL R77, [R1+0x68] ;  /* 0x00006800014d7983 */ /* 0x000f220000100800 */
[C---:B--2---:R-:W-:Y:S01]  /*3210*/  FADD.FTZ R88, -R163.reuse, R88 ;  /* 0x00000058a3587221 */ /* 0x044fe20000010100 */
[----:B------:R-:W-:-:S03]  /*3220*/  FADD.FTZ R89, -R163, R89 ;  /* 0x00000059a3597221 */ /* 0x000fc60000010100 */
[C---:B------:R-:W-:Y:S01]  /*3230*/  FMUL.FTZ R88, R150.reuse, R88 ;  /* 0x0000005896587220 */ /* 0x040fe20000410000 */
[----:B------:R-:W-:Y:S01]  /*3240*/  FMUL.FTZ R89, R150, R89 ;  /* 0x0000005996597220 */ /* 0x000fe20000410000 */
[----:B------:R-:W-:Y:S01]  /*3250*/  FADD.FTZ R90, -R163, R90 ;  /* 0x0000005aa35a7221 */ /* 0x000fe20000010100 */
[----:B---3--:R-:W-:Y:S01]  /*3260*/  FMUL.FTZ R76, R76, R92 ;  /* 0x0000005c4c4c7220 */ /* 0x008fe20000410000 */
[C---:B------:R-:W-:Y:S01]  /*3270*/  FADD.FTZ R13, R96.reuse, R13 ;  /* 0x0000000d600d7221 */ /* 0x040fe20000010000 */
[----:B------:R-:W-:Y:S02]  /*3280*/  FFMA.FTZ R17, R96, R88, R17 ;  /* 0x0000005860117223 */ /* 0x000fe40000010011 */
[----:B------:R-:W-:Y:S01]  /*3290*/  FFMA.FTZ R96, R85, R96, R76 ;  /* 0x0000006055607223 */ /* 0x000fe2000001004c */
[C---:B------:R-:W-:Y:S01]  /*32a0*/  FADD.FTZ R14, R97.reuse, R14 ;  /* 0x0000000e610e7221 */ /* 0x040fe20000010000 */
[----:B------:R-:W-:Y:S01]  /*32b0*/  FMUL.FTZ R76, R84, R93 ;  /* 0x0000005d544c7220 */ /* 0x000fe20000410000 */
[----:B------:R-:W-:Y:S01]  /*32c0*/  FFMA.FTZ R18, R97, R89, R18 ;  /* 0x0000005961127223 */ /* 0x000fe20000010012 */
[----:B------:R-:W-:Y:S01]  /*32d0*/  FMUL.FTZ R90, R150, R90 ;  /* 0x0000005a965a7220 */ /* 0x000fe20000410000 */
[----:B------:R-:W-:Y:S01]  /*32e0*/  FADD.FTZ R91, -R163, R91 ;  /* 0x0000005ba35b7221 */ /* 0x000fe20000010100 */
[----:B------:R-:W-:Y:S01]  /*32f0*/  FFMA.FTZ R97, R81, R97, R76 ;  /* 0x0000006151617223 */ /* 0x000fe2000001004c */
[C---:B------:R-:W-:Y:S01]  /*3300*/  FADD.FTZ R11, R98.reuse, R11 ;  /* 0x0000000b620b7221 */ /* 0x040fe20000010000 */
[----:B------:R-:W-:Y:S01]  /*3310*/  FFMA.FTZ R15, R98, R90, R15 ;  /* 0x0000005a620f7223 */ /* 0x000fe2000001000f */
[----:B------:R-:W-:Y:S01]  /*3320*/  FMUL.FTZ R91, R150, R91 ;  /* 0x0000005b965b7220 */ /* 0x000fe20000410000 */
[----:B------:R-:W-:-:S03]  /*3330*/  FADD.FTZ R12, R99, R12 ;  /* 0x0000000c630c7221 */ /* 0x000fc60000010000 */
[----:B------:R-:W-:Y:S01]  /*3340*/  FFMA.FTZ R16, R99, R91, R16 ;  /* 0x0000005b63107223 */ /* 0x000fe20000010010 */
[C---:B------:R-:W-:Y:S01]  /*3350*/  FADD.FTZ R137, R87.reuse, R137 ;  /* 0x0000008957897221 */ /* 0x040fe20000010000 */
[----:B------:R-:W-:-:S04]  /*3360*/  FFMA.FTZ R138, R87, R130, R138 ;  /* 0x00000082578a7223 */ /* 0x000fc8000001008a */
[----:B------:R0:W-:Y:S04]  /*3370*/  STL [R1+0x48], R137 ;  /* 0x0000488901007387 */ /* 0x0001e80000100800 */
[----:B------:R0:W-:Y:S01]  /*3380*/  STL [R1+0x3c], R138 ;  /* 0x00003c8a01007387 */ /* 0x0001e20000100800 */
[----:B------:R-:W-:Y:S01]  /*3390*/  UMOV UR6, 0xffffffff ;  /* 0xffffffff00067882 */ /* 0x000fe20000000000 */
[C---:B------:R-:W-:Y:S01]  /*33a0*/  FADD.FTZ R245, R82.reuse, R245 ;  /* 0x000000f552f57221 */ /* 0x040fe20000010000 */
[----:B------:R-:W-:Y:S01]  /*33b0*/  FFMA.FTZ R192, R82, R128, R192 ;  /* 0x0000008052c07223 */ /* 0x000fe200000100c0 */
        /* <DEDUP_REMOVED lines=10> */
[----:B----4-:R-:W-:-:S04]  /*3460*/  FMUL.FTZ R76, R80, R94 ;  /* 0x0000005e504c7220 */ /* 0x010fc80000410000 */
[----:B------:R-:W-:Y:S01]  /*3470*/  FFMA.FTZ R98, R79, R98, R76 ;  /* 0x000000624f627223 */ /* 0x000fe2000001004c */
[----:B------:R-:W-:-:S04]  /*3480*/  FMUL.FTZ R76, R78, R95 ;  /* 0x0000005f4e4c7220 */ /* 0x000fc80000410000 */
        /* <DEDUP_REMOVED lines=84> */
.L_x_2912:
[----:B------:R-:W-:Y:S01]  /*39d0*/  FADD.FTZ R78, R76, R78 ;  /* 0x0000004e4c4e7221 */ /* 0x000fe20000010000 */
[----:B0-----:R-:W-:Y:S01]  /*39e0*/  FADD.FTZ R79, R77, R79 ;  /* 0x0000004f4d4f7221 */ /* 0x001fe20000010000 */
[----:B------:R-:W-:Y:S02]  /*39f0*/  ISETP.NE.U32.AND P1, PT, R170, RZ, PT ;  /* 0x000000ffaa00720c */ /* 0x000fe40003f25070 */
[----:B------:R-:W-:Y:S01]  /*3a00*/  FMUL.FTZ R78, R78, UR9 ;  /* 0x000000094e4e7c20 */ /* 0x000fe20008410000 */
[----:B------:R-:W-:Y:S01]  /*3a10*/  FMUL.FTZ R93, R79, UR9 ;  /* 0x000000094f5d7c20 */ /* 0x000fe20008410000 */
[----:B------:R-:W-:Y:S02]  /*3a20*/  ISETP.NE.AND.EX P1, PT, R171, RZ, PT, P1 ;  /* 0x000000ffab00720c */ /* 0x000fe40003f25310 */
[----:B------:R-:W-:Y:S02]  /*3a30*/  ISETP.NE.U32.AND P3, PT, RZ, UR14, PT ;  /* 0x0000000eff007c0c */ /* 0x000fe4000bf65070 */
[----:B------:R-:W-:-:S02]  /*3a40*/  FSEL R92, R78, RZ, !P2 ;  /* 0x000000ff4e5c7208 */ /* 0x000fc40005000000 */
[----:B------:R-:W-:-:S03]  /*3a50*/  ISETP.NE.U32.AND P2, PT, RZ, UR12, PT ;  /* 0x0000000cff007c0c */ /* 0x000fc6000bf45070 */
[-CC-:B------:R-:W-:Y:S01]  /*3a60*/  FFMA.FTZ R0, R0, R93.reuse, R92.reuse ;  /* 0x0000005d00007223 */ /* 0x180fe2000001005c */
[----:B------:R-:W-:Y:S01]  /*3a70*/  ISETP.NE.AND.EX P2, PT, RZ, UR13, PT, P2 ;  /* 0x0000000dff007c0c */ /* 0x000fe2000bf45320 */
[-CC-:B------:R-:W-:Y:S01]  /*3a80*/  FFMA.FTZ R165, R165, R93.reuse, R92.reuse ;  /* 0x0000005da5a57223 */ /* 0x180fe2000001005c */
[-CC-:B------:R-:W-:Y:S01]  /*3a90*/  FFMA.FTZ R78, R174, R93.reuse, R92.reuse ;  /* 0x0000005dae4e7223 */ /* 0x180fe2000001005c */
[----:B------:R-:W-:Y:S01]  /*3aa0*/  FFMA.FTZ R178, R178, R93, R92 ;  /* 0x0000005db2b27223 */ /* 0x000fe2000001005c */
[----:B------:R-:W-:Y:S01]  /*3ab0*/  FADD.FTZ R0, R164, -R0 ;  /* 0x80000000a4007221 */ /* 0x000fe20000010000 */
[----:B------:R-:W-:Y:S01]  /*3ac0*/  FADD.FTZ R165, R166, -R165 ;  /* 0x800000a5a6a57221 */ /* 0x000fe20000010000 */
[----:B------:R-:W-:Y:S01]  /*3ad0*/  FADD.FTZ R78, R176, -R78 ;  /* 0x8000004eb04e7221 */ /* 0x000fe20000010000 */
[----:B------:R-:W-:Y:S01]  /*3ae0*/  FADD.FTZ R178, R180, -R178 ;  /* 0x800000b2b4b27221 */ /* 0x000fe20000010000 */
[C---:B-1----:R-:W-:Y:S01]  /*3af0*/  FMUL.FTZ R76, R150.reuse, R0 ;  /* 0x00000000964c7220 */ /* 0x042fe20000410000 */
[C---:B------:R-:W-:Y:S01]  /*3b00*/  FMUL.FTZ R77, R150.reuse, R165 ;  /* 0x000000a5964d7220 */ /* 0x040fe20000410000 */
[C---:B------:R-:W-:Y:S01]  /*3b10*/  FMUL.FTZ R78, R150.reuse, R78 ;  /* 0x0000004e964e7220 */ /* 0x040fe20000410000 */
[----:B------:R-:W-:Y:S01]  /*3b20*/  FMUL.FTZ R79, R150, R178 ;  /* 0x000000b2964f7220 */ /* 0x000fe20000410000 */
[----:B-----5:R-:W-:Y:S01]  /*3b30*/  @P1 FADD.FTZ R76, R60, R76 ;  /* 0x0000004c3c4c1221 */ /* 0x020fe20000010000 */
[----:B------:R-:W-:Y:S01]  /*3b40*/  @P1 FADD.FTZ R77, R61, R77 ;  /* 0x0000004d3d4d1221 */ /* 0x000fe20000010000 */
[----:B------:R-:W-:Y:S01]  /*3b50*/  @P1 FADD.FTZ R78, R62, R78 ;  /* 0x0000004e3e4e1221 */ /* 0x000fe20000010000 */
[----:B------:R-:W-:Y:S01]  /*3b60*/  @P1 FADD.FTZ R79, R63, R79 ;  /* 0x0000004f3f4f1221 */ /* 0x000fe20000010000 */
[----:B------:R-:W-:Y:S06]  /*3b70*/  @!P2 BRA `(.L_x_2892) ;  /* 0x000000000024a947 */ /* 0x000fec0003800000 */
[----:B------:R-:W-:Y:S02]  /*3b80*/  ISETP.NE.U32.AND P4, PT, RZ, UR12, PT ;  /* 0x0000000cff007c0c */ /* 0x000fe4000bf85070 */
[----:B------:R-:W-:Y:S02]  /*3b90*/  IADD3 R84, P5, R162, UR12, RZ ;  /* 0x0000000ca2547c10 */ /* 0x000fe4000ffbe0ff */
[----:B------:R-:W-:Y:S02]  /*3ba0*/  ISETP.NE.AND.EX P4, PT, RZ, UR13, PT, P4 ;  /* 0x0000000dff007c0c */ /* 0x000fe4000bf85340 */
[----:B------:R-:W-:Y:S02]  /*3bb0*/  IADD3.X R85, R161, UR13, RZ, P5, !PT ;  /* 0x0000000da1557c10 */ /* 0x000fe4000affe4ff */
[----:B------:R-:W-:Y:S02]  /*3bc0*/  SEL R83, R79, R71, P4 ;  /* 0x000000474f537207 */ /* 0x000fe40002000000 */
[----:B------:R-:W-:-:S02]  /*3bd0*/  SEL R82, R78, R70, P4 ;  /* 0x000000464e527207 */ /* 0x000fc40002000000 */
[----:B------:R-:W-:Y:S02]  /*3be0*/  SEL R81, R77, R69, P4 ;  /* 0x000000454d517207 */ /* 0x000fe40002000000 */
[----:B------:R-:W-:-:S05]  /*3bf0*/  SEL R80, R76, R68, P4 ;  /* 0x000000444c507207 */ /* 0x000fca0002000000 */
[----:B------:R0:W-:Y:S02]  /*3c00*/  STG.E.128 desc[UR4][R84.64], R80 ;  /* 0x0000005054007986 */ /* 0x0001e4000c101d04 */
.L_x_2892:
[----:B0-----:R-:W-:Y:S02]  /*3c10*/  IADD3 R80, P4, R162, UR16, RZ ;  /* 0x00000010a2507c10 */ /* 0x001fe4000ff9e0ff */
[----:B------:R-:W-:Y:S02]  /*3c20*/  ISETP.NE.AND.EX P3, PT, RZ, UR15, PT, P3 ;  /* 0x0000000fff007c0c */ /* 0x000fe4000bf65330 */
[----:B------:R-:W-:-:S05]  /*3c30*/  IADD3.X R81, R161, UR17, RZ, P4, !PT ;  /* 0x00000011a1517c10 */ /* 0x000fca000a7fe4ff */
[----:B------:R0:W-:Y:S06]  /*3c40*/  STG.E.128 desc[UR4][R80.64], R76 ;  /* 0x0000004c50007986 */ /* 0x0001ec000c101d04 */
[----:B------:R-:W-:Y:S05]  /*3c50*/  @!P3 BRA `(.L_x_2893) ;  /* 0x000000000024b947 */ /* 0x000fea0003800000 */
[----:B------:R-:W-:Y:S02]  /*3c60*/  ISETP.NE.U32.AND P4, PT, RZ, UR14, PT ;  /* 0x0000000eff007c0c */ /* 0x000fe4000bf85070 */
[----:B------:R-:W-:Y:S02]  /*3c70*/  IADD3 R162, P5, R162, UR14, RZ ;  /* 0x0000000ea2a27c10 */ /* 0x000fe4000ffbe0ff */
[----:B------:R-:W-:Y:S02]  /*3c80*/  ISETP.NE.AND.EX P4, PT, RZ, UR15, PT, P4 ;  /* 0x0000000fff007c0c */ /* 0x000fe4000bf85340 */
[----:B------:R-:W-:Y:S02]  /*3c90*/  IADD3.X R163, R161, UR15, RZ, P5, !PT ;  /* 0x0000000fa1a37c10 */ /* 0x000fe4000affe4ff */
[----:B0-----:R-:W-:Y:S02]  /*3ca0*/  SEL R79, R79, R75, P4 ;  /* 0x0000004b4f4f7207 */ /* 0x001fe40002000000 */
[----:B------:R-:W-:-:S02]  /*3cb0*/  SEL R78, R78, R74, P4 ;  /* 0x0000004a4e4e7207 */ /* 0x000fc40002000000 */
[----:B------:R-:W-:Y:S02]  /*3cc0*/  SEL R77, R77, R73, P4 ;  /* 0x000000494d4d7207 */ /* 0x000fe40002000000 */
[----:B------:R-:W-:-:S05]  /*3cd0*/  SEL R76, R76, R72, P4 ;  /* 0x000000484c4c7207 */ /* 0x000fca0002000000 */
[----:B------:R1:W-:Y:S02]  /*3ce0*/  STG.E.128 desc[UR4][R162.64], R76 ;  /* 0x0000004ca2007986 */ /* 0x0003e4000c101d04 */
.L_x_2893:
[-CC-:B01----:R-:W-:Y:S01]  /*3cf0*/  FFMA.FTZ R76, R167, R93.reuse, R92.reuse ;  /* 0x0000005da74c7223 */ /* 0x183fe2000001005c */
[-CC-:B------:R-:W-:Y:S01]  /*3d00*/  FFMA.FTZ R77, R169, R93.reuse, R92.reuse ;  /* 0x0000005da94d7223 */ /* 0x180fe2000001005c */
[-CC-:B------:R-:W-:Y:S01]  /*3d10*/  FFMA.FTZ R78, R173, R93.reuse, R92.reuse ;  /* 0x0000005dad4e7223 */ /* 0x180fe2000001005c */
[----:B------:R-:W-:Y:S01]  /*3d20*/  FFMA.FTZ R79, R177, R93, R92 ;  /* 0x0000005db14f7223 */ /* 0x000fe2000001005c */
[----:B------:R-:W-:Y:S01]  /*3d30*/  FADD.FTZ R76, R168, -R76 ;  /* 0x8000004ca84c7221 */ /* 0x000fe20000010000 */
[----:B------:R-:W-:Y:S01]  /*3d40*/  FADD.FTZ R77, R172, -R77 ;  /* 0x8000004dac4d7221 */ /* 0x000fe20000010000 */
[----:B------:R-:W-:Y:S01]  /*3d50*/  FADD.FTZ R78, R175, -R78 ;  /* 0x8000004eaf4e7221 */ /* 0x000fe20000010000 */
[----:B------:R-:W-:Y:S01]  /*3d60*/  FADD.FTZ R79, R179, -R79 ;  /* 0x8000004fb34f7221 */ /* 0x000fe20000010000 */
[----:B------:R-:W-:Y:S01]  /*3d70*/  IADD3 R84, P5, R159, UR16, RZ ;  /* 0x000000109f547c10 */ /* 0x000fe2000ffbe0ff */
[C---:B------:R-:W-:Y:S01]  /*3d80*/  FMUL.FTZ R76, R150.reuse, R76 ;  /* 0x0000004c964c7220 */ /* 0x040fe20000410000 */
[----:B------:R-:W-:Y:S01]  /*3d90*/  ISETP.NE.U32.AND P4, PT, RZ, UR12, PT ;  /* 0x0000000cff007c0c */ /* 0x000fe2000bf85070 */
[C---:B------:R-:W-:Y:S01]  /*3da0*/  FMUL.FTZ R77, R150.reuse, R77 ;  /* 0x0000004d964d7220 */ /* 0x040fe20000410000 */
[C---:B------:R-:W-:Y:S01]  /*3db0*/  FMUL.FTZ R78, R150.reuse, R78 ;  /* 0x0000004e964e7220 */ /* 0x040fe20000410000 */
[----:B------:R-:W-:Y:S01]  /*3dc0*/  FMUL.FTZ R79, R150, R79 ;  /* 0x0000004f964f7220 */ /* 0x000fe20000410000 */
[----:B------:R-:W-:Y:S01]  /*3dd0*/  IADD3.X R85, R160, UR17, RZ, P5, !PT ;  /* 0x00000011a0557c10 */ /* 0x000fe2000affe4ff */
[----:B------:R-:W-:Y:S01]  /*3de0*/  @P1 FADD.FTZ R76, R36, R76 ;  /* 0x0000004c244c1221 */ /* 0x000fe20000010000 */
[----:B------:R-:W-:Y:S01]  /*3df0*/  ISETP.NE.AND.EX P4, PT, RZ, UR13, PT, P4 ;  /* 0x0000000dff007c0c */ /* 0x000fe2000bf85340 */
[----:B------:R-:W-:Y:S01]  /*3e00*/  @P1 FADD.FTZ R77, R37, R77 ;  /* 0x0000004d254d1221 */ /* 0x000fe20000010000 */
[----:B------:R-:W-:Y:S01]  /*3e10*/  @P1 FADD.FTZ R78, R38, R78 ;  /* 0x0000004e264e1221 */ /* 0x000fe20000010000 */
[----:B------:R-:W-:Y:S01]  /*3e20*/  @P1 FADD.FTZ R79, R39, R79 ;  /* 0x0000004f274f1221 */ /* 0x000fe20000010000 */
[----:B------:R-:W-:Y:S09]  /*3e30*/  @!P2 BRA `(.L_x_2894) ;  /* 0x00000000001ca947 */ /* 0x000ff20003800000 */
[----:B------:R-:W-:Y:S02]  /*3e40*/  IADD3 R86, P5, R159, UR12, RZ ;  /* 0x0000000c9f567c10 */ /* 0x000fe4000ffbe0ff */
[----:B------:R-:W-:Y:S02]  /*3e50*/  SEL R83, R79, R71, P4 ;  /* 0x000000474f537207 */ /* 0x000fe40002000000 */
[----:B------:R-:W-:Y:S02]  /*3e60*/  SEL R82, R78, R70, P4 ;  /* 0x000000464e527207 */ /* 0x000fe40002000000 */
[----:B------:R-:W-:Y:S02]  /*3e70*/  SEL R81, R77, R69, P4 ;  /* 0x000000454d517207 */ /* 0x000fe40002000000 */
[----:B------:R-:W-:Y:S02]  /*3e80*/  IADD3.X R87, R160, UR13, RZ, P5, !PT ;  /* 0x0000000da0577c10 */ /* 0x000fe4000affe4ff */
[----:B------:R-:W-:-:S05]  /*3e90*/  SEL R80, R76, R68, P4 ;  /* 0x000000444c507207 */ /* 0x000fca0002000000 */
[----:B------:R0:W-:Y:S02]  /*3ea0*/  STG.E.128 desc[UR4][R86.64], R80 ;  /* 0x0000005056007986 */ /* 0x0001e4000c101d04 */
.L_x_2894:
[----:B------:R-:W-:Y:S01]  /*3eb0*/  ISETP.NE.U32.AND P5, PT, RZ, UR14, PT ;  /* 0x0000000eff007c0c */ /* 0x000fe2000bfa5070 */
[----:B------:R1:W-:Y:S01]  /*3ec0*/  STG.E.128 desc[UR4][R84.64], R76 ;  /* 0x0000004c54007986 */ /* 0x0003e2000c101d04 */
[----:B0-----:R-:W-:Y:S01]  /*3ed0*/  @P3 IADD3 R80, P6, R159, UR14, RZ ;  /* 0x0000000e9f503c10 */ /* 0x001fe2000ffde0ff */
[-CC-:B------:R-:W-:Y:S01]  /*3ee0*/  FFMA.FTZ R104, R104, R93.reuse, R92.reuse ;  /* 0x0000005d68687223 */ /* 0x180fe2000001005c */
[----:B------:R-:W-:Y:S01]  /*3ef0*/  ISETP.NE.AND.EX P5, PT, RZ, UR15, PT, P5 ;  /* 0x0000000fff007c0c */ /* 0x000fe2000bfa5350 */
[-C--:B------:R-:W-:Y:S01]  /*3f00*/  FFMA.FTZ R105, R105, R93.reuse, R92 ;  /* 0x0000005d69697223 */ /* 0x080fe2000001005c */
[----:B------:R-:W-:Y:S01]  /*3f10*/  @P3 IADD3.X R81, R160, UR15, RZ, P6, !PT ;  /* 0x0000000fa0513c10 */ /* 0x000fe2000b7fe4ff */
[----:B------:R-:W-:Y:S01]  /*3f20*/  FADD.FTZ R120, R120, -R104 ;  /* 0x8000006878787221 */ /* 0x000fe20000010000 */
[-CC-:B------:R-:W-:Y:S01]  /*3f30*/  FFMA.FTZ R116, R116, R93.reuse, R92.reuse ;  /* 0x0000005d74747223 */ /* 0x180fe2000001005c */
[----:B------:R-:W-:Y:S01]  /*3f40*/  FADD.FTZ R121, R121, -R105 ;  /* 0x8000006979797221 */ /* 0x000fe20000010000 */
[-CC-:B------:R-:W-:Y:S01]  /*3f50*/  FFMA.FTZ R181, R181, R93.reuse, R92.reuse ;  /* 0x0000005db5b57223 */ /* 0x180fe2000001005c */
[----:B------:R-:W-:Y:S01]  /*3f60*/  FFMA.FTZ R183, R183, R93, R92 ;  /* 0x0000005db7b77223 */ /* 0x000fe2000001005c */
[----:B-1----:R-:W-:-:S02]  /*3f70*/  SEL R76, R76, R72, P5 ;  /* 0x000000484c4c7207 */ /* 0x002fc40002800000 */
[----:B------:R-:W-:Y:S02]  /*3f80*/  SEL R77, R77, R73, P5 ;  /* 0x000000494d4d7207 */ /* 0x000fe40002800000 */
[----:B------:R-:W-:Y:S02]  /*3f90*/  SEL R78, R78, R74, P5 ;  /* 0x0000004a4e4e7207 */ /* 0x000fe40002800000 */
[----:B------:R-:W-:Y:S02]  /*3fa0*/  SEL R79, R79, R75, P5 ;  /* 0x0000004b4f4f7207 */ /* 0x000fe40002800000 */
[----:B------:R-:W-:-:S03]  /*3fb0*/  IADD3 R84, P6, R151, UR16, RZ ;  /* 0x0000001097547c10 */ /* 0x000fc6000ffde0ff */
[----:B------:R0:W-:Y:S01]  /*3fc0*/  @P3 STG.E.128 desc[UR4][R80.64], R76 ;  /* 0x0000004c50003986 */ /* 0x0001e2000c101d04 */
[----:B------:R-:W-:Y:S01]  /*3fd0*/  IADD3.X R85, R152, UR17, RZ, P6, !PT ;  /* 0x0000001198557c10 */ /* 0x000fe2000b7fe4ff */
[-CC-:B0-----:R-:W-:Y:S01]  /*3fe0*/  FFMA.FTZ R76, R100, R93.reuse, R92.reuse ;  /* 0x0000005d644c7223 */ /* 0x181fe2000001005c */
        /* <DEDUP_REMOVED lines=15> */
[----:B------:R-:W-:Y:S06]  /*40e0*/  @!P2 BRA `(.L_x_2895) ;  /* 0x00000000001ca947 */ /* 0x000fec0003800000 */
[----:B------:R-:W-:Y:S02]  /*40f0*/  IADD3 R86, P6, R151, UR12, RZ ;  /* 0x0000000c97567c10 */ /* 0x000fe4000ffde0ff */
[----:B------:R-:W-:Y:S02]  /*4100*/  SEL R83, R79, R71, P4 ;  /* 0x000000474f537207 */ /* 0x000fe40002000000 */
[----:B------:R-:W-:Y:S02]  /*4110*/  SEL R82, R78, R70, P4 ;  /* 0x000000464e527207 */ /* 0x000fe40002000000 */
[----:B------:R-:W-:Y:S02]  /*4120*/  SEL R81, R77, R69, P4 ;  /* 0x000000454d517207 */ /* 0x000fe40002000000 */
[----:B------:R-:W-:Y:S02]  /*4130*/  IADD3.X R87, R152, UR13, RZ, P6, !PT ;  /* 0x0000000d98577c10 */ /* 0x000fe4000b7fe4ff */
[----:B------:R-:W-:-:S05]  /*4140*/  SEL R80, R76, R68, P4 ;  /* 0x000000444c507207 */ /* 0x000fca0002000000 */
[----:B------:R0:W-:Y:S02]  /*4150*/  STG.E.128 desc[UR4][R86.64], R80 ;  /* 0x0000005056007986 */ /* 0x0001e4000c101d04 */
.L_x_2895:
[----:B0-----:R-:W-:Y:S01]  /*4160*/  @P3 IADD3 R86, P6, R151, UR14, RZ ;  /* 0x0000000e97563c10 */ /* 0x001fe2000ffde0ff */
[----:B------:R-:W-:Y:S01]  /*4170*/  FADD.FTZ R116, R122, -R116 ;  /* 0x800000747a747221 */ /* 0x000fe20000010000 */
[----:B------:R-:W-:Y:S01]  /*4180*/  SEL R83, R79, R75, P5 ;  /* 0x0000004b4f537207 */ /* 0x000fe20002800000 */
[----:B------:R-:W-:Y:S01]  /*4190*/  FADD.FTZ R181, R123, -R181 ;  /* 0x800000b57bb57221 */ /* 0x000fe20000010000 */
[----:B------:R-:W-:Y:S01]  /*41a0*/  @P3 IADD3.X R87, R152, UR15, RZ, P6, !PT ;  /* 0x0000000f98573c10 */ /* 0x000fe2000b7fe4ff */
[----:B------:R0:W-:Y:S01]  /*41b0*/  STG.E.128 desc[UR4][R84.64], R76 ;  /* 0x0000004c54007986 */ /* 0x0001e2000c101d04 */
[----:B------:R-:W-:Y:S01]  /*41c0*/  SEL R82, R78, R74, P5 ;  /* 0x0000004a4e527207 */ /* 0x000fe20002800000 */
[----:B------:R-:W-:Y:S01]  /*41d0*/  FADD.FTZ R132, R132, -R183 ;  /* 0x800000b784847221 */ /* 0x000fe20000010000 */
[----:B------:R-:W-:Y:S01]  /*41e0*/  SEL R81, R77, R73, P5 ;  /* 0x000000494d517207 */ /* 0x000fe20002800000 */
[-CC-:B------:R-:W-:Y:S01]  /*41f0*/  FFMA.FTZ R106, R106, R93.reuse, R92.reuse ;  /* 0x0000005d6a6a7223 */ /* 0x180fe2000001005c */
[----:B------:R-:W-:Y:S01]  /*4200*/  SEL R80, R76, R72, P5 ;  /* 0x000000484c507207 */ /* 0x000fe20002800000 */
[-CC-:B------:R-:W-:Y:S01]  /*4210*/  FFMA.FTZ R117, R117, R93.reuse, R92.reuse ;  /* 0x0000005d75757223 */ /* 0x180fe2000001005c */
[----:B------:R-:W-:Y:S01]  /*4220*/  IADD3 R94, P6, R153, UR16, RZ ;  /* 0x00000010995e7c10 */ /* 0x000fe2000ffde0ff */
[----:B------:R-:W-:-:S02]  /*4230*/  FFMA.FTZ R182, R182, R93, R92 ;  /* 0x0000005db6b67223 */ /* 0x000fc4000001005c */
[----:B------:R1:W-:Y:S01]  /*4240*/  @P3 STG.E.128 desc[UR4][R86.64], R80 ;  /* 0x0000005056003986 */ /* 0x0003e2000c101d04 */
[----:B------:R-:W-:Y:S01]  /*4250*/  IADD3.X R95, R154, UR17, RZ, P6, !PT ;  /* 0x000000119a5f7c10 */ /* 0x000fe2000b7fe4ff */
[C---:B0-----:R-:W-:Y:S01]  /*4260*/  FMUL.FTZ R84, R150.reuse, R120 ;  /* 0x0000007896547220 */ /* 0x041fe20000410000 */
[----:B------:R-:W-:-:S03]  /*4270*/  FMUL.FTZ R85, R150, R121 ;  /* 0x0000007996557220 */ /* 0x000fc60000410000 */
[----:B------:R-:W-:Y:S01]  /*4280*/  @P1 FADD.FTZ R84, R44, R84 ;  /* 0x000000542c541221 */ /* 0x000fe20000010000 */
[----:B------:R-:W-:Y:S01]  /*4290*/  @P1 FADD.FTZ R85, R45, R85 ;  /* 0x000000552d551221 */ /* 0x000fe20000010000 */
[C---:B-1----:R-:W-:Y:S01]  /*42a0*/  FMUL.FTZ R86, R150.reuse, R116 ;  /* 0x0000007496567220 */ /* 0x042fe20000410000 */
[----:B------:R-:W-:-:S03]  /*42b0*/  FMUL.FTZ R87, R150, R181 ;  /* 0x000000b596577220 */ /* 0x000fc60000410000 */
        /* <DEDUP_REMOVED lines=10> */
.L_x_2896:
[----:B0-----:R-:W-:Y:S01]  /*4360*/  @P3 IADD3 R80, P6, R153, UR14, RZ ;  /* 0x0000000e99503c10 */ /* 0x001fe2000ffde0ff */
[----:B------:R-:W-:Y:S01]  /*4370*/  FADD.FTZ R106, R133, -R106 ;  /* 0x8000006a856a7221 */ /* 0x000fe20000010000 */
[----:B------:R-:W-:Y:S01]  /*4380*/  SEL R79, R87, R75, P5 ;  /* 0x0000004b574f7207 */ /* 0x000fe20002800000 */
[----:B------:R-:W-:Y:S01]  /*4390*/  FADD.FTZ R117, R134, -R117 ;  /* 0x8000007586757221 */ /* 0x000fe20000010000 */
[----:B------:R-:W-:Y:S01]  /*43a0*/  @P3 IADD3.X R81, R154, UR15, RZ, P6, !PT ;  /* 0x0000000f9a513c10 */ /* 0x000fe2000b7fe4ff */
[----:B------:R-:W-:Y:S01]  /*43b0*/  FADD.FTZ R182, R135, -R182 ;  /* 0x800000b687b67221 */ /* 0x000fe20000010000 */
[----:B------:R-:W-:Y:S01]  /*43c0*/  SEL R78, R86, R74, P5 ;  /* 0x0000004a564e7207 */ /* 0x000fe20002800000 */
[----:B------:R-:W-:Y:S01]  /*43d0*/  STG.E.128 desc[UR4][R94.64], R84 ;  /* 0x000000545e007986 */ /* 0x000fe2000c101d04 */
[----:B------:R-:W-:Y:S01]  /*43e0*/  SEL R77, R85, R73, P5 ;  /* 0x00000049554d7207 */ /* 0x000fe20002800000 */
[----:B------:R-:W-:Y:S01]  /*43f0*/  FMUL.FTZ R82, R150, R117 ;  /* 0x0000007596527220 */ /* 0x000fe20000410000 */
[----:B------:R-:W-:Y:S01]  /*4400*/  SEL R76, R84, R72, P5 ;  /* 0x00000048544c7207 */ /* 0x000fe20002800000 */
[----:B------:R-:W-:Y:S01]  /*4410*/  FMUL.FTZ R83, R150, R182 ;  /* 0x000000b696537220 */ /* 0x000fe20000410000 */
[----:B------:R-:W-:Y:S01]  /*4420*/  IADD3 R100, P6, R155, UR16, RZ ;  /* 0x000000109b647c10 */ /* 0x000fe2000ffde0ff */
[----:B------:R-:W-:Y:S01]  /*4430*/  FFMA.FTZ R113, R113, R93, R92 ;  /* 0x0000005d71717223 */ /* 0x000fe2000001005c */
[----:B------:R-:W-:Y:S01]  /*4440*/  @P1 FADD.FTZ R82, R50, R82 ;  /* 0x0000005232521221 */ /* 0x000fe20000010000 */
[----:B------:R0:W-:Y:S01]  /*4450*/  @P3 STG.E.128 desc[UR4][R80.64], R76 ;  /* 0x0000004c50003986 */ /* 0x0001e2000c101d04 */
[----:B------:R-:W-:Y:S01]  /*4460*/  IADD3.X R101, R156, UR17, RZ, P6, !PT ;  /* 0x000000119c657c10 */ /* 0x000fe2000b7fe4ff */
[----:B------:R-:W-:Y:S01]  /*4470*/  @P1 FADD.FTZ R83, R51, R83 ;  /* 0x0000005333531221 */ /* 0x000fe20000010000 */
[C---:B0-----:R-:W-:Y:S01]  /*4480*/  FMUL.FTZ R80, R150.reuse, R132 ;  /* 0x0000008496507220 */ /* 0x041fe20000410000 */
        /* <DEDUP_REMOVED lines=11> */
.L_x_2897:
[----:B------:R-:W-:Y:S01]  /*4540*/  @P3 IADD3 R94, P6, R155, UR14, RZ ;  /* 0x0000000e9b5e3c10 */ /* 0x000fe2000ffde0ff */
[----:B------:R1:W-:Y:S01]  /*4550*/  STG.E.128 desc[UR4][R100.64], R80 ;  /* 0x0000005064007986 */ /* 0x0003e2000c101d04 */
[----:B0-----:R-:W-:Y:S01]  /*4560*/  SEL R84, R80, R72, P5 ;  /* 0x0000004850547207 */ /* 0x001fe20002800000 */
[-CC-:B------:R-:W-:Y:S01]  /*4570*/  FFMA.FTZ R77, R118, R93.reuse, R92.reuse ;  /* 0x0000005d764d7223 */ /* 0x180fe2000001005c */
[----:B------:R-:W-:Y:S01]  /*4580*/  @P3 IADD3.X R95, R156, UR15, RZ, P6, !PT ;  /* 0x0000000f9c5f3c10 */ /* 0x000fe2000b7fe4ff */
[--C-:B------:R-:W-:Y:S01]  /*4590*/  FFMA.FTZ R78, R119, R93, R92.reuse ;  /* 0x0000005d774e7223 */ /* 0x100fe2000001005c */
[----:B------:R-:W-:Y:S01]  /*45a0*/  SEL R85, R81, R73, P5 ;  /* 0x0000004951557207 */ /* 0x000fe20002800000 */
[----:B------:R-:W-:Y:S01]  /*45b0*/  FFMA.FTZ R131, R131, R93, R92 ;  /* 0x0000005d83837223 */ /* 0x000fe2000001005c */
[----:B------:R-:W-:Y:S01]  /*45c0*/  SEL R86, R82, R74, P5 ;  /* 0x0000004a52567207 */ /* 0x000fe20002800000 */
[----:B------:R-:W-:Y:S01]  /*45d0*/  FADD.FTZ R113, R144, -R113 ;  /* 0x8000007190717221 */ /* 0x000fe20000010000 */
[----:B------:R-:W-:Y:S01]  /*45e0*/  SEL R87, R83, R75, P5 ;  /* 0x0000004b53577207 */ /* 0x000fe20002800000 */
[----:B------:R-:W-:Y:S01]  /*45f0*/  FADD.FTZ R77, R145, -R77 ;  /* 0x8000004d914d7221 */ /* 0x000fe20000010000 */
[----:B------:R-:W-:Y:S01]  /*4600*/  FADD.FTZ R78, R146, -R78 ;  /* 0x8000004e924e7221 */ /* 0x000fe20000010000 */
[----:B------:R-:W-:Y:S01]  /*4610*/  FADD.FTZ R131, R147, -R131 ;  /* 0x8000008393837221 */ /* 0x000fe20000010000 */
[----:B------:R-:W-:Y:S01]  /*4620*/  IADD3 R102, P6, R157, UR16, RZ ;  /* 0x000000109d667c10 */ /* 0x000fe2000ffde0ff */
[----:B------:R0:W-:Y:S01]  /*4630*/  @P3 STG.E.128 desc[UR4][R94.64], R84 ;  /* 0x000000545e003986 */ /* 0x0001e2000c101d04 */
[C---:B------:R-:W-:Y:S01]  /*4640*/  FMUL.FTZ R76, R150.reuse, R113 ;  /* 0x00000071964c7220 */ /* 0x040fe20000410000 */
[C---:B------:R-:W-:Y:S01]  /*4650*/  FMUL.FTZ R77, R150.reuse, R77 ;  /* 0x0000004d964d7220 */ /* 0x040fe20000410000 */
[C---:B------:R-:W-:Y:S01]  /*4660*/  FMUL.FTZ R78, R150.reuse, R78 ;  /* 0x0000004e964e7220 */ /* 0x040fe20000410000 */
[----:B------:R-:W-:Y:S01]  /*4670*/  FMUL.FTZ R79, R150, R131 ;  /* 0x00000083964f7220 */ /* 0x000fe20000410000 */
[----:B------:R-:W-:Y:S01]  /*4680*/  IADD3.X R103, R158, UR17, RZ, P6, !PT ;  /* 0x000000119e677c10 */ /* 0x000fe2000b7fe4ff */
[----:B------:R-:W-:Y:S01]  /*4690*/  @P1 FADD.FTZ R76, R52, R76 ;  /* 0x0000004c344c1221 */ /* 0x000fe20000010000 */
[----:B------:R-:W-:Y:S01]  /*46a0*/  @P1 FADD.FTZ R77, R53, R77 ;  /* 0x0000004d354d1221 */ /* 0x000fe20000010000 */
[----:B------:R-:W-:Y:S01]  /*46b0*/  @P1 FADD.FTZ R78, R54, R78 ;  /* 0x0000004e364e1221 */ /* 0x000fe20000010000 */
[----:B------:R-:W-:Y:S01]  /*46c0*/  @P1 FADD.FTZ R79, R55, R79 ;  /* 0x0000004f374f1221 */ /* 0x000fe20000010000 */
[----:B------:R-:W-:-:S02]  /*46d0*/  @P3 IADD3 R104, P6, R157, UR14, RZ ;  /* 0x0000000e9d683c10 */ /* 0x000fc4000ffde0ff */
[----:B-1----:R-:W-:Y:S02]  /*46e0*/  SEL R81, R77, R73, P5 ;  /* 0x000000494d517207 */ /* 0x002fe40002800000 */
[----:B------:R-:W-:Y:S02]  /*46f0*/  @P3 IADD3.X R105, R158, UR15, RZ, P6, !PT ;  /* 0x0000000f9e693c10 */ /* 0x000fe4000b7fe4ff */
[----:B------:R-:W-:Y:S02]  /*4700*/  SEL R83, R79, R75, P5 ;  /* 0x0000004b4f537207 */ /* 0x000fe40002800000 */
[----:B------:R-:W-:Y:S02]  /*4710*/  SEL R82, R78, R74, P5 ;  /* 0x0000004a4e527207 */ /* 0x000fe40002800000 */
[----:B------:R-:W-:Y:S01]  /*4720*/  SEL R80, R76, R72, P5 ;  /* 0x000000484c507207 */ /* 0x000fe20002800000 */
[----:B0-----:R-:W-:Y:S06]  /*4730*/  @!P2 BRA `(.L_x_2898) ;  /* 0x00000000001ca947 */ /* 0x001fec0003800000 */
[----:B------:R-:W-:Y:S02]  /*4740*/  IADD3 R94, P6, R157, UR12, RZ ;  /* 0x0000000c9d5e7c10 */ /* 0x000fe4000ffde0ff */
[----:B------:R-:W-:Y:S02]  /*4750*/  SEL R87, R79, R71, P4 ;  /* 0x000000474f577207 */ /* 0x000fe40002000000 */
[----:B------:R-:W-:Y:S02]  /*4760*/  IADD3.X R95, R158, UR13, RZ, P6, !PT ;  /* 0x0000000d9e5f7c10 */ /* 0x000fe4000b7fe4ff */
[----:B------:R-:W-:Y:S02]  /*4770*/  SEL R86, R78, R70, P4 ;  /* 0x000000464e567207 */ /* 0x000fe40002000000 */
[----:B------:R-:W-:Y:S02]  /*4780*/  SEL R85, R77, R69, P4 ;  /* 0x000000454d557207 */ /* 0x000fe40002000000 */
[----:B------:R-:W-:-:S05]  /*4790*/  SEL R84, R76, R68, P4 ;  /* 0x000000444c547207 */ /* 0x000fca0002000000 */
[----:B------:R0:W-:Y:S02]  /*47a0*/  STG.E.128 desc[UR4][R94.64], R84 ;  /* 0x000000545e007986 */ /* 0x0001e4000c101d04 */
.L_x_2898:
[----:B------:R1:W-:Y:S01]  /*47b0*/  STG.E.128 desc[UR4][R102.64], R76 ;  /* 0x0000004c66007986 */ /* 0x0003e2000c101d04 */
[-CC-:B------:R-:W-:Y:S01]  /*47c0*/  FFMA.FTZ R124, R124, R93.reuse, R92.reuse ;  /* 0x0000005d7c7c7223 */ /* 0x180fe2000001005c */
[-CC-:B------:R-:W-:Y:S01]  /*47d0*/  FFMA.FTZ R126, R126, R93.reuse, R92.reuse ;  /* 0x0000005d7e7e7223 */ /* 0x180fe2000001005c */
[-CC-:B------:R-:W-:Y:S01]  /*47e0*/  FFMA.FTZ R128, R128, R93.reuse, R92.reuse ;  /* 0x0000005d80807223 */ /* 0x180fe2000001005c */
[----:B------:R2:W-:Y:S01]  /*47f0*/  @P3 STG.E.128 desc[UR4][R104.64], R80 ;  /* 0x0000005068003986 */ /* 0x0005e2000c101d04 */
        /* <DEDUP_REMOVED lines=9> */
[----:B------:R-:W-:Y:S01]  /*4890*/  @P1 FADD.FTZ R76, R56, R76 ;  /* 0x0000004c384c1221 */ /* 0x000fe20000010000 */
[----:B------:R-:W-:Y:S01]  /*48a0*/  @P1 FADD.FTZ R77, R57, R77 ;  /* 0x0000004d394d1221 */ /* 0x000fe20000010000 */
[----:B------:R-:W-:Y:S01]  /*48b0*/  @P1 FADD.FTZ R78, R58, R78 ;  /* 0x0000004e3a4e1221 */ /* 0x000fe20000010000 */
[----:B------:R-:W-:Y:S01]  /*48c0*/  @P1 FADD.FTZ R79, R59, R79 ;  /* 0x0000004f3b4f1221 */ /* 0x000fe20000010000 */
[----:B--2---:R-:W-:Y:S06]  /*48d0*/  @!P2 BRA `(.L_x_2899) ;  /* 0x00000000001ca947 */ /* 0x004fec0003800000 */
[----:B0-----:R-:W-:Y:S02]  /*48e0*/  IADD3 R84, P6, R107, UR12, RZ ;  /* 0x0000000c6b547c10 */ /* 0x001fe4000ffde0ff */
[----:B------:R-:W-:Y:S02]  /*48f0*/  SEL R83, R79, R71, P4 ;  /* 0x000000474f537207 */ /* 0x000fe40002000000 */
[----:B------:R-:W-:Y:S02]  /*4900*/  SEL R82, R78, R70, P4 ;  /* 0x000000464e527207 */ /* 0x000fe40002000000 */
[----:B------:R-:W-:Y:S02]  /*4910*/  SEL R81, R77, R69, P4 ;  /* 0x000000454d517207 */ /* 0x000fe40002000000 */
[----:B------:R-:W-:Y:S02]  /*4920*/  IADD3.X R85, R112, UR13, RZ, P6, !PT ;  /* 0x0000000d70557c10 */ /* 0x000fe4000b7fe4ff */
[----:B------:R-:W-:-:S05]  /*4930*/  SEL R80, R76, R68, P4 ;  /* 0x000000444c507207 */ /* 0x000fca0002000000 */
[----:B------:R1:W-:Y:S02]  /*4940*/  STG.E.128 desc[UR4][R84.64], R80 ;  /* 0x0000005054007986 */ /* 0x0003e4000c101d04 */
.L_x_2899:
[----:B-1----:R-:W-:Y:S01]  /*4950*/  IADD3 R80, P6, R107, UR16, RZ ;  /* 0x000000106b507c10 */ /* 0x002fe2000ffde0ff */
[-CC-:B------:R-:W-:Y:S01]  /*4960*/  FFMA.FTZ R83, R88, R93.reuse, R92.reuse ;  /* 0x0000005d58537223 */ /* 0x180fe2000001005c */
[-CC-:B------:R-:W-:Y:S01]  /*4970*/  FFMA.FTZ R0, R89, R93.reuse, R92.reuse ;  /* 0x0000005d59007223 */ /* 0x180fe2000001005c */
[-CC-:B0-----:R-:W-:Y:S01]  /*4980*/  FFMA.FTZ R85, R90, R93.reuse, R92.reuse ;  /* 0x0000005d5a557223 */ /* 0x181fe2000001005c */
[----:B------:R-:W-:Y:S01]  /*4990*/  IADD3.X R81, R112, UR17, RZ, P6, !PT ;  /* 0x0000001170517c10 */ /* 0x000fe2000b7fe4ff */
[----:B------:R-:W-:Y:S01]  /*49a0*/  FFMA.FTZ R92, R91, R93, R92 ;  /* 0x0000005d5b5c7223 */ /* 0x000fe2000001005c */
[----:B------:R-:W-:Y:S01]  /*49b0*/  FADD.FTZ R83, R96, -R83 ;  /* 0x8000005360537221 */ /* 0x000fe20000010000 */
[----:B------:R-:W-:Y:S01]  /*49c0*/  FADD.FTZ R97, R97, -R0 ;  /* 0x8000000061617221 */ /* 0x000fe20000010000 */
[----:B------:R-:W-:Y:S01]  /*49d0*/  FADD.FTZ R85, R98, -R85 ;  /* 0x8000005562557221 */ /* 0x000fe20000010000 */
[----:B------:R0:W-:Y:S01]  /*49e0*/  STG.E.128 desc[UR4][R80.64], R76 ;  /* 0x0000004c50007986 */ /* 0x0001e2000c101d04 */
[----:B------:R-:W-:Y:S01]  /*49f0*/  FADD.FTZ R99, R99, -R92 ;  /* 0x8000005c63637221 */ /* 0x000fe20000010000 */
[----:B0-----:R-:W-:-:S02]  /*4a00*/  @P3 IADD3 R80, P6, R107, UR14, RZ ;  /* 0x0000000e6b503c10 */ /* 0x001fc4000ffde0ff */
[----:B------:R-:W-:Y:S02]  /*4a10*/  SEL R79, R79, R75, P5 ;  /* 0x0000004b4f4f7207 */ /* 0x000fe40002800000 */
[----:B------:R-:W-:Y:S02]  /*4a20*/  SEL R78, R78, R74, P5 ;  /* 0x0000004a4e4e7207 */ /* 0x000fe40002800000 */
[----:B------:R-:W-:Y:S02]  /*4a30*/  SEL R77, R77, R73, P5 ;  /* 0x000000494d4d7207 */ /* 0x000fe40002800000 */
[----:B------:R-:W-:Y:S02]  /*4a40*/  @P3 IADD3.X R81, R112, UR15, RZ, P6, !PT ;  /* 0x0000000f70513c10 */ /* 0x000fe4000b7fe4ff */
[----:B------:R-:W-:-:S05]  /*4a50*/  SEL R76, R76, R72, P5 ;  /* 0x000000484c4c7207 */ /* 0x000fca0002800000 */
[----:B------:R0:W-:Y:S02]  /*4a60*/  @P3 STG.E.128 desc[UR4][R80.64], R76 ;  /* 0x0000004c50003986 */ /* 0x0001e4000c101d04 */
[C---:B0-----:R-:W-:Y:S01]  /*4a70*/  FMUL.FTZ R76, R150.reuse, R83 ;  /* 0x00000053964c7220 */ /* 0x041fe20000410000 */
[C---:B------:R-:W-:Y:S01]  /*4a80*/  FMUL.FTZ R77, R150.reuse, R97 ;  /* 0x00000061964d7220 */ /* 0x040fe20000410000 */
[C---:B------:R-:W-:Y:S01]  /*4a90*/  FMUL.FTZ R78, R150.reuse, R85 ;  /* 0x00000055964e7220 */ /* 0x040fe20000410000 */
[----:B------:R-:W-:Y:S01]  /*4aa0*/  FMUL.FTZ R79, R150, R99 ;  /* 0x00000063964f7220 */ /* 0x000fe20000410000 */
[----:B------:R-:W-:Y:S01]  /*4ab0*/  @P1 FADD.FTZ R76, R64, R76 ;  /* 0x0000004c404c1221 */ /* 0x000fe20000010000 */
[----:B------:R-:W-:Y:S01]  /*4ac0*/  @P1 FADD.FTZ R77, R65, R77 ;  /* 0x0000004d414d1221 */ /* 0x000fe20000010000 */
[----:B------:R-:W-:Y:S01]  /*4ad0*/  @P1 FADD.FTZ R78, R66, R78 ;  /* 0x0000004e424e1221 */ /* 0x000fe20000010000 */
[----:B------:R-:W-:Y:S01]  /*4ae0*/  @P1 FADD.FTZ R79, R67, R79 ;  /* 0x0000004f434f1221 */ /* 0x000fe20000010000 */
[----:B------:R-:W-:-:S02]  /*4af0*/  @P2 IADD3 R80, P1, R115, UR12, RZ ;  /* 0x0000000c73502c10 */ /* 0x000fc4000ff3e0ff */
[----:B------:R-:W-:Y:S02]  /*4b00*/  SEL R68, R76, R68, P4 ;  /* 0x000000444c447207 */ /* 0x000fe40002000000 */
[----:B------:R-:W-:Y:S02]  /*4b10*/  SEL R69, R77, R69, P4 ;  /* 0x000000454d457207 */ /* 0x000fe40002000000 */
[----:B------:R-:W-:Y:S02]  /*4b20*/  SEL R70, R78, R70, P4 ;  /* 0x000000464e467207 */ /* 0x000fe40002000000 */
[----:B------:R-:W-:Y:S02]  /*4b30*/  SEL R71, R79, R71, P4 ;  /* 0x000000474f477207 */ /* 0x000fe40002000000 */
[----:B------:R-:W-:Y:S02]  /*4b40*/  @P2 IADD3.X R81, R114, UR13, RZ, P1, !PT ;  /* 0x0000000d72512c10 */ /* 0x000fe40008ffe4ff */
[----:B------:R-:W-:-:S02]  /*4b50*/  SEL R72, R76, R72, P5 ;  /* 0x000000484c487207 */ /* 0x000fc40002800000 */
[----:B------:R-:W-:Y:S01]  /*4b60*/  SEL R73, R77, R73, P5 ;  /* 0x000000494d497207 */ /* 0x000fe20002800000 */
[----:B------:R0:W-:Y:S01]  /*4b70*/  @P2 STG.E.128 desc[UR4][R80.64], R68 ;  /* 0x0000004450002986 */ /* 0x0001e2000c101d04 */
[----:B------:R-:W-:Y:S02]  /*4b80*/  SEL R74, R78, R74, P5 ;  /* 0x0000004a4e4a7207 */ /* 0x000fe40002800000 */
[----:B------:R-:W-:Y:S02]  /*4b90*/  SEL R75, R79, R75, P5 ;  /* 0x0000004b4f4b7207 */ /* 0x000fe40002800000 */
[----:B0-----:R-:W-:-:S04]  /*4ba0*/  IADD3 R80, P1, R115, UR16, RZ ;  /* 0x0000001073507c10 */ /* 0x001fc8000ff3e0ff */
[----:B------:R-:W-:-:S05]  /*4bb0*/  IADD3.X R81, R114, UR17, RZ, P1, !PT ;  /* 0x0000001172517c10 */ /* 0x000fca0008ffe4ff */
[----:B------:R0:W-:Y:S02]  /*4bc0*/  STG.E.128 desc[UR4][R80.64], R76 ;  /* 0x0000004c50007986 */ /* 0x0001e4000c101d04 */
[----:B0-----:R-:W0:Y:S01]  /*4bd0*/  LDC.64 R76, c[0x0][0x210] ;  /* 0x00008400ff4c7b82 */ /* 0x001e220000000a00 */
[----:B------:R-:W-:-:S04]  /*4be0*/  @P3 IADD3 R78, P1, R115, UR14, RZ ;  /* 0x0000000e734e3c10 */ /* 0x000fc8000ff3e0ff */
[----:B------:R-:W-:-:S05]  /*4bf0*/  @P3 IADD3.X R79, R114, UR15, RZ, P1, !PT ;  /* 0x0000000f724f3c10 */ /* 0x000fca0008ffe4ff */
[----:B------:R1:W-:Y:S01]  /*4c00*/  @P3 STG.E.128 desc[UR4][R78.64], R72 ;  /* 0x000000484e003986 */ /* 0x0003e2000c101d04 */
[----:B0-----:R-:W-:-:S04]  /*4c10*/  LEA R2, R76, R2, 0x2 ;  /* 0x000000024c027211 */ /* 0x001fc800078e10ff */
[----:B------:R-:W-:-:S13]  /*4c20*/  ISETP.GE.AND P1, PT, R2, R77, PT ;  /* 0x0000004d0200720c */ /* 0x000fda0003f26270 */
[----:B-1----:R-:W-:Y:S05]  /*4c30*/  @!P1 BRA `(.L_x_2900) ;  /* 0xffffffc800609947 */ /* 0x002fea000383ffff */
[----:B------:R-:W-:Y:S05]  /*4c40*/  BSYNC B1 ;  /* 0x0000000000017941 */ /* 0x000fea0003800000 */
.L_x_2890:
[----:B------:R0:W5:Y:S01]  /*4c50*/  LDL.LU R44, [R1] ;  /* 0x00000000012c7983 */ /* 0x0001620000300800 */
        /* <DEDUP_REMOVED lines=109> */
[----:B0-----:R-:W-:-:S07]  /*5330*/  MOV R119, R5 ;  /* 0x0000000500777202 */ /* 0x001fce0000000f00 */
.L_x_2889:
[----:B------:R-:W-:Y:S05]  /*5340*/  BSYNC B0 ;  /* 0x0000000000007941 */ /* 0x000fea0003800000 */
.L_x_2887:
        /* <DEDUP_REMOVED lines=8> */
[----:B-1----:R-:W-:Y:S02]  /*53d0*/  LEA R3, R3, R0, 0x18 ;  /* 0x0000000003037211 */ /* 0x002fe400078ec0ff */
[----:B------:R-:W-:Y:S02]  /*53e0*/  PRMT R0, R2, 0x2104, R5 ;  /* 0x0000210402007816 */ /* 0x000fe40000000005 */
[-C--:B------:R-:W-:Y:S02]  /*53f0*/  LEA R2, R124, R3.reuse, 0x2 ;  /* 0x000000037c027211 */ /* 0x080fe400078e10ff */
[----:B------:R-:W-:Y:S02]  /*5400*/  LEA R0, R0, R3, 0x4 ;  /* 0x0000000300007211 */ /* 0x000fe400078e20ff */
        /* <DEDUP_REMOVED lines=42> */
[----:B------:R-:W-:-:S03]  /*56b0*/  FADD.FTZ R9, RZ, R9 ;  /* 0x00000009ff097221 */ /* 0x000fc60000010000 */
        /* <DEDUP_REMOVED lines=111> */
[----:B-----5:R-:W-:Y:S01]  /*5db0*/  STS.128 [R0+0x600], R44 ;  /* 0x0006002c00007388 */ /* 0x020fe20000000c00 */
        /* <DEDUP_REMOVED lines=24> */
[----:B----4-:R-:W-:-:S03]  /*5f40*/  FADD.FTZ R20, R20, R47 ;  /* 0x0000002f14147221 */ /* 0x010fc60000010000 */
[----:B------:R-:W4:Y:S01]  /*5f50*/  LDS R16, [R2+0x1c00] ;  /* 0x001c000002107984 */ /* 0x000f220000000800 */
[----:B------:R-:W-:-:S03]  /*5f60*/  FADD.FTZ R22, R22, R49 ;  /* 0x0000003116167221 */ /* 0x000fc60000010000 */
        /* <DEDUP_REMOVED lines=37> */
[----:B------:R-:W-:Y:S01]  /*61c0*/  SHF.L.U32 R18, R3, 0x2, RZ ;  /* 0x0000000203127819 */ /* 0x000fe200000006ff */
[----:B----4-:R-:W-:Y:S01]  /*61d0*/  FADD.FTZ R49, R24, R49 ;  /* 0x0000003118317221 */ /* 0x010fe20000010000 */
[----:B------:R-:W-:Y:S01]  /*61e0*/  FADD.FTZ R57, R20, R57 ;  /* 0x0000003914397221 */ /* 0x000fe20000010000 */
[----:B------:R-:W-:Y:S01]  /*61f0*/  STS.128 [R0], R88 ;  /* 0x0000005800007388 */ /* 0x000fe20000000c00 */
[----:B------:R-:W-:-:S03]  /*6200*/  FADD.FTZ R59, R22, R59 ;  /* 0x0000003b163b7221 */ /* 0x000fc60000010000 */
        /* <DEDUP_REMOVED lines=9> */
[----:B0-----:R-:W-:Y:S02]  /*62a0*/  IADD3.X R34, RZ, RZ, RZ, P0, !PT ;  /* 0x000000ffff227210 */ /* 0x001fe400007fe4ff */
[----:B------:R-:W-:Y:S01]  /*62b0*/  IADD3 R12, P0, R18, UR6, RZ ;  /* 0x00000006120c7c10 */ /* 0x000fe2000ff1e0ff */
[----:B------:R-:W-:Y:S01]  /*62c0*/  STS.128 [R0+0xe00], R112 ;  /* 0x000e007000007388 */ /* 0x000fe20000000c00 */
[----:B------:R-:W-:Y:S01]  /*62d0*/  SHF.L.U64.HI R34, R3, 0x2, R34 ;  /* 0x0000000203227819 */ /* 0x000fe20000010222 */
[----:B------:R-:W-:Y:S01]  /*62e0*/  FADD.FTZ R3, R19, R30 ;  /* 0x0000001e13037221 */ /* 0x000fe20000010000 */
[----:B------:R-:W-:Y:S02]  /*62f0*/  BAR.SYNC.DEFER_BLOCKING 0x0 ;  /* 0x0000000000007b1d */ /* 0x000fe40000010000 */
[----:B------:R-:W-:-:S04]  /*6300*/  IADD3.X R13, R34, UR7, RZ, P0, !PT ;  /* 0x00000007220d7c10 */ /* 0x000fc800087fe4ff */
[----:B------:R-:W-:Y:S02]  /*6310*/  ULDC.64 UR6, c[0x0][0x2d0] ;  /* 0x0000b40000067ab9 */ /* 0x000fe40000000a00 */
[----:B------:R-:W-:-:S04]  /*6320*/  IADD3 R14, P0, R18, UR6, RZ ;  /* 0x00000006120e7c10 */ /* 0x000fc8000ff1e0ff */
        /* <DEDUP_REMOVED lines=21> */
[----:B------:R-:W-:Y:S01]  /*6480*/  STG.E desc[UR4][R12.64], R69 ;  /* 0x000000450c007986 */ /* 0x000fe2000c101904 */
[C---:B------:R-:W-:Y:S01]  /*6490*/  IADD3 R16, P0, R18.reuse, UR6, RZ ;  /* 0x0000000612107c10 */ /* 0x040fe2000ff1e0ff */
[----:B------:R-:W-:Y:S02]  /*64a0*/  FADD.FTZ R32, R35, R32 ;  /* 0x0000002023207221 */ /* 0x000fe40000010000 */
[----:B------:R-:W-:Y:S01]  /*64b0*/  STG.E desc[UR4][R14.64], R6 ;  /* 0x000000060e007986 */ /* 0x000fe2000c101904 */
[----:B------:R-:W-:Y:S02]  /*64c0*/  IADD3 R18, P1, R18, UR18, RZ ;  /* 0x0000001212127c10 */ /* 0x000fe4000ff3e0ff */
[C---:B------:R-:W-:Y:S01]  /*64d0*/  IADD3.X R17, R34.reuse, UR7, RZ, P0, !PT ;  /* 0x0000000722117c10 */ /* 0x040fe200087fe4ff */
[----:B------:R-:W4:Y:S01]  /*64e0*/  LDS R67, [R2+0x3400] ;  /* 0x0034000002437984 */ /* 0x000f220000000800 */
[----:B------:R-:W-:Y:S01]  /*64f0*/  FADD.FTZ R39, R19, R28 ;  /* 0x0000001c13277221 */ /* 0x000fe20000010000 */
[----:B------:R-:W-:Y:S01]  /*6500*/  IADD3.X R19, R34, UR19, RZ, P1, !PT ;  /* 0x0000001322137c10 */ /* 0x000fe20008ffe4ff */
[----:B------:R-:W-:Y:S01]  /*6510*/  FADD.FTZ R0, RZ, R0 ;  /* 0x00000000ff007221 */ /* 0x000fe20000010000 */
[----:B------:R-:W4:Y:S03]  /*6520*/  LDS R43, [R2+0x2600] ;  /* 0x00260000022b7984 */ /* 0x000f260000000800 */
[----:B------:R-:W-:Y:S01]  /*6530*/  FADD.FTZ R0, R0, R29 ;  /* 0x0000001d00007221 */ /* 0x000fe20000010000 */
[----:B------:R-:W4:Y:S01]  /*6540*/  LDS R33, [R2+0x1800] ;  /* 0x0018000002217984 */ /* 0x000f220000000800 */
[----:B------:R-:W-:-:S03]  /*6550*/  FADD.FTZ R20, RZ, R20 ;  /* 0x00000014ff147221 */ /* 0x000fc60000010000 */
[----:B------:R-:W4:Y:S04]  /*6560*/  LDS R6, [R2+0xa00] ;  /* 0x000a000002067984 */ /* 0x000f280000000800 */
[----:B------:R-:W4:Y:S01]  /*6570*/  LDS R69, [R2+0x3600] ;  /* 0x0036000002457984 */ /* 0x000f220000000800 */
[----:B0-----:R-:W-:-:S03]  /*6580*/  FADD.FTZ R65, R32, R65 ;  /* 0x0000004120417221 */ /* 0x001fc60000010000 */
[----:B------:R-:W0:Y:S01]  /*6590*/  LDS R53, [R2+0x2800] ;  /* 0x0028000002357984 */ /* 0x000e220000000800 */
[----:B-1----:R-:W-:-:S03]  /*65a0*/  FADD.FTZ R0, R0, R41 ;  /* 0x0000002900007221 */ /* 0x002fc60000010000 */
[----:B------:R-:W1:Y:S01]  /*65b0*/  LDS R35, [R2+0x1a00] ;  /* 0x001a000002237984 */ /* 0x000e620000000800 */
[----:B--2---:R-:W-:-:S03]  /*65c0*/  FADD.FTZ R20, R20, R31 ;  /* 0x0000001f14147221 */ /* 0x004fc60000010000 */
[----:B------:R-:W2:Y:S01]  /*65d0*/  LDS R24, [R2+0xc00] ;  /* 0x000c000002187984 */ /* 0x000ea20000000800 */
[----:B---3--:R-:W-:-:S03]  /*65e0*/  FADD.FTZ R22, RZ, R22 ;  /* 0x00000016ff167221 */ /* 0x008fc60000010000 */
[----:B------:R-:W3:Y:S04]  /*65f0*/  LDS R77, [R2+0x3800] ;  /* 0x00380000024d7984 */ /* 0x000ee80000000800 */
[----:B------:R-:W3:Y:S04]  /*6600*/  LDS R55, [R2+0x2a00] ;  /* 0x002a000002377984 */ /* 0x000ee80000000800 */
[----:B------:R-:W3:Y:S01]  /*6610*/  LDS R37, [R2+0x1c00] ;  /* 0x001c000002257984 */ /* 0x000ee20000000800 */
[----:B----4-:R-:W-:-:S03]  /*6620*/  FADD.FTZ R67, R0, R67 ;  /* 0x0000004300437221 */ /* 0x010fc60000010000 */
[----:B------:R-:W4:Y:S01]  /*6630*/  LDS R26, [R2+0xe00] ;  /* 0x000e0000021a7984 */ /* 0x000f220000000800 */
[----:B------:R-:W-:-:S03]  /*6640*/  FADD.FTZ R20, R20, R43 ;  /* 0x0000002b14147221 */ /* 0x000fc60000010000 */
[----:B------:R-:W-:Y:S01]  /*6650*/  STG.E desc[UR4][R16.64], R39 ;  /* 0x0000002710007986 */ /* 0x000fe2000c101904 */
[----:B------:R-:W-:-:S03]  /*6660*/  FADD.FTZ R22, R22, R33 ;  /* 0x0000002116167221 */ /* 0x000fc60000010000 */
[----:B------:R-:W4:Y:S01]  /*6670*/  LDS R79, [R2+0x3a00] ;  /* 0x003a0000024f7984 */ /* 0x000f220000000800 */
[----:B------:R-:W-:-:S03]  /*6680*/  FADD.FTZ R6, RZ, R6 ;  /* 0x00000006ff067221 */ /* 0x000fc60000010000 */
[----:B------:R-:W4:Y:S01]  /*6690*/  LDS R63, [R2+0x2c00] ;  /* 0x002c0000023f7984 */ /* 0x000f220000000800 */
[----:B------:R-:W-:-:S03]  /*66a0*/  FADD.FTZ R69, R20, R69 ;  /* 0x0000004514457221 */ /* 0x000fc60000010000 */
[----:B------:R-:W4:Y:S01]  /*66b0*/  LDS R39, [R2+0x1e00] ;  /* 0x001e000002277984 */ /* 0x000f220000000800 */
[----:B0-----:R-:W-:-:S03]  /*66c0*/  FADD.FTZ R22, R22, R53 ;  /* 0x0000003516167221 */ /* 0x001fc60000010000 */
[----:B------:R-:W-:Y:S01]  /*66d0*/  STG.E desc[UR4][R18.64], R51 ;  /* 0x0000003312007986 */ /* 0x000fe2000c101904 */
[----:B-1----:R-:W-:-:S03]  /*66e0*/  FADD.FTZ R6, R6, R35 ;  /* 0x0000002306067221 */ /* 0x002fc60000010000 */
[----:B------:R-:W0:Y:S01]  /*66f0*/  LDS R51, [R2+0x3c00] ;  /* 0x003c000002337984 */ /* 0x000e220000000800 */
[----:B--2---:R-:W-:-:S03]  /*6700*/  FADD.FTZ R24, RZ, R24 ;  /* 0x00000018ff187221 */ /* 0x004fc60000010000 */
[----:B------:R-:W1:Y:S01]  /*6710*/  LDS R29, [R2+0x2e00] ;  /* 0x002e0000021d7984 */ /* 0x000e620000000800 */
[----:B---3--:R-:W-:-:S03]  /*6720*/  FADD.FTZ R77, R22, R77 ;  /* 0x0000004d164d7221 */ /* 0x008fc60000010000 */
[----:B------:R-:W-:Y:S01]  /*6730*/  STG.E desc[UR4][R12.64+0x200], R21 ;  /* 0x000200150c007986 */ /* 0x000fe2000c101904 */
[----:B------:R-:W-:-:S03]  /*6740*/  FADD.FTZ R6, R6, R55 ;  /* 0x0000003706067221 */ /* 0x000fc60000010000 */
[----:B------:R-:W2:Y:S01]  /*6750*/  LDS R21, [R2+0x3e00] ;  /* 0x003e000002157984 */ /* 0x000ea20000000800 */
[----:B------:R-:W-:-:S03]  /*6760*/  FADD.FTZ R24, R24, R37 ;  /* 0x0000002518187221 */ /* 0x000fc60000010000 */
        /* <DEDUP_REMOVED lines=13> */
[----:B-1----:R-:W-:-:S03]  /*6840*/  FADD.FTZ R26, R26, R29 ;  /* 0x0000001d1a1a7221 */ /* 0x002fc60000010000 */
[----:B------:R-:W-:Y:S04]  /*6850*/  STG.E desc[UR4][R14.64+0x600], R7 ;  /* 0x000600070e007986 */ /* 0x000fe8000c101904 */
        /* <DEDUP_REMOVED lines=20> */
.L_x_2891:
        /* <DEDUP_REMOVED lines=8> */
.L_x_2902:
[----:B------:R-:W-:Y:S05]  /*6a20*/  BSYNC B2 ;  /* 0x0000000000027941 */ /* 0x000fea0003800000 */
.L_x_2901:
        /* <DEDUP_REMOVED lines=8> */
.L_x_2903:
[----:B------:R-:W-:Y:S01]  /*6ab0*/  HFMA2.MMA R81, -RZ, RZ, 0, 1.1920928955078125e-07 ;  /* 0x00000002ff517435 */ /* 0x000fe200000001ff */
[----:B------:R-:W-:Y:S01]  /*6ac0*/  MOV R82, R76 ;  /* 0x0000004c00527202 */ /* 0x000fe20000000f00 */
[----:B------:R-:W-:-:S09]  /*6ad0*/  FADD.FTZ R77, R77, R83 ;  /* 0x000000534d4d7221 */ /* 0x000fd20000010000 */
[----:B------:R-:W-:Y:S05]  /*6ae0*/  WARPSYNC.COLLECTIVE R79, `(.L_x_2904) ;  /* 0x000000004f087348 */ /* 0x000fea0003c00000 */
[----:B------:R0:W1:Y:S02]  /*6af0*/  SHFL.BFLY P1, R83, R82, R81, R80 ;  /* 0x0c00005152537389 */ /* 0x0000640000020050 */
[----:B01----:R-:W-:Y:S01]  /*6b00*/  ENDCOLLECTIVE ;  /* 0x000000000000791b */ /* 0x003fe20003800000 */
.L_x_2904:
[----:B------:R-:W-:Y:S01]  /*6b10*/  MOV R82, R77 ;  /* 0x0000004d00527202 */ /* 0x000fe20000000f00 */
[----:B------:R-:W-:-:S07]  /*6b20*/  FADD.FTZ R76, R76, R83 ;  /* 0x000000534c4c7221 */ /* 0x000fce0000010000 */
[----:B------:R-:W-:Y:S05]  /*6b30*/  WARPSYNC.COLLECTIVE R79, `(.L_x_2905) ;  /* 0x000000004f087348 */ /* 0x000fea0003c00000 */
[----:B------:R0:W1:Y:S02]  /*6b40*/  SHFL.BFLY P1, R83, R82, R81, R80 ;  /* 0x0c00005152537389 */ /* 0x0000640000020050 */
[----:B01----:R-:W-:Y:S01]  /*6b50*/  ENDCOLLECTIVE ;  /* 0x000000000000791b */ /* 0x003fe20003800000 */
.L_x_2905:
[----:B------:R-:W-:Y:S01]  /*6b60*/  HFMA2.MMA R81, -RZ, RZ, 0, 2.384185791015625e-07 ;  /* 0x00000004ff517435 */ /* 0x000fe200000001ff */
[----:B------:R-:W-:Y:S01]  /*6b70*/  MOV R82, R76 ;  /* 0x0000004c00527202 */ /* 0x000fe20000000f00 */
[----:B------:R-:W-:-:S09]  /*6b80*/  FADD.FTZ R77, R77, R83 ;  /* 0x000000534d4d7221 */ /* 0x000fd20000010000 */
[----:B------:R-:W-:Y:S05]  /*6b90*/  WARPSYNC.COLLECTIVE R79, `(.L_x_2906) ;  /* 0x000000004f087348 */ /* 0x000fea0003c00000 */
[----:B------:R0:W1:Y:S02]  /*6ba0*/  SHFL.BFLY P1, R83, R82, R81, R80 ;  /* 0x0c00005152537389 */ /* 0x0000640000020050 */
[----:B01----:R-:W-:Y:S01]  /*6bb0*/  ENDCOLLECTIVE ;  /* 0x000000000000791b */ /* 0x003fe20003800000 */
.L_x_2906:
[----:B------:R-:W-:Y:S01]  /*6bc0*/  MOV R82, R77 ;  /* 0x0000004d00527202 */ /* 0x000fe20000000f00 */
[----:B------:R-:W-:-:S07]  /*6bd0*/  FADD.FTZ R76, R76, R83 ;  /* 0x000000534c4c7221 */ /* 0x000fce0000010000 */
[----:B------:R-:W-:Y:S05]  /*6be0*/  WARPSYNC.COLLECTIVE R79, `(.L_x_2907) ;  /* 0x000000004f087348 */ /* 0x000fea0003c00000 */
[----:B------:R0:W1:Y:S02]  /*6bf0*/  SHFL.BFLY P1, R83, R82, R81, R80 ;  /* 0x0c00005152537389 */ /* 0x0000640000020050 */
[----:B01----:R-:W-:Y:S01]  /*6c00*/  ENDCOLLECTIVE ;  /* 0x000000000000791b */ /* 0x003fe20003800000 */
.L_x_2907:
[----:B------:R-:W-:Y:S01]  /*6c10*/  HFMA2.MMA R81, -RZ, RZ, 0, 4.76837158203125e-07 ;  /* 0x00000008ff517435 */ /* 0x000fe200000001ff */
[----:B------:R-:W-:Y:S01]  /*6c20*/  MOV R82, R76 ;  /* 0x0000004c00527202 */ /* 0x000fe20000000f00 */
[----:B------:R-:W-:-:S09]  /*6c30*/  FADD.FTZ R77, R77, R83 ;  /* 0x000000534d4d7221 */ /* 0x000fd20000010000 */
[----:B------:R-:W-:Y:S05]  /*6c40*/  WARPSYNC.COLLECTIVE R79, `(.L_x_2908) ;  /* 0x000000004f087348 */ /* 0x000fea0003c00000 */
[----:B------:R0:W1:Y:S02]  /*6c50*/  SHFL.BFLY P1, R83, R82, R81, R80 ;  /* 0x0c00005152537389 */ /* 0x0000640000020050 */
[----:B01----:R-:W-:Y:S01]  /*6c60*/  ENDCOLLECTIVE ;  /* 0x000000000000791b */ /* 0x003fe20003800000 */
.L_x_2908:
[----:B------:R-:W-:Y:S01]  /*6c70*/  MOV R82, R77 ;  /* 0x0000004d00527202 */ /* 0x000fe20000000f00 */
[----:B------:R-:W-:-:S07]  /*6c80*/  FADD.FTZ R76, R76, R83 ;  /* 0x000000534c4c7221 */ /* 0x000fce0000010000 */
[----:B------:R-:W-:Y:S05]  /*6c90*/  WARPSYNC.COLLECTIVE R79, `(.L_x_2909) ;  /* 0x000000004f087348 */ /* 0x000fea0003c00000 */
[----:B------:R0:W1:Y:S02]  /*6ca0*/  SHFL.BFLY P1, R83, R82, R81, R80 ;  /* 0x0c00005152537389 */ /* 0x0000640000020050 */
[----:B01----:R-:W-:Y:S01]  /*6cb0*/  ENDCOLLECTIVE ;  /* 0x000000000000791b */ /* 0x003fe20003800000 */
.L_x_2909:
[----:B------:R-:W-:Y:S01]  /*6cc0*/  HFMA2.MMA R81, -RZ, RZ, 0, 9.5367431640625e-07 ;  /* 0x00000010ff517435 */ /* 0x000fe200000001ff */
[----:B------:R-:W-:Y:S01]  /*6cd0*/  MOV R82, R76 ;  /* 0x0000004c00527202 */ /* 0x000fe20000000f00 */
[----:B------:R-:W-:-:S09]  /*6ce0*/  FADD.FTZ R77, R77, R83 ;  /* 0x000000534d4d7221 */ /* 0x000fd20000010000 */
[----:B------:R-:W-:Y:S05]  /*6cf0*/  WARPSYNC.COLLECTIVE R79, `(.L_x_2910) ;  /* 0x000000004f087348 */ /* 0x000fea0003c00000 */
[----:B------:R0:W1:Y:S02]  /*6d00*/  SHFL.BFLY P1, R83, R82, R81, R80 ;  /* 0x0c00005152537389 */ /* 0x0000640000020050 */
[----:B01----:R-:W-:Y:S01]  /*6d10*/  ENDCOLLECTIVE ;  /* 0x000000000000791b */ /* 0x003fe20003800000 */
.L_x_2910:
[----:B------:R-:W-:Y:S02]  /*6d20*/  MOV R82, R77 ;  /* 0x0000004d00527202 */ /* 0x000fe40000000f00 */
[----:B------:R-:W-:-:S07]  /*6d30*/  MOV R78, R83 ;  /* 0x00000053004e7202 */ /* 0x000fce0000000f00 */
[----:B------:R-:W-:Y:S05]  /*6d40*/  WARPSYNC.COLLECTIVE R79, `(.L_x_2911) ;  /* 0x000000004f087348 */ /* 0x000fea0003c00000 */
[----:B------:R0:W1:Y:S02]  /*6d50*/  SHFL.BFLY P1, R83, R82, R81, R80 ;  /* 0x0c00005152537389 */ /* 0x0000640000020050 */
[----:B01----:R-:W-:Y:S01]  /*6d60*/  ENDCOLLECTIVE ;  /* 0x000000000000791b */ /* 0x003fe20003800000 */
.L_x_2911:
[----:B------:R-:W-:Y:S01]  /*6d70*/  MOV R79, R83 ;  /* 0x00000053004f7202 */ /* 0x000fe20000000f00 */
[----:B------:R-:W-:Y:S06]  /*6d80*/  BRA `(.L_x_2912) ;  /* 0xffffffcc00107947 */ /* 0x000fec000383ffff */
.L_x_2913:
        /* <DEDUP_REMOVED lines=15> */
.L_x_3815:


//--------------------- .text._ZN10layer_norm31ln_parallel_residual_bwd_kernelINS_13Kernel_traitsI6__halfffffjLj1024ELj1ELj4ELj1ELj16ENS_18Kernel_traits_baseILj1024ES2_ffffjLj128EEEEELb0ELb1ELb0EEEvNS_9BwdParamsE --------------------------
	.section	.text._ZN10layer_norm31ln_parallel_residual_bwd_kernelINS_13Kernel_traitsI6__halfffffjLj1024ELj1ELj4ELj1ELj16ENS_18Kernel_traits_baseILj1024ES2_ffffjLj128EEEEELb0ELb1ELb0EEEvNS_9BwdParamsE,"ax",@progbits
	.align	128
        .global         _ZN10layer_norm31ln_parallel_residual_bwd_kernelINS_13Kernel_traitsI6__halfffffjLj1024ELj1ELj4ELj1ELj16ENS_18Kernel_traits_baseILj1024ES2_ffffjLj128EEEEELb0ELb1ELb0EEEvNS_9BwdParamsE
        .type           _ZN10layer_norm31ln_parallel_residual_bwd_kernelINS_13Kernel_traitsI6__halfffffjLj1024ELj1ELj4ELj1ELj16ENS_18Kernel_traits_baseILj1024ES2_ffffjLj128EEEEELb0ELb1ELb0EEEvNS_9BwdParamsE,@function
        .size           _ZN10layer_norm31ln_parallel_residual_bwd_kernelINS_13Kernel_traitsI6__halfffffjLj1024ELj1ELj4ELj1ELj16ENS_18Kernel_traits_baseILj1024ES2_ffffjLj128EEEEELb0ELb1ELb0EEEvNS_9BwdParamsE,(.L_x_3816 - _ZN10layer_norm31ln_parallel_residual_bwd_kernelINS_13Kernel_traitsI6__halfffffjLj1024ELj1ELj4ELj1ELj16ENS_18Kernel_traits_baseILj1024ES2_ffffjLj128EEEEELb0ELb1ELb0EEEvNS_9BwdParamsE)
        .other          _ZN10layer_norm31ln_parallel_residual_bwd_kernelINS_13Kernel_traitsI6__halfffffjLj1024ELj1ELj4ELj1ELj16ENS_18Kernel_traits_baseILj1024ES2_ffffjLj128EEEEELb0ELb1ELb0EEEvNS_9BwdParamsE,@"STO_CUDA_ENTRY STV_DEFAULT"
_ZN10layer_norm31ln_parallel_residual_bwd_kernelINS_13Kernel_traitsI6__halfffffjLj1024ELj1ELj4ELj1ELj16ENS_18Kernel_traits_baseILj1024ES2_ffffjLj128EEEEELb0ELb1ELb0EEEvNS_9BwdParamsE:
.text._ZN10layer_norm31ln_parallel_residual_bwd_kernelINS_13Kernel_traitsI6__halfffffjLj1024ELj1ELj4ELj1ELj16ENS_18Kernel_traits_baseILj1024ES2_ffffjLj128EEEEELb0ELb1ELb0EEEvNS_9BwdParamsE:
        /* <DEDUP_REMOVED lines=22> */
[C---:B------:R-:W-:Y:S02]  /*0160*/  ISETP.GE.U32.AND P1, PT, R5.reuse, 0x80, PT ;  /* 0x000000800500780c */ /* 0x040fe40003f26070 */
[C---:B------:R-:W-:Y:S02]  /*0170*/  ISETP.GE.U32.AND P2, PT, R5.reuse, 0xa0, PT ;  /* 0x000000a00500780c */ /* 0x040fe40003f46070 */
[C---:B------:R-:W-:Y:S02]  /*0180*/  ISETP.GE.U32.AND P3, PT, R5.reuse, 0xc0, PT ;  /* 0x000000c00500780c */ /* 0x040fe40003f66070 */
[----:B------:R-:W-:Y:S01]  /*0190*/  ISETP.GE.U32.AND P4, PT, R5, 0xe0, PT ;  /* 0x000000e00500780c */ /* 0x000fe20003f86070 */
[----:B------:R-:W0:Y:S01]  /*01a0*/  @P5 LDC.64 R2, c[0x0][0x260] ;  /* 0x00009800ff025b82 */ /* 0x000e220000000a00 */
[----:B------:R-:W-:Y:S02]  /*01b0*/  P2R R4, PR, RZ, 0x20 ;  /* 0x00000020ff047803 */ /* 0x000fe40000000000 */
[----:B------:R-:W-:-:S02]  /*01c0*/  P2R R0, PR, RZ, 0x40 ;  /* 0x00000040ff007803 */ /* 0x000fc40000000000 */
[----:B------:R-:W-:-:S03]  /*01d0*/  P2R R40, PR, RZ, 0x40 ;  /* 0x00000040ff287803 */ /* 0x000fc60000000000 */
[----:B------:R-:W2:Y:S08]  /*01e0*/  @P6 LDC.64 R20, c[0x0][0x260] ;  /* 0x00009800ff146b82 */ /* 0x000eb00000000a00 */
[----:B------:R-:W3:Y:S01]  /*01f0*/  @P0 LDC.64 R26, c[0x0][0x260] ;  /* 0x00009800ff1a0b82 */ /* 0x000ee20000000a00 */
[C---:B0-----:R-:W-:Y:S01]  /*0200*/  @P5 IMAD.WIDE.U32 R2, R39.reuse, 0x8, R2 ;  /* 0x0000000827025825 */ /* 0x041fe200078e0002 */
[----:B------:R-:W-:-:S06]  /*0210*/  @P5 LOP3.LUT R39, R39, 0x20, RZ, 0xfc, !PT ;  /* 0x0000002027275812 */ /* 0x000fcc00078efcff */
[----:B------:R-:W0:Y:S01]  /*0220*/  @P1 LDC.64 R28, c[0x0][0x260] ;  /* 0x00009800ff1c1b82 */ /* 0x000e220000000a00 */
[----:B------:R-:W-:Y:S01]  /*0230*/  ISETP.GE.U32.AND P5, PT, R5, 0x100, PT ;  /* 0x000001000500780c */ /* 0x000fe20003fa6070 */
[C---:B--2---:R-:W-:Y:S01]  /*0240*/  @P6 IMAD.WIDE.U32 R24, R39.reuse, 0x8, R20 ;  /* 0x0000000827186825 */ /* 0x044fe200078e0014 */
[----:B------:R-:W-:-:S05]  /*0250*/  @P6 IADD3 R39, R39, 0x20, RZ ;  /* 0x0000002027276810 */ /* 0x000fca0007ffe0ff */
[----:B------:R-:W2:Y:S01]  /*0260*/  @P2 LDC.64 R20, c[0x0][0x260] ;  /* 0x00009800ff142b82 */ /* 0x000ea20000000a00 */
[----:B------:R-:W-:-:S07]  /*0270*/  ISETP.NE.AND P6, PT, R4, RZ, PT ;  /* 0x000000ff0400720c */ /* 0x000fce0003fc5270 */
[----:B------:R-:W4:Y:S01]  /*0280*/  @P3 LDC.64 R32, c[0x0][0x260] ;  /* 0x00009800ff203b82 */ /* 0x000f220000000a00 */
[C---:B---3--:R-:W-:Y:S01]  /*0290*/  @P0 IMAD.WIDE.U32 R26, R39.reuse, 0x8, R26 ;  /* 0x00000008271a0825 */ /* 0x048fe200078e001a */
[----:B------:R-:W-:-:S06]  /*02a0*/  @P0 IADD3 R39, R39, 0x20, RZ ;  /* 0x0000002027270810 */ /* 0x000fcc0007ffe0ff */
[----:B------:R-:W3:Y:S01]  /*02b0*/  @P4 LDC.64 R34, c[0x0][0x260] ;  /* 0x00009800ff224b82 */ /* 0x000ee20000000a00 */
[C---:B0-----:R-:W-:Y:S01]  /*02c0*/  @P1 IMAD.WIDE.U32 R28, R39.reuse, 0x8, R28 ;  /* 0x00000008271c1825 */ /* 0x041fe200078e001c */
[----:B------:R-:W-:Y:S01]  /*02d0*/  @P1 IADD3 R39, R39, 0x20, RZ ;  /* 0x0000002027271810 */ /* 0x000fe20007ffe0ff */
[----:B------:R0:W5:Y:S01]  /*02e0*/  @P6 LDG.E.64 R6, desc[UR4][R2.64] ;  /* 0x0000000402066981 */ /* 0x000162000c1e1b00 */
[----:B------:R-:W-:Y:S02]  /*02f0*/  ISETP.NE.AND P6, PT, R40, RZ, PT ;  /* 0x000000ff2800720c */ /* 0x000fe40003fc5270 */
[----:B------:R-:W-:Y:S01]  /*0300*/  SHF.R.U32.HI R5, RZ, 0x5, R38 ;  /* 0x00000005ff057819 */ /* 0x000fe20000011626 */
[----:B------:R0:W5:Y:S01]  /*0310*/  @P0 LDG.E.64 R10, desc[UR4][R26.64] ;  /* 0x000000041a0a0981 */ /* 0x000162000c1e1b00 */
[C---:B--2---:R-:W-:Y:S01]  /*0320*/  @P2 IMAD.WIDE.U32 R30, R39.reuse, 0x8, R20 ;  /* 0x00000008271e2825 */ /* 0x044fe200078e0014 */
[----:B------:R-:W-:Y:S01]  /*0330*/  @P2 IADD3 R39, R39, 0x20, RZ ;  /* 0x0000002027272810 */ /* 0x000fe20007ffe0ff */
[----:B------:R-:W2:Y:S01]  /*0340*/  @P5 LDC.64 R36, c[0x0][0x260] ;  /* 0x00009800ff245b82 */ /* 0x000ea20000000a00 */
[----:B------:R0:W5:Y:S01]  /*0350*/  @P1 LDG.E.64 R12, desc[UR4][R28.64] ;  /* 0x000000041c0c1981 */ /* 0x000162000c1e1b00 */
[----:B------:R-:W-:-:S03]  /*0360*/  P2R R152, PR, RZ, 0x20 ;  /* 0x00000020ff987803 */ /* 0x000fc60000000000 */
[----:B------:R0:W5:Y:S01]  /*0370*/  @P2 LDG.E.64 R14, desc[UR4][R30.64] ;  /* 0x000000041e0e2981 */ /* 0x000162000c1e1b00 */
[C---:B----4-:R-:W-:Y:S01]  /*0380*/  @P3 IMAD.WIDE.U32 R32, R39.reuse, 0x8, R32 ;  /* 0x0000000827203825 */ /* 0x050fe200078e0020 */
[----:B------:R-:W-:Y:S02]  /*0390*/  @P3 IADD3 R39, R39, 0x20, RZ ;  /* 0x0000002027273810 */ /* 0x000fe40007ffe0ff */
[----:B------:R0:W5:Y:S04]  /*03a0*/  @P6 LDG.E.64 R8, desc[UR4][R24.64] ;  /* 0x0000000418086981 */ /* 0x000168000c1e1b00 */
[----:B------:R0:W5:Y:S01]  /*03b0*/  @P3 LDG.E.64 R16, desc[UR4][R32.64] ;  /* 0x0000000420103981 */ /* 0x000162000c1e1b00 */
[C---:B---3--:R-:W-:Y:S01]  /*03c0*/  @P4 IMAD.WIDE.U32 R34, R39.reuse, 0x8, R34 ;  /* 0x0000000827224825 */ /* 0x048fe200078e0022 */
[----:B------:R-:W-:-:S04]  /*03d0*/  @P4 IADD3 R39, R39, 0x20, RZ ;  /* 0x0000002027274810 */ /* 0x000fc80007ffe0ff */
[----:B------:R0:W5:Y:S01]  /*03e0*/  @P4 LDG.E.64 R18, desc[UR4][R34.64] ;  /* 0x0000000422124981 */ /* 0x000162000c1e1b00 */
[----:B-1----:R-:W-:Y:S01]  /*03f0*/  LEA R150, R150, R5, 0x2 ;  /* 0x0000000596967211 */ /* 0x002fe200078e10ff */
[----:B--2---:R-:W-:-:S05]  /*0400*/  @P5 IMAD.WIDE.U32 R20, R39, 0x8, R36 ;  /* 0x0000000827145825 */ /* 0x004fca00078e0024 */
[----:B------:R0:W5:Y:S01]  /*0410*/  @P5 LDG.E.64 R22, desc[UR4][R20.64] ;  /* 0x0000000414165981 */ /* 0x000162000c1e1b00 */
        /* <DEDUP_REMOVED lines=35> */
[----:B------:R-:W0:Y:S01]  /*0650*/  LDC.U8 R149, c[0x0][0x2a0] ;  /* 0x0000a800ff957b82 */ /* 0x000e220000000000 */
[----:B-----5:R-:W-:Y:S01]  /*0660*/  MOV R35, R6 ;  /* 0x0000000600237202 */ /* 0x020fe20000000f00 */
[----:B------:R-:W-:Y:S01]  /*0670*/  HFMA2.MMA R37, -RZ, RZ, 0, 0 ;  /* 0x00000000ff257435 */ /* 0x000fe200000001ff */
[----:B------:R-:W-:Y:S02]  /*0680*/  SHF.R.U64 R148, R6, 0x10, R7 ;  /* 0x0000001006947819 */ /* 0x000fe40000001207 */
[--C-:B------:R-:W-:Y:S01]  /*0690*/  SHF.R.U64 R20, R14, 0x10, R15.reuse ;  /* 0x000000100e147819 */ /* 0x100fe2000000120f */
[----:B------:R-:W-:Y:S01]  /*06a0*/  HADD2.F32 R35, -RZ, R35.H0_H0 ;  /* 0x20000023ff237230 */ /* 0x000fe20000004100 */
[----:B------:R-:W-:Y:S01]  /*06b0*/  MOV R5, R15 ;  /* 0x0000000f00057202 */ /* 0x000fe20000000f00 */
[----:B------:R-:W-:Y:S01]  /*06c0*/  HADD2.F32 R148, -RZ, R148.H0_H0 ;  /* 0x20000094ff947230 */ /* 0x000fe20000004100 */
[----:B------:R-:W-:Y:S01]  /*06d0*/  SHF.R.U32.HI R97, RZ, 0x10, R15 ;  /* 0x00000010ff617819 */ /* 0x000fe2000001160f */
[----:B------:R-:W-:Y:S01]  /*06e0*/  HADD2.F32 R20, -RZ, R20.H0_H0 ;  /* 0x20000014ff147230 */ /* 0x000fe20000004100 */
[----:B------:R-:W-:-:S02]  /*06f0*/  MOV R33, R7 ;  /* 0x0000000700217202 */ /* 0x000fc40000000f00 */
[----:B------:R-:W-:Y:S02]  /*0700*/  SHF.R.U32.HI R34, RZ, 0x10, R7 ;  /* 0x00000010ff227819 */ /* 0x000fe40000011607 */
        /* <DEDUP_REMOVED lines=18> */
[----:B------:R-:W-:Y:S01]  /*0830*/  SHF.R.U64 R24, R12, 0x10, R13 ;  /* 0x000000100c187819 */ /* 0x000fe2000000120d */
[----:B------:R-:W-:Y:S01]  /*0840*/  HADD2.F32 R26, -RZ, R26.H0_H0 ;  /* 0x2000001aff1a7230 */ /* 0x000fe20000004100 */
[----:B------:R-:W-:-:S02]  /*0850*/  MOV R21, R13 ;  /* 0x0000000d00157202 */ /* 0x000fc40000000f00 */
[----:B------:R-:W-:Y:S01]  /*0860*/  SHF.R.U32.HI R98, RZ, 0x10, R13 ;  /* 0x00000010ff627819 */ /* 0x000fe2000001160d */
[----:B------:R-:W-:Y:S01]  /*0870*/  HADD2.F32 R24, -RZ, R24.H0_H0 ;  /* 0x20000018ff187230 */ /* 0x000fe20000004100 */
[----:B------:R-:W-:Y:S01]  /*0880*/  MOV R3, R14 ;  /* 0x0000000e00037202 */ /* 0x000fe20000000f00 */
[----:B------:R-:W-:Y:S01]  /*0890*/  HADD2.F32 R21, -RZ, R21.H0_H0 ;  /* 0x20000015ff157230 */ /* 0x000fe20000004100 */
[----:B------:R-:W-:Y:S02]  /*08a0*/  MOV R15, R16 ;  /* 0x00000010000f7202 */ /* 0x000fe40000000f00 */
[----:B------:R-:W-:Y:S02]  /*08b0*/  MOV R6, R23 ;  /* 0x0000001700067202 */ /* 0x000fe40000000f00 */
[----:B------:R-:W-:Y:S01]  /*08c0*/  SHF.R.U64 R16, R16, 0x10, R17 ;  /* 0x0000001010107819 */ /* 0x000fe20000001211 */
[----:B------:R-:W-:Y:S01]  /*08d0*/  HADD2.F32 R15, -RZ, R15.H0_H0 ;  /* 0x2000000fff0f7230 */ /* 0x000fe20000004100 */
[----:B------:R-:W-:-:S02]  /*08e0*/  MOV R13, R17 ;  /* 0x00000011000d7202 */ /* 0x000fc40000000f00 */
        /* <DEDUP_REMOVED lines=14> */
[----:B------:R-:W-:Y:S01]  /*09d0*/  SHF.R.U32.HI R96, RZ, 0x10, R23 ;  /* 0x00000010ff607819 */ /* 0x000fe20000011617 */
[----:B------:R-:W-:-:S02]  /*09e0*/  HADD2.F32 R23, -RZ, R2.H0_H0 ;  /* 0x20000002ff177230 */ /* 0x000fc40000004100 */
[----:B------:R-:W-:Y:S02]  /*09f0*/  HADD2.F32 R14, -RZ, R14.H0_H0 ;  /* 0x2000000eff0e7230 */ /* 0x000fe40000004100 */
[----:B------:R-:W-:Y:S02]  /*0a00*/  HADD2.F32 R11, -RZ, R11.H0_H0 ;  /* 0x2000000bff0b7230 */ /* 0x000fe40000004100 */
[----:B------:R-:W-:Y:S02]  /*0a10*/  HADD2.F32 R12, -RZ, R12.H0_H0 ;  /* 0x2000000cff0c7230 */ /* 0x000fe40000004100 */
[----:B------:R-:W-:Y:S02]  /*0a20*/  HADD2.F32 R9, -RZ, R9.H0_H0 ;  /* 0x20000009ff097230 */ /* 0x000fe40000004100 */
[----:B------:R-:W-:Y:S02]  /*0a30*/  HADD2.F32 R10, -RZ, R10.H0_H0 ;  /* 0x2000000aff0a7230 */ /* 0x000fe40000004100 */
[----:B------:R-:W-:-:S02]  /*0a40*/  HADD2.F32 R7, -RZ, R7.H0_H0 ;  /* 0x20000007ff077230 */ /* 0x000fc40000004100 */
[----:B------:R-:W-:Y:S02]  /*0a50*/  HADD2.F32 R8, -RZ, R8.H0_H0 ;  /* 0x20000008ff087230 */ /* 0x000fe40000004100 */
[----:B0-----:R-:W-:-:S07]  /*0a60*/  HADD2.F32 R6, -RZ, R96.H0_H0 ;  /* 0x20000060ff067230 */ /* 0x001fce0000004100 */
.L_x_2949:
[----:B------:R-:W0:Y:S01]  /*0a70*/  LDC.64 R142, c[0x0][0x250] ;  /* 0x00009400ff8e7b82 */ /* 0x000e220000000a00 */
[----:B------:R-:W-:-:S07]  /*0a80*/  ISETP.NE.AND P5, PT, R4, RZ, PT ;  /* 0x000000ff0400720c */ /* 0x000fce0003fa5270 */
[----:B------:R-:W1:Y:S01]  /*0a90*/  LDC.64 R140, c[0x0][0x258] ;  /* 0x00009600ff8c7b82 */ /* 0x000e620000000a00 */
[----:B0-----:R-:W-:-:S05]  /*0aa0*/  IMAD.WIDE R142, R150, 0x4, R142 ;  /* 0x00000004968e7825 */ /* 0x001fca00078e028e */
[----:B------:R0:W5:Y:S01]  /*0ab0*/  LDG.E R211, desc[UR4][R142.64] ;  /* 0x000000048ed37981 */ /* 0x000162000c1e1900 */
[----:B-1----:R-:W-:-:S05]  /*0ac0*/  IMAD.WIDE R140, R150, 0x4, R140 ;  /* 0x00000004968c7825 */ /* 0x002fca00078e028c */
[----:B------:R0:W5:Y:S01]  /*0ad0*/  LDG.E R154, desc[UR4][R140.64] ;  /* 0x000000048c9a7981 */ /* 0x000162000c1e1900 */
[----:B------:R-:W-:-:S05]  /*0ae0*/  MOV R153, UR20 ;  /* 0x0000001400997c02 */ /* 0x000fca0008000f00 */
[----:B------:R-:W-:-:S05]  /*0af0*/  IMAD R2, R150, R153, RZ ;  /* 0x0000009996027224 */ /* 0x000fca00078e02ff */
[----:B------:R-:W-:-:S04]  /*0b00*/  SHF.R.S32.HI R145, RZ, 0x1f, R2 ;  /* 0x0000001fff917819 */ /* 0x000fc80000011402 */
[----:B------:R-:W-:Y:S01]  /*0b10*/  LEA.HI R2, R145, R2, RZ, 0x2 ;  /* 0x0000000291027211 */ /* 0x000fe200078f10ff */
[----:B------:R-:W-:Y:S03]  /*0b20*/  BSSY B1, `(.L_x_2916) ;  /* 0x0000030000017945 */ /* 0x000fe60003800000 */
[----:B------:R-:W-:Y:S02]  /*0b30*/  LEA.HI.SX32 R2, R2, R151, 0x1e ;  /* 0x0000009702027211 */ /* 0x000fe400078ff2ff */
[----:B------:R-:W-:Y:S02]  /*0b40*/  MOV R213, RZ ;  /* 0x000000ff00d57202 */ /* 0x000fe40000000f00 */
[----:B------:R-:W-:Y:S02]  /*0b50*/  MOV R226, RZ ;  /* 0x000000ff00e27202 */ /* 0x000fe40000000f00 */
[----:B------:R-:W-:Y:S01]  /*0b60*/  MOV R215, R2 ;  /* 0x0000000200d77202 */ /* 0x000fe20000000f00 */
[----:B0-----:R-:W-:Y:S06]  /*0b70*/  @!P5 BRA `(.L_x_2917) ;  /* 0x0000000000a8d947 */ /* 0x001fec0003800000 */
[----:B------:R-:W0:Y:S01]  /*0b80*/  LDC.64 R144, c[0x0][0x2b8] ;  /* 0x0000ae00ff907b82 */ /* 0x000e220000000a00 */
[----:B------:R-:W-:-:S04]  /*0b90*/  LEA R140, P5, R2, UR10, 0x4 ;  /* 0x0000000a028c7c11 */ /* 0x000fc8000f8a20ff */
[----:B------:R-:W-:Y:S02]  /*0ba0*/  LEA.HI.X R141, R2, UR11, RZ, 0x4, P5 ;  /* 0x0000000b028d7c11 */ /* 0x000fe4000a8f24ff */
[----:B------:R-:W-:-:S04]  /*0bb0*/  ISETP.NE.U32.AND P5, PT, RZ, UR8, PT ;  /* 0x00000008ff007c0c */ /* 0x000fc8000bfa5070 */
[----:B------:R-:W2:Y:S01]  /*0bc0*/  LDG.E.128 R140, desc[UR4][R140.64] ;  /* 0x000000048c8c7981 */ /* 0x000ea2000c1e1d00 */
[----:B------:R-:W-:Y:S01]  /*0bd0*/  ISETP.NE.AND.EX P5, PT, RZ, UR9, PT, P5 ;  /* 0x00000009ff007c0c */ /* 0x000fe2000bfa5350 */
[----:B0-----:R-:W-:-:S12]  /*0be0*/  IMAD.WIDE.U32 R144, R2, 0x10, R144 ;  /* 0x0000001002907825 */ /* 0x001fd800078e0090 */
[----:B------:R-:W-:-:S04]  /*0bf0*/  @P5 LEA R222, P6, R2, UR8, 0x4 ;  /* 0x0000000802de5c11 */ /* 0x000fc8000f8c20ff */
[----:B------:R-:W-:Y:S01]  /*0c00*/  @P5 LEA.HI.X R223, R2, UR9, RZ, 0x4, P6 ;  /* 0x0000000902df5c11 */ /* 0x000fe2000b0f24ff */
[----:B------:R-:W3:Y:S01]  /*0c10*/  LDG.E.128 R144, desc[UR4][R144.64] ;  /* 0x0000000490907981 */ /* 0x000ee2000c1e1d00 */
[----:B------:R-:W-:-:S03]  /*0c20*/  ISETP.NE.AND P6, PT, R149, RZ, PT ;  /* 0x000000ff9500720c */ /* 0x000fc60003fc5270 */
[----:B------:R0:W5:Y:S02]  /*0c30*/  @P5 LDG.E.128 R96, desc[UR4][R222.64] ;  /* 0x00000004de605981 */ /* 0x000164000c1e1d00 */
[----:B-----5:R-:W-:Y:S02]  /*0c40*/  FSEL R170, R211, RZ, !P6 ;  /* 0x000000ffd3aa7208 */ /* 0x020fe40007000000 */
[----:B------:R-:W-:-:S03]  /*0c50*/  IADD3 R215, R2, 0x20, RZ ;  /* 0x0000002002d77810 */ /* 0x000fc60007ffe0ff */
[C---:B--2---:R-:W-:Y:S01]  /*0c60*/  FADD.FTZ R3, -R170.reuse, R140 ;  /* 0x0000008caa037221 */ /* 0x044fe20000010100 */
[----:B------:R-:W-:-:S03]  /*0c70*/  FADD.FTZ R197, -R170, R141 ;  /* 0x0000008daac57221 */ /* 0x000fc60000010100 */
[----:B------:R-:W-:Y:S01]  /*0c80*/  FMUL.FTZ R3, R154, R3 ;  /* 0x000000039a037220 */ /* 0x000fe20000410000 */
[C---:B------:R-:W-:Y:S01]  /*0c90*/  FADD.FTZ R209, -R170.reuse, R142 ;  /* 0x0000008eaad17221 */ /* 0x040fe20000010100 */
[----:B------:R-:W-:Y:S01]  /*0ca0*/  FADD.FTZ R213, -R170, R143 ;  /* 0x0000008faad57221 */ /* 0x000fe20000010100 */
[C---:B------:R-:W-:Y:S02]  /*0cb0*/  FMUL.FTZ R170, R154.reuse, R197 ;  /* 0x000000c59aaa7220 */ /* 0x040fe40000410000 */
[----:B------:R-:W-:Y:S01]  /*0cc0*/  FMUL.FTZ R197, R154, R209 ;  /* 0x000000d19ac57220 */ /* 0x000fe20000410000 */
[----:B---3--:R-:W-:Y:S01]  /*0cd0*/  FMUL.FTZ R186, R35, R144 ;  /* 0x0000009023ba7220 */ /* 0x008fe20000410000 */
[----:B------:R-:W-:-:S03]  /*0ce0*/  FMUL.FTZ R199, R148, R145 ;  /* 0x0000009194c77220 */ /* 0x000fc60000410000 */
[----:B------:R-:W-:Y:S01]  /*0cf0*/  FADD.FTZ R140, RZ, R186 ;  /* 0x000000baff8c7221 */ /* 0x000fe20000010000 */
[----:B------:R-:W-:Y:S01]  /*0d00*/  FFMA.FTZ R141, R3, R186, RZ ;  /* 0x000000ba038d7223 */ /* 0x000fe200000100ff */
[----:B------:R-:W-:Y:S02]  /*0d10*/  FMUL.FTZ R224, R33, R146 ;  /* 0x0000009221e07220 */ /* 0x000fe40000410000 */
[----:B------:R-:W-:Y:S01]  /*0d20*/  FADD.FTZ R143, R140, R199 ;  /* 0x000000c78c8f7221 */ /* 0x000fe20000010000 */
[----:B------:R-:W-:Y:S01]  /*0d30*/  FFMA.FTZ R140, R170, R199, R141 ;  /* 0x000000c7aa8c7223 */ /* 0x000fe2000001008d */
[----:B------:R-:W-:Y:S01]  /*0d40*/  FMUL.FTZ R209, R34, R147 ;  /* 0x0000009322d17220 */ /* 0x000fe20000410000 */
[----:B0-----:R-:W-:Y:S01]  /*0d50*/  FMUL.FTZ R222, R154, R213 ;  /* 0x000000d59ade7220 */ /* 0x001fe20000410000 */
        /* <DEDUP_REMOVED lines=12> */
.L_x_2917:
[----:B------:R-:W-:Y:S05]  /*0e20*/  BSYNC B1 ;  /* 0x0000000000017941 */ /* 0x000fea0003800000 */
.L_x_2916:
[----:B------:R-:W-:Y:S01]  /*0e30*/  ISETP.NE.AND P5, PT, R0, RZ, PT ;  /* 0x000000ff0000720c */ /* 0x000fe20003fa5270 */
[----:B------:R-:W-:-:S12]  /*0e40*/  BSSY B1, `(.L_x_2918) ;  /* 0x000002c000017945 */ /* 0x000fd80003800000 */
[----:B------:R-:W-:Y:S05]  /*0e50*/  @!P5 BRA `(.L_x_2919) ;  /* 0x0000000000a8d947 */ /* 0x000fea0003800000 */
        /* <DEDUP_REMOVED lines=16> */
[C---:B------:R-:W-:Y:S01]  /*0f60*/  FMUL.FTZ R167, R154.reuse, R167 ;  /* 0x000000a79aa77220 */ /* 0x040fe20000410000 */
[C---:B------:R-:W-:Y:S01]  /*0f70*/  FADD.FTZ R207, -R217.reuse, R142 ;  /* 0x0000008ed9cf7221 */ /* 0x040fe20000010100 */
[C---:B------:R-:W-:Y:S01]  /*0f80*/  FMUL.FTZ R156, R154.reuse, R193 ;  /* 0x000000c19a9c7220 */ /* 0x040fe20000410000 */
[----:B------:R-:W-:Y:S02]  /*0f90*/  FADD.FTZ R217, -R217, R143 ;  /* 0x0000008fd9d97221 */ /* 0x000fe40000010100 */
[----:B------:R-:W-:Y:S01]  /*0fa0*/  FMUL.FTZ R193, R154, R207 ;  /* 0x000000cf9ac17220 */ /* 0x000fe20000410000 */
[----:B---3--:R-:W-:Y:S01]  /*0fb0*/  FMUL.FTZ R184, R31, R144 ;  /* 0x000000901fb87220 */ /* 0x008fe20000410000 */
[----:B------:R-:W-:-:S03]  /*0fc0*/  FMUL.FTZ R195, R32, R145 ;  /* 0x0000009120c37220 */ /* 0x000fc60000410000 */
[----:B------:R-:W-:Y:S01]  /*0fd0*/  FADD.FTZ R140, R213, R184 ;  /* 0x000000b8d58c7221 */ /* 0x000fe20000010000 */
[----:B------:R-:W-:Y:S01]  /*0fe0*/  FFMA.FTZ R141, R167, R184, R226 ;  /* 0x000000b8a78d7223 */ /* 0x000fe200000100e2 */
        /* <DEDUP_REMOVED lines=17> */
.L_x_2919:
[----:B------:R-:W-:Y:S05]  /*1100*/  BSYNC B1 ;  /* 0x0000000000017941 */ /* 0x000fea0003800000 */
.L_x_2918:
[----:B------:R-:W-:Y:S04]  /*1110*/  BSSY B1, `(.L_x_2920) ;  /* 0x000002c000017945 */ /* 0x000fe80003800000 */
        /* <DEDUP_REMOVED lines=26> */
[----:B0-----:R-:W-:Y:S02]  /*12c0*/  FMUL.FTZ R216, R25, R146 ;  /* 0x0000009219d87220 */ /* 0x001fe40000410000 */
        /* <DEDUP_REMOVED lines=16> */
.L_x_2921:
[----:B------:R-:W-:Y:S05]  /*13d0*/  BSYNC B1 ;  /* 0x0000000000017941 */ /* 0x000fea0003800000 */
.L_x_2920:
        /* <DEDUP_REMOVED lines=44> */
.L_x_2923:
[----:B------:R-:W-:Y:S05]  /*16a0*/  BSYNC B1 ;  /* 0x0000000000017941 */ /* 0x000fea0003800000 */
.L_x_2922:
        /* <DEDUP_REMOVED lines=44> */
.L_x_2925:
[----:B------:R-:W-:Y:S05]  /*1970*/  BSYNC B1 ;  /* 0x0000000000017941 */ /* 0x000fea0003800000 */
.L_x_2924:
        /* <DEDUP_REMOVED lines=19> */
[----:B------:R-:W-:Y:S01]  /*1ab0*/  FMUL.FTZ R164, R154, R179 ;  /* 0x000000b39aa47220 */ /* 0x000fe20000410000 */
[C---:B------:R-:W-:Y:S01]  /*1ac0*/  FADD.FTZ R217, -R219.reuse, R142 ;  /* 0x0000008edbd97221 */ /* 0x040fe20000010100 */
[----:B------:R-:W-:-:S03]  /*1ad0*/  FADD.FTZ R219, -R219, R143 ;  /* 0x0000008fdbdb7221 */ /* 0x000fc60000010100 */
[----:B0-----:R-:W-:Y:S01]  /*1ae0*/  FMUL.FTZ R177, R154, R217 ;  /* 0x000000d99ab17220 */ /* 0x001fe20000410000 */
        /* <DEDUP_REMOVED lines=21> */
.L_x_2927:
[----:B------:R-:W-:Y:S05]  /*1c40*/  BSYNC B1 ;  /* 0x0000000000017941 */ /* 0x000fea0003800000 */
.L_x_2926:
        /* <DEDUP_REMOVED lines=44> */
.L_x_2929:
[----:B------:R-:W-:Y:S05]  /*1f10*/  BSYNC B1 ;  /* 0x0000000000017941 */ /* 0x000fea0003800000 */
.L_x_2928:
[----:B------:R-:W-:Y:S01]  /*1f20*/  ISETP.NE.AND P5, PT, R152, RZ, PT ;  /* 0x000000ff9800720c */ /* 0x000fe20003fa5270 */
[----:B------:R-:W-:-:S12]  /*1f30*/  BSSY B1, `(.L_x_2930) ;  /* 0x000002b000017945 */ /* 0x000fd80003800000 */
[----:B------:R-:W-:Y:S05]  /*1f40*/  @!P5 BRA `(.L_x_2931) ;  /* 0x0000000000a4d947 */ /* 0x000fea0003800000 */
[----:B------:R-:W-:Y:S01]  /*1f50*/  ISETP.NE.AND P5, PT, R149, RZ, PT ;  /* 0x000000ff9500720c */ /* 0x000fe20003fa5270 */
[----:B------:R-:W0:Y:S03]  /*1f60*/  LDC.64 R144, c[0x0][0x2b8] ;  /* 0x0000ae00ff907b82 */ /* 0x000e260000000a00 */
[----:B-----5:R-:W-:Y:S02]  /*1f70*/  FSEL R172, R211, RZ, !P5 ;  /* 0x000000ffd3ac7208 */ /* 0x020fe40006800000 */
[----:B------:R-:W-:-:S04]  /*1f80*/  ISETP.NE.U32.AND P5, PT, RZ, UR8, PT ;  /* 0x00000008ff007c0c */ /* 0x000fc8000bfa5070 */
[----:B------:R-:W-:-:S13]  /*1f90*/  ISETP.NE.AND.EX P5, PT, RZ, UR9, PT, P5 ;  /* 0x00000009ff007c0c */ /* 0x000fda000bfa5350 */
[----:B------:R-:W-:-:S04]  /*1fa0*/  @P5 LEA R168, P6, R215, UR8, 0x4 ;  /* 0x00000008d7a85c11 */ /* 0x000fc8000f8c20ff */
[C---:B------:R-:W-:Y:S02]  /*1fb0*/  @P5 LEA.HI.X R169, R215.reuse, UR9, RZ, 0x4, P6 ;  /* 0x00000009d7a95c11 */ /* 0x040fe4000b0f24ff */
[C---:B------:R-:W-:Y:S01]  /*1fc0*/  LEA R140, P6, R215.reuse, UR10, 0x4 ;  /* 0x0000000ad78c7c11 */ /* 0x040fe2000f8c20ff */
[C---:B0-----:R-:W-:Y:S02]  /*1fd0*/  IMAD.WIDE.U32 R144, R215.reuse, 0x10, R144 ;  /* 0x00000010d7907825 */ /* 0x041fe400078e0090 */
[----:B------:R0:W5:Y:S01]  /*1fe0*/  @P5 LDG.E.128 R128, desc[UR4][R168.64] ;  /* 0x00000004a8805981 */ /* 0x000162000c1e1d00 */
[----:B------:R-:W-:-:S03]  /*1ff0*/  LEA.HI.X R141, R215, UR11, RZ, 0x4, P6 ;  /* 0x0000000bd78d7c11 */ /* 0x000fc6000b0f24ff */
[----:B------:R-:W2:Y:S04]  /*2000*/  LDG.E.128 R144, desc[UR4][R144.64] ;  /* 0x0000000490907981 */ /* 0x000ea8000c1e1d00 */
[----:B------:R-:W3:Y:S02]  /*2010*/  LDG.E.128 R140, desc[UR4][R140.64] ;  /* 0x000000048c8c7981 */ /* 0x000ee4000c1e1d00 */
[C---:B---3--:R-:W-:Y:S01]  /*2020*/  FADD.FTZ R155, -R172.reuse, R140 ;  /* 0x0000008cac9b7221 */ /* 0x048fe20000010100 */
[C---:B------:R-:W-:Y:S01]  /*2030*/  FADD.FTZ R171, -R172.reuse, R141 ;  /* 0x0000008dacab7221 */ /* 0x040fe20000010100 */
[C---:B------:R-:W-:Y:S01]  /*2040*/  FADD.FTZ R211, -R172.reuse, R142 ;  /* 0x0000008eacd37221 */ /* 0x040fe20000010100 */
[----:B------:R-:W-:Y:S01]  /*2050*/  FADD.FTZ R215, -R172, R143 ;  /* 0x0000008facd77221 */ /* 0x000fe20000010100 */
[----:B--2---:R-:W-:Y:S01]  /*2060*/  FMUL.FTZ R172, R7, R144 ;  /* 0x0000009007ac7220 */ /* 0x004fe20000410000 */
[C---:B------:R-:W-:Y:S01]  /*2070*/  FMUL.FTZ R155, R154.reuse, R155 ;  /* 0x0000009b9a9b7220 */ /* 0x040fe20000410000 */
[----:B0-----:R-:W-:Y:S01]  /*2080*/  FMUL.FTZ R168, R154, R171 ;  /* 0x000000ab9aa87220 */ /* 0x001fe20000410000 */
        /* <DEDUP_REMOVED lines=21> */
.L_x_2931:
[----:B------:R-:W-:Y:S05]  /*21e0*/  BSYNC B1 ;  /* 0x0000000000017941 */ /* 0x000fea0003800000 */
.L_x_2930:
        /* <DEDUP_REMOVED lines=20> */
.L_x_2961:
[----:B------:R-:W-:Y:S01]  /*2330*/  ISETP.NE.AND P5, PT, R4, RZ, PT ;  /* 0x000000ff0400720c */ /* 0x000fe20003fa5270 */
[----:B-1----:R-:W-:Y:S01]  /*2340*/  FADD.FTZ R140, R147, R140 ;  /* 0x0000008c938c7221 */ /* 0x002fe20000010000 */
[----:B--2---:R-:W-:Y:S01]  /*2350*/  FADD.FTZ R141, R146, R141 ;  /* 0x0000008d928d7221 */ /* 0x004fe20000010000 */
[----:B------:R-:W-:Y:S02]  /*2360*/  BSSY B1, `(.L_x_2933) ;  /* 0x0000030000017945 */ /* 0x000fe40003800000 */
[----:B-----5:R-:W-:Y:S01]  /*2370*/  FMUL.FTZ R211, R140, UR7 ;  /* 0x000000078cd37c20 */ /* 0x020fe20008410000 */
[----:B------:R-:W-:-:S07]  /*2380*/  FMUL.FTZ R213, R141, UR7 ;  /* 0x000000078dd57c20 */ /* 0x000fce0008410000 */
[----:B------:R-:W-:Y:S05]  /*2390*/  @!P5 BRA `(.L_x_2934) ;  /* 0x0000000000b0d947 */ /* 0x000fea0003800000 */
[----:B------:R-:W-:-:S04]  /*23a0*/  ISETP.NE.AND P5, PT, R149, RZ, PT ;  /* 0x000000ff9500720c */ /* 0x000fc80003fa5270 */
[----:B------:R-:W-:Y:S02]  /*23b0*/  FSEL R140, R211, RZ, !P5 ;  /* 0x000000ffd38c7208 */ /* 0x000fe40006800000 */
        /* <DEDUP_REMOVED lines=14> */
[----:B0-----:R-:W-:-:S04]  /*24a0*/  @P5 LEA R146, P6, R2, UR14, 0x4 ;  /* 0x0000000e02925c11 */ /* 0x001fc8000f8c20ff */
[----:B------:R-:W-:Y:S02]  /*24b0*/  @P5 LEA.HI.X R147, R2, UR15, RZ, 0x4, P6 ;  /* 0x0000000f02935c11 */ /* 0x000fe4000b0f24ff */
[----:B------:R-:W-:-:S04]  /*24c0*/  ISETP.NE.U32.AND P6, PT, RZ, UR8, PT ;  /* 0x00000008ff007c0c */ /* 0x000fc8000bfc5070 */
[----:B------:R-:W-:-:S13]  /*24d0*/  ISETP.NE.AND.EX P6, PT, RZ, UR9, PT, P6 ;  /* 0x00000009ff007c0c */ /* 0x000fda000bfc5360 */
        /* <DEDUP_REMOVED lines=11> */
[----:B0-----:R-:W-:-:S06]  /*2590*/  @P6 IMAD.WIDE.U32 R226, R2, 0x10, R144 ;  /* 0x0000001002e26825 */ /* 0x001fcc00078e0090 */
[----:B------:R-:W0:Y:S01]  /*25a0*/  LDC.64 R144, c[0x0][0x2f8] ;  /* 0x0000be00ff907b82 */ /* 0x000e220000000a00 */
[----:B------:R1:W-:Y:S01]  /*25b0*/  @P6 STG.E.128 desc[UR4][R226.64], R132 ;  /* 0x00000084e2006986 */ /* 0x0003e2000c101d04 */
[----:B------:R-:W-:-:S04]  /*25c0*/  ISETP.NE.U32.AND P6, PT, RZ, UR14, PT ;  /* 0x0000000eff007c0c */ /* 0x000fc8000bfc5070 */
[----:B------:R-:W-:-:S04]  /*25d0*/  ISETP.NE.AND.EX P6, PT, RZ, UR15, PT, P6 ;  /* 0x0000000fff007c0c */ /* 0x000fc8000bfc5360 */
[----:B------:R-:W-:Y:S02]  /*25e0*/  SEL R136, R140, R136, P6 ;  /* 0x000000888c887207 */ /* 0x000fe40003000000 */
[----:B------:R-:W-:Y:S02]  /*25f0*/  SEL R137, R141, R137, P6 ;  /* 0x000000898d897207 */ /* 0x000fe40003000000 */
[----:B------:R-:W-:Y:S02]  /*2600*/  SEL R138, R142, R138, P6 ;  /* 0x0000008a8e8a7207 */ /* 0x000fe40003000000 */
[----:B------:R-:W-:Y:S01]  /*2610*/  SEL R139, R143, R139, P6 ;  /* 0x0000008b8f8b7207 */ /* 0x000fe20003000000 */
[C---:B0-----:R-:W-:Y:S01]  /*2620*/  IMAD.WIDE.U32 R144, R2.reuse, 0x10, R144 ;  /* 0x0000001002907825 */ /* 0x041fe200078e0090 */
[----:B------:R-:W-:-:S04]  /*2630*/  IADD3 R2, R2, 0x20, RZ ;  /* 0x0000002002027810 */ /* 0x000fc80007ffe0ff */
[----:B------:R1:W-:Y:S04]  /*2640*/  STG.E.128 desc[UR4][R144.64], R140 ;  /* 0x0000008c90007986 */ /* 0x0003e8000c101d04 */
[----:B------:R1:W-:Y:S02]  /*2650*/  @P5 STG.E.128 desc[UR4][R146.64], R136 ;  /* 0x0000008892005986 */ /* 0x0003e4000c101d04 */
.L_x_2934:
[----:B------:R-:W-:Y:S05]  /*2660*/  BSYNC B1 ;  /* 0x0000000000017941 */ /* 0x000fea0003800000 */
.L_x_2933:
[----:B------:R-:W-:Y:S01]  /*2670*/  ISETP.NE.AND P5, PT, R0, RZ, PT ;  /* 0x000000ff0000720c */ /* 0x000fe20003fa5270 */
[----:B------:R-:W-:-:S12]  /*2680*/  BSSY B1, `(.L_x_2935) ;  /* 0x000002e000017945 */ /* 0x000fd80003800000 */
[----:B------:R-:W-:Y:S05]  /*2690*/  @!P5 BRA `(.L_x_2936) ;  /* 0x0000000000b0d947 */ /* 0x000fea0003800000 */
[----:B------:R-:W-:-:S04]  /*26a0*/  ISETP.NE.AND P5, PT, R149, RZ, PT ;  /* 0x000000ff9500720c */ /* 0x000fc80003fa5270 */
[----:B-1----:R-:W-:Y:S02]  /*26b0*/  FSEL R142, R211, RZ, !P5 ;  /* 0x000000ffd38e7208 */ /* 0x002fe40006800000 */
        /* <DEDUP_REMOVED lines=14> */
[----:B------:R-:W1:Y:S01]  /*27a0*/  LDC.64 R144, c[0x0][0x2f8] ;  /* 0x0000be00ff907b82 */ /* 0x000e620000000a00 */
        /* <DEDUP_REMOVED lines=8> */
[----:B------:R-:W-:Y:S01]  /*2830*/  ISETP.NE.U32.AND P6, PT, RZ, UR12, PT ;  /* 0x0000000cff007c0c */ /* 0x000fe2000bfc5070 */
[----:B-1----:R-:W-:-:S03]  /*2840*/  IMAD.WIDE.U32 R144, R2, 0x10, R144 ;  /* 0x0000001002907825 */ /* 0x002fc600078e0090 */
[----:B------:R-:W-:-:S04]  /*2850*/  ISETP.NE.AND.EX P6, PT, RZ, UR13, PT, P6 ;  /* 0x0000000dff007c0c */ /* 0x000fc8000bfc5360 */
[----:B------:R-:W-:Y:S02]  /*2860*/  SEL R132, R140, R132, P6 ;  /* 0x000000848c847207 */ /* 0x000fe40003000000 */
[----:B------:R-:W-:Y:S02]  /*2870*/  SEL R133, R141, R133, P6 ;  /* 0x000000858d857207 */ /* 0x000fe40003000000 */
[----:B------:R-:W-:Y:S02]  /*2880*/  SEL R134, R142, R134, P6 ;  /* 0x000000868e867207 */ /* 0x000fe40003000000 */
[----:B------:R-:W-:-:S03]  /*2890*/  SEL R135, R143, R135, P6 ;  /* 0x000000878f877207 */ /* 0x000fc60003000000 */
[----:B------:R-:W0:Y:S02]  /*28a0*/  @P6 LDC.64 R226, c[0x0][0x308] ;  /* 0x0000c200ffe26b82 */ /* 0x000e240000000a00 */
[C---:B0-----:R-:W-:Y:S01]  /*28b0*/  @P6 IMAD.WIDE.U32 R226, R2.reuse, 0x10, R226 ;  /* 0x0000001002e26825 */ /* 0x041fe200078e00e2 */
[----:B------:R-:W-:-:S04]  /*28c0*/  IADD3 R2, R2, 0x20, RZ ;  /* 0x0000002002027810 */ /* 0x000fc80007ffe0ff */
[----:B------:R2:W-:Y:S01]  /*28d0*/  @P6 STG.E.128 desc[UR4][R226.64], R132 ;  /* 0x00000084e2006986 */ /* 0x0005e2000c101d04 */
[----:B------:R-:W-:-:S03]  /*28e0*/  ISETP.NE.U32.AND P6, PT, RZ, UR14, PT ;  /* 0x0000000eff007c0c */ /* 0x000fc6000bfc5070 */
[----:B------:R2:W-:Y:S01]  /*28f0*/  STG.E.128 desc[UR4][R144.64], R140 ;  /* 0x0000008c90007986 */ /* 0x0005e2000c101d04 */
[----:B------:R-:W-:-:S04]  /*2900*/  ISETP.NE.AND.EX P6, PT, RZ, UR15, PT, P6 ;  /* 0x0000000fff007c0c */ /* 0x000fc8000bfc5360 */
[----:B------:R-:W-:Y:S02]  /*2910*/  SEL R136, R140, R136, P6 ;  /* 0x000000888c887207 */ /* 0x000fe40003000000 */
[----:B------:R-:W-:Y:S02]  /*2920*/  SEL R137, R141, R137, P6 ;  /* 0x000000898d897207 */ /* 0x000fe40003000000 */
[----:B------:R-:W-:Y:S02]  /*2930*/  SEL R138, R142, R138, P6 ;  /* 0x0000008a8e8a7207 */ /* 0x000fe40003000000 */
[----:B------:R-:W-:-:S05]  /*2940*/  SEL R139, R143, R139, P6 ;  /* 0x0000008b8f8b7207 */ /* 0x000fca0003000000 */
[----:B------:R2:W-:Y:S02]  /*2950*/  @P5 STG.E.128 desc[UR4][R146.64], R136 ;  /* 0x0000008892005986 */ /* 0x0005e4000c101d04 */
.L_x_2936:
[----:B------:R-:W-:Y:S05]  /*2960*/  BSYNC B1 ;  /* 0x0000000000017941 */ /* 0x000fea0003800000 */
.L_x_2935:
[----:B------:R-:W-:Y:S04]  /*2970*/  BSSY B1, `(.L_x_2937) ;  /* 0x000002e000017945 */ /* 0x000fe80003800000 */
[----:B------:R-:W-:Y:S05]  /*2980*/  @!P0 BRA `(.L_x_2938) ;  /* 0x0000000000b08947 */ /* 0x000fea0003800000 */
[----:B------:R-:W-:-:S04]  /*2990*/  ISETP.NE.AND P5, PT, R149, RZ, PT ;  /* 0x000000ff9500720c */ /* 0x000fc80003fa5270 */
[----:B-12---:R-:W-:Y:S02]  /*29a0*/  FSEL R142, R211, RZ, !P5 ;  /* 0x000000ffd38e7208 */ /* 0x006fe40006800000 */
        /* <DEDUP_REMOVED lines=42> */
.L_x_2938:
[----:B------:R-:W-:Y:S05]  /*2c50*/  BSYNC B1 ;  /* 0x0000000000017941 */ /* 0x000fea0003800000 */
.L_x_2937:
[----:B------:R-:W-:Y:S04]  /*2c60*/  BSSY B1, `(.L_x_2939) ;  /* 0x000002e000017945 */ /* 0x000fe80003800000 */
[----:B------:R-:W-:Y:S05]  /*2c70*/  @!P1 BRA `(.L_x_2940) ;  /* 0x0000000000b09947 */ /* 0x000fea0003800000 */
[----:B------:R-:W-:-:S04]  /*2c80*/  ISETP.NE.AND P5, PT, R149, RZ, PT ;  /* 0x000000ff9500720c */ /* 0x000fc80003fa5270 */
[----:B-123--:R-:W-:Y:S02]  /*2c90*/  FSEL R142, R211, RZ, !P5 ;  /* 0x000000ffd38e7208 */ /* 0x00efe40006800000 */
        /* <DEDUP_REMOVED lines=42> */
.L_x_2940:
[----:B------:R-:W-:Y:S05]  /*2f40*/  BSYNC B1 ;  /* 0x0000000000017941 */ /* 0x000fea0003800000 */
.L_x_2939:
[----:B------:R-:W-:Y:S04]  /*2f50*/  BSSY B1, `(.L_x_2941) ;  /* 0x000002e000017945 */ /* 0x000fe80003800000 */
[----:B------:R-:W-:Y:S05]  /*2f60*/  @!P2 BRA `(.L_x_2942) ;  /* 0x0000000000b0a947 */ /* 0x000fea0003800000 */
[----:B------:R-:W-:-:S04]  /*2f70*/  ISETP.NE.AND P5, PT, R149, RZ, PT ;  /* 0x000000ff9500720c */ /* 0x000fc80003fa5270 */
[----:B-1234-:R-:W-:Y:S02]  /*2f80*/  FSEL R142, R211, RZ, !P5 ;  /* 0x000000ffd38e7208 */ /* 0x01efe40006800000 */
        /* <DEDUP_REMOVED lines=42> */
.L_x_2942:
[----:B------:R-:W-:Y:S05]  /*3230*/  BSYNC B1 ;  /* 0x0000000000017941 */ /* 0x000fea0003800000 */
.L_x_2941:
[----:B------:R-:W-:Y:S04]  /*3240*/  BSSY B1, `(.L_x_2943) ;  /* 0x000002e000017945 */ /* 0x000fe80003800000 */
[----:B------:R-:W-:Y:S05]  /*3250*/  @!P3 BRA `(.L_x_2944) ;  /* 0x0000000000b0b947 */ /* 0x000fea0003800000 */
[----:B------:R-:W-:-:S04]  /*3260*/  ISETP.NE.AND P5, PT, R149, RZ, PT ;  /* 0x000000ff9500720c */ /* 0x000fc80003fa5270 */
[----:B01234-:R-:W-:Y:S02]  /*3270*/  FSEL R142, R211, RZ, !P5 ;  /* 0x000000ffd38e7208 */ /* 0x01ffe40006800000 */
        /* <DEDUP_REMOVED lines=14> */
[----:B------:R-:W0:Y:S01]  /*3360*/  LDC.64 R144, c[0x0][0x2f8] ;  /* 0x0000be00ff907b82 */ /* 0x000e220000000a00 */
[----:B------:R-:W-:-:S04]  /*3370*/  @P5 LEA R146, P6, R2, UR14, 0x4 ;  /* 0x0000000e02925c11 */ /* 0x000fc8000f8c20ff */
        /* <DEDUP_REMOVED lines=8> */
[----:B0-----:R-:W-:-:S03]  /*3400*/  IMAD.WIDE.U32 R144, R2, 0x10, R144 ;  /* 0x0000001002907825 */ /* 0x001fc600078e0090 */
        /* <DEDUP_REMOVED lines=17> */
.L_x_2944:
[----:B------:R-:W-:Y:S05]  /*3520*/  BSYNC B1 ;  /* 0x0000000000017941 */ /* 0x000fea0003800000 */
.L_x_2943:
        /* <DEDUP_REMOVED lines=46> */
.L_x_2946:
[----:B------:R-:W-:Y:S05]  /*3810*/  BSYNC B1 ;  /* 0x0000000000017941 */ /* 0x000fea0003800000 */
.L_x_2945:
[----:B------:R-:W-:Y:S01]  /*3820*/  ISETP.NE.AND P5, PT, R152, RZ, PT ;  /* 0x000000ff9800720c */ /* 0x000fe20003fa5270 */
[----:B------:R-:W-:-:S12]  /*3830*/  BSSY B1, `(.L_x_2947) ;  /* 0x000002d000017945 */ /* 0x000fd80003800000 */
        /* <DEDUP_REMOVED lines=41> */
[----:B0-----:R-:W-:-:S05]  /*3ad0*/  IMAD.WIDE.U32 R146, R2, 0x10, R146 ;  /* 0x0000001002927825 */ /* 0x001fca00078e0092 */
[----:B------:R1:W-:Y:S04]  /*3ae0*/  STG.E.128 desc[UR4][R146.64], R140 ;  /* 0x0000008c92007986 */ /* 0x0003e8000c101d04 */
[----:B------:R1:W-:Y:S02]  /*3af0*/  @P5 STG.E.128 desc[UR4][R144.64], R136 ;  /* 0x0000008890005986 */ /* 0x0003e4000c101d04 */
.L_x_2948:
[----:B------:R-:W-:Y:S05]  /*3b00*/  BSYNC B1 ;  /* 0x0000000000017941 */ /* 0x000fea0003800000 */
.L_x_2947:
[----:B01234-:R-:W0:Y:S02]  /*3b10*/  LDC.64 R140, c[0x0][0x210] ;  /* 0x00008400ff8c7b82 */ /* 0x01fe240000000a00 */
[----:B0-----:R-:W-:-:S04]  /*3b20*/  LEA R150, R140, R150, 0x2 ;  /* 0x000000968c967211 */ /* 0x001fc800078e10ff */
[----:B------:R-:W-:-:S13]  /*3b30*/  ISETP.GE.AND P5, PT, R150, R141, PT ;  /* 0x0000008d9600720c */ /* 0x000fda0003fa6270 */
[----:B------:R-:W-:Y:S05]  /*3b40*/  @!P5 BRA `(.L_x_2949) ;  /* 0xffffffcc00c8d947 */ /* 0x000fea000383ffff */
.L_x_2915:
[----:B------:R-:W-:Y:S05]  /*3b50*/  BSYNC B0 ;  /* 0x0000000000007941 */ /* 0x000fea0003800000 */
.L_x_2914:
[----:B------:R-:W0:Y:S01]  /*3b60*/  S2R R96, SR_TID.X ;  /* 0x0000000000607919 */ /* 0x000e220000002100 */
[----:B------:R-:W-:Y:S01]  /*3b70*/  MOV R0, 0x400 ;  /* 0x0000040000007802 */ /* 0x000fe20000000f00 */
[----:B------:R-:W-:Y:S05]  /*3b80*/  WARPSYNC.ALL ;  /* 0x0000000000007948 */ /* 0x000fea0003800000 */
[----:B------:R-:W1:Y:S01]  /*3b90*/  S2R R3, SR_CgaCtaId ;  /* 0x0000000000037919 */ /* 0x000e620000008800 */
[----:B------:R-:W-:Y:S01]  /*3ba0*/  ULDC.64 UR16, c[0x0][0x2d8] ;  /* 0x0000b60000107ab9 */ /* 0x000fe20000000a00 */
[----:B------:R-:W-:Y:S01]  /*3bb0*/  ULDC.64 UR18, c[0x0][0x2d0] ;  /* 0x0000b40000127ab9 */ /* 0x000fe20000000a00 */
[----:B0-----:R-:W-:-:S02]  /*3bc0*/  SHF.R.U32.HI R2, RZ, 0x5, R96 ;  /* 0x00000005ff027819 */ /* 0x001fc40000011660 */
[----:B------:R-:W-:Y:S02]  /*3bd0*/  LOP3.LUT R5, R96, 0x1f, RZ, 0xc0, !PT ;  /* 0x0000001f60057812 */ /* 0x000fe400078ec0ff */
[----:B-1----:R-:W-:Y:S02]  /*3be0*/  LEA R3, R3, R0, 0x18 ;  /* 0x0000000003037211 */ /* 0x002fe400078ec0ff */
[----:B------:R-:W-:Y:S02]  /*3bf0*/  PRMT R0, R2, 0x2104, R5 ;  /* 0x0000210402007816 */ /* 0x000fe40000000005 */
[-C--:B-----5:R-:W-:Y:S02]  /*3c00*/  LEA R6, R96, R3.reuse, 0x2 ;  /* 0x0000000360067211 */ /* 0x0a0fe400078e10ff */
[----:B------:R-:W-:-:S05]  /*3c10*/  LEA R0, R0, R3, 0x4 ;  /* 0x0000000300007211 */ /* 0x000fca00078e20ff */
[----:B------:R0:W-:Y:S04]  /*3c20*/  STS.128 [R0], R64 ;  /* 0x0000004000007388 */ /* 0x0001e80000000c00 */
        /* <DEDUP_REMOVED lines=70> */
[----:B------:R-:W-:Y:S01]  /*4090*/  STS.128 [R0], R36 ;  /* 0x0000002400007388 */ /* 0x000fe20000000c00 */
[----:B------:R-:W-:-:S03]  /*40a0*/  FADD.FTZ R31, R10, R31 ;  /* 0x0000001f0a1f7221 */ /* 0x000fc60000010000 */
[----:B------:R-:W-:Y:S01]  /*40b0*/  STS.128 [R0+0x200], R104 ;  /* 0x0002006800007388 */ /* 0x000fe20000000c00 */
[----:B------:R-:W-:-:S03]  /*40c0*/  FADD.FTZ R11, R11, R34 ;  /* 0x000000220b0b7221 */ /* 0x000fc60000010000 */
[----:B------:R0:W-:Y:S01]  /*40d0*/  STS.128 [R0+0x400], R40 ;  /* 0x0004002800007388 */ /* 0x0001e20000000c00 */
[----:B------:R-:W-:-:S03]  /*40e0*/  FADD.FTZ R33, R12, R33 ;  /* 0x000000210c217221 */ /* 0x000fc60000010000 */
[----:B------:R1:W-:Y:S01]  /*40f0*/  STS.128 [R0+0x600], R44 ;  /* 0x0006002c00007388 */ /* 0x0003e20000000c00 */
[----:B------:R-:W-:-:S03]  /*4100*/  FADD.FTZ R13, R13, R64 ;  /* 0x000000400d0d7221 */ /* 0x000fc60000010000 */
[----:B------:R-:W-:Y:S04]  /*4110*/  STS.128 [R0+0x800], R48 ;  /* 0x0008003000007388 */ /* 0x000fe80000000c00 */
[----:B------:R-:W-:Y:S04]  /*4120*/  STS.128 [R0+0xa00], R52 ;  /* 0x000a003400007388 */ /* 0x000fe80000000c00 */
[----:B------:R-:W-:Y:S01]  /*4130*/  STS.128 [R0+0xc00], R56 ;  /* 0x000c003800007388 */ /* 0x000fe20000000c00 */
[----:B0-----:R-:W-:Y:S01]  /*4140*/  IMAD R41, R66, R153, RZ ;  /* 0x0000009942297224 */ /* 0x001fe200078e02ff */
[----:B------:R-:W-:-:S02]  /*4150*/  IADD3 R153, R153, 0x7f, -R96 ;  /* 0x0000007f99997810 */ /* 0x000fc40007ffe860 */
[----:B------:R-:W-:Y:S01]  /*4160*/  STS.128 [R0+0xe00], R60 ;  /* 0x000e003c00007388 */ /* 0x000fe20000000c00 */
[----:B------:R-:W-:Y:S01]  /*4170*/  BAR.SYNC.DEFER_BLOCKING 0x0 ;  /* 0x0000000000007b1d */ /* 0x000fe20000010000 */
[----:B------:R-:W-:Y:S02]  /*4180*/  IADD3 R42, P0, R41, R96, RZ ;  /* 0x00000060292a7210 */ /* 0x000fe40007f1e0ff */
[C---:B------:R-:W-:Y:S02]  /*4190*/  LOP3.LUT P5, RZ, R153.reuse, 0xffffff80, RZ, 0xc0, !PT ;  /* 0xffffff8099ff7812 */ /* 0x040fe400078ac0ff */
[----:B------:R-:W-:Y:S02]  /*41a0*/  IADD3.X R43, RZ, RZ, RZ, P0, !PT ;  /* 0x000000ffff2b7210 */ /* 0x000fe400007fe4ff */
[----:B------:R-:W-:Y:S02]  /*41b0*/  ISETP.GE.U32.AND P4, PT, R153, 0x180, PT ;  /* 0x000001809900780c */ /* 0x000fe40003f86070 */
[----:B------:R-:W-:-:S02]  /*41c0*/  SHF.L.U64.HI R43, R42, 0x2, R43 ;  /* 0x000000022a2b7819 */ /* 0x000fc4000001022b */
[----:B------:R-:W-:Y:S02]  /*41d0*/  SHF.L.U32 R42, R42, 0x2, RZ ;  /* 0x000000022a2a7819 */ /* 0x000fe400000006ff */
[----:B------:R-:W-:Y:S02]  /*41e0*/  ISETP.GE.U32.AND P3, PT, R153, 0x200, PT ;  /* 0x000002009900780c */ /* 0x000fe40003f66070 */
[C---:B-1----:R-:W-:Y:S02]  /*41f0*/  IADD3 R44, P0, R42.reuse, UR16, RZ ;  /* 0x000000102a2c7c10 */ /* 0x042fe4000ff1e0ff */
[----:B------:R-:W-:Y:S02]  /*4200*/  IADD3 R42, P1, R42, UR18, RZ ;  /* 0x000000122a2a7c10 */ /* 0x000fe4000ff3e0ff */
[----:B------:R-:W-:Y:S02]  /*4210*/  IADD3.X R45, R43, UR17, RZ, P0, !PT ;  /* 0x000000112b2d7c10 */ /* 0x000fe400087fe4ff */
[----:B------:R-:W-:-:S02]  /*4220*/  @P5 MOV R2, R44 ;  /* 0x0000002c00025202 */ /* 0x000fc40000000f00 */
[-C--:B------:R-:W-:Y:S01]  /*4230*/  @P5 MOV R3, R45.reuse ;  /* 0x0000002d00035202 */ /* 0x080fe20000000f00 */
[----:B------:R-:W0:Y:S01]  /*4240*/  LDS R4, [R6] ;  /* 0x0000000006047984 */ /* 0x000e220000000800 */
[----:B------:R-:W-:Y:S02]  /*4250*/  IADD3.X R43, R43, UR19, RZ, P1, !PT ;  /* 0x000000132b2b7c10 */ /* 0x000fe40008ffe4ff */
[C---:B------:R-:W-:Y:S01]  /*4260*/  ISETP.GE.U32.AND P0, PT, R153.reuse, 0x100, PT ;  /* 0x000001009900780c */ /* 0x040fe20003f06070 */
[----:B------:R-:W1:Y:S01]  /*4270*/  LDS R35, [R6+0x1000] ;  /* 0x0010000006237984 */ /* 0x000e620000000800 */
[----:B------:R-:W-:Y:S02]  /*4280*/  @P5 IADD3 R44, P1, R44, 0x200, RZ ;  /* 0x000002002c2c5810 */ /* 0x000fe40007f3e0ff */
[----:B------:R-:W-:Y:S01]  /*4290*/  ISETP.GE.U32.AND P2, PT, R153, 0x280, PT ;  /* 0x000002809900780c */ /* 0x000fe20003f46070 */
[----:B------:R-:W2:Y:S01]  /*42a0*/  LDS R37, [R6+0x2000] ;  /* 0x0020000006257984 */ /* 0x000ea20000000800 */
[----:B------:R-:W-:-:S02]  /*42b0*/  @P5 IADD3.X R45, RZ, R45, RZ, P1, !PT ;  /* 0x0000002dff2d5210 */ /* 0x000fc40000ffe4ff */
[----:B------:R-:W-:Y:S01]  /*42c0*/  ISETP.GE.U32.AND P1, PT, R153, 0x300, PT ;  /* 0x000003009900780c */ /* 0x000fe20003f26070 */
        /* <DEDUP_REMOVED lines=137> */
.L_x_2932:
        /* <DEDUP_REMOVED lines=8> */
.L_x_2951:
[----:B------:R-:W-:Y:S05]  /*4be0*/  BSYNC B1 ;  /* 0x0000000000017941 */ /* 0x000fea0003800000 */
.L_x_2950:
        /* <DEDUP_REMOVED lines=8> */
.L_x_2952:
[----:B------:R-:W-:Y:S01]  /*4c70*/  FADD.FTZ R140, R140, R213 ;  /* 0x000000d58c8c7221 */ /* 0x000fe20000010000 */
[----:B------:R-:W-:-:S04]  /*4c80*/  HFMA2.MMA R217, -RZ, RZ, 0, 1.1920928955078125e-07 ;  /* 0x00000002ffd97435 */ /* 0x000fc800000001ff */
[----:B------:R-:W-:Y:S02]  /*4c90*/  MOV R228, R140 ;  /* 0x0000008c00e47202 */ /* 0x000fe40000000f00 */
[----:B------:R-:W-:-:S07]  /*4ca0*/  MOV R141, R215 ;  /* 0x000000d7008d7202 */ /* 0x000fce0000000f00 */
[----:B------:R-:W-:Y:S05]  /*4cb0*/  WARPSYNC.COLLECTIVE R211, `(.L_x_2953) ;  /* 0x00000000d3087348 */ /* 0x000fea0003c00000 */
[----:B------:R0:W1:Y:S02]  /*4cc0*/  SHFL.BFLY P5, R215, R228, R217, R230 ;  /* 0x0c0000d9e4d77389 */ /* 0x00006400000a00e6 */
[----:B01----:R-:W-:Y:S01]  /*4cd0*/  ENDCOLLECTIVE ;  /* 0x000000000000791b */ /* 0x003fe20003800000 */
.L_x_2953:
[----:B------:R-:W-:-:S05]  /*4ce0*/  FADD.FTZ R141, R141, R226 ;  /* 0x000000e28d8d7221 */ /* 0x000fca0000010000 */
[----:B------:R-:W-:Y:S02]  /*4cf0*/  MOV R228, R141 ;  /* 0x0000008d00e47202 */ /* 0x000fe40000000f00 */
[----:B------:R-:W-:-:S07]  /*4d00*/  MOV R143, R215 ;  /* 0x000000d7008f7202 */ /* 0x000fce0000000f00 */
[----:B------:R-:W-:Y:S05]  /*4d10*/  WARPSYNC.COLLECTIVE R211, `(.L_x_2954) ;  /* 0x00000000d3087348 */ /* 0x000fea0003c00000 */
[----:B------:R0:W1:Y:S02]  /*4d20*/  SHFL.BFLY P5, R215, R228, R217, R230 ;  /* 0x0c0000d9e4d77389 */ /* 0x00006400000a00e6 */
[----:B01----:R-:W-:Y:S01]  /*4d30*/  ENDCOLLECTIVE ;  /* 0x000000000000791b */ /* 0x003fe20003800000 */
.L_x_2954:
[----:B------:R-:W-:Y:S01]  /*4d40*/  FADD.FTZ R143, R140, R143 ;  /* 0x0000008f8c8f7221 */ /* 0x000fe20000010000 */
[----:B------:R-:W-:-:S04]  /*4d50*/  HFMA2.MMA R217, -RZ, RZ, 0, 2.384185791015625e-07 ;  /* 0x00000004ffd97435 */ /* 0x000fc800000001ff */
[----:B------:R-:W-:Y:S02]  /*4d60*/  MOV R228, R143 ;  /* 0x0000008f00e47202 */ /* 0x000fe40000000f00 */
[----:B------:R-:W-:-:S07]  /*4d70*/  MOV R142, R215 ;  /* 0x000000d7008e7202 */ /* 0x000fce0000000f00 */
[----:B------:R-:W-:Y:S05]  /*4d80*/  WARPSYNC.COLLECTIVE R211, `(.L_x_2955) ;  /* 0x00000000d3087348 */ /* 0x000fea0003c00000 */
[----:B------:R0:W1:Y:S02]  /*4d90*/  SHFL.BFLY P5, R215, R228, R217, R230 ;  /* 0x0c0000d9e4d77389 */ /* 0x00006400000a00e6 */
[----:B01----:R-:W-:Y:S01]  /*4da0*/  ENDCOLLECTIVE ;  /* 0x000000000000791b */ /* 0x003fe20003800000 */
.L_x_2955:
[----:B------:R-:W-:-:S05]  /*4db0*/  FADD.FTZ R142, R141, R142 ;  /* 0x0000008e8d8e7221 */ /* 0x000fca0000010000 */
[----:B------:R-:W-:Y:S02]  /*4dc0*/  MOV R228, R142 ;  /* 0x0000008e00e47202 */ /* 0x000fe40000000f00 */
[----:B------:R-:W-:-:S07]  /*4dd0*/  MOV R144, R215 ;  /* 0x000000d700907202 */ /* 0x000fce0000000f00 */
[----:B------:R-:W-:Y:S05]  /*4de0*/  WARPSYNC.COLLECTIVE R211, `(.L_x_2956) ;  /* 0x00000000d3087348 */ /* 0x000fea0003c00000 */
[----:B------:R0:W1:Y:S02]  /*4df0*/  SHFL.BFLY P5, R215, R228, R217, R230 ;  /* 0x0c0000d9e4d77389 */ /* 0x00006400000a00e6 */
[----:B01----:R-:W-:Y:S01]  /*4e00*/  ENDCOLLECTIVE ;  /* 0x000000000000791b */ /* 0x003fe20003800000 */
.L_x_2956:
[----:B------:R-:W-:Y:S01]  /*4e10*/  FADD.FTZ R144, R143, R144 ;  /* 0x000000908f907221 */ /* 0x000fe20000010000 */
[----:B------:R-:W-:-:S04]  /*4e20*/  HFMA2.MMA R217, -RZ, RZ, 0, 4.76837158203125e-07 ;  /* 0x00000008ffd97435 */ /* 0x000fc800000001ff */
[----:B------:R-:W-:Y:S02]  /*4e30*/  MOV R228, R144 ;  /* 0x0000009000e47202 */ /* 0x000fe40000000f00 */
[----:B------:R-:W-:-:S07]  /*4e40*/  MOV R145, R215 ;  /* 0x000000d700917202 */ /* 0x000fce0000000f00 */
[----:B------:R-:W-:Y:S05]  /*4e50*/  WARPSYNC.COLLECTIVE R211, `(.L_x_2957) ;  /* 0x00000000d3087348 */ /* 0x000fea0003c00000 */
[----:B------:R0:W1:Y:S02]  /*4e60*/  SHFL.BFLY P5, R215, R228, R217, R230 ;  /* 0x0c0000d9e4d77389 */ /* 0x00006400000a00e6 */
[----:B01----:R-:W-:Y:S01]  /*4e70*/  ENDCOLLECTIVE ;  /* 0x000000000000791b */ /* 0x003fe20003800000 */
.L_x_2957:
[----:B------:R-:W-:-:S05]  /*4e80*/  FADD.FTZ R145, R142, R145 ;  /* 0x000000918e917221 */ /* 0x000fca0000010000 */
[----:B------:R-:W-:Y:S02]  /*4e90*/  MOV R228, R145 ;  /* 0x0000009100e47202 */ /* 0x000fe40000000f00 */
[----:B------:R-:W-:-:S07]  /*4ea0*/  MOV R147, R215 ;  /* 0x000000d700937202 */ /* 0x000fce0000000f00 */
[----:B------:R-:W-:Y:S05]  /*4eb0*/  WARPSYNC.COLLECTIVE R211, `(.L_x_2958) ;  /* 0x00000000d3087348 */ /* 0x000fea0003c00000 */
[----:B------:R0:W1:Y:S02]  /*4ec0*/  SHFL.BFLY P5, R215, R228, R217, R230 ;  /* 0x0c0000d9e4d77389 */ /* 0x00006400000a00e6 */
[----:B01----:R-:W-:Y:S01]  /*4ed0*/  ENDCOLLECTIVE ;  /* 0x000000000000791b */ /* 0x003fe20003800000 */
.L_x_2958:
[----:B------:R-:W-:Y:S01]  /*4ee0*/  FADD.FTZ R147, R144, R147 ;  /* 0x0000009390937221 */ /* 0x000fe20000010000 */
[----:B------:R-:W-:-:S04]  /*4ef0*/  HFMA2.MMA R217, -RZ, RZ, 0, 9.5367431640625e-07 ;  /* 0x00000010ffd97435 */ /* 0x000fc800000001ff */
[----:B------:R-:W-:Y:S02]  /*4f00*/  MOV R228, R147 ;  /* 0x0000009300e47202 */ /* 0x000fe40000000f00 */
[----:B------:R-:W-:-:S07]  /*4f10*/  MOV R146, R215 ;  /* 0x000000d700927202 */ /* 0x000fce0000000f00 */
[----:B------:R-:W-:Y:S05]  /*4f20*/  WARPSYNC.COLLECTIVE R211, `(.L_x_2959) ;  /* 0x00000000d3087348 */ /* 0x000fea0003c00000 */
[----:B------:R0:W1:Y:S02]  /*4f30*/  SHFL.BFLY P5, R215, R228, R217, R230 ;  /* 0x0c0000d9e4d77389 */ /* 0x00006400000a00e6 */
[----:B01----:R-:W-:Y:S01]  /*4f40*/  ENDCOLLECTIVE ;  /* 0x000000000000791b */ /* 0x003fe20003800000 */
.L_x_2959:
[----:B------:R-:W-:-:S05]  /*4f50*/  FADD.FTZ R146, R145, R146 ;  /* 0x0000009291927221 */ /* 0x000fca0000010000 */
[----:B------:R-:W-:Y:S02]  /*4f60*/  MOV R228, R146 ;  /* 0x0000009200e47202 */ /* 0x000fe40000000f00 */
[----:B------:R-:W-:-:S07]  /*4f70*/  MOV R140, R215 ;  /* 0x000000d7008c7202 */ /* 0x000fce0000000f00 */
[----:B------:R-:W-:Y:S05]  /*4f80*/  WARPSYNC.COLLECTIVE R211, `(.L_x_2960) ;  /* 0x00000000d3087348 */ /* 0x000fea0003c00000 */
[----:B------:R0:W1:Y:S02]  /*4f90*/  SHFL.BFLY P5, R215, R228, R217, R230 ;  /* 0x0c0000d9e4d77389 */ /* 0x00006400000a00e6 */
[----:B01----:R-:W-:Y:S01]  /*4fa0*/  ENDCOLLECTIVE ;  /* 0x000000000000791b */ /* 0x003fe20003800000 */
.L_x_2960:
[----:B------:R-:W-:Y:S01]  /*4fb0*/  MOV R141, R215 ;  /* 0x000000d7008d7202 */ /* 0x000fe20000000f00 */
[----:B------:R-:W-:Y:S06]  /*4fc0*/  BRA `(.L_x_2961) ;  /* 0xffffffd000d87947 */ /* 0x000fec000383ffff */
.L_x_2962:
        /* <DEDUP_REMOVED lines=11> */
.L_x_3816:


//--------------------- .text._ZN10layer_norm31ln_parallel_residual_bwd_kernelINS_13Kernel_traitsI6__halfffffjLj1024ELj1ELj4ELj1ELj16ENS_18Kernel_traits_baseILj1024ES2_ffffjLj128EEEEELb0ELb1ELb1EEEvNS_9BwdParamsE --------------------------
	.section	.text._ZN10layer_norm31ln_parallel_residual_bwd_kernelINS_13Kernel_traitsI6__halfffffjLj1024ELj1ELj4ELj1ELj16ENS_18Kernel_traits_baseILj1024ES2_ffffjLj128EEEEELb0ELb1ELb1EEEvNS_9BwdParamsE,"ax",@progbits
	.align	128
        .global         _ZN10layer_norm31ln_parallel_residual_bwd_kernelINS_13Kernel_traitsI6__halfffffjLj1024ELj1ELj4ELj1ELj16ENS_18Kernel_traits_baseILj1024ES2_ffffjLj128EEEEELb0ELb1ELb1EEEvNS_9BwdParamsE
        .type           _ZN10layer_norm31ln_parallel_residual_bwd_kernelINS_13Kernel_traitsI6__halfffffjLj1024ELj1ELj4ELj1ELj16ENS_18Kernel_traits_baseILj1024ES2_ffffjLj128EEEEELb0ELb1ELb1EEEvNS_9BwdParamsE,@function
        .size           _ZN10layer_norm31ln_parallel_residual_bwd_kernelINS_13Kernel_traitsI6__halfffffjLj1024ELj1ELj4ELj1ELj16ENS_18Kernel_traits_baseILj1024ES2_ffffjLj128EEEEELb0ELb1ELb1EEEvNS_9BwdParamsE,(.L_x_3817 - _ZN10layer_norm31ln_parallel_residual_bwd_kernelINS_13Kernel_traitsI6__halfffffjLj1024ELj1ELj4ELj1ELj16ENS_18Kernel_traits_baseILj1024ES2_ffffjLj128EEEEELb0ELb1ELb1EEEvNS_9BwdParamsE)
        .other          _ZN10layer_norm31ln_parallel_residual_bwd_kernelINS_13Kernel_traitsI6__halfffffjLj1024ELj1ELj4ELj1ELj16ENS_18Kernel_traits_baseILj1024ES2_ffffjLj128EEEEELb0ELb1ELb1EEEvNS_9BwdParamsE,@"STO_CUDA_ENTRY STV_DEFAULT"
_ZN10layer_norm31ln_parallel_residual_bwd_kernelINS_13Kernel_traitsI6__halfffffjLj1024ELj1ELj4ELj1ELj16ENS_18Kernel_traits_baseILj1024ES2_ffffjLj128EEEEELb0ELb1ELb1EEEvNS_9BwdParamsE:
.text._ZN10layer_norm31ln_parallel_residual_bwd_kernelINS_13Kernel_traitsI6__halfffffjLj1024ELj1ELj4ELj1ELj16ENS_18Kernel_traits_baseILj1024ES2_ffffjLj128EEEEELb0ELb1ELb1EEEvNS_9BwdParamsE:
        /* <DEDUP_REMOVED lines=49> */
.L_x_2964:
[----:B------:R-:W-:Y:S01]  /*0310*/  SHF.L.U32 R0, R170, 0x3, RZ ;  /* 0x00000003aa007819 */ /* 0x000fe200000006ff */
[----:B------:R-:W-:Y:S01]  /*0320*/  ULDC.64 UR6, c[0x0][0x260] ;  /* 0x0000980000067ab9 */ /* 0x000fe20000000a00 */
[----:B------:R-:W0:Y:S02]  /*0330*/  LDC.U8 R169, c[0x0][0x2a0] ;  /* 0x0000a800ffa97b82 */ /* 0x000e240000000000 */
        /* <DEDUP_REMOVED lines=15> */
[----:B------:R-:W-:-:S02]  /*0430*/  LOP3.LUT R170, R170, 0x1f, RZ, 0xc0, !PT ;  /* 0x0000001faaaa7812 */ /* 0x000fc400078ec0ff */
[----:B------:R-:W-:Y:S02]  /*0440*/  CS2R R4, SRZ ;  /* 0x0000000000047805 */ /* 0x000fe4000001ff00 */
[----:B------:R-:W-:Y:S02]  /*0450*/  ISETP.NE.AND.EX P4, PT, RZ, UR7, PT, P4 ;  /* 0x00000007ff007c0c */ /* 0x000fe4000bf85340 */
[----:B------:R-:W-:Y:S02]  /*0460*/  CS2R R6, SRZ ;  /* 0x0000000000067805 */ /* 0x000fe4000001ff00 */
[----:B------:R-:W-:Y:S02]  /*0470*/  CS2R R8, SRZ ;  /* 0x0000000000087805 */ /* 0x000fe4000001ff00 */
[----:B------:R-:W-:Y:S02]  /*0480*/  CS2R R10, SRZ ;  /* 0x00000000000a7805 */ /* 0x000fe4000001ff00 */
[----:B-1----:R-:W-:-:S02]  /*0490*/  CS2R R2, SRZ ;  /* 0x0000000000027805 */ /* 0x002fc4000001ff00 */
        /* <DEDUP_REMOVED lines=26> */
[----:B------:R-:W-:Y:S02]  /*0640*/  MOV R171, RZ ;  /* 0x000000ff00ab7202 */ /* 0x000fe40000000f00 */
[--C-:B--2---:R-:W-:Y:S01]  /*0650*/  SHF.R.U64 R204, R202, 0x10, R203.reuse ;  /* 0x00000010cacc7819 */ /* 0x104fe200000012cb */
[----:B------:R-:W-:Y:S01]  /*0660*/  HADD2.F32 R205, -RZ, R202.H0_H0 ;  /* 0x200000caffcd7230 */ /* 0x000fe20000004100 */
[----:B------:R-:W-:Y:S01]  /*0670*/  SHF.R.U32.HI R202, RZ, 0x10, R203 ;  /* 0x00000010ffca7819 */ /* 0x000fe200000116cb */
[----:B------:R-:W-:Y:S01]  /*0680*/  HADD2.F32 R203, -RZ, R203.H0_H0 ;  /* 0x200000cbffcb7230 */ /* 0x000fe20000004100 */
[--C-:B---3--:R-:W-:Y:S01]  /*0690*/  SHF.R.U64 R200, R198, 0x10, R199.reuse ;  /* 0x00000010c6c87819 */ /* 0x108fe200000012c7 */
[----:B------:R-:W-:Y:S01]  /*06a0*/  HADD2.F32 R201, -RZ, R198.H0_H0 ;  /* 0x200000c6ffc97230 */ /* 0x000fe20000004100 */
[----:B------:R-:W-:Y:S01]  /*06b0*/  SHF.R.U32.HI R198, RZ, 0x10, R199 ;  /* 0x00000010ffc67819 */ /* 0x000fe200000116c7 */
[----:B------:R-:W-:Y:S01]  /*06c0*/  HADD2.F32 R199, -RZ, R199.H0_H0 ;  /* 0x200000c7ffc77230 */ /* 0x000fe20000004100 */
[--C-:B----4-:R-:W-:Y:S01]  /*06d0*/  SHF.R.U64 R196, R194, 0x10, R195.reuse ;  /* 0x00000010c2c47819 */ /* 0x110fe200000012c3 */
[----:B------:R-:W-:Y:S01]  /*06e0*/  HADD2.F32 R197, -RZ, R194.H0_H0 ;  /* 0x200000c2ffc57230 */ /* 0x000fe20000004100 */
[----:B------:R-:W-:Y:S01]  /*06f0*/  SHF.R.U32.HI R194, RZ, 0x10, R195 ;  /* 0x00000010ffc27819 */ /* 0x000fe200000116c3 */
[----:B------:R-:W-:Y:S01]  /*0700*/  HADD2.F32 R195, -RZ, R195.H0_H0 ;  /* 0x200000c3ffc37230 */ /* 0x000fe20000004100 */
[--C-:B-----5:R-:W-:Y:S01]  /*0710*/  SHF.R.U64 R192, R190, 0x10, R191.reuse ;  /* 0x00000010bec07819 */ /* 0x120fe200000012bf */
[----:B------:R-:W-:Y:S01]  /*0720*/  HADD2.F32 R193, -RZ, R190.H0_H0 ;  /* 0x200000beffc17230 */ /* 0x000fe20000004100 */
[----:B------:R-:W-:Y:S01]  /*0730*/  SHF.R.U32.HI R190, RZ, 0x10, R191 ;  /* 0x00000010ffbe7819 */ /* 0x000fe200000116bf */
[----:B------:R-:W-:Y:S01]  /*0740*/  HADD2.F32 R191, -RZ, R191.H0_H0 ;  /* 0x200000bfffbf7230 */ /* 0x000fe20000004100 */
[--C-:B------:R-:W-:Y:S01]  /*0750*/  SHF.R.U64 R188, R186, 0x10, R187.reuse ;  /* 0x00000010babc7819 */ /* 0x100fe200000012bb */
        /* <DEDUP_REMOVED lines=30> */
[----:B0-----:R-:W-:-:S07]  /*0940*/  HADD2.F32 R172, -RZ, R172.H0_H0 ;  /* 0x200000acffac7230 */ /* 0x001fce0000004100 */
.L_x_2976:
[----:B-1----:R-:W-:Y:S01]  /*0950*/  IMAD R80, R206, UR8, RZ ;  /* 0x00000008ce507c24 */ /* 0x002fe2000f8e02ff */
[----:B------:R-:W0:Y:S04]  /*0960*/  LDC.64 R96, c[0x0][0x258] ;  /* 0x00009600ff607b82 */ /* 0x000e280000000a00 */
[----:B------:R-:W-:-:S04]  /*0970*/  SHF.R.S32.HI R81, RZ, 0x1f, R80 ;  /* 0x0000001fff517819 */ /* 0x000fc80000011450 */
[----:B------:R-:W1:Y:S01]  /*0980*/  LDC.64 R90, c[0x0][0x250] ;  /* 0x00009400ff5a7b82 */ /* 0x000e620000000a00 */
[----:B------:R-:W-:-:S04]  /*0990*/  LEA.HI R81, R81, R80, RZ, 0x2 ;  /* 0x0000005051517211 */ /* 0x000fc800078f10ff */
[----:B------:R-:W-:-:S03]  /*09a0*/  LEA.HI.SX32 R225, R81, R170, 0x1e ;  /* 0x000000aa51e17211 */ /* 0x000fc600078ff2ff */
[----:B------:R-:W2:Y:S01]  /*09b0*/  LDC.64 R140, c[0x0][0x2b8] ;  /* 0x0000ae00ff8c7b82 */ /* 0x000ea20000000a00 */
[C---:B------:R-:W-:Y:S02]  /*09c0*/  SHF.L.U32 R222, R225.reuse, 0x4, RZ ;  /* 0x00000004e1de7819 */ /* 0x040fe400000006ff */
[----:B------:R-:W-:Y:S02]  /*09d0*/  IADD3 R235, R225, 0x20, RZ ;  /* 0x00000020e1eb7810 */ /* 0x000fe40007ffe0ff */
[----:B------:R-:W-:Y:S02]  /*09e0*/  SHF.R.U32.HI R221, RZ, 0x1c, R225 ;  /* 0x0000001cffdd7819 */ /* 0x000fe400000116e1 */
[----:B------:R-:W-:Y:S01]  /*09f0*/  IADD3 R80, P0, R222, UR10, RZ ;  /* 0x0000000ade507c10 */ /* 0x000fe2000ff1e0ff */
[----:B------:R-:W3:Y:S01]  /*0a00*/  LDC.64 R178, c[0x0][0x2c8] ;  /* 0x0000b200ffb27b82 */ /* 0x000ee20000000a00 */
[----:B------:R-:W-:Y:S02]  /*0a10*/  SHF.L.U32 R220, R235, 0x4, RZ ;  /* 0x00000004ebdc7819 */ /* 0x000fe400000006ff */
[----:B------:R-:W-:Y:S01]  /*0a20*/  IADD3 R233, R225, 0x40, RZ ;  /* 0x00000040e1e97810 */ /* 0x000fe20007ffe0ff */
[----:B0-----:R-:W-:Y:S01]  /*0a30*/  IMAD.WIDE R96, R206, 0x4, R96 ;  /* 0x00000004ce607825 */ /* 0x001fe200078e0260 */
[----:B------:R-:W-:-:S02]  /*0a40*/  IADD3.X R81, R221, UR11, RZ, P0, !PT ;  /* 0x0000000bdd517c10 */ /* 0x000fc400087fe4ff */
[----:B------:R-:W-:Y:S01]  /*0a50*/  SHF.R.U32.HI R219, RZ, 0x1c, R235 ;  /* 0x0000001cffdb7819 */ /* 0x000fe200000116eb */
[----:B-1----:R-:W-:Y:S01]  /*0a60*/  IMAD.WIDE R90, R206, 0x4, R90 ;  /* 0x00000004ce5a7825 */ /* 0x002fe200078e025a */
[----:B------:R-:W-:Y:S01]  /*0a70*/  IADD3 R88, P0, R220, UR10, RZ ;  /* 0x0000000adc587c10 */ /* 0x000fe2000ff1e0ff */
[----:B------:R0:W4:Y:S01]  /*0a80*/  LDG.E R207, desc[UR4][R96.64] ;  /* 0x0000000460cf7981 */ /* 0x000122000c1e1900 */
[----:B------:R-:W-:Y:S02]  /*0a90*/  SHF.L.U32 R217, R233, 0x4, RZ ;  /* 0x00000004e9d97819 */ /* 0x000fe400000006ff */
[----:B------:R-:W-:Y:S01]  /*0aa0*/  IADD3.X R89, R219, UR11, RZ, P0, !PT ;  /* 0x0000000bdb597c10 */ /* 0x000fe200087fe4ff */
[----:B------:R-:W4:Y:S01]  /*0ab0*/  LDG.E R223, desc[UR4][R90.64] ;  /* 0x000000045adf7981 */ /* 0x000f22000c1e1900 */
[----:B------:R-:W-:Y:S01]  /*0ac0*/  SHF.R.U32.HI R218, RZ, 0x1c, R233 ;  /* 0x0000001cffda7819 */ /* 0x000fe200000116e9 */
[----:B--2---:R-:W-:Y:S02]  /*0ad0*/  IMAD.WIDE.U32 R84, R225, 0x10, R140 ;  /* 0x00000010e1547825 */ /* 0x004fe400078e008c */
[----:B------:R-:W2:Y:S01]  /*0ae0*/  LDG.E.128 R80, desc[UR4][R80.64] ;  /* 0x0000000450507981 */ /* 0x000ea2000c1e1d00 */
[----:B0-----:R-:W-:-:S03]  /*0af0*/  IADD3 R96, P0, R217, UR10, RZ ;  /* 0x0000000ad9607c10 */ /* 0x001fc6000ff1e0ff */
[----:B------:R-:W2:Y:S01]  /*0b00*/  LDG.E.128 R84, desc[UR4][R84.64] ;  /* 0x0000000454547981 */ /* 0x000ea2000c1e1d00 */
[----:B------:R-:W-:Y:S01]  /*0b10*/  IADD3.X R97, R218, UR11, RZ, P0, !PT ;  /* 0x0000000bda617c10 */ /* 0x000fe200087fe4ff */
[--C-:B------:R-:W-:Y:S02]  /*0b20*/  IMAD.WIDE.U32 R92, R235, 0x10, R140.reuse ;  /* 0x00000010eb5c7825 */ /* 0x100fe400078e008c */
[----:B------:R-:W2:Y:S04]  /*0b30*/  LDG.E.128 R88, desc[UR4][R88.64] ;  /* 0x0000000458587981 */ /* 0x000ea8000c1e1d00 */
[----:B------:R-:W2:Y:S04]  /*0b40*/  LDG.E.128 R96, desc[UR4][R96.64] ;  /* 0x0000000460607981 */ /* 0x000ea8000c1e1d00 */
[----:B------:R-:W2:Y:S01]  /*0b50*/  LDG.E.128 R92, desc[UR4][R92.64] ;  /* 0x000000045c5c7981 */ /* 0x000ea2000c1e1d00 */
[----:B------:R-:W-:Y:S01]  /*0b60*/  IMAD.WIDE.U32 R100, R233, 0x10, R140 ;  /* 0x00000010e9647825 */ /* 0x000fe200078e008c */
[----:B------:R-:W-:-:S04]  /*0b70*/  IADD3 R231, R225, 0x60, RZ ;  /* 0x00000060e1e77810 */ /* 0x000fc80007ffe0ff */
[C---:B------:R-:W-:Y:S01]  /*0b80*/  SHF.L.U32 R216, R231.reuse, 0x4, RZ ;  /* 0x00000004e7d87819 */ /* 0x040fe200000006ff */
[----:B------:R-:W2:Y:S01]  /*0b90*/  LDG.E.128 R100, desc[UR4][R100.64] ;  /* 0x0000000464647981 */ /* 0x000ea2000c1e1d00 */
[----:B------:R-:W-:Y:S02]  /*0ba0*/  SHF.R.U32.HI R215, RZ, 0x1c, R231 ;  /* 0x0000001cffd77819 */ /* 0x000fe400000116e7 */
[----:B------:R-:W-:Y:S01]  /*0bb0*/  IADD3 R104, P0, R216, UR10, RZ ;  /* 0x0000000ad8687c10 */ /* 0x000fe2000ff1e0ff */
[----:B------:R-:W-:Y:S01]  /*0bc0*/  IMAD.WIDE.U32 R108, R231, 0x10, R140 ;  /* 0x00000010e76c7825 */ /* 0x000fe200078e008c */
[----:B------:R-:W-:Y:S02]  /*0bd0*/  IADD3 R229, R225, 0x80, RZ ;  /* 0x00000080e1e57810 */ /* 0x000fe40007ffe0ff */
[----:B------:R-:W-:Y:S02]  /*0be0*/  IADD3.X R105, R215, UR11, RZ, P0, !PT ;  /* 0x0000000bd7697c10 */ /* 0x000fe400087fe4ff */
[----:B------:R-:W-:Y:S01]  /*0bf0*/  SHF.L.U32 R214, R229, 0x4, RZ ;  /* 0x00000004e5d67819 */ /* 0x000fe200000006ff */
[----:B------:R-:W2:Y:S04]  /*0c00*/  LDG.E.128 R108, desc[UR4][R108.64] ;  /* 0x000000046c6c7981 */ /* 0x000ea8000c1e1d00 */
[----:B------:R-:W2:Y:S01]  /*0c10*/  LDG.E.128 R104, desc[UR4][R104.64] ;  /* 0x0000000468687981 */ /* 0x000ea2000c1e1d00 */
[----:B------:R-:W-:-:S02]  /*0c20*/  SHF.R.U32.HI R213, RZ, 0x1c, R229 ;  /* 0x0000001cffd57819 */ /* 0x000fc400000116e5 */
[----:B------:R-:W-:Y:S02]  /*0c30*/  IADD3 R112, P0, R214, UR10, RZ ;  /* 0x0000000ad6707c10 */ /* 0x000fe4000ff1e0ff */
[----:B------:R-:W-:Y:S02]  /*0c40*/  IADD3 R227, R225, 0xa0, RZ ;  /* 0x000000a0e1e37810 */ /* 0x000fe40007ffe0ff */
[----:B------:R-:W-:Y:S01]  /*0c50*/  IADD3.X R113, R213, UR11, RZ, P0, !PT ;  /* 0x0000000bd5717c10 */ /* 0x000fe200087fe4ff */
[----:B------:R-:W-:Y:S01]  /*0c60*/  IMAD.WIDE.U32 R116, R229, 0x10, R140 ;  /* 0x00000010e5747825 */ /* 0x000fe200078e008c */
[----:B------:R-:W-:Y:S02]  /*0c70*/  SHF.L.U32 R212, R227, 0x4, RZ ;  /* 0x00000004e3d47819 */ /* 0x000fe400000006ff */
[----:B------:R-:W-:Y:S02]  /*0c80*/  SHF.R.U32.HI R211, RZ, 0x1c, R227 ;  /* 0x0000001cffd37819 */ /* 0x000fe400000116e3 */
[----:B------:R-:W2:Y:S01]  /*0c90*/  LDG.E.128 R112, desc[UR4][R112.64] ;  /* 0x0000000470707981 */ /* 0x000ea2000c1e1d00 */
[----:B------:R-:W-:-:S03]  /*0ca0*/  IADD3 R120, P0, R212, UR10, RZ ;  /* 0x0000000ad4787c10 */ /* 0x000fc6000ff1e0ff */
[----:B------:R-:W2:Y:S01]  /*0cb0*/  LDG.E.128 R116, desc[UR4][R116.64] ;  /* 0x0000000474747981 */ /* 0x000ea2000c1e1d00 */
[----:B------:R-:W-:Y:S02]  /*0cc0*/  IADD3.X R121, R211, UR11, RZ, P0, !PT ;  /* 0x0000000bd3797c10 */ /* 0x000fe400087fe4ff */
[----:B------:R-:W-:Y:S01]  /*0cd0*/  IADD3 R239, R225, 0xc0, RZ ;  /* 0x000000c0e1ef7810 */ /* 0x000fe20007ffe0ff */
[----:B------:R-:W-:-:S03]  /*0ce0*/  IMAD.WIDE.U32 R124, R227, 0x10, R140 ;  /* 0x00000010e37c7825 */ /* 0x000fc600078e008c */
[----:B------:R-:W2:Y:S01]  /*0cf0*/  LDG.E.128 R120, desc[UR4][R120.64] ;  /* 0x0000000478787981 */ /* 0x000ea2000c1e1d00 */
[----:B------:R-:W-:Y:S02]  /*0d00*/  SHF.L.U32 R210, R239, 0x4, RZ ;  /* 0x00000004efd27819 */ /* 0x000fe400000006ff */
[----:B------:R-:W-:Y:S01]  /*0d10*/  SHF.R.U32.HI R209, RZ, 0x1c, R239 ;  /* 0x0000001cffd17819 */ /* 0x000fe200000116ef */
[----:B------:R-:W2:Y:S01]  /*0d20*/  LDG.E.128 R124, desc[UR4][R124.64] ;  /* 0x000000047c7c7981 */ /* 0x000ea2000c1e1d00 */
[----:B------:R-:W-:-:S04]  /*0d30*/  IADD3 R128, P0, R210, UR10, RZ ;  /* 0x0000000ad2807c10 */ /* 0x000fc8000ff1e0ff */
        /* <DEDUP_REMOVED lines=8> */
[----:B------:R-:W-:Y:S01]  /*0dc0*/  IADD3.X R137, R168, UR11, RZ, P0, !PT ;  /* 0x0000000ba8897c10 */ /* 0x000fe200087fe4ff */
[----:B------:R-:W-:-:S05]  /*0dd0*/  IMAD.WIDE.U32 R140, R241, 0x10, R140 ;  /* 0x00000010f18c7825 */ /* 0x000fca00078e008c */
[----:B------:R-:W2:Y:S04]  /*0de0*/  LDG.E.128 R136, desc[UR4][R136.64] ;  /* 0x0000000488887981 */ /* 0x000ea8000c1e1d00 */
[----:B------:R-:W2:Y:S01]  /*0df0*/  LDG.E.128 R140, desc[UR4][R140.64] ;  /* 0x000000048c8c7981 */ /* 0x000ea2000c1e1d00 */
[-C--:B---3--:R-:W-:Y:S02]  /*0e00*/  @P4 LEA R224, P0, R225, R178.reuse, 0x4 ;  /* 0x000000b2e1e04211 */ /* 0x088fe400078020ff */
[-C--:B------:R-:W-:Y:S02]  /*0e10*/  @P4 LEA R236, P1, R235, R178.reuse, 0x4 ;  /* 0x000000b2ebec4211 */ /* 0x080fe400078220ff */
[----:B------:R-:W-:Y:S02]  /*0e20*/  @P4 LEA.HI.X R225, R225, R179, RZ, 0x4, P0 ;  /* 0x000000b3e1e14211 */ /* 0x000fe400000f24ff */
[----:B------:R-:W-:-:S02]  /*0e30*/  @P4 LEA R234, P0, R233, R178, 0x4 ;  /* 0x000000b2e9ea4211 */ /* 0x000fc400078020ff */
[-C--:B------:R-:W-:Y:S01]  /*0e40*/  @P4 LEA.HI.X R237, R235, R179.reuse, RZ, 0x4, P1 ;  /* 0x000000b3ebed4211 */ /* 0x080fe200008f24ff */
[----:B------:R0:W5:Y:S01]  /*0e50*/  @P4 LDG.E.128 R40, desc[UR4][R224.64] ;  /* 0x00000004e0284981 */ /* 0x000162000c1e1d00 */
[-C--:B------:R-:W-:Y:S02]  /*0e60*/  @P4 LEA R232, P1, R231, R178.reuse, 0x4 ;  /* 0x000000b2e7e84211 */ /* 0x080fe400078220ff */
[-C--:B------:R-:W-:Y:S01]  /*0e70*/  @P4 LEA.HI.X R235, R233, R179.reuse, RZ, 0x4, P0 ;  /* 0x000000b3e9eb4211 */ /* 0x080fe200000f24ff */
[----:B------:R-:W5:Y:S01]  /*0e80*/  @P4 LDG.E.128 R44, desc[UR4][R236.64] ;  /* 0x00000004ec2c4981 */ /* 0x000f62000c1e1d00 */
[----:B------:R-:W-:Y:S02]  /*0e90*/  @P4 LEA R230, P0, R229, R178, 0x4 ;  /* 0x000000b2e5e64211 */ /* 0x000fe400078020ff */
[-C--:B------:R-:W-:Y:S01]  /*0ea0*/  @P4 LEA.HI.X R233, R231, R179.reuse, RZ, 0x4, P1 ;  /* 0x000000b3e7e94211 */ /* 0x080fe200008f24ff */
[----:B------:R-:W5:Y:S01]  /*0eb0*/  @P4 LDG.E.128 R48, desc[UR4][R234.64] ;  /* 0x00000004ea304981 */ /* 0x000f62000c1e1d00 */
[----:B------:R-:W-:-:S02]  /*0ec0*/  @P4 LEA.HI.X R231, R229, R179, RZ, 0x4, P0 ;  /* 0x000000b3e5e74211 */ /* 0x000fc400000f24ff */
[CC--:B0-----:R-:W-:Y:S01]  /*0ed0*/  @P4 LEA R224, P0, R241.reuse, R178.reuse, 0x4 ;  /* 0x000000b2f1e04211 */ /* 0x0c1fe200078020ff */
[----:B------:R0:W5:Y:S03]  /*0ee0*/  @P4 LDG.E.128 R52, desc[UR4][R232.64] ;  /* 0x00000004e8344981 */ /* 0x000166000c1e1d00 */
[-C--:B------:R-:W-:Y:S01]  /*0ef0*/  @P4 LEA.HI.X R225, R241, R179.reuse, RZ, 0x4, P0 ;  /* 0x000000b3f1e14211 */ /* 0x080fe200000f24ff */
[----:B------:R1:W5:Y:S01]  /*0f00*/  @P4 LDG.E.128 R56, desc[UR4][R230.64] ;  /* 0x00000004e6384981 */ /* 0x000362000c1e1d00 */
[----:B------:R-:W-:Y:S02]  /*0f10*/  ISETP.NE.AND P0, PT, R169, RZ, PT ;  /* 0x000000ffa900720c */ /* 0x000fe40003f05270 */
[C---:B------:R-:W-:Y:S01]  /*0f20*/  @P4 LEA R228, P1, R227.reuse, R178, 0x4 ;  /* 0x000000b2e3e44211 */ /* 0x040fe200078220ff */
[----:B------:R-:W5:Y:S03]  /*0f30*/  @P4 LDG.E.128 R68, desc[UR4][R224.64] ;  /* 0x00000004e0444981 */ /* 0x000f66000c1e1d00 */
[----:B------:R-:W-:-:S05]  /*0f40*/  @P4 LEA.HI.X R229, R227, R179, RZ, 0x4, P1 ;  /* 0x000000b3e3e54211 */ /* 0x000fca00008f24ff */
[----:B------:R3:W5:Y:S01]  /*0f50*/  @P4 LDG.E.128 R60, desc[UR4][R228.64] ;  /* 0x00000004e43c4981 */ /* 0x000762000c1e1d00 */
[----:B------:R-:W-:-:S04]  /*0f60*/  @P4 LEA R226, P2, R239, R178, 0x4 ;  /* 0x000000b2efe24211 */ /* 0x000fc800078420ff */
[----:B------:R-:W-:-:S05]  /*0f70*/  @P4 LEA.HI.X R227, R239, R179, RZ, 0x4, P2 ;  /* 0x000000b3efe34211 */ /* 0x000fca00010f24ff */
[----:B------:R3:W5:Y:S01]  /*0f80*/  @P4 LDG.E.128 R64, desc[UR4][R226.64] ;  /* 0x00000004e2404981 */ /* 0x000762000c1e1d00 */
[----:B------:R-:W-:Y:S01]  /*0f90*/  UMOV UR6, 0xffffffff ;  /* 0xffffffff00067882 */ /* 0x000fe20000000000 */
[----:B----4-:R-:W-:-:S05]  /*0fa0*/  FSEL R223, R223, RZ, !P0 ;  /* 0x000000ffdfdf7208 */ /* 0x010fca0004000000 */
[C---:B--2---:R-:W-:Y:S01]  /*0fb0*/  FADD.FTZ R80, -R223.reuse, R80 ;  /* 0x00000050df507221 */ /* 0x044fe20000010100 */
[C---:B0-----:R-:W-:Y:S01]  /*0fc0*/  FADD.FTZ R232, -R223.reuse, R81 ;  /* 0x00000051dfe87221 */ /* 0x041fe20000010100 */
[----:B------:R-:W-:Y:S02]  /*0fd0*/  FADD.FTZ R234, -R223, R82 ;  /* 0x00000052dfea7221 */ /* 0x000fe40000010100 */
[C---:B------:R-:W-:Y:S01]  /*0fe0*/  FMUL.FTZ R80, R207.reuse, R80 ;  /* 0x00000050cf507220 */ /* 0x040fe20000410000 */
[----:B------:R-:W-:Y:S01]  /*0ff0*/  FMUL.FTZ R82, R207, R232 ;  /* 0x000000e8cf527220 */ /* 0x000fe20000410000 */
[----:B------:R-:W-:Y:S01]  /*1000*/  FMUL.FTZ R81, R205, R84 ;  /* 0x00000054cd517220 */ /* 0x000fe20000410000 */
[C---:B------:R-:W-:Y:S01]  /*1010*/  FADD.FTZ R167, R84.reuse, R167 ;  /* 0x000000a754a77221 */ /* 0x040fe20000010000 */
[----:B------:R-:W-:Y:S01]  /*1020*/  FFMA.FTZ R171, R84, R80, R171 ;  /* 0x0000005054ab7223 */ /* 0x000fe200000100ab */
[C---:B------:R-:W-:Y:S01]  /*1030*/  FADD.FTZ R96, -R223.reuse, R96 ;  /* 0x00000060df607221 */ /* 0x040fe20000010100 */
[----:B-1----:R-:W-:Y:S01]  /*1040*/  FADD.FTZ R230, -R223, R83 ;  /* 0x00000053dfe67221 */ /* 0x002fe20000010100 */
[----:B------:R-:W-:Y:S01]  /*1050*/  FADD.FTZ R164, R85, R164 ;  /* 0x000000a455a47221 */ /* 0x000fe20000010000 */
[----:B------:R-:W-:Y:S01]  /*1060*/  FMUL.FTZ R84, R207, R234 ;  /* 0x000000eacf547220 */ /* 0x000fe20000410000 */
[----:B------:R-:W-:Y:S01]  /*1070*/  FFMA.FTZ R166, R85, R82, R166 ;  /* 0x0000005255a67223 */ /* 0x000fe200000100a6 */
[----:B------:R-:W-:Y:S01]  /*1080*/  FMUL.FTZ R232, R207, R96 ;  /* 0x00000060cfe87220 */ /* 0x000fe20000410000 */
[----:B------:R-:W-:Y:S01]  /*1090*/  FMUL.FTZ R85, R204, R85 ;  /* 0x00000055cc557220 */ /* 0x000fe20000410000 */
[----:B------:R-:W-:Y:S01]  /*10a0*/  FADD.FTZ R234, -R223, R97 ;  /* 0x00000061dfea7221 */ /* 0x000fe20000010100 */
[----:B------:R-:W-:Y:S01]  /*10b0*/  FADD.FTZ R96, RZ, R81 ;  /* 0x00000051ff607221 */ /* 0x000fe20000010000 */
[----:B------:R-:W-:Y:S01]  /*10c0*/  FFMA.FTZ R97, R80, R81, RZ ;  /* 0x0000005150617223 */ /* 0x000fe200000100ff */
[----:B---3--:R-:W-:Y:S01]  /*10d0*/  FMUL.FTZ R228, R207, R230 ;  /* 0x000000e6cfe47220 */ /* 0x008fe20000410000 */
[----:B------:R-:W-:Y:S01]  /*10e0*/  FMUL.FTZ R83, R203, R86 ;  /* 0x00000056cb537220 */ /* 0x000fe20000410000 */
[----:B------:R-:W-:Y:S01]  /*10f0*/  FADD.FTZ R96, R96, R85 ;  /* 0x0000005560607221 */ /* 0x000fe20000010000 */
[----:B------:R-:W-:Y:S01]  /*1100*/  FFMA.FTZ R97, R82, R85, R97 ;  /* 0x0000005552617223 */ /* 0x000fe20000010061 */
[C---:B------:R-:W-:Y:S01]  /*1110*/  FADD.FTZ R28, R87.reuse, R28 ;  /* 0x0000001c571c7221 */ /* 0x040fe20000010000 */
[----:B------:R-:W-:Y:S01]  /*1120*/  FFMA.FTZ R162, R87, R228, R162 ;  /* 0x000000e457a27223 */ /* 0x000fe200000100a2 */
[C---:B------:R-:W-:Y:S01]  /*1130*/  FADD.FTZ R163, R86.reuse, R163 ;  /* 0x000000a356a37221 */ /* 0x040fe20000010000 */
[----:B------:R-:W-:Y:S01]  /*1140*/  FFMA.FTZ R165, R86, R84, R165 ;  /* 0x0000005456a57223 */ /* 0x000fe200000100a5 */
[----:B------:R-:W-:Y:S01]  /*1150*/  FMUL.FTZ R87, R202, R87 ;  /* 0x00000057ca577220 */ /* 0x000fe20000410000 */
[----:B------:R-:W-:Y:S01]  /*1160*/  FADD.FTZ R96, R96, R83 ;  /* 0x0000005360607221 */ /* 0x000fe20000010000 */
[----:B------:R-:W-:Y:S01]  /*1170*/  FADD.FTZ R86, -R223, R88 ;  /* 0x00000058df567221 */ /* 0x000fe20000010100 */
[----:B------:R-:W-:Y:S01]  /*1180*/  FFMA.FTZ R97, R84, R83, R97 ;  /* 0x0000005354617223 */ /* 0x000fe20000010061 */
[----:B------:R-:W-:Y:S01]  /*1190*/  FMUL.FTZ R225, R201, R92 ;  /* 0x0000005cc9e17220 */ /* 0x000fe20000410000 */
[----:B------:R-:W-:Y:S01]  /*11a0*/  FADD.FTZ R96, R96, R87 ;  /* 0x0000005760607221 */ /* 0x000fe20000010000 */
[----:B------:R-:W-:Y:S01]  /*11b0*/  FADD.FTZ R236, -R223, R89 ;  /* 0x00000059dfec7221 */ /* 0x000fe20000010100 */
[----:B------:R-:W-:Y:S01]  /*11c0*/  FMUL.FTZ R86, R207, R86 ;  /* 0x00000056cf567220 */ /* 0x000fe20000410000 */
[----:B------:R-:W-:Y:S01]  /*11d0*/  FFMA.FTZ R97, R228, R87, R97 ;  /* 0x00000057e4617223 */ /* 0x000fe20000010061 */
[----:B------:R-:W-:Y:S01]  /*11e0*/  FMUL.FTZ R229, R200, R93 ;  /* 0x0000005dc8e57220 */ /* 0x000fe20000410000 */
[----:B------:R-:W-:Y:S01]  /*11f0*/  FADD.FTZ R96, R96, R225 ;  /* 0x000000e160607221 */ /* 0x000fe20000010000 */
[----:B------:R-:W-:Y:S01]  /*1200*/  FADD.FTZ R90, -R223, R90 ;  /* 0x0000005adf5a7221 */ /* 0x000fe20000010100 */
[----:B------:R-:W-:Y:S01]  /*1210*/  FMUL.FTZ R236, R207, R236 ;  /* 0x000000eccfec7220 */ /* 0x000fe20000410000 */
[----:B------:R-:W-:Y:S01]  /*1220*/  FFMA.FTZ R97, R86, R225, R97 ;  /* 0x000000e156617223 */ /* 0x000fe20000010061 */
[----:B------:R-:W-:Y:S01]  /*1230*/  FADD.FTZ R244, -R223, R91 ;  /* 0x0000005bdff47221 */ /* 0x000fe20000010100 */
[----:B------:R-:W-:Y:S01]  /*1240*/  FMUL.FTZ R233, R199, R94 ;  /* 0x0000005ec7e97220 */ /* 0x000fe20000410000 */
[----:B------:R-:W-:Y:S01]  /*1250*/  FADD.FTZ R96, R96, R229 ;  /* 0x000000e560607221 */ /* 0x000fe20000010000 */
[C---:B------:R-:W-:Y:S01]  /*1260*/  FMUL.FTZ R240, R207.reuse, R90 ;  /* 0x0000005acff07220 */ /* 0x040fe20000410000 */
[----:B------:R-:W-:Y:S01]  /*1270*/  FFMA.FTZ R97, R236, R229, R97 ;  /* 0x000000e5ec617223 */ /* 0x000fe20000010061 */
[----:B------:R-:W-:Y:S01]  /*1280*/  FMUL.FTZ R244, R207, R244 ;  /* 0x000000f4cff47220 */ /* 0x000fe20000410000 */
[----:B------:R-:W-:Y:S01]  /*1290*/  FMUL.FTZ R237, R198, R95 ;  /* 0x0000005fc6ed7220 */ /* 0x000fe20000410000 */
[----:B------:R-:W-:Y:S01]  /*12a0*/  FADD.FTZ R96, R96, R233 ;  /* 0x000000e960607221 */ /* 0x000fe20000010000 */
[----:B------:R-:W-:Y:S01]  /*12b0*/  FFMA.FTZ R97, R240, R233, R97 ;  /* 0x000000e9f0617223 */ /* 0x000fe20000010061 */
[C---:B------:R-:W-:Y:S01]  /*12c0*/  FADD.FTZ R24, R95.reuse, R24 ;  /* 0x000000185f187221 */ /* 0x040fe20000010000 */
[----:B------:R-:W-:Y:S01]  /*12d0*/  FFMA.FTZ R158, R95, R244, R158 ;  /* 0x000000f45f9e7223 */ /* 0x000fe2000001009e */
[----:B------:R-:W-:Y:S01]  /*12e0*/  FMUL.FTZ R95, R197, R100 ;  /* 0x00000064c55f7220 */ /* 0x000fe20000410000 */
[----:B------:R-:W-:Y:S01]  /*12f0*/  FADD.FTZ R96, R96, R237 ;  /* 0x000000ed60607221 */ /* 0x000fe20000010000 */
[----:B------:R-:W-:Y:S01]  /*1300*/  FFMA.FTZ R97, R244, R237, R97 ;  /* 0x000000edf4617223 */ /* 0x000fe20000010061 */
[----:B------:R-:W-:Y:S01]  /*1310*/  FMUL.FTZ R227, R196, R101 ;  /* 0x00000065c4e37220 */ /* 0x000fe20000410000 */
[----:B------:R-:W-:Y:S01]  /*1320*/  FADD.FTZ R98, -R223, R98 ;  /* 0x00000062df627221 */ /* 0x000fe20000010100 */
[----:B------:R-:W-:Y:S01]  /*1330*/  FADD.FTZ R96, R96, R95 ;  /* 0x0000005f60607221 */ /* 0x000fe20000010000 */
[----:B------:R-:W-:Y:S01]  /*1340*/  FMUL.FTZ R234, R207, R234 ;  /* 0x000000eacfea7220 */ /* 0x000fe20000410000 */
[----:B------:R-:W-:Y:S01]  /*1350*/  FFMA.FTZ R97, R232, R95, R97 ;  /* 0x0000005fe8617223 */ /* 0x000fe20000010061 */
[----:B------:R-:W-:Y:S01]  /*1360*/  FMUL.FTZ R231, R195, R102 ;  /* 0x00000066c3e77220 */ /* 0x000fe20000410000 */
[----:B------:R-:W-:Y:S01]  /*1370*/  FADD.FTZ R96, R96, R227 ;  /* 0x000000e360607221 */ /* 0x000fe20000010000 */
[----:B------:R-:W-:Y:S01]  /*1380*/  FADD.FTZ R242, -R223, R99 ;  /* 0x00000063dff27221 */ /* 0x000fe20000010100 */
[C---:B------:R-:W-:Y:S01]  /*1390*/  FMUL.FTZ R238, R207.reuse, R98 ;  /* 0x00000062cfee7220 */ /* 0x040fe20000410000 */
[----:B------:R-:W-:Y:S01]  /*13a0*/  FFMA.FTZ R97, R234, R227, R97 ;  /* 0x000000e3ea617223 */ /* 0x000fe20000010061 */
[----:B------:R-:W-:Y:S01]  /*13b0*/  FMUL.FTZ R235, R194, R103 ;  /* 0x00000067c2eb7220 */ /* 0x000fe20000410000 */
[----:B------:R-:W-:Y:S01]  /*13c0*/  FADD.FTZ R96, R96, R231 ;  /* 0x000000e760607221 */ /* 0x000fe20000010000 */
[----:B------:R-:W-:Y:S01]  /*13d0*/  FMUL.FTZ R242, R207, R242 ;  /* 0x000000f2cff27220 */ /* 0x000fe20000410000 */
[----:B------:R-:W-:Y:S01]  /*13e0*/  FADD.FTZ R104, -R223, R104 ;  /* 0x00000068df687221 */ /* 0x000fe20000010100 */
[----:B------:R-:W-:Y:S01]  /*13f0*/  FFMA.FTZ R97, R238, R231, R97 ;  /* 0x000000e7ee617223 */ /* 0x000fe20000010061 */
[----:B------:R-:W-:Y:S01]  /*1400*/  FMUL.FTZ R89, R193, R108 ;  /* 0x0000006cc1597220 */ /* 0x000fe20000410000 */
[----:B------:R-:W-:Y:S01]  /*1410*/  FADD.FTZ R96, R96, R235 ;  /* 0x000000eb60607221 */ /* 0x000fe20000010000 */
[----:B------:R-:W-:Y:S01]  /*1420*/  FADD.FTZ R248, -R223, R105 ;  /* 0x00000069dff87221 */ /* 0x000fe20000010100 */
[----:B------:R-:W-:Y:S01]  /*1430*/  FMUL.FTZ R246, R207, R104 ;  /* 0x00000068cff67220 */ /* 0x000fe20000410000 */
[----:B------:R-:W-:Y:S01]  /*1440*/  FFMA.FTZ R97, R242, R235, R97 ;  /* 0x000000ebf2617223 */ /* 0x000fe20000010061 */
[C---:B------:R-:W-:Y:S01]  /*1450*/  FADD.FTZ R90, -R223.reuse, R107 ;  /* 0x0000006bdf5a7221 */ /* 0x040fe20000010100 */
[----:B------:R-:W-:Y:S01]  /*1460*/  FMUL.FTZ R91, R192, R109 ;  /* 0x0000006dc05b7220 */ /* 0x000fe20000410000 */
[----:B------:R-:W-:Y:S01]  /*1470*/  FADD.FTZ R96, R96, R89 ;  /* 0x0000005960607221 */ /* 0x000fe20000010000 */
[----:B------:R-:W-:Y:S01]  /*1480*/  FADD.FTZ R88, -R223, R106 ;  /* 0x0000006adf587221 */ /* 0x000fe20000010100 */
[C---:B------:R-:W-:Y:S01]  /*1490*/  FMUL.FTZ R248, R207.reuse, R248 ;  /* 0x000000f8cff87220 */ /* 0x040fe20000410000 */
[----:B------:R-:W-:Y:S01]  /*14a0*/  FFMA.FTZ R97, R246, R89, R97 ;  /* 0x00000059f6617223 */ /* 0x000fe20000010061 */
[C---:B------:R-:W-:Y:S01]  /*14b0*/  FADD.FTZ R29, R92.reuse, R29 ;  /* 0x0000001d5c1d7221 */ /* 0x040fe20000010000 */
[----:B------:R-:W-:Y:S01]  /*14c0*/  FFMA.FTZ R161, R92, R86, R161 ;  /* 0x000000565ca17223 */ /* 0x000fe200000100a1 */
[----:B------:R-:W-:Y:S01]  /*14d0*/  FMUL.FTZ R90, R207, R90 ;  /* 0x0000005acf5a7220 */ /* 0x000fe20000410000 */
[C---:B------:R-:W-:Y:S01]  /*14e0*/  FADD.FTZ R22, R101.reuse, R22 ;  /* 0x0000001665167221 */ /* 0x040fe20000010000 */
[----:B------:R-:W-:Y:S01]  /*14f0*/  FFMA.FTZ R156, R101, R234, R156 ;  /* 0x000000ea659c7223 */ /* 0x000fe2000001009c */
[----:B------:R-:W-:Y:S01]  /*1500*/  FMUL.FTZ R92, R191, R110 ;  /* 0x0000006ebf5c7220 */ /* 0x000fe20000410000 */
[----:B------:R-:W-:Y:S01]  /*1510*/  FADD.FTZ R99, R96, R91 ;  /* 0x0000005b60637221 */ /* 0x000fe20000010000 */
[----:B------:R-:W-:Y:S01]  /*1520*/  FMUL.FTZ R88, R207, R88 ;  /* 0x00000058cf587220 */ /* 0x000fe20000410000 */
[----:B------:R-:W-:Y:S01]  /*1530*/  FFMA.FTZ R101, R248, R91, R97 ;  /* 0x0000005bf8657223 */ /* 0x000fe20000010061 */
[C---:B------:R-:W-:Y:S01]  /*1540*/  FADD.FTZ R27, R94.reuse, R27 ;  /* 0x0000001b5e1b7221 */ /* 0x040fe20000010000 */
[----:B------:R-:W-:Y:S01]  /*1550*/  FFMA.FTZ R159, R94, R240, R159 ;  /* 0x000000f05e9f7223 */ /* 0x000fe2000001009f */
[C---:B------:R-:W-:Y:S01]  /*1560*/  FADD.FTZ R16, R111.reuse, R16 ;  /* 0x000000106f107221 */ /* 0x040fe20000010000 */
[----:B------:R-:W-:Y:S01]  /*1570*/  FFMA.FTZ R150, R111, R90, R150 ;  /* 0x0000005a6f967223 */ /* 0x000fe20000010096 */
[----:B------:R-:W-:Y:S01]  /*1580*/  FADD.FTZ R94, -R223, R113 ;  /* 0x00000071df5e7221 */ /* 0x000fe20000010100 */
[----:B------:R-:W-:Y:S01]  /*1590*/  FMUL.FTZ R111, R190, R111 ;  /* 0x0000006fbe6f7220 */ /* 0x000fe20000410000 */
[----:B------:R-:W-:Y:S01]  /*15a0*/  FADD.FTZ R96, R99, R92 ;  /* 0x0000005c63607221 */ /* 0x000fe20000010000 */
[----:B------:R-:W-:Y:S01]  /*15b0*/  FADD.FTZ R112, -R223, R112 ;  /* 0x00000070df707221 */ /* 0x000fe20000010100 */
[----:B------:R-:W-:Y:S01]  /*15c0*/  FFMA.FTZ R101, R88, R92, R101 ;  /* 0x0000005c58657223 */ /* 0x000fe20000010065 */
[C---:B------:R-:W-:Y:S01]  /*15d0*/  FADD.FTZ R26, R93.reuse, R26 ;  /* 0x0000001a5d1a7221 */ /* 0x040fe20000010000 */
[----:B------:R-:W-:Y:S01]  /*15e0*/  FFMA.FTZ R160, R93, R236, R160 ;  /* 0x000000ec5da07223 */ /* 0x000fe200000100a0 */
[----:B------:R-:W-:Y:S01]  /*15f0*/  FADD.FTZ R114, -R223, R114 ;  /* 0x00000072df727221 */ /* 0x000fe20000010100 */
[----:B------:R-:W-:Y:S01]  /*1600*/  FMUL.FTZ R94, R207, R94 ;  /* 0x0000005ecf5e7220 */ /* 0x000fe20000410000 */
[----:B------:R-:W-:Y:S01]  /*1610*/  FMUL.FTZ R93, R189, R116 ;  /* 0x00000074bd5d7220 */ /* 0x000fe20000410000 */
[----:B------:R-:W-:Y:S01]  /*1620*/  FADD.FTZ R96, R96, R111 ;  /* 0x0000006f60607221 */ /* 0x000fe20000010000 */
[----:B------:R-:W-:Y:S01]  /*1630*/  FMUL.FTZ R230, R207, R112 ;  /* 0x00000070cfe67220 */ /* 0x000fe20000410000 */
[----:B------:R-:W-:Y:S01]  /*1640*/  FFMA.FTZ R99, R90, R111, R101 ;  /* 0x0000006f5a637223 */ /* 0x000fe20000010065 */
[----:B------:R-:W-:Y:S01]  /*1650*/  FADD.FTZ R226, -R223, R115 ;  /* 0x00000073dfe27221 */ /* 0x000fe20000010100 */
[----:B------:R-:W-:Y:S01]  /*1660*/  FADD.FTZ R14, R117, R14 ;  /* 0x0000000e750e7221 */ /* 0x000fe20000010000 */
[----:B------:R-:W-:Y:S01]  /*1670*/  FMUL.FTZ R224, R207, R114 ;  /* 0x00000072cfe07220 */ /* 0x000fe20000410000 */
[----:B------:R-:W-:Y:S01]  /*1680*/  FFMA.FTZ R148, R117, R94, R148 ;  /* 0x0000005e75947223 */ /* 0x000fe20000010094 */
[----:B------:R-:W-:Y:S01]  /*1690*/  FMUL.FTZ R117, R188, R117 ;  /* 0x00000075bc757220 */ /* 0x000fe20000410000 */
[----:B------:R-:W-:Y:S01]  /*16a0*/  FADD.FTZ R96, R96, R93 ;  /* 0x0000005d60607221 */ /* 0x000fe20000010000 */
[----:B------:R-:W-:Y:S01]  /*16b0*/  FFMA.FTZ R99, R230, R93, R99 ;  /* 0x0000005de6637223 */ /* 0x000fe20000010063 */
[C---:B------:R-:W-:Y:S01]  /*16c0*/  FADD.FTZ R17, R116.reuse, R17 ;  /* 0x0000001174117221 */ /* 0x040fe20000010000 */
[----:B------:R-:W-:Y:S01]  /*16d0*/  FFMA.FTZ R149, R116, R230, R149 ;  /* 0x000000e674957223 */ /* 0x000fe20000010095 */
[C---:B------:R-:W-:Y:S01]  /*16e0*/  FADD.FTZ R20, R103.reuse, R20 ;  /* 0x0000001467147221 */ /* 0x040fe20000010000 */
[----:B------:R-:W-:Y:S01]  /*16f0*/  FFMA.FTZ R154, R103, R242, R154 ;  /* 0x000000f2679a7223 */ /* 0x000fe2000001009a */
[C---:B------:R-:W-:Y:S01]  /*1700*/  FADD.FTZ R15, R118.reuse, R15 ;  /* 0x0000000f760f7221 */ /* 0x040fe20000010000 */
[----:B------:R-:W-:Y:S01]  /*1710*/  FFMA.FTZ R147, R118, R224, R147 ;  /* 0x000000e076937223 */ /* 0x000fe20000010093 */
[----:B------:R-:W-:Y:S01]  /*1720*/  FMUL.FTZ R226, R207, R226 ;  /* 0x000000e2cfe27220 */ /* 0x000fe20000410000 */
[----:B------:R-:W-:Y:S01]  /*1730*/  FADD.FTZ R116, -R223, R120 ;  /* 0x00000078df747221 */ /* 0x000fe20000010100 */
[----:B------:R-:W-:Y:S01]  /*1740*/  FMUL.FTZ R118, R187, R118 ;  /* 0x00000076bb767220 */ /* 0x000fe20000410000 */
[----:B------:R-:W-:Y:S01]  /*1750*/  FADD.FTZ R103, R96, R117 ;  /* 0x0000007560677221 */ /* 0x000fe20000010000 */
[----:B------:R-:W-:Y:S01]  /*1760*/  FFMA.FTZ R99, R94, R117, R99 ;  /* 0x000000755e637223 */ /* 0x000fe20000010063 */
[C---:B------:R-:W-:Y:S01]  /*1770*/  FADD.FTZ R19, R110.reuse, R19 ;  /* 0x000000136e137221 */ /* 0x040fe20000010000 */
[----:B------:R-:W-:Y:S01]  /*1780*/  FFMA.FTZ R151, R110, R88, R151 ;  /* 0x000000586e977223 */ /* 0x000fe20000010097 */
[C---:B------:R-:W-:Y:S01]  /*1790*/  FADD.FTZ R12, R119.reuse, R12 ;  /* 0x0000000c770c7221 */ /* 0x040fe20000010000 */
[----:B------:R-:W-:Y:S01]  /*17a0*/  FFMA.FTZ R146, R119, R226, R146 ;  /* 0x000000e277927223 */ /* 0x000fe20000010092 */
[----:B------:R-:W-:Y:S01]  /*17b0*/  FADD.FTZ R110, -R223, R121 ;  /* 0x00000079df6e7221 */ /* 0x000fe20000010100 */
[----:B------:R-:W-:Y:S01]  /*17c0*/  FMUL.FTZ R116, R207, R116 ;  /* 0x00000074cf747220 */ /* 0x000fe20000410000 */
[----:B------:R-:W-:Y:S01]  /*17d0*/  FMUL.FTZ R119, R186, R119 ;  /* 0x00000077ba777220 */ /* 0x000fe20000410000 */
[----:B------:R-:W-:Y:S01]  /*17e0*/  FADD.FTZ R96, R103, R118 ;  /* 0x0000007667607221 */ /* 0x000fe20000010000 */
[----:B------:R-:W-:Y:S01]  /*17f0*/  FFMA.FTZ R99, R224, R118, R99 ;  /* 0x00000076e0637223 */ /* 0x000fe20000010063 */
[C---:B------:R-:W-:Y:S01]  /*1800*/  FADD.FTZ R13, R124.reuse, R13 ;  /* 0x0000000d7c0d7221 */ /* 0x040fe20000010000 */
[----:B------:R-:W-:Y:S01]  /*1810*/  FFMA.FTZ R145, R124, R116, R145 ;  /* 0x000000747c917223 */ /* 0x000fe20000010091 */
[----:B------:R-:W-:Y:S01]  /*1820*/  FMUL.FTZ R110, R207, R110 ;  /* 0x0000006ecf6e7220 */ /* 0x000fe20000410000 */
[----:B------:R-:W-:Y:S01]  /*1830*/  FMUL.FTZ R124, R185, R124 ;  /* 0x0000007cb97c7220 */ /* 0x000fe20000410000 */
[----:B------:R-:W-:Y:S01]  /*1840*/  FADD.FTZ R103, R96, R119 ;  /* 0x0000007760677221 */ /* 0x000fe20000010000 */
[----:B------:R-:W-:Y:S01]  /*1850*/  FFMA.FTZ R99, R226, R119, R99 ;  /* 0x00000077e2637223 */ /* 0x000fe20000010063 */
[----:B------:R-:W-:Y:S01]  /*1860*/  FADD.FTZ R114, -R223, R123 ;  /* 0x0000007bdf727221 */ /* 0x000fe20000010100 */
[C---:B------:R-:W-:Y:S01]  /*1870*/  FADD.FTZ R10, R125.reuse, R10 ;  /* 0x0000000a7d0a7221 */ /* 0x040fe20000010000 */
[----:B------:R-:W-:Y:S01]  /*1880*/  FFMA.FTZ R144, R125, R110, R144 ;  /* 0x0000006e7d907223 */ /* 0x000fe20000010090 */
[----:B------:R-:W-:Y:S01]  /*1890*/  FMUL.FTZ R125, R184, R125 ;  /* 0x0000007db87d7220 */ /* 0x000fe20000410000 */
[----:B------:R-:W-:Y:S01]  /*18a0*/  FADD.FTZ R96, R103, R124 ;  /* 0x0000007c67607221 */ /* 0x000fe20000010000 */
[----:B------:R-:W-:Y:S01]  /*18b0*/  FADD.FTZ R112, -R223, R122 ;  /* 0x0000007adf707221 */ /* 0x000fe20000010100 */
[----:B------:R-:W-:Y:S01]  /*18c0*/  FFMA.FTZ R99, R116, R124, R99 ;  /* 0x0000007c74637223 */ /* 0x000fe20000010063 */
[C---:B------:R-:W-:Y:S01]  /*18d0*/  FADD.FTZ R18, R109.reuse, R18 ;  /* 0x000000126d127221 */ /* 0x040fe20000010000 */
[----:B------:R-:W-:Y:S01]  /*18e0*/  FFMA.FTZ R152, R109, R248, R152 ;  /* 0x000000f86d987223 */ /* 0x000fe20000010098 */
[----:B------:R-:W-:Y:S01]  /*18f0*/  FMUL.FTZ R114, R207, R114 ;  /* 0x00000072cf727220 */ /* 0x000fe20000410000 */
[----:B------:R-:W-:Y:S01]  /*1900*/  FADD.FTZ R128, -R223, R128 ;  /* 0x00000080df807221 */ /* 0x000fe20000010100 */
[----:B------:R-:W-:Y:S01]  /*1910*/  FMUL.FTZ R109, R183, R126 ;  /* 0x0000007eb76d7220 */ /* 0x000fe20000410000 */
[----:B------:R-:W-:Y:S01]  /*1920*/  FADD.FTZ R96, R96, R125 ;  /* 0x0000007d60607221 */ /* 0x000fe20000010000 */
[----:B------:R-:W-:Y:S01]  /*1930*/  FMUL.FTZ R112, R207, R112 ;  /* 0x00000070cf707220 */ /* 0x000fe20000410000 */
        /* <DEDUP_REMOVED lines=12> */
[C---:B------:R-:W-:Y:S01]  /*1a00*/  FADD.FTZ R23, R102.reuse, R23 ;  /* 0x0000001766177221 */ /* 0x040fe20000010000 */
[----:B------:R-:W-:Y:S01]  /*1a10*/  FFMA.FTZ R155, R102, R238, R155 ;  /* 0x000000ee669b7223 */ /* 0x000fe2000001009b */
[----:B------:R-:W-:Y:S01]  /*1a20*/  FMUL.FTZ R132, R181, R132 ;  /* 0x00000084b5847220 */ /* 0x000fe20000410000 */
[----:B------:R-:W-:Y:S01]  /*1a30*/  FADD.FTZ R103, R96, R127 ;  /* 0x0000007f60677221 */ /* 0x000fe20000010000 */
[----:B------:R-:W-:Y:S01]  /*1a40*/  FFMA.FTZ R102, R114, R127, R99 ;  /* 0x0000007f72667223 */ /* 0x000fe20000010063 */
[C---:B------:R-:W-:Y:S01]  /*1a50*/  FADD.FTZ R25, R100.reuse, R25 ;  /* 0x0000001964197221 */ /* 0x040fe20000010000 */
[----:B------:R-:W-:Y:S01]  /*1a60*/  FFMA.FTZ R157, R100, R232, R157 ;  /* 0x000000e8649d7223 */ /* 0x000fe2000001009d */
[----:B------:R-:W-:Y:S01]  /*1a70*/  FADD.FTZ R106, -R223, R131 ;  /* 0x00000083df6a7221 */ /* 0x000fe20000010100 */
[C---:B------:R-:W-:Y:S01]  /*1a80*/  FADD.FTZ R6, R133.reuse, R6 ;  /* 0x0000000685067221 */ /* 0x040fe20000010000 */
        /* <DEDUP_REMOVED lines=17> */
[----:B------:R-:W-:Y:S01]  /*1ba0*/  FADD.FTZ R136, -R223, R136 ;  /* 0x00000088df887221 */ /* 0x000fe20000010100 */
[----:B------:R-:W-:Y:S01]  /*1bb0*/  FFMA.FTZ R103, R101, R134, R102 ;  /* 0x0000008665677223 */ /* 0x000fe20000010066 */
[----:B------:R-:W-:Y:S01]  /*1bc0*/  FMUL.FTZ R99, R175, R140 ;  /* 0x0000008caf637220 */ /* 0x000fe20000410000 */
[----:B------:R-:W-:Y:S01]  /*1bd0*/  FADD.FTZ R104, R104, R135 ;  /* 0x0000008768687221 */ /* 0x000fe20000010000 */
[----:B------:R-:W-:Y:S01]  /*1be0*/  FMUL.FTZ R96, R207, R136 ;  /* 0x00000088cf607220 */ /* 0x000fe20000410000 */
[----:B------:R-:W-:Y:S01]  /*1bf0*/  FFMA.FTZ R103, R106, R135, R103 ;  /* 0x000000876a677223 */ /* 0x000fe20000010067 */
        /* <DEDUP_REMOVED lines=9> */
[----:B------:R-:W-:Y:S01]  /*1c90*/  FADD.FTZ R108, R104, R141 ;  /* 0x0000008d686c7221 */ /* 0x000fe20000010000 */
[----:B------:R-:W-:Y:S01]  /*1ca0*/  FADD.FTZ R120, -R223, R139 ;  /* 0x0000008bdf787221 */ /* 0x000fe20000010100 */
[C---:B------:R-:W-:Y:S01]  /*1cb0*/  FMUL.FTZ R102, R207.reuse, R138 ;  /* 0x0000008acf667220 */ /* 0x040fe20000410000 */
[----:B------:R-:W-:Y:S01]  /*1cc0*/  FFMA.FTZ R107, R100, R141, R103 ;  /* 0x0000008d646b7223 */ /* 0x000fe20000010067 */
[----:B------:R-:W-:Y:S01]  /*1cd0*/  FADD.FTZ R113, R108, R105 ;  /* 0x000000696c717221 */ /* 0x000fe20000010000 */
[----:B------:R-:W-:Y:S01]  /*1ce0*/  FMUL.FTZ R104, R172, R143 ;  /* 0x0000008fac687220 */ /* 0x000fe20000410000 */
[----:B------:R-:W-:Y:S01]  /*1cf0*/  FMUL.FTZ R103, R207, R120 ;  /* 0x00000078cf677220 */ /* 0x000fe20000410000 */
        /* <DEDUP_REMOVED lines=30> */
.L_x_2988:
[----:B-1----:R-:W-:Y:S01]  /*1ee0*/  FADD.FTZ R120, R113, R120 ;  /* 0x0000007871787221 */ /* 0x002fe20000010000 */
[----:B0-2---:R-:W-:Y:S01]  /*1ef0*/  FADD.FTZ R108, R108, R107 ;  /* 0x0000006b6c6c7221 */ /* 0x005fe20000010000 */
[----:B------:R-:W-:Y:S02]  /*1f00*/  ISETP.NE.U32.AND P2, PT, RZ, UR12, PT ;  /* 0x0000000cff007c0c */ /* 0x000fe4000bf45070 */
[----:B------:R-:W-:Y:S01]  /*1f10*/  FMUL.FTZ R120, R120, UR9 ;  /* 0x0000000978787c20 */ /* 0x000fe20008410000 */
[----:B------:R-:W-:Y:S01]  /*1f20*/  FMUL.FTZ R108, R108, UR9 ;  /* 0x000000096c6c7c20 */ /* 0x000fe20008410000 */
[----:B------:R-:W-:Y:S02]  /*1f30*/  ISETP.NE.U32.AND P3, PT, R178, RZ, PT ;  /* 0x000000ffb200720c */ /* 0x000fe40003f65070 */
[----:B------:R-:W-:Y:S02]  /*1f40*/  ISETP.NE.AND.EX P2, PT, RZ, UR13, PT, P2 ;  /* 0x0000000dff007c0c */ /* 0x000fe4000bf45320 */
[----:B------:R-:W-:-:S02]  /*1f50*/  FSEL R107, R120, RZ, !P0 ;  /* 0x000000ff786b7208 */ /* 0x000fc40004000000 */
[----:B------:R-:W-:Y:S02]  /*1f60*/  ISETP.NE.AND.EX P3, PT, R179, RZ, PT, P3 ;  /* 0x000000ffb300720c */ /* 0x000fe40003f65330 */
[----:B------:R-:W-:Y:S01]  /*1f70*/  ISETP.NE.U32.AND P1, PT, RZ, UR14, PT ;  /* 0x0000000eff007c0c */ /* 0x000fe2000bf25070 */
[-CC-:B------:R-:W-:Y:S01]  /*1f80*/  FFMA.FTZ R82, R82, R108.reuse, R107.reuse ;  /* 0x0000006c52527223 */ /* 0x180fe2000001006b */
[-CC-:B------:R-:W-:Y:S01]  /*1f90*/  FFMA.FTZ R80, R80, R108.reuse, R107.reuse ;  /* 0x0000006c50507223 */ /* 0x180fe2000001006b */
[-CC-:B------:R-:W-:Y:S01]  /*1fa0*/  FFMA.FTZ R84, R84, R108.reuse, R107.reuse ;  /* 0x0000006c54547223 */ /* 0x180fe2000001006b */
[--C-:B------:R-:W-:Y:S01]  /*1fb0*/  FFMA.FTZ R228, R228, R108, R107.reuse ;  /* 0x0000006ce4e47223 */ /* 0x100fe2000001006b */
[----:B------:R-:W-:Y:S01]  /*1fc0*/  FADD.FTZ R82, R85, -R82 ;  /* 0x8000005255527221 */ /* 0x000fe20000010000 */
[----:B------:R-:W-:Y:S01]  /*1fd0*/  FADD.FTZ R80, R81, -R80 ;  /* 0x8000005051507221 */ /* 0x000fe20000010000 */
[----:B------:R-:W-:Y:S01]  /*1fe0*/  FADD.FTZ R84, R83, -R84 ;  /* 0x8000005453547221 */ /* 0x000fe20000010000 */
[----:B------:R-:W-:Y:S01]  /*1ff0*/  FADD.FTZ R228, R87, -R228 ;  /* 0x800000e457e47221 */ /* 0x000fe20000010000 */
[C---:B------:R-:W-:Y:S01]  /*2000*/  FMUL.FTZ R81, R207.reuse, R82 ;  /* 0x00000052cf517220 */ /* 0x040fe20000410000 */
[-CC-:B------:R-:W-:Y:S01]  /*2010*/  FFMA.FTZ R86, R86, R108.reuse, R107.reuse ;  /* 0x0000006c56567223 */ /* 0x180fe2000001006b */
[-CC-:B------:R-:W-:Y:S01]  /*2020*/  FFMA.FTZ R236, R236, R108.reuse, R107.reuse ;  /* 0x0000006cecec7223 */ /* 0x180fe2000001006b */
[-CC-:B------:R-:W-:Y:S01]  /*2030*/  FFMA.FTZ R240, R240, R108.reuse, R107.reuse ;  /* 0x0000006cf0f07223 */ /* 0x180fe2000001006b */
[----:B------:R-:W-:Y:S01]  /*2040*/  FFMA.FTZ R244, R244, R108, R107 ;  /* 0x0000006cf4f47223 */ /* 0x000fe2000001006b */
[C---:B------:R-:W-:Y:S01]  /*2050*/  FMUL.FTZ R80, R207.reuse, R80 ;  /* 0x00000050cf507220 */ /* 0x040fe20000410000 */
[C---:B------:R-:W-:Y:S01]  /*2060*/  FMUL.FTZ R82, R207.reuse, R84 ;  /* 0x00000054cf527220 */ /* 0x040fe20000410000 */
[----:B------:R-:W-:Y:S01]  /*2070*/  FMUL.FTZ R83, R207, R228 ;  /* 0x000000e4cf537220 */ /* 0x000fe20000410000 */
[----:B------:R-:W-:Y:S01]  /*2080*/  FADD.FTZ R126, R225, -R86 ;  /* 0x80000056e17e7221 */ /* 0x000fe20000010000 */
[----:B------:R-:W-:Y:S01]  /*2090*/  FADD.FTZ R236, R229, -R236 ;  /* 0x800000ece5ec7221 */ /* 0x000fe20000010000 */
[----:B------:R-:W-:Y:S01]  /*20a0*/  FADD.FTZ R240, R233, -R240 ;  /* 0x800000f0e9f07221 */ /* 0x000fe20000010000 */
[----:B------:R-:W-:Y:S01]  /*20b0*/  FADD.FTZ R244, R237, -R244 ;  /* 0x800000f4edf47221 */ /* 0x000fe20000010000 */
[----:B------:R-:W-:Y:S01]  /*20c0*/  IADD3 R122, P0, R222, UR16, RZ ;  /* 0x00000010de7a7c10 */ /* 0x000fe2000ff1e0ff */
[----:B-----5:R-:W-:Y:S01]  /*20d0*/  @P3 FADD.FTZ R80, R40, R80 ;  /* 0x0000005028503221 */ /* 0x020fe20000010000 */
[----:B------:R-:W-:Y:S01]  /*20e0*/  @P3 FADD.FTZ R81, R41, R81 ;  /* 0x0000005129513221 */ /* 0x000fe20000010000 */
[----:B------:R-:W-:Y:S01]  /*20f0*/  @P3 FADD.FTZ R82, R42, R82 ;  /* 0x000000522a523221 */ /* 0x000fe20000010000 */
[----:B------:R-:W-:Y:S01]  /*2100*/  @P3 FADD.FTZ R83, R43, R83 ;  /* 0x000000532b533221 */ /* 0x000fe20000010000 */
[----:B------:R-:W-:Y:S08]  /*2110*/  @!P2 BRA `(.L_x_2968) ;  /* 0x000000000024a947 */ /* 0x000ff00003800000 */
        /* <DEDUP_REMOVED lines=9> */
.L_x_2968:
[----:B------:R-:W-:Y:S01]  /*21b0*/  IADD3.X R123, R221, UR17, RZ, P0, !PT ;  /* 0x00000011dd7b7c10 */ /* 0x000fe200087fe4ff */
[-CC-:B------:R-:W-:Y:S01]  /*21c0*/  FFMA.FTZ R232, R232, R108.reuse, R107.reuse ;  /* 0x0000006ce8e87223 */ /* 0x180fe2000001006b */
[----:B------:R-:W-:Y:S01]  /*21d0*/  ISETP.NE.AND.EX P1, PT, RZ, UR15, PT, P1 ;  /* 0x0000000fff007c0c */ /* 0x000fe2000bf25310 */
[-CC-:B------:R-:W-:Y:S01]  /*21e0*/  FFMA.FTZ R234, R234, R108.reuse, R107.reuse ;  /* 0x0000006ceaea7223 */ /* 0x180fe2000001006b */
[-CC-:B------:R-:W-:Y:S01]  /*21f0*/  FFMA.FTZ R238, R238, R108.reuse, R107.reuse ;  /* 0x0000006ceeee7223 */ /* 0x180fe2000001006b */
[----:B------:R1:W-:Y:S01]  /*2200*/  STG.E.128 desc[UR4][R122.64], R80 ;  /* 0x000000507a007986 */ /* 0x0003e2000c101d04 */
[----:B------:R-:W-:Y:S01]  /*2210*/  FFMA.FTZ R242, R242, R108, R107 ;  /* 0x0000006cf2f27223 */ /* 0x000fe2000001006b */
[----:B------:R-:W-:Y:S01]  /*2220*/  ISETP.NE.U32.AND P5, PT, RZ, UR12, PT ;  /* 0x0000000cff007c0c */ /* 0x000fe2000bfa5070 */
[----:B------:R-:W-:Y:S01]  /*2230*/  FADD.FTZ R232, R95, -R232 ;  /* 0x800000e85fe87221 */ /* 0x000fe20000010000 */
[----:B0-----:R-:W-:Y:S01]  /*2240*/  IADD3 R120, P6, R220, UR16, RZ ;  /* 0x00000010dc787c10 */ /* 0x001fe2000ffde0ff */
[----:B------:R-:W-:Y:S01]  /*2250*/  FADD.FTZ R234, R227, -R234 ;  /* 0x800000eae3ea7221 */ /* 0x000fe20000010000 */
[----:B------:R-:W-:Y:S01]  /*2260*/  FADD.FTZ R238, R231, -R238 ;  /* 0x800000eee7ee7221 */ /* 0x000fe20000010000 */
[----:B------:R-:W-:-:S03]  /*2270*/  FADD.FTZ R242, R235, -R242 ;  /* 0x800000f2ebf27221 */ /* 0x000fc60000010000 */
[----:B------:R-:W-:Y:S07]  /*2280*/  @!P1 BRA `(.L_x_2969) ;  /* 0x0000000000249947 */ /* 0x000fee0003800000 */
[----:B------:R-:W-:-:S04]  /*2290*/  IADD3 R222, P0, R222, UR14, RZ ;  /* 0x0000000edede7c10 */ /* 0x000fc8000ff1e0ff */
[----:B------:R-:W-:Y:S02]  /*22a0*/  IADD3.X R223, R221, UR15, RZ, P0, !PT ;  /* 0x0000000fdddf7c10 */ /* 0x000fe400087fe4ff */
[----:B------:R-:W-:-:S04]  /*22b0*/  ISETP.NE.U32.AND P0, PT, RZ, UR14, PT ;  /* 0x0000000eff007c0c */ /* 0x000fc8000bf05070 */
[----:B------:R-:W-:-:S04]  /*22c0*/  ISETP.NE.AND.EX P0, PT, RZ, UR15, PT, P0 ;  /* 0x0000000fff007c0c */ /* 0x000fc8000bf05300 */
[----:B-1----:R-:W-:Y:S02]  /*22d0*/  SEL R83, R83, R79, P0 ;  /* 0x0000004f53537207 */ /* 0x002fe40000000000 */
[----:B------:R-:W-:Y:S02]  /*22e0*/  SEL R82, R82, R78, P0 ;  /* 0x0000004e52527207 */ /* 0x000fe40000000000 */
[----:B------:R-:W-:Y:S02]  /*22f0*/  SEL R81, R81, R77, P0 ;  /* 0x0000004d51517207 */ /* 0x000fe40000000000 */
[----:B------:R-:W-:-:S05]  /*2300*/  SEL R80, R80, R76, P0 ;  /* 0x0000004c50507207 */ /* 0x000fca0000000000 */
[----:B------:R0:W-:Y:S02]  /*2310*/  STG.E.128 desc[UR4][R222.64], R80 ;  /* 0x00000050de007986 */ /* 0x0001e4000c101d04 */
.L_x_2969:
[C---:B01----:R-:W-:Y:S01]  /*2320*/  FMUL.FTZ R80, R207.reuse, R126 ;  /* 0x0000007ecf507220 */ /* 0x043fe20000410000 */
[C---:B------:R-:W-:Y:S01]  /*2330*/  FMUL.FTZ R81, R207.reuse, R236 ;  /* 0x000000eccf517220 */ /* 0x040fe20000410000 */
[C---:B------:R-:W-:Y:S01]  /*2340*/  FMUL.FTZ R82, R207.reuse, R240 ;  /* 0x000000f0cf527220 */ /* 0x040fe20000410000 */
[----:B------:R-:W-:Y:S01]  /*2350*/  FMUL.FTZ R83, R207, R244 ;  /* 0x000000f4cf537220 */ /* 0x000fe20000410000 */
[----:B------:R-:W-:Y:S01]  /*2360*/  ISETP.NE.U32.AND P0, PT, RZ, UR14, PT ;  /* 0x0000000eff007c0c */ /* 0x000fe2000bf05070 */
[-CC-:B------:R-:W-:Y:S01]  /*2370*/  FFMA.FTZ R246, R246, R108.reuse, R107.reuse ;  /* 0x0000006cf6f67223 */ /* 0x180fe2000001006b */
[----:B------:R-:W-:Y:S01]  /*2380*/  ISETP.NE.AND.EX P5, PT, RZ, UR13, PT, P5 ;  /* 0x0000000dff007c0c */ /* 0x000fe2000bfa5350 */
[----:B------:R-:W-:Y:S01]  /*2390*/  FFMA.FTZ R248, R248, R108, R107 ;  /* 0x0000006cf8f87223 */ /* 0x000fe2000001006b */
[----:B------:R-:W-:Y:S01]  /*23a0*/  IADD3.X R121, R219, UR17, RZ, P6, !PT ;  /* 0x00000011db797c10 */ /* 0x000fe2000b7fe4ff */
        /* <DEDUP_REMOVED lines=12> */
.L_x_2970:
[----:B------:R-:W-:Y:S01]  /*2470*/  @P1 IADD3 R220, P6, R220, UR14, RZ ;  /* 0x0000000edcdc1c10 */ /* 0x000fe2000ffde0ff */
[----:B------:R1:W-:Y:S01]  /*2480*/  STG.E.128 desc[UR4][R120.64], R80 ;  /* 0x0000005078007986 */ /* 0x0003e2000c101d04 */
[----:B------:R-:W-:Y:S01]  /*2490*/  ISETP.NE.AND.EX P0, PT, RZ, UR15, PT, P0 ;  /* 0x0000000fff007c0c */ /* 0x000fe2000bf05300 */
[----:B------:R-:W-:Y:S01]  /*24a0*/  FADD.FTZ R246, R89, -R246 ;  /* 0x800000f659f67221 */ /* 0x000fe20000010000 */
[----:B------:R-:W-:Y:S01]  /*24b0*/  @P1 IADD3.X R221, R219, UR15, RZ, P6, !PT ;  /* 0x0000000fdbdd1c10 */ /* 0x000fe2000b7fe4ff */
[----:B------:R-:W-:Y:S01]  /*24c0*/  FADD.FTZ R248, R91, -R248 ;  /* 0x800000f85bf87221 */ /* 0x000fe20000010000 */
[----:B0-----:R-:W-:Y:S01]  /*24d0*/  SEL R87, R83, R79, P0 ;  /* 0x0000004f53577207 */ /* 0x001fe20000000000 */
[--C-:B------:R-:W-:Y:S01]  /*24e0*/  FFMA.FTZ R95, R88, R108, R107.reuse ;  /* 0x0000006c585f7223 */ /* 0x100fe2000001006b */
[----:B------:R-:W-:Y:S01]  /*24f0*/  SEL R86, R82, R78, P0 ;  /* 0x0000004e52567207 */ /* 0x000fe20000000000 */
[--C-:B------:R-:W-:Y:S01]  /*2500*/  FFMA.FTZ R126, R90, R108, R107.reuse ;  /* 0x0000006c5a7e7223 */ /* 0x100fe2000001006b */
[----:B------:R-:W-:Y:S01]  /*2510*/  SEL R85, R81, R77, P0 ;  /* 0x0000004d51557207 */ /* 0x000fe20000000000 */
[C---:B------:R-:W-:Y:S01]  /*2520*/  FMUL.FTZ R88, R207.reuse, R232 ;  /* 0x000000e8cf587220 */ /* 0x040fe20000410000 */
[----:B------:R-:W-:Y:S01]  /*2530*/  SEL R84, R80, R76, P0 ;  /* 0x0000004c50547207 */ /* 0x000fe20000000000 */
[----:B------:R-:W-:Y:S01]  /*2540*/  FMUL.FTZ R89, R207, R234 ;  /* 0x000000eacf597220 */ /* 0x000fe20000410000 */
[----:B------:R-:W-:Y:S01]  /*2550*/  IADD3 R122, P6, R217, UR16, RZ ;  /* 0x00000010d97a7c10 */ /* 0x000fe2000ffde0ff */
[C---:B------:R-:W-:Y:S01]  /*2560*/  FMUL.FTZ R90, R207.reuse, R238 ;  /* 0x000000eecf5a7220 */ /* 0x040fe20000410000 */
[----:B------:R-:W-:Y:S01]  /*2570*/  FMUL.FTZ R91, R207, R242 ;  /* 0x000000f2cf5b7220 */ /* 0x000fe20000410000 */
[----:B------:R1:W-:Y:S01]  /*2580*/  @P1 STG.E.128 desc[UR4][R220.64], R84 ;  /* 0x00000054dc001986 */ /* 0x0003e2000c101d04 */
[----:B------:R-:W-:Y:S01]  /*2590*/  IADD3.X R123, R218, UR17, RZ, P6, !PT ;  /* 0x00000011da7b7c10 */ /* 0x000fe2000b7fe4ff */
[----:B------:R-:W-:Y:S01]  /*25a0*/  FFMA.FTZ R230, R230, R108, R107 ;  /* 0x0000006ce6e67223 */ /* 0x000fe2000001006b */
[----:B------:R-:W-:Y:S01]  /*25b0*/  @P3 FADD.FTZ R88, R48, R88 ;  /* 0x0000005830583221 */ /* 0x000fe20000010000 */
[----:B------:R-:W-:Y:S01]  /*25c0*/  @P3 FADD.FTZ R89, R49, R89 ;  /* 0x0000005931593221 */ /* 0x000fe20000010000 */
[----:B------:R-:W-:Y:S01]  /*25d0*/  @P3 FADD.FTZ R90, R50, R90 ;  /* 0x0000005a325a3221 */ /* 0x000fe20000010000 */
[----:B------:R-:W-:Y:S01]  /*25e0*/  @P3 FADD.FTZ R91, R51, R91 ;  /* 0x0000005b335b3221 */ /* 0x000fe20000010000 */
[----:B------:R-:W-:Y:S06]  /*25f0*/  @!P2 BRA `(.L_x_2971) ;  /* 0x00000000001ca947 */ /* 0x000fec0003800000 */
[----:B-1----:R-:W-:Y:S02]  /*2600*/  IADD3 R84, P6, R217, UR12, RZ ;  /* 0x0000000cd9547c10 */ /* 0x002fe4000ffde0ff */
[----:B------:R-:W-:Y:S02]  /*2610*/  SEL R83, R91, R75, P5 ;  /* 0x0000004b5b537207 */ /* 0x000fe40002800000 */
[----:B------:R-:W-:Y:S02]  /*2620*/  SEL R82, R90, R74, P5 ;  /* 0x0000004a5a527207 */ /* 0x000fe40002800000 */
[----:B------:R-:W-:Y:S02]  /*2630*/  SEL R81, R89, R73, P5 ;  /* 0x0000004959517207 */ /* 0x000fe40002800000 */
[----:B------:R-:W-:Y:S02]  /*2640*/  IADD3.X R85, R218, UR13, RZ, P6, !PT ;  /* 0x0000000dda557c10 */ /* 0x000fe4000b7fe4ff */
[----:B------:R-:W-:-:S05]  /*2650*/  SEL R80, R88, R72, P5 ;  /* 0x0000004858507207 */ /* 0x000fca0002800000 */
[----:B------:R0:W-:Y:S02]  /*2660*/  STG.E.128 desc[UR4][R84.64], R80 ;  /* 0x0000005054007986 */ /* 0x0001e4000c101d04 */
.L_x_2971:
[----:B01----:R-:W-:Y:S01]  /*2670*/  @P1 IADD3 R84, P6, R217, UR14, RZ ;  /* 0x0000000ed9541c10 */ /* 0x003fe2000ffde0ff */
[----:B------:R0:W-:Y:S01]  /*2680*/  STG.E.128 desc[UR4][R122.64], R88 ;  /* 0x000000587a007986 */ /* 0x0001e2000c101d04 */
[----:B------:R-:W-:Y:S01]  /*2690*/  SEL R83, R91, R79, P0 ;  /* 0x0000004f5b537207 */ /* 0x000fe20000000000 */
[----:B------:R-:W-:Y:S01]  /*26a0*/  FADD.FTZ R86, R92, -R95 ;  /* 0x8000005f5c567221 */ /* 0x000fe20000010000 */
[----:B------:R-:W-:Y:S01]  /*26b0*/  @P1 IADD3.X R85, R218, UR15, RZ, P6, !PT ;  /* 0x0000000fda551c10 */ /* 0x000fe2000b7fe4ff */
[----:B------:R-:W-:Y:S01]  /*26c0*/  FADD.FTZ R126, R111, -R126 ;  /* 0x8000007e6f7e7221 */ /* 0x000fe20000010000 */
[----:B------:R-:W-:Y:S01]  /*26d0*/  SEL R82, R90, R78, P0 ;  /* 0x0000004e5a527207 */ /* 0x000fe20000000000 */
[----:B------:R-:W-:Y:S01]  /*26e0*/  FADD.FTZ R230, R93, -R230 ;  /* 0x800000e65de67221 */ /* 0x000fe20000010000 */
[----:B------:R-:W-:Y:S01]  /*26f0*/  SEL R81, R89, R77, P0 ;  /* 0x0000004d59517207 */ /* 0x000fe20000000000 */
[--C-:B------:R-:W-:Y:S01]  /*2700*/  FFMA.FTZ R128, R94, R108, R107.reuse ;  /* 0x0000006c5e807223 */ /* 0x100fe2000001006b */
[----:B------:R-:W-:Y:S01]  /*2710*/  SEL R80, R88, R76, P0 ;  /* 0x0000004c58507207 */ /* 0x000fe20000000000 */
[C---:B------:R-:W-:Y:S01]  /*2720*/  FMUL.FTZ R92, R207.reuse, R246 ;  /* 0x000000f6cf5c7220 */ /* 0x040fe20000410000 */
[----:B------:R-:W-:Y:S01]  /*2730*/  IADD3 R120, P6, R216, UR16, RZ ;  /* 0x00000010d8787c10 */ /* 0x000fe2000ffde0ff */
[C---:B------:R-:W-:Y:S01]  /*2740*/  FMUL.FTZ R93, R207.reuse, R248 ;  /* 0x000000f8cf5d7220 */ /* 0x040fe20000410000 */
[C---:B------:R-:W-:Y:S01]  /*2750*/  FMUL.FTZ R94, R207.reuse, R86 ;  /* 0x00000056cf5e7220 */ /* 0x040fe20000410000 */
[----:B------:R0:W-:Y:S01]  /*2760*/  @P1 STG.E.128 desc[UR4][R84.64], R80 ;  /* 0x0000005054001986 */ /* 0x0001e2000c101d04 */
[----:B------:R-:W-:Y:S01]  /*2770*/  FMUL.FTZ R95, R207, R126 ;  /* 0x0000007ecf5f7220 */ /* 0x000fe20000410000 */
[----:B------:R-:W-:Y:S01]  /*2780*/  IADD3.X R121, R215, UR17, RZ, P6, !PT ;  /* 0x00000011d7797c10 */ /* 0x000fe2000b7fe4ff */
[-CC-:B------:R-:W-:Y:S01]  /*2790*/  FFMA.FTZ R87, R224, R108.reuse, R107.reuse ;  /* 0x0000006ce0577223 */ /* 0x180fe2000001006b */
[----:B------:R-:W-:Y:S01]  /*27a0*/  FFMA.FTZ R226, R226, R108, R107 ;  /* 0x0000006ce2e27223 */ /* 0x000fe2000001006b */
[----:B------:R-:W-:Y:S01]  /*27b0*/  @P3 FADD.FTZ R92, R52, R92 ;  /* 0x0000005c345c3221 */ /* 0x000fe20000010000 */
[----:B------:R-:W-:Y:S01]  /*27c0*/  @P3 FADD.FTZ R93, R53, R93 ;  /* 0x0000005d355d3221 */ /* 0x000fe20000010000 */
[----:B------:R-:W-:Y:S01]  /*27d0*/  @P3 FADD.FTZ R94, R54, R94 ;  /* 0x0000005e365e3221 */ /* 0x000fe20000010000 */
[----:B------:R-:W-:Y:S01]  /*27e0*/  @P3 FADD.FTZ R95, R55, R95 ;  /* 0x0000005f375f3221 */ /* 0x000fe20000010000 */
[----:B------:R-:W-:Y:S06]  /*27f0*/  @!P2 BRA `(.L_x_2972) ;  /* 0x00000000001ca947 */ /* 0x000fec0003800000 */
[----:B0-----:R-:W-:Y:S02]  /*2800*/  IADD3 R84, P6, R216, UR12, RZ ;  /* 0x0000000cd8547c10 */ /* 0x001fe4000ffde0ff */
[----:B------:R-:W-:Y:S02]  /*2810*/  SEL R83, R95, R75, P5 ;  /* 0x0000004b5f537207 */ /* 0x000fe40002800000 */
[----:B------:R-:W-:Y:S02]  /*2820*/  SEL R82, R94, R74, P5 ;  /* 0x0000004a5e527207 */ /* 0x000fe40002800000 */
[----:B------:R-:W-:Y:S02]  /*2830*/  SEL R81, R93, R73, P5 ;  /* 0x000000495d517207 */ /* 0x000fe40002800000 */
[----:B------:R-:W-:Y:S02]  /*2840*/  IADD3.X R85, R215, UR13, RZ, P6, !PT ;  /* 0x0000000dd7557c10 */ /* 0x000fe4000b7fe4ff */
[----:B------:R-:W-:-:S05]  /*2850*/  SEL R80, R92, R72, P5 ;  /* 0x000000485c507207 */ /* 0x000fca0002800000 */
[----:B------:R1:W-:Y:S02]  /*2860*/  STG.E.128 desc[UR4][R84.64], R80 ;  /* 0x0000005054007986 */ /* 0x0003e4000c101d04 */
.L_x_2972:
[----:B------:R-:W-:Y:S01]  /*2870*/  @P1 IADD3 R216, P6, R216, UR14, RZ ;  /* 0x0000000ed8d81c10 */ /* 0x000fe2000ffde0ff */
[----:B------:R2:W-:Y:S01]  /*2880*/  STG.E.128 desc[UR4][R120.64], R92 ;  /* 0x0000005c78007986 */ /* 0x0005e2000c101d04 */
[----:B01----:R-:W-:Y:S01]  /*2890*/  SEL R83, R95, R79, P0 ;  /* 0x0000004f5f537207 */ /* 0x003fe20000000000 */
[----:B------:R-:W-:Y:S01]  /*28a0*/  FADD.FTZ R128, R117, -R128 ;  /* 0x8000008075807221 */ /* 0x000fe20000010000 */
[----:B------:R-:W-:Y:S01]  /*28b0*/  @P1 IADD3.X R217, R215, UR15, RZ, P6, !PT ;  /* 0x0000000fd7d91c10 */ /* 0x000fe2000b7fe4ff */
[----:B------:R-:W-:Y:S01]  /*28c0*/  FADD.FTZ R86, R118, -R87 ;  /* 0x8000005776567221 */ /* 0x000fe20000010000 */
[----:B------:R-:W-:Y:S01]  /*28d0*/  SEL R82, R94, R78, P0 ;  /* 0x0000004e5e527207 */ /* 0x000fe20000000000 */
[----:B------:R-:W-:Y:S01]  /*28e0*/  FADD.FTZ R226, R119, -R226 ;  /* 0x800000e277e27221 */ /* 0x000fe20000010000 */
[----:B------:R-:W-:Y:S01]  /*28f0*/  SEL R81, R93, R77, P0 ;  /* 0x0000004d5d517207 */ /* 0x000fe20000000000 */
[C---:B------:R-:W-:Y:S01]  /*2900*/  FMUL.FTZ R84, R207.reuse, R230 ;  /* 0x000000e6cf547220 */ /* 0x040fe20000410000 */
[----:B------:R-:W-:Y:S01]  /*2910*/  SEL R80, R92, R76, P0 ;  /* 0x0000004c5c507207 */ /* 0x000fe20000000000 */
[C---:B------:R-:W-:Y:S01]  /*2920*/  FMUL.FTZ R85, R207.reuse, R128 ;  /* 0x00000080cf557220 */ /* 0x040fe20000410000 */
        /* <DEDUP_REMOVED lines=11> */
[----:B------:R-:W-:Y:S02]  /*29e0*/  IADD3 R88, P6, R214, UR12, RZ ;  /* 0x0000000cd6587c10 */ /* 0x000fe4000ffde0ff */
[----:B--2---:R-:W-:Y:S02]  /*29f0*/  SEL R83, R87, R75, P5 ;  /* 0x0000004b57537207 */ /* 0x004fe40002800000 */
[----:B------:R-:W-:Y:S02]  /*2a00*/  SEL R82, R86, R74, P5 ;  /* 0x0000004a56527207 */ /* 0x000fe40002800000 */
[----:B------:R-:W-:Y:S02]  /*2a10*/  SEL R81, R85, R73, P5 ;  /* 0x0000004955517207 */ /* 0x000fe40002800000 */
[----:B------:R-:W-:Y:S02]  /*2a20*/  IADD3.X R89, R213, UR13, RZ, P6, !PT ;  /* 0x0000000dd5597c10 */ /* 0x000fe4000b7fe4ff */
[----:B------:R-:W-:-:S05]  /*2a30*/  SEL R80, R84, R72, P5 ;  /* 0x0000004854507207 */ /* 0x000fca0002800000 */
[----:B------:R0:W-:Y:S02]  /*2a40*/  STG.E.128 desc[UR4][R88.64], R80 ;  /* 0x0000005058007986 */ /* 0x0001e4000c101d04 */
.L_x_2973:
[----:B------:R-:W-:Y:S01]  /*2a50*/  @P1 IADD3 R214, P6, R214, UR14, RZ ;  /* 0x0000000ed6d61c10 */ /* 0x000fe2000ffde0ff */
[----:B------:R1:W-:Y:S01]  /*2a60*/  STG.E.128 desc[UR4][R90.64], R84 ;  /* 0x000000545a007986 */ /* 0x0003e2000c101d04 */
[----:B0-----:R-:W-:Y:S01]  /*2a70*/  SEL R88, R84, R76, P0 ;  /* 0x0000004c54587207 */ /* 0x001fe20000000000 */
[-CC-:B------:R-:W-:Y:S01]  /*2a80*/  FFMA.FTZ R110, R110, R108.reuse, R107.reuse ;  /* 0x0000006c6e6e7223 */ /* 0x180fe2000001006b */
[----:B------:R-:W-:Y:S01]  /*2a90*/  @P1 IADD3.X R215, R213, UR15, RZ, P6, !PT ;  /* 0x0000000fd5d71c10 */ /* 0x000fe2000b7fe4ff */
[-CC-:B------:R-:W-:Y:S01]  /*2aa0*/  FFMA.FTZ R112, R112, R108.reuse, R107.reuse ;  /* 0x0000006c70707223 */ /* 0x180fe2000001006b */
[----:B------:R-:W-:Y:S01]  /*2ab0*/  SEL R89, R85, R77, P0 ;  /* 0x0000004d55597207 */ /* 0x000fe20000000000 */
[----:B------:R-:W-:Y:S01]  /*2ac0*/  FFMA.FTZ R114, R114, R108, R107 ;  /* 0x0000006c72727223 */ /* 0x000fe2000001006b */
[----:B--2---:R-:W-:Y:S01]  /*2ad0*/  FADD.FTZ R80, R124, -R111 ;  /* 0x8000006f7c507221 */ /* 0x004fe20000010000 */
[----:B------:R-:W-:Y:S01]  /*2ae0*/  FADD.FTZ R110, R125, -R110 ;  /* 0x8000006e7d6e7221 */ /* 0x000fe20000010000 */
[----:B------:R-:W-:Y:S01]  /*2af0*/  FADD.FTZ R112, R109, -R112 ;  /* 0x800000706d707221 */ /* 0x000fe20000010000 */
[----:B------:R-:W-:Y:S01]  /*2b00*/  FADD.FTZ R114, R127, -R114 ;  /* 0x800000727f727221 */ /* 0x000fe20000010000 */
[----:B------:R-:W-:Y:S01]  /*2b10*/  IADD3 R92, P6, R212, UR16, RZ ;  /* 0x00000010d45c7c10 */ /* 0x000fe2000ffde0ff */
[C---:B------:R-:W-:Y:S01]  /*2b20*/  FMUL.FTZ R80, R207.reuse, R80 ;  /* 0x00000050cf507220 */ /* 0x040fe20000410000 */
[C---:B------:R-:W-:Y:S01]  /*2b30*/  FMUL.FTZ R81, R207.reuse, R110 ;  /* 0x0000006ecf517220 */ /* 0x040fe20000410000 */
[C---:B------:R-:W-:Y:S01]  /*2b40*/  FMUL.FTZ R82, R207.reuse, R112 ;  /* 0x00000070cf527220 */ /* 0x040fe20000410000 */
[----:B------:R-:W-:Y:S01]  /*2b50*/  FMUL.FTZ R83, R207, R114 ;  /* 0x00000072cf537220 */ /* 0x000fe20000410000 */
[----:B------:R-:W-:Y:S01]  /*2b60*/  IADD3.X R93, R211, UR17, RZ, P6, !PT ;  /* 0x00000011d35d7c10 */ /* 0x000fe2000b7fe4ff */
[----:B------:R-:W-:Y:S01]  /*2b70*/  @P3 FADD.FTZ R80, R60, R80 ;  /* 0x000000503c503221 */ /* 0x000fe20000010000 */
[----:B-1----:R-:W-:Y:S01]  /*2b80*/  SEL R90, R86, R78, P0 ;  /* 0x0000004e565a7207 */ /* 0x002fe20000000000 */
[----:B------:R-:W-:Y:S01]  /*2b90*/  @P3 FADD.FTZ R81, R61, R81 ;  /* 0x000000513d513221 */ /* 0x000fe20000010000 */
[----:B------:R-:W-:Y:S01]  /*2ba0*/  SEL R91, R87, R79, P0 ;  /* 0x0000004f575b7207 */ /* 0x000fe20000000000 */
[----:B------:R-:W-:Y:S01]  /*2bb0*/  @P3 FADD.FTZ R82, R62, R82 ;  /* 0x000000523e523221 */ /* 0x000fe20000010000 */
[----:B------:R-:W-:Y:S01]  /*2bc0*/  @P3 FADD.FTZ R83, R63, R83 ;  /* 0x000000533f533221 */ /* 0x000fe20000010000 */
[----:B------:R-:W-:-:S02]  /*2bd0*/  @P1 IADD3 R94, P6, R212, UR14, RZ ;  /* 0x0000000ed45e1c10 */ /* 0x000fc4000ffde0ff */
[----:B------:R0:W-:Y:S01]  /*2be0*/  @P1 STG.E.128 desc[UR4][R214.64], R88 ;  /* 0x00000058d6001986 */ /* 0x0001e2000c101d04 */
[----:B------:R-:W-:Y:S02]  /*2bf0*/  SEL R86, R82, R78, P0 ;  /* 0x0000004e52567207 */ /* 0x000fe40000000000 */
[----:B------:R-:W-:Y:S02]  /*2c00*/  @P1 IADD3.X R95, R211, UR15, RZ, P6, !PT ;  /* 0x0000000fd35f1c10 */ /* 0x000fe4000b7fe4ff */
[----:B------:R-:W-:Y:S02]  /*2c10*/  SEL R87, R83, R79, P0 ;  /* 0x0000004f53577207 */ /* 0x000fe40000000000 */
[----:B------:R-:W-:Y:S02]  /*2c20*/  SEL R85, R81, R77, P0 ;  /* 0x0000004d51557207 */ /* 0x000fe40000000000 */
[----:B------:R-:W-:Y:S01]  /*2c30*/  SEL R84, R80, R76, P0 ;  /* 0x0000004c50547207 */ /* 0x000fe20000000000 */
[----:B------:R-:W-:Y:S06]  /*2c40*/  @!P2 BRA `(.L_x_2974) ;  /* 0x00000000001ca947 */ /* 0x000fec0003800000 */
[----:B------:R-:W-:Y:S02]  /*2c50*/  IADD3 R212, P6, R212, UR12, RZ ;  /* 0x0000000cd4d47c10 */ /* 0x000fe4000ffde0ff */
[----:B0-----:R-:W-:Y:S02]  /*2c60*/  SEL R91, R83, R75, P5 ;  /* 0x0000004b535b7207 */ /* 0x001fe40002800000 */
[----:B------:R-:W-:Y:S02]  /*2c70*/  SEL R90, R82, R74, P5 ;  /* 0x0000004a525a7207 */ /* 0x000fe40002800000 */
[----:B------:R-:W-:Y:S02]  /*2c80*/  SEL R89, R81, R73, P5 ;  /* 0x0000004951597207 */ /* 0x000fe40002800000 */
[----:B------:R-:W-:Y:S02]  /*2c90*/  IADD3.X R213, R211, UR13, RZ, P6, !PT ;  /* 0x0000000dd3d57c10 */ /* 0x000fe4000b7fe4ff */
[----:B------:R-:W-:-:S05]  /*2ca0*/  SEL R88, R80, R72, P5 ;  /* 0x0000004850587207 */ /* 0x000fca0002800000 */
[----:B------:R1:W-:Y:S02]  /*2cb0*/  STG.E.128 desc[UR4][R212.64], R88 ;  /* 0x00000058d4007986 */ /* 0x0003e4000c101d04 */
.L_x_2974:
[----:B------:R2:W-:Y:S01]  /*2cc0*/  STG.E.128 desc[UR4][R92.64], R80 ;  /* 0x000000505c007986 */ /* 0x0005e2000c101d04 */
[-CC-:B------:R-:W-:Y:S01]  /*2cd0*/  FFMA.FTZ R97, R97, R108.reuse, R107.reuse ;  /* 0x0000006c61617223 */ /* 0x180fe2000001006b */
[-CC-:B------:R-:W-:Y:S01]  /*2ce0*/  FFMA.FTZ R98, R98, R108.reuse, R107.reuse ;  /* 0x0000006c62627223 */ /* 0x180fe2000001006b */
[-CC-:B------:R-:W-:Y:S01]  /*2cf0*/  FFMA.FTZ R101, R101, R108.reuse, R107.reuse ;  /* 0x0000006c65657223 */ /* 0x180fe2000001006b */
[----:B------:R2:W-:Y:S01]  /*2d00*/  @P1 STG.E.128 desc[UR4][R94.64], R84 ;  /* 0x000000545e001986 */ /* 0x0005e2000c101d04 */
[----:B------:R-:W-:Y:S01]  /*2d10*/  FFMA.FTZ R106, R106, R108, R107 ;  /* 0x0000006c6a6a7223 */ /* 0x000fe2000001006b */
[----:B01----:R-:W-:Y:S01]  /*2d20*/  FADD.FTZ R88, R132, -R97 ;  /* 0x8000006184587221 */ /* 0x003fe20000010000 */
        /* <DEDUP_REMOVED lines=12> */
[----:B--2---:R-:W-:Y:S02]  /*2df0*/  IADD3 R84, P6, R210, UR12, RZ ;  /* 0x0000000cd2547c10 */ /* 0x004fe4000ffde0ff */
[----:B------:R-:W-:Y:S02]  /*2e00*/  SEL R83, R91, R75, P5 ;  /* 0x0000004b5b537207 */ /* 0x000fe40002800000 */
[----:B------:R-:W-:Y:S02]  /*2e10*/  SEL R82, R90, R74, P5 ;  /* 0x0000004a5a527207 */ /* 0x000fe40002800000 */
[----:B------:R-:W-:Y:S02]  /*2e20*/  SEL R81, R89, R73, P5 ;  /* 0x0000004959517207 */ /* 0x000fe40002800000 */
[----:B------:R-:W-:Y:S02]  /*2e30*/  IADD3.X R85, R209, UR13, RZ, P6, !PT ;  /* 0x0000000dd1557c10 */ /* 0x000fe4000b7fe4ff */
[----:B------:R-:W-:-:S05]  /*2e40*/  SEL R80, R88, R72, P5 ;  /* 0x0000004858507207 */ /* 0x000fca0002800000 */
[----:B------:R0:W-:Y:S02]  /*2e50*/  STG.E.128 desc[UR4][R84.64], R80 ;  /* 0x0000005054007986 */ /* 0x0001e4000c101d04 */
.L_x_2975:
[----:B--2---:R-:W-:Y:S01]  /*2e60*/  IADD3 R92, P6, R210, UR16, RZ ;  /* 0x00000010d25c7c10 */ /* 0x004fe2000ffde0ff */
[-CC-:B------:R-:W-:Y:S01]  /*2e70*/  FFMA.FTZ R96, R96, R108.reuse, R107.reuse ;  /* 0x0000006c60607223 */ /* 0x180fe2000001006b */
[-CC-:B------:R-:W-:Y:S01]  /*2e80*/  FFMA.FTZ R100, R100, R108.reuse, R107.reuse ;  /* 0x0000006c64647223 */ /* 0x180fe2000001006b */
[-CC-:B------:R-:W-:Y:S01]  /*2e90*/  FFMA.FTZ R102, R102, R108.reuse, R107.reuse ;  /* 0x0000006c66667223 */ /* 0x180fe2000001006b */
[----:B------:R-:W-:Y:S01]  /*2ea0*/  IADD3.X R93, R209, UR17, RZ, P6, !PT ;  /* 0x00000011d15d7c10 */ /* 0x000fe2000b7fe4ff */
[----:B------:R-:W-:Y:S01]  /*2eb0*/  FFMA.FTZ R103, R103, R108, R107 ;  /* 0x0000006c67677223 */ /* 0x000fe2000001006b */
[----:B0-----:R-:W-:Y:S01]  /*2ec0*/  FADD.FTZ R84, R99, -R96 ;  /* 0x8000006063547221 */ /* 0x001fe20000010000 */
[----:B------:R-:W-:Y:S01]  /*2ed0*/  @P1 IADD3 R210, P6, R210, UR14, RZ ;  /* 0x0000000ed2d21c10 */ /* 0x000fe2000ffde0ff */
[----:B------:R-:W0:Y:S01]  /*2ee0*/  LDC.64 R98, c[0x0][0x210] ;  /* 0x00008400ff627b82 */ /* 0x000e220000000a00 */
[----:B------:R-:W-:Y:S01]  /*2ef0*/  FADD.FTZ R100, R141, -R100 ;  /* 0x800000648d647221 */ /* 0x000fe20000010000 */
[----:B------:R-:W-:Y:S01]  /*2f00*/  FADD.FTZ R102, R105, -R102 ;  /* 0x8000006669667221 */ /* 0x000fe20000010000 */
[----:B------:R-:W-:Y:S01]  /*2f10*/  FADD.FTZ R104, R104, -R103 ;  /* 0x8000006768687221 */ /* 0x000fe20000010000 */
[----:B------:R-:W-:Y:S01]  /*2f20*/  @P1 IADD3.X R211, R209, UR15, RZ, P6, !PT ;  /* 0x0000000fd1d31c10 */ /* 0x000fe2000b7fe4ff */
[C---:B------:R-:W-:Y:S01]  /*2f30*/  FMUL.FTZ R84, R207.reuse, R84 ;  /* 0x00000054cf547220 */ /* 0x040fe20000410000 */
[----:B------:R-:W-:Y:S01]  /*2f40*/  @P2 IADD3 R96, P6, R208, UR12, RZ ;  /* 0x0000000cd0602c10 */ /* 0x000fe2000ffde0ff */
[C---:B------:R-:W-:Y:S01]  /*2f50*/  FMUL.FTZ R85, R207.reuse, R100 ;  /* 0x00000064cf557220 */ /* 0x040fe20000410000 */
[C---:B------:R-:W-:Y:S01]  /*2f60*/  FMUL.FTZ R86, R207.reuse, R102 ;  /* 0x00000066cf567220 */ /* 0x040fe20000410000 */
[----:B------:R-:W-:Y:S01]  /*2f70*/  FMUL.FTZ R87, R207, R104 ;  /* 0x00000068cf577220 */ /* 0x000fe20000410000 */
[----:B------:R-:W-:Y:S01]  /*2f80*/  @P2 IADD3.X R97, R168, UR13, RZ, P6, !PT ;  /* 0x0000000da8612c10 */ /* 0x000fe2000b7fe4ff */
[----:B------:R-:W-:Y:S01]  /*2f90*/  @P3 FADD.FTZ R84, R68, R84 ;  /* 0x0000005444543221 */ /* 0x000fe20000010000 */
[----:B------:R-:W-:Y:S01]  /*2fa0*/  IADD3 R94, P6, R208, UR16, RZ ;  /* 0x00000010d05e7c10 */ /* 0x000fe2000ffde0ff */
[----:B------:R-:W-:Y:S01]  /*2fb0*/  @P3 FADD.FTZ R85, R69, R85 ;  /* 0x0000005545553221 */ /* 0x000fe20000010000 */
[----:B------:R-:W-:Y:S01]  /*2fc0*/  @P3 FADD.FTZ R86, R70, R86 ;  /* 0x0000005646563221 */ /* 0x000fe20000010000 */
[----:B------:R-:W-:Y:S01]  /*2fd0*/  @P3 FADD.FTZ R87, R71, R87 ;  /* 0x0000005747573221 */ /* 0x000fe20000010000 */
[----:B------:R-:W-:Y:S01]  /*2fe0*/  IADD3.X R95, R168, UR17, RZ, P6, !PT ;  /* 0x00000011a85f7c10 */ /* 0x000fe2000b7fe4ff */
[----:B------:R1:W-:Y:S01]  /*2ff0*/  STG.E.128 desc[UR4][R92.64], R88 ;  /* 0x000000585c007986 */ /* 0x0003e2000c101d04 */
[----:B------:R-:W-:-:S02]  /*3000*/  @P1 IADD3 R208, P6, R208, UR14, RZ ;  /* 0x0000000ed0d01c10 */ /* 0x000fc4000ffde0ff */
[----:B------:R-:W-:Y:S02]  /*3010*/  SEL R83, R91, R79, P0 ;  /* 0x0000004f5b537207 */ /* 0x000fe40000000000 */
[----:B------:R-:W-:Y:S02]  /*3020*/  SEL R82, R90, R78, P0 ;  /* 0x0000004e5a527207 */ /* 0x000fe40000000000 */
[----:B------:R-:W-:Y:S02]  /*3030*/  SEL R81, R89, R77, P0 ;  /* 0x0000004d59517207 */ /* 0x000fe40000000000 */
[----:B------:R-:W-:Y:S02]  /*3040*/  SEL R80, R88, R76, P0 ;  /* 0x0000004c58507207 */ /* 0x000fe40000000000 */
[----:B------:R-:W-:Y:S02]  /*3050*/  SEL R72, R84, R72, P5 ;  /* 0x0000004854487207 */ /* 0x000fe40002800000 */
[----:B------:R-:W-:Y:S01]  /*3060*/  SEL R73, R85, R73, P5 ;  /* 0x0000004955497207 */ /* 0x000fe20002800000 */
[----:B------:R1:W-:Y:S01]  /*3070*/  @P1 STG.E.128 desc[UR4][R210.64], R80 ;  /* 0x00000050d2001986 */ /* 0x0003e2000c101d04 */
[----:B------:R-:W-:-:S02]  /*3080*/  SEL R74, R86, R74, P5 ;  /* 0x0000004a564a7207 */ /* 0x000fc40002800000 */
[----:B------:R-:W-:Y:S02]  /*3090*/  SEL R75, R87, R75, P5 ;  /* 0x0000004b574b7207 */ /* 0x000fe40002800000 */
[----:B------:R-:W-:Y:S02]  /*30a0*/  @P1 IADD3.X R209, R168, UR15, RZ, P6, !PT ;  /* 0x0000000fa8d11c10 */ /* 0x000fe4000b7fe4ff */
[----:B------:R-:W-:Y:S01]  /*30b0*/  SEL R76, R84, R76, P0 ;  /* 0x0000004c544c7207 */ /* 0x000fe20000000000 */
[----:B------:R1:W-:Y:S01]  /*30c0*/  @P2 STG.E.128 desc[UR4][R96.64], R72 ;  /* 0x0000004860002986 */ /* 0x0003e2000c101d04 */
[----:B------:R-:W-:Y:S02]  /*30d0*/  SEL R77, R85, R77, P0 ;  /* 0x0000004d554d7207 */ /* 0x000fe40000000000 */
[----:B------:R-:W-:Y:S01]  /*30e0*/  SEL R78, R86, R78, P0 ;  /* 0x0000004e564e7207 */ /* 0x000fe20000000000 */
[----:B------:R1:W-:Y:S01]  /*30f0*/  STG.E.128 desc[UR4][R94.64], R84 ;  /* 0x000000545e007986 */ /* 0x0003e2000c101d04 */
[----:B------:R-:W-:-:S02]  /*3100*/  SEL R79, R87, R79, P0 ;  /* 0x0000004f574f7207 */ /* 0x000fc40000000000 */
[----:B0-----:R-:W-:-:S03]  /*3110*/  LEA R206, R98, R206, 0x2 ;  /* 0x000000ce62ce7211 */ /* 0x001fc600078e10ff */
[----:B------:R1:W-:Y:S01]  /*3120*/  @P1 STG.E.128 desc[UR4][R208.64], R76 ;  /* 0x0000004cd0001986 */ /* 0x0003e2000c101d04 */
[----:B------:R-:W-:-:S13]  /*3130*/  ISETP.GE.AND P0, PT, R206, R99, PT ;  /* 0x00000063ce00720c */ /* 0x000fda0003f06270 */
[----:B------:R-:W-:Y:S05]  /*3140*/  @!P0 BRA `(.L_x_2976) ;  /* 0xffffffd800008947 */ /* 0x000fea000383ffff */
[----:B------:R-:W-:Y:S05]  /*3150*/  BSYNC B1 ;  /* 0x0000000000017941 */ /* 0x000fea0003800000 */
.L_x_2966:
        /* <DEDUP_REMOVED lines=64> */
.L_x_2965:
[----:B------:R-:W-:Y:S05]  /*3560*/  BSYNC B0 ;  /* 0x0000000000007941 */ /* 0x000fea0003800000 */
.L_x_2963:
[----:B------:R-:W0:Y:S01]  /*3570*/  S2R R78, SR_TID.X ;  /* 0x00000000004e7919 */ /* 0x000e220000002100 */
[----:B------:R-:W-:Y:S01]  /*3580*/  MOV R0, 0x400 ;  /* 0x0000040000007802 */ /* 0x000fe20000000f00 */
[----:B------:R-:W-:Y:S05]  /*3590*/  WARPSYNC.ALL ;  /* 0x0000000000007948 */ /* 0x000fea0003800000 */
[----:B------:R-:W1:Y:S01]  /*35a0*/  S2R R3, SR_CgaCtaId ;  /* 0x0000000000037919 */ /* 0x000e620000008800 */
[----:B------:R-:W-:Y:S01]  /*35b0*/  ULDC UR6, c[0x0][0x218] ;  /* 0x0000860000067ab9 */ /* 0x000fe20000000800 */
[----:B------:R-:W-:Y:S01]  /*35c0*/  ULDC.64 UR18, c[0x0][0x2d0] ;  /* 0x0000b40000127ab9 */ /* 0x000fe20000000a00 */
[----:B------:R-:W2:Y:S01]  /*35d0*/  S2R R76, SR_CTAID.X ;  /* 0x00000000004c7919 */ /* 0x000ea20000002500 */
[----:B0-----:R-:W-:-:S02]  /*35e0*/  SHF.R.U32.HI R2, RZ, 0x5, R78 ;  /* 0x00000005ff027819 */ /* 0x001fc4000001164e */
[----:B------:R-:W-:Y:S02]  /*35f0*/  LOP3.LUT R29, R78, 0x1f, RZ, 0xc0, !PT ;  /* 0x0000001f4e1d7812 */ /* 0x000fe400078ec0ff */
[----:B-1----:R-:W-:Y:S02]  /*3600*/  LEA R3, R3, R0, 0x18 ;  /* 0x0000000003037211 */ /* 0x002fe400078ec0ff */
[----:B------:R-:W-:Y:S02]  /*3610*/  PRMT R0, R2, 0x2104, R29 ;  /* 0x0000210402007816 */ /* 0x000fe4000000001d */
        /* <DEDUP_REMOVED lines=84> */
[----:B0-----:R-:W-:-:S03]  /*3b60*/  IADD3 R24, P0, R67, R78, RZ ;  /* 0x0000004e43187210 */ /* 0x001fc60007f1e0ff */
[----:B------:R0:W-:Y:S01]  /*3b70*/  STS.128 [R0+0xe00], R4 ;  /* 0x000e000400007388 */ /* 0x0001e20000000c00 */
[----:B------:R-:W-:Y:S01]  /*3b80*/  BAR.SYNC.DEFER_BLOCKING 0x0 ;  /* 0x0000000000007b1d */ /* 0x000fe20000010000 */
[----:B0-----:R-:W-:Y:S01]  /*3b90*/  FADD.FTZ R7, R3, R60 ;  /* 0x0000003c03077221 */ /* 0x001fe20000010000 */
[----:B------:R-:W-:-:S04]  /*3ba0*/  IADD3.X R3, RZ, RZ, RZ, P0, !PT ;  /* 0x000000ffff037210 */ /* 0x000fc800007fe4ff */
[----:B------:R-:W-:Y:S01]  /*3bb0*/  SHF.L.U64.HI R26, R24, 0x2, R3 ;  /* 0x00000002181a7819 */ /* 0x000fe20000010203 */
        /* <DEDUP_REMOVED lines=22> */
[----:B------:R-:W-:Y:S01]  /*3d20*/  SHF.L.U32 R4, R24, 0x2, RZ ;  /* 0x0000000218047819 */ /* 0x000fe200000006ff */
[----:B------:R-:W-:Y:S02]  /*3d30*/  FADD.FTZ R5, R12, R5 ;  /* 0x000000050c057221 */ /* 0x000fe40000010000 */
[----:B------:R-:W5:Y:S01]  /*3d40*/  LDS R13, [R28+0x1800] ;  /* 0x001800001c0d7984 */ /* 0x000f620000000800 */
[C---:B------:R-:W-:Y:S01]  /*3d50*/  IADD3 R2, P0, R4.reuse, UR6, RZ ;  /* 0x0000000604027c10 */ /* 0x040fe2000ff1e0ff */
[----:B------:R-:W-:Y:S02]  /*3d60*/  FADD.FTZ R6, RZ, R6 ;  /* 0x00000006ff067221 */ /* 0x000fe40000010000 */
[----:B------:R-:W5:Y:S01]  /*3d70*/  LDS R21, [R28+0x2600] ;  /* 0x002600001c157984 */ /* 0x000f620000000800 */
[----:B------:R-:W-:Y:S01]  /*3d80*/  IADD3 R4, P1, R4, UR18, RZ ;  /* 0x0000001204047c10 */ /* 0x000fe2000ff3e0ff */
[----:B------:R-:W-:-:S02]  /*3d90*/  FADD.FTZ R16, R5, R16 ;  /* 0x0000001005107221 */ /* 0x000fc40000010000 */
[----:B------:R-:W5:Y:S01]  /*3da0*/  LDS R17, [R28+0x1a00] ;  /* 0x001a00001c117984 */ /* 0x000f620000000800 */
[----:B------:R-:W-:Y:S01]  /*3db0*/  IADD3.X R3, R26, UR7, RZ, P0, !PT ;  /* 0x000000071a037c10 */ /* 0x000fe200087fe4ff */
[----:B------:R-:W-:Y:S02]  /*3dc0*/  FADD.FTZ R6, R6, R15 ;  /* 0x0000000f06067221 */ /* 0x000fe40000010000 */
[----:B------:R-:W5:Y:S01]  /*3dd0*/  LDS R10, [R28+0xe00] ;  /* 0x000e00001c0a7984 */ /* 0x000f620000000800 */
[----:B------:R-:W-:-:S03]  /*3de0*/  IADD3.X R5, R26, UR19, RZ, P1, !PT ;  /* 0x000000131a057c10 */ /* 0x000fc60008ffe4ff */
        /* <DEDUP_REMOVED lines=51> */
.L_x_2967:
        /* <DEDUP_REMOVED lines=8> */
.L_x_2978:
[----:B------:R-:W-:Y:S05]  /*41a0*/  BSYNC B2 ;  /* 0x0000000000027941 */ /* 0x000fea0003800000 */
.L_x_2977:
        /* <DEDUP_REMOVED lines=8> */
.L_x_2979:
[----:B------:R-:W-:Y:S01]  /*4230*/  FADD.FTZ R120, R113, R120 ;  /* 0x0000007871787221 */ /* 0x000fe20000010000 */
[----:B------:R-:W-:-:S04]  /*4240*/  HFMA2.MMA R129, -RZ, RZ, 0, 1.1920928955078125e-07 ;  /* 0x00000002ff817435 */ /* 0x000fc800000001ff */
[----:B------:R-:W-:Y:S02]  /*4250*/  MOV R130, R120 ;  /* 0x0000007800827202 */ /* 0x000fe40000000f00 */
[----:B------:R-:W-:-:S07]  /*4260*/  MOV R107, R128 ;  /* 0x00000080006b7202 */ /* 0x000fce0000000f00 */
[----:B------:R-:W-:Y:S05]  /*4270*/  WARPSYNC.COLLECTIVE R123, `(.L_x_2980) ;  /* 0x000000007b087348 */ /* 0x000fea0003c00000 */
[----:B------:R0:W1:Y:S02]  /*4280*/  SHFL.BFLY P1, R128, R130, R129, R136 ;  /* 0x0c00008182807389 */ /* 0x0000640000020088 */
[----:B01----:R-:W-:Y:S01]  /*4290*/  ENDCOLLECTIVE ;  /* 0x000000000000791b */ /* 0x003fe20003800000 */
.L_x_2980:
[----:B------:R-:W-:-:S05]  /*42a0*/  FADD.FTZ R107, R108, R107 ;  /* 0x0000006b6c6b7221 */ /* 0x000fca0000010000 */
[----:B------:R-:W-:Y:S02]  /*42b0*/  MOV R130, R107 ;  /* 0x0000006b00827202 */ /* 0x000fe40000000f00 */
[----:B------:R-:W-:-:S07]  /*42c0*/  MOV R115, R128 ;  /* 0x0000008000737202 */ /* 0x000fce0000000f00 */
[----:B------:R-:W-:Y:S05]  /*42d0*/  WARPSYNC.COLLECTIVE R123, `(.L_x_2981) ;  /* 0x000000007b087348 */ /* 0x000fea0003c00000 */
[----:B------:R0:W1:Y:S02]  /*42e0*/  SHFL.BFLY P1, R128, R130, R129, R136 ;  /* 0x0c00008182807389 */ /* 0x0000640000020088 */
[----:B01----:R-:W-:Y:S01]  /*42f0*/  ENDCOLLECTIVE ;  /* 0x000000000000791b */ /* 0x003fe20003800000 */
.L_x_2981:
[----:B------:R-:W-:Y:S01]  /*4300*/  FADD.FTZ R115, R120, R115 ;  /* 0x0000007378737221 */ /* 0x000fe20000010000 */
[----:B------:R-:W-:-:S04]  /*4310*/  HFMA2.MMA R129, -RZ, RZ, 0, 2.384185791015625e-07 ;  /* 0x00000004ff817435 */ /* 0x000fc800000001ff */
[----:B------:R-:W-:Y:S02]  /*4320*/  MOV R130, R115 ;  /* 0x0000007300827202 */ /* 0x000fe40000000f00 */
[----:B------:R-:W-:-:S07]  /*4330*/  MOV R122, R128 ;  /* 0x00000080007a7202 */ /* 0x000fce0000000f00 */
[----:B------:R-:W-:Y:S05]  /*4340*/  WARPSYNC.COLLECTIVE R123, `(.L_x_2982) ;  /* 0x000000007b087348 */ /* 0x000fea0003c00000 */
[----:B------:R0:W1:Y:S02]  /*4350*/  SHFL.BFLY P1, R128, R130, R129, R136 ;  /* 0x0c00008182807389 */ /* 0x0000640000020088 */
[----:B01----:R-:W-:Y:S01]  /*4360*/  ENDCOLLECTIVE ;  /* 0x000000000000791b */ /* 0x003fe20003800000 */
.L_x_2982:
[----:B------:R-:W-:-:S05]  /*4370*/  FADD.FTZ R122, R107, R122 ;  /* 0x0000007a6b7a7221 */ /* 0x000fca0000010000 */
[----:B------:R-:W-:Y:S02]  /*4380*/  MOV R130, R122 ;  /* 0x0000007a00827202 */ /* 0x000fe40000000f00 */
[----:B------:R-:W-:-:S07]  /*4390*/  MOV R126, R128 ;  /* 0x00000080007e7202 */ /* 0x000fce0000000f00 */
[----:B------:R-:W-:Y:S05]  /*43a0*/  WARPSYNC.COLLECTIVE R123, `(.L_x_2983) ;  /* 0x000000007b087348 */ /* 0x000fea0003c00000 */
[----:B------:R0:W1:Y:S02]  /*43b0*/  SHFL.BFLY P1, R128, R130, R129, R136 ;  /* 0x0c00008182807389 */ /* 0x0000640000020088 */
[----:B01----:R-:W-:Y:S01]  /*43c0*/  ENDCOLLECTIVE ;  /* 0x000000000000791b */ /* 0x003fe20003800000 */
.L_x_2983:
[----:B------:R-:W-:Y:S01]  /*43d0*/  FADD.FTZ R126, R115, R126 ;  /* 0x0000007e737e7221 */ /* 0x000fe20000010000 */
[----:B------:R-:W-:-:S04]  /*43e0*/  HFMA2.MMA R129, -RZ, RZ, 0, 4.76837158203125e-07 ;  /* 0x00000008ff817435 */ /* 0x000fc800000001ff */
[----:B------:R-:W-:Y:S02]  /*43f0*/  MOV R130, R126 ;  /* 0x0000007e00827202 */ /* 0x000fe40000000f00 */
[----:B------:R-:W-:-:S07]  /*4400*/  MOV R121, R128 ;  /* 0x0000008000797202 */ /* 0x000fce0000000f00 */
[----:B------:R-:W-:Y:S05]  /*4410*/  WARPSYNC.COLLECTIVE R123, `(.L_x_2984) ;  /* 0x000000007b087348 */ /* 0x000fea0003c00000 */
[----:B------:R0:W1:Y:S02]  /*4420*/  SHFL.BFLY P1, R128, R130, R129, R136 ;  /* 0x0c00008182807389 */ /* 0x0000640000020088 */
[----:B01----:R-:W-:Y:S01]  /*4430*/  ENDCOLLECTIVE ;  /* 0x000000000000791b */ /* 0x003fe20003800000 */
.L_x_2984:
[----:B------:R-:W-:-:S05]  /*4440*/  FADD.FTZ R121, R122, R121 ;  /* 0x000000797a797221 */ /* 0x000fca0000010000 */
[----:B------:R-:W-:Y:S02]  /*4450*/  MOV R130, R121 ;  /* 0x0000007900827202 */ /* 0x000fe40000000f00 */
[----:B------:R-:W-:-:S07]  /*4460*/  MOV R113, R128 ;  /* 0x0000008000717202 */ /* 0x000fce0000000f00 */
[----:B------:R-:W-:Y:S05]  /*4470*/  WARPSYNC.COLLECTIVE R123, `(.L_x_2985) ;  /* 0x000000007b087348 */ /* 0x000fea0003c00000 */
[----:B------:R0:W1:Y:S02]  /*4480*/  SHFL.BFLY P1, R128, R130, R129, R136 ;  /* 0x0c00008182807389 */ /* 0x0000640000020088 */
[----:B01----:R-:W-:Y:S01]  /*4490*/  ENDCOLLECTIVE ;  /* 0x000000000000791b */ /* 0x003fe20003800000 */
.L_x_2985:
[----:B------:R-:W-:Y:S01]  /*44a0*/  FADD.FTZ R113, R126, R113 ;  /* 0x000000717e717221 */ /* 0x000fe20000010000 */
[----:B------:R-:W-:-:S04]  /*44b0*/  HFMA2.MMA R129, -RZ, RZ, 0, 9.5367431640625e-07 ;  /* 0x00000010ff817435 */ /* 0x000fc800000001ff */
[----:B------:R-:W-:Y:S02]  /*44c0*/  MOV R130, R113 ;  /* 0x0000007100827202 */ /* 0x000fe40000000f00 */
[----:B------:R-:W-:-:S07]  /*44d0*/  MOV R108, R128 ;  /* 0x00000080006c7202 */ /* 0x000fce0000000f00 */
[----:B------:R-:W-:Y:S05]  /*44e0*/  WARPSYNC.COLLECTIVE R123, `(.L_x_2986) ;  /* 0x000000007b087348 */ /* 0x000fea0003c00000 */
[----:B------:R0:W1:Y:S02]  /*44f0*/  SHFL.BFLY P1, R128, R130, R129, R136 ;  /* 0x0c00008182807389 */ /* 0x0000640000020088 */
[----:B01----:R-:W-:Y:S01]  /*4500*/  ENDCOLLECTIVE ;  /* 0x000000000000791b */ /* 0x003fe20003800000 */
.L_x_2986:
[----:B------:R-:W-:-:S05]  /*4510*/  FADD.FTZ R108, R121, R108 ;  /* 0x0000006c796c7221 */ /* 0x000fca0000010000 */
[----:B------:R-:W-:Y:S02]  /*4520*/  MOV R130, R108 ;  /* 0x0000006c00827202 */ /* 0x000fe40000000f00 */
[----:B------:R-:W-:-:S07]  /*4530*/  MOV R120, R128 ;  /* 0x0000008000787202 */ /* 0x000fce0000000f00 */
[----:B------:R-:W-:Y:S05]  /*4540*/  WARPSYNC.COLLECTIVE R123, `(.L_x_2987) ;  /* 0x000000007b087348 */ /* 0x000fea0003c00000 */
[----:B------:R0:W1:Y:S02]  /*4550*/  SHFL.BFLY P1, R128, R130, R129, R136 ;  /* 0x0c00008182807389 */ /* 0x0000640000020088 */
[----:B01----:R-:W-:Y:S01]  /*4560*/  ENDCOLLECTIVE ;  /* 0x000000000000791b */ /* 0x003fe20003800000 */
.L_x_2987:
[----:B------:R-:W-:Y:S01]  /*4570*/  MOV R107, R128 ;  /* 0x00000080006b7202 */ /* 0x000fe20000000f00 */
[----:B------:R-:W-:Y:S06]  /*4580*/  BRA `(.L_x_2988) ;  /* 0xffffffd800547947 */ /* 0x000fec000383ffff */
.L_x_2989:
        /* <DEDUP_REMOVED lines=15> */
.L_x_3817:


//--------------------- .text._ZN10layer_norm31ln_parallel_residual_bwd_kernelINS_13Kernel_traitsI6__halfffffjLj1024ELj1ELj4ELj1ELj16ENS_18Kernel_traits_baseILj1024ES2_ffffjLj128EEEEELb1ELb0ELb0EEEvNS_9BwdParamsE --------------------------
	.section	.text._ZN10layer_norm31ln_parallel_residual_bwd_kernelINS_13Kernel_traitsI6__halfffffjLj1024ELj1ELj4ELj1ELj16ENS_18Kernel_traits_baseILj1024ES2_ffffjLj128EEEEELb1ELb0ELb0EEEvNS_9BwdParamsE,"ax",@progbits
	.align	128
        .global         _ZN10layer_norm31ln_parallel_residual_bwd_kernelINS_13Kernel_traitsI6__halfffffjLj1024ELj1ELj4ELj1ELj16ENS_18Kernel_traits_baseILj1024ES2_ffffjLj128EEEEELb1ELb0ELb0EEEvNS_9BwdParamsE
        .type           _ZN10layer_norm31ln_parallel_residual_bwd_kernelINS_13Kernel_traitsI6__halfffffjLj1024ELj1ELj4ELj1ELj16ENS_18Kernel_traits_baseILj1024ES2_ffffjLj128EEEEELb1ELb0ELb0EEEvNS_9BwdParamsE,@function
        .size           _ZN10layer_norm31ln_parallel_residual_bwd_kernelINS_13Kernel_traitsI6__halfffffjLj1024ELj1ELj4ELj1ELj16ENS_18Kernel_traits_baseILj1024ES2_ffffjLj128EEEEELb1ELb0ELb0EEEvNS_9BwdParamsE,(.L_x_3818 - _ZN10layer_norm31ln_parallel_residual_bwd_kernelINS_13Kernel_traitsI6__halfffffjLj1024ELj1ELj4ELj1ELj16ENS_18Kernel_traits_baseILj1024ES2_ffffjLj128EEEEELb1ELb0ELb0EEEvNS_9BwdParamsE)
        .other          _ZN10layer_norm31ln_parallel_residual_bwd_kernelINS_13Kernel_traitsI6__halfffffjLj1024ELj1ELj4ELj1ELj16ENS_18Kernel_traits_baseILj1024ES2_ffffjLj128EEEEELb1ELb0ELb0EEEvNS_9BwdParamsE,@"STO_CUDA_ENTRY STV_DEFAULT"
_ZN10layer_norm31ln_parallel_residual_bwd_kernelINS_13Kernel_traitsI6__halfffffjLj1024ELj1ELj4ELj1ELj16ENS_18Kernel_traits_baseILj1024ES2_ffffjLj128EEEEELb1ELb0ELb0EEEvNS_9BwdParamsE:
.text._ZN10layer_norm31ln_parallel_residual_bwd_kernelINS_13Kernel_traitsI6__halfffffjLj1024ELj1ELj4ELj1ELj16ENS_18Kernel_traits_baseILj1024ES2_ffffjLj128EEEEELb1ELb0ELb0EEEvNS_9BwdParamsE:
[----:B------:R-:W0:Y:S01]  /*0000*/  LDC R1, c[0x0][0x28] ;  /* 0x00000a00ff017b82 */ /* 0x000e220000000800 */
[----:B------:R-:W1:Y:S01]  /*0010*/  S2R R52, SR_TID.X ;  /* 0x0000000000347919 */ /* 0x000e620000002100 */
[----:B------:R-:W-:Y:S01]  /*0020*/  ULDC UR4, c[0x0][0x218] ;  /* 0x0000860000047ab9 */ /* 0x000fe20000000800 */
[----:B0-----:R-:W-:Y:S01]  /*0030*/  IADD3 R1, R1, -0x150, RZ ;  /* 0xfffffeb001017810 */ /* 0x001fe20007ffe0ff */
[----:B------:R-:W-:Y:S01]  /*0040*/  ULDC UR6, c[0x0][0x214] ;  /* 0x0000850000067ab9 */ /* 0x000fe20000000800 */
[----:B------:R-:W-:Y:S01]  /*0050*/  MOV R20, UR4 ;  /* 0x0000000400147c02 */ /* 0x000fe20008000f00 */
[----:B------:R-:W-:Y:S01]  /*0060*/  ULDC.64 UR4, c[0x0][0x208] ;  /* 0x0000820000047ab9 */ /* 0x000fe20000000a00 */
[----:B------:R-:W-:Y:S01]  /*0070*/  LOP3.LUT R4, R4, 0xfffffff7, RZ, 0xc0, !PT ;  /* 0xfffffff704047812 */ /* 0x000fe200078ec0ff */
[----:B------:R-:W-:Y:S01]  /*0080*/  ULDC UR18, c[0x0][0x298] ;  /* 0x0000a60000127ab9 */ /* 0x000fe20000000800 */
[----:B------:R-:W-:Y:S01]  /*0090*/  SHF.R.S32.HI R0, RZ, 0x1f, R20 ;  /* 0x0000001fff007819 */ /* 0x000fe20000011414 */
[----:B------:R0:W-:Y:S01]  /*00a0*/  STL [R1+0x48], R20 ;  /* 0x0000481401007387 */ /* 0x0001e20000100800 */
[----:B------:R-:W-:Y:S01]  /*00b0*/  ULDC UR19, c[0x0][0x218] ;  /* 0x0000860000137ab9 */ /* 0x000fe20000000800 */
[----:B------:R-:W-:Y:S01]  /*00c0*/  ULDC UR7, c[0x0][0x290] ;  /* 0x0000a40000077ab9 */ /* 0x000fe20000000800 */
[----:B------:R-:W-:Y:S01]  /*00d0*/  LEA.HI R0, R0, R20, RZ, 0x2 ;  /* 0x0000001400007211 */ /* 0x000fe200078f10ff */
[----:B------:R-:W-:Y:S01]  /*00e0*/  ULDC.64 UR8, c[0x0][0x2c8] ;  /* 0x0000b20000087ab9 */ /* 0x000fe20000000a00 */
[----:B------:R-:W-:Y:S01]  /*00f0*/  ULDC.64 UR14, c[0x0][0x300] ;  /* 0x0000c000000e7ab9 */ /* 0x000fe20000000a00 */
        /* <DEDUP_REMOVED lines=14> */
[----:B0-----:R-:W0:Y:S01]  /*01e0*/  @P1 LDC.64 R20, c[0x0][0x260] ;  /* 0x00009800ff141b82 */ /* 0x001e220000000a00 */
[----:B------:R-:W-:Y:S02]  /*01f0*/  @P1 LOP3.LUT R4, R4, 0x8, RZ, 0xfc, !PT ;  /* 0x0000000804041812 */ /* 0x000fe400078efcff */
[----:B------:R-:W-:-:S02]  /*0200*/  P2R R53, PR, RZ, 0x40 ;  /* 0x00000040ff357803 */ /* 0x000fc40000000000 */
[----:B------:R-:W-:-:S03]  /*0210*/  LOP3.LUT R4, R4, 0xfffffffb, RZ, 0xc0, !PT ;  /* 0xfffffffb04047812 */ /* 0x000fc600078ec0ff */
[----:B------:R-:W1:Y:S01]  /*0220*/  @P1 LDC.64 R22, c[0x0][0x268] ;  /* 0x00009a00ff161b82 */ /* 0x000e620000000a00 */
[----:B------:R-:W-:-:S04]  /*0230*/  @P6 LOP3.LUT R4, R4, 0x4, RZ, 0xfc, !PT ;  /* 0x0000000404046812 */ /* 0x000fc800078efcff */
[----:B------:R-:W-:-:S03]  /*0240*/  LOP3.LUT R4, R4, 0xfffffffd, RZ, 0xc0, !PT ;  /* 0xfffffffd04047812 */ /* 0x000fc600078ec0ff */
[----:B------:R-:W2:Y:S01]  /*0250*/  @P6 LDC.64 R24, c[0x0][0x260] ;  /* 0x00009800ff186b82 */ /* 0x000ea20000000a00 */
[----:B------:R-:W-:-:S04]  /*0260*/  @P5 LOP3.LUT R4, R4, 0x2, RZ, 0xfc, !PT ;  /* 0x0000000204045812 */ /* 0x000fc800078efcff */
[----:B------:R-:W-:-:S03]  /*0270*/  LOP3.LUT R4, R4, 0xfffffffe, RZ, 0xc0, !PT ;  /* 0xfffffffe04047812 */ /* 0x000fc600078ec0ff */
[----:B------:R-:W3:Y:S01]  /*0280*/  @P6 LDC.64 R26, c[0x0][0x268] ;  /* 0x00009a00ff1a6b82 */ /* 0x000ee20000000a00 */
[----:B0-----:R-:W-:Y:S01]  /*0290*/  @P1 IMAD.WIDE.U32 R20, R5, 0x8, R20 ;  /* 0x0000000805141825 */ /* 0x001fe200078e0014 */
[----:B------:R-:W-:-:S06]  /*02a0*/  @P4 LOP3.LUT R4, R4, 0x1, RZ, 0xfc, !PT ;  /* 0x0000000104044812 */ /* 0x000fcc00078efcff */
[----:B------:R-:W0:Y:S01]  /*02b0*/  @P5 LDC.64 R28, c[0x0][0x260] ;  /* 0x00009800ff1c5b82 */ /* 0x000e220000000a00 */
[C---:B-1----:R-:W-:Y:S01]  /*02c0*/  @P1 IMAD.WIDE.U32 R22, R5.reuse, 0x8, R22 ;  /* 0x0000000805161825 */ /* 0x042fe200078e0016 */
[----:B------:R-:W-:Y:S02]  /*02d0*/  @P1 LOP3.LUT R5, R5, 0x20, RZ, 0xfc, !PT ;  /* 0x0000002005051812 */ /* 0x000fe400078efcff */
[----:B------:R-:W-:-:S04]  /*02e0*/  ISETP.GE.U32.AND P1, PT, R0, 0xc0, PT ;  /* 0x000000c00000780c */ /* 0x000fc80003f26070 */
[----:B------:R-:W1:Y:S01]  /*02f0*/  @P5 LDC.64 R30, c[0x0][0x268] ;  /* 0x00009a00ff1e5b82 */ /* 0x000e620000000a00 */
[----:B--2---:R-:W-:-:S07]  /*0300*/  @P6 IMAD.WIDE.U32 R24, R5, 0x8, R24 ;  /* 0x0000000805186825 */ /* 0x004fce00078e0018 */
[----:B------:R-:W2:Y:S01]  /*0310*/  @P4 LDC.64 R32, c[0x0][0x260] ;  /* 0x00009800ff204b82 */ /* 0x000ea20000000a00 */
[C---:B---3--:R-:W-:Y:S01]  /*0320*/  @P6 IMAD.WIDE.U32 R26, R5.reuse, 0x8, R26 ;  /* 0x00000008051a6825 */ /* 0x048fe200078e001a */
[----:B------:R-:W-:Y:S02]  /*0330*/  @P6 IADD3 R5, R5, 0x20, RZ ;  /* 0x0000002005056810 */ /* 0x000fe40007ffe0ff */
[----:B------:R-:W-:-:S04]  /*0340*/  LOP3.LUT P6, RZ, R4, 0x8, RZ, 0xc0, !PT ;  /* 0x0000000804ff7812 */ /* 0x000fc800078cc0ff */
[----:B------:R-:W3:Y:S01]  /*0350*/  @P4 LDC.64 R34, c[0x0][0x268] ;  /* 0x00009a00ff224b82 */ /* 0x000ee20000000a00 */
[----:B0-----:R-:W-:-:S07]  /*0360*/  @P5 IMAD.WIDE.U32 R28, R5, 0x8, R28 ;  /* 0x00000008051c5825 */ /* 0x001fce00078e001c */
[----:B------:R-:W0:Y:S01]  /*0370*/  @P0 LDC.64 R36, c[0x0][0x260] ;  /* 0x00009800ff240b82 */ /* 0x000e220000000a00 */
[C---:B-1----:R-:W-:Y:S01]  /*0380*/  @P5 IMAD.WIDE.U32 R30, R5.reuse, 0x8, R30 ;  /* 0x00000008051e5825 */ /* 0x042fe200078e001e */
[----:B------:R-:W-:Y:S01]  /*0390*/  @P5 IADD3 R5, R5, 0x20, RZ ;  /* 0x0000002005055810 */ /* 0x000fe20007ffe0ff */
[----:B------:R1:W5:Y:S05]  /*03a0*/  @P6 LDG.E.64 R162, desc[UR4][R20.64] ;  /* 0x0000000414a26981 */ /* 0x00036a000c1e1b00 */
[----:B------:R-:W4:Y:S01]  /*03b0*/  @P0 LDC.64 R38, c[0x0][0x268] ;  /* 0x00009a00ff260b82 */ /* 0x000f220000000a00 */
[C---:B--2---:R-:W-:Y:S01]  /*03c0*/  @P4 IMAD.WIDE.U32 R32, R5.reuse, 0x8, R32 ;  /* 0x0000000805204825 */ /* 0x044fe200078e0020 */
[----:B------:R2:W5:Y:S06]  /*03d0*/  @P6 LDG.E.64 R160, desc[UR4][R22.64] ;  /* 0x0000000416a06981 */ /* 0x00056c000c1e1b00 */
[----:B------:R-:W1:Y:S01]  /*03e0*/  @P2 LDC.64 R44, c[0x0][0x260] ;  /* 0x00009800ff2c2b82 */ /* 0x000e620000000a00 */
[C---:B---3--:R-:W-:Y:S01]  /*03f0*/  @P4 IMAD.WIDE.U32 R34, R5.reuse, 0x8, R34 ;  /* 0x0000000805224825 */ /* 0x048fe200078e0022 */
[----:B------:R-:W-:Y:S01]  /*0400*/  @P4 IADD3 R5, R5, 0x20, RZ ;  /* 0x0000002005054810 */ /* 0x000fe20007ffe0ff */
[----:B------:R-:W-:Y:S05]  /*0410*/  BSSY B0, `(.L_x_2990) ;  /* 0x000061a000007945 */ /* 0x000fea0003800000 */
[----:B------:R-:W3:Y:S01]  /*0420*/  @P2 LDC.64 R46, c[0x0][0x268] ;  /* 0x00009a00ff2e2b82 */ /* 0x000ee20000000a00 */
[----:B0-----:R-:W-:-:S07]  /*0430*/  @P0 IMAD.WIDE.U32 R36, R5, 0x8, R36 ;  /* 0x0000000805240825 */ /* 0x001fce00078e0024 */
[----:B------:R-:W0:Y:S01]  /*0440*/  @P3 LDC.64 R48, c[0x0][0x260] ;  /* 0x00009800ff303b82 */ /* 0x000e220000000a00 */
[C---:B----4-:R-:W-:Y:S01]  /*0450*/  @P0 IMAD.WIDE.U32 R38, R5.reuse, 0x8, R38 ;  /* 0x0000000805260825 */ /* 0x050fe200078e0026 */
[----:B------:R-:W-:Y:S01]  /*0460*/  @P0 IADD3 R5, R5, 0x20, RZ ;  /* 0x0000002005050810 */ /* 0x000fe20007ffe0ff */
[----:B------:R-:W5:Y:S05]  /*0470*/  @P5 LDG.E.64 R152, desc[UR4][R28.64] ;  /* 0x000000041c985981 */ /* 0x000f6a000c1e1b00 */
[----:B------:R-:W2:Y:S01]  /*0480*/  @P3 LDC.64 R50, c[0x0][0x268] ;  /* 0x00009a00ff323b82 */ /* 0x000ea20000000a00 */
[----:B------:R-:W-:Y:S01]  /*0490*/  SHF.R.U32.HI R0, RZ, 0x5, R52 ;  /* 0x00000005ff007819 */ /* 0x000fe20000011634 */
[----:B------:R-:W5:Y:S01]  /*04a0*/  @P5 LDG.E.64 R14, desc[UR4][R30.64] ;  /* 0x000000041e0e5981 */ /* 0x000f62000c1e1b00 */
[----:B------:R-:W-:-:S05]  /*04b0*/  LOP3.LUT R4, R4, 0xffffffef, RZ, 0xc0, !PT ;  /* 0xffffffef04047812 */ /* 0x000fca00078ec0ff */
[----:B------:R-:W4:Y:S01]  /*04c0*/  @P1 LDC.64 R40, c[0x0][0x260] ;  /* 0x00009800ff281b82 */ /* 0x000f220000000a00 */
[----:B------:R-:W-:Y:S01]  /*04d0*/  @P3 LOP3.LUT R4, R4, 0x10, RZ, 0xfc, !PT ;  /* 0x0000001004043812 */ /* 0x000fe200078efcff */
[----:B------:R-:W5:Y:S06]  /*04e0*/  @P4 LDG.E.64 R146, desc[UR4][R32.64] ;  /* 0x0000000420924981 */ /* 0x000f6c000c1e1b00 */
[----:B------:R-:W1:Y:S01]  /*04f0*/  @P1 LDC.64 R42, c[0x0][0x268] ;  /* 0x00009a00ff2a1b82 */ /* 0x000e620000000a00 */
[----:B------:R-:W-:Y:S01]  /*0500*/  ISETP.NE.AND P6, PT, R53, RZ, PT ;  /* 0x000000ff3500720c */ /* 0x000fe20003fc5270 */
        /* <DEDUP_REMOVED lines=8> */
[----:B------:R-:W5:Y:S01]  /*0590*/  @P0 LDG.E.64 R150, desc[UR4][R38.64] ;  /* 0x0000000426960981 */ /* 0x000f62000c1e1b00 */
[----:B----4-:R-:W-:-:S03]  /*05a0*/  @P1 IMAD.WIDE.U32 R40, R5, 0x8, R40 ;  /* 0x0000000805281825 */ /* 0x010fc600078e0028 */
[----:B------:R4:W5:Y:S01]  /*05b0*/  @P6 LDG.E.64 R16, desc[UR4][R24.64] ;  /* 0x0000000418106981 */ /* 0x000962000c1e1b00 */
[C---:B-1----:R-:W-:Y:S01]  /*05c0*/  @P1 IMAD.WIDE.U32 R42, R5.reuse, 0x8, R42 ;  /* 0x00000008052a1825 */ /* 0x042fe200078e002a */
[----:B------:R-:W-:Y:S02]  /*05d0*/  @P1 IADD3 R5, R5, 0x20, RZ ;  /* 0x0000002005051810 */ /* 0x000fe40007ffe0ff */
[----:B------:R-:W5:Y:S03]  /*05e0*/  @P6 LDG.E.64 R148, desc[UR4][R26.64] ;  /* 0x000000041a946981 */ /* 0x000f66000c1e1b00 */
[C---:B------:R-:W-:Y:S01]  /*05f0*/  @P2 IMAD.WIDE.U32 R44, R5.reuse, 0x8, R44 ;  /* 0x00000008052c2825 */ /* 0x040fe200078e002c */
[----:B------:R-:W5:Y:S03]  /*0600*/  @P1 LDG.E.64 R144, desc[UR4][R40.64] ;  /* 0x0000000428901981 */ /* 0x000f66000c1e1b00 */
[C---:B---3--:R-:W-:Y:S01]  /*0610*/  @P2 IMAD.WIDE.U32 R46, R5.reuse, 0x8, R46 ;  /* 0x00000008052e2825 */ /* 0x048fe200078e002e */
[----:B------:R-:W-:Y:S01]  /*0620*/  @P2 IADD3 R5, R5, 0x20, RZ ;  /* 0x0000002005052810 */ /* 0x000fe20007ffe0ff */
[----:B------:R-:W5:Y:S04]  /*0630*/  @P1 LDG.E.64 R12, desc[UR4][R42.64] ;  /* 0x000000042a0c1981 */ /* 0x000f68000c1e1b00 */
[C---:B0-----:R-:W-:Y:S01]  /*0640*/  @P3 IMAD.WIDE.U32 R20, R5.reuse, 0x8, R48 ;  /* 0x0000000805143825 */ /* 0x041fe200078e0030 */
[----:B------:R-:W5:Y:S03]  /*0650*/  @P2 LDG.E.64 R10, desc[UR4][R44.64] ;  /* 0x000000042c0a2981 */ /* 0x000f66000c1e1b00 */
[----:B--2---:R-:W-:Y:S01]  /*0660*/  @P3 IMAD.WIDE.U32 R22, R5, 0x8, R50 ;  /* 0x0000000805163825 */ /* 0x004fe200078e0032 */
[----:B------:R0:W5:Y:S01]  /*0670*/  @P3 LDG.E.64 R6, desc[UR4][R20.64] ;  /* 0x0000000414063981 */ /* 0x000162000c1e1b00 */
[----:B------:R-:W1:Y:S03]  /*0680*/  S2R R5, SR_CTAID.X ;  /* 0x0000000000057919 */ /* 0x000e660000002500 */
[----:B------:R2:W5:Y:S01]  /*0690*/  @P3 LDG.E.64 R2, desc[UR4][R22.64] ;  /* 0x0000000416023981 */ /* 0x000562000c1e1b00 */
[----:B----4-:R-:W-:-:S02]  /*06a0*/  CS2R R24, SRZ ;  /* 0x0000000000187805 */ /* 0x010fc4000001ff00 */
[----:B0-----:R-:W-:Y:S02]  /*06b0*/  CS2R R20, SRZ ;  /* 0x0000000000147805 */ /* 0x001fe4000001ff00 */
[----:B------:R-:W-:Y:S01]  /*06c0*/  CS2R R26, SRZ ;  /* 0x00000000001a7805 */ /* 0x000fe2000001ff00 */
[----:B------:R0:W5:Y:S01]  /*06d0*/  @P2 LDG.E.64 R8, desc[UR4][R46.64] ;  /* 0x000000042e082981 */ /* 0x000162000c1e1b00 */
[----:B------:R-:W-:Y:S02]  /*06e0*/  CS2R R32, SRZ ;  /* 0x0000000000207805 */ /* 0x000fe4000001ff00 */
[----:B------:R-:W-:Y:S02]  /*06f0*/  CS2R R34, SRZ ;  /* 0x0000000000227805 */ /* 0x000fe4000001ff00 */
[----:B------:R-:W-:Y:S02]  /*0700*/  CS2R R36, SRZ ;  /* 0x0000000000247805 */ /* 0x000fe4000001ff00 */
[----:B------:R-:W-:Y:S01]  /*0710*/  CS2R R38, SRZ ;  /* 0x0000000000267805 */ /* 0x000fe2000001ff00 */
[----:B-1----:R-:W-:-:S05]  /*0720*/  IMAD R164, R5, 0x4, R0 ;  /* 0x0000000405a47824 */ /* 0x002fca00078e0200 */
[----:B------:R-:W-:Y:S02]  /*0730*/  ISETP.GE.AND P3, PT, R164, UR6, PT ;  /* 0x00000006a4007c0c */ /* 0x000fe4000bf66270 */
[----:B--2---:R-:W-:Y:S02]  /*0740*/  CS2R R22, SRZ ;  /* 0x0000000000167805 */ /* 0x004fe4000001ff00 */
        /* <DEDUP_REMOVED lines=50> */
[----:B------:R-:W-:Y:S06]  /*0a70*/  @P3 BRA `(.L_x_2991) ;  /* 0x0000005800cc3947 */ /* 0x000fec0003800000 */
[--C-:B-----5:R-:W-:Y:S01]  /*0a80*/  SHF.R.U64 R187, R152, 0x10, R153.reuse ;  /* 0x0000001098bb7819 */ /* 0x120fe20000001299 */
[--C-:B------:R-:W-:Y:S01]  /*0a90*/  IMAD.MOV.U32 R169, RZ, RZ, R153.reuse ;  /* 0x000000ffffa97224 */ /* 0x100fe200078e0099 */
[----:B------:R-:W-:Y:S01]  /*0aa0*/  SHF.R.U32.HI R185, RZ, 0x10, R153 ;  /* 0x00000010ffb97819 */ /* 0x000fe20000011699 */
[----:B------:R-:W-:Y:S01]  /*0ab0*/  IMAD.MOV.U32 R172, RZ, RZ, R151 ;  /* 0x000000ffffac7224 */ /* 0x000fe200078e0097 */
[--C-:B------:R-:W-:Y:S01]  /*0ac0*/  SHF.R.U64 R183, R146, 0x10, R147.reuse ;  /* 0x0000001092b77819 */ /* 0x100fe20000001293 */
[----:B------:R-:W-:Y:S01]  /*0ad0*/  HFMA2.MMA R21, -RZ, RZ, 0, 0 ;  /* 0x00000000ff157435 */ /* 0x000fe200000001ff */
[----:B------:R-:W-:Y:S02]  /*0ae0*/  MOV R170, R147 ;  /* 0x0000009300aa7202 */ /* 0x000fe40000000f00 */
[----:B------:R-:W-:Y:S02]  /*0af0*/  SHF.R.U32.HI R181, RZ, 0x10, R147 ;  /* 0x00000010ffb57819 */ /* 0x000fe40000011693 */
[----:B------:R-:W-:-:S02]  /*0b00*/  MOV R165, R162 ;  /* 0x000000a200a57202 */ /* 0x000fc40000000f00 */
[----:B------:R-:W-:Y:S02]  /*0b10*/  SHF.R.U64 R195, R162, 0x10, R163 ;  /* 0x00000010a2c37819 */ /* 0x000fe400000012a3 */
[----:B------:R-:W-:Y:S02]  /*0b20*/  MOV R153, R146 ;  /* 0x0000009200997202 */ /* 0x000fe40000000f00 */
[--C-:B------:R-:W-:Y:S02]  /*0b30*/  SHF.R.U64 R182, R154, 0x10, R155.reuse ;  /* 0x000000109ab67819 */ /* 0x100fe4000000129b */
[----:B------:R-:W-:Y:S02]  /*0b40*/  MOV R147, R155 ;  /* 0x0000009b00937202 */ /* 0x000fe40000000f00 */
[----:B------:R-:W-:Y:S02]  /*0b50*/  SHF.R.U32.HI R180, RZ, 0x10, R155 ;  /* 0x00000010ffb47819 */ /* 0x000fe4000001169b */
[----:B------:R-:W-:-:S02]  /*0b60*/  MOV R162, R160 ;  /* 0x000000a000a27202 */ /* 0x000fc40000000f00 */
[----:B------:R-:W-:Y:S02]  /*0b70*/  SHF.R.U64 R194, R160, 0x10, R161 ;  /* 0x00000010a0c27819 */ /* 0x000fe400000012a1 */
[----:B------:R-:W-:Y:S02]  /*0b80*/  MOV R146, R154 ;  /* 0x0000009a00927202 */ /* 0x000fe40000000f00 */
[----:B------:R-:W-:Y:S02]  /*0b90*/  MOV R155, R150 ;  /* 0x00000096009b7202 */ /* 0x000fe40000000f00 */
[--C-:B------:R-:W-:Y:S02]  /*0ba0*/  SHF.R.U64 R178, R150, 0x10, R151.reuse ;  /* 0x0000001096b27819 */ /* 0x100fe40000001297 */
[----:B------:R-:W-:Y:S02]  /*0bb0*/  SHF.R.U32.HI R176, RZ, 0x10, R151 ;  /* 0x00000010ffb07819 */ /* 0x000fe40000011697 */
[----:B------:R-:W-:-:S02]  /*0bc0*/  MOV R160, R16 ;  /* 0x0000001000a07202 */ /* 0x000fc40000000f00 */
[----:B------:R-:W-:Y:S02]  /*0bd0*/  SHF.R.U64 R191, R16, 0x10, R17 ;  /* 0x0000001010bf7819 */ /* 0x000fe40000001211 */
[--C-:B------:R-:W-:Y:S02]  /*0be0*/  SHF.R.U64 R190, R148, 0x10, R149.reuse ;  /* 0x0000001094be7819 */ /* 0x100fe40000001295 */
[----:B------:R-:W-:Y:S02]  /*0bf0*/  MOV R168, R149 ;  /* 0x0000009500a87202 */ /* 0x000fe40000000f00 */
[----:B------:R-:W-:Y:S02]  /*0c00*/  SHF.R.U32.HI R188, RZ, 0x10, R149 ;  /* 0x00000010ffbc7819 */ /* 0x000fe40000011695 */
[----:B------:R-:W-:Y:S02]  /*0c10*/  MOV R154, R18 ;  /* 0x00000012009a7202 */ /* 0x000fe40000000f00 */
[----:B------:R-:W-:-:S02]  /*0c20*/  SHF.R.U64 R179, R18, 0x10, R19 ;  /* 0x0000001012b37819 */ /* 0x000fc40000001213 */
[----:B------:R-:W-:Y:S02]  /*0c30*/  MOV R171, R19 ;  /* 0x0000001300ab7202 */ /* 0x000fe40000000f00 */
[----:B------:R-:W-:Y:S02]  /*0c40*/  SHF.R.U32.HI R177, RZ, 0x10, R19 ;  /* 0x00000010ffb17819 */ /* 0x000fe40000011613 */
[----:B------:R-:W-:Y:S02]  /*0c50*/  MOV R150, R144 ;  /* 0x0000009000967202 */ /* 0x000fe40000000f00 */
[--C-:B------:R-:W-:Y:S02]  /*0c60*/  SHF.R.U64 R175, R144, 0x10, R145.reuse ;  /* 0x0000001090af7819 */ /* 0x100fe40000001291 */
[----:B------:R-:W-:Y:S02]  /*0c70*/  MOV R151, R145 ;  /* 0x0000009100977202 */ /* 0x000fe40000000f00 */
[----:B------:R-:W-:-:S02]  /*0c80*/  SHF.R.U32.HI R173, RZ, 0x10, R145 ;  /* 0x00000010ffad7819 */ /* 0x000fc40000011691 */
[----:B------:R-:W-:Y:S02]  /*0c90*/  MOV R167, R17 ;  /* 0x0000001100a77202 */ /* 0x000fe40000000f00 */
[----:B------:R-:W-:Y:S02]  /*0ca0*/  SHF.R.U32.HI R189, RZ, 0x10, R17 ;  /* 0x00000010ffbd7819 */ /* 0x000fe40000011611 */
        /* <DEDUP_REMOVED lines=9> */
[--C-:B------:R-:W-:Y:S02]  /*0d40*/  SHF.R.U64 R16, R10, 0x10, R11.reuse ;  /* 0x000000100a107819 */ /* 0x100fe4000000120b */
[----:B------:R-:W-:Y:S01]  /*0d50*/  MOV R14, R11 ;  /* 0x0000000b000e7202 */ /* 0x000fe20000000f00 */
[----:B------:R-:W-:Y:S01]  /*0d60*/  HADD2.F32 R19, -RZ, R19.H0_H0 ;  /* 0x20000013ff137230 */ /* 0x000fe20000004100 */
[----:B------:R-:W-:-:S02]  /*0d70*/  SHF.R.U32.HI R17, RZ, 0x10, R11 ;  /* 0x00000010ff117819 */ /* 0x000fc4000001160b */
[--C-:B------:R-:W-:Y:S01]  /*0d80*/  SHF.R.U64 R12, R8, 0x10, R9.reuse ;  /* 0x00000010080c7819 */ /* 0x100fe20000001209 */
[----:B------:R-:W-:Y:S01]  /*0d90*/  HADD2.F32 R14, -RZ, R14.H0_H0 ;  /* 0x2000000eff0e7230 */ /* 0x000fe20000004100 */
[----:B------:R-:W-:Y:S02]  /*0da0*/  MOV R10, R9 ;  /* 0x00000009000a7202 */ /* 0x000fe40000000f00 */
[----:B------:R-:W-:Y:S02]  /*0db0*/  SHF.R.U32.HI R13, RZ, 0x10, R9 ;  /* 0x00000010ff0d7819 */ /* 0x000fe40000011609 */
[----:B------:R-:W-:Y:S01]  /*0dc0*/  MOV R11, R6 ;  /* 0x00000006000b7202 */ /* 0x000fe20000000f00 */
[----:B------:R-:W-:Y:S01]  /*0dd0*/  HADD2.F32 R10, -RZ, R10.H0_H0 ;  /* 0x2000000aff0a7230 */ /* 0x000fe20000004100 */
[----:B------:R-:W-:Y:S02]  /*0de0*/  SHF.R.U64 R9, R6, 0x10, R7 ;  /* 0x0000001006097819 */ /* 0x000fe40000001207 */
[----:B------:R-:W-:Y:S01]  /*0df0*/  MOV R6, R2 ;  /* 0x0000000200067202 */ /* 0x000fe20000000f00 */
[----:B------:R-:W-:Y:S01]  /*0e00*/  HADD2.F32 R11, -RZ, R11.H0_H0 ;  /* 0x2000000bff0b7230 */ /* 0x000fe20000004100 */
[----:B------:R-:W-:-:S02]  /*0e10*/  SHF.R.U64 R2, R2, 0x10, R3 ;  /* 0x0000001002027819 */ /* 0x000fc40000001203 */
[----:B------:R-:W-:Y:S02]  /*0e20*/  MOV R0, R3 ;  /* 0x0000000300007202 */ /* 0x000fe40000000f00 */
[----:B------:R-:W-:Y:S02]  /*0e30*/  SHF.R.U32.HI R5, RZ, 0x10, R3 ;  /* 0x00000010ff057819 */ /* 0x000fe40000011603 */
[----:B------:R-:W-:Y:S01]  /*0e40*/  MOV R3, R164 ;  /* 0x000000a400037202 */ /* 0x000fe20000000f00 */
[----:B------:R-:W-:Y:S01]  /*0e50*/  HADD2.F32 R164, -RZ, R165.H0_H0 ;  /* 0x200000a5ffa47230 */ /* 0x000fe20000004100 */
[----:B------:R-:W-:Y:S01]  /*0e60*/  MOV R166, R163 ;  /* 0x000000a300a67202 */ /* 0x000fe20000000f00 */
[----:B------:R-:W-:Y:S01]  /*0e70*/  HADD2.F32 R165, -RZ, R195.H0_H0 ;  /* 0x200000c3ffa57230 */ /* 0x000fe20000004100 */
[----:B------:R-:W-:Y:S02]  /*0e80*/  SHF.R.U32.HI R193, RZ, 0x10, R163 ;  /* 0x00000010ffc17819 */ /* 0x000fe400000116a3 */
[----:B------:R0:W-:Y:S01]  /*0e90*/  STL [R1+0x148], R164 ;  /* 0x000148a401007387 */ /* 0x0001e20000100800 */
[----:B------:R-:W-:Y:S01]  /*0ea0*/  HADD2.F32 R166, -RZ, R166.H0_H0 ;  /* 0x200000a6ffa67230 */ /* 0x000fe20000004100 */
[----:B------:R-:W-:-:S02]  /*0eb0*/  MOV R163, R161 ;  /* 0x000000a100a37202 */ /* 0x000fc40000000f00 */
[----:B------:R1:W-:Y:S01]  /*0ec0*/  STL [R1+0x140], R165 ;  /* 0x000140a501007387 */ /* 0x0003e20000100800 */
[----:B------:R-:W-:Y:S02]  /*0ed0*/  SHF.R.U32.HI R192, RZ, 0x10, R161 ;  /* 0x00000010ffc07819 */ /* 0x000fe400000116a1 */
[----:B------:R-:W-:Y:S01]  /*0ee0*/  MOV R161, R148 ;  /* 0x0000009400a17202 */ /* 0x000fe20000000f00 */
[----:B------:R-:W-:Y:S01]  /*0ef0*/  STL [R1+0x138], R166 ;  /* 0x000138a601007387 */ /* 0x000fe20000100800 */
[----:B------:R-:W-:Y:S01]  /*0f00*/  MOV R148, R152 ;  /* 0x0000009800947202 */ /* 0x000fe20000000f00 */
[----:B0-----:R-:W-:Y:S01]  /*0f10*/  HADD2.F32 R164, -RZ, R193.H0_H0 ;  /* 0x200000c1ffa47230 */ /* 0x001fe20000004100 */
[----:B------:R-:W-:Y:S02]  /*0f20*/  MOV R152, R15 ;  /* 0x0000000f00987202 */ /* 0x000fe40000000f00 */
[----:B------:R-:W-:Y:S01]  /*0f30*/  SHF.R.U32.HI R184, RZ, 0x10, R15 ;  /* 0x00000010ffb87819 */ /* 0x000fe2000001160f */
[----:B-1----:R-:W-:Y:S01]  /*0f40*/  HADD2.F32 R165, -RZ, R162.H0_H0 ;  /* 0x200000a2ffa57230 */ /* 0x002fe20000004100 */
[----:B------:R0:W-:Y:S01]  /*0f50*/  STL [R1+0x130], R164 ;  /* 0x000130a401007387 */ /* 0x0001e20000100800 */
[----:B------:R-:W-:Y:S01]  /*0f60*/  HADD2.F32 R162, -RZ, R194.H0_H0 ;  /* 0x200000c2ffa27230 */ /* 0x000fe20000004100 */
[----:B------:R-:W-:Y:S01]  /*0f70*/  MOV R15, R8 ;  /* 0x00000008000f7202 */ /* 0x000fe20000000f00 */
[--C-:B------:R-:W-:Y:S01]  /*0f80*/  IMAD.MOV.U32 R8, RZ, RZ, R7.reuse ;  /* 0x000000ffff087224 */ /* 0x100fe200078e0007 */
[----:B------:R-:W-:Y:S01]  /*0f90*/  STL [R1+0x144], R165 ;  /* 0x000144a501007387 */ /* 0x000fe20000100800 */
[----:B------:R-:W-:-:S02]  /*0fa0*/  SHF.R.U32.HI R7, RZ, 0x10, R7 ;  /* 0x00000010ff077819 */ /* 0x000fc40000011607 */
[----:B------:R-:W-:Y:S01]  /*0fb0*/  HADD2.F32 R15, -RZ, R15.H0_H0 ;  /* 0x2000000fff0f7230 */ /* 0x000fe20000004100 */
[----:B------:R1:W-:Y:S01]  /*0fc0*/  STL [R1+0x13c], R162 ;  /* 0x00013ca201007387 */ /* 0x0003e20000100800 */
[----:B0-----:R-:W-:Y:S02]  /*0fd0*/  HADD2.F32 R164, -RZ, R163.H0_H0 ;  /* 0x200000a3ffa47230 */ /* 0x001fe40000004100 */
[----:B------:R-:W-:-:S03]  /*0fe0*/  HADD2.F32 R163, -RZ, R192.H0_H0 ;  /* 0x200000c0ffa37230 */ /* 0x000fc60000004100 */
[----:B------:R-:W-:Y:S01]  /*0ff0*/  STL [R1+0x134], R164 ;  /* 0x000134a401007387 */ /* 0x000fe20000100800 */
[----:B-1----:R-:W-:-:S03]  /*1000*/  HADD2.F32 R162, -RZ, R160.H0_H0 ;  /* 0x200000a0ffa27230 */ /* 0x002fc60000004100 */
        /* <DEDUP_REMOVED lines=22> */
[----:B------:R0:W-:Y:S01]  /*1170*/  STL [R1+0xf8], R160 ;  /* 0x0000f8a001007387 */ /* 0x0001e20000100800 */
[----:B--2---:R-:W-:-:S03]  /*1180*/  HADD2.F32 R148, -RZ, R149.H0_H0 ;  /* 0x20000095ff947230 */ /* 0x004fc60000004100 */
[----:B------:R-:W-:Y:S01]  /*1190*/  STL [R1+0xf0], R161 ;  /* 0x0000f0a101007387 */ /* 0x000fe20000100800 */
[----:B------:R-:W-:Y:S02]  /*11a0*/  HADD2.F32 R149, -RZ, R152.H0_H0 ;  /* 0x20000098ff957230 */ /* 0x000fe40000004100 */
[----:B------:R-:W-:Y:S01]  /*11b0*/  HADD2.F32 R152, -RZ, R153.H0_H0 ;  /* 0x20000099ff987230 */ /* 0x000fe20000004100 */
[----:B------:R1:W-:Y:S01]  /*11c0*/  STL [R1+0x104], R148 ;  /* 0x0001049401007387 */ /* 0x0003e20000100800 */
[----:B0-----:R-:W-:-:S05]  /*11d0*/  HADD2.F32 R160, -RZ, R186.H0_H0 ;  /* 0x200000baffa07230 */ /* 0x001fca0000004100 */
[----:B------:R-:W-:Y:S01]  /*11e0*/  STL [R1+0xfc], R160 ;  /* 0x0000fca001007387 */ /* 0x000fe20000100800 */
[----:B-1----:R-:W-:-:S03]  /*11f0*/  HADD2.F32 R148, -RZ, R184.H0_H0 ;  /* 0x200000b8ff947230 */ /* 0x002fc60000004100 */
        /* <DEDUP_REMOVED lines=55> */
[----:B------:R-:W-:-:S03]  /*1570*/  HADD2.F32 R12, -RZ, R13.H0_H0 ;  /* 0x2000000dff0c7230 */ /* 0x000fc60000004100 */
[----:B------:R-:W-:Y:S04]  /*1580*/  STL [R1+0x7c], R14 ;  /* 0x00007c0e01007387 */ /* 0x000fe80000100800 */
[----:B------:R0:W-:Y:S04]  /*1590*/  STL [R1+0x74], R10 ;  /* 0x0000740a01007387 */ /* 0x0001e80000100800 */
[----:B------:R1:W-:Y:S04]  /*15a0*/  STL [R1+0x6c], R12 ;  /* 0x00006c0c01007387 */ /* 0x0003e80000100800 */
[----:B------:R1:W-:Y:S01]  /*15b0*/  STL [R1+0x68], R11 ;  /* 0x0000680b01007387 */ /* 0x0003e20000100800 */
[----:B0-----:R-:W-:-:S02]  /*15c0*/  HADD2.F32 R10, -RZ, R9.H0_H0 ;  /* 0x20000009ff0a7230 */ /* 0x001fc40000004100 */
[----:B------:R-:W-:Y:S02]  /*15d0*/  HADD2.F32 R9, -RZ, R8.H0_H0 ;  /* 0x20000008ff097230 */ /* 0x000fe40000004100 */
[----:B------:R-:W-:Y:S01]  /*15e0*/  HADD2.F32 R8, -RZ, R7.H0_H0 ;  /* 0x20000007ff087230 */ /* 0x000fe20000004100 */
[----:B------:R1:W-:Y:S01]  /*15f0*/  STL [R1+0x60], R10 ;  /* 0x0000600a01007387 */ /* 0x0003e20000100800 */
[----:B------:R-:W-:Y:S02]  /*1600*/  HADD2.F32 R7, -RZ, R6.H0_H0 ;  /* 0x20000006ff077230 */ /* 0x000fe40000004100 */
        /* <DEDUP_REMOVED lines=9> */
.L_x_3025:
[----:B-1----:R-:W0:Y:S01]  /*16a0*/  LDC.64 R6, c[0x0][0x258] ;  /* 0x00009600ff067b82 */ /* 0x002e220000000a00 */
[----:B------:R-:W1:Y:S01]  /*16b0*/  S2R R188, SR_TID.X ;  /* 0x0000000000bc7919 */ /* 0x000e620000002100 */
[----:B------:R-:W-:-:S06]  /*16c0*/  LOP3.LUT P3, RZ, R4, 0x8, RZ, 0xc0, !PT ;  /* 0x0000000804ff7812 */ /* 0x000fcc000786c0ff */
[----:B--234-:R-:W2:Y:S01]  /*16d0*/  LDC.64 R8, c[0x0][0x250] ;  /* 0x00009400ff087b82 */ /* 0x01cea20000000a00 */
[----:B------:R-:W-:-:S05]  /*16e0*/  MOV R2, UR19 ;  /* 0x0000001300027c02 */ /* 0x000fca0008000f00 */
[----:B------:R3:W-:Y:S01]  /*16f0*/  STL [R1+0x48], R2 ;  /* 0x0000480201007387 */ /* 0x0007e20000100800 */
[----:B0-----:R-:W-:-:S04]  /*1700*/  IMAD.WIDE R6, R3, 0x4, R6 ;  /* 0x0000000403067825 */ /* 0x001fc800078e0206 */
[C---:B---3--:R-:W-:Y:S02]  /*1710*/  IMAD R2, R3.reuse, R2, RZ ;  /* 0x0000000203027224 */ /* 0x048fe400078e02ff */
[----:B------:R0:W5:Y:S01]  /*1720*/  LDG.E R6, desc[UR4][R6.64] ;  /* 0x0000000406067981 */ /* 0x000162000c1e1900 */
[----:B--2---:R-:W-:Y:S01]  /*1730*/  IMAD.WIDE R8, R3, 0x4, R8 ;  /* 0x0000000403087825 */ /* 0x004fe200078e0208 */
[----:B-1----:R-:W-:Y:S01]  /*1740*/  LOP3.LUT R188, R188, 0x1f, RZ, 0xc0, !PT ;  /* 0x0000001fbcbc7812 */ /* 0x002fe200078ec0ff */
[----:B------:R-:W-:Y:S03]  /*1750*/  BSSY B1, `(.L_x_2992) ;  /* 0x0000058000017945 */ /* 0x000fe60003800000 */
[----:B------:R1:W5:Y:S01]  /*1760*/  LDG.E R5, desc[UR4][R8.64] ;  /* 0x0000000408057981 */ /* 0x000362000c1e1900 */
[----:B0-----:R-:W-:-:S04]  /*1770*/  SHF.R.S32.HI R7, RZ, 0x1f, R2 ;  /* 0x0000001fff077819 */ /* 0x001fc80000011402 */
[----:B------:R-:W-:-:S04]  /*1780*/  LEA.HI R7, R7, R2, RZ, 0x2 ;  /* 0x0000000207077211 */ /* 0x000fc800078f10ff */
[----:B------:R-:W-:Y:S02]  /*1790*/  LEA.HI.SX32 R7, R7, R188, 0x1e ;  /* 0x000000bc07077211 */ /* 0x000fe400078ff2ff */
[----:B------:R-:W-:Y:S02]  /*17a0*/  MOV R2, RZ ;  /* 0x000000ff00027202 */ /* 0x000fe40000000f00 */
[----:B-1----:R-:W-:Y:S02]  /*17b0*/  MOV R9, RZ ;  /* 0x000000ff00097202 */ /* 0x002fe40000000f00 */
[----:B------:R-:W-:Y:S01]  /*17c0*/  MOV R8, R7 ;  /* 0x0000000700087202 */ /* 0x000fe20000000f00 */
[----:B------:R-:W-:Y:S06]  /*17d0*/  @!P3 BRA `(.L_x_2993) ;  /* 0x00000004003cb947 */ /* 0x000fec0003800000 */
[----:B------:R-:W0:Y:S01]  /*17e0*/  LDC.64 R192, c[0x0][0x2c0] ;  /* 0x0000b000ffc07b82 */ /* 0x000e220000000a00 */
[----:B------:R-:W2:Y:S04]  /*17f0*/  LDL R219, [R1+0x144] ;  /* 0x0001440001db7983 */ /* 0x000ea80000100800 */
[----:B------:R-:W3:Y:S01]  /*1800*/  LDL R218, [R1+0x148] ;  /* 0x0001480001da7983 */ /* 0x000ee20000100800 */
[----:B------:R-:W-:Y:S02]  /*1810*/  ISETP.NE.U32.AND P3, PT, RZ, UR8, PT ;  /* 0x00000008ff007c0c */ /* 0x000fe4000bf65070 */
[----:B------:R-:W1:Y:S01]  /*1820*/  LDC.64 R196, c[0x0][0x2b8] ;  /* 0x0000ae00ffc47b82 */ /* 0x000e620000000a00 */
[----:B------:R-:W-:Y:S01]  /*1830*/  SHF.L.U32 R10, R7, 0x2, RZ ;  /* 0x00000002070a7819 */ /* 0x000fe200000006ff */
[----:B------:R-:W4:Y:S01]  /*1840*/  LDL R236, [R1+0x13c] ;  /* 0x00013c0001ec7983 */ /* 0x000f220000100800 */
[----:B------:R-:W-:-:S02]  /*1850*/  ISETP.NE.AND.EX P3, PT, RZ, UR9, PT, P3 ;  /* 0x00000009ff007c0c */ /* 0x000fc4000bf65330 */
[C---:B------:R-:W-:Y:S01]  /*1860*/  SHF.L.U64.HI R2, R7.reuse, 0x2, RZ ;  /* 0x0000000207027819 */ /* 0x040fe200000102ff */
[----:B------:R-:W4:Y:S02]  /*1870*/  LDL R229, [R1+0x140] ;  /* 0x0001400001e57983 */ /* 0x000f240000100800 */
[----:B------:R-:W1:Y:S01]  /*1880*/  LDC.U8 R190, c[0x0][0x2a0] ;  /* 0x0000a800ffbe7b82 */ /* 0x000e620000000000 */
[----:B0-----:R-:W-:-:S07]  /*1890*/  IMAD.WIDE.U32 R192, R7, 0x10, R192 ;  /* 0x0000001007c07825 */ /* 0x001fce00078e00c0 */
[----:B------:R-:W-:-:S04]  /*18a0*/  @P3 LEA R8, P4, R7, UR8, 0x4 ;  /* 0x0000000807083c11 */ /* 0x000fc8000f8820ff */
[C---:B------:R-:W-:Y:S01]  /*18b0*/  @P3 LEA.HI.X R9, R7.reuse, UR9, RZ, 0x4, P4 ;  /* 0x0000000907093c11 */ /* 0x040fe2000a0f24ff */
[----:B------:R-:W2:Y:S01]  /*18c0*/  LDG.E.128 R192, desc[UR4][R192.64] ;  /* 0x00000004c0c07981 */ /* 0x000ea2000c1e1d00 */
[----:B-1----:R-:W-:-:S03]  /*18d0*/  IMAD.WIDE.U32 R196, R7, 0x10, R196 ;  /* 0x0000001007c47825 */ /* 0x002fc600078e00c4 */
[----:B------:R0:W5:Y:S01]  /*18e0*/  @P3 LDG.E.128 R144, desc[UR4][R8.64] ;  /* 0x0000000408903981 */ /* 0x000162000c1e1d00 */
[----:B------:R-:W-:-:S03]  /*18f0*/  ISETP.NE.U32.AND P3, PT, RZ, UR14, PT ;  /* 0x0000000eff007c0c */ /* 0x000fc6000bf65070 */
[----:B------:R-:W3:Y:S01]  /*1900*/  LDG.E.128 R196, desc[UR4][R196.64] ;  /* 0x00000004c4c47981 */ /* 0x000ee2000c1e1d00 */
[----:B------:R-:W-:-:S13]  /*1910*/  ISETP.NE.AND.EX P3, PT, RZ, UR15, PT, P3 ;  /* 0x0000000fff007c0c */ /* 0x000fda000bf65330 */
[----:B0-----:R-:W0:Y:S02]  /*1920*/  @P3 LDC.64 R8, c[0x0][0x248] ;  /* 0x00009200ff083b82 */ /* 0x001e240000000a00 */
[----:B0-----:R-:W-:-:S05]  /*1930*/  @P3 IADD3 R8, P4, R10, R8, RZ ;  /* 0x000000080a083210 */ /* 0x001fca0007f9e0ff */
[----:B------:R-:W-:-:S05]  /*1940*/  @P3 IMAD.X R9, R2, 0x1, R9, P4 ;  /* 0x0000000102093824 */ /* 0x000fca00020e0609 */
[----:B------:R0:W5:Y:S02]  /*1950*/  @P3 LDG.E R204, desc[UR4][R8.64] ;  /* 0x0000000408cc3981 */ /* 0x000164000c1e1900 */
[----:B0-----:R-:W-:-:S04]  /*1960*/  IADD3 R8, P3, R10, UR12, RZ ;  /* 0x0000000c0a087c10 */ /* 0x001fc8000ff7e0ff */
[----:B------:R-:W-:Y:S02]  /*1970*/  IADD3.X R9, R2, UR13, RZ, P3, !PT ;  /* 0x0000000d02097c10 */ /* 0x000fe40009ffe4ff */
[----:B------:R-:W-:-:S03]  /*1980*/  LEA R188, P3, R7, UR10, 0x4 ;  /* 0x0000000a07bc7c11 */ /* 0x000fc6000f8620ff */
[----:B------:R0:W5:Y:S01]  /*1990*/  LDG.E R10, desc[UR4][R8.64] ;  /* 0x00000004080a7981 */ /* 0x000162000c1e1900 */
[----:B------:R-:W-:Y:S02]  /*19a0*/  LEA.HI.X R189, R7, UR11, RZ, 0x4, P3 ;  /* 0x0000000b07bd7c11 */ /* 0x000fe400098f24ff */
[----:B------:R-:W-:-:S04]  /*19b0*/  ISETP.NE.AND P3, PT, R190, RZ, PT ;  /* 0x000000ffbe00720c */ /* 0x000fc80003f65270 */
[----:B------:R-:W4:Y:S04]  /*19c0*/  LDG.E.128 R188, desc[UR4][R188.64] ;  /* 0x00000004bcbc7981 */ /* 0x000f28000c1e1d00 */
[----:B------:R-:W0:Y:S04]  /*19d0*/  LDL R8, [R1+0x138] ;  /* 0x0001380001087983 */ /* 0x000e280000100800 */
[----:B------:R-:W4:Y:S01]  /*19e0*/  LDL R9, [R1+0x130] ;  /* 0x0001300001097983 */ /* 0x000f220000100800 */
[----:B--2---:R-:W-:-:S03]  /*19f0*/  FMUL.FTZ R239, R219, R192 ;  /* 0x000000c0dbef7220 */ /* 0x004fc60000410000 */
[----:B------:R-:W2:Y:S01]  /*1a00*/  LDL R219, [R1+0x134] ;  /* 0x0001340001db7983 */ /* 0x000ea20000100800 */
[----:B---3--:R-:W-:-:S03]  /*1a10*/  FFMA.FTZ R239, R218, R196, R239 ;  /* 0x000000c4daef7223 */ /* 0x008fc600000100ef */
[----:B------:R-:W3:Y:S01]  /*1a20*/  LDL R218, [R1+0x12c] ;  /* 0x00012c0001da7983 */ /* 0x000ee20000100800 */
[----:B-----5:R-:W-:Y:S01]  /*1a30*/  FSEL R2, R5, RZ, !P3 ;  /* 0x000000ff05027208 */ /* 0x020fe20005800000 */
        /* <DEDUP_REMOVED lines=8> */
[--C-:B----4-:R-:W-:Y:S01]  /*1ac0*/  FADD.FTZ R188, R188, -R2.reuse ;  /* 0x80000002bcbc7221 */ /* 0x110fe20000010000 */
[--C-:B------:R-:W-:Y:S01]  /*1ad0*/  FADD.FTZ R189, R189, -R2.reuse ;  /* 0x80000002bdbd7221 */ /* 0x100fe20000010000 */
[--C-:B------:R-:W-:Y:S01]  /*1ae0*/  FADD.FTZ R190, R190, -R2.reuse ;  /* 0x80000002bebe7221 */ /* 0x100fe20000010000 */
[----:B------:R-:W-:Y:S01]  /*1af0*/  FADD.FTZ R191, R191, -R2 ;  /* 0x80000002bfbf7221 */ /* 0x000fe20000010000 */
[----:B------:R-:W-:Y:S01]  /*1b00*/  FMUL.FTZ R2, R236, R193 ;  /* 0x000000c1ec027220 */ /* 0x000fe20000410000 */
[----:B------:R-:W-:-:S03]  /*1b10*/  FMUL.FTZ R205, R6, R188 ;  /* 0x000000bc06cd7220 */ /* 0x000fc60000410000 */
[----:B------:R-:W-:Y:S01]  /*1b20*/  FFMA.FTZ R188, R229, R197, R2 ;  /* 0x000000c5e5bc7223 */ /* 0x000fe20000010002 */
[C---:B------:R-:W-:Y:S01]  /*1b30*/  FMUL.FTZ R227, R6.reuse, R189 ;  /* 0x000000bd06e37220 */ /* 0x040fe20000410000 */
[C---:B------:R-:W-:Y:S01]  /*1b40*/  FMUL.FTZ R236, R6.reuse, R190 ;  /* 0x000000be06ec7220 */ /* 0x040fe20000410000 */
[----:B------:R-:W-:Y:S02]  /*1b50*/  FMUL.FTZ R229, R6, R191 ;  /* 0x000000bf06e57220 */ /* 0x000fe40000410000 */
[----:B------:R-:W-:Y:S01]  /*1b60*/  STL [R1+0x24], R188 ;  /* 0x000024bc01007387 */ /* 0x000fe20000100800 */
[-C--:B------:R-:W-:Y:S01]  /*1b70*/  FFMA.FTZ R20, R196, R205.reuse, R20 ;  /* 0x000000cdc4147223 */ /* 0x080fe20000010014 */
[----:B------:R-:W-:Y:S01]  /*1b80*/  FFMA.FTZ R84, R192, R205, R84 ;  /* 0x000000cdc0547223 */ /* 0x000fe20000010054 */
[-C--:B------:R-:W-:Y:S01]  /*1b90*/  FFMA.FTZ R21, R197, R227.reuse, R21 ;  /* 0x000000e3c5157223 */ /* 0x080fe20000010015 */
[----:B------:R-:W-:Y:S01]  /*1ba0*/  FFMA.FTZ R85, R193, R227, R85 ;  /* 0x000000e3c1557223 */ /* 0x000fe20000010055 */
[-C--:B------:R-:W-:Y:S01]  /*1bb0*/  FFMA.FTZ R22, R198, R236.reuse, R22 ;  /* 0x000000ecc6167223 */ /* 0x080fe20000010016 */
[----:B------:R-:W-:Y:S01]  /*1bc0*/  FFMA.FTZ R86, R194, R236, R86 ;  /* 0x000000ecc2567223 */ /* 0x000fe20000010056 */
[-C--:B------:R-:W-:Y:S01]  /*1bd0*/  FFMA.FTZ R23, R199, R229.reuse, R23 ;  /* 0x000000e5c7177223 */ /* 0x080fe20000010017 */
[----:B------:R-:W-:Y:S01]  /*1be0*/  FFMA.FTZ R87, R195, R229, R87 ;  /* 0x000000e5c3577223 */ /* 0x000fe20000010057 */
[----:B--2---:R-:W-:-:S04]  /*1bf0*/  FMUL.FTZ R2, R219, R194 ;  /* 0x000000c2db027220 */ /* 0x004fc80000410000 */
[----:B0-----:R-:W-:Y:S01]  /*1c00*/  FFMA.FTZ R8, R8, R198, R2 ;  /* 0x000000c608087223 */ /* 0x001fe20000010002 */
[----:B---3--:R-:W-:Y:S01]  /*1c10*/  FMUL.FTZ R247, R218, R195 ;  /* 0x000000c3daf77220 */ /* 0x008fe20000410000 */
[----:B------:R-:W-:-:S03]  /*1c20*/  FADD.FTZ R2, RZ, R239 ;  /* 0x000000efff027221 */ /* 0x000fc60000010000 */
[----:B------:R-:W-:Y:S01]  /*1c30*/  FFMA.FTZ R247, R9, R199, R247 ;  /* 0x000000c709f77223 */ /* 0x000fe200000100f7 */
[----:B------:R-:W-:Y:S01]  /*1c40*/  FFMA.FTZ R9, R205, R239, RZ ;  /* 0x000000efcd097223 */ /* 0x000fe200000100ff */
[----:B------:R-:W-:-:S03]  /*1c50*/  FADD.FTZ R2, R2, R188 ;  /* 0x000000bc02027221 */ /* 0x000fc60000010000 */
[----:B------:R-:W-:Y:S01]  /*1c60*/  FFMA.FTZ R9, R227, R188, R9 ;  /* 0x000000bce3097223 */ /* 0x000fe20000010009 */
[----:B------:R-:W-:-:S03]  /*1c70*/  FADD.FTZ R2, R2, R8 ;  /* 0x0000000802027221 */ /* 0x000fc60000010000 */
[----:B------:R-:W-:Y:S01]  /*1c80*/  FFMA.FTZ R9, R236, R8, R9 ;  /* 0x00000008ec097223 */ /* 0x000fe20000010009 */
[----:B------:R0:W-:Y:S01]  /*1c90*/  STL [R1+0x8], R8 ;  /* 0x0000080801007387 */ /* 0x0001e20000100800 */
[----:B------:R-:W-:Y:S02]  /*1ca0*/  FADD.FTZ R2, R2, R247 ;  /* 0x000000f702027221 */ /* 0x000fe40000010000 */
[----:B------:R-:W-:Y:S01]  /*1cb0*/  FFMA.FTZ R9, R229, R247, R9 ;  /* 0x000000f7e5097223 */ /* 0x000fe20000010009 */
[----:B0-----:R-:W-:-:S07]  /*1cc0*/  IADD3 R8, R7, 0x20, RZ ;  /* 0x0000002007087810 */ /* 0x001fce0007ffe0ff */
.L_x_2993:
[----:B------:R-:W-:Y:S05]  /*1cd0*/  BSYNC B1 ;  /* 0x0000000000017941 */ /* 0x000fea0003800000 */
.L_x_2992:
[----:B------:R-:W-:Y:S01]  /*1ce0*/  LOP3.LUT P3, RZ, R4, 0x4, RZ, 0xc0, !PT ;  /* 0x0000000404ff7812 */ /* 0x000fe2000786c0ff */
[----:B------:R-:W-:-:S12]  /*1cf0*/  BSSY B1, `(.L_x_2994) ;  /* 0x0000052000017945 */ /* 0x000fd80003800000 */
[----:B------:R-:W-:Y:S05]  /*1d00*/  @!P3 BRA `(.L_x_2995) ;  /* 0x000000040040b947 */ /* 0x000fea0003800000 */
[----:B------:R-:W-:Y:S01]  /*1d10*/  ISETP.NE.U32.AND P3, PT, RZ, UR8, PT ;  /* 0x00000008ff007c0c */ /* 0x000fe2000bf65070 */
[----:B------:R-:W0:Y:S01]  /*1d20*/  LDC.U8 R190, c[0x0][0x2a0] ;  /* 0x0000a800ffbe7b82 */ /* 0x000e220000000000 */
[C---:B------:R-:W-:Y:S01]  /*1d30*/  SHF.L.U32 R218, R8.reuse, 0x2, RZ ;  /* 0x0000000208da7819 */ /* 0x040fe200000006ff */
[----:B------:R-:W2:Y:S01]  /*1d40*/  LDL R246, [R1+0x124] ;  /* 0x0001240001f67983 */ /* 0x000ea20000100800 */
[----:B------:R-:W-:Y:S02]  /*1d50*/  ISETP.NE.AND.EX P3, PT, RZ, UR9, PT, P3 ;  /* 0x00000009ff007c0c */ /* 0x000fe4000bf65330 */
[C---:B------:R-:W-:Y:S01]  /*1d60*/  SHF.L.U64.HI R11, R8.reuse, 0x2, RZ ;  /* 0x00000002080b7819 */ /* 0x040fe200000102ff */
[----:B------:R-:W3:Y:S02]  /*1d70*/  LDL R226, [R1+0x128] ;  /* 0x0001280001e27983 */ /* 0x000ee40000100800 */
[----:B------:R-:W1:Y:S02]  /*1d80*/  LDC.64 R192, c[0x0][0x2c0] ;  /* 0x0000b000ffc07b82 */ /* 0x000e640000000a00 */
[----:B------:R-:W4:Y:S06]  /*1d90*/  LDL R235, [R1+0x120] ;  /* 0x0001200001eb7983 */ /* 0x000f2c0000100800 */
[C---:B------:R-:W-:Y:S01]  /*1da0*/  @P3 LEA R188, P4, R8.reuse, UR8, 0x4 ;  /* 0x0000000808bc3c11 */ /* 0x040fe2000f8820ff */
[----:B------:R-:W0:Y:S03]  /*1db0*/  LDC.64 R196, c[0x0][0x2b8] ;  /* 0x0000ae00ffc47b82 */ /* 0x000e260000000a00 */
[----:B------:R-:W-:-:S05]  /*1dc0*/  @P3 LEA.HI.X R189, R8, UR9, RZ, 0x4, P4 ;  /* 0x0000000908bd3c11 */ /* 0x000fca000a0f24ff */
[----:B------:R1:W5:Y:S01]  /*1dd0*/  @P3 LDG.E.128 R148, desc[UR4][R188.64] ;  /* 0x00000004bc943981 */ /* 0x000362000c1e1d00 */
[----:B------:R-:W-:-:S04]  /*1de0*/  ISETP.NE.U32.AND P3, PT, RZ, UR14, PT ;  /* 0x0000000eff007c0c */ /* 0x000fc8000bf65070 */
[----:B------:R-:W-:-:S13]  /*1df0*/  ISETP.NE.AND.EX P3, PT, RZ, UR15, PT, P3 ;  /* 0x0000000fff007c0c */ /* 0x000fda000bf65330 */
[----:B-1----:R-:W1:Y:S02]  /*1e00*/  @P3 LDC.64 R188, c[0x0][0x248] ;  /* 0x00009200ffbc3b82 */ /* 0x002e640000000a00 */
[----:B-1----:R-:W-:-:S04]  /*1e10*/  @P3 IADD3 R188, P4, R218, R188, RZ ;  /* 0x000000bcdabc3210 */ /* 0x002fc80007f9e0ff */
[----:B------:R-:W-:-:S05]  /*1e20*/  @P3 IADD3.X R189, R11, R189, RZ, P4, !PT ;  /* 0x000000bd0bbd3210 */ /* 0x000fca00027fe4ff */
[----:B------:R1:W5:Y:S01]  /*1e30*/  @P3 LDG.E R203, desc[UR4][R188.64] ;  /* 0x00000004bccb3981 */ /* 0x000362000c1e1900 */
[----:B------:R-:W-:-:S04]  /*1e40*/  IADD3 R218, P3, R218, UR12, RZ ;  /* 0x0000000cdada7c10 */ /* 0x000fc8000ff7e0ff */
[----:B------:R-:W-:Y:S02]  /*1e50*/  IADD3.X R219, R11, UR13, RZ, P3, !PT ;  /* 0x0000000d0bdb7c10 */ /* 0x000fe40009ffe4ff */
[C---:B-1----:R-:W-:Y:S01]  /*1e60*/  LEA R188, P3, R8.reuse, UR10, 0x4 ;  /* 0x0000000a08bc7c11 */ /* 0x042fe2000f8620ff */
[C---:B------:R-:W-:Y:S02]  /*1e70*/  IMAD.WIDE.U32 R192, R8.reuse, 0x10, R192 ;  /* 0x0000001008c07825 */ /* 0x040fe400078e00c0 */
[----:B------:R3:W5:Y:S01]  /*1e80*/  LDG.E R11, desc[UR4][R218.64] ;  /* 0x00000004da0b7981 */ /* 0x000762000c1e1900 */
[----:B------:R-:W-:Y:S02]  /*1e90*/  LEA.HI.X R189, R8, UR11, RZ, 0x4, P3 ;  /* 0x0000000b08bd7c11 */ /* 0x000fe400098f24ff */
[----:B0-----:R-:W-:Y:S01]  /*1ea0*/  ISETP.NE.AND P3, PT, R190, RZ, PT ;  /* 0x000000ffbe00720c */ /* 0x001fe20003f65270 */
[----:B------:R-:W-:Y:S01]  /*1eb0*/  IMAD.WIDE.U32 R196, R8, 0x10, R196 ;  /* 0x0000001008c47825 */ /* 0x000fe200078e00c4 */
[----:B------:R-:W2:Y:S04]  /*1ec0*/  LDG.E.128 R192, desc[UR4][R192.64] ;  /* 0x00000004c0c07981 */ /* 0x000ea8000c1e1d00 */
[----:B------:R-:W3:Y:S04]  /*1ed0*/  LDG.E.128 R188, desc[UR4][R188.64] ;  /* 0x00000004bcbc7981 */ /* 0x000ee8000c1e1d00 */
[----:B------:R-:W4:Y:S04]  /*1ee0*/  LDG.E.128 R196, desc[UR4][R196.64] ;  /* 0x00000004c4c47981 */ /* 0x000f28000c1e1d00 */
[----:B------:R-:W4:Y:S01]  /*1ef0*/  LDL R219, [R1+0x11c] ;  /* 0x00011c0001db7983 */ /* 0x000f220000100800 */
[----:B-----5:R-:W-:-:S05]  /*1f00*/  FSEL R211, R5, RZ, !P3 ;  /* 0x000000ff05d37208 */ /* 0x020fca0005800000 */
[----:B---3--:R-:W-:-:S04]  /*1f10*/  FADD.FTZ R188, -R211, R188 ;  /* 0x000000bcd3bc7221 */ /* 0x008fc80000010100 */
[----:B------:R-:W-:Y:S01]  /*1f20*/  FMUL.FTZ R224, R6, R188 ;  /* 0x000000bc06e07220 */ /* 0x000fe20000410000 */
[----:B--2---:R-:W-:Y:S02]  /*1f30*/  FMUL.FTZ R188, R246, R192 ;  /* 0x000000c0f6bc7220 */ /* 0x004fe40000410000 */
[----:B------:R-:W2:Y:S02]  /*1f40*/  LDL R246, [R1+0x114] ;  /* 0x0001140001f67983 */ /* 0x000ea40000100800 */
[----:B----4-:R-:W-:Y:S02]  /*1f50*/  FFMA.FTZ R218, R226, R196, R188 ;  /* 0x000000c4e2da7223 */ /* 0x010fe400000100bc */
[----:B------:R-:W3:Y:S01]  /*1f60*/  LDL R226, [R1+0x118] ;  /* 0x0001180001e27983 */ /* 0x000ee20000100800 */
[----:B------:R-:W-:-:S03]  /*1f70*/  FMUL.FTZ R188, R219, R193 ;  /* 0x000000c1dbbc7220 */ /* 0x000fc60000410000 */
[----:B------:R0:W-:Y:S01]  /*1f80*/  STL [R1+0x40], R218 ;  /* 0x000040da01007387 */ /* 0x0001e20000100800 */
[----:B------:R-:W-:-:S03]  /*1f90*/  FADD.FTZ R56, R56, R196 ;  /* 0x000000c438387221 */ /* 0x000fc60000010000 */
[----:B------:R-:W4:Y:S01]  /*1fa0*/  LDL R219, [R1+0x10c] ;  /* 0x00010c0001db7983 */ /* 0x000f220000100800 */
[----:B------:R-:W-:-:S03]  /*1fb0*/  FFMA.FTZ R24, R196, R224, R24 ;  /* 0x000000e0c4187223 */ /* 0x000fc60000010018 */
[----:B------:R-:W4:Y:S01]  /*1fc0*/  LDL R196, [R1+0x110] ;  /* 0x0001100001c47983 */ /* 0x000f220000100800 */
[----:B------:R-:W-:Y:S01]  /*1fd0*/  FADD.FTZ R116, R116, R192 ;  /* 0x000000c074747221 */ /* 0x000fe20000010000 */
[----:B------:R-:W-:Y:S01]  /*1fe0*/  FFMA.FTZ R88, R192, R224, R88 ;  /* 0x000000e0c0587223 */ /* 0x000fe20000010058 */
[----:B------:R-:W-:Y:S01]  /*1ff0*/  FADD.FTZ R189, -R211, R189 ;  /* 0x000000bdd3bd7221 */ /* 0x000fe20000010100 */
[----:B------:R-:W-:Y:S01]  /*2000*/  FFMA.FTZ R192, R235, R197, R188 ;  /* 0x000000c5ebc07223 */ /* 0x000fe200000100bc */
[C---:B------:R-:W-:Y:S01]  /*2010*/  FADD.FTZ R190, -R211.reuse, R190 ;  /* 0x000000bed3be7221 */ /* 0x040fe20000010100 */
[----:B------:R-:W-:Y:S01]  /*2020*/  FADD.FTZ R191, -R211, R191 ;  /* 0x000000bfd3bf7221 */ /* 0x000fe20000010100 */
[----:B------:R-:W-:Y:S02]  /*2030*/  FMUL.FTZ R211, R6, R189 ;  /* 0x000000bd06d37220 */ /* 0x000fe40000410000 */
[----:B------:R0:W-:Y:S01]  /*2040*/  STL [R1+0x20], R192 ;  /* 0x000020c001007387 */ /* 0x0001e20000100800 */
        /* <DEDUP_REMOVED lines=16> */
[----:B--2---:R-:W-:-:S04]  /*2150*/  FMUL.FTZ R188, R246, R194 ;  /* 0x000000c2f6bc7220 */ /* 0x004fc80000410000 */
[----:B---3--:R-:W-:-:S05]  /*2160*/  FFMA.FTZ R189, R226, R198, R188 ;  /* 0x000000c6e2bd7223 */ /* 0x008fca00000100bc */
[----:B------:R0:W-:Y:S01]  /*2170*/  STL [R1], R189 ;  /* 0x000000bd01007387 */ /* 0x0001e20000100800 */
[----:B----4-:R-:W-:Y:S01]  /*2180*/  FMUL.FTZ R246, R219, R195 ;  /* 0x000000c3dbf67220 */ /* 0x010fe20000410000 */
[----:B------:R-:W-:Y:S01]  /*2190*/  FMUL.FTZ R226, R6, R191 ;  /* 0x000000bf06e27220 */ /* 0x000fe20000410000 */
[----:B------:R-:W-:Y:S01]  /*21a0*/  FADD.FTZ R2, R2, R189 ;  /* 0x000000bd02027221 */ /* 0x000fe20000010000 */
[----:B------:R-:W-:Y:S01]  /*21b0*/  FFMA.FTZ R9, R235, R189, R9 ;  /* 0x000000bdeb097223 */ /* 0x000fe20000010009 */
[----:B------:R-:W-:Y:S01]  /*21c0*/  FFMA.FTZ R246, R196, R199, R246 ;  /* 0x000000c7c4f67223 */ /* 0x000fe200000100f6 */
[-C--:B------:R-:W-:Y:S01]  /*21d0*/  FFMA.FTZ R27, R199, R226.reuse, R27 ;  /* 0x000000e2c71b7223 */ /* 0x080fe2000001001b */
[----:B------:R-:W-:Y:S02]  /*21e0*/  FFMA.FTZ R91, R195, R226, R91 ;  /* 0x000000e2c35b7223 */ /* 0x000fe4000001005b */
[----:B------:R-:W-:Y:S01]  /*21f0*/  FADD.FTZ R2, R2, R246 ;  /* 0x000000f602027221 */ /* 0x000fe20000010000 */
[----:B0-----:R-:W-:-:S07]  /*2200*/  FFMA.FTZ R9, R226, R246, R9 ;  /* 0x000000f6e2097223 */ /* 0x001fce0000010009 */
.L_x_2995:
[----:B------:R-:W-:Y:S05]  /*2210*/  BSYNC B1 ;  /* 0x0000000000017941 */ /* 0x000fea0003800000 */
.L_x_2994:
        /* <DEDUP_REMOVED lines=11> */
[----:B------:R-:W4:Y:S04]  /*22d0*/  LDL R252, [R1+0xfc] ;  /* 0x0000fc0001fc7983 */ /* 0x000f280000100800 */
[----:B------:R-:W4:Y:S02]  /*22e0*/  LDL R234, [R1+0x100] ;  /* 0x0001000001ea7983 */ /* 0x000f240000100800 */
        /* <DEDUP_REMOVED lines=20> */
[----:B------:R-:W4:Y:S01]  /*2430*/  LDG.E.128 R196, desc[UR4][R196.64] ;  /* 0x00000004c4c47981 */ /* 0x000f22000c1e1d00 */
[----:B-----5:R-:W-:-:S03]  /*2440*/  FSEL R210, R5, RZ, !P3 ;  /* 0x000000ff05d27208 */ /* 0x020fc60005800000 */
[----:B------:R-:W4:Y:S02]  /*2450*/  LDL R219, [R1+0xec] ;  /* 0x0000ec0001db7983 */ /* 0x000f240000100800 */
[----:B---3--:R-:W-:-:S04]  /*2460*/  FADD.FTZ R188, -R210, R188 ;  /* 0x000000bcd2bc7221 */ /* 0x008fc80000010100 */
[----:B------:R-:W-:Y:S01]  /*2470*/  FMUL.FTZ R225, R6, R188 ;  /* 0x000000bc06e17220 */ /* 0x000fe20000410000 */
[----:B--2---:R-:W-:Y:S02]  /*2480*/  FMUL.FTZ R188, R245, R192 ;  /* 0x000000c0f5bc7220 */ /* 0x004fe40000410000 */
[----:B------:R-:W2:Y:S02]  /*2490*/  LDL R245, [R1+0xf4] ;  /* 0x0000f40001f57983 */ /* 0x000ea40000100800 */
[----:B----4-:R-:W-:Y:S02]  /*24a0*/  FFMA.FTZ R218, R216, R196, R188 ;  /* 0x000000c4d8da7223 */ /* 0x010fe400000100bc */
[----:B------:R-:W3:Y:S01]  /*24b0*/  LDL R216, [R1+0xf8] ;  /* 0x0000f80001d87983 */ /* 0x000ee20000100800 */
[----:B------:R-:W-:Y:S01]  /*24c0*/  FADD.FTZ R156, R156, R192 ;  /* 0x000000c09c9c7221 */ /* 0x000fe20000010000 */
[----:B------:R-:W-:Y:S02]  /*24d0*/  FFMA.FTZ R120, R192, R225, R120 ;  /* 0x000000e1c0787223 */ /* 0x000fe40000010078 */
[----:B------:R0:W-:Y:S04]  /*24e0*/  STL [R1+0x3c], R218 ;  /* 0x00003cda01007387 */ /* 0x0001e80000100800 */
[----:B------:R-:W4:Y:S01]  /*24f0*/  LDL R192, [R1+0xf0] ;  /* 0x0000f00001c07983 */ /* 0x000f220000100800 */
[----:B------:R-:W-:Y:S01]  /*2500*/  FADD.FTZ R189, -R210, R189 ;  /* 0x000000bdd2bd7221 */ /* 0x000fe20000010100 */
[----:B------:R-:W-:Y:S01]  /*2510*/  FMUL.FTZ R188, R252, R193 ;  /* 0x000000c1fcbc7220 */ /* 0x000fe20000410000 */
[C---:B------:R-:W-:Y:S01]  /*2520*/  FADD.FTZ R190, -R210.reuse, R190 ;  /* 0x000000bed2be7221 */ /* 0x040fe20000010100 */
[----:B------:R-:W-:Y:S01]  /*2530*/  FADD.FTZ R191, -R210, R191 ;  /* 0x000000bfd2bf7221 */ /* 0x000fe20000010100 */
[----:B------:R-:W-:Y:S01]  /*2540*/  FMUL.FTZ R210, R6, R189 ;  /* 0x000000bd06d27220 */ /* 0x000fe20000410000 */
[----:B------:R-:W-:-:S05]  /*2550*/  FFMA.FTZ R189, R234, R197, R188 ;  /* 0x000000c5eabd7223 */ /* 0x000fca00000100bc */
[----:B------:R0:W-:Y:S01]  /*2560*/  STL [R1+0x1c], R189 ;  /* 0x00001cbd01007387 */ /* 0x0001e20000100800 */
[----:B------:R-:W-:Y:S01]  /*2570*/  FADD.FTZ R2, R2, R218 ;  /* 0x000000da02027221 */ /* 0x000fe20000010000 */
[----:B------:R-:W-:Y:S01]  /*2580*/  FFMA.FTZ R9, R225, R218, R9 ;  /* 0x000000dae1097223 */ /* 0x000fe20000010009 */
[----:B------:R-:W-:Y:S02]  /*2590*/  FMUL.FTZ R234, R6, R190 ;  /* 0x000000be06ea7220 */ /* 0x000fe40000410000 */
        /* <DEDUP_REMOVED lines=15> */
[----:B--2---:R-:W-:Y:S01]  /*2690*/  FMUL.FTZ R252, R245, R194 ;  /* 0x000000c2f5fc7220 */ /* 0x004fe20000410000 */
[----:B------:R-:W-:-:S03]  /*26a0*/  FMUL.FTZ R245, R219, R195 ;  /* 0x000000c3dbf57220 */ /* 0x000fc60000410000 */
[----:B---3--:R-:W-:Y:S01]  /*26b0*/  FFMA.FTZ R252, R216, R198, R252 ;  /* 0x000000c6d8fc7223 */ /* 0x008fe200000100fc */
[----:B------:R-:W-:-:S03]  /*26c0*/  FMUL.FTZ R216, R6, R191 ;  /* 0x000000bf06d87220 */ /* 0x000fc60000410000 */
[----:B------:R-:W-:Y:S01]  /*26d0*/  FADD.FTZ R2, R2, R252 ;  /* 0x000000fc02027221 */ /* 0x000fe20000010000 */
[----:B------:R-:W-:Y:S01]  /*26e0*/  FFMA.FTZ R9, R234, R252, R9 ;  /* 0x000000fcea097223 */ /* 0x000fe20000010009 */
[----:B----4-:R-:W-:Y:S01]  /*26f0*/  FFMA.FTZ R245, R192, R199, R245 ;  /* 0x000000c7c0f57223 */ /* 0x010fe200000100f5 */
[-C--:B------:R-:W-:Y:S01]  /*2700*/  FFMA.FTZ R63, R199, R216.reuse, R63 ;  /* 0x000000d8c73f7223 */ /* 0x080fe2000001003f */
[----:B------:R-:W-:Y:S02]  /*2710*/  FFMA.FTZ R123, R195, R216, R123 ;  /* 0x000000d8c37b7223 */ /* 0x000fe4000001007b */
[----:B------:R-:W-:Y:S01]  /*2720*/  FADD.FTZ R2, R2, R245 ;  /* 0x000000f502027221 */ /* 0x000fe20000010000 */
[----:B0-----:R-:W-:-:S07]  /*2730*/  FFMA.FTZ R9, R216, R245, R9 ;  /* 0x000000f5d8097223 */ /* 0x001fce0000010009 */
.L_x_2997:
[----:B------:R-:W-:Y:S05]  /*2740*/  BSYNC B1 ;  /* 0x0000000000017941 */ /* 0x000fea0003800000 */
.L_x_2996:
        /* <DEDUP_REMOVED lines=70> */
[----:B------:R-:W-:-:S02]  /*2bb0*/  VIADD R8, R8, 0x20 ;  /* 0x0000002008087836 */ /* 0x000fc40000000000 */
        /* <DEDUP_REMOVED lines=11> */
.L_x_2999:
[----:B------:R-:W-:Y:S05]  /*2c70*/  BSYNC B1 ;  /* 0x0000000000017941 */ /* 0x000fea0003800000 */
.L_x_2998:
[----:B------:R-:W-:Y:S04]  /*2c80*/  BSSY B1, `(.L_x_3000) ;  /* 0x0000051000017945 */ /* 0x000fe80003800000 */
        /* <DEDUP_REMOVED lines=80> */
.L_x_3001:
[----:B------:R-:W-:Y:S05]  /*3190*/  BSYNC B1 ;  /* 0x0000000000017941 */ /* 0x000fea0003800000 */
.L_x_3000:
        /* <DEDUP_REMOVED lines=81> */
.L_x_3003:
[----:B------:R-:W-:Y:S05]  /*36b0*/  BSYNC B1 ;  /* 0x0000000000017941 */ /* 0x000fea0003800000 */
.L_x_3002:
        /* <DEDUP_REMOVED lines=81> */
.L_x_3005:
[----:B------:R-:W-:Y:S05]  /*3bd0*/  BSYNC B1 ;  /* 0x0000000000017941 */ /* 0x000fea0003800000 */
.L_x_3004:
[----:B------:R-:W0:Y:S01]  /*3be0*/  LDC.U8 R198, c[0x0][0x2a0] ;  /* 0x0000a800ffc67b82 */ /* 0x000e220000000000 */
[----:B------:R-:W-:Y:S01]  /*3bf0*/  LOP3.LUT P3, RZ, R4, 0x10, RZ, 0xc0, !PT ;  /* 0x0000001004ff7812 */ /* 0x000fe2000786c0ff */
[----:B------:R-:W-:-:S12]  /*3c00*/  BSSY B1, `(.L_x_3006) ;  /* 0x0000050000017945 */ /* 0x000fd80003800000 */
[----:B------:R-:W-:Y:S05]  /*3c10*/  @!P3 BRA `(.L_x_3007) ;  /* 0x000000040038b947 */ /* 0x000fea0003800000 */
[----:B------:R-:W-:Y:S01]  /*3c20*/  ISETP.NE.U32.AND P3, PT, RZ, UR8, PT ;  /* 0x00000008ff007c0c */ /* 0x000fe2000bf65070 */
[C---:B------:R-:W-:Y:S01]  /*3c30*/  IMAD.SHL.U32 R196, R8.reuse, 0x4, RZ ;  /* 0x0000000408c47824 */ /* 0x040fe200078e00ff */
[----:B------:R-:W-:Y:S01]  /*3c40*/  SHF.R.U32.HI R17, RZ, 0x1e, R8 ;  /* 0x0000001eff117819 */ /* 0x000fe20000011608 */
[----:B------:R-:W1:Y:S01]  /*3c50*/  LDC.64 R192, c[0x0][0x2c0] ;  /* 0x0000b000ffc07b82 */ /* 0x000e620000000a00 */
[----:B------:R-:W-:Y:S01]  /*3c60*/  ISETP.NE.AND.EX P3, PT, RZ, UR9, PT, P3 ;  /* 0x00000009ff007c0c */ /* 0x000fe2000bf65330 */
[----:B------:R-:W2:Y:S04]  /*3c70*/  LDL R218, [R1+0x64] ;  /* 0x0000640001da7983 */ /* 0x000ea80000100800 */
[----:B------:R-:W3:Y:S02]  /*3c80*/  LDL R199, [R1+0x68] ;  /* 0x0000680001c77983 */ /* 0x000ee40000100800 */
[----:B------:R-:W4:Y:S02]  /*3c90*/  LDC.64 R194, c[0x0][0x2b8] ;  /* 0x0000ae00ffc27b82 */ /* 0x000f240000000a00 */
[----:B------:R-:W3:Y:S04]  /*3ca0*/  LDL R240, [R1+0x60] ;  /* 0x0000600001f07983 */ /* 0x000ee80000100800 */
[C---:B------:R-:W-:Y:S01]  /*3cb0*/  @P3 LEA R188, P4, R8.reuse, UR8, 0x4 ;  /* 0x0000000808bc3c11 */ /* 0x040fe2000f8820ff */
[----:B------:R-:W3:Y:S03]  /*3cc0*/  LDL R219, [R1+0x54] ;  /* 0x0000540001db7983 */ /* 0x000ee60000100800 */
[----:B------:R-:W-:-:S05]  /*3cd0*/  @P3 LEA.HI.X R189, R8, UR9, RZ, 0x4, P4 ;  /* 0x0000000908bd3c11 */ /* 0x000fca000a0f24ff */
[----:B------:R0:W5:Y:S01]  /*3ce0*/  @P3 LDG.E.128 R176, desc[UR4][R188.64] ;  /* 0x00000004bcb03981 */ /* 0x000162000c1e1d00 */
[----:B------:R-:W-:-:S04]  /*3cf0*/  ISETP.NE.U32.AND P3, PT, RZ, UR14, PT ;  /* 0x0000000eff007c0c */ /* 0x000fc8000bf65070 */
[----:B------:R-:W-:-:S13]  /*3d00*/  ISETP.NE.AND.EX P3, PT, RZ, UR15, PT, P3 ;  /* 0x0000000fff007c0c */ /* 0x000fda000bf65330 */
[----:B0-----:R-:W0:Y:S02]  /*3d10*/  @P3 LDC.64 R188, c[0x0][0x248] ;  /* 0x00009200ffbc3b82 */ /* 0x001e240000000a00 */
[----:B0-----:R-:W-:-:S04]  /*3d20*/  @P3 IADD3 R188, P4, R196, R188, RZ ;  /* 0x000000bcc4bc3210 */ /* 0x001fc80007f9e0ff */
[----:B------:R-:W-:-:S05]  /*3d30*/  @P3 IADD3.X R189, R17, R189, RZ, P4, !PT ;  /* 0x000000bd11bd3210 */ /* 0x000fca00027fe4ff */
[----:B------:R0:W5:Y:S01]  /*3d40*/  @P3 LDG.E R16, desc[UR4][R188.64] ;  /* 0x00000004bc103981 */ /* 0x000162000c1e1900 */
[----:B------:R-:W-:-:S04]  /*3d50*/  ISETP.NE.AND P3, PT, R198, RZ, PT ;  /* 0x000000ffc600720c */ /* 0x000fc80003f65270 */
[----:B-----5:R-:W-:Y:S02]  /*3d60*/  FSEL R5, R5, RZ, !P3 ;  /* 0x000000ff05057208 */ /* 0x020fe40005800000 */
[----:B0-----:R-:W-:-:S04]  /*3d70*/  LEA R188, P3, R8, UR10, 0x4 ;  /* 0x0000000a08bc7c11 */ /* 0x001fc8000f8620ff */
[C---:B------:R-:W-:Y:S01]  /*3d80*/  LEA.HI.X R189, R8.reuse, UR11, RZ, 0x4, P3 ;  /* 0x0000000b08bd7c11 */ /* 0x040fe200098f24ff */
[----:B-1----:R-:W-:Y:S01]  /*3d90*/  IMAD.WIDE.U32 R192, R8, 0x10, R192 ;  /* 0x0000001008c07825 */ /* 0x002fe200078e00c0 */
[----:B------:R-:W-:-:S04]  /*3da0*/  IADD3 R196, P3, R196, UR12, RZ ;  /* 0x0000000cc4c47c10 */ /* 0x000fc8000ff7e0ff */
[----:B------:R-:W2:Y:S01]  /*3db0*/  LDG.E.128 R188, desc[UR4][R188.64] ;  /* 0x00000004bcbc7981 */ /* 0x000ea2000c1e1d00 */
[----:B----4-:R-:W-:Y:S01]  /*3dc0*/  IMAD.WIDE.U32 R194, R8, 0x10, R194 ;  /* 0x0000001008c27825 */ /* 0x010fe200078e00c2 */
[----:B------:R-:W-:Y:S02]  /*3dd0*/  IADD3.X R197, R17, UR13, RZ, P3, !PT ;  /* 0x0000000d11c57c10 */ /* 0x000fe40009ffe4ff */
[----:B------:R-:W4:Y:S04]  /*3de0*/  LDL R8, [R1+0x58] ;  /* 0x0000580001087983 */ /* 0x000f280000100800 */
[----:B------:R1:W5:Y:S01]  /*3df0*/  LDG.E R17, desc[UR4][R196.64] ;  /* 0x00000004c4117981 */ /* 0x000362000c1e1900 */
[C---:B--2---:R-:W-:Y:S01]  /*3e00*/  FADD.FTZ R238, -R5.reuse, R188 ;  /* 0x000000bc05ee7221 */ /* 0x044fe20000010100 */
[C---:B------:R-:W-:Y:S01]  /*3e10*/  FADD.FTZ R237, -R5.reuse, R189 ;  /* 0x000000bd05ed7221 */ /* 0x040fe20000010100 */
[C---:B------:R-:W-:Y:S01]  /*3e20*/  FADD.FTZ R228, -R5.reuse, R190 ;  /* 0x000000be05e47221 */ /* 0x040fe20000010100 */
[----:B------:R-:W-:-:S02]  /*3e30*/  FADD.FTZ R222, -R5, R191 ;  /* 0x000000bf05de7221 */ /* 0x000fc40000010100 */
[----:B------:R-:W2:Y:S04]  /*3e40*/  LDG.E.128 R188, desc[UR4][R192.64] ;  /* 0x00000004c0bc7981 */ /* 0x000ea8000c1e1d00 */
[----:B------:R-:W3:Y:S01]  /*3e50*/  LDG.E.128 R192, desc[UR4][R194.64] ;  /* 0x00000004c2c07981 */ /* 0x000ee2000c1e1d00 */
[----:B------:R-:W-:Y:S01]  /*3e60*/  FMUL.FTZ R238, R6, R238 ;  /* 0x000000ee06ee7220 */ /* 0x000fe20000410000 */
[----:B--2---:R-:W-:Y:S02]  /*3e70*/  FMUL.FTZ R5, R218, R188 ;  /* 0x000000bcda057220 */ /* 0x004fe40000410000 */
[----:B------:R-:W2:Y:S02]  /*3e80*/  LDL R218, [R1+0x4c] ;  /* 0x00004c0001da7983 */ /* 0x000ea40000100800 */
[----:B---3--:R-:W-:-:S02]  /*3e90*/  FFMA.FTZ R199, R199, R192, R5 ;  /* 0x000000c0c7c77223 */ /* 0x008fc40000010005 */
[----:B------:R-:W3:Y:S01]  /*3ea0*/  LDL R5, [R1+0x5c] ;  /* 0x00005c0001057983 */ /* 0x000ee20000100800 */
[-C--:B------:R-:W-:Y:S01]  /*3eb0*/  FFMA.FTZ R48, R192, R238.reuse, R48 ;  /* 0x000000eec0307223 */ /* 0x080fe20000010030 */
[----:B------:R-:W-:Y:S02]  /*3ec0*/  FADD.FTZ R80, R80, R192 ;  /* 0x000000c050507221 */ /* 0x000fe40000010000 */
[----:B------:R1:W-:Y:S04]  /*3ed0*/  STL [R1+0x44], R199 ;  /* 0x000044c701007387 */ /* 0x0003e80000100800 */
[----:B------:R-:W2:Y:S01]  /*3ee0*/  LDL R192, [R1+0x50] ;  /* 0x0000500001c07983 */ /* 0x000ea20000100800 */
[----:B------:R-:W-:Y:S01]  /*3ef0*/  FADD.FTZ R140, R140, R188 ;  /* 0x000000bc8c8c7221 */ /* 0x000fe20000010000 */
[----:B------:R-:W-:Y:S01]  /*3f00*/  FFMA.FTZ R108, R188, R238, R108 ;  /* 0x000000eebc6c7223 */ /* 0x000fe2000001006c */
[----:B------:R-:W-:Y:S01]  /*3f10*/  FMUL.FTZ R237, R6, R237 ;  /* 0x000000ed06ed7220 */ /* 0x000fe20000410000 */
[----:B------:R-:W-:Y:S01]  /*3f20*/  FADD.FTZ R2, R2, R199 ;  /* 0x000000c702027221 */ /* 0x000fe20000010000 */
        /* <DEDUP_REMOVED lines=15> */
[----:B---3--:R-:W-:-:S04]  /*4020*/  FMUL.FTZ R5, R5, R189 ;  /* 0x000000bd05057220 */ /* 0x008fc80000410000 */
[----:B------:R-:W-:Y:S01]  /*4030*/  FFMA.FTZ R188, R240, R193, R5 ;  /* 0x000000c1f0bc7223 */ /* 0x000fe20000010005 */
[----:B------:R-:W-:-:S04]  /*4040*/  FMUL.FTZ R5, R219, R190 ;  /* 0x000000bedb057220 */ /* 0x000fc80000410000 */
[----:B----4-:R-:W-:Y:S01]  /*4050*/  FFMA.FTZ R8, R8, R194, R5 ;  /* 0x000000c208087223 */ /* 0x010fe20000010005 */
[----:B------:R1:W-:Y:S04]  /*4060*/  STL [R1+0x28], R188 ;  /* 0x000028bc01007387 */ /* 0x0003e80000100800 */
[----:B------:R1:W-:Y:S01]  /*4070*/  STL [R1+0x4], R8 ;  /* 0x0000040801007387 */ /* 0x0003e20000100800 */
[----:B--2---:R-:W-:Y:S01]  /*4080*/  FMUL.FTZ R240, R218, R191 ;  /* 0x000000bfdaf07220 */ /* 0x004fe20000410000 */
[----:B------:R-:W-:Y:S01]  /*4090*/  FADD.FTZ R2, R2, R188 ;  /* 0x000000bc02027221 */ /* 0x000fe20000010000 */
[----:B------:R-:W-:Y:S02]  /*40a0*/  FFMA.FTZ R9, R237, R188, R9 ;  /* 0x000000bced097223 */ /* 0x000fe40000010009 */
[----:B------:R-:W-:Y:S01]  /*40b0*/  FFMA.FTZ R240, R192, R195, R240 ;  /* 0x000000c3c0f07223 */ /* 0x000fe200000100f0 */
[----:B------:R-:W-:Y:S01]  /*40c0*/  FADD.FTZ R2, R2, R8 ;  /* 0x0000000802027221 */ /* 0x000fe20000010000 */
[----:B------:R-:W-:-:S03]  /*40d0*/  FFMA.FTZ R9, R228, R8, R9 ;  /* 0x00000008e4097223 */ /* 0x000fc60000010009 */
[----:B------:R-:W-:Y:S01]  /*40e0*/  FADD.FTZ R2, R2, R240 ;  /* 0x000000f002027221 */ /* 0x000fe20000010000 */
[----:B-1----:R-:W-:-:S07]  /*40f0*/  FFMA.FTZ R9, R222, R240, R9 ;  /* 0x000000f0de097223 */ /* 0x002fce0000010009 */
.L_x_3007:
[----:B------:R-:W-:Y:S05]  /*4100*/  BSYNC B1 ;  /* 0x0000000000017941 */ /* 0x000fea0003800000 */
.L_x_3006:
[----:B------:R-:W-:-:S03]  /*4110*/  UMOV UR6, 0xffffffff ;  /* 0xffffffff00067882 */ /* 0x000fc60000000000 */
[----:B------:R-:W-:Y:S05]  /*4120*/  BRA.DIV UR6, `(.L_x_3008) ;  /* 0x0000004206f87947 */ /* 0x000fea000b800000 */
[----:B------:R-:W1:Y:S04]  /*4130*/  SHFL.BFLY PT, R189, R2, 0x1, 0x1f ;  /* 0x0c201f0002bd7f89 */ /* 0x000e6800000e0000 */
[----:B------:R-:W2:Y:S01]  /*4140*/  SHFL.BFLY PT, R190, R9, 0x1, 0x1f ;  /* 0x0c201f0009be7f89 */ /* 0x000ea200000e0000 */
[----:B-1----:R-:W-:Y:S01]  /*4150*/  FADD.FTZ R189, R189, R2 ;  /* 0x00000002bdbd7221 */ /* 0x002fe20000010000 */
[----:B--2---:R-:W-:-:S04]  /*4160*/  FADD.FTZ R9, R190, R9 ;  /* 0x00000009be097221 */ /* 0x004fc80000010000 */
[----:B------:R-:W1:Y:S02]  /*4170*/  SHFL.BFLY PT, R190, R189, 0x2, 0x1f ;  /* 0x0c401f00bdbe7f89 */ /* 0x000e6400000e0000 */
[----:B-1----:R-:W-:Y:S02]  /*4180*/  FADD.FTZ R189, R189, R190 ;  /* 0x000000bebdbd7221 */ /* 0x002fe40000010000 */
[----:B------:R-:W1:Y:S02]  /*4190*/  SHFL.BFLY PT, R190, R9, 0x2, 0x1f ;  /* 0x0c401f0009be7f89 */ /* 0x000e6400000e0000 */
[----:B-1----:R-:W-:Y:S02]  /*41a0*/  FADD.FTZ R9, R9, R190 ;  /* 0x000000be09097221 */ /* 0x002fe40000010000 */
[----:B------:R-:W1:Y:S02]  /*41b0*/  SHFL.BFLY PT, R190, R189, 0x4, 0x1f ;  /* 0x0c801f00bdbe7f89 */ /* 0x000e6400000e0000 */
[----:B-1----:R-:W-:-:S02]  /*41c0*/  FADD.FTZ R189, R189, R190 ;  /* 0x000000bebdbd7221 */ /* 0x002fc40000010000 */
[----:B------:R-:W1:Y:S02]  /*41d0*/  SHFL.BFLY PT, R190, R9, 0x4, 0x1f ;  /* 0x0c801f0009be7f89 */ /* 0x000e6400000e0000 */
[----:B-1----:R-:W-:Y:S02]  /*41e0*/  FADD.FTZ R9, R9, R190 ;  /* 0x000000be09097221 */ /* 0x002fe40000010000 */
[----:B------:R-:W1:Y:S02]  /*41f0*/  SHFL.BFLY PT, R190, R189, 0x8, 0x1f ;  /* 0x0d001f00bdbe7f89 */ /* 0x000e6400000e0000 */
[----:B-1----:R-:W-:Y:S02]  /*4200*/  FADD.FTZ R189, R189, R190 ;  /* 0x000000bebdbd7221 */ /* 0x002fe40000010000 */
[----:B------:R-:W1:Y:S04]  /*4210*/  SHFL.BFLY PT, R190, R9, 0x8, 0x1f ;  /* 0x0d001f0009be7f89 */ /* 0x000e6800000e0000 */
[----:B------:R2:W3:Y:S01]  /*4220*/  SHFL.BFLY PT, R191, R189, 0x10, 0x1f ;  /* 0x0e001f00bdbf7f89 */ /* 0x0004e200000e0000 */
[----:B-1----:R-:W-:-:S05]  /*4230*/  FADD.FTZ R9, R9, R190 ;  /* 0x000000be09097221 */ /* 0x002fca0000010000 */
[----:B---3--:R2:W1:Y:S02]  /*4240*/  SHFL.BFLY PT, R2, R9, 0x10, 0x1f ;  /* 0x0e001f0009027f89 */ /* 0x00846400000e0000 */
.L_x_3051:
[----:B------:R-:W-:Y:S01]  /*4250*/  LOP3.LUT P3, RZ, R4, 0x8, RZ, 0xc0, !PT ;  /* 0x0000000804ff7812 */ /* 0x000fe2000786c0ff */
[----:B------:R-:W-:Y:S01]  /*4260*/  FADD.FTZ R191, R189, R191 ;  /* 0x000000bfbdbf7221 */ /* 0x000fe20000010000 */
[----:B-1---5:R-:W-:Y:S01]  /*4270*/  FADD.FTZ R5, R9, R2 ;  /* 0x0000000209057221 */ /* 0x022fe20000010000 */
[----:B------:R-:W-:Y:S02]  /*4280*/  BSSY B1, `(.L_x_3009) ;  /* 0x0000046000017945 */ /* 0x000fe40003800000 */
[----:B------:R-:W-:Y:S01]  /*4290*/  FMUL.FTZ R2, R191, UR7 ;  /* 0x00000007bf027c20 */ /* 0x000fe20008410000 */
[----:B------:R-:W-:-:S07]  /*42a0*/  FMUL.FTZ R5, R5, UR7 ;  /* 0x0000000705057c20 */ /* 0x000fce0008410000 */
[----:B------:R-:W-:Y:S05]  /*42b0*/  @!P3 BRA `(.L_x_3010) ;  /* 0x000000040008b947 */ /* 0x000fea0003800000 */
[----:B------:R-:W3:Y:S04]  /*42c0*/  LDL R190, [R1+0x24] ;  /* 0x0000240001be7983 */ /* 0x000ee80000100800 */
[----:B------:R-:W4:Y:S01]  /*42d0*/  LDL R192, [R1+0x8] ;  /* 0x0000080001c07983 */ /* 0x000f220000100800 */
[----:B0-----:R-:W-:Y:S02]  /*42e0*/  ISETP.NE.AND P3, PT, R198, RZ, PT ;  /* 0x000000ffc600720c */ /* 0x001fe40003f65270 */
[----:B------:R-:W-:Y:S02]  /*42f0*/  LOP3.LUT P4, RZ, R204, 0xff, RZ, 0xc0, !PT ;  /* 0x000000ffccff7812 */ /* 0x000fe4000788c0ff */
[----:B------:R-:W-:Y:S02]  /*4300*/  FSEL R191, R2, RZ, !P3 ;  /* 0x000000ff02bf7208 */ /* 0x000fe40005800000 */
[----:B------:R-:W-:-:S02]  /*4310*/  ISETP.NE.U32.AND P3, PT, RZ, UR8, PT ;  /* 0x00000008ff007c0c */ /* 0x000fc4000bf65070 */
[----:B------:R-:W-:Y:S01]  /*4320*/  ISETP.NE.U32.AND P5, PT, RZ, UR14, PT ;  /* 0x0000000eff007c0c */ /* 0x000fe2000bfa5070 */
[----:B------:R-:W-:Y:S01]  /*4330*/  FFMA.FTZ R8, R205, R5, R191 ;  /* 0x00000005cd087223 */ /* 0x000fe200000100bf */
[----:B------:R-:W-:Y:S02]  /*4340*/  ISETP.NE.AND.EX P3, PT, RZ, UR9, PT, P3 ;  /* 0x00000009ff007c0c */ /* 0x000fe4000bf65330 */
[----:B------:R-:W-:Y:S01]  /*4350*/  ISETP.NE.AND.EX P5, PT, RZ, UR15, PT, P5 ;  /* 0x0000000fff007c0c */ /* 0x000fe2000bfa5350 */
[----:B------:R-:W-:Y:S01]  /*4360*/  FADD.FTZ R8, R239, -R8 ;  /* 0x80000008ef087221 */ /* 0x000fe20000010000 */
[----:B------:R-:W-:-:S03]  /*4370*/  LOP3.LUT P6, RZ, R204, 0xff00, RZ, 0xc0, !PT ;  /* 0x0000ff00ccff7812 */ /* 0x000fc600078cc0ff */
[----:B--2---:R-:W-:-:S06]  /*4380*/  FMUL.FTZ R9, R6, R8 ;  /* 0x0000000806097220 */ /* 0x004fcc0000410000 */
[----:B------:R-:W-:-:S04]  /*4390*/  @P3 FADD.FTZ R9, R144, R9 ;  /* 0x0000000990093221 */ /* 0x000fc80000010000 */
[----:B------:R-:W-:-:S05]  /*43a0*/  FMUL.FTZ R188, R9, UR18 ;  /* 0x0000001209bc7c20 */ /* 0x000fca0008410000 */
[----:B------:R-:W-:Y:S02]  /*43b0*/  SEL R8, R188, RZ, P4 ;  /* 0x000000ffbc087207 */ /* 0x000fe40002000000 */
[----:B------:R-:W-:Y:S02]  /*43c0*/  ISETP.NE.U32.AND P4, PT, RZ, UR16, PT ;  /* 0x00000010ff007c0c */ /* 0x000fe4000bf85070 */
[----:B------:R-:W-:Y:S02]  /*43d0*/  SEL R184, R8, R184, P5 ;  /* 0x000000b808b87207 */ /* 0x000fe40002800000 */
[----:B------:R-:W-:-:S04]  /*43e0*/  ISETP.NE.AND.EX P4, PT, RZ, UR17, PT, P4 ;  /* 0x00000011ff007c0c */ /* 0x000fc8000bf85340 */
[----:B------:R-:W-:Y:S01]  /*43f0*/  SEL R180, R9, R180, P4 ;  /* 0x000000b409b47207 */ /* 0x000fe20002000000 */
[----:B------:R-:W-:-:S04]  /*4400*/  FFMA.FTZ R9, R227, R5, R191 ;  /* 0x00000005e3097223 */ /* 0x000fc800000100bf */
[----:B---3--:R-:W-:Y:S01]  /*4410*/  FADD.FTZ R9, R190, -R9 ;  /* 0x80000009be097221 */ /* 0x008fe20000010000 */
[-CC-:B------:R-:W-:Y:S01]  /*4420*/  FFMA.FTZ R190, R236, R5.reuse, R191.reuse ;  /* 0x00000005ecbe7223 */ /* 0x180fe200000100bf */
[----:B------:R-:W-:Y:S02]  /*4430*/  FFMA.FTZ R191, R229, R5, R191 ;  /* 0x00000005e5bf7223 */ /* 0x000fe400000100bf */
[----:B------:R-:W-:Y:S01]  /*4440*/  FMUL.FTZ R9, R6, R9 ;  /* 0x0000000906097220 */ /* 0x000fe20000410000 */
[----:B----4-:R-:W-:Y:S01]  /*4450*/  FADD.FTZ R190, R192, -R190 ;  /* 0x800000bec0be7221 */ /* 0x010fe20000010000 */
[----:B------:R-:W-:Y:S02]  /*4460*/  FADD.FTZ R191, R247, -R191 ;  /* 0x800000bff7bf7221 */ /* 0x000fe40000010000 */
[----:B------:R-:W-:Y:S01]  /*4470*/  @P3 FADD.FTZ R9, R145, R9 ;  /* 0x0000000991093221 */ /* 0x000fe20000010000 */
[C---:B------:R-:W-:Y:S01]  /*4480*/  FMUL.FTZ R190, R6.reuse, R190 ;  /* 0x000000be06be7220 */ /* 0x040fe20000410000 */
[----:B------:R-:W-:-:S02]  /*4490*/  FMUL.FTZ R191, R6, R191 ;  /* 0x000000bf06bf7220 */ /* 0x000fc40000410000 */
[----:B------:R-:W-:Y:S01]  /*44a0*/  FMUL.FTZ R189, R9, UR18 ;  /* 0x0000001209bd7c20 */ /* 0x000fe20008410000 */
[----:B------:R-:W-:Y:S01]  /*44b0*/  @P3 FADD.FTZ R190, R146, R190 ;  /* 0x000000be92be3221 */ /* 0x000fe20000010000 */
[----:B------:R-:W-:Y:S01]  /*44c0*/  @P3 FADD.FTZ R191, R147, R191 ;  /* 0x000000bf93bf3221 */ /* 0x000fe20000010000 */
[----:B------:R-:W-:Y:S02]  /*44d0*/  LOP3.LUT P3, RZ, R204, 0xff0000, RZ, 0xc0, !PT ;  /* 0x00ff0000ccff7812 */ /* 0x000fe4000786c0ff */
[----:B------:R-:W-:Y:S02]  /*44e0*/  SEL R8, R189, RZ, P6 ;  /* 0x000000ffbd087207 */ /* 0x000fe40003000000 */
[C---:B------:R-:W-:Y:S01]  /*44f0*/  SEL R182, R190.reuse, R182, P4 ;  /* 0x000000b6beb67207 */ /* 0x040fe20002000000 */
[----:B------:R-:W-:Y:S01]  /*4500*/  FMUL.FTZ R190, R190, UR18 ;  /* 0x00000012bebe7c20 */ /* 0x000fe20008410000 */
[----:B------:R-:W-:Y:S02]  /*4510*/  SEL R185, R8, R185, P5 ;  /* 0x000000b908b97207 */ /* 0x000fe40002800000 */
[C---:B------:R-:W-:Y:S01]  /*4520*/  SEL R183, R191.reuse, R183, P4 ;  /* 0x000000b7bfb77207 */ /* 0x040fe20002000000 */
[----:B------:R-:W-:Y:S01]  /*4530*/  FMUL.FTZ R191, R191, UR18 ;  /* 0x00000012bfbf7c20 */ /* 0x000fe20008410000 */
[----:B------:R-:W-:-:S02]  /*4540*/  SEL R8, R190, RZ, P3 ;  /* 0x000000ffbe087207 */ /* 0x000fc40001800000 */
[----:B------:R-:W-:Y:S02]  /*4550*/  LOP3.LUT P3, RZ, R204, 0xff000000, RZ, 0xc0, !PT ;  /* 0xff000000ccff7812 */ /* 0x000fe4000786c0ff */
[----:B------:R-:W-:Y:S02]  /*4560*/  SEL R186, R8, R186, P5 ;  /* 0x000000ba08ba7207 */ /* 0x000fe40002800000 */
[----:B------:R-:W-:Y:S02]  /*4570*/  SEL R8, R191, RZ, P3 ;  /* 0x000000ffbf087207 */ /* 0x000fe40001800000 */
[----:B------:R-:W-:Y:S02]  /*4580*/  SEL R181, R9, R181, P4 ;  /* 0x000000b509b57207 */ /* 0x000fe40002000000 */
[----:B------:R-:W-:Y:S02]  /*4590*/  SEL R187, R8, R187, P5 ;  /* 0x000000bb08bb7207 */ /* 0x000fe40002800000 */
[----:B------:R-:W0:Y:S01]  /*45a0*/  @P4 LDC.64 R8, c[0x0][0x308] ;  /* 0x0000c200ff084b82 */ /* 0x000e220000000a00 */
[----:B------:R-:W-:-:S04]  /*45b0*/  LOP3.LUT P3, RZ, R10, 0xff, RZ, 0xc0, !PT ;  /* 0x000000ff0aff7812 */ /* 0x000fc8000786c0ff */
[----:B------:R-:W-:Y:S02]  /*45c0*/  SEL R188, R188, RZ, P3 ;  /* 0x000000ffbcbc7207 */ /* 0x000fe40001800000 */
[----:B------:R-:W-:-:S04]  /*45d0*/  LOP3.LUT P3, RZ, R10, 0xff00, RZ, 0xc0, !PT ;  /* 0x0000ff000aff7812 */ /* 0x000fc8000786c0ff */
[----:B------:R-:W-:Y:S02]  /*45e0*/  SEL R189, R189, RZ, P3 ;  /* 0x000000ffbdbd7207 */ /* 0x000fe40001800000 */
[----:B------:R-:W-:-:S04]  /*45f0*/  LOP3.LUT P3, RZ, R10, 0xff0000, RZ, 0xc0, !PT ;  /* 0x00ff00000aff7812 */ /* 0x000fc8000786c0ff */
[----:B------:R-:W-:Y:S02]  /*4600*/  SEL R190, R190, RZ, P3 ;  /* 0x000000ffbebe7207 */ /* 0x000fe40001800000 */
[----:B------:R-:W-:-:S04]  /*4610*/  LOP3.LUT P3, RZ, R10, 0xff000000, RZ, 0xc0, !PT ;  /* 0xff0000000aff7812 */ /* 0x000fc8000786c0ff */
[----:B------:R-:W-:Y:S01]  /*4620*/  SEL R191, R191, RZ, P3 ;  /* 0x000000ffbfbf7207 */ /* 0x000fe20001800000 */
[----:B0-----:R-:W-:Y:S01]  /*4630*/  @P4 IMAD.WIDE.U32 R8, R7, 0x10, R8 ;  /* 0x0000001007084825 */ /* 0x001fe200078e0008 */
[----:B------:R-:W-:-:S04]  /*4640*/  ISETP.NE.U32.AND P3, PT, RZ, UR14, PT ;  /* 0x0000000eff007c0c */ /* 0x000fc8000bf65070 */
[----:B------:R0:W-:Y:S01]  /*4650*/  @P4 STG.E.128 desc[UR4][R8.64], R180 ;  /* 0x000000b408004986 */ /* 0x0001e2000c101d04 */
[----:B------:R-:W-:Y:S01]  /*4660*/  ISETP.NE.AND.EX P3, PT, RZ, UR15, PT, P3 ;  /* 0x0000000fff007c0c */ /* 0x000fe2000bf65330 */
[----:B0-----:R-:W0:Y:S02]  /*4670*/  LDC.64 R8, c[0x0][0x2f8] ;  /* 0x0000be00ff087b82 */ /* 0x001e240000000a00 */
[----:B0-----:R-:W-:-:S05]  /*4680*/  IMAD.WIDE.U32 R8, R7, 0x10, R8 ;  /* 0x0000001007087825 */ /* 0x001fca00078e0008 */
[----:B------:R0:W-:Y:S05]  /*4690*/  STG.E.128 desc[UR4][R8.64], R188 ;  /* 0x000000bc08007986 */ /* 0x0001ea000c101d04 */
[----:B0-----:R-:W-:-:S04]  /*46a0*/  @P3 LEA R8, P4, R7, UR14, 0x4 ;  /* 0x0000000e07083c11 */ /* 0x001fc8000f8820ff */
[C---:B------:R-:W-:Y:S02]  /*46b0*/  @P3 LEA.HI.X R9, R7.reuse, UR15, RZ, 0x4, P4 ;  /* 0x0000000f07093c11 */ /* 0x040fe4000a0f24ff */
[----:B------:R-:W-:-:S03]  /*46c0*/  IADD3 R7, R7, 0x20, RZ ;  /* 0x0000002007077810 */ /* 0x000fc60007ffe0ff */
[----:B------:R1:W-:Y:S04]  /*46d0*/  @P3 STG.E.128 desc[UR4][R8.64], R184 ;  /* 0x000000b808003986 */ /* 0x0003e8000c101d04 */
.L_x_3010:
[----:B------:R-:W-:Y:S05]  /*46e0*/  BSYNC B1 ;  /* 0x0000000000017941 */ /* 0x000fea0003800000 */
.L_x_3009:
[----:B------:R-:W-:Y:S01]  /*46f0*/  LOP3.LUT P3, RZ, R4, 0x4, RZ, 0xc0, !PT ;  /* 0x0000000404ff7812 */ /* 0x000fe2000786c0ff */
[----:B------:R-:W-:-:S12]  /*4700*/  BSSY B1, `(.L_x_3011) ;  /* 0x0000045000017945 */ /* 0x000fd80003800000 */
[----:B------:R-:W-:Y:S05]  /*4710*/  @!P3 BRA `(.L_x_3012) ;  /* 0x00000004000cb947 */ /* 0x000fea0003800000 */
[----:B-12---:R-:W2:Y:S04]  /*4720*/  LDL R9, [R1+0x40] ;  /* 0x0000400001097983 */ /* 0x006ea80000100800 */
[----:B------:R-:W3:Y:S04]  /*4730*/  LDL R189, [R1+0x20] ;  /* 0x0000200001bd7983 */ /* 0x000ee80000100800 */
[----:B------:R-:W4:Y:S01]  /*4740*/  LDL R192, [R1] ;  /* 0x0000000001c07983 */ /* 0x000f220000100800 */
[----:B0-----:R-:W-:Y:S02]  /*4750*/  ISETP.NE.AND P3, PT, R198, RZ, PT ;  /* 0x000000ffc600720c */ /* 0x001fe40003f65270 */
[----:B------:R-:W-:-:S02]  /*4760*/  LOP3.LUT P4, RZ, R203, 0xff, RZ, 0xc0, !PT ;  /* 0x000000ffcbff7812 */ /* 0x000fc4000788c0ff */
[----:B------:R-:W-:Y:S02]  /*4770*/  FSEL R191, R2, RZ, !P3 ;  /* 0x000000ff02bf7208 */ /* 0x000fe40005800000 */
[----:B------:R-:W-:Y:S02]  /*4780*/  ISETP.NE.U32.AND P3, PT, RZ, UR8, PT ;  /* 0x00000008ff007c0c */ /* 0x000fe4000bf65070 */
[----:B------:R-:W-:Y:S01]  /*4790*/  ISETP.NE.U32.AND P5, PT, RZ, UR14, PT ;  /* 0x0000000eff007c0c */ /* 0x000fe2000bfa5070 */
[-CC-:B------:R-:W-:Y:S01]  /*47a0*/  FFMA.FTZ R8, R224, R5.reuse, R191.reuse ;  /* 0x00000005e0087223 */ /* 0x180fe200000100bf */
[----:B------:R-:W-:Y:S01]  /*47b0*/  ISETP.NE.AND.EX P3, PT, RZ, UR9, PT, P3 ;  /* 0x00000009ff007c0c */ /* 0x000fe2000bf65330 */
[----:B------:R-:W-:Y:S01]  /*47c0*/  FFMA.FTZ R190, R235, R5, R191 ;  /* 0x00000005ebbe7223 */ /* 0x000fe200000100bf */
[----:B------:R-:W-:Y:S02]  /*47d0*/  ISETP.NE.AND.EX P5, PT, RZ, UR15, PT, P5 ;  /* 0x0000000fff007c0c */ /* 0x000fe4000bfa5350 */
[----:B------:R-:W-:Y:S01]  /*47e0*/  LOP3.LUT P6, RZ, R203, 0xff00, RZ, 0xc0, !PT ;  /* 0x0000ff00cbff7812 */ /* 0x000fe200078cc0ff */
[----:B--2---:R-:W-:-:S04]  /*47f0*/  FADD.FTZ R8, R9, -R8 ;  /* 0x8000000809087221 */ /* 0x004fc80000010000 */
[----:B------:R-:W-:-:S04]  /*4800*/  FMUL.FTZ R9, R6, R8 ;  /* 0x0000000806097220 */ /* 0x000fc80000410000 */
[----:B------:R-:W-:Y:S01]  /*4810*/  @P3 FADD.FTZ R9, R148, R9 ;  /* 0x0000000994093221 */ /* 0x000fe20000010000 */
[----:B----4-:R-:W-:-:S03]  /*4820*/  FADD.FTZ R190, R192, -R190 ;  /* 0x800000bec0be7221 */ /* 0x010fc60000010000 */
[----:B------:R-:W-:Y:S01]  /*4830*/  FMUL.FTZ R188, R9, UR18 ;  /* 0x0000001209bc7c20 */ /* 0x000fe20008410000 */
[----:B------:R-:W-:-:S04]  /*4840*/  FMUL.FTZ R190, R6, R190 ;  /* 0x000000be06be7220 */ /* 0x000fc80000410000 */
[----:B------:R-:W-:Y:S01]  /*4850*/  SEL R8, R188, RZ, P4 ;  /* 0x000000ffbc087207 */ /* 0x000fe20002000000 */
[----:B------:R-:W-:Y:S01]  /*4860*/  @P3 FADD.FTZ R190, R150, R190 ;  /* 0x000000be96be3221 */ /* 0x000fe20000010000 */
[----:B------:R-:W-:Y:S02]  /*4870*/  ISETP.NE.U32.AND P4, PT, RZ, UR16, PT ;  /* 0x00000010ff007c0c */ /* 0x000fe4000bf85070 */
[----:B------:R-:W-:Y:S02]  /*4880*/  SEL R184, R8, R184, P5 ;  /* 0x000000b808b87207 */ /* 0x000fe40002800000 */
[----:B------:R-:W-:-:S04]  /*4890*/  ISETP.NE.AND.EX P4, PT, RZ, UR17, PT, P4 ;  /* 0x00000011ff007c0c */ /* 0x000fc8000bf85340 */
[----:B------:R-:W-:Y:S01]  /*48a0*/  SEL R180, R9, R180, P4 ;  /* 0x000000b409b47207 */ /* 0x000fe20002000000 */
[-CC-:B------:R-:W-:Y:S01]  /*48b0*/  FFMA.FTZ R9, R211, R5.reuse, R191.reuse ;  /* 0x00000005d3097223 */ /* 0x180fe200000100bf */
[----:B------:R-:W-:Y:S01]  /*48c0*/  FFMA.FTZ R191, R226, R5, R191 ;  /* 0x00000005e2bf7223 */ /* 0x000fe200000100bf */
[C---:B------:R-:W-:Y:S01]  /*48d0*/  SEL R182, R190.reuse, R182, P4 ;  /* 0x000000b6beb67207 */ /* 0x040fe20002000000 */
[----:B------:R-:W-:Y:S01]  /*48e0*/  FMUL.FTZ R190, R190, UR18 ;  /* 0x00000012bebe7c20 */ /* 0x000fe20008410000 */
[----:B---3--:R-:W-:Y:S01]  /*48f0*/  FADD.FTZ R9, R189, -R9 ;  /* 0x80000009bd097221 */ /* 0x008fe20000010000 */
[----:B------:R-:W-:-:S03]  /*4900*/  FADD.FTZ R191, R246, -R191 ;  /* 0x800000bff6bf7221 */ /* 0x000fc60000010000 */
[C---:B------:R-:W-:Y:S01]  /*4910*/  FMUL.FTZ R9, R6.reuse, R9 ;  /* 0x0000000906097220 */ /* 0x040fe20000410000 */
[----:B------:R-:W-:-:S03]  /*4920*/  FMUL.FTZ R191, R6, R191 ;  /* 0x000000bf06bf7220 */ /* 0x000fc60000410000 */
[----:B------:R-:W-:Y:S01]  /*4930*/  @P3 FADD.FTZ R9, R149, R9 ;  /* 0x0000000995093221 */ /* 0x000fe20000010000 */
[----:B------:R-:W-:Y:S01]  /*4940*/  @P3 FADD.FTZ R191, R151, R191 ;  /* 0x000000bf97bf3221 */ /* 0x000fe20000010000 */
[----:B------:R-:W-:Y:S02]  /*4950*/  LOP3.LUT P3, RZ, R203, 0xff0000, RZ, 0xc0, !PT ;  /* 0x00ff0000cbff7812 */ /* 0x000fe4000786c0ff */
[C---:B------:R-:W-:Y:S01]  /*4960*/  FMUL.FTZ R189, R9.reuse, UR18 ;  /* 0x0000001209bd7c20 */ /* 0x040fe20008410000 */
[----:B------:R-:W-:Y:S02]  /*4970*/  SEL R181, R9, R181, P4 ;  /* 0x000000b509b57207 */ /* 0x000fe40002000000 */
[C---:B------:R-:W-:Y:S01]  /*4980*/  SEL R183, R191.reuse, R183, P4 ;  /* 0x000000b7bfb77207 */ /* 0x040fe20002000000 */
[----:B------:R-:W-:Y:S01]  /*4990*/  FMUL.FTZ R191, R191, UR18 ;  /* 0x00000012bfbf7c20 */ /* 0x000fe20008410000 */
[----:B------:R-:W-:-:S04]  /*49a0*/  SEL R8, R189, RZ, P6 ;  /* 0x000000ffbd087207 */ /* 0x000fc80003000000 */
[----:B------:R-:W-:Y:S02]  /*49b0*/  SEL R185, R8, R185, P5 ;  /* 0x000000b908b97207 */ /* 0x000fe40002800000 */
[----:B------:R-:W-:Y:S02]  /*49c0*/  SEL R8, R190, RZ, P3 ;  /* 0x000000ffbe087207 */ /* 0x000fe40001800000 */
[----:B------:R-:W-:Y:S02]  /*49d0*/  LOP3.LUT P3, RZ, R203, 0xff000000, RZ, 0xc0, !PT ;  /* 0xff000000cbff7812 */ /* 0x000fe4000786c0ff */
[----:B------:R-:W-:Y:S02]  /*49e0*/  SEL R186, R8, R186, P5 ;  /* 0x000000ba08ba7207 */ /* 0x000fe40002800000 */
[----:B------:R-:W-:Y:S02]  /*49f0*/  SEL R8, R191, RZ, P3 ;  /* 0x000000ffbf087207 */ /* 0x000fe40001800000 */
[----:B------:R-:W-:-:S02]  /*4a00*/  LOP3.LUT P3, RZ, R11, 0xff, RZ, 0xc0, !PT ;  /* 0x000000ff0bff7812 */ /* 0x000fc4000786c0ff */
[----:B------:R-:W-:Y:S02]  /*4a10*/  SEL R187, R8, R187, P5 ;  /* 0x000000bb08bb7207 */ /* 0x000fe40002800000 */
[----:B------:R-:W0:Y:S01]  /*4a20*/  @P4 LDC.64 R8, c[0x0][0x308] ;  /* 0x0000c200ff084b82 */ /* 0x000e220000000a00 */
[----:B------:R-:W-:Y:S02]  /*4a30*/  SEL R188, R188, RZ, P3 ;  /* 0x000000ffbcbc7207 */ /* 0x000fe40001800000 */
[----:B------:R-:W-:-:S04]  /*4a40*/  LOP3.LUT P3, RZ, R11, 0xff00, RZ, 0xc0, !PT ;  /* 0x0000ff000bff7812 */ /* 0x000fc8000786c0ff */
[----:B------:R-:W-:Y:S02]  /*4a50*/  SEL R189, R189, RZ, P3 ;  /* 0x000000ffbdbd7207 */ /* 0x000fe40001800000 */
[----:B------:R-:W-:-:S04]  /*4a60*/  LOP3.LUT P3, RZ, R11, 0xff0000, RZ, 0xc0, !PT ;  /* 0x00ff00000bff7812 */ /* 0x000fc8000786c0ff */
[----:B------:R-:W-:Y:S02]  /*4a70*/  SEL R190, R190, RZ, P3 ;  /* 0x000000ffbebe7207 */ /* 0x000fe40001800000 */
[----:B------:R-:W-:-:S04]  /*4a80*/  LOP3.LUT P3, RZ, R11, 0xff000000, RZ, 0xc0, !PT ;  /* 0xff0000000bff7812 */ /* 0x000fc8000786c0ff */
[----:B------:R-:W-:Y:S02]  /*4a90*/  SEL R191, R191, RZ, P3 ;  /* 0x000000ffbfbf7207 */ /* 0x000fe40001800000 */
[----:B------:R-:W-:Y:S01]  /*4aa0*/  ISETP.NE.U32.AND P3, PT, RZ, UR14, PT ;  /* 0x0000000eff007c0c */ /* 0x000fe2000bf65070 */
[----:B0-----:R-:W-:-:S03]  /*4ab0*/  @P4 IMAD.WIDE.U32 R8, R7, 0x10, R8 ;  /* 0x0000001007084825 */ /* 0x001fc600078e0008 */
[----:B------:R-:W-:Y:S02]  /*4ac0*/  ISETP.NE.AND.EX P3, PT, RZ, UR15, PT, P3 ;  /* 0x0000000fff007c0c */ /* 0x000fe4000bf65330 */
        /* <DEDUP_REMOVED lines=8> */
.L_x_3012:
[----:B------:R-:W-:Y:S05]  /*4b50*/  BSYNC B1 ;  /* 0x0000000000017941 */ /* 0x000fea0003800000 */
.L_x_3011:
[----:B------:R-:W-:Y:S01]  /*4b60*/  LOP3.LUT P3, RZ, R4, 0x2, RZ, 0xc0, !PT ;  /* 0x0000000204ff7812 */ /* 0x000fe2000786c0ff */
[----:B------:R-:W-:-:S12]  /*4b70*/  BSSY B1, `(.L_x_3013) ;  /* 0x0000044000017945 */ /* 0x000fd80003800000 */
[----:B------:R-:W-:Y:S05]  /*4b80*/  @!P3 BRA `(.L_x_3014) ;  /* 0x000000040008b947 */ /* 0x000fea0003800000 */
[----:B-123--:R-:W2:Y:S04]  /*4b90*/  LDL R9, [R1+0x3c] ;  /* 0x00003c0001097983 */ /* 0x00eea80000100800 */
[----:B------:R-:W3:Y:S01]  /*4ba0*/  LDL R189, [R1+0x1c] ;  /* 0x00001c0001bd7983 */ /* 0x000ee20000100800 */
[----:B0-----:R-:W-:Y:S02]  /*4bb0*/  ISETP.NE.AND P3, PT, R198, RZ, PT ;  /* 0x000000ffc600720c */ /* 0x001fe40003f65270 */
[----:B------:R-:W-:Y:S02]  /*4bc0*/  LOP3.LUT P4, RZ, R202, 0xff, RZ, 0xc0, !PT ;  /* 0x000000ffcaff7812 */ /* 0x000fe4000788c0ff */
[----:B------:R-:W-:Y:S02]  /*4bd0*/  FSEL R191, R2, RZ, !P3 ;  /* 0x000000ff02bf7208 */ /* 0x000fe40005800000 */
[----:B------:R-:W-:-:S02]  /*4be0*/  ISETP.NE.U32.AND P3, PT, RZ, UR8, PT ;  /* 0x00000008ff007c0c */ /* 0x000fc4000bf65070 */
[----:B------:R-:W-:Y:S01]  /*4bf0*/  ISETP.NE.U32.AND P5, PT, RZ, UR14, PT ;  /* 0x0000000eff007c0c */ /* 0x000fe2000bfa5070 */
[-CC-:B------:R-:W-:Y:S01]  /*4c00*/  FFMA.FTZ R8, R225, R5.reuse, R191.reuse ;  /* 0x00000005e1087223 */ /* 0x180fe200000100bf */
[----:B------:R-:W-:Y:S01]  /*4c10*/  ISETP.NE.AND.EX P3, PT, RZ, UR9, PT, P3 ;  /* 0x00000009ff007c0c */ /* 0x000fe2000bf65330 */
[----:B------:R-:W-:Y:S01]  /*4c20*/  FFMA.FTZ R190, R234, R5, R191 ;  /* 0x00000005eabe7223 */ /* 0x000fe200000100bf */
[----:B------:R-:W-:Y:S02]  /*4c30*/  ISETP.NE.AND.EX P5, PT, RZ, UR15, PT, P5 ;  /* 0x0000000fff007c0c */ /* 0x000fe4000bfa5350 */
[----:B------:R-:W-:Y:S01]  /*4c40*/  LOP3.LUT P6, RZ, R202, 0xff00, RZ, 0xc0, !PT ;  /* 0x0000ff00caff7812 */ /* 0x000fe200078cc0ff */
[----:B------:R-:W-:-:S04]  /*4c50*/  FADD.FTZ R190, R252, -R190 ;  /* 0x800000befcbe7221 */ /* 0x000fc80000010000 */
[----:B------:R-:W-:-:S04]  /*4c60*/  FMUL.FTZ R190, R6, R190 ;  /* 0x000000be06be7220 */ /* 0x000fc80000410000 */
[----:B------:R-:W-:Y:S01]  /*4c70*/  @P3 FADD.FTZ R190, R154, R190 ;  /* 0x000000be9abe3221 */ /* 0x000fe20000010000 */
[----:B--2---:R-:W-:-:S04]  /*4c80*/  FADD.FTZ R8, R9, -R8 ;  /* 0x8000000809087221 */ /* 0x004fc80000010000 */
[----:B------:R-:W-:-:S04]  /*4c90*/  FMUL.FTZ R9, R6, R8 ;  /* 0x0000000806097220 */ /* 0x000fc80000410000 */
[----:B------:R-:W-:-:S04]  /*4ca0*/  @P3 FADD.FTZ R9, R152, R9 ;  /* 0x0000000998093221 */ /* 0x000fc80000010000 */
[----:B------:R-:W-:-:S05]  /*4cb0*/  FMUL.FTZ R188, R9, UR18 ;  /* 0x0000001209bc7c20 */ /* 0x000fca0008410000 */
[----:B------:R-:W-:Y:S02]  /*4cc0*/  SEL R8, R188, RZ, P4 ;  /* 0x000000ffbc087207 */ /* 0x000fe40002000000 */
        /* <DEDUP_REMOVED lines=46> */
.L_x_3014:
[----:B------:R-:W-:Y:S05]  /*4fb0*/  BSYNC B1 ;  /* 0x0000000000017941 */ /* 0x000fea0003800000 */
.L_x_3013:
[----:B------:R-:W-:Y:S01]  /*4fc0*/  LOP3.LUT P3, RZ, R4, 0x1, RZ, 0xc0, !PT ;  /* 0x0000000104ff7812 */ /* 0x000fe2000786c0ff */
[----:B------:R-:W-:-:S12]  /*4fd0*/  BSSY B1, `(.L_x_3015) ;  /* 0x0000044000017945 */ /* 0x000fd80003800000 */
[----:B------:R-:W-:Y:S05]  /*4fe0*/  @!P3 BRA `(.L_x_3016) ;  /* 0x000000040008b947 */ /* 0x000fea0003800000 */
[----:B-1234-:R-:W2:Y:S04]  /*4ff0*/  LDL R9, [R1+0x38] ;  /* 0x0000380001097983 */ /* 0x01eea80000100800 */
        /* <DEDUP_REMOVED lines=65> */
.L_x_3016:
[----:B------:R-:W-:Y:S05]  /*5410*/  BSYNC B1 ;  /* 0x0000000000017941 */ /* 0x000fea0003800000 */
.L_x_3015:
[----:B------:R-:W-:Y:S04]  /*5420*/  BSSY B1, `(.L_x_3017) ;  /* 0x0000044000017945 */ /* 0x000fe80003800000 */
[----:B------:R-:W-:Y:S05]  /*5430*/  @!P0 BRA `(.L_x_3018) ;  /* 0x0000000400088947 */ /* 0x000fea0003800000 */
[----:B01234-:R-:W2:Y:S04]  /*5440*/  LDL R9, [R1+0x34] ;  /* 0x0000340001097983 */ /* 0x01fea80000100800 */
[----:B------:R-:W3:Y:S01]  /*5450*/  LDL R189, [R1+0x14] ;  /* 0x0000140001bd7983 */ /* 0x000ee20000100800 */
[----:B------:R-:W-:Y:S02]  /*5460*/  ISETP.NE.AND P3, PT, R198, RZ, PT ;  /* 0x000000ffc600720c */ /* 0x000fe40003f65270 */
        /* <DEDUP_REMOVED lines=63> */
.L_x_3018:
[----:B------:R-:W-:Y:S05]  /*5860*/  BSYNC B1 ;  /* 0x0000000000017941 */ /* 0x000fea0003800000 */
.L_x_3017:
        /* <DEDUP_REMOVED lines=68> */
.L_x_3020:
[----:B------:R-:W-:Y:S05]  /*5cb0*/  BSYNC B1 ;  /* 0x0000000000017941 */ /* 0x000fea0003800000 */
.L_x_3019:
        /* <DEDUP_REMOVED lines=68> */
.L_x_3022:
[----:B------:R-:W-:Y:S05]  /*6100*/  BSYNC B1 ;  /* 0x0000000000017941 */ /* 0x000fea0003800000 */
.L_x_3021:
[----:B------:R-:W-:Y:S01]  /*6110*/  LOP3.LUT P3, RZ, R4, 0x10, RZ, 0xc0, !PT ;  /* 0x0000001004ff7812 */ /* 0x000fe2000786c0ff */
[----:B------:R-:W-:-:S12]  /*6120*/  BSSY B1, `(.L_x_3023) ;  /* 0x0000044000017945 */ /* 0x000fd80003800000 */
[----:B------:R-:W-:Y:S05]  /*6130*/  @!P3 BRA `(.L_x_3024) ;  /* 0x000000040008b947 */ /* 0x000fea0003800000 */
[----:B------:R-:W5:Y:S04]  /*6140*/  LDL R191, [R1+0x44] ;  /* 0x0000440001bf7983 */ /* 0x000f680000100800 */
[----:B01234-:R-:W2:Y:S04]  /*6150*/  LDL R9, [R1+0x28] ;  /* 0x0000280001097983 */ /* 0x01fea80000100800 */
[----:B------:R-:W3:Y:S01]  /*6160*/  LDL R8, [R1+0x4] ;  /* 0x0000040001087983 */ /* 0x000ee20000100800 */
[----:B------:R-:W-:Y:S02]  /*6170*/  ISETP.NE.AND P3, PT, R198, RZ, PT ;  /* 0x000000ffc600720c */ /* 0x000fe40003f65270 */
[----:B------:R-:W-:-:S02]  /*6180*/  ISETP.NE.U32.AND P4, PT, RZ, UR16, PT ;  /* 0x00000010ff007c0c */ /* 0x000fc4000bf85070 */
[----:B------:R-:W-:Y:S02]  /*6190*/  FSEL R2, R2, RZ, !P3 ;  /* 0x000000ff02027208 */ /* 0x000fe40005800000 */
[----:B------:R-:W-:Y:S02]  /*61a0*/  ISETP.NE.U32.AND P3, PT, RZ, UR8, PT ;  /* 0x00000008ff007c0c */ /* 0x000fe4000bf65070 */
[----:B------:R-:W-:Y:S01]  /*61b0*/  ISETP.NE.AND.EX P4, PT, RZ, UR17, PT, P4 ;  /* 0x00000011ff007c0c */ /* 0x000fe2000bf85340 */
[-CC-:B------:R-:W-:Y:S01]  /*61c0*/  FFMA.FTZ R188, R238, R5.reuse, R2.reuse ;  /* 0x00000005eebc7223 */ /* 0x180fe20000010002 */
[----:B------:R-:W-:Y:S01]  /*61d0*/  ISETP.NE.AND.EX P3, PT, RZ, UR9, PT, P3 ;  /* 0x00000009ff007c0c */ /* 0x000fe2000bf65330 */
[-CC-:B------:R-:W-:Y:S01]  /*61e0*/  FFMA.FTZ R189, R237, R5.reuse, R2.reuse ;  /* 0x00000005edbd7223 */ /* 0x180fe20000010002 */
[-CC-:B------:R-:W-:Y:S01]  /*61f0*/  FFMA.FTZ R190, R228, R5.reuse, R2.reuse ;  /* 0x00000005e4be7223 */ /* 0x180fe20000010002 */
[----:B------:R-:W-:Y:S01]  /*6200*/  FFMA.FTZ R2, R222, R5, R2 ;  /* 0x00000005de027223 */ /* 0x000fe20000010002 */
[----:B------:R-:W-:-:S02]  /*6210*/  LOP3.LUT P5, RZ, R16, 0xff, RZ, 0xc0, !PT ;  /* 0x000000ff10ff7812 */ /* 0x000fc400078ac0ff */
[----:B------:R-:W-:Y:S01]  /*6220*/  LOP3.LUT P6, RZ, R16, 0xff00, RZ, 0xc0, !PT ;  /* 0x0000ff0010ff7812 */ /* 0x000fe200078cc0ff */
[----:B------:R-:W-:Y:S01]  /*6230*/  FADD.FTZ R2, R240, -R2 ;  /* 0x80000002f0027221 */ /* 0x000fe20000010000 */
[----:B-----5:R-:W-:-:S04]  /*6240*/  FADD.FTZ R188, R191, -R188 ;  /* 0x800000bcbfbc7221 */ /* 0x020fc80000010000 */
[----:B------:R-:W-:Y:S01]  /*6250*/  FMUL.FTZ R188, R6, R188 ;  /* 0x000000bc06bc7220 */ /* 0x000fe20000410000 */
[----:B--2---:R-:W-:-:S03]  /*6260*/  FADD.FTZ R189, R9, -R189 ;  /* 0x800000bd09bd7221 */ /* 0x004fc60000010000 */
[----:B------:R-:W-:Y:S01]  /*6270*/  @P3 FADD.FTZ R188, R176, R188 ;  /* 0x000000bcb0bc3221 */ /* 0x000fe20000010000 */
[----:B---3--:R-:W-:Y:S01]  /*6280*/  FADD.FTZ R190, R8, -R190 ;  /* 0x800000be08be7221 */ /* 0x008fe20000010000 */
[----:B------:R-:W-:Y:S01]  /*6290*/  FMUL.FTZ R189, R6, R189 ;  /* 0x000000bd06bd7220 */ /* 0x000fe20000410000 */
[----:B------:R-:W0:Y:S02]  /*62a0*/  @P4 LDC.64 R8, c[0x0][0x308] ;  /* 0x0000c200ff084b82 */ /* 0x000e240000000a00 */
[C---:B------:R-:W-:Y:S01]  /*62b0*/  SEL R180, R188.reuse, R180, P4 ;  /* 0x000000b4bcb47207 */ /* 0x040fe20002000000 */
[----:B------:R-:W-:Y:S01]  /*62c0*/  FMUL.FTZ R188, R188, UR18 ;  /* 0x00000012bcbc7c20 */ /* 0x000fe20008410000 */
[C---:B------:R-:W-:Y:S01]  /*62d0*/  FMUL.FTZ R190, R6.reuse, R190 ;  /* 0x000000be06be7220 */ /* 0x040fe20000410000 */
[----:B------:R-:W-:Y:S01]  /*62e0*/  FMUL.FTZ R6, R6, R2 ;  /* 0x0000000206067220 */ /* 0x000fe20000410000 */
[----:B------:R-:W-:Y:S02]  /*62f0*/  @P3 FADD.FTZ R189, R177, R189 ;  /* 0x000000bdb1bd3221 */ /* 0x000fe40000010000 */
[----:B------:R-:W-:Y:S01]  /*6300*/  SEL R2, R188, RZ, P5 ;  /* 0x000000ffbc027207 */ /* 0x000fe20002800000 */
[----:B------:R-:W-:Y:S01]  /*6310*/  @P3 FADD.FTZ R190, R178, R190 ;  /* 0x000000beb2be3221 */ /* 0x000fe20000010000 */
[----:B------:R-:W-:Y:S01]  /*6320*/  ISETP.NE.U32.AND P5, PT, RZ, UR14, PT ;  /* 0x0000000eff007c0c */ /* 0x000fe2000bfa5070 */
[----:B------:R-:W-:Y:S01]  /*6330*/  @P3 FADD.FTZ R6, R179, R6 ;  /* 0x00000006b3063221 */ /* 0x000fe20000010000 */
[C---:B------:R-:W-:Y:S01]  /*6340*/  SEL R181, R189.reuse, R181, P4 ;  /* 0x000000b5bdb57207 */ /* 0x040fe20002000000 */
[----:B------:R-:W-:Y:S01]  /*6350*/  FMUL.FTZ R189, R189, UR18 ;  /* 0x00000012bdbd7c20 */ /* 0x000fe20008410000 */
[----:B------:R-:W-:Y:S01]  /*6360*/  ISETP.NE.AND.EX P5, PT, RZ, UR15, PT, P5 ;  /* 0x0000000fff007c0c */ /* 0x000fe2000bfa5350 */
[----:B------:R-:W-:Y:S01]  /*6370*/  FMUL.FTZ R191, R6, UR18 ;  /* 0x0000001206bf7c20 */ /* 0x000fe20008410000 */
[C---:B------:R-:W-:Y:S01]  /*6380*/  SEL R182, R190.reuse, R182, P4 ;  /* 0x000000b6beb67207 */ /* 0x040fe20002000000 */
[----:B------:R-:W-:Y:S01]  /*6390*/  FMUL.FTZ R190, R190, UR18 ;  /* 0x00000012bebe7c20 */ /* 0x000fe20008410000 */
[----:B------:R-:W-:-:S02]  /*63a0*/  SEL R184, R2, R184, P5 ;  /* 0x000000b802b87207 */ /* 0x000fc40002800000 */
[----:B------:R-:W-:Y:S02]  /*63b0*/  SEL R2, R189, RZ, P6 ;  /* 0x000000ffbd027207 */ /* 0x000fe40003000000 */
[----:B------:R-:W-:Y:S02]  /*63c0*/  LOP3.LUT P3, RZ, R16, 0xff0000, RZ, 0xc0, !PT ;  /* 0x00ff000010ff7812 */ /* 0x000fe4000786c0ff */
[----:B------:R-:W-:Y:S01]  /*63d0*/  SEL R185, R2, R185, P5 ;  /* 0x000000b902b97207 */ /* 0x000fe20002800000 */
[----:B0-----:R-:W-:Y:S01]  /*63e0*/  @P4 IMAD.WIDE.U32 R8, R7, 0x10, R8 ;  /* 0x0000001007084825 */ /* 0x001fe200078e0008 */
[----:B------:R-:W-:Y:S02]  /*63f0*/  SEL R2, R190, RZ, P3 ;  /* 0x000000ffbe027207 */ /* 0x000fe40001800000 */
[----:B------:R-:W-:Y:S02]  /*6400*/  LOP3.LUT P3, RZ, R16, 0xff000000, RZ, 0xc0, !PT ;  /* 0xff00000010ff7812 */ /* 0x000fe4000786c0ff */
[----:B------:R-:W-:-:S02]  /*6410*/  SEL R186, R2, R186, P5 ;  /* 0x000000ba02ba7207 */ /* 0x000fc40002800000 */
[----:B------:R-:W-:Y:S02]  /*6420*/  SEL R2, R191, RZ, P3 ;  /* 0x000000ffbf027207 */ /* 0x000fe40001800000 */
[C---:B------:R-:W-:Y:S02]  /*6430*/  LOP3.LUT P3, RZ, R17.reuse, 0xff, RZ, 0xc0, !PT ;  /* 0x000000ff11ff7812 */ /* 0x040fe4000786c0ff */
[----:B------:R-:W-:Y:S02]  /*6440*/  SEL R183, R6, R183, P4 ;  /* 0x000000b706b77207 */ /* 0x000fe40002000000 */
[----:B------:R-:W-:Y:S02]  /*6450*/  SEL R188, R188, RZ, P3 ;  /* 0x000000ffbcbc7207 */ /* 0x000fe40001800000 */
[----:B------:R-:W-:Y:S01]  /*6460*/  LOP3.LUT P3, RZ, R17, 0xff00, RZ, 0xc0, !PT ;  /* 0x0000ff0011ff7812 */ /* 0x000fe2000786c0ff */
[----:B------:R0:W-:Y:S01]  /*6470*/  @P4 STG.E.128 desc[UR4][R8.64], R180 ;  /* 0x000000b408004986 */ /* 0x0001e2000c101d04 */
[----:B------:R-:W-:-:S02]  /*6480*/  SEL R187, R2, R187, P5 ;  /* 0x000000bb02bb7207 */ /* 0x000fc40002800000 */
[----:B------:R-:W-:Y:S02]  /*6490*/  SEL R189, R189, RZ, P3 ;  /* 0x000000ffbdbd7207 */ /* 0x000fe40001800000 */
[----:B------:R-:W-:-:S04]  /*64a0*/  LOP3.LUT P3, RZ, R17, 0xff0000, RZ, 0xc0, !PT ;  /* 0x00ff000011ff7812 */ /* 0x000fc8000786c0ff */
[----:B------:R-:W-:Y:S02]  /*64b0*/  SEL R190, R190, RZ, P3 ;  /* 0x000000ffbebe7207 */ /* 0x000fe40001800000 */
[----:B------:R-:W-:-:S04]  /*64c0*/  LOP3.LUT P3, RZ, R17, 0xff000000, RZ, 0xc0, !PT ;  /* 0xff00000011ff7812 */ /* 0x000fc8000786c0ff */
[----:B------:R-:W-:Y:S02]  /*64d0*/  SEL R191, R191, RZ, P3 ;  /* 0x000000ffbfbf7207 */ /* 0x000fe40001800000 */
        /* <DEDUP_REMOVED lines=8> */
.L_x_3024:
[----:B------:R-:W-:Y:S05]  /*6560*/  BSYNC B1 ;  /* 0x0000000000017941 */ /* 0x000fea0003800000 */
.L_x_3023:
[----:B0-----:R-:W0:Y:S02]  /*6570*/  LDC.64 R6, c[0x0][0x210] ;  /* 0x00008400ff067b82 */ /* 0x001e240000000a00 */
[----:B0-----:R-:W-:-:S04]  /*6580*/  LEA R3, R6, R3, 0x2 ;  /* 0x0000000306037211 */ /* 0x001fc800078e10ff */
[----:B------:R-:W-:-:S13]  /*6590*/  ISETP.GE.AND P3, PT, R3, R7, PT ;  /* 0x000000070300720c */ /* 0x000fda0003f66270 */
[----:B------:R-:W-:Y:S05]  /*65a0*/  @!P3 BRA `(.L_x_3025) ;  /* 0xffffffb0003cb947 */ /* 0x000fea000383ffff */
.L_x_2991:
[----:B------:R-:W-:Y:S05]  /*65b0*/  BSYNC B0 ;  /* 0x0000000000007941 */ /* 0x000fea0003800000 */
.L_x_2990:
[----:B------:R-:W2:Y:S01]  /*65c0*/  LDL.LU R188, [R1+0x48] ;  /* 0x0000480001bc7983 */ /* 0x000ea20000300800 */
[----:B------:R-:W-:Y:S01]  /*65d0*/  MOV R0, 0x400 ;  /* 0x0000040000007802 */ /* 0x000fe20000000f00 */
[----:B------:R-:W-:Y:S05]  /*65e0*/  WARPSYNC.ALL ;  /* 0x0000000000007948 */ /* 0x000fea0003800000 */
[----:B-----5:R-:W0:Y:S01]  /*65f0*/  S2R R146, SR_TID.X ;  /* 0x0000000000927919 */ /* 0x020e220000002100 */
        /* <DEDUP_REMOVED lines=9> */
[----:B-1----:R-:W-:Y:S02]  /*6690*/  LEA R3, R3, R0, 0x18 ;  /* 0x0000000003037211 */ /* 0x002fe400078ec0ff */
[----:B------:R-:W-:-:S05]  /*66a0*/  PRMT R0, R2, 0x2104, R5 ;  /* 0x0000210402007816 */ /* 0x000fca0000000005 */
        /* <DEDUP_REMOVED lines=44> */
[----:B---34-:R-:W-:Y:S04]  /*6970*/  LDS R8, [R0+0x3c00] ;  /* 0x003c000000087984 */ /* 0x018fe80000000800 */
[----:B------:R-:W-:Y:S01]  /*6980*/  LDS R2, [R0+0x3e00] ;  /* 0x003e000000027984 */ /* 0x000fe20000000800 */
[----:B------:R-:W-:Y:S06]  /*6990*/  BAR.SYNC.DEFER_BLOCKING 0x0 ;  /* 0x0000000000007b1d */ /* 0x000fec0000010000 */
[----:B------:R-:W-:Y:S04]  /*69a0*/  STS.128 [R4], R20 ;  /* 0x0000001404007388 */ /* 0x000fe80000000c00 */
[----:B------:R-:W-:Y:S04]  /*69b0*/  STS.128 [R4+0x200], R24 ;  /* 0x0002001804007388 */ /* 0x000fe80000000c00 */
[----:B------:R-:W-:Y:S04]  /*69c0*/  STS.128 [R4+0x400], R60 ;  /* 0x0004003c04007388 */ /* 0x000fe80000000c00 */
[----:B------:R-:W-:Y:S04]  /*69d0*/  STS.128 [R4+0x600], R32 ;  /* 0x0006002004007388 */ /* 0x000fe80000000c00 */
[----:B------:R0:W-:Y:S04]  /*69e0*/  STS.128 [R4+0x800], R36 ;  /* 0x0008002404007388 */ /* 0x0001e80000000c00 */
[----:B------:R-:W-:Y:S04]  /*69f0*/  STS.128 [R4+0xa00], R40 ;  /* 0x000a002804007388 */ /* 0x000fe80000000c00 */
[----:B------:R1:W-:Y:S04]  /*6a00*/  STS.128 [R4+0xc00], R44 ;  /* 0x000c002c04007388 */ /* 0x0003e80000000c00 */
[----:B------:R-:W-:Y:S01]  /*6a10*/  STS.128 [R4+0xe00], R48 ;  /* 0x000e003004007388 */ /* 0x000fe20000000c00 */
[----:B------:R-:W-:Y:S06]  /*6a20*/  BAR.SYNC.DEFER_BLOCKING 0x0 ;  /* 0x0000000000007b1d */ /* 0x000fec0000010000 */
[----:B0-----:R-:W0:Y:S01]  /*6a30*/  S2R R39, SR_CTAID.X ;  /* 0x0000000000277919 */ /* 0x001e220000002500 */
[----:B-1----:R-:W-:Y:S01]  /*6a40*/  FADD.FTZ R45, R5, R14 ;  /* 0x0000000e052d7221 */ /* 0x002fe20000010000 */
        /* <DEDUP_REMOVED lines=79> */
[----:B--2---:R-:W-:Y:S04]  /*6f40*/  LDS R9, [R0+0x3c00] ;  /* 0x003c000000097984 */ /* 0x004fe80000000800 */
[----:B------:R-:W-:Y:S01]  /*6f50*/  LDS R3, [R0+0x3e00] ;  /* 0x003e000000037984 */ /* 0x000fe20000000800 */
[----:B------:R-:W-:Y:S06]  /*6f60*/  BAR.SYNC.DEFER_BLOCKING 0x0 ;  /* 0x0000000000007b1d */ /* 0x000fec0000010000 */
[----:B------:R0:W-:Y:S04]  /*6f70*/  STS.128 [R4], R84 ;  /* 0x0000005404007388 */ /* 0x0001e80000000c00 */
[----:B------:R2:W-:Y:S04]  /*6f80*/  STS.128 [R4+0x200], R88 ;  /* 0x0002005804007388 */ /* 0x0005e80000000c00 */
[----:B------:R-:W-:Y:S04]  /*6f90*/  STS.128 [R4+0x400], R120 ;  /* 0x0004007804007388 */ /* 0x000fe80000000c00 */
[----:B------:R-:W-:Y:S04]  /*6fa0*/  STS.128 [R4+0x600], R92 ;  /* 0x0006005c04007388 */ /* 0x000fe80000000c00 */
[----:B------:R-:W-:Y:S01]  /*6fb0*/  STS.128 [R4+0x800], R96 ;  /* 0x0008006004007388 */ /* 0x000fe20000000c00 */
[----:B0-----:R-:W-:Y:S01]  /*6fc0*/  FADD.FTZ R85, R7, R40 ;  /* 0x0000002807557221 */ /* 0x001fe20000010000 */
[----:B-1----:R-:W-:-:S02]  /*6fd0*/  FADD.FTZ R87, R11, R130 ;  /* 0x000000820b577221 */ /* 0x002fc40000010000 */
[----:B------:R-:W-:Y:S01]  /*6fe0*/  STS.128 [R4+0xa00], R100 ;  /* 0x000a006404007388 */ /* 0x000fe20000000c00 */
[----:B--2---:R-:W-:-:S03]  /*6ff0*/  IADD3 R90, R188, 0x7f, -R146 ;  /* 0x0000007fbc5a7810 */ /* 0x004fc60007ffe892 */
[----:B------:R-:W-:Y:S01]  /*7000*/  STS.128 [R4+0xc00], R104 ;  /* 0x000c006804007388 */ /* 0x000fe20000000c00 */
[C---:B------:R-:W-:Y:S02]  /*7010*/  ISETP.GE.U32.AND P6, PT, R90.reuse, 0x100, PT ;  /* 0x000001005a00780c */ /* 0x040fe40003fc6070 */
[----:B------:R-:W-:Y:S01]  /*7020*/  ISETP.GE.U32.AND P5, PT, R90, 0x180, PT ;  /* 0x000001805a00780c */ /* 0x000fe20003fa6070 */
        /* <DEDUP_REMOVED lines=44> */
.L_x_3027:
[----:B------:R-:W-:Y:S05]  /*72f0*/  BSYNC B0 ;  /* 0x0000000000007941 */ /* 0x000fea0003800000 */
.L_x_3026:
[----:B------:R-:W-:Y:S01]  /*7300*/  FADD.FTZ R69, RZ, R69 ;  /* 0x00000045ff457221 */ /* 0x000fe20000010000 */
[----:B------:R-:W-:Y:S01]  /*7310*/  FADD.FTZ R61, RZ, R61 ;  /* 0x0000003dff3d7221 */ /* 0x000fe20000010000 */
[----:B------:R-:W-:Y:S01]  /*7320*/  FADD.FTZ R65, RZ, R65 ;  /* 0x00000041ff417221 */ /* 0x000fe20000010000 */
[----:B------:R-:W-:Y:S01]  /*7330*/  FADD.FTZ R67, RZ, R67 ;  /* 0x00000043ff437221 */ /* 0x000fe20000010000 */
[----:B------:R-:W-:Y:S01]  /*7340*/  FADD.FTZ R68, RZ, R68 ;  /* 0x00000044ff447221 */ /* 0x000fe20000010000 */
        /* <DEDUP_REMOVED lines=32> */
[----:B-1----:R-:W1:Y:S01]  /*7550*/  LDS R39, [R0+0x1e00] ;  /* 0x001e000000277984 */ /* 0x002e620000000800 */
[----:B------:R-:W-:Y:S01]  /*7560*/  FADD.FTZ R71, R64, R71 ;  /* 0x0000004740477221 */ /* 0x000fe20000010000 */
        /* <DEDUP_REMOVED lines=25> */
[----:B0-----:R-:W-:Y:S01]  /*7700*/  FADD.FTZ R2, RZ, R2 ;  /* 0x00000002ff027221 */ /* 0x001fe20000010000 */
[----:B------:R-:W0:Y:S01]  /*7710*/  LDS R41, [R0+0x2e00] ;  /* 0x002e000000297984 */ /* 0x000e220000000800 */
[----:B------:R-:W-:Y:S01]  /*7720*/  FADD.FTZ R82, R82, R119 ;  /* 0x0000007752527221 */ /* 0x000fe20000010000 */
[----:B------:R-:W-:Y:S01]  /*7730*/  FADD.FTZ R112, R112, R125 ;  /* 0x0000007d70707221 */ /* 0x000fe20000010000 */
[----:B--2---:R-:W-:Y:S01]  /*7740*/  FADD.FTZ R32, RZ, R32 ;  /* 0x00000020ff207221 */ /* 0x004fe20000010000 */
        /* <DEDUP_REMOVED lines=21> */
[----:B-----5:R-:W-:Y:S01]  /*78a0*/  FADD.FTZ R24, RZ, R24 ;  /* 0x00000018ff187221 */ /* 0x020fe20000010000 */
        /* <DEDUP_REMOVED lines=8> */
[C---:B------:R-:W-:Y:S01]  /*7930*/  ISETP.GE.U32.AND P1, PT, R90.reuse, 0x280, PT ;  /* 0x000002805a00780c */ /* 0x040fe20003f26070 */
[----:B------:R-:W-:Y:S01]  /*7940*/  FADD.FTZ R59, R59, R52 ;  /* 0x000000343b3b7221 */ /* 0x000fe20000010000 */
[----:B------:R-:W5:Y:S01]  /*7950*/  LDS R69, [R0+0x2600] ;  /* 0x0026000000457984 */ /* 0x000f620000000800 */
[----:B------:R-:W-:Y:S01]  /*7960*/  FADD.FTZ R30, RZ, R30 ;  /* 0x0000001eff1e7221 */ /* 0x000fe20000010000 */
        /* <DEDUP_REMOVED lines=18> */
[----:B------:R0:W2:Y:S01]  /*7a90*/  LDS R34, [R0+0x3400] ;  /* 0x0034000000227984 */ /* 0x0000a20000000800 */
[----:B-1----:R-:W-:Y:S01]  /*7aa0*/  FADD.FTZ R28, R28, R51 ;  /* 0x000000331c1c7221 */ /* 0x002fe20000010000 */
[----:B------:R-:W-:Y:S01]  /*7ab0*/  FADD.FTZ R23, R23, R16 ;  /* 0x0000001017177221 */ /* 0x000fe20000010000 */
[----:B------:R-:W-:Y:S01]  /*7ac0*/  FADD.FTZ R19, R22, R13 ;  /* 0x0000000d16137221 */ /* 0x000fe20000010000 */
[----:B------:R1:W1:Y:S01]  /*7ad0*/  LDS R83, [R0+0x3600] ;  /* 0x0036000000537984 */ /* 0x0002620000000800 */
[----:B---3--:R-:W-:Y:S01]  /*7ae0*/  FADD.FTZ R30, R30, R63 ;  /* 0x0000003f1e1e7221 */ /* 0x008fe20000010000 */
[----:B------:R-:W-:Y:S01]  /*7af0*/  FADD.FTZ R21, R21, R12 ;  /* 0x0000000c15157221 */ /* 0x000fe20000010000 */
[----:B------:R-:W-:Y:S01]  /*7b00*/  FADD.FTZ R39, R20, R9 ;  /* 0x0000000914277221 */ /* 0x000fe20000010000 */
[----:B------:R3:W1:Y:S01]  /*7b10*/  LDS R85, [R0+0x3800] ;  /* 0x0038000000557984 */ /* 0x0006620000000800 */
[----:B----4-:R-:W-:Y:S01]  /*7b20*/  FADD.FTZ R2, R2, R65 ;  /* 0x0000004102027221 */ /* 0x010fe20000010000 */
[----:B------:R-:W-:-:S02]  /*7b30*/  FADD.FTZ R41, R126, R3 ;  /* 0x000000037e297221 */ /* 0x000fc40000010000 */
[----:B------:R3:W4:Y:S01]  /*7b40*/  LDS R87, [R0+0x3a00] ;  /* 0x003a000000577984 */ /* 0x0007220000000800 */
[----:B-----5:R-:W-:-:S03]  /*7b50*/  FADD.FTZ R91, R32, R91 ;  /* 0x0000005b205b7221 */ /* 0x020fc60000010000 */
[----:B------:R3:W1:Y:S01]  /*7b60*/  LDS R89, [R0+0x3c00] ;  /* 0x003c000000597984 */ /* 0x0006620000000800 */
[----:B------:R-:W-:Y:S01]  /*7b70*/  FADD.FTZ R67, R8, R67 ;  /* 0x0000004308437221 */ /* 0x000fe20000010000 */
[----:B------:R-:W-:Y:S01]  /*7b80*/  FADD.FTZ R24, R24, R69 ;  /* 0x0000004518187221 */ /* 0x000fe20000010000 */
[----:B------:R-:W-:Y:S01]  /*7b90*/  FADD.FTZ R26, R26, R71 ;  /* 0x000000471a1a7221 */ /* 0x000fe20000010000 */
[----:B0-----:R-:W-:Y:S01]  /*7ba0*/  FADD.FTZ R28, R28, R73 ;  /* 0x000000491c1c7221 */ /* 0x001fe20000010000 */
[----:B--2---:R-:W-:Y:S01]  /*7bb0*/  FADD.FTZ R30, R30, R77 ;  /* 0x0000004d1e1e7221 */ /* 0x004fe20000010000 */
        /* <DEDUP_REMOVED lines=14> */
[----:B------:R-:W-:Y:S02]  /*7ca0*/  IADD3 R6, P6, R6, 0x200, RZ ;  /* 0x0000020006067810 */ /* 0x000fe40007fde0ff */
[----:B--2---:R-:W-:Y:S01]  /*7cb0*/  MOV R8, R4 ;  /* 0x0000000400087202 */ /* 0x004fe20000000f00 */
[----:B------:R0:W-:Y:S01]  /*7cc0*/  STG.E desc[UR4][R2.64], R79 ;  /* 0x0000004f02007986 */ /* 0x0001e2000c101904 */
[----:B------:R-:W-:Y:S02]  /*7cd0*/  MOV R9, R5 ;  /* 0x0000000500097202 */ /* 0x000fe40000000f00 */
[----:B------:R-:W-:-:S02]  /*7ce0*/  IADD3.X R7, RZ, R7, RZ, P6, !PT ;  /* 0x00000007ff077210 */ /* 0x000fc400037fe4ff */
[----:B------:R-:W-:Y:S01]  /*7cf0*/  IADD3 R4, P6, R4, 0x200, RZ ;  /* 0x0000020004047810 */ /* 0x000fe20007fde0ff */
[----:B------:R0:W-:Y:S03]  /*7d00*/  STG.E desc[UR4][R8.64], R131 ;  /* 0x0000008308007986 */ /* 0x0001e6000c101904 */
[----:B------:R-:W-:-:S09]  /*7d10*/  IADD3.X R5, RZ, R5, RZ, P6, !PT ;  /* 0x00000005ff057210 */ /* 0x000fd200037fe4ff */
.L_x_3029:
[----:B------:R-:W-:Y:S05]  /*7d20*/  BSYNC B0 ;  /* 0x0000000000007941 */ /* 0x000fea0003800000 */
.L_x_3028:
        /* <DEDUP_REMOVED lines=22> */
[----:B------:R-:W-:-:S09]  /*7e90*/  IADD3.X R5, RZ, R5, RZ, P5, !PT ;  /* 0x00000005ff057210 */ /* 0x000fd20002ffe4ff */
.L_x_3031:
[----:B------:R-:W-:Y:S05]  /*7ea0*/  BSYNC B0 ;  /* 0x0000000000007941 */ /* 0x000fea0003800000 */
.L_x_3030:
[----:B------:R-:W-:Y:S01]  /*7eb0*/  BSSY B0, `(.L_x_3032) ;  /* 0x0000017000007945 */ /* 0x000fe20003800000 */
[----:B-1----:R-:W-:-:S03]  /*7ec0*/  FADD.FTZ R83, R24, R83 ;  /* 0x0000005318537221 */ /* 0x002fc60000010000 */
[----:B------:R-:W-:Y:S05]  /*7ed0*/  @!P0 BRA `(.L_x_3033) ;  /* 0x0000000000508947 */ /* 0x000fea0003800000 */
[----:B0-2---:R-:W-:Y:S01]  /*7ee0*/  IMAD.MOV.U32 R2, RZ, RZ, R14 ;  /* 0x000000ffff027224 */ /* 0x005fe200078e000e */
        /* <DEDUP_REMOVED lines=11> */
[----:B------:R-:W-:Y:S01]  /*7fa0*/  IADD3 R10, P5, R10, 0x200, RZ ;  /* 0x000002000a0a7810 */ /* 0x000fe20007fbe0ff */
[----:B------:R-:W-:Y:S01]  /*7fb0*/  IMAD.X R7, RZ, RZ, R7, P0 ;  /* 0x000000ffff077224 */ /* 0x000fe200000e0607 */
[----:B0-----:R-:W-:Y:S02]  /*7fc0*/  MOV R2, R4 ;  /* 0x0000000400027202 */ /* 0x001fe40000000f00 */
[----:B------:R-:W-:Y:S02]  /*7fd0*/  MOV R3, R5 ;  /* 0x0000000500037202 */ /* 0x000fe40000000f00 */
[----:B------:R-:W-:-:S02]  /*7fe0*/  IADD3 R4, P6, R4, 0x200, RZ ;  /* 0x0000020004047810 */ /* 0x000fc40007fde0ff */
[----:B------:R-:W-:Y:S01]  /*7ff0*/  IADD3.X R11, RZ, R11, RZ, P5, !PT ;  /* 0x0000000bff0b7210 */ /* 0x000fe20002ffe4ff */
[----:B------:R1:W-:Y:S01]  /*8000*/  STG.E desc[UR4][R2.64], R23 ;  /* 0x0000001702007986 */ /* 0x0003e2000c101904 */
[----:B------:R-:W-:-:S09]  /*8010*/  IADD3.X R5, RZ, R5, RZ, P6, !PT ;  /* 0x00000005ff057210 */ /* 0x000fd200037fe4ff */
.L_x_3033:
[----:B------:R-:W-:Y:S05]  /*8020*/  BSYNC B0 ;  /* 0x0000000000007941 */ /* 0x000fea0003800000 */
.L_x_3032:
        /* <DEDUP_REMOVED lines=23> */
.L_x_3035:
[----:B------:R-:W-:Y:S05]  /*81a0*/  BSYNC B0 ;  /* 0x0000000000007941 */ /* 0x000fea0003800000 */
.L_x_3034:
        /* <DEDUP_REMOVED lines=23> */
.L_x_3037:
[----:B------:R-:W-:Y:S05]  /*8320*/  BSYNC B0 ;  /* 0x0000000000007941 */ /* 0x000fea0003800000 */
.L_x_3036:
        /* <DEDUP_REMOVED lines=23> */
.L_x_3039:
[----:B------:R-:W-:Y:S05]  /*84a0*/  BSYNC B0 ;  /* 0x0000000000007941 */ /* 0x000fea0003800000 */
.L_x_3038:
[----:B------:R-:W-:Y:S05]  /*84b0*/  @!P4 EXIT ;  /* 0x000000000000c94d */ /* 0x000fea0003800000 */
[----:B------:R-:W-:Y:S04]  /*84c0*/  STG.E desc[UR4][R14.64], R35 ;  /* 0x000000230e007986 */ /* 0x000fe8000c101904 */
[----:B------:R-:W-:Y:S04]  /*84d0*/  STG.E desc[UR4][R10.64], R53 ;  /* 0x000000350a007986 */ /* 0x000fe8000c101904 */
[----:B------:R-:W-:Y:S04]  /*84e0*/  STG.E desc[UR4][R6.64], R91 ;  /* 0x0000005b06007986 */ /* 0x000fe8000c101904 */
[----:B------:R-:W-:Y:S01]  /*84f0*/  STG.E desc[UR4][R4.64], R41 ;  /* 0x0000002904007986 */ /* 0x000fe2000c101904 */
[----:B------:R-:W-:Y:S05]  /*8500*/  EXIT ;  /* 0x000000000000794d */ /* 0x000fea0003800000 */
.L_x_3008:
[----:B------:R-:W-:Y:S01]  /*8510*/  HFMA2.MMA R188, -RZ, RZ, 0, 5.9604644775390625e-08 ;  /* 0x00000001ffbc7435 */ /* 0x000fe200000001ff */
[----:B------:R-:W-:Y:S01]  /*8520*/  BSSY B1, `(.L_x_3040) ;  /* 0x0000006000017945 */ /* 0x000fe20003800000 */
[----:B------:R-:W-:Y:S01]  /*8530*/  MOV R8, 0x1f ;  /* 0x0000001f00087802 */ /* 0x000fe20000000f00 */
[----:B-----5:R-:W-:-:S08]  /*8540*/  IMAD.MOV.U32 R5, RZ, RZ, -0x1 ;  /* 0xffffffffff057424 */ /* 0x020fd000078e00ff */
[----:B0-----:R-:W-:Y:S05]  /*8550*/  WARPSYNC.COLLECTIVE R5, `(.L_x_3041) ;  /* 0x0000000005087348 */ /* 0x001fea0003c00000 */
[----:B------:R1:W2:Y:S02]  /*8560*/  SHFL.BFLY P3, R190, R2, R188, R8 ;  /* 0x0c0000bc02be7389 */ /* 0x0002a40000060008 */
[----:B012---:R-:W-:Y:S01]  /*8570*/  ENDCOLLECTIVE ;  /* 0x000000000000791b */ /* 0x007fe20003800000 */
.L_x_3041:
[----:B------:R-:W-:Y:S05]  /*8580*/  BSYNC B1 ;  /* 0x0000000000017941 */ /* 0x000fea0003800000 */
.L_x_3040:
        /* <DEDUP_REMOVED lines=9> */
.L_x_3042:
[----:B------:R-:W-:Y:S01]  /*8620*/  HFMA2.MMA R188, -RZ, RZ, 0, 1.1920928955078125e-07 ;  /* 0x00000002ffbc7435 */ /* 0x000fe200000001ff */
[----:B------:R-:W-:Y:S01]  /*8630*/  MOV R2, R189 ;  /* 0x000000bd00027202 */ /* 0x000fe20000000f00 */
[----:B------:R-:W-:-:S09]  /*8640*/  FADD.FTZ R9, R190, R9 ;  /* 0x00000009be097221 */ /* 0x000fd20000010000 */
[----:B------:R-:W-:Y:S05]  /*8650*/  WARPSYNC.COLLECTIVE R5, `(.L_x_3043) ;  /* 0x0000000005087348 */ /* 0x000fea0003c00000 */
[----:B------:R0:W1:Y:S02]  /*8660*/  SHFL.BFLY P3, R190, R2, R188, R8 ;  /* 0x0c0000bc02be7389 */ /* 0x0000640000060008 */
[----:B01----:R-:W-:Y:S01]  /*8670*/  ENDCOLLECTIVE ;  /* 0x000000000000791b */ /* 0x003fe20003800000 */
.L_x_3043:
[----:B------:R-:W-:Y:S01]  /*8680*/  MOV R2, R9 ;  /* 0x0000000900027202 */ /* 0x000fe20000000f00 */
[----:B------:R-:W-:-:S07]  /*8690*/  FADD.FTZ R189, R189, R190 ;  /* 0x000000bebdbd7221 */ /* 0x000fce0000010000 */
[----:B------:R-:W-:Y:S05]  /*86a0*/  WARPSYNC.COLLECTIVE R5, `(.L_x_3044) ;  /* 0x0000000005087348 */ /* 0x000fea0003c00000 */
[----:B------:R0:W1:Y:S02]  /*86b0*/  SHFL.BFLY P3, R190, R2, R188, R8 ;  /* 0x0c0000bc02be7389 */ /* 0x0000640000060008 */
[----:B01----:R-:W-:Y:S01]  /*86c0*/  ENDCOLLECTIVE ;  /* 0x000000000000791b */ /* 0x003fe20003800000 */
.L_x_3044:
[----:B------:R-:W-:Y:S01]  /*86d0*/  MOV R2, R189 ;  /* 0x000000bd00027202 */ /* 0x000fe20000000f00 */
[----:B------:R-:W-:Y:S02]  /*86e0*/  IMAD.MOV.U32 R188, RZ, RZ, 0x4 ;  /* 0x00000004ffbc7424 */ /* 0x000fe400078e00ff */
[----:B------:R-:W-:-:S07]  /*86f0*/  FADD.FTZ R9, R9, R190 ;  /* 0x000000be09097221 */ /* 0x000fce0000010000 */
[----:B------:R-:W-:Y:S05]  /*8700*/  WARPSYNC.COLLECTIVE R5, `(.L_x_3045) ;  /* 0x0000000005087348 */ /* 0x000fea0003c00000 */
[----:B------:R0:W1:Y:S02]  /*8710*/  SHFL.BFLY P3, R190, R2, R188, R8 ;  /* 0x0c0000bc02be7389 */ /* 0x0000640000060008 */
[----:B01----:R-:W-:Y:S01]  /*8720*/  ENDCOLLECTIVE ;  /* 0x000000000000791b */ /* 0x003fe20003800000 */
.L_x_3045:
[----:B------:R-:W-:Y:S01]  /*8730*/  MOV R2, R9 ;  /* 0x0000000900027202 */ /* 0x000fe20000000f00 */
[----:B------:R-:W-:-:S07]  /*8740*/  FADD.FTZ R189, R189, R190 ;  /* 0x000000bebdbd7221 */ /* 0x000fce0000010000 */
[----:B------:R-:W-:Y:S05]  /*8750*/  WARPSYNC.COLLECTIVE R5, `(.L_x_3046) ;  /* 0x0000000005087348 */ /* 0x000fea0003c00000 */
[----:B------:R0:W1:Y:S02]  /*8760*/  SHFL.BFLY P3, R190, R2, R188, R8 ;  /* 0x0c0000bc02be7389 */ /* 0x0000640000060008 */
[----:B01----:R-:W-:Y:S01]  /*8770*/  ENDCOLLECTIVE ;  /* 0x000000000000791b */ /* 0x003fe20003800000 */
.L_x_3046:
[----:B------:R-:W-:Y:S01]  /*8780*/  HFMA2.MMA R188, -RZ, RZ, 0, 4.76837158203125e-07 ;  /* 0x00000008ffbc7435 */ /* 0x000fe200000001ff */
[----:B------:R-:W-:Y:S01]  /*8790*/  MOV R2, R189 ;  /* 0x000000bd00027202 */ /* 0x000fe20000000f00 */
[----:B------:R-:W-:-:S09]  /*87a0*/  FADD.FTZ R9, R9, R190 ;  /* 0x000000be09097221 */ /* 0x000fd20000010000 */
[----:B------:R-:W-:Y:S05]  /*87b0*/  WARPSYNC.COLLECTIVE R5, `(.L_x_3047) ;  /* 0x0000000005087348 */ /* 0x000fea0003c00000 */
[----:B------:R0:W1:Y:S02]  /*87c0*/  SHFL.BFLY P3, R190, R2, R188, R8 ;  /* 0x0c0000bc02be7389 */ /* 0x0000640000060008 */
[----:B01----:R-:W-:Y:S01]  /*87d0*/  ENDCOLLECTIVE ;  /* 0x000000000000791b */ /* 0x003fe20003800000 */
.L_x_3047:
[----:B------:R-:W-:Y:S01]  /*87e0*/  MOV R2, R9 ;  /* 0x0000000900027202 */ /* 0x000fe20000000f00 */
[----:B------:R-:W-:-:S07]  /*87f0*/  FADD.FTZ R189, R189, R190 ;  /* 0x000000bebdbd7221 */ /* 0x000fce0000010000 */
[----:B------:R-:W-:Y:S05]  /*8800*/  WARPSYNC.COLLECTIVE R5, `(.L_x_3048) ;  /* 0x0000000005087348 */ /* 0x000fea0003c00000 */
[----:B------:R0:W1:Y:S02]  /*8810*/  SHFL.BFLY P3, R190, R2, R188, R8 ;  /* 0x0c0000bc02be7389 */ /* 0x0000640000060008 */
[----:B01----:R-:W-:Y:S01]  /*8820*/  ENDCOLLECTIVE ;  /* 0x000000000000791b */ /* 0x003fe20003800000 */
.L_x_3048:
[----:B------:R-:W-:Y:S01]  /*8830*/  HFMA2.MMA R188, -RZ, RZ, 0, 9.5367431640625e-07 ;  /* 0x00000010ffbc7435 */ /* 0x000fe200000001ff */
[----:B------:R-:W-:Y:S01]  /*8840*/  MOV R2, R189 ;  /* 0x000000bd00027202 */ /* 0x000fe20000000f00 */
[----:B------:R-:W-:-:S09]  /*8850*/  FADD.FTZ R9, R9, R190 ;  /* 0x000000be09097221 */ /* 0x000fd20000010000 */
[----:B------:R-:W-:Y:S05]  /*8860*/  WARPSYNC.COLLECTIVE R5, `(.L_x_3049) ;  /* 0x0000000005087348 */ /* 0x000fea0003c00000 */
[----:B------:R0:W1:Y:S02]  /*8870*/  SHFL.BFLY P3, R190, R2, R188, R8 ;  /* 0x0c0000bc02be7389 */ /* 0x0000640000060008 */
[----:B01----:R-:W-:Y:S01]  /*8880*/  ENDCOLLECTIVE ;  /* 0x000000000000791b */ /* 0x003fe20003800000 */
.L_x_3049:
[----:B------:R-:W-:Y:S02]  /*8890*/  MOV R2, R9 ;  /* 0x0000000900027202 */ /* 0x000fe40000000f00 */
[----:B------:R-:W-:-:S07]  /*88a0*/  MOV R191, R190 ;  /* 0x000000be00bf7202 */ /* 0x000fce0000000f00 */
[----:B------:R-:W-:Y:S05]  /*88b0*/  WARPSYNC.COLLECTIVE R5, `(.L_x_3050) ;  /* 0x0000000005087348 */ /* 0x000fea0003c00000 */
[----:B------:R0:W1:Y:S02]  /*88c0*/  SHFL.BFLY P3, R190, R2, R188, R8 ;  /* 0x0c0000bc02be7389 */ /* 0x0000640000060008 */
[----:B01----:R-:W-:Y:S01]  /*88d0*/  ENDCOLLECTIVE ;  /* 0x000000000000791b */ /* 0x003fe20003800000 */
.L_x_3050:
[----:B------:R-:W-:Y:S01]  /*88e0*/  MOV R2, R190 ;  /* 0x000000be00027202 */ /* 0x000fe20000000f00 */
[----:B------:R-:W-:Y:S06]  /*88f0*/  BRA `(.L_x_3051) ;  /* 0xffffffb800547947 */ /* 0x000fec000383ffff */
.L_x_3052:
        /* <DEDUP_REMOVED lines=16> */
.L_x_3818:


//--------------------- .text._ZN10layer_norm31ln_parallel_residual_bwd_kernelINS_13Kernel_traitsI6__halfffffjLj1024ELj1ELj4ELj1ELj16ENS_18Kernel_traits_baseILj1024ES2_ffffjLj128EEEEELb1ELb0ELb1EEEvNS_9BwdParamsE --------------------------
	.section	.text._ZN10layer_norm31ln_parallel_residual_bwd_kernelINS_13Kernel_traitsI6__halfffffjLj1024ELj1ELj4ELj1ELj16ENS_18Kernel_traits_baseILj1024ES2_ffffjLj128EEEEELb1ELb0ELb1EEEvNS_9BwdParamsE,"ax",@progbits
	.align	128
        .global         _ZN10layer_norm31ln_parallel_residual_bwd_kernelINS_13Kernel_traitsI6__halfffffjLj1024ELj1ELj4ELj1ELj16ENS_18Kernel_traits_baseILj1024ES2_ffffjLj128EEEEELb1ELb0ELb1EEEvNS_9BwdParamsE
        .type           _ZN10layer_norm31ln_parallel_residual_bwd_kernelINS_13Kernel_traitsI6__halfffffjLj1024ELj1ELj4ELj1ELj16ENS_18Kernel_traits_baseILj1024ES2_ffffjLj128EEEEELb1ELb0ELb1EEEvNS_9BwdParamsE,@function
        .size           _ZN10layer_norm31ln_parallel_residual_bwd_kernelINS_13Kernel_traitsI6__halfffffjLj1024ELj1ELj4ELj1ELj16ENS_18Kernel_traits_baseILj1024ES2_ffffjLj128EEEEELb1ELb0ELb1EEEvNS_9BwdParamsE,(.L_x_3819 - _ZN10layer_norm31ln_parallel_residual_bwd_kernelINS_13Kernel_traitsI6__halfffffjLj1024ELj1ELj4ELj1ELj16ENS_18Kernel_traits_baseILj1024ES2_ffffjLj128EEEEELb1ELb0ELb1EEEvNS_9BwdParamsE)
        .other          _ZN10layer_norm31ln_parallel_residual_bwd_kernelINS_13Kernel_traitsI6__halfffffjLj1024ELj1ELj4ELj1ELj16ENS_18Kernel_traits_baseILj1024ES2_ffffjLj128EEEEELb1ELb0ELb1EEEvNS_9BwdParamsE,@"STO_CUDA_ENTRY STV_DEFAULT"
_ZN10layer_norm31ln_parallel_residual_bwd_kernelINS_13Kernel_traitsI6__halfffffjLj1024ELj1ELj4ELj1ELj16ENS_18Kernel_traits_baseILj1024ES2_ffffjLj128EEEEELb1ELb0ELb1EEEvNS_9BwdParamsE:
.text._ZN10layer_norm31ln_parallel_residual_bwd_kernelINS_13Kernel_traitsI6__halfffffjLj1024ELj1ELj4ELj1ELj16ENS_18Kernel_traits_baseILj1024ES2_ffffjLj128EEEEELb1ELb0ELb1EEEvNS_9BwdParamsE:
        /* <DEDUP_REMOVED lines=83> */
.L_x_3054:
        /* <DEDUP_REMOVED lines=16> */
[----:B------:R2:W5:Y:S04]  /*0630*/  LDG.E.64 R52, desc[UR4][R2.64+0x700] ;  /* 0x0007000402347981 */ /* 0x000568000c1e1b00 */
        /* <DEDUP_REMOVED lines=47> */
[----:B--2---:R-:W-:Y:S01]  /*0930*/  HADD2.F32 R2, -RZ, R6.H0_H0 ;  /* 0x20000006ff027230 */ /* 0x004fe20000004100 */
[--C-:B------:R-:W-:Y:S01]  /*0940*/  SHF.R.U64 R48, R6, 0x10, R7.reuse ;  /* 0x0000001006307819 */ /* 0x100fe20000001207 */
[----:B------:R-:W-:Y:S01]  /*0950*/  HADD2.F32 R0, -RZ, R7.H0_H0 ;  /* 0x20000007ff007230 */ /* 0x000fe20000004100 */
[----:B------:R-:W-:-:S02]  /*0960*/  SHF.R.U32.HI R46, RZ, 0x10, R7 ;  /* 0x00000010ff2e7819 */ /* 0x000fc40000011607 */
        /* <DEDUP_REMOVED lines=10> */
[----:B-1----:R-:W-:Y:S01]  /*0a10*/  HADD2.F32 R2, -RZ, R8.H0_H0 ;  /* 0x20000008ff027230 */ /* 0x002fe20000004100 */
[----:B------:R-:W-:Y:S01]  /*0a20*/  SHF.R.U32.HI R18, RZ, 0x10, R13 ;  /* 0x00000010ff127819 */ /* 0x000fe2000001160d */
[----:B------:R-:W-:Y:S01]  /*0a30*/  HADD2.F32 R42, -RZ, R42.H0_H0 ;  /* 0x2000002aff2a7230 */ /* 0x000fe20000004100 */
[----:B------:R-:W-:Y:S01]  /*0a40*/  SHF.R.U64 R16, R14, 0x10, R15 ;  /* 0x000000100e107819 */ /* 0x000fe2000000120f */
[----:B--2---:R-:W-:Y:S01]  /*0a50*/  HADD2.F32 R0, -RZ, R9.H0_H0 ;  /* 0x20000009ff007230 */ /* 0x004fe20000004100 */
[----:B------:R1:W-:Y:S01]  /*0a60*/  STL [R1+0x18c], R2 ;  /* 0x00018c0201007387 */ /* 0x0003e20000100800 */
[----:B------:R-:W-:-:S02]  /*0a70*/  HADD2.F32 R40, -RZ, R40.H0_H0 ;  /* 0x20000028ff287230 */ /* 0x000fc40000004100 */
[----:B------:R-:W-:Y:S01]  /*0a80*/  HADD2.F32 R38, -RZ, R38.H0_H0 ;  /* 0x20000026ff267230 */ /* 0x000fe20000004100 */
[----:B------:R2:W-:Y:S01]  /*0a90*/  STL [R1+0x17c], R0 ;  /* 0x00017c0001007387 */ /* 0x0005e20000100800 */
[----:B------:R-:W-:Y:S01]  /*0aa0*/  HADD2.F32 R36, -RZ, R36.H0_H0 ;  /* 0x20000024ff247230 */ /* 0x000fe20000004100 */
[--C-:B------:R-:W-:Y:S01]  /*0ab0*/  SHF.R.U64 R8, R34, 0x10, R35.reuse ;  /* 0x0000001022087819 */ /* 0x100fe20000001223 */
[----:B------:R-:W-:Y:S01]  /*0ac0*/  HADD2.F32 R18, -RZ, R18.H0_H0 ;  /* 0x20000012ff127230 */ /* 0x000fe20000004100 */
[----:B------:R-:W-:Y:S01]  /*0ad0*/  SHF.R.U32.HI R6, RZ, 0x10, R35 ;  /* 0x00000010ff067819 */ /* 0x000fe20000011623 */
[----:B------:R-:W-:Y:S01]  /*0ae0*/  HADD2.F32 R3, -RZ, R52.H0_H0 ;  /* 0x20000034ff037230 */ /* 0x000fe20000004100 */
[----:B0-----:R-:W-:Y:S01]  /*0af0*/  SHF.R.U64 R4, R52, 0x10, R53 ;  /* 0x0000001034047819 */ /* 0x001fe20000001235 */
[----:B-1----:R-:W-:Y:S01]  /*0b00*/  HADD2.F32 R2, -RZ, R10.H0_H0 ;  /* 0x2000000aff027230 */ /* 0x002fe20000004100 */
[--C-:B------:R-:W-:Y:S01]  /*0b10*/  SHF.R.U64 R47, R20, 0x10, R21.reuse ;  /* 0x00000010142f7819 */ /* 0x100fe20000001215 */
[----:B------:R-:W-:Y:S01]  /*0b20*/  HADD2.F32 R16, -RZ, R16.H0_H0 ;  /* 0x20000010ff107230 */ /* 0x000fe20000004100 */
[----:B------:R-:W-:Y:S01]  /*0b30*/  SHF.R.U32.HI R45, RZ, 0x10, R21 ;  /* 0x00000010ff2d7819 */ /* 0x000fe20000011615 */
[----:B--2---:R-:W-:Y:S01]  /*0b40*/  HADD2.F32 R0, -RZ, R11.H0_H0 ;  /* 0x2000000bff007230 */ /* 0x004fe20000004100 */
        /* <DEDUP_REMOVED lines=13> */
[----:B-1----:R-:W-:Y:S01]  /*0c20*/  HADD2.F32 R0, -RZ, R13.H0_H0 ;  /* 0x2000000dff007230 */ /* 0x002fe20000004100 */
[----:B------:R-:W-:-:S02]  /*0c30*/  SHF.R.U64 R19, R26, 0x10, R27 ;  /* 0x000000101a137819 */ /* 0x000fc4000000121b */
[----:B------:R0:W-:Y:S01]  /*0c40*/  STL [R1+0x14c], R2 ;  /* 0x00014c0201007387 */ /* 0x0001e20000100800 */
[----:B------:R-:W-:Y:S01]  /*0c50*/  HADD2.F32 R12, -RZ, R12.H0_H0 ;  /* 0x2000000cff0c7230 */ /* 0x000fe20000004100 */
[----:B------:R-:W-:Y:S02]  /*0c60*/  SHF.R.U32.HI R17, RZ, 0x10, R27 ;  /* 0x00000010ff117819 */ /* 0x000fe4000001161b */
[----:B------:R1:W-:Y:S01]  /*0c70*/  STL [R1+0x13c], R0 ;  /* 0x00013c0001007387 */ /* 0x0003e20000100800 */
[----:B------:R-:W-:Y:S02]  /*0c80*/  SHF.R.U32.HI R13, RZ, 0x10, R29 ;  /* 0x00000010ff0d7819 */ /* 0x000fe4000001161d */
[--C-:B------:R-:W-:Y:S02]  /*0c90*/  SHF.R.U64 R11, R32, 0x10, R33.reuse ;  /* 0x00000010200b7819 */ /* 0x100fe40000001221 */
[----:B------:R-:W-:Y:S01]  /*0ca0*/  SHF.R.U32.HI R9, RZ, 0x10, R33 ;  /* 0x00000010ff097819 */ /* 0x000fe20000011621 */
[----:B0-----:R-:W-:Y:S01]  /*0cb0*/  HADD2.F32 R2, -RZ, R14.H0_H0 ;  /* 0x2000000eff027230 */ /* 0x001fe20000004100 */
[----:B------:R-:W-:-:S02]  /*0cc0*/  SHF.R.U32.HI R14, RZ, 0x10, R15 ;  /* 0x00000010ff0e7819 */ /* 0x000fc4000001160f */
[----:B------:R-:W-:Y:S01]  /*0cd0*/  SHF.R.U64 R7, R50, 0x10, R51 ;  /* 0x0000001032077819 */ /* 0x000fe20000001233 */
[----:B-1----:R-:W-:Y:S01]  /*0ce0*/  HADD2.F32 R0, -RZ, R15.H0_H0 ;  /* 0x2000000fff007230 */ /* 0x002fe20000004100 */
[----:B------:R0:W-:Y:S01]  /*0cf0*/  STL [R1+0x12c], R2 ;  /* 0x00012c0201007387 */ /* 0x0001e20000100800 */
[----:B------:R-:W-:Y:S01]  /*0d00*/  HADD2.F32 R14, -RZ, R14.H0_H0 ;  /* 0x2000000eff0e7230 */ /* 0x000fe20000004100 */
[----:B------:R-:W-:Y:S02]  /*0d10*/  SHF.R.U64 R15, R28, 0x10, R29 ;  /* 0x000000101c0f7819 */ /* 0x000fe4000000121d */
[----:B------:R1:W-:Y:S01]  /*0d20*/  STL [R1+0x11c], R0 ;  /* 0x00011c0001007387 */ /* 0x0003e20000100800 */
[----:B------:R-:W-:Y:S01]  /*0d30*/  SHF.R.U32.HI R5, RZ, 0x10, R51 ;  /* 0x00000010ff057819 */ /* 0x000fe20000011633 */
        /* <DEDUP_REMOVED lines=11> */
[----:B0-----:R-:W-:Y:S01]  /*0df0*/  SHF.R.U32.HI R2, RZ, 0x10, R53 ;  /* 0x00000010ff027819 */ /* 0x001fe20000011635 */
[----:B-1----:R-:W-:-:S04]  /*0e00*/  HADD2.F32 R0, -RZ, R53.H0_H0 ;  /* 0x20000035ff007230 */ /* 0x002fc80000004100 */
[----:B------:R-:W-:Y:S02]  /*0e10*/  HADD2.F32 R2, -RZ, R2.H0_H0 ;  /* 0x20000002ff027230 */ /* 0x000fe40000004100 */
[----:B--2---:R-:W-:Y:S01]  /*0e20*/  HADD2.F32 R3, -RZ, R20.H0_H0 ;  /* 0x20000014ff037230 */ /* 0x004fe20000004100 */
[----:B------:R0:W-:Y:S01]  /*0e30*/  STL [R1+0xbc], R0 ;  /* 0x0000bc0001007387 */ /* 0x0001e20000100800 */
[----:B------:R-:W-:-:S03]  /*0e40*/  HADD2.F32 R20, -RZ, R55.H0_H0 ;  /* 0x20000037ff147230 */ /* 0x000fc60000004100 */
[----:B------:R1:W-:Y:S01]  /*0e50*/  STL [R1+0x1a8], R3 ;  /* 0x0001a80301007387 */ /* 0x0003e20000100800 */
[----:B0-----:R-:W-:Y:S02]  /*0e60*/  HADD2.F32 R0, -RZ, R21.H0_H0 ;  /* 0x20000015ff007230 */ /* 0x001fe40000004100 */
[----:B------:R-:W-:Y:S02]  /*0e70*/  HADD2.F32 R21, -RZ, R54.H0_H0 ;  /* 0x20000036ff157230 */ /* 0x000fe40000004100 */
[----:B-1----:R-:W-:Y:S01]  /*0e80*/  HADD2.F32 R3, -RZ, R22.H0_H0 ;  /* 0x20000016ff037230 */ /* 0x002fe20000004100 */
[----:B------:R0:W-:Y:S04]  /*0e90*/  STL [R1+0x198], R0 ;  /* 0x0001980001007387 */ /* 0x0001e80000100800 */
[----:B------:R1:W-:Y:S01]  /*0ea0*/  STL [R1+0x188], R3 ;  /* 0x0001880301007387 */ /* 0x0003e20000100800 */
[----:B0-----:R-:W-:Y:S01]  /*0eb0*/  HADD2.F32 R0, -RZ, R23.H0_H0 ;  /* 0x20000017ff007230 */ /* 0x001fe20000004100 */
[----:B------:R-:W-:Y:S01]  /*0ec0*/  CS2R R22, SRZ ;  /* 0x0000000000167805 */ /* 0x000fe2000001ff00 */
[----:B-1----:R-:W-:-:S03]  /*0ed0*/  HADD2.F32 R3, -RZ, R24.H0_H0 ;  /* 0x20000018ff037230 */ /* 0x002fc60000004100 */
        /* <DEDUP_REMOVED lines=23> */
[----:B-1----:R-:W-:-:S04]  /*1050*/  SHF.R.U64 R3, R54, 0x10, R55 ;  /* 0x0000001036037819 */ /* 0x002fc80000001237 */
[----:B------:R0:W-:Y:S04]  /*1060*/  STL [R1+0xd8], R0 ;  /* 0x0000d80001007387 */ /* 0x0001e80000100800 */
[----:B------:R-:W-:Y:S04]  /*1070*/  STL [R1+0xc8], R21 ;  /* 0x0000c81501007387 */ /* 0x000fe80000100800 */
[----:B------:R-:W-:Y:S01]  /*1080*/  STL [R1+0xac], RZ ;  /* 0x0000acff01007387 */ /* 0x000fe20000100800 */
[----:B0-----:R-:W-:-:S03]  /*1090*/  SHF.R.U32.HI R0, RZ, 0x10, R55 ;  /* 0x00000010ff007819 */ /* 0x001fc60000011637 */
[----:B------:R0:W-:Y:S02]  /*10a0*/  STL [R1+0xb8], R20 ;  /* 0x0000b81401007387 */ /* 0x0001e40000100800 */
[----:B------:R-:W-:Y:S02]  /*10b0*/  HADD2.F32 R0, -RZ, R0.H0_H0 ;  /* 0x20000000ff007230 */ /* 0x000fe40000004100 */
[----:B------:R-:W-:Y:S04]  /*10c0*/  STL [R1+0xa8], RZ ;  /* 0x0000a8ff01007387 */ /* 0x000fe80000100800 */
[----:B------:R-:W-:Y:S01]  /*10d0*/  STL [R1+0xa4], RZ ;  /* 0x0000a4ff01007387 */ /* 0x000fe20000100800 */
[----:B0-----:R-:W-:-:S03]  /*10e0*/  CS2R R20, SRZ ;  /* 0x0000000000147805 */ /* 0x001fc6000001ff00 */
        /* <DEDUP_REMOVED lines=88> */
.L_x_3065:
[----:B0-----:R-:W0:Y:S01]  /*1670*/  S2R R4, SR_TID.X ;  /* 0x0000000000047919 */ /* 0x001e220000002100 */
[----:B------:R-:W1:Y:S01]  /*1680*/  LDC.64 R180, c[0x0][0x2c0] ;  /* 0x0000b000ffb47b82 */ /* 0x000e620000000a00 */
[----:B------:R-:W-:Y:S01]  /*1690*/  IMAD R2, R156, UR8, RZ ;  /* 0x000000089c027c24 */ /* 0x000fe2000f8e02ff */
[----:B------:R-:W2:Y:S04]  /*16a0*/  LDL R173, [R1+0x188] ;  /* 0x0001880001ad7983 */ /* 0x000ea80000100800 */
[----:B------:R-:W3:Y:S02]  /*16b0*/  LDL R174, [R1+0x18c] ;  /* 0x00018c0001ae7983 */ /* 0x000ee40000100800 */
[----:B------:R-:W4:Y:S01]  /*16c0*/  LDC.64 R146, c[0x0][0x2b8] ;  /* 0x0000ae00ff927b82 */ /* 0x000f220000000a00 */
[----:B------:R-:W-:Y:S01]  /*16d0*/  SHF.R.S32.HI R3, RZ, 0x1f, R2 ;  /* 0x0000001fff037819 */ /* 0x000fe20000011402 */
[----:B------:R-:W3:Y:S04]  /*16e0*/  LDL R172, [R1+0x178] ;  /* 0x0001780001ac7983 */ /* 0x000ee80000100800 */
[----:B------:R-:W3:Y:S02]  /*16f0*/  LDL R177, [R1+0x180] ;  /* 0x0001800001b17983 */ /* 0x000ee40000100800 */
[----:B------:R-:W1:Y:S01]  /*1700*/  LDC.64 R188, c[0x0][0x250] ;  /* 0x00009400ffbc7b82 */ /* 0x000e620000000a00 */
[----:B------:R-:W-:Y:S01]  /*1710*/  LEA.HI R209, R3, R2, RZ, 0x2 ;  /* 0x0000000203d17211 */ /* 0x000fe200078f10ff */
[----:B------:R-:W3:Y:S06]  /*1720*/  LDL R176, [R1+0x17c] ;  /* 0x00017c0001b07983 */ /* 0x000eec0000100800 */
[----:B------:R-:W4:Y:S01]  /*1730*/  LDC.64 R2, c[0x0][0x258] ;  /* 0x00009600ff027b82 */ /* 0x000f220000000a00 */
[----:B0-----:R-:W-:-:S07]  /*1740*/  LOP3.LUT R4, R4, 0x1f, RZ, 0xc0, !PT ;  /* 0x0000001f04047812 */ /* 0x001fce00078ec0ff */
[----:B------:R-:W0:Y:S01]  /*1750*/  LDC.64 R164, c[0x0][0x300] ;  /* 0x0000c000ffa47b82 */ /* 0x000e220000000a00 */
[----:B------:R-:W-:-:S04]  /*1760*/  LEA.HI.SX32 R209, R209, R4, 0x1e ;  /* 0x00000004d1d17211 */ /* 0x000fc800078ff2ff */
[----:B------:R-:W-:Y:S01]  /*1770*/  IADD3 R112, R209, 0x20, RZ ;  /* 0x00000020d1707810 */ /* 0x000fe20007ffe0ff */
[----:B-1----:R-:W-:Y:S02]  /*1780*/  IMAD.WIDE R188, R156, 0x4, R188 ;  /* 0x000000049cbc7825 */ /* 0x002fe400078e02bc */
[----:B------:R-:W1:Y:S02]  /*1790*/  LDC.64 R170, c[0x0][0x2c8] ;  /* 0x0000b200ffaa7b82 */ /* 0x000e640000000a00 */
[C---:B------:R-:W-:Y:S01]  /*17a0*/  IMAD.WIDE.U32 R80, R112.reuse, 0x10, R180 ;  /* 0x0000001070507825 */ /* 0x040fe200078e00b4 */
[C---:B------:R-:W-:Y:S01]  /*17b0*/  SHF.L.U32 R163, R112.reuse, 0x4, RZ ;  /* 0x0000000470a37819 */ /* 0x040fe200000006ff */
[----:B------:R-:W3:Y:S01]  /*17c0*/  LDG.E R188, desc[UR4][R188.64] ;  /* 0x00000004bcbc7981 */ /* 0x000ee2000c1e1900 */
[----:B------:R-:W-:Y:S01]  /*17d0*/  SHF.R.U32.HI R166, RZ, 0x1c, R112 ;  /* 0x0000001cffa67819 */ /* 0x000fe20000011670 */
[----:B----4-:R-:W-:Y:S01]  /*17e0*/  IMAD.WIDE.U32 R84, R112, 0x10, R146 ;  /* 0x0000001070547825 */ /* 0x010fe200078e0092 */
[----:B------:R-:W-:Y:S01]  /*17f0*/  IADD3 R76, P1, R163, UR10, RZ ;  /* 0x0000000aa34c7c10 */ /* 0x000fe2000ff3e0ff */
[----:B------:R-:W2:Y:S01]  /*1800*/  LDG.E.128 R80, desc[UR4][R80.64] ;  /* 0x0000000450507981 */ /* 0x000ea2000c1e1d00 */
[----:B------:R-:W4:Y:S01]  /*1810*/  LDC.U8 R169, c[0x0][0x2a0] ;  /* 0x0000a800ffa97b82 */ /* 0x000f220000000000 */
[----:B------:R-:W-:Y:S01]  /*1820*/  IMAD.WIDE R2, R156, 0x4, R2 ;  /* 0x000000049c027825 */ /* 0x000fe200078e0202 */
[----:B------:R-:W-:Y:S01]  /*1830*/  IADD3.X R77, R166, UR11, RZ, P1, !PT ;  /* 0x0000000ba64d7c10 */ /* 0x000fe20008ffe4ff */
[----:B------:R-:W4:Y:S04]  /*1840*/  LDG.E.128 R84, desc[UR4][R84.64] ;  /* 0x0000000454547981 */ /* 0x000f28000c1e1d00 */
[----:B------:R1:W4:Y:S04]  /*1850*/  LDG.E R19, desc[UR4][R2.64] ;  /* 0x0000000402137981 */ /* 0x000328000c1e1900 */
[----:B------:R-:W4:Y:S01]  /*1860*/  LDG.E.128 R76, desc[UR4][R76.64] ;  /* 0x000000044c4c7981 */ /* 0x000f22000c1e1d00 */
[----:B0-----:R-:W-:-:S04]  /*1870*/  ISETP.NE.U32.AND P1, PT, R164, RZ, PT ;  /* 0x000000ffa400720c */ /* 0x001fc80003f25070 */
[----:B------:R-:W-:-:S13]  /*1880*/  ISETP.NE.AND.EX P1, PT, R165, RZ, PT, P1 ;  /* 0x000000ffa500720c */ /* 0x000fda0003f25310 */
[----:B------:R-:W0:Y:S08]  /*1890*/  @P1 LDC.64 R14, c[0x0][0x248] ;  /* 0x00009200ff0e1b82 */ /* 0x000e300000000a00 */
[----:B------:R-:W0:Y:S08]  /*18a0*/  @P1 LDC.64 R4, c[0x0][0x248] ;  /* 0x00009200ff041b82 */ /* 0x000e300000000a00 */
[----:B-1----:R-:W1:Y:S01]  /*18b0*/  @P1 LDC.64 R2, c[0x0][0x248] ;  /* 0x00009200ff021b82 */ /* 0x002e620000000a00 */
[----:B------:R-:W-:-:S02]  /*18c0*/  SHF.L.U32 R178, R209, 0x2, RZ ;  /* 0x00000002d1b27819 */ /* 0x000fc400000006ff */
[----:B------:R-:W-:Y:S02]  /*18d0*/  SHF.L.U32 R130, R112, 0x2, RZ ;  /* 0x0000000270827819 */ /* 0x000fe400000006ff */
[----:B------:R-:W-:Y:S02]  /*18e0*/  IADD3 R113, R209, 0x40, RZ ;  /* 0x00000040d1717810 */ /* 0x000fe40007ffe0ff */
[----:B------:R-:W-:Y:S01]  /*18f0*/  SHF.R.U32.HI R143, RZ, 0x1e, R209 ;  /* 0x0000001eff8f7819 */ /* 0x000fe200000116d1 */
[----:B------:R-:W1:Y:S01]  /*1900*/  @P1 LDC.64 R8, c[0x0][0x248] ;  /* 0x00009200ff081b82 */ /* 0x000e620000000a00 */
[----:B------:R-:W-:Y:S02]  /*1910*/  SHF.R.U32.HI R145, RZ, 0x1e, R112 ;  /* 0x0000001eff917819 */ /* 0x000fe40000011670 */
[----:B0-----:R-:W-:Y:S02]  /*1920*/  @P1 IADD3 R14, P2, R178, R14, RZ ;  /* 0x0000000eb20e1210 */ /* 0x001fe40007f5e0ff */
[----:B------:R-:W-:-:S02]  /*1930*/  SHF.L.U32 R160, R113, 0x2, RZ ;  /* 0x0000000271a07819 */ /* 0x000fc400000006ff */
[----:B------:R-:W-:Y:S01]  /*1940*/  @P1 IADD3 R4, P3, R130, R4, RZ ;  /* 0x0000000482041210 */ /* 0x000fe20007f7e0ff */
[----:B------:R-:W0:Y:S01]  /*1950*/  @P1 LDC.64 R6, c[0x0][0x248] ;  /* 0x00009200ff061b82 */ /* 0x000e220000000a00 */
[----:B------:R-:W-:Y:S02]  /*1960*/  @P1 IADD3.X R15, R143, R15, RZ, P2, !PT ;  /* 0x0000000f8f0f1210 */ /* 0x000fe400017fe4ff */
[----:B------:R-:W-:Y:S02]  /*1970*/  @P1 IADD3.X R5, R145, R5, RZ, P3, !PT ;  /* 0x0000000591051210 */ /* 0x000fe40001ffe4ff */
[----:B------:R-:W-:Y:S01]  /*1980*/  SHF.R.U32.HI R140, RZ, 0x1e, R113 ;  /* 0x0000001eff8c7819 */ /* 0x000fe20000011671 */
[----:B------:R-:W5:Y:S01]  /*1990*/  @P1 LDG.E R18, desc[UR4][R14.64] ;  /* 0x000000040e121981 */ /* 0x000f62000c1e1900 */
[----:B-1----:R-:W-:-:S03]  /*19a0*/  @P1 IADD3 R2, P2, R160, R2, RZ ;  /* 0x00000002a0021210 */ /* 0x002fc60007f5e0ff */
[----:B------:R1:W5:Y:S01]  /*19b0*/  @P1 LDG.E R17, desc[UR4][R4.64] ;  /* 0x0000000404111981 */ /* 0x000362000c1e1900 */
[----:B------:R-:W-:Y:S02]  /*19c0*/  @P1 IADD3.X R3, R140, R3, RZ, P2, !PT ;  /* 0x000000038c031210 */ /* 0x000fe400017fe4ff */
[----:B------:R-:W-:-:S03]  /*19d0*/  IADD3 R114, R209, 0x60, RZ ;  /* 0x00000060d1727810 */ /* 0x000fc60007ffe0ff */
[----:B------:R1:W5:Y:S02]  /*19e0*/  @P1 LDG.E R16, desc[UR4][R2.64] ;  /* 0x0000000402101981 */ /* 0x000364000c1e1900 */
[----:B-1----:R-:W1:Y:S01]  /*19f0*/  @P1 LDC.64 R4, c[0x0][0x248] ;  /* 0x00009200ff041b82 */ /* 0x002e620000000a00 */
[----:B------:R-:W-:-:S07]  /*1a00*/  SHF.L.U32 R142, R114, 0x2, RZ ;  /* 0x00000002728e7819 */ /* 0x000fce00000006ff */
[----:B------:R-:W1:Y:S01]  /*1a10*/  @P1 LDC.64 R2, c[0x0][0x248] ;  /* 0x00009200ff021b82 */ /* 0x000e620000000a00 */
[----:B------:R-:W-:Y:S02]  /*1a20*/  SHF.R.U32.HI R141, RZ, 0x1e, R114 ;  /* 0x0000001eff8d7819 */ /* 0x000fe40000011672 */
[----:B------:R-:W-:Y:S02]  /*1a30*/  @P1 IADD3 R8, P2, R142, R8, RZ ;  /* 0x000000088e081210 */ /* 0x000fe40007f5e0ff */
[----:B------:R-:W-:Y:S02]  /*1a40*/  SHF.L.U32 R15, R114, 0x4, RZ ;  /* 0x00000004720f7819 */ /* 0x000fe400000006ff */
[C---:B------:R-:W-:Y:S02]  /*1a50*/  IADD3 R120, R209.reuse, 0x80, RZ ;  /* 0x00000080d1787810 */ /* 0x040fe40007ffe0ff */
[----:B------:R-:W-:Y:S02]  /*1a60*/  IADD3 R132, R209, 0xa0, RZ ;  /* 0x000000a0d1847810 */ /* 0x000fe40007ffe0ff */
[----:B------:R-:W-:-:S02]  /*1a70*/  @P1 IADD3.X R9, R141, R9, RZ, P2, !PT ;  /* 0x000000098d091210 */ /* 0x000fc400017fe4ff */
[----:B------:R-:W-:Y:S02]  /*1a80*/  SHF.R.U32.HI R14, RZ, 0x1c, R114 ;  /* 0x0000001cff0e7819 */ /* 0x000fe40000011672 */
[----:B------:R-:W-:Y:S01]  /*1a90*/  IADD3 R100, P2, R15, UR10, RZ ;  /* 0x0000000a0f647c10 */ /* 0x000fe2000ff5e0ff */
[----:B------:R1:W5:Y:S01]  /*1aa0*/  @P1 LDG.E R13, desc[UR4][R8.64] ;  /* 0x00000004080d1981 */ /* 0x000362000c1e1900 */
[----:B------:R-:W-:Y:S02]  /*1ab0*/  SHF.L.U32 R139, R120, 0x2, RZ ;  /* 0x00000002788b7819 */ /* 0x000fe400000006ff */
[----:B------:R-:W-:Y:S02]  /*1ac0*/  SHF.L.U32 R138, R132, 0x2, RZ ;  /* 0x00000002848a7819 */ /* 0x000fe400000006ff */
[----:B------:R-:W-:Y:S02]  /*1ad0*/  IADD3 R144, R209, 0xc0, RZ ;  /* 0x000000c0d1907810 */ /* 0x000fe40007ffe0ff */
[----:B------:R-:W-:-:S02]  /*1ae0*/  IADD3.X R101, R14, UR11, RZ, P2, !PT ;  /* 0x0000000b0e657c10 */ /* 0x000fc400097fe4ff */
[----:B------:R-:W-:Y:S02]  /*1af0*/  SHF.R.U32.HI R136, RZ, 0x1e, R120 ;  /* 0x0000001eff887819 */ /* 0x000fe40000011678 */
[----:B0-----:R-:W-:Y:S02]  /*1b00*/  @P1 IADD3 R6, P3, R139, R6, RZ ;  /* 0x000000068b061210 */ /* 0x001fe40007f7e0ff */
[----:B------:R-:W-:Y:S02]  /*1b10*/  SHF.R.U32.HI R137, RZ, 0x1e, R132 ;  /* 0x0000001eff897819 */ /* 0x000fe40000011684 */
[----:B------:R-:W-:Y:S01]  /*1b20*/  IADD3 R200, R209, 0xe0, RZ ;  /* 0x000000e0d1c87810 */ /* 0x000fe20007ffe0ff */
[----:B------:R-:W-:Y:S01]  /*1b30*/  IMAD.WIDE.U32 R92, R113, 0x10, R180 ;  /* 0x00000010715c7825 */ /* 0x000fe200078e00b4 */
[----:B-1----:R-:W-:Y:S01]  /*1b40*/  @P1 IADD3 R4, P2, R138, R4, RZ ;  /* 0x000000048a041210 */ /* 0x002fe20007f5e0ff */
[----:B------:R-:W4:Y:S01]  /*1b50*/  LDG.E.128 R100, desc[UR4][R100.64] ;  /* 0x0000000464647981 */ /* 0x000f22000c1e1d00 */
[----:B------:R-:W-:-:S02]  /*1b60*/  SHF.L.U32 R168, R144, 0x2, RZ ;  /* 0x0000000290a87819 */ /* 0x000fc400000006ff */
[----:B------:R-:W-:Y:S01]  /*1b70*/  @P1 IADD3.X R7, R136, R7, RZ, P3, !PT ;  /* 0x0000000788071210 */ /* 0x000fe20001ffe4ff */
[----:B------:R-:W-:Y:S01]  /*1b80*/  IMAD.WIDE.U32 R96, R113, 0x10, R146 ;  /* 0x0000001071607825 */ /* 0x000fe200078e0092 */
[----:B------:R-:W-:Y:S01]  /*1b90*/  @P1 IADD3.X R5, R137, R5, RZ, P2, !PT ;  /* 0x0000000589051210 */ /* 0x000fe200017fe4ff */
[----:B------:R-:W4:Y:S01]  /*1ba0*/  LDG.E.128 R92, desc[UR4][R92.64] ;  /* 0x000000045c5c7981 */ /* 0x000f22000c1e1d00 */
[----:B------:R-:W-:Y:S02]  /*1bb0*/  SHF.R.U32.HI R162, RZ, 0x1e, R144 ;  /* 0x0000001effa27819 */ /* 0x000fe40000011690 */
[----:B------:R-:W-:Y:S01]  /*1bc0*/  @P1 IADD3 R2, P3, R168, R2, RZ ;  /* 0x00000002a8021210 */ /* 0x000fe20007f7e0ff */
[----:B------:R0:W5:Y:S01]  /*1bd0*/  @P1 LDG.E R12, desc[UR4][R6.64] ;  /* 0x00000004060c1981 */ /* 0x000162000c1e1900 */
[C---:B------:R-:W-:Y:S02]  /*1be0*/  @P0 LEA R8, P2, R209.reuse, R170, 0x4 ;  /* 0x000000aad1080211 */ /* 0x040fe400078420ff */
[----:B------:R-:W-:Y:S01]  /*1bf0*/  @P1 IADD3.X R3, R162, R3, RZ, P3, !PT ;  /* 0x00000003a2031210 */ /* 0x000fe20001ffe4ff */
[----:B------:R1:W5:Y:S01]  /*1c00*/  @P1 LDG.E R11, desc[UR4][R4.64] ;  /* 0x00000004040b1981 */ /* 0x000362000c1e1900 */
[----:B------:R-:W-:-:S03]  /*1c10*/  @P0 LEA.HI.X R9, R209, R171, RZ, 0x4, P2 ;  /* 0x000000abd1090211 */ /* 0x000fc600010f24ff */
[----:B------:R1:W5:Y:S01]  /*1c20*/  @P1 LDG.E R10, desc[UR4][R2.64] ;  /* 0x00000004020a1981 */ /* 0x000362000c1e1900 */
[----:B0-----:R-:W-:-:S03]  /*1c30*/  @P0 LEA R6, P3, R112, R170, 0x4 ;  /* 0x000000aa70060211 */ /* 0x001fc600078620ff */
[----:B------:R-:W4:Y:S01]  /*1c40*/  LDG.E.128 R96, desc[UR4][R96.64] ;  /* 0x0000000460607981 */ /* 0x000f22000c1e1d00 */
[CC--:B-1----:R-:W-:Y:S02]  /*1c50*/  @P0 LEA R4, P2, R113.reuse, R170.reuse, 0x4 ;  /* 0x000000aa71040211 */ /* 0x0c2fe400078420ff */
[-C--:B------:R-:W-:Y:S01]  /*1c60*/  @P0 LEA.HI.X R7, R112, R171.reuse, RZ, 0x4, P3 ;  /* 0x000000ab70070211 */ /* 0x080fe200018f24ff */
[C---:B------:R-:W-:Y:S01]  /*1c70*/  IMAD.WIDE.U32 R104, R114.reuse, 0x10, R180 ;  /* 0x0000001072687825 */ /* 0x040fe200078e00b4 */
[----:B------:R-:W-:Y:S01]  /*1c80*/  @P0 LEA.HI.X R5, R113, R171, RZ, 0x4, P2 ;  /* 0x000000ab71050211 */ /* 0x000fe200010f24ff */
[----:B------:R-:W5:Y:S01]  /*1c90*/  @P0 LDG.E.128 R36, desc[UR4][R8.64] ;  /* 0x0000000408240981 */ /* 0x000f62000c1e1d00 */
[----:B------:R-:W-:-:S03]  /*1ca0*/  @P0 LEA R2, P3, R114, R170, 0x4 ;  /* 0x000000aa72020211 */ /* 0x000fc600078620ff */
[----:B------:R0:W5:Y:S01]  /*1cb0*/  @P0 LDG.E.128 R44, desc[UR4][R4.64] ;  /* 0x00000004042c0981 */ /* 0x000162000c1e1d00 */
[----:B------:R-:W-:-:S03]  /*1cc0*/  @P0 LEA.HI.X R3, R114, R171, RZ, 0x4, P3 ;  /* 0x000000ab72030211 */ /* 0x000fc600018f24ff */
[----:B------:R-:W5:Y:S04]  /*1cd0*/  @P0 LDG.E.128 R40, desc[UR4][R6.64] ;  /* 0x0000000406280981 */ /* 0x000f68000c1e1d00 */
[----:B------:R1:W5:Y:S01]  /*1ce0*/  @P0 LDG.E.128 R48, desc[UR4][R2.64] ;  /* 0x0000000402300981 */ /* 0x000362000c1e1d00 */
[C---:B0-----:R-:W-:Y:S01]  /*1cf0*/  @P0 LEA R4, P2, R120.reuse, R170, 0x4 ;  /* 0x000000aa78040211 */ /* 0x041fe200078420ff */
[----:B------:R-:W-:-:S04]  /*1d00*/  IMAD.WIDE.U32 R116, R120, 0x10, R180 ;  /* 0x0000001078747825 */ /* 0x000fc800078e00b4 */
[----:B--2---:R-:W-:Y:S01]  /*1d10*/  FMUL.FTZ R173, R173, R80 ;  /* 0x00000050adad7220 */ /* 0x004fe20000410000 */
[----:B------:R-:W-:Y:S01]  /*1d20*/  @P0 LEA.HI.X R5, R120, R171, RZ, 0x4, P2 ;  /* 0x000000ab78050211 */ /* 0x000fe200010f24ff */
[----:B---3--:R-:W-:Y:S01]  /*1d30*/  FMUL.FTZ R182, R172, R82 ;  /* 0x00000052acb67220 */ /* 0x008fe20000410000 */
[C---:B-1----:R-:W-:Y:S01]  /*1d40*/  @P0 LEA R2, P2, R132.reuse, R170, 0x4 ;  /* 0x000000aa84020211 */ /* 0x042fe200078420ff */
[----:B------:R-:W-:Y:S01]  /*1d50*/  FMUL.FTZ R177, R177, R81 ;  /* 0x00000051b1b17220 */ /* 0x000fe20000410000 */
[C---:B------:R-:W-:Y:S01]  /*1d60*/  SHF.L.U32 R7, R132.reuse, 0x4, RZ ;  /* 0x0000000484077819 */ /* 0x040fe200000006ff */
[----:B------:R-:W5:Y:S01]  /*1d70*/  @P0 LDG.E.128 R52, desc[UR4][R4.64] ;  /* 0x0000000404340981 */ /* 0x000f62000c1e1d00 */
[----:B------:R-:W-:Y:S02]  /*1d80*/  @P0 LEA.HI.X R3, R132, R171, RZ, 0x4, P2 ;  /* 0x000000ab84030211 */ /* 0x000fe400010f24ff */
[----:B------:R-:W-:Y:S01]  /*1d90*/  SHF.R.U32.HI R6, RZ, 0x1c, R132 ;  /* 0x0000001cff067819 */ /* 0x000fe20000011684 */
[----:B----4-:R-:W-:Y:S01]  /*1da0*/  FFMA.FTZ R173, R174, R84, R173 ;  /* 0x00000054aead7223 */ /* 0x010fe200000100ad */
[----:B------:R-:W2:Y:S04]  /*1db0*/  LDL R172, [R1+0x168] ;  /* 0x0001680001ac7983 */ /* 0x000ea80000100800 */
[----:B------:R0:W5:Y:S01]  /*1dc0*/  @P0 LDG.E.128 R56, desc[UR4][R2.64] ;  /* 0x0000000402380981 */ /* 0x000162000c1e1d00 */
[----:B------:R-:W-:Y:S01]  /*1dd0*/  FADD.FTZ R239, R81, R239 ;  /* 0x000000ef51ef7221 */ /* 0x000fe20000010000 */
[----:B------:R-:W-:-:S04]  /*1de0*/  IMAD.WIDE.U32 R128, R132, 0x10, R180 ;  /* 0x0000001084807825 */ /* 0x000fc800078e00b4 */
[----:B------:R-:W-:Y:S01]  /*1df0*/  FADD.FTZ R240, R80, R240 ;  /* 0x000000f050f07221 */ /* 0x000fe20000010000 */
[----:B------:R-:W-:Y:S01]  /*1e00*/  SHF.L.U32 R159, R113, 0x4, RZ ;  /* 0x00000004719f7819 */ /* 0x000fe200000006ff */
[----:B------:R-:W-:Y:S01]  /*1e10*/  FADD.FTZ R217, R85, R217 ;  /* 0x000000d955d97221 */ /* 0x000fe20000010000 */
[----:B------:R-:W-:Y:S01]  /*1e20*/  SHF.R.U32.HI R158, RZ, 0x1c, R113 ;  /* 0x0000001cff9e7819 */ /* 0x000fe20000011671 */
[----:B------:R-:W-:Y:S01]  /*1e30*/  FADD.FTZ R218, R84, R218 ;  /* 0x000000da54da7221 */ /* 0x000fe20000010000 */
[----:B------:R-:W-:Y:S01]  /*1e40*/  FADD.FTZ R242, R82, R242 ;  /* 0x000000f252f27221 */ /* 0x000fe20000010000 */
[----:B------:R-:W-:Y:S01]  /*1e50*/  FADD.FTZ R220, R86, R220 ;  /* 0x000000dc56dc7221 */ /* 0x000fe20000010000 */
[----:B0-----:R-:W-:Y:S01]  /*1e60*/  @P0 LEA R2, P2, R144, R170, 0x4 ;  /* 0x000000aa90020211 */ /* 0x001fe200078420ff */
[----:B------:R-:W-:Y:S01]  /*1e70*/  IMAD.WIDE.U32 R108, R114, 0x10, R146 ;  /* 0x00000010726c7825 */ /* 0x000fe200078e0092 */
[----:B------:R-:W3:Y:S02]  /*1e80*/  LDG.E.128 R104, desc[UR4][R104.64] ;  /* 0x0000000468687981 */ /* 0x000ee4000c1e1d00 */
[----:B------:R-:W-:-:S02]  /*1e90*/  @P0 LEA.HI.X R3, R144, R171, RZ, 0x4, P2 ;  /* 0x000000ab90030211 */ /* 0x000fc400010f24ff */
[----:B------:R-:W-:Y:S01]  /*1ea0*/  IADD3 R88, P4, R159, UR10, RZ ;  /* 0x0000000a9f587c10 */ /* 0x000fe2000ff9e0ff */
[----:B------:R-:W-:Y:S01]  /*1eb0*/  FFMA.FTZ R182, R176, R86, R182 ;  /* 0x00000056b0b67223 */ /* 0x000fe200000100b6 */
[----:B------:R-:W4:Y:S04]  /*1ec0*/  LDG.E.128 R108, desc[UR4][R108.64] ;  /* 0x000000046c6c7981 */ /* 0x000f28000c1e1d00 */
[----:B------:R0:W5:Y:S01]  /*1ed0*/  @P0 LDG.E.128 R60, desc[UR4][R2.64] ;  /* 0x00000004023c0981 */ /* 0x000162000c1e1d00 */
[----:B------:R-:W-:Y:S02]  /*1ee0*/  IADD3 R124, P2, R7, UR10, RZ ;  /* 0x0000000a077c7c10 */ /* 0x000fe4000ff5e0ff */
[----:B------:R-:W-:Y:S01]  /*1ef0*/  IADD3.X R89, R158, UR11, RZ, P4, !PT ;  /* 0x0000000b9e597c10 */ /* 0x000fe2000a7fe4ff */
[----:B------:R-:W3:Y:S01]  /*1f00*/  LDL R176, [R1+0x160] ;  /* 0x0001600001b07983 */ /* 0x000ee20000100800 */
[----:B------:R-:W-:Y:S01]  /*1f10*/  FADD.FTZ R241, R83, R241 ;  /* 0x000000f153f17221 */ /* 0x000fe20000010000 */
[----:B------:R-:W-:-:S02]  /*1f20*/  FADD.FTZ R219, R87, R219 ;  /* 0x000000db57db7221 */ /* 0x000fc40000010000 */
[----:B------:R-:W3:Y:S01]  /*1f30*/  LDG.E.128 R116, desc[UR4][R116.64] ;  /* 0x0000000474747981 */ /* 0x000ee2000c1e1d00 */
[----:B0-----:R-:W-:Y:S02]  /*1f40*/  IADD3 R2, P3, R130, UR12, RZ ;  /* 0x0000000c82027c10 */ /* 0x001fe4000ff7e0ff */
[----:B------:R-:W-:Y:S01]  /*1f50*/  IADD3.X R125, R6, UR11, RZ, P2, !PT ;  /* 0x0000000b067d7c10 */ /* 0x000fe200097fe4ff */
[----:B------:R-:W3:Y:S01]  /*1f60*/  LDG.E.128 R88, desc[UR4][R88.64] ;  /* 0x0000000458587981 */ /* 0x000ee2000c1e1d00 */
[----:B------:R-:W-:Y:S02]  /*1f70*/  IADD3.X R3, R145, UR13, RZ, P3, !PT ;  /* 0x0000000d91037c10 */ /* 0x000fe40009ffe4ff */
[----:B------:R-:W-:Y:S01]  /*1f80*/  IADD3 R178, P2, R178, UR12, RZ ;  /* 0x0000000cb2b27c10 */ /* 0x000fe2000ff5e0ff */
[----:B--2---:R-:W-:Y:S02]  /*1f90*/  FMUL.FTZ R172, R172, R92 ;  /* 0x0000005cacac7220 */ /* 0x004fe40000410000 */
[----:B------:R0:W5:Y:S01]  /*1fa0*/  LDG.E R167, desc[UR4][R2.64] ;  /* 0x0000000402a77981 */ /* 0x000162000c1e1900 */
[----:B------:R-:W-:-:S02]  /*1fb0*/  IADD3.X R179, R143, UR13, RZ, P2, !PT ;  /* 0x0000000d8fb37c10 */ /* 0x000fc400097fe4ff */
[----:B------:R-:W-:Y:S01]  /*1fc0*/  IADD3 R160, P2, R160, UR12, RZ ;  /* 0x0000000ca0a07c10 */ /* 0x000fe2000ff5e0ff */
[----:B------:R-:W2:Y:S01]  /*1fd0*/  LDG.E.128 R124, desc[UR4][R124.64] ;  /* 0x000000047c7c7981 */ /* 0x000ea2000c1e1d00 */
[----:B------:R-:W-:Y:S02]  /*1fe0*/  SHF.L.U32 R9, R120, 0x4, RZ ;  /* 0x0000000478097819 */ /* 0x000fe400000006ff */
[----:B------:R-:W-:Y:S01]  /*1ff0*/  SHF.R.U32.HI R8, RZ, 0x1c, R120 ;  /* 0x0000001cff087819 */ /* 0x000fe20000011678 */
[----:B------:R-:W5:Y:S01]  /*2000*/  LDG.E R178, desc[UR4][R178.64] ;  /* 0x00000004b2b27981 */ /* 0x000f62000c1e1900 */
[----:B0-----:R-:W-:Y:S01]  /*2010*/  IADD3 R2, P3, R142, UR12, RZ ;  /* 0x0000000c8e027c10 */ /* 0x001fe2000ff7e0ff */
[----:B------:R-:W-:Y:S02]  /*2020*/  IMAD.WIDE.U32 R132, R132, 0x10, R146 ;  /* 0x0000001084847825 */ /* 0x000fe400078e0092 */
[----:B------:R-:W2:Y:S01]  /*2030*/  LDG.E.128 R128, desc[UR4][R128.64] ;  /* 0x0000000480807981 */ /* 0x000ea2000c1e1d00 */
[----:B------:R-:W-:-:S02]  /*2040*/  IADD3.X R3, R141, UR13, RZ, P3, !PT ;  /* 0x0000000d8d037c10 */ /* 0x000fc40009ffe4ff */
[----:B------:R-:W-:Y:S01]  /*2050*/  IADD3.X R161, R140, UR13, RZ, P2, !PT ;  /* 0x0000000d8ca17c10 */ /* 0x000fe200097fe4ff */
[----:B----4-:R-:W-:Y:S01]  /*2060*/  FADD.FTZ R234, R108, R234 ;  /* 0x000000ea6cea7221 */ /* 0x010fe20000010000 */
[----:B------:R-:W-:Y:S01]  /*2070*/  IADD3 R4, P2, R139, UR12, RZ ;  /* 0x0000000c8b047c10 */ /* 0x000fe2000ff5e0ff */
[----:B------:R0:W5:Y:S03]  /*2080*/  LDG.E R157, desc[UR4][R2.64] ;  /* 0x00000004029d7981 */ /* 0x000166000c1e1900 */
[----:B------:R-:W-:Y:S01]  /*2090*/  IADD3.X R5, R136, UR13, RZ, P2, !PT ;  /* 0x0000000d88057c10 */ /* 0x000fe200097fe4ff */
[----:B------:R-:W4:Y:S01]  /*20a0*/  LDL R179, [R1+0x184] ;  /* 0x0001840001b37983 */ /* 0x000f220000100800 */
[----:B------:R-:W-:-:S03]  /*20b0*/  IMAD.WIDE.U32 R140, R144, 0x10, R180 ;  /* 0x00000010908c7825 */ /* 0x000fc600078e00b4 */
[----:B------:R-:W5:Y:S01]  /*20c0*/  LDG.E R160, desc[UR4][R160.64] ;  /* 0x00000004a0a07981 */ /* 0x000f62000c1e1900 */
[----:B0-----:R-:W-:-:S03]  /*20d0*/  IADD3 R2, P3, R138, UR12, RZ ;  /* 0x0000000c8a027c10 */ /* 0x001fc6000ff7e0ff */
[----:B------:R-:W5:Y:S01]  /*20e0*/  LDG.E R5, desc[UR4][R4.64] ;  /* 0x0000000404057981 */ /* 0x000f62000c1e1900 */
[----:B------:R-:W-:Y:S02]  /*20f0*/  IADD3.X R3, R137, UR13, RZ, P3, !PT ;  /* 0x0000000d89037c10 */ /* 0x000fe40009ffe4ff */
[----:B------:R-:W-:Y:S01]  /*2100*/  ISETP.NE.AND P2, PT, R169, RZ, PT ;  /* 0x000000ffa900720c */ /* 0x000fe20003f45270 */
[----:B------:R-:W2:Y:S01]  /*2110*/  LDL R181, [R1+0x170] ;  /* 0x0001700001b57983 */ /* 0x000ea20000100800 */
[----:B------:R-:W-:Y:S01]  /*2120*/  IADD3 R112, P4, R9, UR10, RZ ;  /* 0x0000000a09707c10 */ /* 0x000fe2000ff9e0ff */
[----:B------:R-:W-:Y:S01]  /*2130*/  FADD.FTZ R233, R109, R233 ;  /* 0x000000e96de97221 */ /* 0x000fe20000010000 */
[----:B------:R-:W-:-:S04]  /*2140*/  IMAD.WIDE.U32 R120, R120, 0x10, R146 ;  /* 0x0000001078787825 */ /* 0x000fc800078e0092 */
[----:B---3--:R-:W-:Y:S01]  /*2150*/  FMUL.FTZ R176, R176, R93 ;  /* 0x0000005db0b07220 */ /* 0x008fe20000410000 */
[----:B------:R0:W5:Y:S01]  /*2160*/  LDG.E R4, desc[UR4][R2.64] ;  /* 0x0000000402047981 */ /* 0x000162000c1e1900 */
[----:B------:R-:W-:-:S03]  /*2170*/  FSEL R188, R188, RZ, !P2 ;  /* 0x000000ffbcbc7208 */ /* 0x000fc60005000000 */
[----:B------:R-:W3:Y:S01]  /*2180*/  LDG.E.128 R132, desc[UR4][R132.64] ;  /* 0x0000000484847981 */ /* 0x000ee2000c1e1d00 */
[----:B------:R-:W-:Y:S01]  /*2190*/  FADD.FTZ R243, R111, R243 ;  /* 0x000000f36ff37221 */ /* 0x000fe20000010000 */
[----:B------:R-:W-:Y:S01]  /*21a0*/  FADD.FTZ R222, R96, R222 ;  /* 0x000000de60de7221 */ /* 0x000fe20000010000 */
[----:B------:R-:W-:Y:S01]  /*21b0*/  FADD.FTZ R252, R92, R252 ;  /* 0x000000fc5cfc7221 */ /* 0x000fe20000010000 */
[----:B------:R-:W-:Y:S01]  /*21c0*/  FADD.FTZ R221, R97, R221 ;  /* 0x000000dd61dd7221 */ /* 0x000fe20000010000 */
[----:B------:R-:W-:Y:S01]  /*21d0*/  FADD.FTZ R251, R93, R251 ;  /* 0x000000fb5dfb7221 */ /* 0x000fe20000010000 */
[----:B0-----:R-:W-:Y:S01]  /*21e0*/  SHF.L.U32 R3, R144, 0x4, RZ ;  /* 0x0000000490037819 */ /* 0x001fe200000006ff */
[----:B------:R-:W3:Y:S01]  /*21f0*/  LDG.E.128 R120, desc[UR4][R120.64] ;  /* 0x0000000478787981 */ /* 0x000ee2000c1e1d00 */
[----:B------:R-:W-:Y:S02]  /*2200*/  SHF.R.U32.HI R2, RZ, 0x1c, R144 ;  /* 0x0000001cff027819 */ /* 0x000fe40000011690 */
[----:B------:R-:W-:Y:S01]  /*2210*/  IADD3 R136, P3, R3, UR10, RZ ;  /* 0x0000000a03887c10 */ /* 0x000fe2000ff7e0ff */
[----:B------:R-:W-:Y:S01]  /*2220*/  FADD.FTZ R244, R110, R244 ;  /* 0x000000f46ef47221 */ /* 0x000fe20000010000 */
[----:B------:R-:W-:Y:S01]  /*2230*/  FADD.FTZ R231, R99, R231 ;  /* 0x000000e763e77221 */ /* 0x000fe20000010000 */
[----:B------:R-:W-:Y:S01]  /*2240*/  FADD.FTZ R232, R98, R232 ;  /* 0x000000e862e87221 */ /* 0x000fe20000010000 */
[----:B------:R-:W-:Y:S01]  /*2250*/  IADD3.X R137, R2, UR11, RZ, P3, !PT ;  /* 0x0000000b02897c10 */ /* 0x000fe20009ffe4ff */
[----:B------:R-:W3:Y:S01]  /*2260*/  LDG.E.128 R140, desc[UR4][R140.64] ;  /* 0x000000048c8c7981 */ /* 0x000ee2000c1e1d00 */
[----:B------:R-:W-:-:S04]  /*2270*/  IADD3 R168, P3, R168, UR12, RZ ;  /* 0x0000000ca8a87c10 */ /* 0x000fc8000ff7e0ff */
[----:B------:R-:W-:Y:S01]  /*2280*/  IADD3.X R169, R162, UR13, RZ, P3, !PT ;  /* 0x0000000da2a97c10 */ /* 0x000fe20009ffe4ff */
[----:B------:R-:W-:Y:S01]  /*2290*/  FADD.FTZ R77, -R188, R77 ;  /* 0x0000004dbc4d7221 */ /* 0x000fe20000010100 */
[----:B------:R-:W-:Y:S01]  /*22a0*/  @P0 LEA R174, P3, R200, R170, 0x4 ;  /* 0x000000aac8ae0211 */ /* 0x000fe200078620ff */
[C---:B------:R-:W-:Y:S01]  /*22b0*/  FADD.FTZ R79, -R188.reuse, R79 ;  /* 0x0000004fbc4f7221 */ /* 0x040fe20000010100 */
[----:B------:R-:W-:Y:S01]  /*22c0*/  FADD.FTZ R76, -R188, R76 ;  /* 0x0000004cbc4c7221 */ /* 0x000fe20000010100 */
[----:B------:R0:W5:Y:S01]  /*22d0*/  LDG.E R161, desc[UR4][R168.64] ;  /* 0x00000004a8a17981 */ /* 0x000162000c1e1900 */
[----:B------:R-:W-:Y:S01]  /*22e0*/  @P0 LEA.HI.X R175, R200, R171, RZ, 0x4, P3 ;  /* 0x000000abc8af0211 */ /* 0x000fe200018f24ff */
[----:B------:R-:W-:Y:S01]  /*22f0*/  FADD.FTZ R78, -R188, R78 ;  /* 0x0000004ebc4e7221 */ /* 0x000fe20000010100 */
[----:B----4-:R-:W-:-:S03]  /*2300*/  FFMA.FTZ R177, R179, R85, R177 ;  /* 0x00000055b3b17223 */ /* 0x010fc600000100b1 */
[----:B------:R1:W5:Y:S01]  /*2310*/  @P0 LDG.E.128 R64, desc[UR4][R174.64] ;  /* 0x00000004ae400981 */ /* 0x000362000c1e1d00 */
[----:B------:R-:W-:-:S03]  /*2320*/  FMUL.FTZ R184, R19, R79 ;  /* 0x0000004f13b87220 */ /* 0x000fc60000410000 */
[----:B------:R-:W4:Y:S01]  /*2330*/  LDL R79, [R1+0x158] ;  /* 0x00015800014f7983 */ /* 0x000f220000100800 */
[C---:B0-----:R-:W-:Y:S01]  /*2340*/  FMUL.FTZ R168, R19.reuse, R76 ;  /* 0x0000004c13a87220 */ /* 0x041fe20000410000 */
[C---:B------:R-:W-:Y:S02]  /*2350*/  FMUL.FTZ R180, R19.reuse, R78 ;  /* 0x0000004e13b47220 */ /* 0x040fe40000410000 */
[----:B------:R-:W4:Y:S01]  /*2360*/  LDL R169, [R1+0x174] ;  /* 0x0001740001a97983 */ /* 0x000f220000100800 */
[----:B-1----:R-:W-:-:S03]  /*2370*/  FMUL.FTZ R174, R19, R77 ;  /* 0x0000004d13ae7220 */ /* 0x002fc60000410000 */
[----:B------:R-:W4:Y:S01]  /*2380*/  LDL R179, [R1+0x164] ;  /* 0x0001640001b37983 */ /* 0x000f220000100800 */
[----:B------:R-:W-:-:S03]  /*2390*/  FFMA.FTZ R235, R81, R174, R235 ;  /* 0x000000ae51eb7223 */ /* 0x000fc600000100eb */
[----:B------:R-:W4:Y:S01]  /*23a0*/  LDL R81, [R1+0x16c] ;  /* 0x00016c0001517983 */ /* 0x000f220000100800 */
[----:B------:R-:W-:Y:S01]  /*23b0*/  FFMA.FTZ R236, R80, R168, R236 ;  /* 0x000000a850ec7223 */ /* 0x000fe200000100ec */
[----:B------:R-:W-:Y:S02]  /*23c0*/  SHF.L.U32 R80, R200, 0x2, RZ ;  /* 0x00000002c8507819 */ /* 0x000fe400000006ff */
[----:B------:R-:W-:Y:S01]  /*23d0*/  SHF.R.U32.HI R78, RZ, 0x1e, R200 ;  /* 0x0000001eff4e7819 */ /* 0x000fe200000116c8 */
[----:B--2---:R-:W-:Y:S01]  /*23e0*/  FMUL.FTZ R186, R181, R83 ;  /* 0x00000053b5ba7220 */ /* 0x004fe20000410000 */
[----:B------:R-:W-:Y:S01]  /*23f0*/  IADD3 R76, P3, R80, UR12, RZ ;  /* 0x0000000c504c7c10 */ /* 0x000fe2000ff7e0ff */
[C---:B------:R-:W-:Y:S01]  /*2400*/  FADD.FTZ R88, -R188.reuse, R88 ;  /* 0x00000058bc587221 */ /* 0x040fe20000010100 */
[C---:B------:R-:W-:Y:S01]  /*2410*/  FADD.FTZ R100, -R188.reuse, R100 ;  /* 0x00000064bc647221 */ /* 0x040fe20000010100 */
[----:B------:R-:W-:Y:S01]  /*2420*/  FADD.FTZ R101, -R188, R101 ;  /* 0x00000065bc657221 */ /* 0x000fe20000010100 */
[----:B------:R-:W-:-:S02]  /*2430*/  IADD3.X R77, R78, UR13, RZ, P3, !PT ;  /* 0x0000000d4e4d7c10 */ /* 0x000fc40009ffe4ff */
[----:B------:R-:W-:Y:S01]  /*2440*/  IADD3.X R113, R8, UR11, RZ, P4, !PT ;  /* 0x0000000b08717c10 */ /* 0x000fe2000a7fe4ff */
[C---:B------:R-:W-:Y:S01]  /*2450*/  FADD.FTZ R102, -R188.reuse, R102 ;  /* 0x00000066bc667221 */ /* 0x040fe20000010100 */
[----:B------:R-:W-:Y:S01]  /*2460*/  FADD.FTZ R103, -R188, R103 ;  /* 0x00000067bc677221 */ /* 0x000fe20000010100 */
[----:B------:R0:W5:Y:S01]  /*2470*/  LDG.E R162, desc[UR4][R76.64] ;  /* 0x000000044ca27981 */ /* 0x000162000c1e1900 */
[----:B------:R-:W-:Y:S01]  /*2480*/  FFMA.FTZ R24, R85, R174, R24 ;  /* 0x000000ae55187223 */ /* 0x000fe20000010018 */
[----:B------:R-:W-:Y:S02]  /*2490*/  FFMA.FTZ R25, R84, R168, R25 ;  /* 0x000000a854197223 */ /* 0x000fe40000010019 */
[----:B------:R-:W2:Y:S01]  /*24a0*/  LDL R85, [R1+0x15c] ;  /* 0x00015c0001557983 */ /* 0x000ea20000100800 */
[----:B------:R-:W-:-:S03]  /*24b0*/  FFMA.FTZ R238, R82, R180, R238 ;  /* 0x000000b452ee7223 */ /* 0x000fc600000100ee */
[----:B------:R-:W2:Y:S01]  /*24c0*/  LDL.LU R84, [R1+0x4] ;  /* 0x0000040001547983 */ /* 0x000ea20000300800 */
[----:B0-----:R-:W0:Y:S03]  /*24d0*/  @P1 LDC.64 R76, c[0x0][0x248] ;  /* 0x00009200ff4c1b82 */ /* 0x001e260000000a00 */
[----:B------:R-:W2:Y:S01]  /*24e0*/  LDL R82, [R1+0x150] ;  /* 0x0001500001527983 */ /* 0x000ea20000100800 */
[----:B------:R-:W-:Y:S01]  /*24f0*/  FFMA.FTZ R27, R86, R180, R27 ;  /* 0x000000b4561b7223 */ /* 0x000fe2000001001b */
[----:B---3--:R-:W-:Y:S01]  /*2500*/  FADD.FTZ R246, R120, R246 ;  /* 0x000000f678f67221 */ /* 0x008fe20000010000 */
[C---:B------:R-:W-:Y:S01]  /*2510*/  FADD.FTZ R91, -R188.reuse, R91 ;  /* 0x0000005bbc5b7221 */ /* 0x040fe20000010100 */
[----:B------:R-:W-:Y:S01]  /*2520*/  FADD.FTZ R245, R121, R245 ;  /* 0x000000f579f57221 */ /* 0x000fe20000010000 */
[C---:B------:R-:W-:Y:S01]  /*2530*/  FADD.FTZ R90, -R188.reuse, R90 ;  /* 0x0000005abc5a7221 */ /* 0x040fe20000010100 */
[----:B------:R-:W-:Y:S01]  /*2540*/  FADD.FTZ R89, -R188, R89 ;  /* 0x00000059bc597221 */ /* 0x000fe20000010100 */
[----:B------:R-:W-:Y:S01]  /*2550*/  IMAD.WIDE.U32 R144, R144, 0x10, R146 ;  /* 0x0000001090907825 */ /* 0x000fe200078e0092 */
[----:B------:R-:W3:Y:S03]  /*2560*/  LDG.E.128 R136, desc[UR4][R136.64] ;  /* 0x0000000488887981 */ /* 0x000ee6000c1e1d00 */
[----:B----4-:R-:W-:Y:S01]  /*2570*/  FMUL.FTZ R181, R79, R94 ;  /* 0x0000005e4fb57220 */ /* 0x010fe20000410000 */
[----:B0-----:R-:W-:Y:S01]  /*2580*/  @P1 IADD3 R76, P3, R80, R76, RZ ;  /* 0x0000004c504c1210 */ /* 0x001fe20007f7e0ff */
[----:B------:R-:W-:-:S03]  /*2590*/  FFMA.FTZ R172, R81, R96, R172 ;  /* 0x0000006051ac7223 */ /* 0x000fc600000100ac */
[----:B------:R-:W-:Y:S01]  /*25a0*/  @P1 IADD3.X R77, R78, R77, RZ, P3, !PT ;  /* 0x0000004d4e4d1210 */ /* 0x000fe20001ffe4ff */
[----:B------:R-:W4:Y:S04]  /*25b0*/  LDL R81, [R1+0x154] ;  /* 0x0001540001517983 */ /* 0x000f280000100800 */
[----:B------:R0:W5:Y:S01]  /*25c0*/  @P1 LDG.E R0, desc[UR4][R76.64] ;  /* 0x000000044c001981 */ /* 0x000162000c1e1900 */
[-C--:B------:R-:W-:Y:S01]  /*25d0*/  FFMA.FTZ R237, R83, R184.reuse, R237 ;  /* 0x000000b853ed7223 */ /* 0x080fe200000100ed */
[----:B------:R-:W-:Y:S01]  /*25e0*/  FFMA.FTZ R186, R169, R87, R186 ;  /* 0x00000057a9ba7223 */ /* 0x000fe200000100ba */
[----:B------:R-:W-:Y:S01]  /*25f0*/  FFMA.FTZ R26, R87, R184, R26 ;  /* 0x000000b8571a7223 */ /* 0x000fe2000001001a */
[----:B------:R-:W-:Y:S01]  /*2600*/  FMUL.FTZ R100, R19, R100 ;  /* 0x0000006413647220 */ /* 0x000fe20000410000 */
[----:B------:R-:W3:Y:S01]  /*2610*/  LDG.E.128 R112, desc[UR4][R112.64] ;  /* 0x0000000470707981 */ /* 0x000ee2000c1e1d00 */
[----:B--2---:R-:W-:-:S03]  /*2620*/  FADD.FTZ R84, R94, R84 ;  /* 0x000000545e547221 */ /* 0x004fc60000010000 */
[----:B------:R-:W0:Y:S04]  /*2630*/  LDL.LU R77, [R1] ;  /* 0x00000000014d7983 */ /* 0x000e280000300800 */
[----:B------:R-:W2:Y:S04]  /*2640*/  LDL R76, [R1+0x148] ;  /* 0x00014800014c7983 */ /* 0x000ea80000100800 */
[----:B------:R-:W3:Y:S04]  /*2650*/  LDL R86, [R1+0x14c] ;  /* 0x00014c0001567983 */ /* 0x000ee80000100800 */
[----:B------:R-:W3:Y:S04]  /*2660*/  LDL.LU R80, [R1+0x2c] ;  /* 0x00002c0001507983 */ /* 0x000ee80000300800 */
[----:B------:R-:W3:Y:S04]  /*2670*/  LDL.LU R79, [R1+0x1c] ;  /* 0x00001c00014f7983 */ /* 0x000ee80000300800 */
[----:B------:R-:W3:Y:S01]  /*2680*/  LDL R78, [R1+0x140] ;  /* 0x00014000014e7983 */ /* 0x000ee20000100800 */
[----:B------:R-:W-:-:S03]  /*2690*/  FFMA.FTZ R181, R85, R98, R181 ;  /* 0x0000006255b57223 */ /* 0x000fc600000100b5 */
[----:B------:R-:W3:Y:S01]  /*26a0*/  LDL R85, [R1+0x144] ;  /* 0x0001440001557983 */ /* 0x000ee20000100800 */
[----:B------:R-:W-:-:S03]  /*26b0*/  FMUL.FTZ R185, R82, R95 ;  /* 0x0000005f52b97220 */ /* 0x000fc60000410000 */
[----:B------:R1:W-:Y:S01]  /*26c0*/  STL [R1+0x4], R84 ;  /* 0x0000045401007387 */ /* 0x0003e20000100800 */
[C---:B------:R-:W-:Y:S01]  /*26d0*/  FMUL.FTZ R169, R19.reuse, R88 ;  /* 0x0000005813a97220 */ /* 0x040fe20000410000 */
[C---:B------:R-:W-:Y:S01]  /*26e0*/  FMUL.FTZ R189, R19.reuse, R103 ;  /* 0x0000006713bd7220 */ /* 0x040fe20000410000 */
[----:B------:R-:W-:Y:S01]  /*26f0*/  FMUL.FTZ R183, R19, R91 ;  /* 0x0000005b13b77220 */ /* 0x000fe20000410000 */
[----:B------:R-:W-:Y:S01]  /*2700*/  FFMA.FTZ R176, R179, R97, R176 ;  /* 0x00000061b3b07223 */ /* 0x000fe200000100b0 */
[----:B------:R-:W-:Y:S01]  /*2710*/  FMUL.FTZ R175, R19, R89 ;  /* 0x0000005913af7220 */ /* 0x000fe20000410000 */
[----:B------:R-:W3:Y:S04]  /*2720*/  LDG.E.128 R144, desc[UR4][R144.64] ;  /* 0x0000000490907981 */ /* 0x000ee8000c1e1d00 */
[----:B-1----:R-:W3:Y:S04]  /*2730*/  LDL.LU R84, [R1+0x28] ;  /* 0x0000280001547983 */ /* 0x002ee80000300800 */
[----:B------:R-:W3:Y:S04]  /*2740*/  LDL.LU R83, [R1+0x18] ;  /* 0x0000180001537983 */ /* 0x000ee80000300800 */
[----:B------:R-:W3:Y:S04]  /*2750*/  LDL R82, [R1+0x138] ;  /* 0x0001380001527983 */ /* 0x000ee80000100800 */
[----:B------:R-:W3:Y:S01]  /*2760*/  LDL R88, [R1+0x13c] ;  /* 0x00013c0001587983 */ /* 0x000ee20000100800 */
[----:B------:R-:W-:Y:S01]  /*2770*/  FFMA.FTZ R196, R108, R100, R196 ;  /* 0x000000646cc47223 */ /* 0x000fe200000100c4 */
[----:B----4-:R-:W-:Y:S01]  /*2780*/  FFMA.FTZ R185, R81, R99, R185 ;  /* 0x0000006351b97223 */ /* 0x010fe200000100b9 */
[----:B0-----:R-:W-:-:S05]  /*2790*/  FADD.FTZ R77, R95, R77 ;  /* 0x0000004d5f4d7221 */ /* 0x001fca0000010000 */
[----:B------:R0:W-:Y:S04]  /*27a0*/  STL [R1], R77 ;  /* 0x0000004d01007387 */ /* 0x0001e80000100800 */
[----:B------:R-:W4:Y:S01]  /*27b0*/  LDL.LU R87, [R1+0x34] ;  /* 0x0000340001577983 */ /* 0x000f220000300800 */
[----:B--2---:R-:W-:Y:S01]  /*27c0*/  FMUL.FTZ R76, R76, R104 ;  /* 0x000000684c4c7220 */ /* 0x004fe20000410000 */
[C---:B---3--:R-:W-:Y:S02]  /*27d0*/  FADD.FTZ R80, R104.reuse, R80 ;  /* 0x0000005068507221 */ /* 0x048fe40000010000 */
[----:B------:R-:W2:Y:S01]  /*27e0*/  LDL.LU R81, [R1+0x24] ;  /* 0x0000240001517983 */ /* 0x000ea20000300800 */
[----:B------:R-:W-:-:S03]  /*27f0*/  FFMA.FTZ R79, R104, R100, R79 ;  /* 0x00000064684f7223 */ /* 0x000fc6000001004f */
[----:B0-----:R-:W3:Y:S01]  /*2800*/  LDL R77, [R1+0x130] ;  /* 0x00013000014d7983 */ /* 0x001ee20000100800 */
[----:B------:R-:W-:-:S03]  /*2810*/  FFMA.FTZ R108, R86, R108, R76 ;  /* 0x0000006c566c7223 */ /* 0x000fc6000001004c */
[----:B------:R0:W-:Y:S01]  /*2820*/  STL [R1+0x2c], R80 ;  /* 0x00002c5001007387 */ /* 0x0001e20000100800 */
[----:B------:R-:W-:-:S03]  /*2830*/  FMUL.FTZ R76, R78, R105 ;  /* 0x000000694e4c7220 */ /* 0x000fc60000410000 */
[----:B0-----:R-:W3:Y:S04]  /*2840*/  LDL R80, [R1+0x134] ;  /* 0x0001340001507983 */ /* 0x001ee80000100800 */
[----:B------:R0:W-:Y:S04]  /*2850*/  STL [R1+0x1c], R79 ;  /* 0x00001c4f01007387 */ /* 0x0001e80000100800 */
[----:B------:R-:W3:Y:S04]  /*2860*/  LDL.LU R78, [R1+0x30] ;  /* 0x00003000014e7983 */ /* 0x000ee80000300800 */
[----:B------:R-:W3:Y:S04]  /*2870*/  LDL.LU R86, [R1+0x20] ;  /* 0x0000200001567983 */ /* 0x000ee80000300800 */
[----:B0-----:R-:W3:Y:S01]  /*2880*/  LDL R79, [R1+0x128] ;  /* 0x00012800014f7983 */ /* 0x001ee20000100800 */
[----:B------:R-:W-:Y:S01]  /*2890*/  FMUL.FTZ R104, R19, R101 ;  /* 0x0000006513687220 */ /* 0x000fe20000410000 */
[----:B------:R-:W-:-:S03]  /*28a0*/  FADD.FTZ R84, R105, R84 ;  /* 0x0000005469547221 */ /* 0x000fc60000010000 */
[----:B------:R-:W-:Y:S01]  /*28b0*/  FFMA.FTZ R83, R105, R104, R83 ;  /* 0x0000006869537223 */ /* 0x000fe20000010053 */
[----:B------:R-:W-:Y:S01]  /*28c0*/  FMUL.FTZ R105, R19, R102 ;  /* 0x0000006613697220 */ /* 0x000fe20000410000 */
[----:B------:R-:W-:Y:S01]  /*28d0*/  FFMA.FTZ R195, R109, R104, R195 ;  /* 0x000000686dc37223 */ /* 0x000fe200000100c3 */
[----:B------:R-:W-:Y:S02]  /*28e0*/  FFMA.FTZ R109, R85, R109, R76 ;  /* 0x0000006d556d7223 */ /* 0x000fe4000001004c */
[----:B------:R-:W3:Y:S01]  /*28f0*/  LDL R85, [R1+0x12c] ;  /* 0x00012c0001557983 */ /* 0x000ee20000100800 */
[----:B------:R-:W-:-:S03]  /*2900*/  FMUL.FTZ R187, R82, R106 ;  /* 0x0000006a52bb7220 */ /* 0x000fc60000410000 */
[----:B------:R0:W-:Y:S04]  /*2910*/  STL [R1+0x28], R84 ;  /* 0x0000285401007387 */ /* 0x0001e80000100800 */
[----:B0-----:R-:W3:Y:S04]  /*2920*/  LDL.LU R84, [R1+0x5c] ;  /* 0x00005c0001547983 */ /* 0x001ee80000300800 */
[----:B------:R0:W-:Y:S04]  /*2930*/  STL [R1+0x18], R83 ;  /* 0x0000185301007387 */ /* 0x0001e80000100800 */
[----:B0-----:R-:W3:Y:S04]  /*2940*/  LDL.LU R83, [R1+0x4c] ;  /* 0x00004c0001537983 */ /* 0x001ee80000300800 */
[----:B------:R-:W3:Y:S01]  /*2950*/  LDL R82, [R1+0x120] ;  /* 0x0001200001527983 */ /* 0x000ee20000100800 */
[C---:B----4-:R-:W-:Y:S01]  /*2960*/  FADD.FTZ R87, R106.reuse, R87 ;  /* 0x000000576a577221 */ /* 0x050fe20000010000 */
[----:B--2---:R-:W-:-:S05]  /*2970*/  FFMA.FTZ R81, R106, R105, R81 ;  /* 0x000000696a517223 */ /* 0x004fca0000010051 */
[----:B------:R0:W-:Y:S01]  /*2980*/  STL [R1+0x24], R81 ;  /* 0x0000245101007387 */ /* 0x0001e20000100800 */
[----:B---3--:R-:W-:-:S03]  /*2990*/  FMUL.FTZ R190, R77, R107 ;  /* 0x0000006b4dbe7220 */ /* 0x008fc60000410000 */
[----:B0-----:R-:W2:Y:S04]  /*29a0*/  LDL R81, [R1+0x124] ;  /* 0x0001240001517983 */ /* 0x001ea80000100800 */
[----:B------:R0:W-:Y:S01]  /*29b0*/  STL [R1+0x34], R87 ;  /* 0x0000345701007387 */ /* 0x0001e20000100800 */
[----:B------:R-:W-:Y:S01]  /*29c0*/  FFMA.FTZ R190, R80, R111, R190 ;  /* 0x0000006f50be7223 */ /* 0x000fe200000100be */
[C---:B------:R-:W-:Y:S02]  /*29d0*/  FADD.FTZ R78, R107.reuse, R78 ;  /* 0x0000004e6b4e7221 */ /* 0x040fe40000010000 */
[----:B0-----:R-:W3:Y:S04]  /*29e0*/  LDL.LU R87, [R1+0x58] ;  /* 0x0000580001577983 */ /* 0x001ee80000300800 */
[----:B------:R-:W4:Y:S01]  /*29f0*/  LDL.LU R77, [R1+0x48] ;  /* 0x00004800014d7983 */ /* 0x000f220000300800 */
[----:B------:R-:W-:-:S03]  /*2a00*/  FFMA.FTZ R86, R107, R189, R86 ;  /* 0x000000bd6b567223 */ /* 0x000fc60000010056 */
[----:B------:R-:W4:Y:S04]  /*2a10*/  LDL R80, [R1+0x118] ;  /* 0x0001180001507983 */ /* 0x000f280000100800 */
[----:B------:R0:W-:Y:S01]  /*2a20*/  STL [R1+0x30], R78 ;  /* 0x0000304e01007387 */ /* 0x0001e20000100800 */
[----:B------:R-:W-:-:S03]  /*2a30*/  FMUL.FTZ R76, R79, R116 ;  /* 0x000000744f4c7220 */ /* 0x000fc60000410000 */
[----:B0-----:R-:W4:Y:S04]  /*2a40*/  LDL.LU R78, [R1+0xc] ;  /* 0x00000c00014e7983 */ /* 0x001f280000300800 */
[----:B------:R-:W4:Y:S04]  /*2a50*/  LDL R79, [R1+0x11c] ;  /* 0x00011c00014f7983 */ /* 0x000f280000100800 */
[----:B------:R0:W-:Y:S04]  /*2a60*/  STL [R1+0x20], R86 ;  /* 0x0000205601007387 */ /* 0x0001e80000100800 */
[----:B0-----:R-:W4:Y:S01]  /*2a70*/  LDL.LU R86, [R1+0x64] ;  /* 0x0000640001567983 */ /* 0x001f220000300800 */
[C---:B------:R-:W-:Y:S01]  /*2a80*/  FADD.FTZ R101, -R188.reuse, R112 ;  /* 0x00000070bc657221 */ /* 0x040fe20000010100 */
[----:B------:R-:W-:Y:S01]  /*2a90*/  FADD.FTZ R102, -R188, R113 ;  /* 0x00000071bc667221 */ /* 0x000fe20000010100 */
[----:B------:R-:W-:-:S02]  /*2aa0*/  FADD.FTZ R84, R116, R84 ;  /* 0x0000005474547221 */ /* 0x000fc40000010000 */
[C---:B------:R-:W-:Y:S01]  /*2ab0*/  FMUL.FTZ R101, R19.reuse, R101 ;  /* 0x0000006513657220 */ /* 0x040fe20000410000 */
[----:B------:R-:W-:-:S03]  /*2ac0*/  FMUL.FTZ R102, R19, R102 ;  /* 0x0000006613667220 */ /* 0x000fc60000410000 */
[-C--:B------:R-:W-:Y:S01]  /*2ad0*/  FFMA.FTZ R201, R120, R101.reuse, R201 ;  /* 0x0000006578c97223 */ /* 0x080fe200000100c9 */
[----:B------:R-:W-:Y:S01]  /*2ae0*/  FFMA.FTZ R83, R116, R101, R83 ;  /* 0x0000006574537223 */ /* 0x000fe20000010053 */
[----:B------:R-:W-:Y:S01]  /*2af0*/  FFMA.FTZ R120, R85, R120, R76 ;  /* 0x0000007855787223 */ /* 0x000fe2000001004c */
[----:B------:R-:W-:Y:S01]  /*2b00*/  FMUL.FTZ R76, R82, R117 ;  /* 0x00000075524c7220 */ /* 0x000fe20000410000 */
[----:B------:R-:W4:Y:S01]  /*2b10*/  LDL.LU R85, [R1+0x54] ;  /* 0x0000540001557983 */ /* 0x000f220000300800 */
[----:B------:R-:W-:-:S03]  /*2b20*/  FFMA.FTZ R199, R121, R102, R199 ;  /* 0x0000006679c77223 */ /* 0x000fc600000100c7 */
[----:B------:R0:W-:Y:S01]  /*2b30*/  STL [R1+0x5c], R84 ;  /* 0x00005c5401007387 */ /* 0x0001e20000100800 */
[----:B------:R-:W-:Y:S01]  /*2b40*/  FADD.FTZ R103, -R188, R114 ;  /* 0x00000072bc677221 */ /* 0x000fe20000010100 */
[C---:B------:R-:W-:Y:S02]  /*2b50*/  FMUL.FTZ R179, R19.reuse, R90 ;  /* 0x0000005a13b37220 */ /* 0x040fe40000410000 */
[----:B0-----:R-:W4:Y:S04]  /*2b60*/  LDL R84, [R1+0x110] ;  /* 0x0001100001547983 */ /* 0x001f280000100800 */
[----:B------:R0:W-:Y:S01]  /*2b70*/  STL [R1+0x4c], R83 ;  /* 0x00004c5301007387 */ /* 0x0001e20000100800 */
[----:B------:R-:W-:-:S03]  /*2b80*/  FMUL.FTZ R103, R19, R103 ;  /* 0x0000006713677220 */ /* 0x000fc60000410000 */
[----:B0-----:R-:W4:Y:S04]  /*2b90*/  LDL.LU R83, [R1+0x8] ;  /* 0x0000080001537983 */ /* 0x001f280000300800 */
[----:B------:R-:W4:Y:S01]  /*2ba0*/  LDL R82, [R1+0x114] ;  /* 0x0001140001527983 */ /* 0x000f220000100800 */
[----:B------:R-:W-:Y:S01]  /*2bb0*/  FFMA.FTZ R187, R88, R110, R187 ;  /* 0x0000006e58bb7223 */ /* 0x000fe200000100bb */
[----:B------:R-:W-:Y:S01]  /*2bc0*/  FFMA.FTZ R203, R122, R103, R203 ;  /* 0x000000677acb7223 */ /* 0x000fe200000100cb */
[----:B--2---:R-:W-:Y:S02]  /*2bd0*/  FFMA.FTZ R121, R81, R121, R76 ;  /* 0x0000007951797223 */ /* 0x004fe4000001004c */
[----:B------:R-:W2:Y:S04]  /*2be0*/  LDL.LU R81, [R1+0x60] ;  /* 0x0000600001517983 */ /* 0x000ea80000300800 */
[----:B------:R-:W2:Y:S01]  /*2bf0*/  LDL.LU R91, [R1+0x50] ;  /* 0x00005000015b7983 */ /* 0x000ea20000300800 */
[C---:B---3--:R-:W-:Y:S01]  /*2c00*/  FADD.FTZ R87, R117.reuse, R87 ;  /* 0x0000005775577221 */ /* 0x048fe20000010000 */
[----:B----4-:R-:W-:-:S05]  /*2c10*/  FFMA.FTZ R77, R117, R102, R77 ;  /* 0x00000066754d7223 */ /* 0x010fca000001004d */
[----:B------:R0:W-:Y:S01]  /*2c20*/  STL [R1+0x48], R77 ;  /* 0x0000484d01007387 */ /* 0x0001e20000100800 */
[----:B------:R-:W-:-:S03]  /*2c30*/  FMUL.FTZ R76, R80, R118 ;  /* 0x00000076504c7220 */ /* 0x000fc60000410000 */
[----:B------:R-:W-:Y:S04]  /*2c40*/  STL [R1+0x58], R87 ;  /* 0x0000585701007387 */ /* 0x000fe80000100800 */
[----:B0-----:R-:W3:Y:S01]  /*2c50*/  LDL R77, [R1+0x108] ;  /* 0x00010800014d7983 */ /* 0x001ee20000100800 */
[----:B------:R-:W-:-:S03]  /*2c60*/  FADD.FTZ R78, R122, R78 ;  /* 0x0000004e7a4e7221 */ /* 0x000fc60000010000 */
[----:B------:R-:W4:Y:S04]  /*2c70*/  LDL.LU R90, [R1+0x14] ;  /* 0x00001400015a7983 */ /* 0x000f280000300800 */
[----:B------:R-:W4:Y:S04]  /*2c80*/  LDL R89, [R1+0x10c] ;  /* 0x00010c0001597983 */ /* 0x000f280000100800 */
[----:B------:R-:W4:Y:S01]  /*2c90*/  LDL.LU R80, [R1+0x8c] ;  /* 0x00008c0001507983 */ /* 0x000f220000300800 */
[----:B------:R-:W-:-:S03]  /*2ca0*/  FFMA.FTZ R122, R79, R122, R76 ;  /* 0x0000007a4f7a7223 */ /* 0x000fc6000001004c */
[----:B------:R0:W-:Y:S01]  /*2cb0*/  STL [R1+0xc], R78 ;  /* 0x00000c4e01007387 */ /* 0x0001e20000100800 */
[----:B------:R-:W-:-:S03]  /*2cc0*/  FADD.FTZ R86, R118, R86 ;  /* 0x0000005676567221 */ /* 0x000fc60000010000 */
[----:B0-----:R-:W4:Y:S04]  /*2cd0*/  LDL.LU R78, [R1+0x74] ;  /* 0x00007400014e7983 */ /* 0x001f280000300800 */
[----:B------:R-:W4:Y:S04]  /*2ce0*/  LDL R88, [R1+0x100] ;  /* 0x0001000001587983 */ /* 0x000f280000100800 */
[----:B------:R-:W4:Y:S04]  /*2cf0*/  LDL.LU R79, [R1+0x10] ;  /* 0x00001000014f7983 */ /* 0x000f280000300800 */
[----:B------:R-:W4:Y:S04]  /*2d00*/  LDL R87, [R1+0x104] ;  /* 0x0001040001577983 */ /* 0x000f280000100800 */
[----:B------:R0:W-:Y:S04]  /*2d10*/  STL [R1+0x64], R86 ;  /* 0x0000645601007387 */ /* 0x0001e80000100800 */
[----:B0-----:R-:W4:Y:S01]  /*2d20*/  LDL.LU R86, [R1+0x88] ;  /* 0x0000880001567983 */ /* 0x001f220000300800 */
[----:B------:R-:W-:Y:S01]  /*2d30*/  FFMA.FTZ R197, R111, R189, R197 ;  /* 0x000000bd6fc57223 */ /* 0x000fe200000100c5 */
[----:B------:R-:W-:Y:S01]  /*2d40*/  FADD.FTZ R111, -R188, R115 ;  /* 0x00000073bc6f7221 */ /* 0x000fe20000010100 */
[----:B------:R-:W-:Y:S01]  /*2d50*/  FFMA.FTZ R85, R118, R103, R85 ;  /* 0x0000006776557223 */ /* 0x000fe20000010055 */
[----:B------:R-:W-:Y:S01]  /*2d60*/  FADD.FTZ R106, -R188, R124 ;  /* 0x0000007cbc6a7221 */ /* 0x000fe20000010100 */
[----:B------:R-:W-:Y:S01]  /*2d70*/  FMUL.FTZ R76, R84, R119 ;  /* 0x00000077544c7220 */ /* 0x000fe20000410000 */
[----:B------:R-:W-:-:S02]  /*2d80*/  FMUL.FTZ R111, R19, R111 ;  /* 0x0000006f136f7220 */ /* 0x000fc40000410000 */
[----:B------:R0:W-:Y:S01]  /*2d90*/  STL [R1+0x54], R85 ;  /* 0x0000545501007387 */ /* 0x0001e20000100800 */
[----:B------:R-:W-:Y:S01]  /*2da0*/  FADD.FTZ R83, R123, R83 ;  /* 0x000000537b537221 */ /* 0x000fe20000010000 */
[----:B------:R-:W-:Y:S01]  /*2db0*/  FMUL.FTZ R106, R19, R106 ;  /* 0x0000006a136a7220 */ /* 0x000fe20000410000 */
[----:B------:R-:W-:Y:S01]  /*2dc0*/  FFMA.FTZ R202, R123, R111, R202 ;  /* 0x0000006f7bca7223 */ /* 0x000fe200000100ca */
[----:B------:R-:W-:Y:S01]  /*2dd0*/  FFMA.FTZ R123, R82, R123, R76 ;  /* 0x0000007b527b7223 */ /* 0x000fe2000001004c */
[----:B0-----:R-:W4:Y:S04]  /*2de0*/  LDL.LU R85, [R1+0x70] ;  /* 0x0000700001557983 */ /* 0x001f280000300800 */
[----:B------:R-:W4:Y:S04]  /*2df0*/  LDL R84, [R1+0xf8] ;  /* 0x0000f80001547983 */ /* 0x000f280000100800 */
[----:B------:R0:W-:Y:S04]  /*2e00*/  STL [R1+0x8], R83 ;  /* 0x0000085301007387 */ /* 0x0001e80000100800 */
[----:B0-----:R-:W4:Y:S04]  /*2e10*/  LDL.LU R83, [R1+0x3c] ;  /* 0x00003c0001537983 */ /* 0x001f280000300800 */
[----:B------:R-:W4:Y:S01]  /*2e20*/  LDL R82, [R1+0xfc] ;  /* 0x0000fc0001527983 */ /* 0x000f220000100800 */
[C---:B--2---:R-:W-:Y:S01]  /*2e30*/  FADD.FTZ R81, R119.reuse, R81 ;  /* 0x0000005177517221 */ /* 0x044fe20000010000 */
[----:B------:R-:W-:-:S04]  /*2e40*/  FFMA.FTZ R91, R119, R111, R91 ;  /* 0x0000006f775b7223 */ /* 0x000fc8000001005b */
[----:B------:R0:W-:Y:S04]  /*2e50*/  STL [R1+0x60], R81 ;  /* 0x0000605101007387 */ /* 0x0001e80000100800 */
[----:B0-----:R-:W2:Y:S01]  /*2e60*/  LDL.LU R81, [R1+0x94] ;  /* 0x0000940001517983 */ /* 0x001ea20000300800 */
[----:B---3--:R-:W-:-:S03]  /*2e70*/  FMUL.FTZ R76, R77, R128 ;  /* 0x000000804d4c7220 */ /* 0x008fc60000410000 */
[----:B------:R-:W3:Y:S01]  /*2e80*/  LDL.LU R77, [R1+0x7c] ;  /* 0x00007c00014d7983 */ /* 0x000ee20000300800 */
[----:B----4-:R-:W-:-:S03]  /*2e90*/  FADD.FTZ R90, R132, R90 ;  /* 0x0000005a845a7221 */ /* 0x010fc60000010000 */
[----:B------:R-:W-:Y:S04]  /*2ea0*/  STL [R1+0x50], R91 ;  /* 0x0000505b01007387 */ /* 0x000fe80000100800 */
[----:B------:R-:W-:Y:S01]  /*2eb0*/  STL [R1+0x14], R90 ;  /* 0x0000145a01007387 */ /* 0x000fe20000100800 */
[C---:B------:R-:W-:Y:S01]  /*2ec0*/  FADD.FTZ R80, R128.reuse, R80 ;  /* 0x0000005080507221 */ /* 0x040fe20000010000 */
[----:B------:R-:W-:-:S05]  /*2ed0*/  FFMA.FTZ R78, R128, R106, R78 ;  /* 0x0000006a804e7223 */ /* 0x000fca000001004e */
[----:B------:R0:W-:Y:S01]  /*2ee0*/  STL [R1+0x74], R78 ;  /* 0x0000744e01007387 */ /* 0x0001e20000100800 */
[----:B------:R-:W-:-:S03]  /*2ef0*/  FADD.FTZ R79, R133, R79 ;  /* 0x0000004f854f7221 */ /* 0x000fc60000010000 */
[----:B0-----:R-:W4:Y:S04]  /*2f00*/  LDL R78, [R1+0xf0] ;  /* 0x0000f000014e7983 */ /* 0x001f280000100800 */
[----:B------:R0:W-:Y:S01]  /*2f10*/  STL [R1+0x8c], R80 ;  /* 0x00008c5001007387 */ /* 0x0001e20000100800 */
[----:B------:R-:W-:-:S03]  /*2f20*/  FADD.FTZ R86, R129, R86 ;  /* 0x0000005681567221 */ /* 0x000fc60000010000 */
[----:B0-----:R-:W4:Y:S04]  /*2f30*/  LDL.LU R80, [R1+0x38] ;  /* 0x0000380001507983 */ /* 0x001f280000300800 */
[----:B------:R0:W-:Y:S04]  /*2f40*/  STL [R1+0x10], R79 ;  /* 0x0000104f01007387 */ /* 0x0001e80000100800 */
[----:B0-----:R-:W4:Y:S04]  /*2f50*/  LDL R79, [R1+0xf4] ;  /* 0x0000f400014f7983 */ /* 0x001f280000100800 */
[----:B------:R-:W-:Y:S04]  /*2f60*/  STL [R1+0x88], R86 ;  /* 0x0000885601007387 */ /* 0x000fe80000100800 */
[----:B------:R-:W4:Y:S01]  /*2f70*/  LDL.LU R91, [R1+0x90] ;  /* 0x00009000015b7983 */ /* 0x000f220000300800 */
[----:B------:R-:W-:Y:S01]  /*2f80*/  FADD.FTZ R107, -R188, R125 ;  /* 0x0000007dbc6b7221 */ /* 0x000fe20000010100 */
[-C--:B------:R-:W-:Y:S01]  /*2f90*/  FFMA.FTZ R192, R96, R169.reuse, R192 ;  /* 0x000000a960c07223 */ /* 0x080fe200000100c0 */
[----:B------:R-:W-:Y:S01]  /*2fa0*/  FFMA.FTZ R248, R92, R169, R248 ;  /* 0x000000a95cf87223 */ /* 0x000fe200000100f8 */
[-C--:B------:R-:W-:Y:S01]  /*2fb0*/  FFMA.FTZ R191, R97, R175.reuse, R191 ;  /* 0x000000af61bf7223 */ /* 0x080fe200000100bf */
[----:B------:R-:W-:Y:S01]  /*2fc0*/  FFMA.FTZ R247, R93, R175, R247 ;  /* 0x000000af5df77223 */ /* 0x000fe200000100f7 */
[----:B------:R-:W0:Y:S01]  /*2fd0*/  LDC.64 R96, c[0x0][0x2b8] ;  /* 0x0000ae00ff607b82 */ /* 0x000e220000000a00 */
[----:B------:R-:W-:Y:S01]  /*2fe0*/  FMUL.FTZ R107, R19, R107 ;  /* 0x0000006b136b7220 */ /* 0x000fe20000410000 */
[----:B------:R-:W-:-:S06]  /*2ff0*/  FFMA.FTZ R198, R110, R105, R198 ;  /* 0x000000696ec67223 */ /* 0x000fcc00000100c6 */
[----:B------:R-:W1:Y:S01]  /*3000*/  LDC.64 R92, c[0x0][0x2c0] ;  /* 0x0000b000ff5c7b82 */ /* 0x000e620000000a00 */
[----:B------:R-:W-:Y:S01]  /*3010*/  FFMA.FTZ R85, R129, R107, R85 ;  /* 0x0000006b81557223 */ /* 0x000fe20000010055 */
[----:B------:R-:W-:Y:S01]  /*3020*/  FADD.FTZ R110, -R188, R126 ;  /* 0x0000007ebc6e7221 */ /* 0x000fe20000010100 */
[----:B------:R-:W-:Y:S01]  /*3030*/  FADD.FTZ R83, R134, R83 ;  /* 0x0000005386537221 */ /* 0x000fe20000010000 */
[----:B------:R-:W-:Y:S01]  /*3040*/  FFMA.FTZ R205, R132, R106, R205 ;  /* 0x0000006a84cd7223 */ /* 0x000fe200000100cd */
[----:B------:R-:W-:Y:S01]  /*3050*/  FFMA.FTZ R193, R99, R183, R193 ;  /* 0x000000b763c17223 */ /* 0x000fe200000100c1 */
[----:B------:R-:W-:Y:S01]  /*3060*/  FFMA.FTZ R132, R89, R132, R76 ;  /* 0x0000008459847223 */ /* 0x000fe2000001004c */
[----:B------:R-:W-:Y:S01]  /*3070*/  FMUL.FTZ R110, R19, R110 ;  /* 0x0000006e136e7220 */ /* 0x000fe20000410000 */
[----:B------:R1:W-:Y:S01]  /*3080*/  STL [R1+0x70], R85 ;  /* 0x0000705501007387 */ /* 0x0003e20000100800 */
[----:B------:R-:W-:Y:S01]  /*3090*/  FMUL.FTZ R76, R88, R129 ;  /* 0x00000081584c7220 */ /* 0x000fe20000410000 */
[----:B------:R-:W-:-:S02]  /*30a0*/  FFMA.FTZ R194, R98, R179, R194 ;  /* 0x000000b362c27223 */ /* 0x000fc400000100c2 */
[----:B------:R-:W4:Y:S01]  /*30b0*/  LDL.LU R99, [R1+0x78] ;  /* 0x0000780001637983 */ /* 0x000f220000300800 */
[----:B------:R-:W-:-:S03]  /*30c0*/  FFMA.FTZ R249, R95, R183, R249 ;  /* 0x000000b75ff97223 */ /* 0x000fc600000100f9 */
[----:B------:R-:W4:Y:S01]  /*30d0*/  LDL R88, [R1+0xe8] ;  /* 0x0000e80001587983 */ /* 0x000f220000100800 */
[----:B------:R-:W-:-:S03]  /*30e0*/  FFMA.FTZ R250, R94, R179, R250 ;  /* 0x000000b35efa7223 */ /* 0x000fc600000100fa */
[----:B------:R-:W-:Y:S04]  /*30f0*/  STL [R1+0x3c], R83 ;  /* 0x00003c5301007387 */ /* 0x000fe80000100800 */
[----:B------:R-:W4:Y:S04]  /*3100*/  LDL.LU R98, [R1+0x44] ;  /* 0x0000440001627983 */ /* 0x000f280000300800 */
[----:B------:R-:W4:Y:S04]  /*3110*/  LDL R95, [R1+0xec] ;  /* 0x0000ec00015f7983 */ /* 0x000f280000100800 */
[----:B------:R-:W4:Y:S01]  /*3120*/  LDL.LU R94, [R1+0xa8] ;  /* 0x0000a800015e7983 */ /* 0x000f220000300800 */
[----:B------:R-:W-:-:S03]  /*3130*/  FFMA.FTZ R204, R133, R107, R204 ;  /* 0x0000006b85cc7223 */ /* 0x000fc600000100cc */
[----:B------:R-:W4:Y:S01]  /*3140*/  LDL.LU R89, [R1+0x84] ;  /* 0x0000840001597983 */ /* 0x000f220000300800 */
[----:B------:R-:W-:Y:S01]  /*3150*/  FFMA.FTZ R133, R87, R133, R76 ;  /* 0x0000008557857223 */ /* 0x000fe2000001004c */
[----:B------:R-:W-:Y:S01]  /*3160*/  FMUL.FTZ R76, R84, R130 ;  /* 0x00000082544c7220 */ /* 0x000fe20000410000 */
[C---:B------:R-:W-:Y:S01]  /*3170*/  SHF.L.U32 R124, R209.reuse, 0x4, RZ ;  /* 0x00000004d17c7819 */ /* 0x040fe200000006ff */
[----:B-1----:R-:W-:Y:S01]  /*3180*/  IMAD.WIDE.U32 R84, R209, 0x10, R92 ;  /* 0x00000010d1547825 */ /* 0x002fe200078e005c */
[----:B------:R-:W-:-:S03]  /*3190*/  SHF.R.U32.HI R119, RZ, 0x1c, R209 ;  /* 0x0000001cff777819 */ /* 0x000fc600000116d1 */
[C---:B--2---:R-:W-:Y:S01]  /*31a0*/  FADD.FTZ R81, R130.reuse, R81 ;  /* 0x0000005182517221 */ /* 0x044fe20000010000 */
[----:B---3--:R-:W-:-:S04]  /*31b0*/  FFMA.FTZ R77, R130, R110, R77 ;  /* 0x0000006e824d7223 */ /* 0x008fc8000001004d */
[----:B------:R-:W-:Y:S04]  /*31c0*/  STL [R1+0x94], R81 ;  /* 0x0000945101007387 */ /* 0x000fe80000100800 */
[----:B------:R-:W-:Y:S04]  /*31d0*/  STL [R1+0x7c], R77 ;  /* 0x00007c4d01007387 */ /* 0x000fe80000100800 */
[----:B------:R-:W2:Y:S01]  /*31e0*/  LDL R90, [R1+0xe0] ;  /* 0x0000e000015a7983 */ /* 0x000ea20000100800 */
[----:B----4-:R-:W-:Y:S01]  /*31f0*/  FADD.FTZ R80, R135, R80 ;  /* 0x0000005087507221 */ /* 0x010fe20000010000 */
[----:B------:R-:W-:-:S04]  /*3200*/  FADD.FTZ R91, R131, R91 ;  /* 0x0000005b835b7221 */ /* 0x000fc80000010000 */
[----:B------:R0:W-:Y:S04]  /*3210*/  STL [R1+0x38], R80 ;  /* 0x0000385001007387 */ /* 0x0001e80000100800 */
[----:B------:R1:W-:Y:S01]  /*3220*/  STL [R1+0x90], R91 ;  /* 0x0000905b01007387 */ /* 0x0003e20000100800 */
[C---:B------:R-:W-:Y:S01]  /*3230*/  FADD.FTZ R112, -R188.reuse, R127 ;  /* 0x0000007fbc707221 */ /* 0x040fe20000010100 */
[----:B------:R-:W-:Y:S01]  /*3240*/  FADD.FTZ R113, -R188, R136 ;  /* 0x00000088bc717221 */ /* 0x000fe20000010100 */
[----:B------:R-:W-:Y:S01]  /*3250*/  FMUL.FTZ R78, R78, R131 ;  /* 0x000000834e4e7220 */ /* 0x000fe20000410000 */
[C---:B------:R-:W-:Y:S01]  /*3260*/  IMAD.WIDE.U32 R92, R200.reuse, 0x10, R92 ;  /* 0x00000010c85c7825 */ /* 0x040fe200078e005c */
[----:B------:R-:W-:Y:S02]  /*3270*/  SHF.L.U32 R115, R200, 0x4, RZ ;  /* 0x00000004c8737819 */ /* 0x000fe400000006ff */
[----:B------:R-:W-:Y:S01]  /*3280*/  SHF.R.U32.HI R114, RZ, 0x1c, R200 ;  /* 0x0000001cff727819 */ /* 0x000fe200000116c8 */
[----:B0-----:R-:W-:-:S04]  /*3290*/  IMAD.WIDE.U32 R80, R209, 0x10, R96 ;  /* 0x00000010d1507825 */ /* 0x001fc800078e0060 */
[----:B------:R-:W-:Y:S01]  /*32a0*/  FFMA.FTZ R207, R134, R110, R207 ;  /* 0x0000006e86cf7223 */ /* 0x000fe200000100cf */
[----:B-1----:R-:W3:Y:S04]  /*32b0*/  LDL R91, [R1+0xe4] ;  /* 0x0000e400015b7983 */ /* 0x002ee80000100800 */
[----:B------:R-:W4:Y:S01]  /*32c0*/  LDL.LU R209, [R1+0x40] ;  /* 0x0000400001d17983 */ /* 0x000f220000300800 */
[C---:B------:R-:W-:Y:S01]  /*32d0*/  FMUL.FTZ R112, R19.reuse, R112 ;  /* 0x0000007013707220 */ /* 0x040fe20000410000 */
[----:B------:R-:W-:Y:S01]  /*32e0*/  FMUL.FTZ R113, R19, R113 ;  /* 0x0000007113717220 */ /* 0x000fe20000410000 */
[C---:B------:R-:W-:Y:S01]  /*32f0*/  FADD.FTZ R116, -R188.reuse, R137 ;  /* 0x00000089bc747221 */ /* 0x040fe20000010100 */
[----:B------:R-:W-:Y:S01]  /*3300*/  FADD.FTZ R117, -R188, R138 ;  /* 0x0000008abc757221 */ /* 0x000fe20000010100 */
[----:B------:R-:W3:Y:S01]  /*3310*/  LDG.E.128 R84, desc[UR4][R84.64] ;  /* 0x0000000454547981 */ /* 0x000ee2000c1e1d00 */
[----:B------:R-:W-:-:S05]  /*3320*/  FFMA.FTZ R99, R131, R112, R99 ;  /* 0x0000007083637223 */ /* 0x000fca0000010063 */
[----:B------:R-:W-:Y:S01]  /*3330*/  STL [R1+0x78], R99 ;  /* 0x0000786301007387 */ /* 0x000fe20000100800 */
[----:B------:R-:W-:Y:S01]  /*3340*/  FMUL.FTZ R88, R88, R140 ;  /* 0x0000008c58587220 */ /* 0x000fe20000410000 */
[----:B------:R-:W-:Y:S01]  /*3350*/  FADD.FTZ R98, R144, R98 ;  /* 0x0000006290627221 */ /* 0x000fe20000010000 */
[----:B------:R-:W-:-:S04]  /*3360*/  FADD.FTZ R94, R140, R94 ;  /* 0x0000005e8c5e7221 */ /* 0x000fc80000010000 */
[----:B------:R0:W-:Y:S01]  /*3370*/  STL [R1+0x44], R98 ;  /* 0x0000446201007387 */ /* 0x0001e20000100800 */
[----:B------:R-:W-:-:S03]  /*3380*/  FFMA.FTZ R89, R140, R113, R89 ;  /* 0x000000718c597223 */ /* 0x000fc60000010059 */
[----:B------:R-:W-:Y:S04]  /*3390*/  STL [R1+0xa8], R94 ;  /* 0x0000a85e01007387 */ /* 0x000fe80000100800 */
[----:B------:R-:W3:Y:S01]  /*33a0*/  LDL.LU R140, [R1+0x80] ;  /* 0x00008000018c7983 */ /* 0x000ee20000300800 */
[----:B------:R-:W-:-:S03]  /*33b0*/  IMAD.WIDE.U32 R96, R200, 0x10, R96 ;  /* 0x00000010c8607825 */ /* 0x000fc600078e0060 */
[----:B------:R1:W-:Y:S04]  /*33c0*/  STL [R1+0x84], R89 ;  /* 0x0000845901007387 */ /* 0x0003e80000100800 */
[----:B------:R-:W3:Y:S04]  /*33d0*/  LDL.LU R136, [R1+0xac] ;  /* 0x0000ac0001887983 */ /* 0x000ee80000300800 */
[----:B------:R-:W3:Y:S04]  /*33e0*/  LDL R118, [R1+0xd8] ;  /* 0x0000d80001767983 */ /* 0x000ee80000100800 */
[----:B------:R-:W3:Y:S04]  /*33f0*/  LDL.LU R131, [R1+0x6c] ;  /* 0x00006c0001837983 */ /* 0x000ee80000300800 */
[----:B------:R-:W3:Y:S04]  /*3400*/  LDL R200, [R1+0xdc] ;  /* 0x0000dc0001c87983 */ /* 0x000ee80000100800 */
[----:B------:R-:W3:Y:S04]  /*3410*/  LDL R125, [R1+0xd0] ;  /* 0x0000d000017d7983 */ /* 0x000ee80000100800 */
[----:B------:R-:W3:Y:S01]  /*3420*/  LDL.LU R130, [R1+0x9c] ;  /* 0x00009c0001827983 */ /* 0x000ee20000300800 */
[----:B----4-:R-:W-:Y:S01]  /*3430*/  FADD.FTZ R209, R145, R209 ;  /* 0x000000d191d17221 */ /* 0x010fe20000010000 */
[----:B------:R-:W-:Y:S01]  /*3440*/  FFMA.FTZ R134, R82, R134, R76 ;  /* 0x0000008652867223 */ /* 0x000fe2000001004c */
[----:B------:R-:W-:Y:S01]  /*3450*/  FMUL.FTZ R116, R19, R116 ;  /* 0x0000007413747220 */ /* 0x000fe20000410000 */
[----:B------:R-:W-:Y:S01]  /*3460*/  FFMA.FTZ R206, R135, R112, R206 ;  /* 0x0000007087ce7223 */ /* 0x000fe200000100ce */
[----:B------:R-:W-:Y:S01]  /*3470*/  FMUL.FTZ R117, R19, R117 ;  /* 0x0000007513757220 */ /* 0x000fe20000410000 */
[----:B------:R4:W-:Y:S04]  /*3480*/  STL [R1+0x40], R209 ;  /* 0x000040d101007387 */ /* 0x0009e80000100800 */
[----:B------:R-:W4:Y:S01]  /*3490*/  LDL.LU R129, [R1+0xa0] ;  /* 0x0000a00001817983 */ /* 0x000f220000300800 */
[----:B------:R-:W-:Y:S01]  /*34a0*/  IADD3 R76, P3, R124, UR10, RZ ;  /* 0x0000000a7c4c7c10 */ /* 0x000fe2000ff7e0ff */
[----:B------:R-:W-:-:S02]  /*34b0*/  FFMA.FTZ R135, R79, R135, R78 ;  /* 0x000000874f877223 */ /* 0x000fc4000001004e */
[----:B------:R-:W4:Y:S01]  /*34c0*/  LDL.LU R128, [R1+0x68] ;  /* 0x0000680001807983 */ /* 0x000f220000300800 */
[----:B------:R-:W-:-:S03]  /*34d0*/  IADD3.X R77, R119, UR11, RZ, P3, !PT ;  /* 0x0000000b774d7c10 */ /* 0x000fc60009ffe4ff */
[----:B------:R-:W4:Y:S01]  /*34e0*/  LDL.LU R127, [R1+0x98] ;  /* 0x00009800017f7983 */ /* 0x000f220000300800 */
[----:B------:R-:W-:-:S03]  /*34f0*/  FFMA.FTZ R212, R146, R117, R212 ;  /* 0x0000007592d47223 */ /* 0x000fc600000100d4 */
[----:B------:R-:W4:Y:S04]  /*3500*/  LDL.LU R126, [R1+0xa4] ;  /* 0x0000a400017e7983 */ /* 0x000f280000300800 */
[----:B------:R-:W4:Y:S04]  /*3510*/  LDG.E.128 R76, desc[UR4][R76.64] ;  /* 0x000000044c4c7981 */ /* 0x000f28000c1e1d00 */
[----:B------:R-:W4:Y:S01]  /*3520*/  LDL R137, [R1+0xd4] ;  /* 0x0000d40001897983 */ /* 0x000f220000100800 */
[----:B--2---:R-:W-:-:S03]  /*3530*/  FMUL.FTZ R90, R90, R141 ;  /* 0x0000008d5a5a7220 */ /* 0x004fc60000410000 */
[----:B------:R-:W2:Y:S01]  /*3540*/  LDG.E.128 R80, desc[UR4][R80.64] ;  /* 0x0000000450507981 */ /* 0x000ea2000c1e1d00 */
[----:B---3--:R-:W-:Y:S01]  /*3550*/  FFMA.FTZ R140, R141, R116, R140 ;  /* 0x000000748d8c7223 */ /* 0x008fe2000001008c */
[----:B------:R-:W-:Y:S01]  /*3560*/  FADD.FTZ R228, R84, R228 ;  /* 0x000000e454e47221 */ /* 0x000fe20000010000 */
[----:B------:R-:W-:Y:S01]  /*3570*/  FADD.FTZ R227, R85, R227 ;  /* 0x000000e355e37221 */ /* 0x000fe20000010000 */
[----:B------:R-:W-:Y:S01]  /*3580*/  FFMA.FTZ R210, R144, R113, R210 ;  /* 0x0000007190d27223 */ /* 0x000fe200000100d2 */
[----:B0-----:R-:W3:Y:S01]  /*3590*/  LDG.E.128 R96, desc[UR4][R96.64] ;  /* 0x0000000460607981 */ /* 0x001ee2000c1e1d00 */
[----:B------:R-:W-:Y:S01]  /*35a0*/  FADD.FTZ R136, R141, R136 ;  /* 0x000000888d887221 */ /* 0x000fe20000010000 */
[----:B------:R-:W-:-:S04]  /*35b0*/  FMUL.FTZ R118, R118, R142 ;  /* 0x0000008e76767220 */ /* 0x000fc80000410000 */
[----:B------:R0:W-:Y:S01]  /*35c0*/  STL [R1+0xac], R136 ;  /* 0x0000ac8801007387 */ /* 0x0001e20000100800 */
[----:B------:R-:W-:-:S03]  /*35d0*/  FADD.FTZ R131, R146, R131 ;  /* 0x0000008392837221 */ /* 0x000fc60000010000 */
[----:B------:R0:W-:Y:S01]  /*35e0*/  STL [R1+0x80], R140 ;  /* 0x0000808c01007387 */ /* 0x0001e20000100800 */
[----:B------:R-:W-:-:S03]  /*35f0*/  FFMA.FTZ R146, R200, R146, R118 ;  /* 0x00000092c8927223 */ /* 0x000fc60000010076 */
[----:B------:R-:W2:Y:S04]  /*3600*/  LDL R200, [R1+0x1a8] ;  /* 0x0001a80001c87983 */ /* 0x000ea80000100800 */
[----:B------:R0:W-:Y:S01]  /*3610*/  STL [R1+0x6c], R131 ;  /* 0x00006c8301007387 */ /* 0x0001e20000100800 */
[C---:B------:R-:W-:Y:S01]  /*3620*/  FFMA.FTZ R130, R142.reuse, R117, R130 ;  /* 0x000000758e827223 */ /* 0x040fe20000010082 */
[----:B----4-:R-:W-:Y:S02]  /*3630*/  FADD.FTZ R129, R142, R129 ;  /* 0x000000818e817221 */ /* 0x010fe40000010000 */
[----:B------:R-:W4:Y:S04]  /*3640*/  LDL R142, [R1+0x1ac] ;  /* 0x0001ac00018e7983 */ /* 0x000f280000100800 */
[----:B------:R0:W-:Y:S04]  /*3650*/  STL [R1+0xa0], R129 ;  /* 0x0000a08101007387 */ /* 0x0001e80000100800 */
[----:B------:R0:W-:Y:S04]  /*3660*/  STL [R1+0x9c], R130 ;  /* 0x00009c8201007387 */ /* 0x0001e80000100800 */
[----:B------:R-:W3:Y:S01]  /*3670*/  LDL R141, [R1+0x1a0] ;  /* 0x0001a000018d7983 */ /* 0x000ee20000100800 */
[----:B------:R-:W-:Y:S01]  /*3680*/  FADD.FTZ R118, -R188, R139 ;  /* 0x0000008bbc767221 */ /* 0x000fe20000010100 */
[----:B------:R-:W-:-:S02]  /*3690*/  FMUL.FTZ R125, R125, R143 ;  /* 0x0000008f7d7d7220 */ /* 0x000fc40000410000 */
[----:B------:R-:W4:Y:S01]  /*36a0*/  LDL R139, [R1+0x1a4] ;  /* 0x0001a400018b7983 */ /* 0x000f220000100800 */
[----:B------:R-:W-:Y:S01]  /*36b0*/  FMUL.FTZ R118, R19, R118 ;  /* 0x0000007613767220 */ /* 0x000fe20000410000 */
[C---:B------:R-:W-:Y:S02]  /*36c0*/  FADD.FTZ R128, R147.reuse, R128 ;  /* 0x0000008093807221 */ /* 0x040fe40000010000 */
[----:B------:R-:W4:Y:S01]  /*36d0*/  LDL R138, [R1+0x198] ;  /* 0x00019800018a7983 */ /* 0x000f220000100800 */
[-C--:B------:R-:W-:Y:S01]  /*36e0*/  FFMA.FTZ R211, R147, R118.reuse, R211 ;  /* 0x0000007693d37223 */ /* 0x080fe200000100d3 */
[----:B------:R-:W-:Y:S01]  /*36f0*/  FADD.FTZ R126, R143, R126 ;  /* 0x0000007e8f7e7221 */ /* 0x000fe20000010000 */
[----:B------:R-:W-:Y:S01]  /*3700*/  FFMA.FTZ R147, R137, R147, R125 ;  /* 0x0000009389937223 */ /* 0x000fe2000001007d */
[--C-:B------:R-:W-:Y:S01]  /*3710*/  FADD.FTZ R76, R76, -R188.reuse ;  /* 0x800000bc4c4c7221 */ /* 0x100fe20000010000 */
[----:B------:R-:W-:Y:S01]  /*3720*/  FFMA.FTZ R127, R143, R118, R127 ;  /* 0x000000768f7f7223 */ /* 0x000fe2000001007f */
[----:B------:R-:W4:Y:S01]  /*3730*/  LDL R137, [R1+0x19c] ;  /* 0x00019c0001897983 */ /* 0x000f220000100800 */
[----:B------:R-:W-:Y:S01]  /*3740*/  FADD.FTZ R77, R77, -R188 ;  /* 0x800000bc4d4d7221 */ /* 0x000fe20000010000 */
[----:B------:R-:W-:-:S02]  /*3750*/  FMUL.FTZ R76, R19, R76 ;  /* 0x0000004c134c7220 */ /* 0x000fc40000410000 */
[----:B------:R0:W-:Y:S01]  /*3760*/  STL [R1+0x68], R128 ;  /* 0x0000688001007387 */ /* 0x0001e20000100800 */
[----:B------:R-:W-:-:S03]  /*3770*/  FMUL.FTZ R77, R19, R77 ;  /* 0x0000004d134d7220 */ /* 0x000fc60000410000 */
[----:B------:R0:W-:Y:S01]  /*3780*/  STL [R1+0xa4], R126 ;  /* 0x0000a47e01007387 */ /* 0x0001e20000100800 */
[----:B------:R-:W-:-:S03]  /*3790*/  FFMA.FTZ R224, R84, R76, R224 ;  /* 0x0000004c54e07223 */ /* 0x000fc600000100e0 */
[----:B------:R0:W-:Y:S01]  /*37a0*/  STL [R1+0x98], R127 ;  /* 0x0000987f01007387 */ /* 0x0001e20000100800 */
[----:B------:R-:W-:-:S03]  /*37b0*/  FFMA.FTZ R223, R85, R77, R223 ;  /* 0x0000004d55df7223 */ /* 0x000fc600000100df */
[----:B------:R-:W4:Y:S01]  /*37c0*/  LDL R143, [R1+0x190] ;  /* 0x00019000018f7983 */ /* 0x000f220000100800 */
[----:B--2---:R-:W-:Y:S01]  /*37d0*/  FMUL.FTZ R125, R200, R84 ;  /* 0x00000054c87d7220 */ /* 0x004fe20000410000 */
[----:B---3--:R-:W-:Y:S02]  /*37e0*/  FMUL.FTZ R84, R141, R85 ;  /* 0x000000558d547220 */ /* 0x008fe40000410000 */
[----:B------:R-:W2:Y:S01]  /*37f0*/  LDL R85, [R1+0x194] ;  /* 0x0001940001557983 */ /* 0x000ea20000100800 */
[----:B------:R-:W-:Y:S01]  /*3800*/  FFMA.FTZ R144, R95, R144, R88 ;  /* 0x000000905f907223 */ /* 0x000fe20000010058 */
[----:B------:R-:W-:Y:S01]  /*3810*/  IADD3 R88, P3, R115, UR10, RZ ;  /* 0x0000000a73587c10 */ /* 0x000fe2000ff7e0ff */
[----:B------:R-:W-:Y:S01]  /*3820*/  FFMA.FTZ R208, R145, R116, R208 ;  /* 0x0000007491d07223 */ /* 0x000fe200000100d0 */
[C---:B------:R-:W-:Y:S01]  /*3830*/  FADD.FTZ R214, R80.reuse, R214 ;  /* 0x000000d650d67221 */ /* 0x040fe20000010000 */
[----:B------:R-:W-:Y:S01]  /*3840*/  FFMA.FTZ R21, R80, R76, R21 ;  /* 0x0000004c50157223 */ /* 0x000fe20000010015 */
[----:B-1----:R-:W-:Y:S01]  /*3850*/  IADD3.X R89, R114, UR11, RZ, P3, !PT ;  /* 0x0000000b72597c10 */ /* 0x002fe20009ffe4ff */
[----:B------:R-:W-:Y:S01]  /*3860*/  FFMA.FTZ R145, R91, R145, R90 ;  /* 0x000000915b917223 */ /* 0x000fe2000001005a */
[----:B----4-:R-:W-:Y:S01]  /*3870*/  FFMA.FTZ R80, R142, R80, R125 ;  /* 0x000000508e507223 */ /* 0x010fe2000001007d */
[----:B------:R-:W3:Y:S04]  /*3880*/  LDG.E.128 R92, desc[UR4][R92.64] ;  /* 0x000000045c5c7981 */ /* 0x000ee8000c1e1d00 */
[----:B------:R-:W4:Y:S01]  /*3890*/  LDG.E.128 R88, desc[UR4][R88.64] ;  /* 0x0000000458587981 */ /* 0x000f22000c1e1d00 */
[----:B------:R-:W-:-:S03]  /*38a0*/  FADD.FTZ R78, R78, -R188 ;  /* 0x800000bc4e4e7221 */ /* 0x000fc60000010000 */
[----:B------:R-:W3:Y:S01]  /*38b0*/  LDL R142, [R1+0xc8] ;  /* 0x0000c800018e7983 */ /* 0x000ee20000100800 */
[C---:B------:R-:W-:Y:S01]  /*38c0*/  FADD.FTZ R213, R81.reuse, R213 ;  /* 0x000000d551d57221 */ /* 0x040fe20000010000 */
[----:B------:R-:W-:Y:S01]  /*38d0*/  FFMA.FTZ R20, R81, R77, R20 ;  /* 0x0000004d51147223 */ /* 0x000fe20000010014 */
[----:B------:R-:W-:Y:S01]  /*38e0*/  FFMA.FTZ R81, R139, R81, R84 ;  /* 0x000000518b517223 */ /* 0x000fe20000010054 */
[----:B------:R-:W-:Y:S01]  /*38f0*/  FMUL.FTZ R78, R19, R78 ;  /* 0x0000004e134e7220 */ /* 0x000fe20000410000 */
[----:B------:R-:W3:Y:S01]  /*3900*/  LDL R141, [R1+0xcc] ;  /* 0x0000cc00018d7983 */ /* 0x000ee20000100800 */
[----:B------:R-:W-:-:S03]  /*3910*/  FMUL.FTZ R84, R138, R86 ;  /* 0x000000568a547220 */ /* 0x000fc60000410000 */
[----:B------:R-:W3:Y:S01]  /*3920*/  LDL R139, [R1+0xc0] ;  /* 0x0000c000018b7983 */ /* 0x000ee20000100800 */
[C---:B------:R-:W-:Y:S01]  /*3930*/  FADD.FTZ R216, R82.reuse, R216 ;  /* 0x000000d852d87221 */ /* 0x040fe20000010000 */
[----:B------:R-:W-:Y:S01]  /*3940*/  FFMA.FTZ R23, R82, R78, R23 ;  /* 0x0000004e52177223 */ /* 0x000fe20000010017 */
[----:B------:R-:W-:Y:S01]  /*3950*/  FFMA.FTZ R82, R137, R82, R84 ;  /* 0x0000005289527223 */ /* 0x000fe20000010054 */
[----:B------:R-:W3:Y:S01]  /*3960*/  LDL R138, [R1+0xc4] ;  /* 0x0000c400018a7983 */ /* 0x000ee20000100800 */
[----:B------:R-:W-:-:S03]  /*3970*/  FADD.FTZ R79, R79, -R188 ;  /* 0x800000bc4f4f7221 */ /* 0x000fc60000010000 */
[----:B------:R-:W3:Y:S01]  /*3980*/  LDL R137, [R1+0xb8] ;  /* 0x0000b80001897983 */ /* 0x000ee20000100800 */
[----:B------:R-:W-:Y:S01]  /*3990*/  FMUL.FTZ R79, R19, R79 ;  /* 0x0000004f134f7220 */ /* 0x000fe20000410000 */
[C---:B------:R-:W-:Y:S01]  /*39a0*/  FADD.FTZ R230, R86.reuse, R230 ;  /* 0x000000e656e67221 */ /* 0x040fe20000010000 */
[----:B------:R-:W-:Y:S01]  /*39b0*/  FFMA.FTZ R226, R86, R78, R226 ;  /* 0x0000004e56e27223 */ /* 0x000fe200000100e2 */
[----:B------:R-:W3:Y:S01]  /*39c0*/  LDL R125, [R1+0xbc] ;  /* 0x0000bc00017d7983 */ /* 0x000ee20000100800 */
[----:B------:R-:W-:Y:S01]  /*39d0*/  FMUL.FTZ R84, R143, R87 ;  /* 0x000000578f547220 */ /* 0x000fe20000410000 */
[C---:B------:R-:W-:Y:S02]  /*39e0*/  FADD.FTZ R215, R83.reuse, R215 ;  /* 0x000000d753d77221 */ /* 0x040fe40000010000 */
[----:B------:R-:W3:Y:S01]  /*39f0*/  LDL R86, [R1+0xb0] ;  /* 0x0000b00001567983 */ /* 0x000ee20000100800 */
[----:B------:R-:W-:Y:S01]  /*3a00*/  FFMA.FTZ R22, R83, R79, R22 ;  /* 0x0000004f53167223 */ /* 0x000fe20000010016 */
[----:B--2---:R-:W-:-:S02]  /*3a10*/  FFMA.FTZ R83, R85, R83, R84 ;  /* 0x0000005355537223 */ /* 0x004fc40000010054 */
[----:B------:R-:W2:Y:S01]  /*3a20*/  LDL R85, [R1+0xb4] ;  /* 0x0000b40001557983 */ /* 0x000ea20000100800 */
[----:B------:R-:W-:Y:S01]  /*3a30*/  FADD.FTZ R33, R96, R33 ;  /* 0x0000002160217221 */ /* 0x000fe20000010000 */
[C---:B----4-:R-:W-:Y:S01]  /*3a40*/  FADD.FTZ R88, -R188.reuse, R88 ;  /* 0x00000058bc587221 */ /* 0x050fe20000010100 */
[----:B------:R-:W-:-:S03]  /*3a50*/  FADD.FTZ R89, -R188, R89 ;  /* 0x00000059bc597221 */ /* 0x000fc60000010100 */
[C---:B------:R-:W-:Y:S01]  /*3a60*/  FMUL.FTZ R88, R19.reuse, R88 ;  /* 0x0000005813587220 */ /* 0x040fe20000410000 */
[----:B---3--:R-:W-:Y:S01]  /*3a70*/  FMUL.FTZ R84, R142, R92 ;  /* 0x0000005c8e547220 */ /* 0x008fe20000410000 */
[----:B------:R-:W-:Y:S02]  /*3a80*/  FMUL.FTZ R89, R19, R89 ;  /* 0x0000005913597220 */ /* 0x000fe40000410000 */
[----:B------:R-:W-:Y:S01]  /*3a90*/  FFMA.FTZ R29, R96, R88, R29 ;  /* 0x00000058601d7223 */ /* 0x000fe2000001001d */
[----:B------:R-:W-:Y:S01]  /*3aa0*/  FFMA.FTZ R96, R141, R96, R84 ;  /* 0x000000608d607223 */ /* 0x000fe20000010054 */
[----:B------:R-:W-:Y:S01]  /*3ab0*/  FADD.FTZ R90, -R188, R90 ;  /* 0x0000005abc5a7221 */ /* 0x000fe20000010100 */
[----:B------:R-:W-:Y:S01]  /*3ac0*/  FMUL.FTZ R84, R139, R93 ;  /* 0x0000005d8b547220 */ /* 0x000fe20000410000 */
[C---:B------:R-:W-:Y:S01]  /*3ad0*/  FADD.FTZ R32, R97.reuse, R32 ;  /* 0x0000002061207221 */ /* 0x040fe20000010000 */
[----:B------:R-:W-:Y:S01]  /*3ae0*/  FFMA.FTZ R28, R97, R89, R28 ;  /* 0x00000059611c7223 */ /* 0x000fe2000001001c */
[----:B------:R-:W-:Y:S01]  /*3af0*/  FMUL.FTZ R90, R19, R90 ;  /* 0x0000005a135a7220 */ /* 0x000fe20000410000 */
[----:B------:R-:W-:Y:S01]  /*3b00*/  FFMA.FTZ R97, R138, R97, R84 ;  /* 0x000000618a617223 */ /* 0x000fe20000010054 */
[----:B------:R-:W-:Y:S01]  /*3b10*/  FADD.FTZ R91, -R188, R91 ;  /* 0x0000005bbc5b7221 */ /* 0x000fe20000010100 */
[----:B------:R-:W-:Y:S01]  /*3b20*/  FMUL.FTZ R84, R137, R94 ;  /* 0x0000005e89547220 */ /* 0x000fe20000410000 */
[C---:B------:R-:W-:Y:S01]  /*3b30*/  FADD.FTZ R35, R98.reuse, R35 ;  /* 0x0000002362237221 */ /* 0x040fe20000010000 */
[----:B------:R-:W-:Y:S01]  /*3b40*/  FFMA.FTZ R31, R98, R90, R31 ;  /* 0x0000005a621f7223 */ /* 0x000fe2000001001f */
[----:B------:R-:W-:Y:S01]  /*3b50*/  FMUL.FTZ R91, R19, R91 ;  /* 0x0000005b135b7220 */ /* 0x000fe20000410000 */
[----:B------:R-:W-:Y:S01]  /*3b60*/  FFMA.FTZ R98, R125, R98, R84 ;  /* 0x000000627d627223 */ /* 0x000fe20000010054 */
[C---:B------:R-:W-:Y:S01]  /*3b70*/  FADD.FTZ R34, R99.reuse, R34 ;  /* 0x0000002263227221 */ /* 0x040fe20000010000 */
[----:B------:R-:W-:Y:S01]  /*3b80*/  FMUL.FTZ R84, R86, R95 ;  /* 0x0000005f56547220 */ /* 0x000fe20000410000 */
[----:B------:R-:W-:Y:S01]  /*3b90*/  FFMA.FTZ R30, R99, R91, R30 ;  /* 0x0000005b631e7223 */ /* 0x000fe2000001001e */
        /* <DEDUP_REMOVED lines=11> */
[----:B--2---:R-:W-:Y:S01]  /*3c50*/  FFMA.FTZ R99, R85, R99, R84 ;  /* 0x0000006355637223 */ /* 0x004fe20000010054 */
        /* <DEDUP_REMOVED lines=83> */
.L_x_3077:
[----:B------:R-:W-:Y:S01]  /*4190*/  FADD.FTZ R86, R84, R86 ;  /* 0x0000005654567221 */ /* 0x000fe20000010000 */
[----:B0-----:R-:W-:Y:S01]  /*41a0*/  FADD.FTZ R87, R85, R87 ;  /* 0x0000005755577221 */ /* 0x001fe20000010000 */
[----:B------:R-:W-:Y:S02]  /*41b0*/  ISETP.NE.U32.AND P3, PT, RZ, UR14, PT ;  /* 0x0000000eff007c0c */ /* 0x000fe4000bf65070 */
[----:B------:R-:W-:Y:S01]  /*41c0*/  FMUL.FTZ R86, R86, UR9 ;  /* 0x0000000956567c20 */ /* 0x000fe20008410000 */
[----:B------:R-:W-:Y:S01]  /*41d0*/  ISETP.NE.U32.AND P5, PT, R170, RZ, PT ;  /* 0x000000ffaa00720c */ /* 0x000fe20003fa5070 */
[----:B------:R-:W-:Y:S01]  /*41e0*/  FMUL.FTZ R93, R87, UR9 ;  /* 0x00000009575d7c20 */ /* 0x000fe20008410000 */
[----:B------:R-:W-:Y:S02]  /*41f0*/  ISETP.NE.AND.EX P3, PT, RZ, UR15, PT, P3 ;  /* 0x0000000fff007c0c */ /* 0x000fe4000bf65330 */
[----:B------:R-:W-:Y:S02]  /*4200*/  FSEL R92, R86, RZ, !P2 ;  /* 0x000000ff565c7208 */ /* 0x000fe40005000000 */
[----:B------:R-:W-:-:S02]  /*4210*/  ISETP.NE.AND.EX P5, PT, R171, RZ, PT, P5 ;  /* 0x000000ffab00720c */ /* 0x000fc40003fa5350 */
[----:B------:R-:W-:Y:S01]  /*4220*/  ISETP.NE.U32.AND P4, PT, RZ, UR14, PT ;  /* 0x0000000eff007c0c */ /* 0x000fe2000bf85070 */
        /* <DEDUP_REMOVED lines=12> */
[----:B-----5:R-:W-:Y:S01]  /*42f0*/  LOP3.LUT P2, RZ, R178, 0xff, RZ, 0xc0, !PT ;  /* 0x000000ffb2ff7812 */ /* 0x020fe2000784c0ff */
        /* <DEDUP_REMOVED lines=13> */
.L_x_3058:
[----:B0-----:R-:W-:Y:S01]  /*43d0*/  IADD3 R80, P6, R124, UR18, RZ ;  /* 0x000000127c507c10 */ /* 0x001fe2000ffde0ff */
[----:B------:R-:W-:Y:S01]  /*43e0*/  FMUL.FTZ R84, R84, UR16 ;  /* 0x0000001054547c20 */ /* 0x000fe20008410000 */
[----:B------:R-:W-:Y:S01]  /*43f0*/  FMUL.FTZ R85, R85, UR16 ;  /* 0x0000001055557c20 */ /* 0x000fe20008410000 */
[----:B------:R-:W-:Y:S01]  /*4400*/  FMUL.FTZ R83, R83, UR16 ;  /* 0x0000001053537c20 */ /* 0x000fe20008410000 */
[----:B------:R-:W-:Y:S01]  /*4410*/  IADD3.X R81, R119, UR19, RZ, P6, !PT ;  /* 0x0000001377517c10 */ /* 0x000fe2000b7fe4ff */
[----:B------:R-:W-:Y:S01]  /*4420*/  FMUL.FTZ R82, R82, UR16 ;  /* 0x0000001052527c20 */ /* 0x000fe20008410000 */
[----:B------:R-:W-:Y:S01]  /*4430*/  LOP3.LUT P6, RZ, R178, 0xff00, RZ, 0xc0, !PT ;  /* 0x0000ff00b2ff7812 */ /* 0x000fe200078cc0ff */
[-CC-:B------:R-:W-:Y:S01]  /*4440*/  FFMA.FTZ R168, R168, R93.reuse, R92.reuse ;  /* 0x0000005da8a87223 */ /* 0x180fe2000001005c */
[----:B------:R-:W-:Y:S01]  /*4450*/  SEL R76, R84, RZ, P2 ;  /* 0x000000ff544c7207 */ /* 0x000fe20001000000 */
[-CC-:B------:R-:W-:Y:S01]  /*4460*/  FFMA.FTZ R174, R174, R93.reuse, R92.reuse ;  /* 0x0000005daeae7223 */ /* 0x180fe2000001005c */
[----:B------:R-:W-:Y:S01]  /*4470*/  SEL R77, R85, RZ, P6 ;  /* 0x000000ff554d7207 */ /* 0x000fe20003000000 */
[----:B------:R-:W-:Y:S01]  /*4480*/  FFMA.FTZ R184, R184, R93, R92 ;  /* 0x0000005db8b87223 */ /* 0x000fe2000001005c */
[C---:B------:R-:W-:Y:S01]  /*4490*/  LOP3.LUT P2, RZ, R178.reuse, 0xff0000, RZ, 0xc0, !PT ;  /* 0x00ff0000b2ff7812 */ /* 0x040fe2000784c0ff */
[----:B------:R-:W-:Y:S01]  /*44a0*/  FADD.FTZ R168, R173, -R168 ;  /* 0x800000a8ada87221 */ /* 0x000fe20000010000 */
[----:B------:R-:W-:Y:S01]  /*44b0*/  LOP3.LUT P6, RZ, R178, 0xff000000, RZ, 0xc0, !PT ;  /* 0xff000000b2ff7812 */ /* 0x000fe200078cc0ff */
[----:B------:R-:W-:Y:S01]  /*44c0*/  FADD.FTZ R174, R177, -R174 ;  /* 0x800000aeb1ae7221 */ /* 0x000fe20000010000 */
[----:B------:R-:W-:Y:S01]  /*44d0*/  SEL R78, R82, RZ, P2 ;  /* 0x000000ff524e7207 */ /* 0x000fe20001000000 */
[----:B------:R-:W-:Y:S01]  /*44e0*/  FADD.FTZ R184, R186, -R184 ;  /* 0x800000b8bab87221 */ /* 0x000fe20000010000 */
[----:B------:R-:W-:-:S02]  /*44f0*/  SEL R79, R83, RZ, P6 ;  /* 0x000000ff534f7207 */ /* 0x000fc40003000000 */
[C---:B------:R-:W-:Y:S02]  /*4500*/  LOP3.LUT P2, RZ, R18.reuse, 0xff000000, RZ, 0xc0, !PT ;  /* 0xff00000012ff7812 */ /* 0x040fe4000784c0ff */
[----:B------:R-:W-:Y:S01]  /*4510*/  LOP3.LUT P6, RZ, R18, 0xff0000, RZ, 0xc0, !PT ;  /* 0x00ff000012ff7812 */ /* 0x000fe200078cc0ff */
[----:B------:R0:W-:Y:S02]  /*4520*/  STG.E.128 desc[UR4][R80.64], R76 ;  /* 0x0000004c50007986 */ /* 0x0001e4000c101d04 */
[----:B0-----:R-:W-:Y:S01]  /*4530*/  SEL R79, R83, RZ, P2 ;  /* 0x000000ff534f7207 */ /* 0x001fe20001000000 */
[----:B------:R-:W-:Y:S01]  /*4540*/  FFMA.FTZ R83, R180, R93, R92 ;  /* 0x0000005db4537223 */ /* 0x000fe2000001005c */
[----:B------:R-:W-:Y:S02]  /*4550*/  LOP3.LUT P2, RZ, R18, 0xff00, RZ, 0xc0, !PT ;  /* 0x0000ff0012ff7812 */ /* 0x000fe4000784c0ff */
[----:B------:R-:W-:Y:S01]  /*4560*/  SEL R78, R82, RZ, P6 ;  /* 0x000000ff524e7207 */ /* 0x000fe20003000000 */
[----:B------:R-:W-:Y:S01]  /*4570*/  FADD.FTZ R83, R182, -R83 ;  /* 0x80000053b6537221 */ /* 0x000fe20000010000 */
[----:B------:R-:W-:Y:S01]  /*4580*/  LOP3.LUT P6, RZ, R18, 0xff, RZ, 0xc0, !PT ;  /* 0x000000ff12ff7812 */ /* 0x000fe200078cc0ff */
[----:B------:R-:W-:Y:S01]  /*4590*/  FMUL.FTZ R82, R19, R168 ;  /* 0x000000a813527220 */ /* 0x000fe20000410000 */
[----:B------:R-:W-:Y:S01]  /*45a0*/  SEL R77, R85, RZ, P2 ;  /* 0x000000ff554d7207 */ /* 0x000fe20001000000 */
[C---:B------:R-:W-:Y:S01]  /*45b0*/  FMUL.FTZ R83, R19.reuse, R83 ;  /* 0x0000005313537220 */ /* 0x040fe20000410000 */
[----:B------:R-:W-:Y:S01]  /*45c0*/  ISETP.NE.U32.AND P2, PT, R164, RZ, PT ;  /* 0x000000ffa400720c */ /* 0x000fe20003f45070 */
[C---:B------:R-:W-:Y:S01]  /*45d0*/  FMUL.FTZ R85, R19.reuse, R184 ;  /* 0x000000b813557220 */ /* 0x040fe20000410000 */
[----:B------:R-:W-:Y:S01]  /*45e0*/  SEL R76, R84, RZ, P6 ;  /* 0x000000ff544c7207 */ /* 0x000fe20003000000 */
[----:B------:R-:W-:Y:S01]  /*45f0*/  FMUL.FTZ R84, R19, R174 ;  /* 0x000000ae13547220 */ /* 0x000fe20000410000 */
[----:B------:R-:W-:Y:S01]  /*4600*/  @P1 IADD3 R80, P6, R124, R164, RZ ;  /* 0x000000a47c501210 */ /* 0x000fe20007fde0ff */
[----:B------:R-:W-:Y:S01]  /*4610*/  @P5 FADD.FTZ R82, R40, R82 ;  /* 0x0000005228525221 */ /* 0x000fe20000010000 */
[----:B------:R-:W-:Y:S01]  /*4620*/  ISETP.NE.AND.EX P2, PT, R165, RZ, PT, P2 ;  /* 0x000000ffa500720c */ /* 0x000fe20003f45320 */
[----:B------:R-:W-:Y:S01]  /*4630*/  @P5 FADD.FTZ R84, R41, R84 ;  /* 0x0000005429545221 */ /* 0x000fe20000010000 */
[----:B------:R-:W-:Y:S01]  /*4640*/  @P1 IADD3.X R81, R119, R165, RZ, P6, !PT ;  /* 0x000000a577511210 */ /* 0x000fe200037fe4ff */
[----:B------:R-:W-:Y:S01]  /*4650*/  @P5 FADD.FTZ R83, R42, R83 ;  /* 0x000000532a535221 */ /* 0x000fe20000010000 */
[----:B------:R-:W-:Y:S01]  /*4660*/  SEL R79, R79, R75, P2 ;  /* 0x0000004b4f4f7207 */ /* 0x000fe20001000000 */
[----:B------:R-:W-:Y:S01]  /*4670*/  @P5 FADD.FTZ R85, R43, R85 ;  /* 0x000000552b555221 */ /* 0x000fe20000010000 */
[----:B------:R-:W-:-:S02]  /*4680*/  SEL R78, R78, R74, P2 ;  /* 0x0000004a4e4e7207 */ /* 0x000fc40001000000 */
[----:B------:R-:W-:Y:S02]  /*4690*/  SEL R77, R77, R73, P2 ;  /* 0x000000494d4d7207 */ /* 0x000fe40001000000 */
[----:B------:R-:W-:-:S05]  /*46a0*/  SEL R76, R76, R72, P2 ;  /* 0x000000484c4c7207 */ /* 0x000fca0001000000 */
[----:B------:R0:W-:Y:S01]  /*46b0*/  @P1 STG.E.128 desc[UR4][R80.64], R76 ;  /* 0x0000004c50001986 */ /* 0x0001e2000c101d04 */
[----:B------:R-:W-:Y:S05]  /*46c0*/  @!P3 BRA `(.L_x_3059) ;  /* 0x00000000001cb947 */ /* 0x000fea0003800000 */
[----:B0-----:R-:W-:Y:S02]  /*46d0*/  IADD3 R80, P6, R163, UR14, RZ ;  /* 0x0000000ea3507c10 */ /* 0x001fe4000ffde0ff */
[----:B------:R-:W-:Y:S02]  /*46e0*/  SEL R79, R85, R71, P4 ;  /* 0x00000047554f7207 */ /* 0x000fe40002000000 */
[----:B------:R-:W-:Y:S02]  /*46f0*/  SEL R78, R83, R70, P4 ;  /* 0x00000046534e7207 */ /* 0x000fe40002000000 */
[----:B------:R-:W-:Y:S02]  /*4700*/  SEL R77, R84, R69, P4 ;  /* 0x00000045544d7207 */ /* 0x000fe40002000000 */
[----:B------:R-:W-:Y:S02]  /*4710*/  IADD3.X R81, R166, UR15, RZ, P6, !PT ;  /* 0x0000000fa6517c10 */ /* 0x000fe4000b7fe4ff */
[----:B------:R-:W-:-:S05]  /*4720*/  SEL R76, R82, R68, P4 ;  /* 0x00000044524c7207 */ /* 0x000fca0002000000 */
[----:B------:R1:W-:Y:S02]  /*4730*/  STG.E.128 desc[UR4][R80.64], R76 ;  /* 0x0000004c50007986 */ /* 0x0003e4000c101d04 */
.L_x_3059:
[----:B------:R-:W-:Y:S01]  /*4740*/  FMUL.FTZ R84, R84, UR16 ;  /* 0x0000001054547c20 */ /* 0x000fe20008410000 */
[----:B------:R-:W-:Y:S01]  /*4750*/  LOP3.LUT P6, RZ, R167, 0xff00, RZ, 0xc0, !PT ;  /* 0x0000ff00a7ff7812 */ /* 0x000fe200078cc0ff */
[----:B------:R-:W-:Y:S01]  /*4760*/  FMUL.FTZ R85, R85, UR16 ;  /* 0x0000001055557c20 */ /* 0x000fe20008410000 */
[----:B------:R-:W-:Y:S01]  /*4770*/  FMUL.FTZ R83, R83, UR16 ;  /* 0x0000001053537c20 */ /* 0x000fe20008410000 */
[----:B------:R-:W-:Y:S01]  /*4780*/  FMUL.FTZ R82, R82, UR16 ;  /* 0x0000001052527c20 */ /* 0x000fe20008410000 */
[----:B01----:R-:W-:Y:S01]  /*4790*/  SEL R77, R84, RZ, P6 ;  /* 0x000000ff544d7207 */ /* 0x003fe20003000000 */
[-CC-:B------:R-:W-:Y:S01]  /*47a0*/  FFMA.FTZ R175, R175, R93.reuse, R92.reuse ;  /* 0x0000005dafaf7223 */ /* 0x180fe2000001005c */
[----:B------:R-:W-:Y:S01]  /*47b0*/  LOP3.LUT P6, RZ, R167, 0xff000000, RZ, 0xc0, !PT ;  /* 0xff000000a7ff7812 */ /* 0x000fe200078cc0ff */
[-CC-:B------:R-:W-:Y:S01]  /*47c0*/  FFMA.FTZ R183, R183, R93.reuse, R92.reuse ;  /* 0x0000005db7b77223 */ /* 0x180fe2000001005c */
[-CC-:B------:R-:W-:Y:S01]  /*47d0*/  FFMA.FTZ R169, R169, R93.reuse, R92.reuse ;  /* 0x0000005da9a97223 */ /* 0x180fe2000001005c */
[----:B------:R-:W-:Y:S01]  /*47e0*/  FADD.FTZ R175, R176, -R175 ;  /* 0x800000afb0af7221 */ /* 0x000fe20000010000 */
[----:B------:R-:W-:Y:S01]  /*47f0*/  SEL R79, R85, RZ, P6 ;  /* 0x000000ff554f7207 */ /* 0x000fe20003000000 */
[----:B------:R-:W-:Y:S01]  /*4800*/  FADD.FTZ R183, R185, -R183 ;  /* 0x800000b7b9b77221 */ /* 0x000fe20000010000 */
[----:B------:R-:W-:Y:S01]  /*4810*/  LOP3.LUT P6, RZ, R167, 0xff0000, RZ, 0xc0, !PT ;  /* 0x00ff0000a7ff7812 */ /* 0x000fe200078cc0ff */
[----:B------:R-:W-:Y:S01]  /*4820*/  FFMA.FTZ R179, R179, R93, R92 ;  /* 0x0000005db3b37223 */ /* 0x000fe2000001005c */
[----:B------:R-:W-:-:S02]  /*4830*/  FADD.FTZ R169, R172, -R169 ;  /* 0x800000a9aca97221 */ /* 0x000fc40000010000 */
[----:B------:R-:W-:Y:S01]  /*4840*/  SEL R78, R83, RZ, P6 ;  /* 0x000000ff534e7207 */ /* 0x000fe20003000000 */
[----:B------:R-:W-:Y:S01]  /*4850*/  FADD.FTZ R179, R181, -R179 ;  /* 0x800000b3b5b37221 */ /* 0x000fe20000010000 */
[----:B------:R-:W-:-:S04]  /*4860*/  IADD3 R80, P6, R163, UR18, RZ ;  /* 0x00000012a3507c10 */ /* 0x000fc8000ffde0ff */
[----:B------:R-:W-:Y:S02]  /*4870*/  IADD3.X R81, R166, UR19, RZ, P6, !PT ;  /* 0x00000013a6517c10 */ /* 0x000fe4000b7fe4ff */
[----:B------:R-:W-:-:S04]  /*4880*/  LOP3.LUT P6, RZ, R167, 0xff, RZ, 0xc0, !PT ;  /* 0x000000ffa7ff7812 */ /* 0x000fc800078cc0ff */
[----:B------:R-:W-:Y:S02]  /*4890*/  SEL R76, R82, RZ, P6 ;  /* 0x000000ff524c7207 */ /* 0x000fe40003000000 */
[----:B------:R-:W-:-:S03]  /*48a0*/  LOP3.LUT P6, RZ, R17, 0xff000000, RZ, 0xc0, !PT ;  /* 0xff00000011ff7812 */ /* 0x000fc600078cc0ff */
[----:B------:R0:W-:Y:S02]  /*48b0*/  STG.E.128 desc[UR4][R80.64], R76 ;  /* 0x0000004c50007986 */ /* 0x0001e4000c101d04 */
[----:B0-----:R-:W-:Y:S02]  /*48c0*/  SEL R79, R85, RZ, P6 ;  /* 0x000000ff554f7207 */ /* 0x001fe40003000000 */
[----:B------:R-:W-:Y:S02]  /*48d0*/  LOP3.LUT P6, RZ, R17, 0xff0000, RZ, 0xc0, !PT ;  /* 0x00ff000011ff7812 */ /* 0x000fe400078cc0ff */
[----:B------:R-:W-:Y:S02]  /*48e0*/  SEL R79, R79, R75, P2 ;  /* 0x0000004b4f4f7207 */ /* 0x000fe40001000000 */
[----:B------:R-:W-:Y:S02]  /*48f0*/  SEL R78, R83, RZ, P6 ;  /* 0x000000ff534e7207 */ /* 0x000fe40003000000 */
[----:B------:R-:W-:-:S02]  /*4900*/  LOP3.LUT P6, RZ, R17, 0xff00, RZ, 0xc0, !PT ;  /* 0x0000ff0011ff7812 */ /* 0x000fc400078cc0ff */
[----:B------:R-:W-:Y:S02]  /*4910*/  SEL R78, R78, R74, P2 ;  /* 0x0000004a4e4e7207 */ /* 0x000fe40001000000 */
[----:B------:R-:W-:Y:S01]  /*4920*/  SEL R77, R84, RZ, P6 ;  /* 0x000000ff544d7207 */ /* 0x000fe20003000000 */
[----:B------:R-:W-:Y:S01]  /*4930*/  FMUL.FTZ R84, R19, R179 ;  /* 0x000000b313547220 */ /* 0x000fe20000410000 */
[----:B------:R-:W-:Y:S02]  /*4940*/  LOP3.LUT P6, RZ, R17, 0xff, RZ, 0xc0, !PT ;  /* 0x000000ff11ff7812 */ /* 0x000fe400078cc0ff */
[----:B------:R-:W-:Y:S01]  /*4950*/  SEL R77, R77, R73, P2 ;  /* 0x000000494d4d7207 */ /* 0x000fe20001000000 */
[----:B------:R-:W-:Y:S01]  /*4960*/  @P5 FADD.FTZ R84, R46, R84 ;  /* 0x000000542e545221 */ /* 0x000fe20000010000 */
[----:B------:R-:W-:Y:S02]  /*4970*/  SEL R76, R82, RZ, P6 ;  /* 0x000000ff524c7207 */ /* 0x000fe40003000000 */
[----:B------:R-:W-:-:S02]  /*4980*/  @P1 IADD3 R80, P6, R163, R164, RZ ;  /* 0x000000a4a3501210 */ /* 0x000fc40007fde0ff */
[----:B------:R-:W-:Y:S02]  /*4990*/  SEL R76, R76, R72, P2 ;  /* 0x000000484c4c7207 */ /* 0x000fe40001000000 */
[----:B------:R-:W-:Y:S02]  /*49a0*/  @P1 IADD3.X R81, R166, R165, RZ, P6, !PT ;  /* 0x000000a5a6511210 */ /* 0x000fe400037fe4ff */
[----:B------:R-:W-:-:S03]  /*49b0*/  LOP3.LUT P6, RZ, R160, 0xff00, RZ, 0xc0, !PT ;  /* 0x0000ff00a0ff7812 */ /* 0x000fc600078cc0ff */
[----:B------:R0:W-:Y:S02]  /*49c0*/  @P1 STG.E.128 desc[UR4][R80.64], R76 ;  /* 0x0000004c50001986 */ /* 0x0001e4000c101d04 */
[C---:B0-----:R-:W-:Y:S01]  /*49d0*/  FMUL.FTZ R77, R19.reuse, R175 ;  /* 0x000000af134d7220 */ /* 0x041fe20000410000 */
[C---:B------:R-:W-:Y:S01]  /*49e0*/  FMUL.FTZ R79, R19.reuse, R183 ;  /* 0x000000b7134f7220 */ /* 0x040fe20000410000 */
[----:B------:R-:W-:Y:S02]  /*49f0*/  FMUL.FTZ R80, R19, R169 ;  /* 0x000000a913507220 */ /* 0x000fe40000410000 */
[----:B------:R-:W-:Y:S01]  /*4a00*/  @P5 FADD.FTZ R77, R45, R77 ;  /* 0x0000004d2d4d5221 */ /* 0x000fe20000010000 */
[----:B------:R-:W-:Y:S01]  /*4a10*/  @P5 FADD.FTZ R79, R47, R79 ;  /* 0x0000004f2f4f5221 */ /* 0x000fe20000010000 */
[----:B------:R-:W-:Y:S02]  /*4a20*/  @P5 FADD.FTZ R80, R44, R80 ;  /* 0x000000502c505221 */ /* 0x000fe40000010000 */
[----:B------:R-:W-:Y:S01]  /*4a30*/  FMUL.FTZ R86, R77, UR16 ;  /* 0x000000104d567c20 */ /* 0x000fe20008410000 */
[----:B------:R-:W-:-:S04]  /*4a40*/  FMUL.FTZ R87, R79, UR16 ;  /* 0x000000104f577c20 */ /* 0x000fc80008410000 */
[----:B------:R-:W-:Y:S01]  /*4a50*/  SEL R81, R86, RZ, P6 ;  /* 0x000000ff56517207 */ /* 0x000fe20003000000 */
        /* <DEDUP_REMOVED lines=8> */
.L_x_3060:
[----:B------:R-:W-:Y:S01]  /*4ae0*/  LOP3.LUT P6, RZ, R160, 0xff000000, RZ, 0xc0, !PT ;  /* 0xff000000a0ff7812 */ /* 0x000fe200078cc0ff */
[----:B0-----:R-:W-:Y:S01]  /*4af0*/  FMUL.FTZ R78, R84, UR16 ;  /* 0x00000010544e7c20 */ /* 0x001fe20008410000 */
[----:B------:R-:W-:Y:S01]  /*4b00*/  FMUL.FTZ R76, R80, UR16 ;  /* 0x00000010504c7c20 */ /* 0x000fe20008410000 */
[-CC-:B------:R-:W-:Y:S01]  /*4b10*/  FFMA.FTZ R104, R104, R93.reuse, R92.reuse ;  /* 0x0000005d68687223 */ /* 0x180fe2000001005c */
[----:B------:R-:W-:Y:S01]  /*4b20*/  SEL R83, R87, RZ, P6 ;  /* 0x000000ff57537207 */ /* 0x000fe20003000000 */
[-C--:B------:R-:W-:Y:S01]  /*4b30*/  FFMA.FTZ R189, R189, R93.reuse, R92 ;  /* 0x0000005dbdbd7223 */ /* 0x080fe2000001005c */
[----:B------:R-:W-:Y:S01]  /*4b40*/  LOP3.LUT P6, RZ, R160, 0xff0000, RZ, 0xc0, !PT ;  /* 0x00ff0000a0ff7812 */ /* 0x000fe200078cc0ff */
[----:B------:R-:W-:Y:S01]  /*4b50*/  FADD.FTZ R104, R109, -R104 ;  /* 0x800000686d687221 */ /* 0x000fe20000010000 */
[-CC-:B------:R-:W-:Y:S01]  /*4b60*/  FFMA.FTZ R100, R100, R93.reuse, R92.reuse ;  /* 0x0000005d64647223 */ /* 0x180fe2000001005c */
[----:B------:R-:W-:Y:S01]  /*4b70*/  FFMA.FTZ R105, R105, R93, R92 ;  /* 0x0000005d69697223 */ /* 0x000fe2000001005c */
[----:B------:R-:W-:Y:S01]  /*4b80*/  SEL R82, R78, RZ, P6 ;  /* 0x000000ff4e527207 */ /* 0x000fe20003000000 */
[----:B------:R-:W-:Y:S01]  /*4b90*/  FMUL.FTZ R94, R19, R104 ;  /* 0x00000068135e7220 */ /* 0x000fe20000410000 */
[----:B------:R-:W-:Y:S01]  /*4ba0*/  IADD3 R84, P6, R159, UR18, RZ ;  /* 0x000000129f547c10 */ /* 0x000fe2000ffde0ff */
[----:B------:R-:W-:Y:S01]  /*4bb0*/  FADD.FTZ R189, R190, -R189 ;  /* 0x800000bdbebd7221 */ /* 0x000fe20000010000 */
[----:B------:R-:W-:Y:S01]  /*4bc0*/  FADD.FTZ R108, R108, -R100 ;  /* 0x800000646c6c7221 */ /* 0x000fe20000010000 */
[----:B------:R-:W-:Y:S01]  /*4bd0*/  @P5 FADD.FTZ R94, R49, R94 ;  /* 0x0000005e315e5221 */ /* 0x000fe20000010000 */
[----:B------:R-:W-:Y:S01]  /*4be0*/  IADD3.X R85, R158, UR19, RZ, P6, !PT ;  /* 0x000000139e557c10 */ /* 0x000fe2000b7fe4ff */
[----:B------:R-:W-:Y:S01]  /*4bf0*/  FADD.FTZ R105, R187, -R105 ;  /* 0x80000069bb697221 */ /* 0x000fe20000010000 */
[----:B------:R-:W-:Y:S01]  /*4c00*/  LOP3.LUT P6, RZ, R160, 0xff, RZ, 0xc0, !PT ;  /* 0x000000ffa0ff7812 */ /* 0x000fe200078cc0ff */
[C---:B------:R-:W-:Y:S01]  /*4c10*/  FMUL.FTZ R189, R19.reuse, R189 ;  /* 0x000000bd13bd7220 */ /* 0x040fe20000410000 */
[C---:B------:R-:W-:Y:S01]  /*4c20*/  FMUL.FTZ R108, R19.reuse, R108 ;  /* 0x0000006c136c7220 */ /* 0x040fe20000410000 */
[----:B------:R-:W-:Y:S01]  /*4c30*/  FMUL.FTZ R105, R19, R105 ;  /* 0x0000006913697220 */ /* 0x000fe20000410000 */
[----:B------:R-:W-:Y:S01]  /*4c40*/  SEL R80, R76, RZ, P6 ;  /* 0x000000ff4c507207 */ /* 0x000fe20003000000 */
[----:B------:R-:W-:Y:S01]  /*4c50*/  @P5 FADD.FTZ R189, R51, R189 ;  /* 0x000000bd33bd5221 */ /* 0x000fe20000010000 */
[----:B------:R-:W-:Y:S01]  /*4c60*/  LOP3.LUT P6, RZ, R16, 0xff000000, RZ, 0xc0, !PT ;  /* 0xff00000010ff7812 */ /* 0x000fe200078cc0ff */
[----:B------:R-:W-:Y:S01]  /*4c70*/  @P5 FADD.FTZ R108, R48, R108 ;  /* 0x0000006c306c5221 */ /* 0x000fe20000010000 */
[----:B------:R-:W-:Y:S01]  /*4c80*/  @P5 FADD.FTZ R105, R50, R105 ;  /* 0x0000006932695221 */ /* 0x000fe20000010000 */
[----:B------:R-:W-:Y:S01]  /*4c90*/  STG.E.128 desc[UR4][R84.64], R80 ;  /* 0x0000005054007986 */ /* 0x000fe2000c101d04 */
[----:B------:R-:W-:-:S02]  /*4ca0*/  SEL R79, R87, RZ, P6 ;  /* 0x000000ff574f7207 */ /* 0x000fc40003000000 */
[----:B------:R-:W-:Y:S02]  /*4cb0*/  LOP3.LUT P6, RZ, R16, 0xff0000, RZ, 0xc0, !PT ;  /* 0x00ff000010ff7812 */ /* 0x000fe400078cc0ff */
[----:B------:R-:W-:Y:S02]  /*4cc0*/  SEL R79, R79, R75, P2 ;  /* 0x0000004b4f4f7207 */ /* 0x000fe40001000000 */
[----:B------:R-:W-:Y:S02]  /*4cd0*/  SEL R78, R78, RZ, P6 ;  /* 0x000000ff4e4e7207 */ /* 0x000fe40003000000 */
[----:B------:R-:W-:Y:S02]  /*4ce0*/  LOP3.LUT P6, RZ, R16, 0xff00, RZ, 0xc0, !PT ;  /* 0x0000ff0010ff7812 */ /* 0x000fe400078cc0ff */
[----:B------:R-:W-:Y:S02]  /*4cf0*/  SEL R78, R78, R74, P2 ;  /* 0x0000004a4e4e7207 */ /* 0x000fe40001000000 */
[----:B------:R-:W-:-:S02]  /*4d00*/  SEL R77, R86, RZ, P6 ;  /* 0x000000ff564d7207 */ /* 0x000fc40003000000 */
[----:B------:R-:W-:Y:S02]  /*4d10*/  LOP3.LUT P6, RZ, R16, 0xff, RZ, 0xc0, !PT ;  /* 0x000000ff10ff7812 */ /* 0x000fe400078cc0ff */
[----:B------:R-:W-:Y:S02]  /*4d20*/  SEL R77, R77, R73, P2 ;  /* 0x000000494d4d7207 */ /* 0x000fe40001000000 */
[----:B------:R-:W-:Y:S02]  /*4d30*/  SEL R76, R76, RZ, P6 ;  /* 0x000000ff4c4c7207 */ /* 0x000fe40003000000 */
[----:B------:R-:W-:Y:S02]  /*4d40*/  @P1 IADD3 R86, P6, R159, R164, RZ ;  /* 0x000000a49f561210 */ /* 0x000fe40007fde0ff */
[----:B------:R-:W-:Y:S02]  /*4d50*/  SEL R76, R76, R72, P2 ;  /* 0x000000484c4c7207 */ /* 0x000fe40001000000 */
[----:B------:R-:W-:-:S02]  /*4d60*/  @P1 IADD3.X R87, R158, R165, RZ, P6, !PT ;  /* 0x000000a59e571210 */ /* 0x000fc400037fe4ff */
[----:B------:R-:W-:-:S03]  /*4d70*/  LOP3.LUT P6, RZ, R157, 0xff00, RZ, 0xc0, !PT ;  /* 0x0000ff009dff7812 */ /* 0x000fc600078cc0ff */
[----:B------:R0:W-:Y:S02]  /*4d80*/  @P1 STG.E.128 desc[UR4][R86.64], R76 ;  /* 0x0000004c56001986 */ /* 0x0001e4000c101d04 */
[----:B0-----:R-:W-:Y:S01]  /*4d90*/  FMUL.FTZ R86, R94, UR16 ;  /* 0x000000105e567c20 */ /* 0x001fe20008410000 */
        /* <DEDUP_REMOVED lines=10> */
.L_x_3061:
        /* <DEDUP_REMOVED lines=11> */
[----:B------:R-:W-:Y:S01]  /*4ef0*/  FADD.FTZ R111, R123, -R111 ;  /* 0x8000006f7b6f7221 */ /* 0x000fe20000010000 */
[----:B------:R-:W-:Y:S01]  /*4f00*/  IADD3 R84, P6, R15, UR18, RZ ;  /* 0x000000120f547c10 */ /* 0x000fe2000ffde0ff */
[----:B------:R-:W-:Y:S01]  /*4f10*/  FADD.FTZ R120, R120, -R101 ;  /* 0x8000006578787221 */ /* 0x000fe20000010000 */
[----:B------:R-:W-:Y:S01]  /*4f20*/  FADD.FTZ R103, R122, -R103 ;  /* 0x800000677a677221 */ /* 0x000fe20000010000 */
[C---:B------:R-:W-:Y:S01]  /*4f30*/  FMUL.FTZ R111, R19.reuse, R111 ;  /* 0x0000006f136f7220 */ /* 0x040fe20000410000 */
[----:B------:R-:W-:Y:S01]  /*4f40*/  IADD3.X R85, R14, UR19, RZ, P6, !PT ;  /* 0x000000130e557c10 */ /* 0x000fe2000b7fe4ff */
[----:B------:R-:W-:Y:S01]  /*4f50*/  FMUL.FTZ R120, R19, R120 ;  /* 0x0000007813787220 */ /* 0x000fe20000410000 */
[----:B------:R-:W-:Y:S01]  /*4f60*/  LOP3.LUT P6, RZ, R157, 0xff, RZ, 0xc0, !PT ;  /* 0x000000ff9dff7812 */ /* 0x000fe200078cc0ff */
[----:B------:R-:W-:Y:S01]  /*4f70*/  @P5 FADD.FTZ R111, R55, R111 ;  /* 0x0000006f376f5221 */ /* 0x000fe20000010000 */
[----:B------:R-:W-:Y:S01]  /*4f80*/  FMUL.FTZ R103, R19, R103 ;  /* 0x0000006713677220 */ /* 0x000fe20000410000 */
[----:B------:R-:W-:Y:S01]  /*4f90*/  @P5 FADD.FTZ R120, R52, R120 ;  /* 0x0000007834785221 */ /* 0x000fe20000010000 */
[----:B------:R-:W-:-:S02]  /*4fa0*/  SEL R80, R108, RZ, P6 ;  /* 0x000000ff6c507207 */ /* 0x000fc40003000000 */
[----:B------:R-:W-:Y:S01]  /*4fb0*/  LOP3.LUT P6, RZ, R13, 0xff000000, RZ, 0xc0, !PT ;  /* 0xff0000000dff7812 */ /* 0x000fe200078cc0ff */
[----:B------:R-:W-:Y:S02]  /*4fc0*/  @P5 FADD.FTZ R103, R54, R103 ;  /* 0x0000006736675221 */ /* 0x000fe40000010000 */
[----:B------:R0:W-:Y:S01]  /*4fd0*/  STG.E.128 desc[UR4][R84.64], R80 ;  /* 0x0000005054007986 */ /* 0x0001e2000c101d04 */
[----:B------:R-:W-:Y:S02]  /*4fe0*/  SEL R79, R87, RZ, P6 ;  /* 0x000000ff574f7207 */ /* 0x000fe40003000000 */
[----:B------:R-:W-:Y:S02]  /*4ff0*/  LOP3.LUT P6, RZ, R13, 0xff0000, RZ, 0xc0, !PT ;  /* 0x00ff00000dff7812 */ /* 0x000fe400078cc0ff */
[----:B------:R-:W-:Y:S02]  /*5000*/  SEL R79, R79, R75, P2 ;  /* 0x0000004b4f4f7207 */ /* 0x000fe40001000000 */
[----:B------:R-:W-:-:S02]  /*5010*/  SEL R78, R78, RZ, P6 ;  /* 0x000000ff4e4e7207 */ /* 0x000fc40003000000 */
[C---:B------:R-:W-:Y:S02]  /*5020*/  LOP3.LUT P6, RZ, R13.reuse, 0xff00, RZ, 0xc0, !PT ;  /* 0x0000ff000dff7812 */ /* 0x040fe400078cc0ff */
[----:B------:R-:W-:Y:S02]  /*5030*/  SEL R78, R78, R74, P2 ;  /* 0x0000004a4e4e7207 */ /* 0x000fe40001000000 */
[----:B------:R-:W-:Y:S02]  /*5040*/  SEL R77, R86, RZ, P6 ;  /* 0x000000ff564d7207 */ /* 0x000fe40003000000 */
[----:B------:R-:W-:Y:S02]  /*5050*/  LOP3.LUT P6, RZ, R13, 0xff, RZ, 0xc0, !PT ;  /* 0x000000ff0dff7812 */ /* 0x000fe400078cc0ff */
[----:B------:R-:W-:Y:S02]  /*5060*/  SEL R77, R77, R73, P2 ;  /* 0x000000494d4d7207 */ /* 0x000fe40001000000 */
[----:B------:R-:W-:-:S02]  /*5070*/  SEL R76, R108, RZ, P6 ;  /* 0x000000ff6c4c7207 */ /* 0x000fc40003000000 */
[----:B------:R-:W-:Y:S01]  /*5080*/  @P1 IADD3 R86, P6, R15, R164, RZ ;  /* 0x000000a40f561210 */ /* 0x000fe20007fde0ff */
[----:B------:R-:W-:Y:S01]  /*5090*/  FMUL.FTZ R15, R19, R102 ;  /* 0x00000066130f7220 */ /* 0x000fe20000410000 */
[----:B------:R-:W-:Y:S02]  /*50a0*/  SEL R76, R76, R72, P2 ;  /* 0x000000484c4c7207 */ /* 0x000fe40001000000 */
[----:B------:R-:W-:Y:S01]  /*50b0*/  @P1 IADD3.X R87, R14, R165, RZ, P6, !PT ;  /* 0x000000a50e571210 */ /* 0x000fe200037fe4ff */
[----:B------:R-:W-:Y:S01]  /*50c0*/  @P5 FADD.FTZ R15, R53, R15 ;  /* 0x0000000f350f5221 */ /* 0x000fe20000010000 */
[----:B------:R-:W-:-:S03]  /*50d0*/  LOP3.LUT P6, RZ, R5, 0xff00, RZ, 0xc0, !PT ;  /* 0x0000ff0005ff7812 */ /* 0x000fc600078cc0ff */
[----:B0-----:R-:W-:Y:S01]  /*50e0*/  FMUL.FTZ R85, R15, UR16 ;  /* 0x000000100f557c20 */ /* 0x001fe20008410000 */
[----:B------:R0:W-:Y:S04]  /*50f0*/  @P1 STG.E.128 desc[UR4][R86.64], R76 ;  /* 0x0000004c56001986 */ /* 0x0001e8000c101d04 */
[----:B------:R-:W-:Y:S01]  /*5100*/  SEL R81, R85, RZ, P6 ;  /* 0x000000ff55517207 */ /* 0x000fe20003000000 */
[----:B0-----:R-:W-:Y:S01]  /*5110*/  FMUL.FTZ R87, R111, UR16 ;  /* 0x000000106f577c20 */ /* 0x001fe20008410000 */
        /* <DEDUP_REMOVED lines=8> */
.L_x_3062:
[----:B------:R-:W-:Y:S01]  /*51a0*/  LOP3.LUT P6, RZ, R5, 0xff000000, RZ, 0xc0, !PT ;  /* 0xff00000005ff7812 */ /* 0x000fe200078cc0ff */
[----:B------:R-:W-:Y:S01]  /*51b0*/  FMUL.FTZ R86, R103, UR16 ;  /* 0x0000001067567c20 */ /* 0x000fe20008410000 */
[----:B------:R-:W-:Y:S01]  /*51c0*/  FMUL.FTZ R84, R120, UR16 ;  /* 0x0000001078547c20 */ /* 0x000fe20008410000 */
[-CC-:B------:R-:W-:Y:S01]  /*51d0*/  FFMA.FTZ R107, R107, R93.reuse, R92.reuse ;  /* 0x0000005d6b6b7223 */ /* 0x180fe2000001005c */
[----:B------:R-:W-:Y:S01]  /*51e0*/  SEL R83, R87, RZ, P6 ;  /* 0x000000ff57537207 */ /* 0x000fe20003000000 */
[-CC-:B------:R-:W-:Y:S01]  /*51f0*/  FFMA.FTZ R101, R112, R93.reuse, R92.reuse ;  /* 0x0000005d70657223 */ /* 0x180fe2000001005c */
[----:B------:R-:W-:Y:S01]  /*5200*/  LOP3.LUT P6, RZ, R5, 0xff0000, RZ, 0xc0, !PT ;  /* 0x00ff000005ff7812 */ /* 0x000fe200078cc0ff */
[----:B------:R-:W-:Y:S01]  /*5210*/  FADD.FTZ R107, R133, -R107 ;  /* 0x8000006b856b7221 */ /* 0x000fe20000010000 */
[----:B------:R-:W-:Y:S01]  /*5220*/  FFMA.FTZ R110, R110, R93, R92 ;  /* 0x0000005d6e6e7223 */ /* 0x000fe2000001005c */
[----:B------:R-:W-:Y:S01]  /*5230*/  FADD.FTZ R101, R135, -R101 ;  /* 0x8000006587657221 */ /* 0x000fe20000010000 */
[----:B------:R-:W-:Y:S01]  /*5240*/  SEL R82, R86, RZ, P6 ;  /* 0x000000ff56527207 */ /* 0x000fe20003000000 */
[----:B------:R-:W-:Y:S01]  /*5250*/  FMUL.FTZ R100, R19, R107 ;  /* 0x0000006b13647220 */ /* 0x000fe20000410000 */
[----:B0-----:R-:W-:Y:S01]  /*5260*/  IADD3 R14, P6, R9, UR18, RZ ;  /* 0x00000012090e7c10 */ /* 0x001fe2000ffde0ff */
[----:B------:R-:W-:Y:S01]  /*5270*/  FMUL.FTZ R101, R19, R101 ;  /* 0x0000006513657220 */ /* 0x000fe20000410000 */
[----:B------:R-:W-:Y:S01]  /*5280*/  FADD.FTZ R110, R134, -R110 ;  /* 0x8000006e866e7221 */ /* 0x000fe20000010000 */
[----:B------:R-:W-:Y:S01]  /*5290*/  @P5 FADD.FTZ R100, R57, R100 ;  /* 0x0000006439645221 */ /* 0x000fe20000010000 */
[----:B------:R-:W-:Y:S01]  /*52a0*/  IADD3.X R15, R8, UR19, RZ, P6, !PT ;  /* 0x00000013080f7c10 */ /* 0x000fe2000b7fe4ff */
[----:B------:R-:W-:Y:S01]  /*52b0*/  @P5 FADD.FTZ R101, R59, R101 ;  /* 0x000000653b655221 */ /* 0x000fe20000010000 */
[----:B------:R-:W-:Y:S01]  /*52c0*/  LOP3.LUT P6, RZ, R5, 0xff, RZ, 0xc0, !PT ;  /* 0x000000ff05ff7812 */ /* 0x000fe200078cc0ff */
[----:B------:R-:W-:Y:S01]  /*52d0*/  FMUL.FTZ R105, R100, UR16 ;  /* 0x0000001064697c20 */ /* 0x000fe20008410000 */
[----:B------:R-:W-:Y:S01]  /*52e0*/  FMUL.FTZ R102, R19, R110 ;  /* 0x0000006e13667220 */ /* 0x000fe20000410000 */
[----:B------:R-:W-:Y:S01]  /*52f0*/  FFMA.FTZ R103, R106, R93, R92 ;  /* 0x0000005d6a677223 */ /* 0x000fe2000001005c */
[----:B------:R-:W-:Y:S01]  /*5300*/  SEL R80, R84, RZ, P6 ;  /* 0x000000ff54507207 */ /* 0x000fe20003000000 */
[----:B------:R-:W-:Y:S01]  /*5310*/  FMUL.FTZ R107, R101, UR16 ;  /* 0x00000010656b7c20 */ /* 0x000fe20008410000 */
[----:B------:R-:W-:Y:S01]  /*5320*/  LOP3.LUT P6, RZ, R12, 0xff000000, RZ, 0xc0, !PT ;  /* 0xff0000000cff7812 */ /* 0x000fe200078cc0ff */
[----:B------:R-:W-:Y:S01]  /*5330*/  @P5 FADD.FTZ R102, R58, R102 ;  /* 0x000000663a665221 */ /* 0x000fe20000010000 */
[----:B------:R-:W-:Y:S01]  /*5340*/  FADD.FTZ R103, R132, -R103 ;  /* 0x8000006784677221 */ /* 0x000fe20000010000 */
[----:B------:R0:W-:Y:S01]  /*5350*/  STG.E.128 desc[UR4][R14.64], R80 ;  /* 0x000000500e007986 */ /* 0x0001e2000c101d04 */
[----:B------:R-:W-:Y:S01]  /*5360*/  SEL R87, R87, RZ, P6 ;  /* 0x000000ff57577207 */ /* 0x000fe20003000000 */
[----:B------:R-:W-:Y:S01]  /*5370*/  FMUL.FTZ R106, R102, UR16 ;  /* 0x00000010666a7c20 */ /* 0x000fe20008410000 */
[----:B------:R-:W-:Y:S01]  /*5380*/  LOP3.LUT P6, RZ, R12, 0xff0000, RZ, 0xc0, !PT ;  /* 0x00ff00000cff7812 */ /* 0x000fe200078cc0ff */
[----:B------:R-:W-:Y:S01]  /*5390*/  FMUL.FTZ R103, R19, R103 ;  /* 0x0000006713677220 */ /* 0x000fe20000410000 */
[----:B------:R-:W-:-:S02]  /*53a0*/  SEL R87, R87, R75, P2 ;  /* 0x0000004b57577207 */ /* 0x000fc40001000000 */
[----:B------:R-:W-:Y:S01]  /*53b0*/  SEL R86, R86, RZ, P6 ;  /* 0x000000ff56567207 */ /* 0x000fe20003000000 */
[----:B------:R-:W-:Y:S01]  /*53c0*/  @P5 FADD.FTZ R103, R56, R103 ;  /* 0x0000006738675221 */ /* 0x000fe20000010000 */
[----:B------:R-:W-:Y:S02]  /*53d0*/  LOP3.LUT P6, RZ, R12, 0xff00, RZ, 0xc0, !PT ;  /* 0x0000ff000cff7812 */ /* 0x000fe400078cc0ff */
[----:B------:R-:W-:Y:S01]  /*53e0*/  SEL R86, R86, R74, P2 ;  /* 0x0000004a56567207 */ /* 0x000fe20001000000 */
[----:B------:R-:W-:Y:S01]  /*53f0*/  FMUL.FTZ R104, R103, UR16 ;  /* 0x0000001067687c20 */ /* 0x000fe20008410000 */
[----:B------:R-:W-:Y:S02]  /*5400*/  SEL R85, R85, RZ, P6 ;  /* 0x000000ff55557207 */ /* 0x000fe40003000000 */
[----:B------:R-:W-:Y:S02]  /*5410*/  LOP3.LUT P6, RZ, R12, 0xff, RZ, 0xc0, !PT ;  /* 0x000000ff0cff7812 */ /* 0x000fe400078cc0ff */
[----:B------:R-:W-:-:S02]  /*5420*/  SEL R85, R85, R73, P2 ;  /* 0x0000004955557207 */ /* 0x000fc40001000000 */
[----:B------:R-:W-:Y:S02]  /*5430*/  SEL R84, R84, RZ, P6 ;  /* 0x000000ff54547207 */ /* 0x000fe40003000000 */
[----:B------:R-:W-:Y:S02]  /*5440*/  @P1 IADD3 R94, P6, R9, R164, RZ ;  /* 0x000000a4095e1210 */ /* 0x000fe40007fde0ff */
[----:B------:R-:W-:Y:S02]  /*5450*/  SEL R84, R84, R72, P2 ;  /* 0x0000004854547207 */ /* 0x000fe40001000000 */
[----:B------:R-:W-:Y:S02]  /*5460*/  @P1 IADD3.X R95, R8, R165, RZ, P6, !PT ;  /* 0x000000a5085f1210 */ /* 0x000fe400037fe4ff */
[----:B------:R-:W-:-:S03]  /*5470*/  LOP3.LUT P6, RZ, R4, 0xff00, RZ, 0xc0, !PT ;  /* 0x0000ff0004ff7812 */ /* 0x000fc600078cc0ff */
[----:B------:R1:W-:Y:S01]  /*5480*/  @P1 STG.E.128 desc[UR4][R94.64], R84 ;  /* 0x000000545e001986 */ /* 0x0003e2000c101d04 */
[----:B------:R-:W-:Y:S02]  /*5490*/  SEL R77, R105, RZ, P6 ;  /* 0x000000ff694d7207 */ /* 0x000fe40003000000 */
[----:B------:R-:W-:-:S04]  /*54a0*/  LOP3.LUT P6, RZ, R4, 0xff000000, RZ, 0xc0, !PT ;  /* 0xff00000004ff7812 */ /* 0x000fc800078cc0ff */
[----:B------:R-:W-:Y:S02]  /*54b0*/  SEL R79, R107, RZ, P6 ;  /* 0x000000ff6b4f7207 */ /* 0x000fe40003000000 */
[----:B------:R-:W-:-:S04]  /*54c0*/  LOP3.LUT P6, RZ, R4, 0xff0000, RZ, 0xc0, !PT ;  /* 0x00ff000004ff7812 */ /* 0x000fc800078cc0ff */
[----:B------:R-:W-:Y:S02]  /*54d0*/  SEL R78, R106, RZ, P6 ;  /* 0x000000ff6a4e7207 */ /* 0x000fe40003000000 */
[----:B------:R-:W-:-:S04]  /*54e0*/  IADD3 R8, P6, R7, UR18, RZ ;  /* 0x0000001207087c10 */ /* 0x000fc8000ffde0ff */
[----:B------:R-:W-:Y:S02]  /*54f0*/  IADD3.X R9, R6, UR19, RZ, P6, !PT ;  /* 0x0000001306097c10 */ /* 0x000fe4000b7fe4ff */
[----:B------:R-:W-:-:S04]  /*5500*/  LOP3.LUT P6, RZ, R4, 0xff, RZ, 0xc0, !PT ;  /* 0x000000ff04ff7812 */ /* 0x000fc800078cc0ff */
[----:B------:R-:W-:Y:S02]  /*5510*/  SEL R76, R104, RZ, P6 ;  /* 0x000000ff684c7207 */ /* 0x000fe40003000000 */
[----:B------:R-:W-:-:S04]  /*5520*/  LOP3.LUT P6, RZ, R11, 0xff000000, RZ, 0xc0, !PT ;  /* 0xff0000000bff7812 */ /* 0x000fc800078cc0ff */
[----:B------:R-:W-:Y:S02]  /*5530*/  SEL R107, R107, RZ, P6 ;  /* 0x000000ff6b6b7207 */ /* 0x000fe40003000000 */
[----:B------:R-:W-:Y:S02]  /*5540*/  LOP3.LUT P6, RZ, R11, 0xff0000, RZ, 0xc0, !PT ;  /* 0x00ff00000bff7812 */ /* 0x000fe400078cc0ff */
[----:B0-----:R-:W-:Y:S02]  /*5550*/  SEL R83, R107, R75, P2 ;  /* 0x0000004b6b537207 */ /* 0x001fe40001000000 */
[----:B------:R-:W-:Y:S02]  /*5560*/  SEL R106, R106, RZ, P6 ;  /* 0x000000ff6a6a7207 */ /* 0x000fe40003000000 */
[----:B------:R-:W-:Y:S02]  /*5570*/  LOP3.LUT P6, RZ, R11, 0xff00, RZ, 0xc0, !PT ;  /* 0x0000ff000bff7812 */ /* 0x000fe400078cc0ff */
[----:B------:R-:W-:-:S02]  /*5580*/  SEL R82, R106, R74, P2 ;  /* 0x0000004a6a527207 */ /* 0x000fc40001000000 */
[----:B------:R-:W-:Y:S02]  /*5590*/  SEL R105, R105, RZ, P6 ;  /* 0x000000ff69697207 */ /* 0x000fe40003000000 */
[----:B------:R-:W-:Y:S02]  /*55a0*/  LOP3.LUT P6, RZ, R11, 0xff, RZ, 0xc0, !PT ;  /* 0x000000ff0bff7812 */ /* 0x000fe400078cc0ff */
[----:B------:R-:W-:Y:S02]  /*55b0*/  SEL R81, R105, R73, P2 ;  /* 0x0000004969517207 */ /* 0x000fe40001000000 */
[----:B------:R-:W-:Y:S02]  /*55c0*/  SEL R104, R104, RZ, P6 ;  /* 0x000000ff68687207 */ /* 0x000fe40003000000 */
[----:B------:R-:W-:Y:S02]  /*55d0*/  @P1 IADD3 R4, P6, R7, R164, RZ ;  /* 0x000000a407041210 */ /* 0x000fe40007fde0ff */
[----:B------:R-:W-:-:S02]  /*55e0*/  SEL R80, R104, R72, P2 ;  /* 0x0000004868507207 */ /* 0x000fc40001000000 */
[----:B------:R-:W-:Y:S01]  /*55f0*/  @P1 IADD3.X R5, R6, R165, RZ, P6, !PT ;  /* 0x000000a506051210 */ /* 0x000fe200037fe4ff */
[----:B-1----:R-:W-:Y:S08]  /*5600*/  @!P3 BRA `(.L_x_3063) ;  /* 0x00000000001cb947 */ /* 0x002ff00003800000 */
[----:B------:R-:W-:Y:S02]  /*5610*/  IADD3 R14, P6, R7, UR14, RZ ;  /* 0x0000000e070e7c10 */ /* 0x000fe4000ffde0ff */
[----:B------:R-:W-:Y:S02]  /*5620*/  SEL R87, R101, R71, P4 ;  /* 0x0000004765577207 */ /* 0x000fe40002000000 */
[----:B------:R-:W-:Y:S02]  /*5630*/  SEL R86, R102, R70, P4 ;  /* 0x0000004666567207 */ /* 0x000fe40002000000 */
[----:B------:R-:W-:Y:S02]  /*5640*/  SEL R85, R100, R69, P4 ;  /* 0x0000004564557207 */ /* 0x000fe40002000000 */
[----:B------:R-:W-:Y:S02]  /*5650*/  IADD3.X R15, R6, UR15, RZ, P6, !PT ;  /* 0x0000000f060f7c10 */ /* 0x000fe4000b7fe4ff */
[----:B------:R-:W-:-:S05]  /*5660*/  SEL R84, R103, R68, P4 ;  /* 0x0000004467547207 */ /* 0x000fca0002000000 */
[----:B------:R0:W-:Y:S02]  /*5670*/  STG.E.128 desc[UR4][R14.64], R84 ;  /* 0x000000540e007986 */ /* 0x0001e4000c101d04 */
.L_x_3063:
        /* <DEDUP_REMOVED lines=10> */
[----:B0-----:R-:W-:-:S02]  /*5720*/  FMUL.FTZ R14, R19, R113 ;  /* 0x00000071130e7220 */ /* 0x001fc40000410000 */
[C---:B------:R-:W-:Y:S02]  /*5730*/  FMUL.FTZ R15, R19.reuse, R117 ;  /* 0x00000075130f7220 */ /* 0x040fe40000410000 */
[----:B------:R-:W-:Y:S02]  /*5740*/  @P5 FADD.FTZ R14, R60, R14 ;  /* 0x0000000e3c0e5221 */ /* 0x000fe40000010000 */
[----:B------:R-:W-:Y:S01]  /*5750*/  @P5 FADD.FTZ R15, R62, R15 ;  /* 0x0000000f3e0f5221 */ /* 0x000fe20000010000 */
[C---:B-1----:R-:W-:Y:S01]  /*5760*/  FMUL.FTZ R77, R19.reuse, R116 ;  /* 0x00000074134d7220 */ /* 0x042fe20000410000 */
[----:B------:R-:W-:-:S03]  /*5770*/  FMUL.FTZ R76, R19, R118 ;  /* 0x00000076134c7220 */ /* 0x000fc60000410000 */
[----:B------:R-:W-:Y:S01]  /*5780*/  @P5 FADD.FTZ R77, R61, R77 ;  /* 0x0000004d3d4d5221 */ /* 0x000fe20000010000 */
[----:B------:R-:W-:Y:S01]  /*5790*/  @P5 FADD.FTZ R76, R63, R76 ;  /* 0x0000004c3f4c5221 */ /* 0x000fe20000010000 */
[----:B--2---:R-:W-:Y:S06]  /*57a0*/  @!P3 BRA `(.L_x_3064) ;  /* 0x00000000001cb947 */ /* 0x004fec0003800000 */
[----:B------:R-:W-:Y:S02]  /*57b0*/  IADD3 R8, P6, R3, UR14, RZ ;  /* 0x0000000e03087c10 */ /* 0x000fe4000ffde0ff */
[----:B------:R-:W-:Y:S02]  /*57c0*/  SEL R7, R76, R71, P4 ;  /* 0x000000474c077207 */ /* 0x000fe40002000000 */
[----:B------:R-:W-:Y:S02]  /*57d0*/  SEL R6, R15, R70, P4 ;  /* 0x000000460f067207 */ /* 0x000fe40002000000 */
[----:B------:R-:W-:Y:S02]  /*57e0*/  SEL R5, R77, R69, P4 ;  /* 0x000000454d057207 */ /* 0x000fe40002000000 */
[----:B------:R-:W-:Y:S02]  /*57f0*/  IADD3.X R9, R2, UR15, RZ, P6, !PT ;  /* 0x0000000f02097c10 */ /* 0x000fe4000b7fe4ff */
[----:B------:R-:W-:-:S05]  /*5800*/  SEL R4, R14, R68, P4 ;  /* 0x000000440e047207 */ /* 0x000fca0002000000 */
[----:B------:R0:W-:Y:S02]  /*5810*/  STG.E.128 desc[UR4][R8.64], R4 ;  /* 0x0000000408007986 */ /* 0x0001e4000c101d04 */
.L_x_3064:
[----:B0-----:R-:W-:Y:S01]  /*5820*/  P2R R6, PR, RZ, 0x10 ;  /* 0x00000010ff067803 */ /* 0x001fe20000000000 */
[----:B------:R-:W-:Y:S01]  /*5830*/  FMUL.FTZ R77, R77, UR16 ;  /* 0x000000104d4d7c20 */ /* 0x000fe20008410000 */
[----:B------:R-:W-:Y:S01]  /*5840*/  IADD3 R8, P6, R3, UR18, RZ ;  /* 0x0000001203087c10 */ /* 0x000fe2000ffde0ff */
[----:B------:R-:W-:Y:S01]  /*5850*/  FMUL.FTZ R15, R15, UR16 ;  /* 0x000000100f0f7c20 */ /* 0x000fe20008410000 */
[C---:B------:R-:W-:Y:S01]  /*5860*/  LOP3.LUT P4, RZ, R161.reuse, 0xff00, RZ, 0xc0, !PT ;  /* 0x0000ff00a1ff7812 */ /* 0x040fe2000788c0ff */
[----:B------:R-:W-:Y:S01]  /*5870*/  FMUL.FTZ R76, R76, UR16 ;  /* 0x000000104c4c7c20 */ /* 0x000fe20008410000 */
[----:B------:R-:W-:Y:S01]  /*5880*/  P2R R4, PR, RZ, 0x8 ;  /* 0x00000008ff047803 */ /* 0x000fe20000000000 */
[----:B------:R-:W-:Y:S01]  /*5890*/  FMUL.FTZ R14, R14, UR16 ;  /* 0x000000100e0e7c20 */ /* 0x000fe20008410000 */
[----:B------:R-:W-:Y:S01]  /*58a0*/  LOP3.LUT P3, RZ, R161, 0xff0000, RZ, 0xc0, !PT ;  /* 0x00ff0000a1ff7812 */ /* 0x000fe2000786c0ff */
[-CC-:B------:R-:W-:Y:S01]  /*58b0*/  FFMA.FTZ R88, R88, R93.reuse, R92.reuse ;  /* 0x0000005d58587223 */ /* 0x180fe2000001005c */
[----:B------:R-:W-:Y:S01]  /*58c0*/  P2R R78, PR, RZ, 0x1 ;  /* 0x00000001ff4e7803 */ /* 0x000fe20000000000 */
[-CC-:B------:R-:W-:Y:S01]  /*58d0*/  FFMA.FTZ R89, R89, R93.reuse, R92.reuse ;  /* 0x0000005d59597223 */ /* 0x180fe2000001005c */
[----:B------:R-:W-:Y:S01]  /*58e0*/  IADD3.X R9, R2, UR19, RZ, P6, !PT ;  /* 0x0000001302097c10 */ /* 0x000fe2000b7fe4ff */
[-CC-:B------:R-:W-:Y:S01]  /*58f0*/  FFMA.FTZ R90, R90, R93.reuse, R92.reuse ;  /* 0x0000005d5a5a7223 */ /* 0x180fe2000001005c */
[----:B------:R-:W-:Y:S01]  /*5900*/  LOP3.LUT P0, RZ, R161, 0xff, RZ, 0xc0, !PT ;  /* 0x000000ffa1ff7812 */ /* 0x000fe2000780c0ff */
[----:B------:R-:W-:Y:S01]  /*5910*/  FFMA.FTZ R91, R91, R93, R92 ;  /* 0x0000005d5b5b7223 */ /* 0x000fe2000001005c */
[----:B------:R-:W-:Y:S01]  /*5920*/  LOP3.LUT P6, RZ, R161, 0xff000000, RZ, 0xc0, !PT ;  /* 0xff000000a1ff7812 */ /* 0x000fe200078cc0ff */
[----:B------:R-:W-:Y:S01]  /*5930*/  FADD.FTZ R88, R96, -R88 ;  /* 0x8000005860587221 */ /* 0x000fe20000010000 */
[----:B------:R-:W-:Y:S01]  /*5940*/  SEL R5, R77, RZ, P4 ;  /* 0x000000ff4d057207 */ /* 0x000fe20002000000 */
[----:B------:R-:W-:Y:S01]  /*5950*/  FADD.FTZ R89, R97, -R89 ;  /* 0x8000005961597221 */ /* 0x000fe20000010000 */
[----:B------:R-:W-:Y:S01]  /*5960*/  ISETP.NE.AND P4, PT, R6, RZ, PT ;  /* 0x000000ff0600720c */ /* 0x000fe20003f85270 */
[----:B------:R-:W-:Y:S01]  /*5970*/  FADD.FTZ R90, R98, -R90 ;  /* 0x8000005a625a7221 */ /* 0x000fe20000010000 */
[----:B------:R-:W-:Y:S01]  /*5980*/  SEL R6, R15, RZ, P3 ;  /* 0x000000ff0f067207 */ /* 0x000fe20001800000 */
[----:B------:R-:W-:Y:S01]  /*5990*/  FADD.FTZ R91, R99, -R91 ;  /* 0x8000005b635b7221 */ /* 0x000fe20000010000 */
[----:B------:R-:W-:-:S02]  /*59a0*/  ISETP.NE.AND P3, PT, R4, RZ, PT ;  /* 0x000000ff0400720c */ /* 0x000fc40003f65270 */
[----:B------:R-:W-:Y:S02]  /*59b0*/  SEL R7, R76, RZ, P6 ;  /* 0x000000ff4c077207 */ /* 0x000fe40003000000 */
[----:B------:R-:W-:Y:S02]  /*59c0*/  SEL R4, R14, RZ, P0 ;  /* 0x000000ff0e047207 */ /* 0x000fe40000000000 */
[----:B------:R-:W-:Y:S02]  /*59d0*/  LOP3.LUT P6, RZ, R10, 0xff000000, RZ, 0xc0, !PT ;  /* 0xff0000000aff7812 */ /* 0x000fe400078cc0ff */
[----:B------:R-:W-:Y:S01]  /*59e0*/  ISETP.NE.AND P0, PT, R78, RZ, PT ;  /* 0x000000ff4e00720c */ /* 0x000fe20003f05270 */
[----:B------:R0:W-:Y:S02]  /*59f0*/  STG.E.128 desc[UR4][R8.64], R4 ;  /* 0x0000000408007986 */ /* 0x0001e4000c101d04 */
[----:B0-----:R-:W-:Y:S02]  /*5a00*/  SEL R7, R76, RZ, P6 ;  /* 0x000000ff4c077207 */ /* 0x001fe40003000000 */
        /* <DEDUP_REMOVED lines=8> */
[----:B------:R-:W-:-:S02]  /*5a90*/  LOP3.LUT P6, RZ, R10, 0xff, RZ, 0xc0, !PT ;  /* 0x000000ff0aff7812 */ /* 0x000fc400078cc0ff */
[----:B------:R-:W-:Y:S02]  /*5aa0*/  SEL R5, R5, R73, P2 ;  /* 0x0000004905057207 */ /* 0x000fe40001000000 */
[----:B------:R-:W-:Y:S01]  /*5ab0*/  SEL R4, R14, RZ, P6 ;  /* 0x000000ff0e047207 */ /* 0x000fe20003000000 */
[----:B------:R-:W-:Y:S01]  /*5ac0*/  FMUL.FTZ R14, R19, R90 ;  /* 0x0000005a130e7220 */ /* 0x000fe20000410000 */
[----:B------:R-:W-:Y:S02]  /*5ad0*/  @P1 IADD3 R8, P6, R3, R164, RZ ;  /* 0x000000a403081210 */ /* 0x000fe40007fde0ff */
[----:B------:R-:W-:Y:S01]  /*5ae0*/  SEL R4, R4, R72, P2 ;  /* 0x0000004804047207 */ /* 0x000fe20001000000 */
[----:B------:R-:W-:Y:S01]  /*5af0*/  @P5 FADD.FTZ R14, R66, R14 ;  /* 0x0000000e420e5221 */ /* 0x000fe20000010000 */
[----:B------:R-:W-:Y:S02]  /*5b00*/  @P1 IADD3.X R9, R2, R165, RZ, P6, !PT ;  /* 0x000000a502091210 */ /* 0x000fe400037fe4ff */
[C---:B------:R-:W-:Y:S01]  /*5b10*/  SEL R71, R15.reuse, R71, P4 ;  /* 0x000000470f477207 */ /* 0x040fe20002000000 */
[----:B------:R-:W-:Y:S01]  /*5b20*/  FMUL.FTZ R15, R15, UR16 ;  /* 0x000000100f0f7c20 */ /* 0x000fe20008410000 */
[C---:B------:R-:W-:Y:S01]  /*5b30*/  SEL R70, R14.reuse, R70, P4 ;  /* 0x000000460e467207 */ /* 0x040fe20002000000 */
[----:B------:R0:W-:Y:S01]  /*5b40*/  @P1 STG.E.128 desc[UR4][R8.64], R4 ;  /* 0x0000000408001986 */ /* 0x0001e2000c101d04 */
[----:B------:R-:W-:Y:S01]  /*5b50*/  FMUL.FTZ R14, R14, UR16 ;  /* 0x000000100e0e7c20 */ /* 0x000fe20008410000 */
[C---:B0-----:R-:W-:Y:S01]  /*5b60*/  FMUL.FTZ R8, R19.reuse, R88 ;  /* 0x0000005813087220 */ /* 0x041fe20000410000 */
[----:B------:R-:W-:-:S03]  /*5b70*/  FMUL.FTZ R9, R19, R89 ;  /* 0x0000005913097220 */ /* 0x000fc60000410000 */
[----:B------:R-:W-:Y:S01]  /*5b80*/  @P5 FADD.FTZ R8, R64, R8 ;  /* 0x0000000840085221 */ /* 0x000fe20000010000 */
[----:B------:R-:W-:Y:S01]  /*5b90*/  @P5 FADD.FTZ R9, R65, R9 ;  /* 0x0000000941095221 */ /* 0x000fe20000010000 */
[----:B------:R-:W-:-:S03]  /*5ba0*/  @P3 IADD3 R2, P5, R115, UR14, RZ ;  /* 0x0000000e73023c10 */ /* 0x000fc6000ffbe0ff */
[C---:B------:R-:W-:Y:S01]  /*5bb0*/  SEL R68, R8.reuse, R68, P4 ;  /* 0x0000004408447207 */ /* 0x040fe20002000000 */
[----:B------:R-:W-:Y:S01]  /*5bc0*/  FMUL.FTZ R8, R8, UR16 ;  /* 0x0000001008087c20 */ /* 0x000fe20008410000 */
[C---:B------:R-:W-:Y:S01]  /*5bd0*/  SEL R69, R9.reuse, R69, P4 ;  /* 0x0000004509457207 */ /* 0x040fe20002000000 */
[----:B------:R-:W-:Y:S01]  /*5be0*/  FMUL.FTZ R9, R9, UR16 ;  /* 0x0000001009097c20 */ /* 0x000fe20008410000 */
[----:B------:R-:W-:Y:S02]  /*5bf0*/  @P3 IADD3.X R3, R114, UR15, RZ, P5, !PT ;  /* 0x0000000f72033c10 */ /* 0x000fe4000affe4ff */
[C---:B------:R-:W-:Y:S02]  /*5c00*/  LOP3.LUT P5, RZ, R162.reuse, 0xff, RZ, 0xc0, !PT ;  /* 0x000000ffa2ff7812 */ /* 0x040fe400078ac0ff */
[----:B------:R-:W-:Y:S01]  /*5c10*/  LOP3.LUT P4, RZ, R162, 0xff00, RZ, 0xc0, !PT ;  /* 0x0000ff00a2ff7812 */ /* 0x000fe2000788c0ff */
[----:B------:R0:W-:Y:S01]  /*5c20*/  @P3 STG.E.128 desc[UR4][R2.64], R68 ;  /* 0x0000004402003986 */ /* 0x0001e2000c101d04 */
[----:B------:R-:W-:-:S02]  /*5c30*/  SEL R4, R8, RZ, P5 ;  /* 0x000000ff08047207 */ /* 0x000fc40002800000 */
[C---:B------:R-:W-:Y:S02]  /*5c40*/  LOP3.LUT P3, RZ, R162.reuse, 0xff0000, RZ, 0xc0, !PT ;  /* 0x00ff0000a2ff7812 */ /* 0x040fe4000786c0ff */
[----:B------:R-:W-:Y:S02]  /*5c50*/  LOP3.LUT P5, RZ, R162, 0xff000000, RZ, 0xc0, !PT ;  /* 0xff000000a2ff7812 */ /* 0x000fe400078ac0ff */
[----:B------:R-:W-:Y:S02]  /*5c60*/  SEL R5, R9, RZ, P4 ;  /* 0x000000ff09057207 */ /* 0x000fe40002000000 */
[----:B------:R-:W-:Y:S02]  /*5c70*/  SEL R6, R14, RZ, P3 ;  /* 0x000000ff0e067207 */ /* 0x000fe40001800000 */
[----:B------:R-:W-:Y:S02]  /*5c80*/  SEL R7, R15, RZ, P5 ;  /* 0x000000ff0f077207 */ /* 0x000fe40002800000 */
[----:B------:R-:W-:-:S02]  /*5c90*/  @P1 IADD3 R164, P4, R115, R164, RZ ;  /* 0x000000a473a41210 */ /* 0x000fc40007f9e0ff */
[----:B------:R-:W-:Y:S02]  /*5ca0*/  LOP3.LUT P3, RZ, R0, 0xff, RZ, 0xc0, !PT ;  /* 0x000000ff00ff7812 */ /* 0x000fe4000786c0ff */
[----:B------:R-:W-:Y:S02]  /*5cb0*/  @P1 IADD3.X R165, R114, R165, RZ, P4, !PT ;  /* 0x000000a572a51210 */ /* 0x000fe400027fe4ff */
[----:B0-----:R-:W-:Y:S02]  /*5cc0*/  IADD3 R2, P6, R115, UR18, RZ ;  /* 0x0000001273027c10 */ /* 0x001fe4000ffde0ff */
[----:B------:R-:W-:Y:S02]  /*5cd0*/  LOP3.LUT P4, RZ, R0, 0xff00, RZ, 0xc0, !PT ;  /* 0x0000ff0000ff7812 */ /* 0x000fe4000788c0ff */
[----:B------:R-:W-:Y:S02]  /*5ce0*/  IADD3.X R3, R114, UR19, RZ, P6, !PT ;  /* 0x0000001372037c10 */ /* 0x000fe4000b7fe4ff */
[----:B------:R-:W-:-:S02]  /*5cf0*/  SEL R19, R8, RZ, P3 ;  /* 0x000000ff08137207 */ /* 0x000fc40001800000 */
[C---:B------:R-:W-:Y:S01]  /*5d00*/  LOP3.LUT P5, RZ, R0.reuse, 0xff0000, RZ, 0xc0, !PT ;  /* 0x00ff000000ff7812 */ /* 0x040fe200078ac0ff */
[----:B------:R0:W-:Y:S01]  /*5d10*/  STG.E.128 desc[UR4][R2.64], R4 ;  /* 0x0000000402007986 */ /* 0x0001e2000c101d04 */
[----:B------:R-:W-:Y:S02]  /*5d20*/  LOP3.LUT P3, RZ, R0, 0xff000000, RZ, 0xc0, !PT ;  /* 0xff00000000ff7812 */ /* 0x000fe4000786c0ff */
[----:B------:R-:W-:Y:S02]  /*5d30*/  SEL R8, R9, RZ, P4 ;  /* 0x000000ff09087207 */ /* 0x000fe40002000000 */
[----:B------:R-:W-:Y:S02]  /*5d40*/  SEL R9, R14, RZ, P5 ;  /* 0x000000ff0e097207 */ /* 0x000fe40002800000 */
[----:B------:R-:W-:Y:S02]  /*5d50*/  SEL R72, R19, R72, P2 ;  /* 0x0000004813487207 */ /* 0x000fe40001000000 */
[----:B------:R-:W-:-:S02]  /*5d60*/  SEL R73, R8, R73, P2 ;  /* 0x0000004908497207 */ /* 0x000fc40001000000 */
[----:B------:R-:W-:Y:S01]  /*5d70*/  SEL R74, R9, R74, P2 ;  /* 0x0000004a094a7207 */ /* 0x000fe20001000000 */
[----:B0-----:R-:W0:Y:S01]  /*5d80*/  LDC.64 R2, c[0x0][0x210] ;  /* 0x00008400ff027b82 */ /* 0x001e220000000a00 */
[----:B------:R-:W-:-:S04]  /*5d90*/  SEL R4, R15, RZ, P3 ;  /* 0x000000ff0f047207 */ /* 0x000fc80001800000 */
[----:B------:R-:W-:-:S05]  /*5da0*/  SEL R75, R4, R75, P2 ;  /* 0x0000004b044b7207 */ /* 0x000fca0001000000 */
[----:B------:R1:W-:Y:S01]  /*5db0*/  @P1 STG.E.128 desc[UR4][R164.64], R72 ;  /* 0x00000048a4001986 */ /* 0x0003e2000c101d04 */
[----:B0-----:R-:W-:-:S04]  /*5dc0*/  LEA R156, R2, R156, 0x2 ;  /* 0x0000009c029c7211 */ /* 0x001fc800078e10ff */
[----:B------:R-:W-:-:S13]  /*5dd0*/  ISETP.GE.AND P1, PT, R156, R3, PT ;  /* 0x000000039c00720c */ /* 0x000fda0003f26270 */
[----:B-1----:R-:W-:Y:S05]  /*5de0*/  @!P1 BRA `(.L_x_3065) ;  /* 0xffffffb800209947 */ /* 0x002fea000383ffff */
[----:B------:R-:W-:Y:S05]  /*5df0*/  BSYNC B1 ;  /* 0x0000000000017941 */ /* 0x000fea0003800000 */
.L_x_3056:
[----:B------:R0:W5:Y:S01]  /*5e00*/  LDL.LU R50, [R1+0x4] ;  /* 0x0000040001327983 */ /* 0x0001620000300800 */
[----:B------:R-:W-:Y:S02]  /*5e10*/  MOV R10, R216 ;  /* 0x000000d8000a7202 */ /* 0x000fe40000000f00 */
        /* <DEDUP_REMOVED lines=121> */
.L_x_3055:
[----:B------:R-:W-:Y:S05]  /*65b0*/  BSYNC B0 ;  /* 0x0000000000007941 */ /* 0x000fea0003800000 */
.L_x_3053:
        /* <DEDUP_REMOVED lines=159> */
[----:B------:R0:W-:Y:S04]  /*6fb0*/  STS.128 [R0], R16 ;  /* 0x0000001000007388 */ /* 0x0001e80000000c00 */
        /* <DEDUP_REMOVED lines=8> */
[----:B------:R-:W-:Y:S02]  /*7040*/  FADD.FTZ R19, R7, R76 ;  /* 0x0000004c07137221 */ /* 0x000fe40000010000 */
        /* <DEDUP_REMOVED lines=10> */
[----:B------:R-:W4:Y:S04]  /*70f0*/  LDS R40, [R2+0x1600] ;  /* 0x0016000002287984 */ /* 0x000f280000000800 */
[----:B------:R-:W4:Y:S04]  /*7100*/  LDS R27, [R2+0x1800] ;  /* 0x00180000021b7984 */ /* 0x000f280000000800 */
[----:B------:R-:W4:Y:S04]  /*7110*/  LDS R80, [R2] ;  /* 0x0000000002507984 */ /* 0x000f280000000800 */
        /* <DEDUP_REMOVED lines=39> */
[----:B------:R-:W-:Y:S02]  /*7390*/  SHF.L.U32 R35, R3, 0x2, RZ ;  /* 0x0000000203237819 */ /* 0x000fe400000006ff */
        /* <DEDUP_REMOVED lines=10> */
[----:B----4-:R-:W-:Y:S01]  /*7440*/  FADD.FTZ R27, R16, R27 ;  /* 0x0000001b101b7221 */ /* 0x010fe20000010000 */
[----:B------:R-:W-:Y:S01]  /*7450*/  FADD.FTZ R55, R18, R55 ;  /* 0x0000003712377221 */ /* 0x000fe20000010000 */
[----:B------:R-:W-:Y:S01]  /*7460*/  FADD.FTZ R23, R23, R34 ;  /* 0x0000002217177221 */ /* 0x000fe20000010000 */
[----:B------:R-:W-:Y:S01]  /*7470*/  STS.128 [R0], R12 ;  /* 0x0000000c00007388 */ /* 0x000fe20000000c00 */
[----:B------:R-:W-:-:S03]  /*7480*/  FADD.FTZ R61, R24, R61 ;  /* 0x0000003d183d7221 */ /* 0x000fc60000010000 */
[----:B------:R0:W-:Y:S01]  /*7490*/  STS.128 [R0+0x200], R36 ;  /* 0x0002002400007388 */ /* 0x0001e20000000c00 */
[----:B------:R-:W-:-:S03]  /*74a0*/  FADD.FTZ R49, R49, R40 ;  /* 0x0000002831317221 */ /* 0x000fc60000010000 */
[----:B------:R-:W-:Y:S01]  /*74b0*/  STS.128 [R0+0x400], R44 ;  /* 0x0004002c00007388 */ /* 0x000fe20000000c00 */
[----:B------:R-:W-:-:S03]  /*74c0*/  FADD.FTZ R63, R32, R63 ;  /* 0x0000003f203f7221 */ /* 0x000fc60000010000 */
[----:B------:R-:W-:Y:S01]  /*74d0*/  STS.128 [R0+0x600], R56 ;  /* 0x0006003800007388 */ /* 0x000fe20000000c00 */
[----:B------:R-:W-:-:S03]  /*74e0*/  FADD.FTZ R51, R51, R42 ;  /* 0x0000002a33337221 */ /* 0x000fc60000010000 */
[----:B------:R-:W-:Y:S04]  /*74f0*/  STS.128 [R0+0x800], R68 ;  /* 0x0008004400007388 */ /* 0x000fe80000000c00 */
[----:B------:R-:W-:Y:S01]  /*7500*/  STS.128 [R0+0xa00], R84 ;  /* 0x000a005400007388 */ /* 0x000fe20000000c00 */
[----:B0-----:R-:W-:Y:S02]  /*7510*/  IADD3.X R36, RZ, RZ, RZ, P0, !PT ;  /* 0x000000ffff247210 */ /* 0x001fe400007fe4ff */
[----:B------:R-:W-:Y:S01]  /*7520*/  IADD3 R4, P0, R35, UR6, RZ ;  /* 0x0000000623047c10 */ /* 0x000fe2000ff1e0ff */
[----:B------:R-:W-:Y:S01]  /*7530*/  STS.128 [R0+0xc00], R96 ;  /* 0x000c006000007388 */ /* 0x000fe20000000c00 */
[----:B------:R-:W-:-:S03]  /*7540*/  SHF.L.U64.HI R36, R3, 0x2, R36 ;  /* 0x0000000203247819 */ /* 0x000fc60000010224 */
[----:B------:R-:W-:Y:S01]  /*7550*/  STS.128 [R0+0xe00], R112 ;  /* 0x000e007000007388 */ /* 0x000fe20000000c00 */
[----:B------:R-:W-:Y:S01]  /*7560*/  IADD3.X R5, R36, UR7, RZ, P0, !PT ;  /* 0x0000000724057c10 */ /* 0x000fe200087fe4ff */
[----:B------:R-:W-:Y:S01]  /*7570*/  ULDC.64 UR6, c[0x0][0x2d0] ;  /* 0x0000b40000067ab9 */ /* 0x000fe20000000a00 */
[----:B------:R-:W-:Y:S01]  /*7580*/  BAR.SYNC.DEFER_BLOCKING 0x0 ;  /* 0x0000000000007b1d */ /* 0x000fe20000010000 */
[----:B------:R-:W-:-:S04]  /*7590*/  IADD3 R6, P0, R35, UR6, RZ ;  /* 0x0000000623067c10 */ /* 0x000fc8000ff1e0ff */
[----:B------:R-:W-:Y:S01]  /*75a0*/  IADD3.X R7, R36, UR7, RZ, P0, !PT ;  /* 0x0000000724077c10 */ /* 0x000fe200087fe4ff */
[----:B------:R-:W-:Y:S01]  /*75b0*/  ULDC.64 UR6, c[0x0][0x2e8] ;  /* 0x0000ba0000067ab9 */ /* 0x000fe20000000a00 */
[----:B------:R-:W0:Y:S04]  /*75c0*/  LDS R12, [R2+0x200] ;  /* 0x00020000020c7984 */ /* 0x000e280000000800 */
[----:B------:R-:W1:Y:S04]  /*75d0*/  LDS R48, [R2] ;  /* 0x0000000002307984 */ /* 0x000e680000000800 */
        /* <DEDUP_REMOVED lines=18> */
[----:B------:R-:W-:Y:S01]  /*7700*/  IADD3 R12, P0, R35, UR6, RZ ;  /* 0x00000006230c7c10 */ /* 0x000fe2000ff1e0ff */
        /* <DEDUP_REMOVED lines=10> */
[----:B------:R-:W4:Y:S03]  /*77b0*/  LDS R33, [R2+0x1800] ;  /* 0x0018000002217984 */ /* 0x000f260000000800 */
[----:B------:R-:W-:Y:S01]  /*77c0*/  FADD.FTZ R0, R0, R41 ;  /* 0x0000002900007221 */ /* 0x000fe20000010000 */
[----:B------:R-:W4:Y:S04]  /*77d0*/  LDS R10, [R2+0xa00] ;  /* 0x000a0000020a7984 */ /* 0x000f280000000800 */
[----:B------:R-:W4:Y:S01]  /*77e0*/  LDS R32, [R2+0x3600] ;  /* 0x0036000002207984 */ /* 0x000f220000000800 */
        /* <DEDUP_REMOVED lines=27> */
[----:B------:R-:W2:Y:S01]  /*79a0*/  LDS R41, [R2+0x3e00] ;  /* 0x003e000002297984 */ /* 0x000ea20000000800 */
[----:B------:R-:W-:-:S03]  /*79b0*/  FADD.FTZ R10, R10, R45 ;  /* 0x0000002d0a0a7221 */ /* 0x000fc60000010000 */
[----:B------:R-:W-:Y:S01]  /*79c0*/  STG.E desc[UR4][R4.64+0x200], R81 ;  /* 0x0002005104007986 */ /* 0x000fe2000c101904 */
        /* <DEDUP_REMOVED lines=36> */
.L_x_3057:
        /* <DEDUP_REMOVED lines=8> */
.L_x_3067:
[----:B------:R-:W-:Y:S05]  /*7c90*/  BSYNC B2 ;  /* 0x0000000000027941 */ /* 0x000fea0003800000 */
.L_x_3066:
        /* <DEDUP_REMOVED lines=8> */
.L_x_3068:
[----:B------:R-:W-:Y:S01]  /*7d20*/  HFMA2.MMA R93, -RZ, RZ, 0, 1.1920928955078125e-07 ;  /* 0x00000002ff5d7435 */ /* 0x000fe200000001ff */
[----:B------:R-:W-:Y:S01]  /*7d30*/  MOV R94, R84 ;  /* 0x00000054005e7202 */ /* 0x000fe20000000f00 */
[----:B------:R-:W-:-:S09]  /*7d40*/  FADD.FTZ R85, R85, R95 ;  /* 0x0000005f55557221 */ /* 0x000fd20000010000 */
[----:B------:R-:W-:Y:S05]  /*7d50*/  WARPSYNC.COLLECTIVE R87, `(.L_x_3069) ;  /* 0x0000000057087348 */ /* 0x000fea0003c00000 */
[----:B------:R0:W1:Y:S02]  /*7d60*/  SHFL.BFLY P3, R95, R94, R93, R92 ;  /* 0x0c00005d5e5f7389 */ /* 0x000064000006005c */
[----:B01----:R-:W-:Y:S01]  /*7d70*/  ENDCOLLECTIVE ;  /* 0x000000000000791b */ /* 0x003fe20003800000 */
.L_x_3069:
[----:B------:R-:W-:Y:S01]  /*7d80*/  MOV R94, R85 ;  /* 0x00000055005e7202 */ /* 0x000fe20000000f00 */
[----:B------:R-:W-:-:S07]  /*7d90*/  FADD.FTZ R84, R84, R95 ;  /* 0x0000005f54547221 */ /* 0x000fce0000010000 */
[----:B------:R-:W-:Y:S05]  /*7da0*/  WARPSYNC.COLLECTIVE R87, `(.L_x_3070) ;  /* 0x0000000057087348 */ /* 0x000fea0003c00000 */
[----:B------:R0:W1:Y:S02]  /*7db0*/  SHFL.BFLY P3, R95, R94, R93, R92 ;  /* 0x0c00005d5e5f7389 */ /* 0x000064000006005c */
[----:B01----:R-:W-:Y:S01]  /*7dc0*/  ENDCOLLECTIVE ;  /* 0x000000000000791b */ /* 0x003fe20003800000 */
.L_x_3070:
[----:B------:R-:W-:Y:S01]  /*7dd0*/  HFMA2.MMA R93, -RZ, RZ, 0, 2.384185791015625e-07 ;  /* 0x00000004ff5d7435 */ /* 0x000fe200000001ff */
[----:B------:R-:W-:Y:S01]  /*7de0*/  MOV R94, R84 ;  /* 0x00000054005e7202 */ /* 0x000fe20000000f00 */
[----:B------:R-:W-:-:S09]  /*7df0*/  FADD.FTZ R85, R85, R95 ;  /* 0x0000005f55557221 */ /* 0x000fd20000010000 */
[----:B------:R-:W-:Y:S05]  /*7e00*/  WARPSYNC.COLLECTIVE R87, `(.L_x_3071) ;  /* 0x0000000057087348 */ /* 0x000fea0003c00000 */
[----:B------:R0:W1:Y:S02]  /*7e10*/  SHFL.BFLY P3, R95, R94, R93, R92 ;  /* 0x0c00005d5e5f7389 */ /* 0x000064000006005c */
[----:B01----:R-:W-:Y:S01]  /*7e20*/  ENDCOLLECTIVE ;  /* 0x000000000000791b */ /* 0x003fe20003800000 */
.L_x_3071:
[----:B------:R-:W-:Y:S01]  /*7e30*/  MOV R94, R85 ;  /* 0x00000055005e7202 */ /* 0x000fe20000000f00 */
[----:B------:R-:W-:-:S07]  /*7e40*/  FADD.FTZ R84, R84, R95 ;  /* 0x0000005f54547221 */ /* 0x000fce0000010000 */
[----:B------:R-:W-:Y:S05]  /*7e50*/  WARPSYNC.COLLECTIVE R87, `(.L_x_3072) ;  /* 0x0000000057087348 */ /* 0x000fea0003c00000 */
[----:B------:R0:W1:Y:S02]  /*7e60*/  SHFL.BFLY P3, R95, R94, R93, R92 ;  /* 0x0c00005d5e5f7389 */ /* 0x000064000006005c */
[----:B01----:R-:W-:Y:S01]  /*7e70*/  ENDCOLLECTIVE ;  /* 0x000000000000791b */ /* 0x003fe20003800000 */
.L_x_3072:
[----:B------:R-:W-:Y:S01]  /*7e80*/  HFMA2.MMA R93, -RZ, RZ, 0, 4.76837158203125e-07 ;  /* 0x00000008ff5d7435 */ /* 0x000fe200000001ff */
[----:B------:R-:W-:Y:S01]  /*7e90*/  MOV R94, R84 ;  /* 0x00000054005e7202 */ /* 0x000fe20000000f00 */
[----:B------:R-:W-:-:S09]  /*7ea0*/  FADD.FTZ R85, R85, R95 ;  /* 0x0000005f55557221 */ /* 0x000fd20000010000 */
[----:B------:R-:W-:Y:S05]  /*7eb0*/  WARPSYNC.COLLECTIVE R87, `(.L_x_3073) ;  /* 0x0000000057087348 */ /* 0x000fea0003c00000 */
[----:B------:R0:W1:Y:S02]  /*7ec0*/  SHFL.BFLY P3, R95, R94, R93, R92 ;  /* 0x0c00005d5e5f7389 */ /* 0x000064000006005c */
[----:B01----:R-:W-:Y:S01]  /*7ed0*/  ENDCOLLECTIVE ;  /* 0x000000000000791b */ /* 0x003fe20003800000 */
.L_x_3073:
[----:B------:R-:W-:Y:S01]  /*7ee0*/  MOV R94, R85 ;  /* 0x00000055005e7202 */ /* 0x000fe20000000f00 */
[----:B------:R-:W-:-:S07]  /*7ef0*/  FADD.FTZ R84, R84, R95 ;  /* 0x0000005f54547221 */ /* 0x000fce0000010000 */
[----:B------:R-:W-:Y:S05]  /*7f00*/  WARPSYNC.COLLECTIVE R87, `(.L_x_3074) ;  /* 0x0000000057087348 */ /* 0x000fea0003c00000 */
[----:B------:R0:W1:Y:S02]  /*7f10*/  SHFL.BFLY P3, R95, R94, R93, R92 ;  /* 0x0c00005d5e5f7389 */ /* 0x000064000006005c */
[----:B01----:R-:W-:Y:S01]  /*7f20*/  ENDCOLLECTIVE ;  /* 0x000000000000791b */ /* 0x003fe20003800000 */
.L_x_3074:
[----:B------:R-:W-:Y:S01]  /*7f30*/  HFMA2.MMA R93, -RZ, RZ, 0, 9.5367431640625e-07 ;  /* 0x00000010ff5d7435 */ /* 0x000fe200000001ff */
[----:B------:R-:W-:Y:S01]  /*7f40*/  MOV R94, R84 ;  /* 0x00000054005e7202 */ /* 0x000fe20000000f00 */
[----:B------:R-:W-:-:S09]  /*7f50*/  FADD.FTZ R85, R85, R95 ;  /* 0x0000005f55557221 */ /* 0x000fd20000010000 */
[----:B------:R-:W-:Y:S05]  /*7f60*/  WARPSYNC.COLLECTIVE R87, `(.L_x_3075) ;  /* 0x0000000057087348 */ /* 0x000fea0003c00000 */
[----:B------:R0:W1:Y:S02]  /*7f70*/  SHFL.BFLY P3, R95, R94, R93, R92 ;  /* 0x0c00005d5e5f7389 */ /* 0x000064000006005c */
[----:B01----:R-:W-:Y:S01]  /*7f80*/  ENDCOLLECTIVE ;  /* 0x000000000000791b */ /* 0x003fe20003800000 */
.L_x_3075:
[----:B------:R-:W-:Y:S02]  /*7f90*/  MOV R94, R85 ;  /* 0x00000055005e7202 */ /* 0x000fe40000000f00 */
[----:B------:R-:W-:-:S07]  /*7fa0*/  MOV R86, R95 ;  /* 0x0000005f00567202 */ /* 0x000fce0000000f00 */
[----:B------:R-:W-:Y:S05]  /*7fb0*/  WARPSYNC.COLLECTIVE R87, `(.L_x_3076) ;  /* 0x0000000057087348 */ /* 0x000fea0003c00000 */
[----:B------:R0:W1:Y:S02]  /*7fc0*/  SHFL.BFLY P3, R95, R94, R93, R92 ;  /* 0x0c00005d5e5f7389 */ /* 0x000064000006005c */
[----:B01----:R-:W-:Y:S01]  /*7fd0*/  ENDCOLLECTIVE ;  /* 0x000000000000791b */ /* 0x003fe20003800000 */
.L_x_3076:
[----:B------:R-:W-:Y:S01]  /*7fe0*/  MOV R87, R95 ;  /* 0x0000005f00577202 */ /* 0x000fe20000000f00 */
[----:B------:R-:W-:Y:S06]  /*7ff0*/  BRA `(.L_x_3077) ;  /* 0xffffffc000647947 */ /* 0x000fec000383ffff */
.L_x_3078:
        /* <DEDUP_REMOVED lines=16> */
.L_x_3819:


//--------------------- .text._ZN10layer_norm22ln_bwd_finalize_kernelINS_22Kernel_traits_finalizeILj1024E6__halfffffjLb0ELj1024ELj4ENS_18Kernel_traits_baseILj1024ES2_ffffjLj1024EEEEELb0ELb0EEEvNS_9BwdParamsE --------------------------
	.section	.text._ZN10layer_norm22ln_bwd_finalize_kernelINS_22Kernel_traits_finalizeILj1024E6__halfffffjLb0ELj1024ELj4ENS_18Kernel_traits_baseILj1024ES2_ffffjLj1024EEEEELb0ELb0EEEvNS_9BwdParamsE,"ax",@progbits
	.align	128
        .global         _ZN10layer_norm22ln_bwd_finalize_kernelINS_22Kernel_traits_finalizeILj1024E6__halfffffjLb0ELj1024ELj4ENS_18Kernel_traits_baseILj1024ES2_ffffjLj1024EEEEELb0ELb0EEEvNS_9BwdParamsE
        .type           _ZN10layer_norm22ln_bwd_finalize_kernelINS_22Kernel_traits_finalizeILj1024E6__halfffffjLb0ELj1024ELj4ENS_18Kernel_traits_baseILj1024ES2_ffffjLj1024EEEEELb0ELb0EEEvNS_9BwdParamsE,@function
        .size           _ZN10layer_norm22ln_bwd_finalize_kernelINS_22Kernel_traits_finalizeILj1024E6__halfffffjLb0ELj1024ELj4ENS_18Kernel_traits_baseILj1024ES2_ffffjLj1024EEEEELb0ELb0EEEvNS_9BwdParamsE,(.L_x_3820 - _ZN10layer_norm22ln_bwd_finalize_kernelINS_22Kernel_traits_finalizeILj1024E6__halfffffjLb0ELj1024ELj4ENS_18Kernel_traits_baseILj1024ES2_ffffjLj1024EEEEELb0ELb0EEEvNS_9BwdParamsE)
        .other          _ZN10layer_norm22ln_bwd_finalize_kernelINS_22Kernel_traits_finalizeILj1024E6__halfffffjLb0ELj1024ELj4ENS_18Kernel_traits_baseILj1024ES2_ffffjLj1024EEEEELb0ELb0EEEvNS_9BwdParamsE,@"STO_CUDA_ENTRY STV_DEFAULT"
_ZN10layer_norm22ln_bwd_finalize_kernelINS_22Kernel_traits_finalizeILj1024E6__halfffffjLb0ELj1024ELj4ENS_18Kernel_traits_baseILj1024ES2_ffffjLj1024EEEEELb0ELb0EEEvNS_9BwdParamsE:
.text._ZN10layer_norm22ln_bwd_finalize_kernelINS_22Kernel_traits_finalizeILj1024E6__halfffffjLb0ELj1024ELj4ENS_18Kernel_traits_baseILj1024ES2_ffffjLj1024EEEEELb0ELb0EEEvNS_9BwdParamsE:
        /* <DEDUP_REMOVED lines=25> */
.L_x_3091:
        /* <DEDUP_REMOVED lines=30> */
.L_x_3083:
        /* <DEDUP_REMOVED lines=36> */
.L_x_3082:
[----:B------:R-:W-:Y:S05]  /*05b0*/  BSYNC B1 ;  /* 0x0000000000017941 */ /* 0x000fea0003800000 */
.L_x_3081:
        /* <DEDUP_REMOVED lines=24> */
.L_x_3085:
[----:B------:R-:W-:Y:S05]  /*0740*/  BSYNC B1 ;  /* 0x0000000000017941 */ /* 0x000fea0003800000 */
.L_x_3084:
        /* <DEDUP_REMOVED lines=12> */
.L_x_3086:
[----:B------:R-:W-:Y:S05]  /*0810*/  BSYNC B1 ;  /* 0x0000000000017941 */ /* 0x000fea0003800000 */
.L_x_3080:
[----:B------:R-:W-:Y:S05]  /*0820*/  BSYNC B0 ;  /* 0x0000000000007941 */ /* 0x000fea0003800000 */
.L_x_3079:
        /* <DEDUP_REMOVED lines=29> */
.L_x_3102:
[----:B---3--:R-:W-:Y:S01]  /*0a00*/  FADD.FTZ R9, R18, R9 ;  /* 0x0000000912097221 */ /* 0x008fe20000010000 */
[----:B--2---:R-:W-:-:S04]  /*0a10*/  FADD.FTZ R11, R10, R11 ;  /* 0x0000000b0a0b7221 */ /* 0x004fc80000010000 */
[----:B------:R2:W-:Y:S04]  /*0a20*/  @!P1 STS [R6+0x2000], R9 ;  /* 0x0020000906009388 */ /* 0x0005e80000000800 */
[----:B------:R2:W-:Y:S02]  /*0a30*/  @!P1 STS [R6+0x2080], R11 ;  /* 0x0020800b06009388 */ /* 0x0005e40000000800 */
.L_x_3087:
        /* <DEDUP_REMOVED lines=18> */
.L_x_3090:
[----:B------:R-:W-:Y:S05]  /*0b60*/  BSYNC B0 ;  /* 0x0000000000007941 */ /* 0x000fea0003800000 */
.L_x_3089:
[C---:B------:R-:W-:Y:S01]  /*0b70*/  ISETP.GT.U32.AND P1, PT, R3.reuse, -0x401, PT ;  /* 0xfffffbff0300780c */ /* 0x040fe20003f24070 */
[----:B------:R-:W-:Y:S01]  /*0b80*/  VIADD R4, R4, 0x200 ;  /* 0x0000020004047836 */ /* 0x000fe20000000000 */
[----:B------:R-:W-:-:S11]  /*0b90*/  IADD3 R3, R3, 0x400, RZ ;  /* 0x0000040003037810 */ /* 0x000fd60007ffe0ff */
[----:B------:R-:W-:Y:S05]  /*0ba0*/  @P1 BRA `(.L_x_3091) ;  /* 0xfffffff400781947 */ /* 0x000fea000383ffff */
[----:B------:R-:W-:Y:S05]  /*0bb0*/  EXIT ;  /* 0x000000000000794d */ /* 0x000fea0003800000 */
.L_x_3088:
[----:B------:R-:W-:Y:S01]  /*0bc0*/  HFMA2.MMA R21, -RZ, RZ, 0, 5.9604644775390625e-08 ;  /* 0x00000001ff157435 */ /* 0x000fe200000001ff */
[----:B0--3--:R-:W-:Y:S01]  /*0bd0*/  MOV R22, R10 ;  /* 0x0000000a00167202 */ /* 0x009fe20000000f00 */
[----:B------:R-:W-:Y:S01]  /*0be0*/  IMAD.MOV.U32 R19, RZ, RZ, -0x1 ;  /* 0xffffffffff137424 */ /* 0x000fe200078e00ff */
[----:B------:R-:W-:-:S08]  /*0bf0*/  MOV R24, 0x1f ;  /* 0x0000001f00187802 */ /* 0x000fd00000000f00 */
[----:B-12---:R-:W-:Y:S05]  /*0c00*/  WARPSYNC.COLLECTIVE R19, `(.L_x_3092) ;  /* 0x0000000013087348 */ /* 0x006fea0003c00000 */
[----:B------:R0:W3:Y:S02]  /*0c10*/  SHFL.BFLY P2, R20, R22, R21, R24 ;  /* 0x0c00001516147389 */ /* 0x0000e40000040018 */
[----:B0123--:R-:W-:Y:S01]  /*0c20*/  ENDCOLLECTIVE ;  /* 0x000000000000791b */ /* 0x00ffe20003800000 */
.L_x_3092:
[----:B------:R-:W-:Y:S01]  /*0c30*/  HFMA2.MMA R21, -RZ, RZ, 0, 1.1920928955078125e-07 ;  /* 0x00000002ff157435 */ /* 0x000fe200000001ff */
[----:B------:R-:W-:-:S05]  /*0c40*/  MOV R11, R20 ;  /* 0x00000014000b7202 */ /* 0x000fca0000000f00 */
[----:B------:R-:W-:-:S05]  /*0c50*/  FADD.FTZ R11, R10, R11 ;  /* 0x0000000b0a0b7221 */ /* 0x000fca0000010000 */
[----:B------:R-:W-:-:S07]  /*0c60*/  MOV R22, R11 ;  /* 0x0000000b00167202 */ /* 0x000fce0000000f00 */
[----:B------:R-:W-:Y:S05]  /*0c70*/  WARPSYNC.COLLECTIVE R19, `(.L_x_3093) ;  /* 0x0000000013087348 */ /* 0x000fea0003c00000 */
[----:B------:R0:W1:Y:S02]  /*0c80*/  SHFL.BFLY P2, R20, R22, R21, R24 ;  /* 0x0c00001516147389 */ /* 0x0000640000040018 */
[----:B01----:R-:W-:Y:S01]  /*0c90*/  ENDCOLLECTIVE ;  /* 0x000000000000791b */ /* 0x003fe20003800000 */
.L_x_3093:
[----:B------:R-:W-:Y:S01]  /*0ca0*/  HFMA2.MMA R21, -RZ, RZ, 0, 2.384185791015625e-07 ;  /* 0x00000004ff157435 */ /* 0x000fe200000001ff */
[----:B------:R-:W-:-:S04]  /*0cb0*/  IMAD.MOV.U32 R14, RZ, RZ, R20 ;  /* 0x000000ffff0e7224 */ /* 0x000fc800078e0014 */
[----:B------:R-:W-:-:S05]  /*0cc0*/  FADD.FTZ R14, R11, R14 ;  /* 0x0000000e0b0e7221 */ /* 0x000fca0000010000 */
[----:B------:R-:W-:-:S07]  /*0cd0*/  MOV R22, R14 ;  /* 0x0000000e00167202 */ /* 0x000fce0000000f00 */
[----:B------:R-:W-:Y:S05]  /*0ce0*/  WARPSYNC.COLLECTIVE R19, `(.L_x_3094) ;  /* 0x0000000013087348 */ /* 0x000fea0003c00000 */
[----:B------:R0:W1:Y:S02]  /*0cf0*/  SHFL.BFLY P2, R20, R22, R21, R24 ;  /* 0x0c00001516147389 */ /* 0x0000640000040018 */
[----:B01----:R-:W-:Y:S01]  /*0d00*/  ENDCOLLECTIVE ;  /* 0x000000000000791b */ /* 0x003fe20003800000 */
.L_x_3094:
[----:B------:R-:W-:Y:S01]  /*0d10*/  HFMA2.MMA R21, -RZ, RZ, 0, 4.76837158203125e-07 ;  /* 0x00000008ff157435 */ /* 0x000fe200000001ff */
[----:B------:R-:W-:-:S05]  /*0d20*/  MOV R13, R20 ;  /* 0x00000014000d7202 */ /* 0x000fca0000000f00 */
[----:B------:R-:W-:-:S04]  /*0d30*/  FADD.FTZ R13, R14, R13 ;  /* 0x0000000d0e0d7221 */ /* 0x000fc80000010000 */
[----:B------:R-:W-:-:S07]  /*0d40*/  IMAD.MOV.U32 R22, RZ, RZ, R13 ;  /* 0x000000ffff167224 */ /* 0x000fce00078e000d */
[----:B------:R-:W-:Y:S05]  /*0d50*/  WARPSYNC.COLLECTIVE R19, `(.L_x_3095) ;  /* 0x0000000013087348 */ /* 0x000fea0003c00000 */
[----:B------:R0:W1:Y:S02]  /*0d60*/  SHFL.BFLY P2, R20, R22, R21, R24 ;  /* 0x0c00001516147389 */ /* 0x0000640000040018 */
[----:B01----:R-:W-:Y:S01]  /*0d70*/  ENDCOLLECTIVE ;  /* 0x000000000000791b */ /* 0x003fe20003800000 */
.L_x_3095:
[----:B------:R-:W-:Y:S01]  /*0d80*/  IMAD.MOV.U32 R21, RZ, RZ, 0x10 ;  /* 0x00000010ff157424 */ /* 0x000fe200078e00ff */
[----:B------:R-:W-:-:S05]  /*0d90*/  MOV R10, R20 ;  /* 0x00000014000a7202 */ /* 0x000fca0000000f00 */
[----:B------:R-:W-:-:S05]  /*0da0*/  FADD.FTZ R10, R13, R10 ;  /* 0x0000000a0d0a7221 */ /* 0x000fca0000010000 */
[----:B------:R-:W-:-:S07]  /*0db0*/  MOV R22, R10 ;  /* 0x0000000a00167202 */ /* 0x000fce0000000f00 */
[----:B------:R-:W-:Y:S05]  /*0dc0*/  WARPSYNC.COLLECTIVE R19, `(.L_x_3096) ;  /* 0x0000000013087348 */ /* 0x000fea0003c00000 */
[----:B------:R0:W1:Y:S02]  /*0dd0*/  SHFL.BFLY P2, R20, R22, R21, R24 ;  /* 0x0c00001516147389 */ /* 0x0000640000040018 */
[----:B01----:R-:W-:Y:S01]  /*0de0*/  ENDCOLLECTIVE ;  /* 0x000000000000791b */ /* 0x003fe20003800000 */
.L_x_3096:
[----:B------:R-:W-:Y:S01]  /*0df0*/  HFMA2.MMA R21, -RZ, RZ, 0, 5.9604644775390625e-08 ;  /* 0x00000001ff157435 */ /* 0x000fe200000001ff */
[----:B------:R-:W-:Y:S02]  /*0e00*/  MOV R22, R9 ;  /* 0x0000000900167202 */ /* 0x000fe40000000f00 */
[----:B------:R-:W-:-:S08]  /*0e10*/  MOV R11, R20 ;  /* 0x00000014000b7202 */ /* 0x000fd00000000f00 */
[----:B------:R-:W-:Y:S05]  /*0e20*/  WARPSYNC.COLLECTIVE R19, `(.L_x_3097) ;  /* 0x0000000013087348 */ /* 0x000fea0003c00000 */
[----:B------:R0:W1:Y:S02]  /*0e30*/  SHFL.BFLY P2, R20, R22, R21, R24 ;  /* 0x0c00001516147389 */ /* 0x0000640000040018 */
[----:B01----:R-:W-:Y:S01]  /*0e40*/  ENDCOLLECTIVE ;  /* 0x000000000000791b */ /* 0x003fe20003800000 */
.L_x_3097:
[----:B------:R-:W-:Y:S01]  /*0e50*/  HFMA2.MMA R21, -RZ, RZ, 0, 1.1920928955078125e-07 ;  /* 0x00000002ff157435 */ /* 0x000fe200000001ff */
[----:B------:R-:W-:-:S04]  /*0e60*/  IMAD.MOV.U32 R14, RZ, RZ, R20 ;  /* 0x000000ffff0e7224 */ /* 0x000fc800078e0014 */
[----:B------:R-:W-:-:S05]  /*0e70*/  FADD.FTZ R15, R9, R14 ;  /* 0x0000000e090f7221 */ /* 0x000fca0000010000 */
[----:B------:R-:W-:-:S07]  /*0e80*/  MOV R22, R15 ;  /* 0x0000000f00167202 */ /* 0x000fce0000000f00 */
[----:B------:R-:W-:Y:S05]  /*0e90*/  WARPSYNC.COLLECTIVE R19, `(.L_x_3098) ;  /* 0x0000000013087348 */ /* 0x000fea0003c00000 */
[----:B------:R0:W1:Y:S02]  /*0ea0*/  SHFL.BFLY P2, R20, R22, R21, R24 ;  /* 0x0c00001516147389 */ /* 0x0000640000040018 */
[----:B01----:R-:W-:Y:S01]  /*0eb0*/  ENDCOLLECTIVE ;  /* 0x000000000000791b */ /* 0x003fe20003800000 */
.L_x_3098:
[----:B------:R-:W-:Y:S01]  /*0ec0*/  HFMA2.MMA R21, -RZ, RZ, 0, 2.384185791015625e-07 ;  /* 0x00000004ff157435 */ /* 0x000fe200000001ff */
[----:B------:R-:W-:-:S05]  /*0ed0*/  MOV R16, R20 ;  /* 0x0000001400107202 */ /* 0x000fca0000000f00 */
[----:B------:R-:W-:-:S04]  /*0ee0*/  FADD.FTZ R16, R15, R16 ;  /* 0x000000100f107221 */ /* 0x000fc80000010000 */
[----:B------:R-:W-:-:S07]  /*0ef0*/  IMAD.MOV.U32 R22, RZ, RZ, R16 ;  /* 0x000000ffff167224 */ /* 0x000fce00078e0010 */
[----:B------:R-:W-:Y:S05]  /*0f00*/  WARPSYNC.COLLECTIVE R19, `(.L_x_3099) ;  /* 0x0000000013087348 */ /* 0x000fea0003c00000 */
[----:B------:R0:W1:Y:S02]  /*0f10*/  SHFL.BFLY P2, R20, R22, R21, R24 ;  /* 0x0c00001516147389 */ /* 0x0000640000040018 */
[----:B01----:R-:W-:Y:S01]  /*0f20*/  ENDCOLLECTIVE ;  /* 0x000000000000791b */ /* 0x003fe20003800000 */
.L_x_3099:
[----:B------:R-:W-:Y:S01]  /*0f30*/  IMAD.MOV.U32 R21, RZ, RZ, 0x8 ;  /* 0x00000008ff157424 */ /* 0x000fe200078e00ff */
[----:B------:R-:W-:-:S05]  /*0f40*/  MOV R17, R20 ;  /* 0x0000001400117202 */ /* 0x000fca0000000f00 */
[----:B------:R-:W-:-:S05]  /*0f50*/  FADD.FTZ R17, R16, R17 ;  /* 0x0000001110117221 */ /* 0x000fca0000010000 */
[----:B------:R-:W-:-:S07]  /*0f60*/  MOV R22, R17 ;  /* 0x0000001100167202 */ /* 0x000fce0000000f00 */
[----:B------:R-:W-:Y:S05]  /*0f70*/  WARPSYNC.COLLECTIVE R19, `(.L_x_3100) ;  /* 0x0000000013087348 */ /* 0x000fea0003c00000 */
[----:B------:R0:W1:Y:S02]  /*0f80*/  SHFL.BFLY P2, R20, R22, R21, R24 ;  /* 0x0c00001516147389 */ /* 0x0000640000040018 */
[----:B01----:R-:W-:Y:S01]  /*0f90*/  ENDCOLLECTIVE ;  /* 0x000000000000791b */ /* 0x003fe20003800000 */
.L_x_3100:
[----:B------:R-:W-:Y:S01]  /*0fa0*/  HFMA2.MMA R21, -RZ, RZ, 0, 9.5367431640625e-07 ;  /* 0x00000010ff157435 */ /* 0x000fe200000001ff */
[----:B------:R-:W-:-:S05]  /*0fb0*/  MOV R18, R20 ;  /* 0x0000001400127202 */ /* 0x000fca0000000f00 */
[----:B------:R-:W-:-:S05]  /*0fc0*/  FADD.FTZ R18, R17, R18 ;  /* 0x0000001211127221 */ /* 0x000fca0000010000 */
[----:B------:R-:W-:-:S07]  /*0fd0*/  MOV R22, R18 ;  /* 0x0000001200167202 */ /* 0x000fce0000000f00 */
[----:B------:R-:W-:Y:S05]  /*0fe0*/  WARPSYNC.COLLECTIVE R19, `(.L_x_3101) ;  /* 0x0000000013087348 */ /* 0x000fea0003c00000 */
[----:B------:R0:W1:Y:S02]  /*0ff0*/  SHFL.BFLY P2, R20, R22, R21, R24 ;  /* 0x0c00001516147389 */ /* 0x0000640000040018 */
[----:B01----:R-:W-:Y:S01]  /*1000*/  ENDCOLLECTIVE ;  /* 0x000000000000791b */ /* 0x003fe20003800000 */
.L_x_3101:
[----:B------:R-:W-:Y:S01]  /*1010*/  MOV R9, R20 ;  /* 0x0000001400097202 */ /* 0x000fe20000000f00 */
[----:B------:R-:W-:Y:S06]  /*1020*/  BRA `(.L_x_3102) ;  /* 0xfffffff800747947 */ /* 0x000fec000383ffff */
.L_x_3103:
        /* <DEDUP_REMOVED lines=13> */
.L_x_3820:


//--------------------- .text._ZN10layer_norm40ln_parallel_residual_bwd_finalize_kernelINS_22Kernel_traits_finalizeILj1024E6__halfffffjLb0ELj1024ELj4ENS_18Kernel_traits_baseILj1024ES2_ffffjLj1024EEEEELb0EEEvNS_9BwdParamsE --------------------------
	.section	.text._ZN10layer_norm40ln_parallel_residual_bwd_finalize_kernelINS_22Kernel_traits_finalizeILj1024E6__halfffffjLb0ELj1024ELj4ENS_18Kernel_traits_baseILj1024ES2_ffffjLj1024EEEEELb0EEEvNS_9BwdParamsE,"ax",@progbits
	.align	128
        .global         _ZN10layer_norm40ln_parallel_residual_bwd_finalize_kernelINS_22Kernel_traits_finalizeILj1024E6__halfffffjLb0ELj1024ELj4ENS_18Kernel_traits_baseILj1024ES2_ffffjLj1024EEEEELb0EEEvNS_9BwdParamsE
        .type           _ZN10layer_norm40ln_parallel_residual_bwd_finalize_kernelINS_22Kernel_traits_finalizeILj1024E6__halfffffjLb0ELj1024ELj4ENS_18Kernel_traits_baseILj1024ES2_ffffjLj1024EEEEELb0EEEvNS_9BwdParamsE,@function
        .size           _ZN10layer_norm40ln_parallel_residual_bwd_finalize_kernelINS_22Kernel_traits_finalizeILj1024E6__halfffffjLb0ELj1024ELj4ENS_18Kernel_traits_baseILj1024ES2_ffffjLj1024EEEEELb0EEEvNS_9BwdParamsE,(.L_x_3821 - _ZN10layer_norm40ln_parallel_residual_bwd_finalize_kernelINS_22Kernel_traits_finalizeILj1024E6__halfffffjLb0ELj1024ELj4ENS_18Kernel_traits_baseILj1024ES2_ffffjLj1024EEEEELb0EEEvNS_9BwdParamsE)
        .other          _ZN10layer_norm40ln_parallel_residual_bwd_finalize_kernelINS_22Kernel_traits_finalizeILj1024E6__halfffffjLb0ELj1024ELj4ENS_18Kernel_traits_baseILj1024ES2_ffffjLj1024EEEEELb0EEEvNS_9BwdParamsE,@"STO_CUDA_ENTRY STV_DEFAULT"
_ZN10layer_norm40ln_parallel_residual_bwd_finalize_kernelINS_22Kernel_traits_finalizeILj1024E6__halfffffjLb0ELj1024ELj4ENS_18Kernel_traits_baseILj1024ES2_ffffjLj1024EEEEELb0EEEvNS_9BwdParamsE:
.text._ZN10layer_norm40ln_parallel_residual_bwd_finalize_kernelINS_22Kernel_traits_finalizeILj1024E6__halfffffjLb0ELj1024ELj4ENS_18Kernel_traits_baseILj1024ES2_ffffjLj1024EEEEELb0EEEvNS_9BwdParamsE:
        /* <DEDUP_REMOVED lines=22> */
.L_x_3116:
        /* <DEDUP_REMOVED lines=42> */
.L_x_3108:
        /* <DEDUP_REMOVED lines=62> */
.L_x_3107:
[----:B------:R-:W-:Y:S05]  /*07e0*/  BSYNC B1 ;  /* 0x0000000000017941 */ /* 0x000fea0003800000 */
.L_x_3106:
        /* <DEDUP_REMOVED lines=38> */
.L_x_3110:
[----:B------:R-:W-:Y:S05]  /*0a50*/  BSYNC B1 ;  /* 0x0000000000017941 */ /* 0x000fea0003800000 */
.L_x_3109:
        /* <DEDUP_REMOVED lines=20> */
.L_x_3111:
[----:B------:R-:W-:Y:S05]  /*0ba0*/  BSYNC B1 ;  /* 0x0000000000017941 */ /* 0x000fea0003800000 */
.L_x_3105:
[----:B------:R-:W-:Y:S05]  /*0bb0*/  BSYNC B0 ;  /* 0x0000000000007941 */ /* 0x000fea0003800000 */
.L_x_3104:
        /* <DEDUP_REMOVED lines=54> */
.L_x_3137:
        /* <DEDUP_REMOVED lines=10> */
.L_x_3112:
        /* <DEDUP_REMOVED lines=28> */
.L_x_3115:
[----:B------:R-:W-:Y:S05]  /*1180*/  BSYNC B0 ;  /* 0x0000000000007941 */ /* 0x000fea0003800000 */
.L_x_3114:
[C---:B------:R-:W-:Y:S02]  /*1190*/  ISETP.GT.U32.AND P1, PT, R4.reuse, -0x401, PT ;  /* 0xfffffbff0400780c */ /* 0x040fe40003f24070 */
[----:B------:R-:W-:Y:S02]  /*11a0*/  IADD3 R4, R4, 0x400, RZ ;  /* 0x0000040004047810 */ /* 0x000fe40007ffe0ff */
[----:B------:R-:W-:-:S09]  /*11b0*/  IADD3 R5, R5, 0x200, RZ ;  /* 0x0000020005057810 */ /* 0x000fd20007ffe0ff */
[----:B------:R-:W-:Y:S05]  /*11c0*/  @P1 BRA `(.L_x_3116) ;  /* 0xffffffec00e41947 */ /* 0x000fea000383ffff */
[----:B------:R-:W-:Y:S05]  /*11d0*/  EXIT ;  /* 0x000000000000794d */ /* 0x000fea0003800000 */
.L_x_3113:
[----:B------:R-:W-:Y:S01]  /*11e0*/  HFMA2.MMA R14, -RZ, RZ, 0, 5.9604644775390625e-08 ;  /* 0x00000001ff0e7435 */ /* 0x000fe200000001ff */
[----:B----4-:R-:W-:Y:S02]  /*11f0*/  MOV R27, R10 ;  /* 0x0000000a001b7202 */ /* 0x010fe40000000f00 */
[----:B------:R-:W-:Y:S02]  /*1200*/  MOV R13, 0x1f ;  /* 0x0000001f000d7802 */ /* 0x000fe40000000f00 */
[----:B------:R-:W-:-:S07]  /*1210*/  MOV R12, 0xffffffff ;  /* 0xffffffff000c7802 */ /* 0x000fce0000000f00 */
[----:B0123--:R-:W-:Y:S05]  /*1220*/  WARPSYNC.COLLECTIVE R12, `(.L_x_3117) ;  /* 0x000000000c087348 */ /* 0x00ffea0003c00000 */
[----:B------:R4:W0:Y:S02]  /*1230*/  SHFL.BFLY P2, R17, R27, R14, R13 ;  /* 0x0c00000e1b117389 */ /* 0x000824000004000d */
[----:B01234-:R-:W-:Y:S01]  /*1240*/  ENDCOLLECTIVE ;  /* 0x000000000000791b */ /* 0x01ffe20003800000 */
.L_x_3117:
[----:B------:R-:W-:Y:S01]  /*1250*/  HFMA2.MMA R14, -RZ, RZ, 0, 1.1920928955078125e-07 ;  /* 0x00000002ff0e7435 */ /* 0x000fe200000001ff */
[----:B------:R-:W-:-:S05]  /*1260*/  FADD.FTZ R11, R10, R17 ;  /* 0x000000110a0b7221 */ /* 0x000fca0000010000 */
[----:B------:R-:W-:-:S07]  /*1270*/  MOV R27, R11 ;  /* 0x0000000b001b7202 */ /* 0x000fce0000000f00 */
[----:B------:R-:W-:Y:S05]  /*1280*/  WARPSYNC.COLLECTIVE R12, `(.L_x_3118) ;  /* 0x000000000c087348 */ /* 0x000fea0003c00000 */
[----:B------:R0:W1:Y:S02]  /*1290*/  SHFL.BFLY P2, R17, R27, R14, R13 ;  /* 0x0c00000e1b117389 */ /* 0x000064000004000d */
[----:B01----:R-:W-:Y:S01]  /*12a0*/  ENDCOLLECTIVE ;  /* 0x000000000000791b */ /* 0x003fe20003800000 */
.L_x_3118:
[----:B------:R-:W-:Y:S01]  /*12b0*/  HFMA2.MMA R14, -RZ, RZ, 0, 2.384185791015625e-07 ;  /* 0x00000004ff0e7435 */ /* 0x000fe200000001ff */
[----:B------:R-:W-:-:S05]  /*12c0*/  FADD.FTZ R10, R11, R17 ;  /* 0x000000110b0a7221 */ /* 0x000fca0000010000 */
[----:B------:R-:W-:-:S07]  /*12d0*/  MOV R27, R10 ;  /* 0x0000000a001b7202 */ /* 0x000fce0000000f00 */
[----:B------:R-:W-:Y:S05]  /*12e0*/  WARPSYNC.COLLECTIVE R12, `(.L_x_3119) ;  /* 0x000000000c087348 */ /* 0x000fea0003c00000 */
[----:B------:R0:W1:Y:S02]  /*12f0*/  SHFL.BFLY P2, R17, R27, R14, R13 ;  /* 0x0c00000e1b117389 */ /* 0x000064000004000d */
[----:B01----:R-:W-:Y:S01]  /*1300*/  ENDCOLLECTIVE ;  /* 0x000000000000791b */ /* 0x003fe20003800000 */
.L_x_3119:
[----:B------:R-:W-:Y:S01]  /*1310*/  MOV R14, 0x8 ;  /* 0x00000008000e7802 */ /* 0x000fe20000000f00 */
[----:B------:R-:W-:-:S04]  /*1320*/  FADD.FTZ R19, R10, R17 ;  /* 0x000000110a137221 */ /* 0x000fc80000010000 */
[----:B------:R-:W-:-:S07]  /*1330*/  IMAD.MOV.U32 R27, RZ, RZ, R19 ;  /* 0x000000ffff1b7224 */ /* 0x000fce00078e0013 */
[----:B------:R-:W-:Y:S05]  /*1340*/  WARPSYNC.COLLECTIVE R12, `(.L_x_3120) ;  /* 0x000000000c087348 */ /* 0x000fea0003c00000 */
[----:B------:R0:W1:Y:S02]  /*1350*/  SHFL.BFLY P2, R17, R27, R14, R13 ;  /* 0x0c00000e1b117389 */ /* 0x000064000004000d */
[----:B01----:R-:W-:Y:S01]  /*1360*/  ENDCOLLECTIVE ;  /* 0x000000000000791b */ /* 0x003fe20003800000 */
.L_x_3120:
[----:B------:R-:W-:Y:S01]  /*1370*/  HFMA2.MMA R14, -RZ, RZ, 0, 9.5367431640625e-07 ;  /* 0x00000010ff0e7435 */ /* 0x000fe200000001ff */
[----:B------:R-:W-:-:S05]  /*1380*/  FADD.FTZ R11, R19, R17 ;  /* 0x00000011130b7221 */ /* 0x000fca0000010000 */
[----:B------:R-:W-:-:S07]  /*1390*/  MOV R27, R11 ;  /* 0x0000000b001b7202 */ /* 0x000fce0000000f00 */
[----:B------:R-:W-:Y:S05]  /*13a0*/  WARPSYNC.COLLECTIVE R12, `(.L_x_3121) ;  /* 0x000000000c087348 */ /* 0x000fea0003c00000 */
[----:B------:R0:W1:Y:S02]  /*13b0*/  SHFL.BFLY P2, R17, R27, R14, R13 ;  /* 0x0c00000e1b117389 */ /* 0x000064000004000d */
[----:B01----:R-:W-:Y:S01]  /*13c0*/  ENDCOLLECTIVE ;  /* 0x000000000000791b */ /* 0x003fe20003800000 */
.L_x_3121:
[----:B------:R-:W-:Y:S01]  /*13d0*/  HFMA2.MMA R14, -RZ, RZ, 0, 5.9604644775390625e-08 ;  /* 0x00000001ff0e7435 */ /* 0x000fe200000001ff */
[----:B------:R-:W-:Y:S02]  /*13e0*/  MOV R27, R15 ;  /* 0x0000000f001b7202 */ /* 0x000fe40000000f00 */
[----:B------:R-:W-:-:S08]  /*13f0*/  MOV R10, R17 ;  /* 0x00000011000a7202 */ /* 0x000fd00000000f00 */
[----:B------:R-:W-:Y:S05]  /*1400*/  WARPSYNC.COLLECTIVE R12, `(.L_x_3122) ;  /* 0x000000000c087348 */ /* 0x000fea0003c00000 */
[----:B------:R0:W1:Y:S02]  /*1410*/  SHFL.BFLY P2, R17, R27, R14, R13 ;  /* 0x0c00000e1b117389 */ /* 0x000064000004000d */
[----:B01----:R-:W-:Y:S01]  /*1420*/  ENDCOLLECTIVE ;  /* 0x000000000000791b */ /* 0x003fe20003800000 */
.L_x_3122:
[----:B------:R-:W-:Y:S01]  /*1430*/  HFMA2.MMA R14, -RZ, RZ, 0, 1.1920928955078125e-07 ;  /* 0x00000002ff0e7435 */ /* 0x000fe200000001ff */
[----:B------:R-:W-:-:S05]  /*1440*/  MOV R16, R17 ;  /* 0x0000001100107202 */ /* 0x000fca0000000f00 */
[----:B------:R-:W-:-:S05]  /*1450*/  FADD.FTZ R16, R15, R16 ;  /* 0x000000100f107221 */ /* 0x000fca0000010000 */
[----:B------:R-:W-:-:S07]  /*1460*/  MOV R27, R16 ;  /* 0x00000010001b7202 */ /* 0x000fce0000000f00 */
[----:B------:R-:W-:Y:S05]  /*1470*/  WARPSYNC.COLLECTIVE R12, `(.L_x_3123) ;  /* 0x000000000c087348 */ /* 0x000fea0003c00000 */
[----:B------:R0:W1:Y:S02]  /*1480*/  SHFL.BFLY P2, R17, R27, R14, R13 ;  /* 0x0c00000e1b117389 */ /* 0x000064000004000d */
[----:B01----:R-:W-:Y:S01]  /*1490*/  ENDCOLLECTIVE ;  /* 0x000000000000791b */ /* 0x003fe20003800000 */
.L_x_3123:
[----:B------:R-:W-:Y:S01]  /*14a0*/  HFMA2.MMA R14, -RZ, RZ, 0, 2.384185791015625e-07 ;  /* 0x00000004ff0e7435 */ /* 0x000fe200000001ff */
[----:B------:R-:W-:-:S05]  /*14b0*/  MOV R19, R17 ;  /* 0x0000001100137202 */ /* 0x000fca0000000f00 */
[----:B------:R-:W-:-:S05]  /*14c0*/  FADD.FTZ R15, R16, R19 ;  /* 0x00000013100f7221 */ /* 0x000fca0000010000 */
[----:B------:R-:W-:-:S07]  /*14d0*/  MOV R27, R15 ;  /* 0x0000000f001b7202 */ /* 0x000fce0000000f00 */
[----:B------:R-:W-:Y:S05]  /*14e0*/  WARPSYNC.COLLECTIVE R12, `(.L_x_3124) ;  /* 0x000000000c087348 */ /* 0x000fea0003c00000 */
[----:B------:R0:W1:Y:S02]  /*14f0*/  SHFL.BFLY P2, R17, R27, R14, R13 ;  /* 0x0c00000e1b117389 */ /* 0x000064000004000d */
[----:B01----:R-:W-:Y:S01]  /*1500*/  ENDCOLLECTIVE ;  /* 0x000000000000791b */ /* 0x003fe20003800000 */
.L_x_3124:
[----:B------:R-:W-:Y:S01]  /*1510*/  HFMA2.MMA R14, -RZ, RZ, 0, 4.76837158203125e-07 ;  /* 0x00000008ff0e7435 */ /* 0x000fe200000001ff */
[----:B------:R-:W-:-:S05]  /*1520*/  MOV R18, R17 ;  /* 0x0000001100127202 */ /* 0x000fca0000000f00 */
[----:B------:R-:W-:-:S05]  /*1530*/  FADD.FTZ R20, R15, R18 ;  /* 0x000000120f147221 */ /* 0x000fca0000010000 */
[----:B------:R-:W-:-:S07]  /*1540*/  MOV R27, R20 ;  /* 0x00000014001b7202 */ /* 0x000fce0000000f00 */
[----:B------:R-:W-:Y:S05]  /*1550*/  WARPSYNC.COLLECTIVE R12, `(.L_x_3125) ;  /* 0x000000000c087348 */ /* 0x000fea0003c00000 */
[----:B------:R0:W1:Y:S02]  /*1560*/  SHFL.BFLY P2, R17, R27, R14, R13 ;  /* 0x0c00000e1b117389 */ /* 0x000064000004000d */
[----:B01----:R-:W-:Y:S01]  /*1570*/  ENDCOLLECTIVE ;  /* 0x000000000000791b */ /* 0x003fe20003800000 */
.L_x_3125:
[----:B------:R-:W-:Y:S01]  /*1580*/  HFMA2.MMA R14, -RZ, RZ, 0, 9.5367431640625e-07 ;  /* 0x00000010ff0e7435 */ /* 0x000fe200000001ff */
[----:B------:R-:W-:-:S04]  /*1590*/  IMAD.MOV.U32 R21, RZ, RZ, R17 ;  /* 0x000000ffff157224 */ /* 0x000fc800078e0011 */
[----:B------:R-:W-:-:S05]  /*15a0*/  FADD.FTZ R16, R20, R21 ;  /* 0x0000001514107221 */ /* 0x000fca0000010000 */
[----:B------:R-:W-:-:S07]  /*15b0*/  MOV R27, R16 ;  /* 0x00000010001b7202 */ /* 0x000fce0000000f00 */
[----:B------:R-:W-:Y:S05]  /*15c0*/  WARPSYNC.COLLECTIVE R12, `(.L_x_3126) ;  /* 0x000000000c087348 */ /* 0x000fea0003c00000 */
[----:B------:R0:W1:Y:S02]  /*15d0*/  SHFL.BFLY P2, R17, R27, R14, R13 ;  /* 0x0c00000e1b117389 */ /* 0x000064000004000d */
[----:B01----:R-:W-:Y:S01]  /*15e0*/  ENDCOLLECTIVE ;  /* 0x000000000000791b */ /* 0x003fe20003800000 */
.L_x_3126:
[----:B------:R-:W-:Y:S01]  /*15f0*/  HFMA2.MMA R14, -RZ, RZ, 0, 5.9604644775390625e-08 ;  /* 0x00000001ff0e7435 */ /* 0x000fe200000001ff */
[----:B------:R-:W-:Y:S02]  /*1600*/  MOV R27, R9 ;  /* 0x00000009001b7202 */ /* 0x000fe40000000f00 */
[----:B------:R-:W-:-:S08]  /*1610*/  MOV R15, R17 ;  /* 0x00000011000f7202 */ /* 0x000fd00000000f00 */
[----:B------:R-:W-:Y:S05]  /*1620*/  WARPSYNC.COLLECTIVE R12, `(.L_x_3127) ;  /* 0x000000000c087348 */ /* 0x000fea0003c00000 */
[----:B------:R0:W1:Y:S02]  /*1630*/  SHFL.BFLY P2, R17, R27, R14, R13 ;  /* 0x0c00000e1b117389 */ /* 0x000064000004000d */
[----:B01----:R-:W-:Y:S01]  /*1640*/  ENDCOLLECTIVE ;  /* 0x000000000000791b */ /* 0x003fe20003800000 */
.L_x_3127:
[----:B------:R-:W-:Y:S01]  /*1650*/  HFMA2.MMA R14, -RZ, RZ, 0, 1.1920928955078125e-07 ;  /* 0x00000002ff0e7435 */ /* 0x000fe200000001ff */
[----:B------:R-:W-:-:S05]  /*1660*/  MOV R18, R17 ;  /* 0x0000001100127202 */ /* 0x000fca0000000f00 */
[----:B------:R-:W-:-:S05]  /*1670*/  FADD.FTZ R20, R9, R18 ;  /* 0x0000001209147221 */ /* 0x000fca0000010000 */
[----:B------:R-:W-:-:S07]  /*1680*/  MOV R27, R20 ;  /* 0x00000014001b7202 */ /* 0x000fce0000000f00 */
[----:B------:R-:W-:Y:S05]  /*1690*/  WARPSYNC.COLLECTIVE R12, `(.L_x_3128) ;  /* 0x000000000c087348 */ /* 0x000fea0003c00000 */
[----:B------:R0:W1:Y:S02]  /*16a0*/  SHFL.BFLY P2, R17, R27, R14, R13 ;  /* 0x0c00000e1b117389 */ /* 0x000064000004000d */
[----:B01----:R-:W-:Y:S01]  /*16b0*/  ENDCOLLECTIVE ;  /* 0x000000000000791b */ /* 0x003fe20003800000 */
.L_x_3128:
[----:B------:R-:W-:Y:S01]  /*16c0*/  HFMA2.MMA R14, -RZ, RZ, 0, 2.384185791015625e-07 ;  /* 0x00000004ff0e7435 */ /* 0x000fe200000001ff */
[----:B------:R-:W-:-:S05]  /*16d0*/  MOV R21, R17 ;  /* 0x0000001100157202 */ /* 0x000fca0000000f00 */
[----:B------:R-:W-:-:S05]  /*16e0*/  FADD.FTZ R9, R20, R21 ;  /* 0x0000001514097221 */ /* 0x000fca0000010000 */
[----:B------:R-:W-:-:S07]  /*16f0*/  MOV R27, R9 ;  /* 0x00000009001b7202 */ /* 0x000fce0000000f00 */
[----:B------:R-:W-:Y:S05]  /*1700*/  WARPSYNC.COLLECTIVE R12, `(.L_x_3129) ;  /* 0x000000000c087348 */ /* 0x000fea0003c00000 */
[----:B------:R0:W1:Y:S02]  /*1710*/  SHFL.BFLY P2, R17, R27, R14, R13 ;  /* 0x0c00000e1b117389 */ /* 0x000064000004000d */
[----:B01----:R-:W-:Y:S01]  /*1720*/  ENDCOLLECTIVE ;  /* 0x000000000000791b */ /* 0x003fe20003800000 */
.L_x_3129:
[----:B------:R-:W-:Y:S01]  /*1730*/  HFMA2.MMA R14, -RZ, RZ, 0, 4.76837158203125e-07 ;  /* 0x00000008ff0e7435 */ /* 0x000fe200000001ff */
[----:B------:R-:W-:-:S05]  /*1740*/  MOV R22, R17 ;  /* 0x0000001100167202 */ /* 0x000fca0000000f00 */
[----:B------:R-:W-:-:S05]  /*1750*/  FADD.FTZ R22, R9, R22 ;  /* 0x0000001609167221 */ /* 0x000fca0000010000 */
[----:B------:R-:W-:-:S07]  /*1760*/  MOV R27, R22 ;  /* 0x00000016001b7202 */ /* 0x000fce0000000f00 */
[----:B------:R-:W-:Y:S05]  /*1770*/  WARPSYNC.COLLECTIVE R12, `(.L_x_3130) ;  /* 0x000000000c087348 */ /* 0x000fea0003c00000 */
[----:B------:R0:W1:Y:S02]  /*1780*/  SHFL.BFLY P2, R17, R27, R14, R13 ;  /* 0x0c00000e1b117389 */ /* 0x000064000004000d */
[----:B01----:R-:W-:Y:S01]  /*1790*/  ENDCOLLECTIVE ;  /* 0x000000000000791b */ /* 0x003fe20003800000 */
.L_x_3130:
[----:B------:R-:W-:Y:S01]  /*17a0*/  HFMA2.MMA R14, -RZ, RZ, 0, 9.5367431640625e-07 ;  /* 0x00000010ff0e7435 */ /* 0x000fe200000001ff */
[----:B------:R-:W-:-:S05]  /*17b0*/  MOV R23, R17 ;  /* 0x0000001100177202 */ /* 0x000fca0000000f00 */
[----:B------:R-:W-:-:S04]  /*17c0*/  FADD.FTZ R18, R22, R23 ;  /* 0x0000001716127221 */ /* 0x000fc80000010000 */
[----:B------:R-:W-:-:S07]  /*17d0*/  IMAD.MOV.U32 R27, RZ, RZ, R18 ;  /* 0x000000ffff1b7224 */ /* 0x000fce00078e0012 */
[----:B------:R-:W-:Y:S05]  /*17e0*/  WARPSYNC.COLLECTIVE R12, `(.L_x_3131) ;  /* 0x000000000c087348 */ /* 0x000fea0003c00000 */
[----:B------:R0:W1:Y:S02]  /*17f0*/  SHFL.BFLY P2, R17, R27, R14, R13 ;  /* 0x0c00000e1b117389 */ /* 0x000064000004000d */
[----:B01----:R-:W-:Y:S01]  /*1800*/  ENDCOLLECTIVE ;  /* 0x000000000000791b */ /* 0x003fe20003800000 */
.L_x_3131:
[----:B------:R-:W-:Y:S01]  /*1810*/  HFMA2.MMA R14, -RZ, RZ, 0, 5.9604644775390625e-08 ;  /* 0x00000001ff0e7435 */ /* 0x000fe200000001ff */
[----:B------:R-:W-:Y:S02]  /*1820*/  MOV R27, R8 ;  /* 0x00000008001b7202 */ /* 0x000fe40000000f00 */
[----:B------:R-:W-:-:S08]  /*1830*/  MOV R9, R17 ;  /* 0x0000001100097202 */ /* 0x000fd00000000f00 */
[----:B------:R-:W-:Y:S05]  /*1840*/  WARPSYNC.COLLECTIVE R12, `(.L_x_3132) ;  /* 0x000000000c087348 */ /* 0x000fea0003c00000 */
[----:B------:R0:W1:Y:S02]  /*1850*/  SHFL.BFLY P2, R17, R27, R14, R13 ;  /* 0x0c00000e1b117389 */ /* 0x000064000004000d */
[----:B01----:R-:W-:Y:S01]  /*1860*/  ENDCOLLECTIVE ;  /* 0x000000000000791b */ /* 0x003fe20003800000 */
.L_x_3132:
[----:B------:R-:W-:Y:S01]  /*1870*/  HFMA2.MMA R14, -RZ, RZ, 0, 1.1920928955078125e-07 ;  /* 0x00000002ff0e7435 */ /* 0x000fe200000001ff */
[----:B------:R-:W-:-:S05]  /*1880*/  MOV R19, R17 ;  /* 0x0000001100137202 */ /* 0x000fca0000000f00 */
[----:B------:R-:W-:-:S05]  /*1890*/  FADD.FTZ R23, R8, R19 ;  /* 0x0000001308177221 */ /* 0x000fca0000010000 */
[----:B------:R-:W-:-:S07]  /*18a0*/  MOV R27, R23 ;  /* 0x00000017001b7202 */ /* 0x000fce0000000f00 */
[----:B------:R-:W-:Y:S05]  /*18b0*/  WARPSYNC.COLLECTIVE R12, `(.L_x_3133) ;  /* 0x000000000c087348 */ /* 0x000fea0003c00000 */
[----:B------:R0:W1:Y:S02]  /*18c0*/  SHFL.BFLY P2, R17, R27, R14, R13 ;  /* 0x0c00000e1b117389 */ /* 0x000064000004000d */
[----:B01----:R-:W-:Y:S01]  /*18d0*/  ENDCOLLECTIVE ;  /* 0x000000000000791b */ /* 0x003fe20003800000 */
.L_x_3133:
[----:B------:R-:W-:Y:S01]  /*18e0*/  HFMA2.MMA R14, -RZ, RZ, 0, 2.384185791015625e-07 ;  /* 0x00000004ff0e7435 */ /* 0x000fe200000001ff */
[----:B------:R-:W-:-:S05]  /*18f0*/  MOV R22, R17 ;  /* 0x0000001100167202 */ /* 0x000fca0000000f00 */
[----:B------:R-:W-:-:S05]  /*1900*/  FADD.FTZ R8, R23, R22 ;  /* 0x0000001617087221 */ /* 0x000fca0000010000 */
[----:B------:R-:W-:-:S07]  /*1910*/  MOV R27, R8 ;  /* 0x00000008001b7202 */ /* 0x000fce0000000f00 */
[----:B------:R-:W-:Y:S05]  /*1920*/  WARPSYNC.COLLECTIVE R12, `(.L_x_3134) ;  /* 0x000000000c087348 */ /* 0x000fea0003c00000 */
[----:B------:R0:W1:Y:S02]  /*1930*/  SHFL.BFLY P2, R17, R27, R14, R13 ;  /* 0x0c00000e1b117389 */ /* 0x000064000004000d */
[----:B01----:R-:W-:Y:S01]  /*1940*/  ENDCOLLECTIVE ;  /* 0x000000000000791b */ /* 0x003fe20003800000 */
.L_x_3134:
[----:B------:R-:W-:Y:S01]  /*1950*/  HFMA2.MMA R14, -RZ, RZ, 0, 4.76837158203125e-07 ;  /* 0x00000008ff0e7435 */ /* 0x000fe200000001ff */
[----:B------:R-:W-:-:S05]  /*1960*/  MOV R21, R17 ;  /* 0x0000001100157202 */ /* 0x000fca0000000f00 */
[----:B------:R-:W-:-:S05]  /*1970*/  FADD.FTZ R24, R8, R21 ;  /* 0x0000001508187221 */ /* 0x000fca0000010000 */
[----:B------:R-:W-:-:S07]  /*1980*/  MOV R27, R24 ;  /* 0x00000018001b7202 */ /* 0x000fce0000000f00 */
[----:B------:R-:W-:Y:S05]  /*1990*/  WARPSYNC.COLLECTIVE R12, `(.L_x_3135) ;  /* 0x000000000c087348 */ /* 0x000fea0003c00000 */
[----:B------:R0:W1:Y:S02]  /*19a0*/  SHFL.BFLY P2, R17, R27, R14, R13 ;  /* 0x0c00000e1b117389 */ /* 0x000064000004000d */
[----:B01----:R-:W-:Y:S01]  /*19b0*/  ENDCOLLECTIVE ;  /* 0x000000000000791b */ /* 0x003fe20003800000 */
.L_x_3135:
[----:B------:R-:W-:Y:S01]  /*19c0*/  HFMA2.MMA R14, -RZ, RZ, 0, 9.5367431640625e-07 ;  /* 0x00000010ff0e7435 */ /* 0x000fe200000001ff */
[----:B------:R-:W-:-:S05]  /*19d0*/  MOV R25, R17 ;  /* 0x0000001100197202 */ /* 0x000fca0000000f00 */
[----:B------:R-:W-:-:S05]  /*19e0*/  FADD.FTZ R25, R24, R25 ;  /* 0x0000001918197221 */ /* 0x000fca0000010000 */
[----:B------:R-:W-:-:S07]  /*19f0*/  MOV R27, R25 ;  /* 0x00000019001b7202 */ /* 0x000fce0000000f00 */
[----:B------:R-:W-:Y:S05]  /*1a00*/  WARPSYNC.COLLECTIVE R12, `(.L_x_3136) ;  /* 0x000000000c087348 */ /* 0x000fea0003c00000 */
[----:B------:R0:W1:Y:S02]  /*1a10*/  SHFL.BFLY P2, R17, R27, R14, R13 ;  /* 0x0c00000e1b117389 */ /* 0x000064000004000d */
[----:B01----:R-:W-:Y:S01]  /*1a20*/  ENDCOLLECTIVE ;  /* 0x000000000000791b */ /* 0x003fe20003800000 */
.L_x_3136:
[----:B------:R-:W-:Y:S05]  /*1a30*/  BRA `(.L_x_3137) ;  /* 0xfffffff400387947 */ /* 0x000fea000383ffff */
.L_x_3138:
        /* <DEDUP_REMOVED lines=12> */
.L_x_3821:


//--------------------- .text._ZN10layer_norm31ln_parallel_residual_bwd_kernelINS_13Kernel_traitsI6__halfffffjLj1024ELj1ELj4ELj1ELj16ENS_18Kernel_traits_baseILj1024ES2_ffffjLj128EEEEELb1ELb1ELb0EEEvNS_9BwdParamsE --------------------------
	.section	.text._ZN10layer_norm31ln_parallel_residual_bwd_kernelINS_13Kernel_traitsI6__halfffffjLj1024ELj1ELj4ELj1ELj16ENS_18Kernel_traits_baseILj1024ES2_ffffjLj128EEEEELb1ELb1ELb0EEEvNS_9BwdParamsE,"ax",@progbits
	.align	128
        .global         _ZN10layer_norm31ln_parallel_residual_bwd_kernelINS_13Kernel_traitsI6__halfffffjLj1024ELj1ELj4ELj1ELj16ENS_18Kernel_traits_baseILj1024ES2_ffffjLj128EEEEELb1ELb1ELb0EEEvNS_9BwdParamsE
        .type           _ZN10layer_norm31ln_parallel_residual_bwd_kernelINS_13Kernel_traitsI6__halfffffjLj1024ELj1ELj4ELj1ELj16ENS_18Kernel_traits_baseILj1024ES2_ffffjLj128EEEEELb1ELb1ELb0EEEvNS_9BwdParamsE,@function
        .size           _ZN10layer_norm31ln_parallel_residual_bwd_kernelINS_13Kernel_traitsI6__halfffffjLj1024ELj1ELj4ELj1ELj16ENS_18Kernel_traits_baseILj1024ES2_ffffjLj128EEEEELb1ELb1ELb0EEEvNS_9BwdParamsE,(.L_x_3822 - _ZN10layer_norm31ln_parallel_residual_bwd_kernelINS_13Kernel_traitsI6__halfffffjLj1024ELj1ELj4ELj1ELj16ENS_18Kernel_traits_baseILj1024ES2_ffffjLj128EEEEELb1ELb1ELb0EEEvNS_9BwdParamsE)
        .other          _ZN10layer_norm31ln_parallel_residual_bwd_kernelINS_13Kernel_traitsI6__halfffffjLj1024ELj1ELj4ELj1ELj16ENS_18Kernel_traits_baseILj1024ES2_ffffjLj128EEEEELb1ELb1ELb0EEEvNS_9BwdParamsE,@"STO_CUDA_ENTRY STV_DEFAULT"
_ZN10layer_norm31ln_parallel_residual_bwd_kernelINS_13Kernel_traitsI6__halfffffjLj1024ELj1ELj4ELj1ELj16ENS_18Kernel_traits_baseILj1024ES2_ffffjLj128EEEEELb1ELb1ELb0EEEvNS_9BwdParamsE:
.text._ZN10layer_norm31ln_parallel_residual_bwd_kernelINS_13Kernel_traitsI6__halfffffjLj1024ELj1ELj4ELj1ELj16ENS_18Kernel_traits_baseILj1024ES2_ffffjLj128EEEEELb1ELb1ELb0EEEvNS_9BwdParamsE:
[----:B------:R-:W-:Y:S01]  /*0000*/  LDC R1, c[0x0][0x28] ;  /* 0x00000a00ff017b82 */ /* 0x000fe20000000800 */
[----:B------:R-:W0:Y:S01]  /*0010*/  S2R R3, SR_TID.X ;  /* 0x0000000000037919 */ /* 0x000e220000002100 */
[----:B------:R-:W-:Y:S01]  /*0020*/  ULDC UR4, c[0x0][0x218] ;  /* 0x0000860000047ab9 */ /* 0x000fe20000000800 */
[----:B------:R-:W-:Y:S01]  /*0030*/  LOP3.LUT R167, R167, 0xfffffffb, RZ, 0xc0, !PT ;  /* 0xfffffffba7a77812 */ /* 0x000fe200078ec0ff */
        /* <DEDUP_REMOVED lines=21> */
[C---:B------:R-:W-:Y:S02]  /*0190*/  ISETP.GE.U32.AND P0, PT, R2.reuse, 0x80, PT ;  /* 0x000000800200780c */ /* 0x040fe40003f06070 */
[C---:B------:R-:W-:Y:S02]  /*01a0*/  ISETP.GE.U32.AND P1, PT, R2.reuse, 0xa0, PT ;  /* 0x000000a00200780c */ /* 0x040fe40003f26070 */
[----:B------:R-:W-:-:S02]  /*01b0*/  ISETP.GE.U32.AND P2, PT, R2, 0xc0, PT ;  /* 0x000000c00200780c */ /* 0x000fc40003f46070 */
[----:B------:R-:W-:Y:S01]  /*01c0*/  ISETP.GE.U32.AND P3, PT, R2, 0xe0, PT ;  /* 0x000000e00200780c */ /* 0x000fe20003f66070 */
[----:B------:R-:W0:Y:S01]  /*01d0*/  @P4 LDC.64 R4, c[0x0][0x260] ;  /* 0x00009800ff044b82 */ /* 0x000e220000000a00 */
[----:B------:R-:W-:Y:S02]  /*01e0*/  @P4 LOP3.LUT R167, R167, 0x4, RZ, 0xfc, !PT ;  /* 0x00000004a7a74812 */ /* 0x000fe400078efcff */
[----:B------:R-:W-:Y:S02]  /*01f0*/  P2R R38, PR, RZ, 0x40 ;  /* 0x00000040ff267803 */ /* 0x000fe40000000000 */
[----:B------:R-:W-:-:S03]  /*0200*/  LOP3.LUT R167, R167, 0xfffffffd, RZ, 0xc0, !PT ;  /* 0xfffffffda7a77812 */ /* 0x000fc600078ec0ff */
[----:B------:R-:W2:Y:S01]  /*0210*/  @P6 LDC.64 R20, c[0x0][0x260] ;  /* 0x00009800ff146b82 */ /* 0x000ea20000000a00 */
[----:B------:R-:W-:-:S04]  /*0220*/  @P6 LOP3.LUT R167, R167, 0x2, RZ, 0xfc, !PT ;  /* 0x00000002a7a76812 */ /* 0x000fc800078efcff */
[----:B------:R-:W-:-:S03]  /*0230*/  LOP3.LUT R167, R167, 0xfffffffe, RZ, 0xc0, !PT ;  /* 0xfffffffea7a77812 */ /* 0x000fc600078ec0ff */
[----:B------:R-:W3:Y:S01]  /*0240*/  @P5 LDC.64 R26, c[0x0][0x260] ;  /* 0x00009800ff1a5b82 */ /* 0x000ee20000000a00 */
[----:B------:R-:W-:Y:S01]  /*0250*/  @P5 LOP3.LUT R167, R167, 0x1, RZ, 0xfc, !PT ;  /* 0x00000001a7a75812 */ /* 0x000fe200078efcff */
[C---:B0-----:R-:W-:Y:S01]  /*0260*/  @P4 IMAD.WIDE.U32 R4, R39.reuse, 0x8, R4 ;  /* 0x0000000827044825 */ /* 0x041fe200078e0004 */
[----:B------:R-:W-:-:S05]  /*0270*/  @P4 LOP3.LUT R39, R39, 0x20, RZ, 0xfc, !PT ;  /* 0x0000002027274812 */ /* 0x000fca00078efcff */
[----:B------:R-:W0:Y:S01]  /*0280*/  @P0 LDC.64 R28, c[0x0][0x260] ;  /* 0x00009800ff1c0b82 */ /* 0x000e220000000a00 */
[----:B------:R-:W-:Y:S01]  /*0290*/  ISETP.GE.U32.AND P4, PT, R2, 0x100, PT ;  /* 0x000001000200780c */ /* 0x000fe20003f86070 */
[C---:B--2---:R-:W-:Y:S01]  /*02a0*/  @P6 IMAD.WIDE.U32 R24, R39.reuse, 0x8, R20 ;  /* 0x0000000827186825 */ /* 0x044fe200078e0014 */
[----:B------:R-:W-:-:S05]  /*02b0*/  @P6 IADD3 R39, R39, 0x20, RZ ;  /* 0x0000002027276810 */ /* 0x000fca0007ffe0ff */
[----:B------:R-:W2:Y:S01]  /*02c0*/  @P1 LDC.64 R20, c[0x0][0x260] ;  /* 0x00009800ff141b82 */ /* 0x000ea20000000a00 */
[----:B------:R-:W-:-:S07]  /*02d0*/  LOP3.LUT P6, RZ, R167, 0x4, RZ, 0xc0, !PT ;  /* 0x00000004a7ff7812 */ /* 0x000fce00078cc0ff */
[----:B------:R-:W4:Y:S01]  /*02e0*/  @P2 LDC.64 R32, c[0x0][0x260] ;  /* 0x00009800ff202b82 */ /* 0x000f220000000a00 */
[----:B---3--:R-:W-:-:S07]  /*02f0*/  @P5 IMAD.WIDE.U32 R26, R39, 0x8, R26 ;  /* 0x00000008271a5825 */ /* 0x008fce00078e001a */
[----:B------:R-:W3:Y:S01]  /*0300*/  @P3 LDC.64 R34, c[0x0][0x260] ;  /* 0x00009800ff223b82 */ /* 0x000ee20000000a00 */
[----:B------:R-:W-:Y:S01]  /*0310*/  @P5 VIADD R39, R39, 0x20 ;  /* 0x0000002027275836 */ /* 0x000fe20000000000 */
[----:B------:R0:W5:Y:S01]  /*0320*/  @P6 LDG.E.64 R6, desc[UR4][R4.64] ;  /* 0x0000000404066981 */ /* 0x000162000c1e1b00 */
[----:B------:R-:W-:Y:S02]  /*0330*/  SHF.R.U32.HI R2, RZ, 0x5, R3 ;  /* 0x00000005ff027819 */ /* 0x000fe40000011603 */
[C---:B0-----:R-:W-:Y:S01]  /*0340*/  @P0 IMAD.WIDE.U32 R28, R39.reuse, 0x8, R28 ;  /* 0x00000008271c0825 */ /* 0x041fe200078e001c */
[----:B------:R-:W-:Y:S01]  /*0350*/  @P0 IADD3 R39, R39, 0x20, RZ ;  /* 0x0000002027270810 */ /* 0x000fe20007ffe0ff */
[----:B------:R0:W5:Y:S01]  /*0360*/  @P5 LDG.E.64 R10, desc[UR4][R26.64] ;  /* 0x000000041a0a5981 */ /* 0x000162000c1e1b00 */
[----:B------:R-:W-:Y:S01]  /*0370*/  ISETP.NE.AND P6, PT, R38, RZ, PT ;  /* 0x000000ff2600720c */ /* 0x000fe20003fc5270 */
[----:B------:R-:W0:Y:S01]  /*0380*/  @P4 LDC.64 R36, c[0x0][0x260] ;  /* 0x00009800ff244b82 */ /* 0x000e220000000a00 */
[----:B------:R-:W-:Y:S01]  /*0390*/  LOP3.LUT R167, R167, 0xfffffff7, RZ, 0xc0, !PT ;  /* 0xfffffff7a7a77812 */ /* 0x000fe200078ec0ff */
[----:B--2---:R-:W-:Y:S01]  /*03a0*/  @P1 IMAD.WIDE.U32 R30, R39, 0x8, R20 ;  /* 0x00000008271e1825 */ /* 0x004fe200078e0014 */
[----:B------:R2:W5:Y:S01]  /*03b0*/  @P0 LDG.E.64 R12, desc[UR4][R28.64] ;  /* 0x000000041c0c0981 */ /* 0x000562000c1e1b00 */
[----:B-1----:R-:W-:-:S02]  /*03c0*/  LEA R165, R165, R2, 0x2 ;  /* 0x00000002a5a57211 */ /* 0x002fc400078e10ff */
[----:B------:R-:W-:Y:S01]  /*03d0*/  @P1 VIADD R39, R39, 0x20 ;  /* 0x0000002027271836 */ /* 0x000fe20000000000 */
[----:B------:R2:W5:Y:S01]  /*03e0*/  @P1 LDG.E.64 R14, desc[UR4][R30.64] ;  /* 0x000000041e0e1981 */ /* 0x000562000c1e1b00 */
[----:B------:R-:W-:Y:S02]  /*03f0*/  @P4 LOP3.LUT R167, R167, 0x8, RZ, 0xfc, !PT ;  /* 0x00000008a7a74812 */ /* 0x000fe400078efcff */
[C---:B----4-:R-:W-:Y:S01]  /*0400*/  @P2 IMAD.WIDE.U32 R32, R39.reuse, 0x8, R32 ;  /* 0x0000000827202825 */ /* 0x050fe200078e0020 */
[----:B------:R-:W-:Y:S01]  /*0410*/  @P2 IADD3 R39, R39, 0x20, RZ ;  /* 0x0000002027272810 */ /* 0x000fe20007ffe0ff */
[----:B------:R2:W5:Y:S04]  /*0420*/  @P6 LDG.E.64 R8, desc[UR4][R24.64] ;  /* 0x0000000418086981 */ /* 0x000568000c1e1b00 */
[C---:B---3--:R-:W-:Y:S01]  /*0430*/  @P3 IMAD.WIDE.U32 R34, R39.reuse, 0x8, R34 ;  /* 0x0000000827223825 */ /* 0x048fe200078e0022 */
[----:B------:R2:W5:Y:S03]  /*0440*/  @P2 LDG.E.64 R16, desc[UR4][R32.64] ;  /* 0x0000000420102981 */ /* 0x000566000c1e1b00 */
[----:B------:R-:W-:Y:S01]  /*0450*/  @P3 VIADD R39, R39, 0x20 ;  /* 0x0000002027273836 */ /* 0x000fe20000000000 */
[----:B------:R2:W5:Y:S03]  /*0460*/  @P3 LDG.E.64 R18, desc[UR4][R34.64] ;  /* 0x0000000422123981 */ /* 0x000566000c1e1b00 */
[----:B0-----:R-:W-:-:S05]  /*0470*/  @P4 IMAD.WIDE.U32 R20, R39, 0x8, R36 ;  /* 0x0000000827144825 */ /* 0x001fca00078e0024 */
        /* <DEDUP_REMOVED lines=35> */
[----:B--2---:R-:W-:Y:S06]  /*06b0*/  @P4 BRA `(.L_x_3140) ;  /* 0x0000004400284947 */ /* 0x004fec0003800000 */
[----:B------:R-:W0:Y:S01]  /*06c0*/  LDC.U8 R2, c[0x0][0x2a0] ;  /* 0x0000a800ff027b82 */ /* 0x000e220000000000 */
[----:B-----5:R-:W-:Y:S01]  /*06d0*/  MOV R27, R13 ;  /* 0x0000000d001b7202 */ /* 0x020fe20000000f00 */
        /* <DEDUP_REMOVED lines=11> */
[--C-:B------:R-:W-:Y:S01]  /*0790*/  SHF.R.U64 R4, R6, 0x10, R7.reuse ;  /* 0x0000001006047819 */ /* 0x100fe20000001207 */
[----:B------:R-:W-:Y:S01]  /*07a0*/  IMAD.MOV.U32 R32, RZ, RZ, R18 ;  /* 0x000000ffff207224 */ /* 0x000fe200078e0012 */
[----:B------:R-:W-:Y:S01]  /*07b0*/  MOV R0, R7 ;  /* 0x0000000700007202 */ /* 0x000fe20000000f00 */
[----:B------:R-:W-:Y:S01]  /*07c0*/  IMAD.MOV.U32 R34, RZ, RZ, R22 ;  /* 0x000000ffff227224 */ /* 0x000fe200078e0016 */
[----:B------:R-:W-:Y:S01]  /*07d0*/  SHF.R.U32.HI R6, RZ, 0x10, R7 ;  /* 0x00000010ff067819 */ /* 0x000fe20000011607 */
[----:B------:R-:W-:Y:S01]  /*07e0*/  IMAD.MOV.U32 R37, RZ, RZ, RZ ;  /* 0x000000ffff257224 */ /* 0x000fe200078e00ff */
        /* <DEDUP_REMOVED lines=26> */
[----:B------:R-:W-:Y:S01]  /*0990*/  MOV R35, R23 ;  /* 0x0000001700237202 */ /* 0x000fe20000000f00 */
        /* <DEDUP_REMOVED lines=19> */
[----:B0-----:R-:W-:-:S07]  /*0ad0*/  HADD2.F32 R34, -RZ, R96.H0_H0 ;  /* 0x20000060ff227230 */ /* 0x001fce0000004100 */
.L_x_3174:
[----:B------:R-:W0:Y:S01]  /*0ae0*/  LDC.64 R142, c[0x0][0x250] ;  /* 0x00009400ff8e7b82 */ /* 0x000e220000000a00 */
[----:B------:R-:W-:-:S07]  /*0af0*/  LOP3.LUT P4, RZ, R167, 0x4, RZ, 0xc0, !PT ;  /* 0x00000004a7ff7812 */ /* 0x000fce000788c0ff */
[----:B------:R-:W1:Y:S01]  /*0b00*/  LDC.64 R140, c[0x0][0x258] ;  /* 0x00009600ff8c7b82 */ /* 0x000e620000000a00 */
[----:B0-----:R-:W-:-:S05]  /*0b10*/  IMAD.WIDE R142, R165, 0x4, R142 ;  /* 0x00000004a58e7825 */ /* 0x001fca00078e028e */
[----:B-----5:R0:W5:Y:S01]  /*0b20*/  LDG.E R227, desc[UR4][R142.64] ;  /* 0x000000048ee37981 */ /* 0x020162000c1e1900 */
[----:B-1----:R-:W-:-:S05]  /*0b30*/  IMAD.WIDE R140, R165, 0x4, R140 ;  /* 0x00000004a58c7825 */ /* 0x002fca00078e028c */
[----:B------:R0:W5:Y:S01]  /*0b40*/  LDG.E R185, desc[UR4][R140.64] ;  /* 0x000000048cb97981 */ /* 0x000162000c1e1900 */
[----:B------:R-:W-:-:S05]  /*0b50*/  MOV R0, UR19 ;  /* 0x0000001300007c02 */ /* 0x000fca0008000f00 */
[----:B------:R-:W-:-:S05]  /*0b60*/  IMAD R144, R165, R0, RZ ;  /* 0x00000000a5907224 */ /* 0x000fca00078e02ff */
[----:B------:R-:W-:-:S04]  /*0b70*/  SHF.R.S32.HI R145, RZ, 0x1f, R144 ;  /* 0x0000001fff917819 */ /* 0x000fc80000011490 */
[----:B------:R-:W-:Y:S01]  /*0b80*/  LEA.HI R145, R145, R144, RZ, 0x2 ;  /* 0x0000009091917211 */ /* 0x000fe200078f10ff */
[----:B------:R-:W-:Y:S03]  /*0b90*/  BSSY B1, `(.L_x_3141) ;  /* 0x000003b000017945 */ /* 0x000fe60003800000 */
[----:B------:R-:W-:Y:S01]  /*0ba0*/  LEA.HI.SX32 R148, R145, R166, 0x1e ;  /* 0x000000a691947211 */ /* 0x000fe200078ff2ff */
[----:B------:R-:W-:Y:S01]  /*0bb0*/  HFMA2.MMA R240, -RZ, RZ, 0, 0 ;  /* 0x00000000fff07435 */ /* 0x000fe200000001ff */
[----:B------:R-:W-:-:S03]  /*0bc0*/  IMAD.MOV.U32 R229, RZ, RZ, RZ ;  /* 0x000000ffffe57224 */ /* 0x000fc600078e00ff */
[----:B------:R-:W-:Y:S01]  /*0bd0*/  IMAD.MOV.U32 R231, RZ, RZ, R148 ;  /* 0x000000ffffe77224 */ /* 0x000fe200078e0094 */
[----:B0-----:R-:W-:Y:S06]  /*0be0*/  @!P4 BRA `(.L_x_3142) ;  /* 0x0000000000d4c947 */ /* 0x001fec0003800000 */
[----:B------:R-:W-:Y:S01]  /*0bf0*/  ISETP.NE.U32.AND P5, PT, RZ, UR8, PT ;  /* 0x00000008ff007c0c */ /* 0x000fe2000bfa5070 */
[----:B------:R-:W0:Y:S01]  /*0c00*/  LDC.64 R144, c[0x0][0x2b8] ;  /* 0x0000ae00ff907b82 */ /* 0x000e220000000a00 */
[C---:B------:R-:W-:Y:S02]  /*0c10*/  SHF.L.U32 R237, R148.reuse, 0x2, RZ ;  /* 0x0000000294ed7819 */ /* 0x040fe400000006ff */
[----:B------:R-:W-:Y:S02]  /*0c20*/  ISETP.NE.AND.EX P5, PT, RZ, UR9, PT, P5 ;  /* 0x00000009ff007c0c */ /* 0x000fe4000bfa5350 */
[----:B------:R-:W-:-:S11]  /*0c30*/  SHF.L.U64.HI R142, R148, 0x2, RZ ;  /* 0x00000002948e7819 */ /* 0x000fd600000102ff */
[----:B------:R-:W-:-:S04]  /*0c40*/  @P5 LEA R238, P4, R148, UR8, 0x4 ;  /* 0x0000000894ee5c11 */ /* 0x000fc8000f8820ff */
[C---:B------:R-:W-:Y:S02]  /*0c50*/  @P5 LEA.HI.X R239, R148.reuse, UR9, RZ, 0x4, P4 ;  /* 0x0000000994ef5c11 */ /* 0x040fe4000a0f24ff */
[----:B------:R-:W-:Y:S01]  /*0c60*/  ISETP.NE.U32.AND P4, PT, RZ, UR14, PT ;  /* 0x0000000eff007c0c */ /* 0x000fe2000bf85070 */
[----:B0-----:R-:W-:Y:S02]  /*0c70*/  IMAD.WIDE.U32 R144, R148, 0x10, R144 ;  /* 0x0000001094907825 */ /* 0x001fe400078e0090 */
[----:B------:R0:W5:Y:S01]  /*0c80*/  @P5 LDG.E.128 R96, desc[UR4][R238.64] ;  /* 0x00000004ee605981 */ /* 0x000162000c1e1d00 */
[----:B------:R-:W-:-:S03]  /*0c90*/  ISETP.NE.AND.EX P4, PT, RZ, UR15, PT, P4 ;  /* 0x0000000fff007c0c */ /* 0x000fc6000bf85340 */
[----:B------:R-:W2:Y:S10]  /*0ca0*/  LDG.E.128 R144, desc[UR4][R144.64] ;  /* 0x0000000490907981 */ /* 0x000eb4000c1e1d00 */
[----:B------:R-:W1:Y:S02]  /*0cb0*/  @P4 LDC.64 R140, c[0x0][0x248] ;  /* 0x00009200ff8c4b82 */ /* 0x000e640000000a00 */
[----:B-1----:R-:W-:-:S05]  /*0cc0*/  @P4 IADD3 R182, P6, R237, R140, RZ ;  /* 0x0000008cedb64210 */ /* 0x002fca0007fde0ff */
[----:B------:R-:W-:Y:S01]  /*0cd0*/  @P4 IMAD.X R183, R142, 0x1, R141, P6 ;  /* 0x000000018eb74824 */ /* 0x000fe200030e068d */
[----:B------:R-:W-:-:S04]  /*0ce0*/  LEA R140, P6, R148, UR10, 0x4 ;  /* 0x0000000a948c7c11 */ /* 0x000fc8000f8c20ff */
[----:B------:R1:W5:Y:S01]  /*0cf0*/  @P4 LDG.E R149, desc[UR4][R182.64] ;  /* 0x00000004b6954981 */ /* 0x000362000c1e1900 */
[----:B------:R-:W-:Y:S02]  /*0d00*/  ISETP.NE.AND P4, PT, R2, RZ, PT ;  /* 0x000000ff0200720c */ /* 0x000fe40003f85270 */
[----:B------:R-:W-:Y:S02]  /*0d10*/  LEA.HI.X R141, R148, UR11, RZ, 0x4, P6 ;  /* 0x0000000b948d7c11 */ /* 0x000fe4000b0f24ff */
[----:B-----5:R-:W-:Y:S02]  /*0d20*/  FSEL R198, R227, RZ, !P4 ;  /* 0x000000ffe3c67208 */ /* 0x020fe40006000000 */
[----:B------:R-:W-:-:S04]  /*0d30*/  IADD3 R236, P4, R237, UR12, RZ ;  /* 0x0000000cedec7c10 */ /* 0x000fc8000ff9e0ff */
[----:B------:R-:W-:Y:S02]  /*0d40*/  IADD3.X R237, R142, UR13, RZ, P4, !PT ;  /* 0x0000000d8eed7c10 */ /* 0x000fe4000a7fe4ff */
[----:B------:R-:W0:Y:S04]  /*0d50*/  LDG.E.128 R140, desc[UR4][R140.64] ;  /* 0x000000048c8c7981 */ /* 0x000e28000c1e1d00 */
[----:B------:R3:W5:Y:S01]  /*0d60*/  LDG.E R150, desc[UR4][R236.64] ;  /* 0x00000004ec967981 */ /* 0x000762000c1e1900 */
[----:B------:R-:W-:Y:S01]  /*0d70*/  IADD3 R231, R148, 0x20, RZ ;  /* 0x0000002094e77810 */ /* 0x000fe20007ffe0ff */
[----:B--2---:R-:W-:Y:S01]  /*0d80*/  FMUL.FTZ R217, R4, R145 ;  /* 0x0000009104d97220 */ /* 0x004fe20000410000 */
[----:B------:R-:W-:Y:S01]  /*0d90*/  FMUL.FTZ R225, R6, R147 ;  /* 0x0000009306e17220 */ /* 0x000fe20000410000 */
[----:B------:R-:W-:Y:S01]  /*0da0*/  FADD.FTZ R64, R64, R144 ;  /* 0x0000009040407221 */ /* 0x000fe20000010000 */
[----:B------:R-:W-:Y:S01]  /*0db0*/  FADD.FTZ R65, R65, R145 ;  /* 0x0000009141417221 */ /* 0x000fe20000010000 */
[----:B------:R-:W-:Y:S01]  /*0dc0*/  FADD.FTZ R66, R66, R146 ;  /* 0x0000009242427221 */ /* 0x000fe20000010000 */
[----:B------:R-:W-:Y:S01]  /*0dd0*/  FADD.FTZ R67, R67, R147 ;  /* 0x0000009343437221 */ /* 0x000fe20000010000 */
[--C-:B0-----:R-:W-:Y:S01]  /*0de0*/  FADD.FTZ R238, R140, -R198.reuse ;  /* 0x800000c68cee7221 */ /* 0x101fe20000010000 */
[--C-:B-1----:R-:W-:Y:S01]  /*0df0*/  FADD.FTZ R182, R141, -R198.reuse ;  /* 0x800000c68db67221 */ /* 0x102fe20000010000 */
[--C-:B------:R-:W-:Y:S01]  /*0e00*/  FADD.FTZ R142, R142, -R198.reuse ;  /* 0x800000c68e8e7221 */ /* 0x100fe20000010000 */
[----:B------:R-:W-:Y:S01]  /*0e10*/  FADD.FTZ R240, R143, -R198 ;  /* 0x800000c68ff07221 */ /* 0x000fe20000010000 */
[----:B------:R-:W-:Y:S01]  /*0e20*/  FMUL.FTZ R198, R5, R144 ;  /* 0x0000009005c67220 */ /* 0x000fe20000410000 */
[C---:B------:R-:W-:Y:S01]  /*0e30*/  FMUL.FTZ R183, R185.reuse, R238 ;  /* 0x000000eeb9b77220 */ /* 0x040fe20000410000 */
[----:B------:R-:W-:-:S02]  /*0e40*/  FMUL.FTZ R182, R185, R182 ;  /* 0x000000b6b9b67220 */ /* 0x000fc40000410000 */
[----:B------:R-:W-:Y:S01]  /*0e50*/  FADD.FTZ R140, RZ, R198 ;  /* 0x000000c6ff8c7221 */ /* 0x000fe20000010000 */
[----:B------:R-:W-:Y:S01]  /*0e60*/  FFMA.FTZ R141, R183, R198, RZ ;  /* 0x000000c6b78d7223 */ /* 0x000fe200000100ff */
[----:B------:R-:W-:Y:S01]  /*0e70*/  FMUL.FTZ R215, R185, R142 ;  /* 0x0000008eb9d77220 */ /* 0x000fe20000410000 */
[----:B------:R-:W-:Y:S01]  /*0e80*/  FMUL.FTZ R238, R7, R146 ;  /* 0x0000009207ee7220 */ /* 0x000fe20000410000 */
[----:B------:R-:W-:Y:S01]  /*0e90*/  FADD.FTZ R143, R140, R217 ;  /* 0x000000d98c8f7221 */ /* 0x000fe20000010000 */
[----:B------:R-:W-:Y:S01]  /*0ea0*/  FFMA.FTZ R140, R182, R217, R141 ;  /* 0x000000d9b68c7223 */ /* 0x000fe2000001008d */
[----:B---3--:R-:W-:Y:S02]  /*0eb0*/  FMUL.FTZ R236, R185, R240 ;  /* 0x000000f0b9ec7220 */ /* 0x008fe40000410000 */
[----:B------:R-:W-:Y:S01]  /*0ec0*/  FADD.FTZ R142, R143, R238 ;  /* 0x000000ee8f8e7221 */ /* 0x000fe20000010000 */
[----:B------:R-:W-:Y:S01]  /*0ed0*/  FFMA.FTZ R141, R215, R238, R140 ;  /* 0x000000eed78d7223 */ /* 0x000fe2000001008c */
[----:B------:R-:W-:Y:S01]  /*0ee0*/  FFMA.FTZ R36, R144, R183, R36 ;  /* 0x000000b790247223 */ /* 0x000fe20000010024 */
[----:B------:R-:W-:Y:S01]  /*0ef0*/  FFMA.FTZ R37, R145, R182, R37 ;  /* 0x000000b691257223 */ /* 0x000fe20000010025 */
[----:B------:R-:W-:Y:S01]  /*0f00*/  FFMA.FTZ R38, R146, R215, R38 ;  /* 0x000000d792267223 */ /* 0x000fe20000010026 */
[----:B------:R-:W-:Y:S01]  /*0f10*/  FFMA.FTZ R39, R147, R236, R39 ;  /* 0x000000ec93277223 */ /* 0x000fe20000010027 */
[----:B------:R-:W-:Y:S01]  /*0f20*/  FADD.FTZ R229, R142, R225 ;  /* 0x000000e18ee57221 */ /* 0x000fe20000010000 */
[----:B------:R-:W-:-:S07]  /*0f30*/  FFMA.FTZ R240, R236, R225, R141 ;  /* 0x000000e1ecf07223 */ /* 0x000fce000001008d */
.L_x_3142:
[----:B------:R-:W-:Y:S05]  /*0f40*/  BSYNC B1 ;  /* 0x0000000000017941 */ /* 0x000fea0003800000 */
.L_x_3141:
[----:B------:R-:W-:Y:S01]  /*0f50*/  LOP3.LUT P4, RZ, R167, 0x2, RZ, 0xc0, !PT ;  /* 0x00000002a7ff7812 */ /* 0x000fe2000788c0ff */
[----:B------:R-:W-:-:S12]  /*0f60*/  BSSY B1, `(.L_x_3143) ;  /* 0x0000037000017945 */ /* 0x000fd80003800000 */
[----:B------:R-:W-:Y:S05]  /*0f70*/  @!P4 BRA `(.L_x_3144) ;  /* 0x0000000000d4c947 */ /* 0x000fea0003800000 */
[----:B------:R-:W-:Y:S01]  /*0f80*/  ISETP.NE.U32.AND P5, PT, RZ, UR8, PT ;  /* 0x00000008ff007c0c */ /* 0x000fe2000bfa5070 */
[C---:B------:R-:W-:Y:S01]  /*0f90*/  IMAD.SHL.U32 R233, R231.reuse, 0x4, RZ ;  /* 0x00000004e7e97824 */ /* 0x040fe200078e00ff */
[----:B------:R-:W0:Y:S01]  /*0fa0*/  LDC.64 R144, c[0x0][0x2b8] ;  /* 0x0000ae00ff907b82 */ /* 0x000e220000000a00 */
[----:B------:R-:W-:Y:S02]  /*0fb0*/  SHF.L.U64.HI R142, R231, 0x2, RZ ;  /* 0x00000002e78e7819 */ /* 0x000fe400000102ff */
[----:B------:R-:W-:-:S13]  /*0fc0*/  ISETP.NE.AND.EX P5, PT, RZ, UR9, PT, P5 ;  /* 0x00000009ff007c0c */ /* 0x000fda000bfa5350 */
        /* <DEDUP_REMOVED lines=8> */
[----:B-1----:R-:W-:-:S04]  /*1050*/  @P4 IADD3 R180, P6, R233, R140, RZ ;  /* 0x0000008ce9b44210 */ /* 0x002fc80007fde0ff */
[----:B------:R-:W-:Y:S02]  /*1060*/  @P4 IADD3.X R181, R142, R141, RZ, P6, !PT ;  /* 0x0000008d8eb54210 */ /* 0x000fe400037fe4ff */
[----:B------:R-:W-:-:S03]  /*1070*/  LEA R140, P6, R231, UR10, 0x4 ;  /* 0x0000000ae78c7c11 */ /* 0x000fc6000f8c20ff */
[----:B------:R1:W5:Y:S01]  /*1080*/  @P4 LDG.E R151, desc[UR4][R180.64] ;  /* 0x00000004b4974981 */ /* 0x000362000c1e1900 */
[----:B------:R-:W-:Y:S02]  /*1090*/  ISETP.NE.AND P4, PT, R2, RZ, PT ;  /* 0x000000ff0200720c */ /* 0x000fe40003f85270 */
[----:B------:R-:W-:Y:S02]  /*10a0*/  LEA.HI.X R141, R231, UR11, RZ, 0x4, P6 ;  /* 0x0000000be78d7c11 */ /* 0x000fe4000b0f24ff */
[----:B-----5:R-:W-:Y:S02]  /*10b0*/  FSEL R242, R227, RZ, !P4 ;  /* 0x000000ffe3f27208 */ /* 0x020fe40006000000 */
[----:B------:R-:W-:-:S04]  /*10c0*/  IADD3 R232, P4, R233, UR12, RZ ;  /* 0x0000000ce9e87c10 */ /* 0x000fc8000ff9e0ff */
[----:B------:R-:W-:Y:S02]  /*10d0*/  IADD3.X R233, R142, UR13, RZ, P4, !PT ;  /* 0x0000000d8ee97c10 */ /* 0x000fe4000a7fe4ff */
[----:B------:R-:W3:Y:S04]  /*10e0*/  LDG.E.128 R140, desc[UR4][R140.64] ;  /* 0x000000048c8c7981 */ /* 0x000ee8000c1e1d00 */
[----:B------:R4:W5:Y:S01]  /*10f0*/  LDG.E R152, desc[UR4][R232.64] ;  /* 0x00000004e8987981 */ /* 0x000962000c1e1900 */
[----:B------:R-:W-:Y:S02]  /*1100*/  VIADD R231, R231, 0x20 ;  /* 0x00000020e7e77836 */ /* 0x000fe40000000000 */
[----:B--2---:R-:W-:Y:S01]  /*1110*/  FMUL.FTZ R213, R8, R145 ;  /* 0x0000009108d57220 */ /* 0x004fe20000410000 */
[----:B0-----:R-:W-:Y:S01]  /*1120*/  FMUL.FTZ R234, R11, R146 ;  /* 0x000000920bea7220 */ /* 0x001fe20000410000 */
[----:B------:R-:W-:Y:S01]  /*1130*/  FMUL.FTZ R223, R10, R147 ;  /* 0x000000930adf7220 */ /* 0x000fe20000410000 */
[----:B------:R-:W-:Y:S01]  /*1140*/  FADD.FTZ R92, R92, R144 ;  /* 0x000000905c5c7221 */ /* 0x000fe20000010000 */
[----:B------:R-:W-:Y:S01]  /*1150*/  FADD.FTZ R93, R93, R145 ;  /* 0x000000915d5d7221 */ /* 0x000fe20000010000 */
[----:B------:R-:W-:Y:S01]  /*1160*/  FADD.FTZ R94, R94, R146 ;  /* 0x000000925e5e7221 */ /* 0x000fe20000010000 */
[----:B------:R-:W-:Y:S01]  /*1170*/  FADD.FTZ R95, R95, R147 ;  /* 0x000000935f5f7221 */ /* 0x000fe20000010000 */
[C---:B---3--:R-:W-:Y:S01]  /*1180*/  FADD.FTZ R196, -R242.reuse, R140 ;  /* 0x0000008cf2c47221 */ /* 0x048fe20000010100 */
[----:B-1----:R-:W-:-:S03]  /*1190*/  FADD.FTZ R180, -R242, R141 ;  /* 0x0000008df2b47221 */ /* 0x002fc60000010100 */
[----:B------:R-:W-:Y:S01]  /*11a0*/  FMUL.FTZ R181, R185, R196 ;  /* 0x000000c4b9b57220 */ /* 0x000fe20000410000 */
[----:B------:R-:W-:Y:S01]  /*11b0*/  FMUL.FTZ R196, R9, R144 ;  /* 0x0000009009c47220 */ /* 0x000fe20000410000 */
[C---:B------:R-:W-:Y:S01]  /*11c0*/  FADD.FTZ R142, -R242.reuse, R142 ;  /* 0x0000008ef28e7221 */ /* 0x040fe20000010100 */
[----:B------:R-:W-:Y:S02]  /*11d0*/  FMUL.FTZ R180, R185, R180 ;  /* 0x000000b4b9b47220 */ /* 0x000fe40000410000 */
[----:B------:R-:W-:Y:S01]  /*11e0*/  FADD.FTZ R140, R229, R196 ;  /* 0x000000c4e58c7221 */ /* 0x000fe20000010000 */
[----:B------:R-:W-:Y:S01]  /*11f0*/  FFMA.FTZ R141, R181, R196, R240 ;  /* 0x000000c4b58d7223 */ /* 0x000fe200000100f0 */
[----:B------:R-:W-:Y:S01]  /*1200*/  FADD.FTZ R242, -R242, R143 ;  /* 0x0000008ff2f27221 */ /* 0x000fe20000010100 */
[C---:B------:R-:W-:Y:S01]  /*1210*/  FMUL.FTZ R211, R185.reuse, R142 ;  /* 0x0000008eb9d37220 */ /* 0x040fe20000410000 */
[----:B------:R-:W-:Y:S01]  /*1220*/  FADD.FTZ R143, R140, R213 ;  /* 0x000000d58c8f7221 */ /* 0x000fe20000010000 */
[----:B------:R-:W-:Y:S01]  /*1230*/  FFMA.FTZ R140, R180, R213, R141 ;  /* 0x000000d5b48c7223 */ /* 0x000fe2000001008d */
[----:B----4-:R-:W-:-:S02]  /*1240*/  FMUL.FTZ R232, R185, R242 ;  /* 0x000000f2b9e87220 */ /* 0x010fc40000410000 */
        /* <DEDUP_REMOVED lines=8> */
.L_x_3144:
[----:B------:R-:W-:Y:S05]  /*12d0*/  BSYNC B1 ;  /* 0x0000000000017941 */ /* 0x000fea0003800000 */
.L_x_3143:
[----:B------:R-:W-:Y:S01]  /*12e0*/  LOP3.LUT P4, RZ, R167, 0x1, RZ, 0xc0, !PT ;  /* 0x00000001a7ff7812 */ /* 0x000fe2000788c0ff */
[----:B------:R-:W-:-:S12]  /*12f0*/  BSSY B1, `(.L_x_3145) ;  /* 0x0000037000017945 */ /* 0x000fd80003800000 */
[----:B------:R-:W-:Y:S05]  /*1300*/  @!P4 BRA `(.L_x_3146) ;  /* 0x0000000000d4c947 */ /* 0x000fea0003800000 */
        /* <DEDUP_REMOVED lines=9> */
[----:B------:R-:W5:Y:S01]  /*13a0*/  @P5 LDG.E.128 R108, desc[UR4][R244.64] ;  /* 0x00000004f46c5981 */ /* 0x000f62000c1e1d00 */
[----:B------:R-:W-:-:S03]  /*13b0*/  ISETP.NE.AND.EX P4, PT, RZ, UR15, PT, P4 ;  /* 0x0000000fff007c0c */ /* 0x000fc6000bf85340 */
[----:B------:R-:W2:Y:S10]  /*13c0*/  LDG.E.128 R144, desc[UR4][R144.64] ;  /* 0x0000000490907981 */ /* 0x000eb4000c1e1d00 */
[----:B------:R-:W0:Y:S02]  /*13d0*/  @P4 LDC.64 R140, c[0x0][0x248] ;  /* 0x00009200ff8c4b82 */ /* 0x000e240000000a00 */
[----:B0-----:R-:W-:-:S05]  /*13e0*/  @P4 IADD3 R178, P6, R243, R140, RZ ;  /* 0x0000008cf3b24210 */ /* 0x001fca0007fde0ff */
        /* <DEDUP_REMOVED lines=10> */
[----:B------:R-:W-:Y:S01]  /*1490*/  IADD3 R231, R231, 0x20, RZ ;  /* 0x00000020e7e77810 */ /* 0x000fe20007ffe0ff */
[----:B--2---:R-:W-:Y:S01]  /*14a0*/  FMUL.FTZ R209, R12, R145 ;  /* 0x000000910cd17220 */ /* 0x004fe20000410000 */
[----:B------:R-:W-:Y:S01]  /*14b0*/  FMUL.FTZ R230, R15, R146 ;  /* 0x000000920fe67220 */ /* 0x000fe20000410000 */
[----:B------:R-:W-:Y:S01]  /*14c0*/  FMUL.FTZ R221, R14, R147 ;  /* 0x000000930edd7220 */ /* 0x000fe20000410000 */
[----:B------:R-:W-:Y:S01]  /*14d0*/  FADD.FTZ R68, R68, R144 ;  /* 0x0000009044447221 */ /* 0x000fe20000010000 */
[----:B------:R-:W-:Y:S01]  /*14e0*/  FADD.FTZ R69, R69, R145 ;  /* 0x0000009145457221 */ /* 0x000fe20000010000 */
[----:B------:R-:W-:Y:S01]  /*14f0*/  FADD.FTZ R70, R70, R146 ;  /* 0x0000009246467221 */ /* 0x000fe20000010000 */
[----:B------:R-:W-:Y:S01]  /*1500*/  FADD.FTZ R71, R71, R147 ;  /* 0x0000009347477221 */ /* 0x000fe20000010000 */
[C---:B---3--:R-:W-:Y:S01]  /*1510*/  FADD.FTZ R194, -R228.reuse, R140 ;  /* 0x0000008ce4c27221 */ /* 0x048fe20000010100 */
[----:B0-----:R-:W-:-:S03]  /*1520*/  FADD.FTZ R178, -R228, R141 ;  /* 0x0000008de4b27221 */ /* 0x001fc60000010100 */
        /* <DEDUP_REMOVED lines=10> */
[----:B------:R-:W-:-:S02]  /*15d0*/  FMUL.FTZ R228, R185, R228 ;  /* 0x000000e4b9e47220 */ /* 0x000fc40000410000 */
[----:B------:R-:W-:Y:S01]  /*15e0*/  FADD.FTZ R142, R143, R230 ;  /* 0x000000e68f8e7221 */ /* 0x000fe20000010000 */
[----:B------:R-:W-:Y:S01]  /*15f0*/  FFMA.FTZ R141, R207, R230, R140 ;  /* 0x000000e6cf8d7223 */ /* 0x000fe2000001008c */
[----:B------:R-:W-:Y:S01]  /*1600*/  FFMA.FTZ R40, R144, R179, R40 ;  /* 0x000000b390287223 */ /* 0x000fe20000010028 */
[----:B------:R-:W-:Y:S01]  /*1610*/  FFMA.FTZ R41, R145, R178, R41 ;  /* 0x000000b291297223 */ /* 0x000fe20000010029 */
[----:B------:R-:W-:Y:S01]  /*1620*/  FFMA.FTZ R42, R146, R207, R42 ;  /* 0x000000cf922a7223 */ /* 0x000fe2000001002a */
[----:B------:R-:W-:Y:S01]  /*1630*/  FFMA.FTZ R43, R147, R228, R43 ;  /* 0x000000e4932b7223 */ /* 0x000fe2000001002b */
[----:B------:R-:W-:Y:S01]  /*1640*/  FADD.FTZ R229, R142, R221 ;  /* 0x000000dd8ee57221 */ /* 0x000fe20000010000 */
[----:B-1----:R-:W-:-:S07]  /*1650*/  FFMA.FTZ R240, R228, R221, R141 ;  /* 0x000000dde4f07223 */ /* 0x002fce000001008d */
.L_x_3146:
[----:B------:R-:W-:Y:S05]  /*1660*/  BSYNC B1 ;  /* 0x0000000000017941 */ /* 0x000fea0003800000 */
.L_x_3145:
[----:B------:R-:W-:Y:S04]  /*1670*/  BSSY B1, `(.L_x_3147) ;  /* 0x0000037000017945 */ /* 0x000fe80003800000 */
        /* <DEDUP_REMOVED lines=14> */
[----:B0-----:R-:W-:-:S04]  /*1760*/  @P4 IADD3 R176, P6, R243, R140, RZ ;  /* 0x0000008cf3b04210 */ /* 0x001fc80007fde0ff */
        /* <DEDUP_REMOVED lines=39> */
.L_x_3148:
[----:B------:R-:W-:Y:S05]  /*19e0*/  BSYNC B1 ;  /* 0x0000000000017941 */ /* 0x000fea0003800000 */
.L_x_3147:
[----:B------:R-:W-:Y:S04]  /*19f0*/  BSSY B1, `(.L_x_3149) ;  /* 0x0000037000017945 */ /* 0x000fe80003800000 */
        /* <DEDUP_REMOVED lines=54> */
.L_x_3150:
[----:B------:R-:W-:Y:S05]  /*1d60*/  BSYNC B1 ;  /* 0x0000000000017941 */ /* 0x000fea0003800000 */
.L_x_3149:
        /* <DEDUP_REMOVED lines=55> */
.L_x_3152:
[----:B------:R-:W-:Y:S05]  /*20e0*/  BSYNC B1 ;  /* 0x0000000000017941 */ /* 0x000fea0003800000 */
.L_x_3151:
        /* <DEDUP_REMOVED lines=55> */
.L_x_3154:
[----:B------:R-:W-:Y:S05]  /*2460*/  BSYNC B1 ;  /* 0x0000000000017941 */ /* 0x000fea0003800000 */
.L_x_3153:
[----:B------:R-:W-:Y:S01]  /*2470*/  LOP3.LUT P4, RZ, R167, 0x8, RZ, 0xc0, !PT ;  /* 0x00000008a7ff7812 */ /* 0x000fe2000788c0ff */
[----:B------:R-:W-:-:S12]  /*2480*/  BSSY B1, `(.L_x_3155) ;  /* 0x0000036000017945 */ /* 0x000fd80003800000 */
[----:B------:R-:W-:Y:S05]  /*2490*/  @!P4 BRA `(.L_x_3156) ;  /* 0x0000000000d0c947 */ /* 0x000fea0003800000 */
[----:B------:R-:W-:Y:S01]  /*24a0*/  ISETP.NE.U32.AND P5, PT, RZ, UR8, PT ;  /* 0x00000008ff007c0c */ /* 0x000fe2000bfa5070 */
[----:B------:R-:W-:Y:S01]  /*24b0*/  IMAD.SHL.U32 R243, R231, 0x4, RZ ;  /* 0x00000004e7f37824 */ /* 0x000fe200078e00ff */
[----:B------:R-:W0:Y:S01]  /*24c0*/  LDC.64 R144, c[0x0][0x2b8] ;  /* 0x0000ae00ff907b82 */ /* 0x000e220000000a00 */
[----:B------:R-:W-:Y:S02]  /*24d0*/  SHF.R.U32.HI R142, RZ, 0x1e, R231 ;  /* 0x0000001eff8e7819 */ /* 0x000fe400000116e7 */
        /* <DEDUP_REMOVED lines=11> */
[----:B------:R-:W-:-:S03]  /*2590*/  ISETP.NE.AND P6, PT, R2, RZ, PT ;  /* 0x000000ff0200720c */ /* 0x000fc60003fc5270 */
[----:B------:R0:W5:Y:S01]  /*25a0*/  @P4 LDG.E R163, desc[UR4][R168.64] ;  /* 0x00000004a8a34981 */ /* 0x000162000c1e1900 */
[----:B------:R-:W-:Y:S02]  /*25b0*/  LEA R140, P4, R231, UR10, 0x4 ;  /* 0x0000000ae78c7c11 */ /* 0x000fe4000f8820ff */
[----:B-----5:R-:W-:Y:S02]  /*25c0*/  FSEL R202, R227, RZ, !P6 ;  /* 0x000000ffe3ca7208 */ /* 0x020fe40007000000 */
[----:B------:R-:W-:Y:S02]  /*25d0*/  LEA.HI.X R141, R231, UR11, RZ, 0x4, P4 ;  /* 0x0000000be78d7c11 */ /* 0x000fe4000a0f24ff */
[----:B------:R-:W-:-:S04]  /*25e0*/  IADD3 R242, P4, R243, UR12, RZ ;  /* 0x0000000cf3f27c10 */ /* 0x000fc8000ff9e0ff */
[----:B------:R-:W-:Y:S02]  /*25f0*/  IADD3.X R243, R142, UR13, RZ, P4, !PT ;  /* 0x0000000d8ef37c10 */ /* 0x000fe4000a7fe4ff */
[----:B------:R-:W3:Y:S04]  /*2600*/  LDG.E.128 R140, desc[UR4][R140.64] ;  /* 0x000000048c8c7981 */ /* 0x000ee8000c1e1d00 */
[----:B------:R1:W5:Y:S01]  /*2610*/  LDG.E R164, desc[UR4][R242.64] ;  /* 0x00000004f2a47981 */ /* 0x000362000c1e1900 */
        /* <DEDUP_REMOVED lines=28> */
.L_x_3156:
[----:B------:R-:W-:Y:S05]  /*27e0*/  BSYNC B1 ;  /* 0x0000000000017941 */ /* 0x000fea0003800000 */
.L_x_3155:
        /* <DEDUP_REMOVED lines=20> */
.L_x_3186:
[----:B------:R-:W-:Y:S01]  /*2930*/  LOP3.LUT P4, RZ, R167, 0x4, RZ, 0xc0, !PT ;  /* 0x00000004a7ff7812 */ /* 0x000fe2000788c0ff */
[----:B-1----:R-:W-:Y:S01]  /*2940*/  FADD.FTZ R140, R147, R140 ;  /* 0x0000008c938c7221 */ /* 0x002fe20000010000 */
[----:B--2---:R-:W-:Y:S01]  /*2950*/  FADD.FTZ R141, R146, R141 ;  /* 0x0000008d928d7221 */ /* 0x004fe20000010000 */
[----:B------:R-:W-:Y:S02]  /*2960*/  BSSY B1, `(.L_x_3158) ;  /* 0x0000044000017945 */ /* 0x000fe40003800000 */
[----:B------:R-:W-:Y:S01]  /*2970*/  FMUL.FTZ R145, R140, UR7 ;  /* 0x000000078c917c20 */ /* 0x000fe20008410000 */
        /* <DEDUP_REMOVED lines=8> */
[-CC-:B0-----:R-:W-:Y:S01]  /*2a00*/  FFMA.FTZ R147, R215, R144.reuse, R141.reuse ;  /* 0x00000090d7937223 */ /* 0x181fe2000001008d */
[----:B------:R-:W-:Y:S01]  /*2a10*/  FFMA.FTZ R240, R236, R144, R141 ;  /* 0x00000090ecf07223 */ /* 0x000fe2000001008d */
[----:B------:R-:W-:Y:S01]  /*2a20*/  FADD.FTZ R140, R198, -R143 ;  /* 0x8000008fc68c7221 */ /* 0x000fe20000010000 */
[----:B------:R-:W-:Y:S01]  /*2a30*/  FADD.FTZ R142, R217, -R142 ;  /* 0x8000008ed98e7221 */ /* 0x000fe20000010000 */
[----:B------:R-:W-:Y:S01]  /*2a40*/  FADD.FTZ R146, R238, -R147 ;  /* 0x80000093ee927221 */ /* 0x000fe20000010000 */
[----:B------:R-:W-:Y:S01]  /*2a50*/  FADD.FTZ R240, R225, -R240 ;  /* 0x800000f0e1f07221 */ /* 0x000fe20000010000 */
[C---:B-----5:R-:W-:Y:S01]  /*2a60*/  FMUL.FTZ R143, R185.reuse, R140 ;  /* 0x0000008cb98f7220 */ /* 0x060fe20000410000 */
[C---:B------:R-:W-:Y:S01]  /*2a70*/  FMUL.FTZ R142, R185.reuse, R142 ;  /* 0x0000008eb98e7220 */ /* 0x040fe20000410000 */
[C---:B------:R-:W-:Y:S01]  /*2a80*/  FMUL.FTZ R147, R185.reuse, R146 ;  /* 0x00000092b9937220 */ /* 0x040fe20000410000 */
[----:B------:R-:W-:-:S02]  /*2a90*/  FMUL.FTZ R240, R185, R240 ;  /* 0x000000f0b9f07220 */ /* 0x000fc40000410000 */
[----:B------:R-:W-:Y:S01]  /*2aa0*/  @P4 FADD.FTZ R143, R96, R143 ;  /* 0x0000008f608f4221 */ /* 0x000fe20000010000 */
[----:B------:R-:W-:Y:S01]  /*2ab0*/  @P4 FADD.FTZ R142, R97, R142 ;  /* 0x0000008e618e4221 */ /* 0x000fe20000010000 */
[----:B------:R-:W-:Y:S01]  /*2ac0*/  @P4 FADD.FTZ R147, R98, R147 ;  /* 0x0000009362934221 */ /* 0x000fe20000010000 */
[----:B------:R-:W-:Y:S01]  /*2ad0*/  @P4 FADD.FTZ R240, R99, R240 ;  /* 0x000000f063f04221 */ /* 0x000fe20000010000 */
[----:B------:R-:W-:Y:S01]  /*2ae0*/  ISETP.NE.U32.AND P4, PT, RZ, UR16, PT ;  /* 0x00000010ff007c0c */ /* 0x000fe2000bf85070 */
[----:B------:R-:W-:Y:S01]  /*2af0*/  FMUL.FTZ R146, R143, UR18 ;  /* 0x000000128f927c20 */ /* 0x000fe20008410000 */
[----:B------:R-:W-:Y:S01]  /*2b00*/  FMUL.FTZ R227, R142, UR18 ;  /* 0x000000128ee37c20 */ /* 0x000fe20008410000 */
[----:B------:R-:W-:Y:S01]  /*2b10*/  FMUL.FTZ R229, R147, UR18 ;  /* 0x0000001293e57c20 */ /* 0x000fe20008410000 */
[----:B------:R-:W-:Y:S01]  /*2b20*/  ISETP.NE.AND.EX P4, PT, RZ, UR17, PT, P4 ;  /* 0x00000011ff007c0c */ /* 0x000fe2000bf85340 */
[----:B------:R-:W-:-:S03]  /*2b30*/  FMUL.FTZ R231, R240, UR18 ;  /* 0x00000012f0e77c20 */ /* 0x000fc60008410000 */
[----:B------:R-:W-:Y:S02]  /*2b40*/  SEL R132, R143, R132, P4 ;  /* 0x000000848f847207 */ /* 0x000fe40002000000 */
[----:B------:R-:W-:Y:S02]  /*2b50*/  SEL R133, R142, R133, P4 ;  /* 0x000000858e857207 */ /* 0x000fe40002000000 */
[----:B------:R-:W-:Y:S02]  /*2b60*/  SEL R134, R147, R134, P4 ;  /* 0x0000008693867207 */ /* 0x000fe40002000000 */
[----:B------:R-:W-:-:S03]  /*2b70*/  SEL R135, R240, R135, P4 ;  /* 0x00000087f0877207 */ /* 0x000fc60002000000 */
[----:B------:R-:W0:Y:S02]  /*2b80*/  @P4 LDC.64 R140, c[0x0][0x308] ;  /* 0x0000c200ff8c4b82 */ /* 0x000e240000000a00 */
[----:B0-----:R-:W-:-:S05]  /*2b90*/  @P4 IMAD.WIDE.U32 R140, R148, 0x10, R140 ;  /* 0x00000010948c4825 */ /* 0x001fca00078e008c */
[----:B------:R0:W-:Y:S01]  /*2ba0*/  @P4 STG.E.128 desc[UR4][R140.64], R132 ;  /* 0x000000848c004986 */ /* 0x0001e2000c101d04 */
[----:B------:R-:W-:-:S04]  /*2bb0*/  LOP3.LUT P4, RZ, R149, 0xff, RZ, 0xc0, !PT ;  /* 0x000000ff95ff7812 */ /* 0x000fc8000788c0ff */
[----:B------:R-:W-:Y:S02]  /*2bc0*/  SEL R143, R146, RZ, P4 ;  /* 0x000000ff928f7207 */ /* 0x000fe40002000000 */
[----:B------:R-:W-:-:S04]  /*2bd0*/  LOP3.LUT P4, RZ, R149, 0xff00, RZ, 0xc0, !PT ;  /* 0x0000ff0095ff7812 */ /* 0x000fc8000788c0ff */
[----:B------:R-:W-:Y:S02]  /*2be0*/  SEL R142, R227, RZ, P4 ;  /* 0x000000ffe38e7207 */ /* 0x000fe40002000000 */
[----:B------:R-:W-:-:S04]  /*2bf0*/  LOP3.LUT P4, RZ, R149, 0xff0000, RZ, 0xc0, !PT ;  /* 0x00ff000095ff7812 */ /* 0x000fc8000788c0ff */
[----:B------:R-:W-:Y:S02]  /*2c00*/  SEL R147, R229, RZ, P4 ;  /* 0x000000ffe5937207 */ /* 0x000fe40002000000 */
[----:B------:R-:W-:-:S04]  /*2c10*/  LOP3.LUT P4, RZ, R149, 0xff000000, RZ, 0xc0, !PT ;  /* 0xff00000095ff7812 */ /* 0x000fc8000788c0ff */
[----:B0-----:R-:W-:Y:S02]  /*2c20*/  SEL R140, R231, RZ, P4 ;  /* 0x000000ffe78c7207 */ /* 0x001fe40002000000 */
[----:B------:R-:W-:-:S04]  /*2c30*/  ISETP.NE.U32.AND P4, PT, RZ, UR14, PT ;  /* 0x0000000eff007c0c */ /* 0x000fc8000bf85070 */
[----:B------:R-:W-:-:S04]  /*2c40*/  ISETP.NE.AND.EX P4, PT, RZ, UR15, PT, P4 ;  /* 0x0000000fff007c0c */ /* 0x000fc8000bf85340 */
[----:B------:R-:W-:Y:S02]  /*2c50*/  SEL R136, R143, R136, P4 ;  /* 0x000000888f887207 */ /* 0x000fe40002000000 */
[----:B------:R-:W-:Y:S02]  /*2c60*/  SEL R137, R142, R137, P4 ;  /* 0x000000898e897207 */ /* 0x000fe40002000000 */
[----:B------:R-:W-:Y:S02]  /*2c70*/  SEL R138, R147, R138, P4 ;  /* 0x0000008a938a7207 */ /* 0x000fe40002000000 */
[----:B------:R-:W-:Y:S02]  /*2c80*/  SEL R139, R140, R139, P4 ;  /* 0x0000008b8c8b7207 */ /* 0x000fe40002000000 */
[----:B------:R-:W-:-:S04]  /*2c90*/  ISETP.NE.U32.AND P4, PT, RZ, UR14, PT ;  /* 0x0000000eff007c0c */ /* 0x000fc8000bf85070 */
[----:B------:R-:W-:-:S13]  /*2ca0*/  ISETP.NE.AND.EX P4, PT, RZ, UR15, PT, P4 ;  /* 0x0000000fff007c0c */ /* 0x000fda000bf85340 */
[----:B------:R-:W-:-:S04]  /*2cb0*/  @P4 LEA R240, P5, R148, UR14, 0x4 ;  /* 0x0000000e94f04c11 */ /* 0x000fc8000f8a20ff */
[----:B------:R-:W-:Y:S02]  /*2cc0*/  @P4 LEA.HI.X R241, R148, UR15, RZ, 0x4, P5 ;  /* 0x0000000f94f14c11 */ /* 0x000fe4000a8f24ff */
[----:B------:R-:W-:-:S04]  /*2cd0*/  LOP3.LUT P5, RZ, R150, 0xff, RZ, 0xc0, !PT ;  /* 0x000000ff96ff7812 */ /* 0x000fc800078ac0ff */
[----:B------:R-:W-:Y:S02]  /*2ce0*/  SEL R140, R146, RZ, P5 ;  /* 0x000000ff928c7207 */ /* 0x000fe40002800000 */
[----:B------:R-:W0:Y:S01]  /*2cf0*/  LDC.64 R146, c[0x0][0x2f8] ;  /* 0x0000be00ff927b82 */ /* 0x000e220000000a00 */
[----:B------:R-:W-:-:S04]  /*2d00*/  LOP3.LUT P5, RZ, R150, 0xff00, RZ, 0xc0, !PT ;  /* 0x0000ff0096ff7812 */ /* 0x000fc800078ac0ff */
[----:B------:R-:W-:Y:S02]  /*2d10*/  SEL R141, R227, RZ, P5 ;  /* 0x000000ffe38d7207 */ /* 0x000fe40002800000 */
[----:B------:R-:W-:-:S04]  /*2d20*/  LOP3.LUT P5, RZ, R150, 0xff0000, RZ, 0xc0, !PT ;  /* 0x00ff000096ff7812 */ /* 0x000fc800078ac0ff */
[----:B------:R-:W-:Y:S02]  /*2d30*/  SEL R142, R229, RZ, P5 ;  /* 0x000000ffe58e7207 */ /* 0x000fe40002800000 */
[----:B------:R-:W-:-:S04]  /*2d40*/  LOP3.LUT P5, RZ, R150, 0xff000000, RZ, 0xc0, !PT ;  /* 0xff00000096ff7812 */ /* 0x000fc800078ac0ff */
[----:B------:R-:W-:Y:S01]  /*2d50*/  SEL R143, R231, RZ, P5 ;  /* 0x000000ffe78f7207 */ /* 0x000fe20002800000 */
[----:B0-----:R-:W-:-:S04]  /*2d60*/  IMAD.WIDE.U32 R146, R148, 0x10, R146 ;  /* 0x0000001094927825 */ /* 0x001fc800078e0092 */
[----:B------:R-:W-:Y:S01]  /*2d70*/  VIADD R148, R148, 0x20 ;  /* 0x0000002094947836 */ /* 0x000fe20000000000 */
[----:B------:R1:W-:Y:S04]  /*2d80*/  STG.E.128 desc[UR4][R146.64], R140 ;  /* 0x0000008c92007986 */ /* 0x0003e8000c101d04 */
[----:B------:R1:W-:Y:S02]  /*2d90*/  @P4 STG.E.128 desc[UR4][R240.64], R136 ;  /* 0x00000088f0004986 */ /* 0x0003e4000c101d04 */
.L_x_3159:
[----:B------:R-:W-:Y:S05]  /*2da0*/  BSYNC B1 ;  /* 0x0000000000017941 */ /* 0x000fea0003800000 */
.L_x_3158:
[----:B------:R-:W-:Y:S01]  /*2db0*/  LOP3.LUT P4, RZ, R167, 0x2, RZ, 0xc0, !PT ;  /* 0x00000002a7ff7812 */ /* 0x000fe2000788c0ff */
[----:B------:R-:W-:-:S12]  /*2dc0*/  BSSY B1, `(.L_x_3160) ;  /* 0x0000042000017945 */ /* 0x000fd80003800000 */
[----:B------:R-:W-:Y:S05]  /*2dd0*/  @!P4 BRA `(.L_x_3161) ;  /* 0x000000040000c947 */ /* 0x000fea0003800000 */
[----:B------:R-:W-:-:S04]  /*2de0*/  ISETP.NE.AND P4, PT, R2, RZ, PT ;  /* 0x000000ff0200720c */ /* 0x000fc80003f85270 */
[----:B01----:R-:W-:Y:S02]  /*2df0*/  FSEL R147, R145, RZ, !P4 ;  /* 0x000000ff91937208 */ /* 0x003fe40006000000 */
        /* <DEDUP_REMOVED lines=58> */
[C---:B0-----:R-:W-:Y:S01]  /*31a0*/  IMAD.WIDE.U32 R146, R148.reuse, 0x10, R146 ;  /* 0x0000001094927825 */ /* 0x041fe200078e0092 */
[----:B------:R-:W-:-:S04]  /*31b0*/  IADD3 R148, R148, 0x20, RZ ;  /* 0x0000002094947810 */ /* 0x000fc80007ffe0ff */
[----:B------:R2:W-:Y:S04]  /*31c0*/  STG.E.128 desc[UR4][R146.64], R140 ;  /* 0x0000008c92007986 */ /* 0x0005e8000c101d04 */
[----:B------:R2:W-:Y:S02]  /*31d0*/  @P4 STG.E.128 desc[UR4][R240.64], R136 ;  /* 0x00000088f0004986 */ /* 0x0005e4000c101d04 */
.L_x_3161:
[----:B------:R-:W-:Y:S05]  /*31e0*/  BSYNC B1 ;  /* 0x0000000000017941 */ /* 0x000fea0003800000 */
.L_x_3160:
[----:B------:R-:W-:Y:S01]  /*31f0*/  LOP3.LUT P4, RZ, R167, 0x1, RZ, 0xc0, !PT ;  /* 0x00000001a7ff7812 */ /* 0x000fe2000788c0ff */
[----:B------:R-:W-:-:S12]  /*3200*/  BSSY B1, `(.L_x_3162) ;  /* 0x0000042000017945 */ /* 0x000fd80003800000 */
[----:B------:R-:W-:Y:S05]  /*3210*/  @!P4 BRA `(.L_x_3163) ;  /* 0x000000040000c947 */ /* 0x000fea0003800000 */
[----:B------:R-:W-:-:S04]  /*3220*/  ISETP.NE.AND P4, PT, R2, RZ, PT ;  /* 0x000000ff0200720c */ /* 0x000fc80003f85270 */
[----:B012---:R-:W-:Y:S02]  /*3230*/  FSEL R147, R145, RZ, !P4 ;  /* 0x000000ff91937208 */ /* 0x007fe40006000000 */
        /* <DEDUP_REMOVED lines=62> */
.L_x_3163:
[----:B------:R-:W-:Y:S05]  /*3620*/  BSYNC B1 ;  /* 0x0000000000017941 */ /* 0x000fea0003800000 */
.L_x_3162:
[----:B------:R-:W-:Y:S04]  /*3630*/  BSSY B1, `(.L_x_3164) ;  /* 0x0000042000017945 */ /* 0x000fe80003800000 */
[----:B------:R-:W-:Y:S05]  /*3640*/  @!P0 BRA `(.L_x_3165) ;  /* 0x0000000400008947 */ /* 0x000fea0003800000 */
[----:B------:R-:W-:-:S04]  /*3650*/  ISETP.NE.AND P4, PT, R2, RZ, PT ;  /* 0x000000ff0200720c */ /* 0x000fc80003f85270 */
[----:B0123--:R-:W-:Y:S02]  /*3660*/  FSEL R147, R145, RZ, !P4 ;  /* 0x000000ff91937208 */ /* 0x00ffe40006000000 */
        /* <DEDUP_REMOVED lines=62> */
.L_x_3165:
[----:B------:R-:W-:Y:S05]  /*3a50*/  BSYNC B1 ;  /* 0x0000000000017941 */ /* 0x000fea0003800000 */
.L_x_3164:
        /* <DEDUP_REMOVED lines=66> */
.L_x_3167:
[----:B------:R-:W-:Y:S05]  /*3e80*/  BSYNC B1 ;  /* 0x0000000000017941 */ /* 0x000fea0003800000 */
.L_x_3166:
        /* <DEDUP_REMOVED lines=66> */
.L_x_3169:
[----:B------:R-:W-:Y:S05]  /*42b0*/  BSYNC B1 ;  /* 0x0000000000017941 */ /* 0x000fea0003800000 */
.L_x_3168:
        /* <DEDUP_REMOVED lines=66> */
.L_x_3171:
[----:B------:R-:W-:Y:S05]  /*46e0*/  BSYNC B1 ;  /* 0x0000000000017941 */ /* 0x000fea0003800000 */
.L_x_3170:
[----:B------:R-:W-:Y:S01]  /*46f0*/  LOP3.LUT P4, RZ, R167, 0x8, RZ, 0xc0, !PT ;  /* 0x00000008a7ff7812 */ /* 0x000fe2000788c0ff */
[----:B------:R-:W-:-:S12]  /*4700*/  BSSY B1, `(.L_x_3172) ;  /* 0x0000041000017945 */ /* 0x000fd80003800000 */
[----:B------:R-:W-:Y:S05]  /*4710*/  @!P4 BRA `(.L_x_3173) ;  /* 0x0000000000fcc947 */ /* 0x000fea0003800000 */
[----:B------:R-:W-:-:S04]  /*4720*/  ISETP.NE.AND P4, PT, R2, RZ, PT ;  /* 0x000000ff0200720c */ /* 0x000fc80003f85270 */
[----:B------:R-:W-:Y:S02]  /*4730*/  FSEL R145, R145, RZ, !P4 ;  /* 0x000000ff91917208 */ /* 0x000fe40006000000 */
[----:B------:R-:W-:-:S03]  /*4740*/  ISETP.NE.U32.AND P4, PT, RZ, UR8, PT ;  /* 0x00000008ff007c0c */ /* 0x000fc6000bf85070 */
[-CC-:B01234-:R-:W-:Y:S01]  /*4750*/  FFMA.FTZ R141, R169, R144.reuse, R145.reuse ;  /* 0x00000090a98d7223 */ /* 0x19ffe20000010091 */
        /* <DEDUP_REMOVED lines=56> */
[----:B0-----:R-:W-:-:S05]  /*4ae0*/  IMAD.WIDE.U32 R144, R148, 0x10, R144 ;  /* 0x0000001094907825 */ /* 0x001fca00078e0090 */
[----:B------:R0:W-:Y:S04]  /*4af0*/  STG.E.128 desc[UR4][R144.64], R140 ;  /* 0x0000008c90007986 */ /* 0x0001e8000c101d04 */
[----:B------:R0:W-:Y:S02]  /*4b00*/  @P4 STG.E.128 desc[UR4][R146.64], R136 ;  /* 0x0000008892004986 */ /* 0x0001e4000c101d04 */
.L_x_3173:
[----:B------:R-:W-:Y:S05]  /*4b10*/  BSYNC B1 ;  /* 0x0000000000017941 */ /* 0x000fea0003800000 */
.L_x_3172:
[----:B01234-:R-:W0:Y:S02]  /*4b20*/  LDC.64 R140, c[0x0][0x210] ;  /* 0x00008400ff8c7b82 */ /* 0x01fe240000000a00 */
[----:B0-----:R-:W-:-:S04]  /*4b30*/  LEA R165, R140, R165, 0x2 ;  /* 0x000000a58ca57211 */ /* 0x001fc800078e10ff */
[----:B------:R-:W-:-:S13]  /*4b40*/  ISETP.GE.AND P4, PT, R165, R141, PT ;  /* 0x0000008da500720c */ /* 0x000fda0003f86270 */
[----:B------:R-:W-:Y:S05]  /*4b50*/  @!P4 BRA `(.L_x_3174) ;  /* 0xffffffbc00e0c947 */ /* 0x000fea000383ffff */
.L_x_3140:
[----:B------:R-:W-:Y:S05]  /*4b60*/  BSYNC B0 ;  /* 0x0000000000007941 */ /* 0x000fea0003800000 */
.L_x_3139:
[----:B------:R-:W0:Y:S01]  /*4b70*/  S2R R5, SR_CgaCtaId ;  /* 0x0000000000057919 */ /* 0x000e220000008800 */
[----:B------:R-:W-:Y:S01]  /*4b80*/  SHF.R.U32.HI R2, RZ, 0x5, R3 ;  /* 0x00000005ff027819 */ /* 0x000fe20000011603 */
[----:B------:R-:W-:Y:S05]  /*4b90*/  WARPSYNC.ALL ;  /* 0x0000000000007948 */ /* 0x000fea0003800000 */
[----:B-----5:R-:W-:Y:S01]  /*4ba0*/  LOP3.LUT R7, R3, 0x1f, RZ, 0xc0, !PT ;  /* 0x0000001f03077812 */ /* 0x020fe200078ec0ff */
[----:B------:R-:W-:Y:S01]  /*4bb0*/  ULDC.64 UR20, c[0x0][0x2d8] ;  /* 0x0000b60000147ab9 */ /* 0x000fe20000000a00 */
[----:B------:R-:W-:Y:S01]  /*4bc0*/  MOV R4, 0x400 ;  /* 0x0000040000047802 */ /* 0x000fe20000000f00 */
[----:B------:R-:W-:Y:S01]  /*4bd0*/  ULDC.64 UR22, c[0x0][0x2d0] ;  /* 0x0000b40000167ab9 */ /* 0x000fe20000000a00 */
[----:B------:R-:W-:-:S02]  /*4be0*/  PRMT R2, R2, 0x2104, R7 ;  /* 0x0000210402027816 */ /* 0x000fc40000000007 */
[----:B0-----:R-:W-:-:S04]  /*4bf0*/  LEA R4, R5, R4, 0x18 ;  /* 0x0000000405047211 */ /* 0x001fc800078ec0ff */
[----:B------:R-:W-:Y:S01]  /*4c00*/  LEA R6, R3, R4, 0x2 ;  /* 0x0000000403067211 */ /* 0x000fe200078e10ff */
[----:B------:R-:W-:-:S05]  /*4c10*/  IMAD R2, R2, 0x10, R4 ;  /* 0x0000001002027824 */ /* 0x000fca00078e0204 */
        /* <DEDUP_REMOVED lines=75> */
[----:B------:R1:W-:Y:S01]  /*50d0*/  STS.128 [R2+0x400], R40 ;  /* 0x0004002802007388 */ /* 0x0003e20000000c00 */
[----:B------:R-:W-:-:S03]  /*50e0*/  FADD.FTZ R35, R12, R35 ;  /* 0x000000230c237221 */ /* 0x000fc60000010000 */
[----:B------:R2:W-:Y:S01]  /*50f0*/  STS.128 [R2+0x600], R44 ;  /* 0x0006002c02007388 */ /* 0x0005e20000000c00 */
[----:B------:R-:W-:-:S03]  /*5100*/  FADD.FTZ R13, R13, R64 ;  /* 0x000000400d0d7221 */ /* 0x000fc60000010000 */
[----:B------:R-:W-:Y:S01]  /*5110*/  STS.128 [R2+0x800], R48 ;  /* 0x0008003002007388 */ /* 0x000fe20000000c00 */
[----:B0-----:R-:W-:-:S03]  /*5120*/  IADD3 R38, R0, 0x7f, -R3 ;  /* 0x0000007f00267810 */ /* 0x001fc60007ffe803 */
[----:B------:R-:W-:Y:S01]  /*5130*/  STS.128 [R2+0xa00], R52 ;  /* 0x000a003402007388 */ /* 0x000fe20000000c00 */
[C---:B------:R-:W-:Y:S02]  /*5140*/  LOP3.LUT P5, RZ, R38.reuse, 0xffffff80, RZ, 0xc0, !PT ;  /* 0xffffff8026ff7812 */ /* 0x040fe400078ac0ff */
[C---:B------:R-:W-:Y:S01]  /*5150*/  ISETP.GE.U32.AND P4, PT, R38.reuse, 0x180, PT ;  /* 0x000001802600780c */ /* 0x040fe20003f86070 */
[----:B------:R-:W-:Y:S01]  /*5160*/  STS.128 [R2+0xc00], R56 ;  /* 0x000c003802007388 */ /* 0x000fe20000000c00 */
[----:B-1----:R-:W-:Y:S01]  /*5170*/  IMAD R42, R67, R0, RZ ;  /* 0x00000000432a7224 */ /* 0x002fe200078e02ff */
[----:B------:R-:W-:Y:S02]  /*5180*/  ISETP.GE.U32.AND P3, PT, R38, 0x200, PT ;  /* 0x000002002600780c */ /* 0x000fe40003f66070 */
[----:B------:R0:W-:Y:S01]  /*5190*/  STS.128 [R2+0xe00], R60 ;  /* 0x000e003c02007388 */ /* 0x0001e20000000c00 */
[----:B------:R-:W-:Y:S01]  /*51a0*/  BAR.SYNC.DEFER_BLOCKING 0x0 ;  /* 0x0000000000007b1d */ /* 0x000fe20000010000 */
[----:B------:R-:W-:-:S02]  /*51b0*/  IADD3 R42, P0, R42, R3, RZ ;  /* 0x000000032a2a7210 */ /* 0x000fc40007f1e0ff */
[----:B------:R-:W-:-:S03]  /*51c0*/  ISETP.GE.U32.AND P2, PT, R38, 0x280, PT ;  /* 0x000002802600780c */ /* 0x000fc60003f46070 */
[----:B------:R-:W-:-:S05]  /*51d0*/  IMAD.X R43, RZ, RZ, RZ, P0 ;  /* 0x000000ffff2b7224 */ /* 0x000fca00000e06ff */
[C---:B------:R-:W-:Y:S02]  /*51e0*/  SHF.L.U64.HI R43, R42.reuse, 0x2, R43 ;  /* 0x000000022a2b7819 */ /* 0x040fe4000001022b */
[----:B------:R-:W-:-:S04]  /*51f0*/  SHF.L.U32 R42, R42, 0x2, RZ ;  /* 0x000000022a2a7819 */ /* 0x000fc800000006ff */
[C---:B--2---:R-:W-:Y:S02]  /*5200*/  IADD3 R44, P0, R42.reuse, UR20, RZ ;  /* 0x000000142a2c7c10 */ /* 0x044fe4000ff1e0ff */
[----:B------:R-:W-:Y:S02]  /*5210*/  IADD3 R42, P1, R42, UR22, RZ ;  /* 0x000000162a2a7c10 */ /* 0x000fe4000ff3e0ff */
[C---:B------:R-:W-:Y:S01]  /*5220*/  IADD3.X R45, R43.reuse, UR21, RZ, P0, !PT ;  /* 0x000000152b2d7c10 */ /* 0x040fe200087fe4ff */
[----:B0-----:R-:W-:Y:S01]  /*5230*/  @P5 IMAD.MOV.U32 R2, RZ, RZ, R44 ;  /* 0x000000ffff025224 */ /* 0x001fe200078e002c */
[----:B------:R-:W-:Y:S01]  /*5240*/  ISETP.GE.U32.AND P0, PT, R38, 0x100, PT ;  /* 0x000001002600780c */ /* 0x000fe20003f06070 */
[----:B------:R-:W0:Y:S01]  /*5250*/  LDS R65, [R6] ;  /* 0x0000000006417984 */ /* 0x000e220000000800 */
[----:B------:R-:W-:Y:S02]  /*5260*/  @P5 MOV R3, R45 ;  /* 0x0000002d00035202 */ /* 0x000fe40000000f00 */
[----:B------:R-:W-:Y:S01]  /*5270*/  IADD3.X R43, R43, UR23, RZ, P1, !PT ;  /* 0x000000172b2b7c10 */ /* 0x000fe20008ffe4ff */
[----:B------:R-:W1:Y:S01]  /*5280*/  LDS R36, [R6+0x1000] ;  /* 0x0010000006247984 */ /* 0x000e620000000800 */
[----:B------:R-:W-:-:S03]  /*5290*/  @P5 IADD3 R44, P1, R44, 0x200, RZ ;  /* 0x000002002c2c5810 */ /* 0x000fc60007f3e0ff */
[----:B------:R-:W2:Y:S02]  /*52a0*/  LDS R37, [R6+0x2000] ;  /* 0x0020000006257984 */ /* 0x000ea40000000800 */
[----:B------:R-:W-:Y:S01]  /*52b0*/  @P5 IMAD.X R45, RZ, RZ, R45, P1 ;  /* 0x000000ffff2d5224 */ /* 0x000fe200008e062d */
[----:B------:R-:W-:Y:S01]  /*52c0*/  ISETP.GE.U32.AND P1, PT, R38, 0x300, PT ;  /* 0x000003002600780c */ /* 0x000fe20003f26070 */
[----:B------:R-:W3:Y:S04]  /*52d0*/  LDS R39, [R6+0x3000] ;  /* 0x0030000006277984 */ /* 0x000ee80000000800 */
[----:B------:R-:W4:Y:S04]  /*52e0*/  LDS R0, [R6+0x200] ;  /* 0x0002000006007984 */ /* 0x000f280000000800 */
[----:B------:R-:W4:Y:S04]  /*52f0*/  LDS R21, [R6+0x400] ;  /* 0x0004000006157984 */ /* 0x000f280000000800 */
[----:B------:R-:W4:Y:S04]  /*5300*/  LDS R14, [R6+0x600] ;  /* 0x00060000060e7984 */ /* 0x000f280000000800 */
        /* <DEDUP_REMOVED lines=14> */
[----:B------:R-:W4:Y:S01]  /*53f0*/  LDS R36, [R6+0x1400] ;  /* 0x0014000006247984 */ /* 0x000f220000000800 */
[----:B------:R-:W-:-:S03]  /*5400*/  FADD.FTZ R14, RZ, R14 ;  /* 0x0000000eff0e7221 */ /* 0x000fc60000010000 */
[----:B------:R-:W-:Y:S01]  /*5410*/  LDS R39, [R6+0x3200] ;  /* 0x0032000006277984 */ /* 0x000fe20000000800 */
[----:B---3--:R-:W-:Y:S01]  /*5420*/  @P5 IMAD.MOV.U32 R2, RZ, RZ, R42 ;  /* 0x000000ffff025224 */ /* 0x008fe200078e002a */
[-C--:B------:R-:W-:Y:S02]  /*5430*/  @P5 MOV R3, R43.reuse ;  /* 0x0000002b00035202 */ /* 0x080fe40000000f00 */
[----:B------:R-:W3:Y:S01]  /*5440*/  LDS R18, [R6+0x2800] ;  /* 0x0028000006127984 */ /* 0x000ee20000000800 */
[----:B------:R-:W-:Y:S01]  /*5450*/  @P5 IADD3 R42, P6, R42, 0x200, RZ ;  /* 0x000002002a2a5810 */ /* 0x000fe20007fde0ff */
[----:B------:R-:W-:Y:S02]  /*5460*/  FADD.FTZ R14, R14, R17 ;  /* 0x000000110e0e7221 */ /* 0x000fe40000010000 */
[----:B------:R1:W-:Y:S01]  /*5470*/  @P5 STG.E desc[UR4][R2.64], R29 ;  /* 0x0000001d02005986 */ /* 0x0003e2000c101904 */
[----:B------:R-:W-:Y:S01]  /*5480*/  @P5 IADD3.X R43, RZ, R43, RZ, P6, !PT ;  /* 0x0000002bff2b5210 */ /* 0x000fe200037fe4ff */
[----:B------:R-:W-:Y:S01]  /*5490*/  @P0 IMAD.MOV.U32 R4, RZ, RZ, R42 ;  /* 0x000000ffff040224 */ /* 0x000fe200078e002a */
[----:B------:R-:W-:Y:S01]  /*54a0*/  ISETP.GE.U32.AND P5, PT, R38, 0x380, PT ;  /* 0x000003802600780c */ /* 0x000fe20003fa6070 */
[----:B------:R-:W3:Y:S01]  /*54b0*/  LDS R29, [R6+0x1200] ;  /* 0x00120000061d7984 */ /* 0x000ee20000000800 */
[----:B------:R-:W-:Y:S01]  /*54c0*/  @P0 MOV R5, R43 ;  /* 0x0000002b00050202 */ /* 0x000fe20000000f00 */
[----:B------:R-:W-:-:S02]  /*54d0*/  FADD.FTZ R14, R14, R23 ;  /* 0x000000170e0e7221 */ /* 0x000fc40000010000 */
[----:B------:R-:W3:Y:S02]  /*54e0*/  LDS R20, [R6+0x3800] ;  /* 0x0038000006147984 */ /* 0x000ee40000000800 */
[----:B0-----:R-:W-:Y:S01]  /*54f0*/  FADD.FTZ R41, R14, R41 ;  /* 0x000000290e297221 */ /* 0x001fe20000010000 */
[----:B-1----:R-:W-:Y:S01]  /*5500*/  FADD.FTZ R15, RZ, R15 ;  /* 0x0000000fff0f7221 */ /* 0x002fe20000010000 */
[----:B------:R-:W-:Y:S01]  /*5510*/  @P0 IMAD.MOV.U32 R2, RZ, RZ, R44 ;  /* 0x000000ffff020224 */ /* 0x000fe200078e002c */
[----:B------:R-:W-:Y:S01]  /*5520*/  @P0 IADD3 R44, P6, R44, 0x200, RZ ;  /* 0x000002002c2c0810 */ /* 0x000fe20007fde0ff */
[----:B------:R-:W-:Y:S01]  /*5530*/  LDS R19, [R6+0x1a00] ;  /* 0x001a000006137984 */ /* 0x000fe20000000800 */
[----:B------:R-:W-:Y:S01]  /*5540*/  @P0 MOV R3, R45 ;  /* 0x0000002d00030202 */ /* 0x000fe20000000f00 */
[----:B--2---:R-:W-:Y:S02]  /*5550*/  FADD.FTZ R15, R15, R16 ;  /* 0x000000100f0f7221 */ /* 0x004fe40000010000 */
[----:B------:R-:W-:Y:S01]  /*5560*/  @P0 IMAD.X R45, RZ, RZ, R45, P6 ;  /* 0x000000ffff2d0224 */ /* 0x000fe200030e062d */
[----:B------:R-:W-:Y:S01]  /*5570*/  @P0 IADD3 R42, P6, R42, 0x200, RZ ;  /* 0x000002002a2a0810 */ /* 0x000fe20007fde0ff */
[----:B------:R-:W0:Y:S03]  /*5580*/  LDS R8, [R6+0xc00] ;  /* 0x000c000006087984 */ /* 0x000e260000000800 */
[----:B------:R-:W-:Y:S01]  /*5590*/  @P0 IADD3.X R43, RZ, R43, RZ, P6, !PT ;  /* 0x0000002bff2b0210 */ /* 0x000fe200037fe4ff */
[----:B------:R-:W1:Y:S01]  /*55a0*/  LDS R17, [R6+0x1c00] ;  /* 0x001c000006117984 */ /* 0x000e620000000800 */
[----:B------:R-:W-:Y:S01]  /*55b0*/  ISETP.GE.U32.AND P6, PT, R38, 0x400, PT ;  /* 0x000004002600780c */ /* 0x000fe20003fc6070 */
[----:B----4-:R-:W-:-:S02]  /*55c0*/  FADD.FTZ R21, R21, R36 ;  /* 0x0000002415157221 */ /* 0x010fc40000010000 */
[----:B------:R-:W2:Y:S04]  /*55d0*/  LDS R38, [R6+0x2400] ;  /* 0x0024000006267984 */ /* 0x000ea80000000800 */
[----:B------:R-:W-:Y:S04]  /*55e0*/  LDS R27, [R6+0x3a00] ;  /* 0x003a0000061b7984 */ /* 0x000fe80000000800 */
[----:B------:R-:W4:Y:S01]  /*55f0*/  LDS R23, [R6+0x2c00] ;  /* 0x002c000006177984 */ /* 0x000f220000000800 */
[----:B---3--:R-:W-:-:S03]  /*5600*/  FADD.FTZ R15, R15, R18 ;  /* 0x000000120f0f7221 */ /* 0x008fc60000010000 */
[----:B------:R-:W-:Y:S01]  /*5610*/  LDS R10, [R6+0x1e00] ;  /* 0x001e0000060a7984 */ /* 0x000fe20000000800 */
[----:B------:R-:W-:-:S03]  /*5620*/  FADD.FTZ R0, R0, R29 ;  /* 0x0000001d00007221 */ /* 0x000fc60000010000 */
[----:B------:R-:W3:Y:S01]  /*5630*/  LDS R29, [R6+0x3c00] ;  /* 0x003c0000061d7984 */ /* 0x000ee20000000800 */
[----:B------:R-:W-:Y:S01]  /*5640*/  FADD.FTZ R0, R0, R37 ;  /* 0x0000002500007221 */ /* 0x000fe20000010000 */
[----:B------:R-:W-:-:S03]  /*5650*/  FADD.FTZ R15, R15, R20 ;  /* 0x000000140f0f7221 */ /* 0x000fc60000010000 */
[----:B------:R-:W-:Y:S02]  /*5660*/  FADD.FTZ R39, R0, R39 ;  /* 0x0000002700277221 */ /* 0x000fe40000010000 */
[----:B------:R-:W3:Y:S04]  /*5670*/  LDS R0, [R6+0xa00] ;  /* 0x000a000006007984 */ /* 0x000ee80000000800 */
[----:B------:R2:W-:Y:S01]  /*5680*/  @P0 STG.E desc[UR4][R2.64], R39 ;  /* 0x0000002702000986 */ /* 0x0005e2000c101904 */
[----:B0-----:R-:W-:-:S03]  /*5690*/  FADD.FTZ R8, RZ, R8 ;  /* 0x00000008ff087221 */ /* 0x001fc60000010000 */
[----:B------:R-:W-:Y:S01]  /*56a0*/  @P0 STG.E desc[UR4][R4.64], R7 ;  /* 0x0000000704000986 */ /* 0x000fe2000c101904 */
[----:B-1----:R-:W-:-:S03]  /*56b0*/  FADD.FTZ R8, R8, R17 ;  /* 0x0000001108087221 */ /* 0x002fc60000010000 */
[----:B------:R-:W0:Y:S01]  /*56c0*/  LDS R7, [R6+0xe00] ;  /* 0x000e000006077984 */ /* 0x000e220000000800 */
[----:B--2---:R-:W-:Y:S01]  /*56d0*/  FADD.FTZ R21, R21, R38 ;  /* 0x0000002615157221 */ /* 0x004fe20000010000 */
[----:B------:R-:W-:Y:S01]  /*56e0*/  @P4 IMAD.MOV.U32 R2, RZ, RZ, R44 ;  /* 0x000000ffff024224 */ /* 0x000fe200078e002c */
[----:B------:R-:W-:Y:S02]  /*56f0*/  @P4 MOV R3, R45 ;  /* 0x0000002d00034202 */ /* 0x000fe40000000f00 */
[----:B------:R-:W-:Y:S01]  /*5700*/  FADD.FTZ R25, R21, R40 ;  /* 0x0000002815197221 */ /* 0x000fe20000010000 */
[----:B------:R-:W-:Y:S01]  /*5710*/  @P4 IADD3 R44, P0, R44, 0x200, RZ ;  /* 0x000002002c2c4810 */ /* 0x000fe20007f1e0ff */
[----:B------:R-:W1:Y:S01]  /*5720*/  LDS R21, [R6+0x2a00] ;  /* 0x002a000006157984 */ /* 0x000e620000000800 */
[----:B----4-:R-:W-:-:S03]  /*5730*/  FADD.FTZ R8, R8, R23 ;  /* 0x0000001708087221 */ /* 0x010fc60000010000 */
[----:B------:R2:W-:Y:S01]  /*5740*/  @P4 STG.E desc[UR4][R2.64], R25 ;  /* 0x0000001902004986 */ /* 0x0005e2000c101904 */
[----:B------:R-:W-:-:S03]  /*5750*/  @P4 IMAD.X R45, RZ, RZ, R45, P0 ;  /* 0x000000ffff2d4224 */ /* 0x000fc600000e062d */
[----:B------:R-:W4:Y:S01]  /*5760*/  LDS R25, [R6+0x2e00] ;  /* 0x002e000006197984 */ /* 0x000f220000000800 */
[----:B---3--:R-:W-:Y:S01]  /*5770*/  FADD.FTZ R29, R8, R29 ;  /* 0x0000001d081d7221 */ /* 0x008fe20000010000 */
[----:B--2---:R-:W-:Y:S01]  /*5780*/  @P4 IMAD.MOV.U32 R2, RZ, RZ, R42 ;  /* 0x000000ffff024224 */ /* 0x004fe200078e002a */
[-C--:B------:R-:W-:Y:S02]  /*5790*/  @P4 MOV R3, R43.reuse ;  /* 0x0000002b00034202 */ /* 0x080fe40000000f00 */
[----:B------:R-:W-:Y:S01]  /*57a0*/  @P4 IADD3 R42, P0, R42, 0x200, RZ ;  /* 0x000002002a2a4810 */ /* 0x000fe20007f1e0ff */
[----:B------:R-:W-:Y:S02]  /*57b0*/  FADD.FTZ R0, RZ, R0 ;  /* 0x00000000ff007221 */ /* 0x000fe40000010000 */
[----:B------:R2:W-:Y:S01]  /*57c0*/  @P4 STG.E desc[UR4][R2.64], R31 ;  /* 0x0000001f02004986 */ /* 0x0005e2000c101904 */
[----:B------:R-:W-:Y:S01]  /*57d0*/  @P4 IADD3.X R43, RZ, R43, RZ, P0, !PT ;  /* 0x0000002bff2b4210 */ /* 0x000fe200007fe4ff */
[----:B------:R-:W-:-:S02]  /*57e0*/  FADD.FTZ R0, R0, R19 ;  /* 0x0000001300007221 */ /* 0x000fc40000010000 */
[----:B------:R-:W3:Y:S01]  /*57f0*/  LDS R31, [R6+0x3e00] ;  /* 0x003e0000061f7984 */ /* 0x000ee20000000800 */
[----:B0-----:R-:W-:Y:S01]  /*5800*/  FADD.FTZ R7, RZ, R7 ;  /* 0x00000007ff077221 */ /* 0x001fe20000010000 */
[----:B--2---:R-:W-:Y:S01]  /*5810*/  @P3 MOV R2, R44 ;  /* 0x0000002c00023202 */ /* 0x004fe20000000f00 */
[----:B------:R-:W-:Y:S01]  /*5820*/  @P3 IMAD.MOV.U32 R3, RZ, RZ, R45 ;  /* 0x000000ffff033224 */ /* 0x000fe200078e002d */
[----:B------:R-:W-:Y:S01]  /*5830*/  @P3 IADD3 R44, P0, R44, 0x200, RZ ;  /* 0x000002002c2c3810 */ /* 0x000fe20007f1e0ff */
[----:B------:R-:W-:-:S03]  /*5840*/  FADD.FTZ R10, R7, R10 ;  /* 0x0000000a070a7221 */ /* 0x000fc60000010000 */
        /* <DEDUP_REMOVED lines=26> */
[----:B------:R-:W-:Y:S01]  /*59f0*/  @P5 MOV R7, R43 ;  /* 0x0000002b00075202 */ /* 0x000fe20000000f00 */
[----:B0-----:R-:W-:Y:S01]  /*5a00*/  @P1 IMAD.MOV.U32 R2, RZ, RZ, R44 ;  /* 0x000000ffff021224 */ /* 0x001fe200078e002c */
[----:B------:R-:W-:-:S02]  /*5a10*/  @P1 IADD3 R44, P0, R44, 0x200, RZ ;  /* 0x000002002c2c1810 */ /* 0x000fc40007f1e0ff */
[----:B------:R-:W-:Y:S02]  /*5a20*/  @P1 MOV R3, R45 ;  /* 0x0000002d00031202 */ /* 0x000fe40000000f00 */
[----:B------:R-:W-:Y:S01]  /*5a30*/  @P5 IADD3 R42, P2, R42, 0x200, RZ ;  /* 0x000002002a2a5810 */ /* 0x000fe20007f5e0ff */
[----:B------:R-:W-:Y:S02]  /*5a40*/  @P1 IMAD.X R45, RZ, RZ, R45, P0 ;  /* 0x000000ffff2d1224 */ /* 0x000fe400000e062d */
[----:B------:R0:W-:Y:S01]  /*5a50*/  @P1 STG.E desc[UR4][R2.64], R27 ;  /* 0x0000001b02001986 */ /* 0x0001e2000c101904 */
[----:B------:R-:W-:-:S03]  /*5a60*/  @P5 IADD3.X R43, RZ, R43, RZ, P2, !PT ;  /* 0x0000002bff2b5210 */ /* 0x000fc600017fe4ff */
[----:B------:R1:W-:Y:S01]  /*5a70*/  @P1 STG.E desc[UR4][R4.64], R11 ;  /* 0x0000000b04001986 */ /* 0x0003e2000c101904 */
[----:B0-----:R-:W-:Y:S01]  /*5a80*/  @P5 MOV R2, R44 ;  /* 0x0000002c00025202 */ /* 0x001fe20000000f00 */
[--C-:B------:R-:W-:Y:S01]  /*5a90*/  @P5 IMAD.MOV.U32 R3, RZ, RZ, R45.reuse ;  /* 0x000000ffff035224 */ /* 0x100fe200078e002d */
[----:B------:R-:W-:Y:S02]  /*5aa0*/  @P5 IADD3 R44, P0, R44, 0x200, RZ ;  /* 0x000002002c2c5810 */ /* 0x000fe40007f1e0ff */
[----:B-1----:R-:W-:Y:S02]  /*5ab0*/  MOV R4, R42 ;  /* 0x0000002a00047202 */ /* 0x002fe40000000f00 */
[----:B------:R0:W-:Y:S01]  /*5ac0*/  @P5 STG.E desc[UR4][R2.64], R29 ;  /* 0x0000001d02005986 */ /* 0x0001e2000c101904 */
[----:B------:R-:W-:Y:S01]  /*5ad0*/  @P5 IMAD.X R45, RZ, RZ, R45, P0 ;  /* 0x000000ffff2d5224 */ /* 0x000fe200000e062d */
[----:B------:R-:W-:Y:S02]  /*5ae0*/  MOV R5, R43 ;  /* 0x0000002b00057202 */ /* 0x000fe40000000f00 */
[----:B------:R1:W-:Y:S01]  /*5af0*/  @P5 STG.E desc[UR4][R6.64], R35 ;  /* 0x0000002306005986 */ /* 0x0003e2000c101904 */
[----:B0-----:R-:W-:Y:S01]  /*5b00*/  MOV R2, R44 ;  /* 0x0000002c00027202 */ /* 0x001fe20000000f00 */
[----:B------:R-:W-:Y:S01]  /*5b10*/  IMAD.MOV.U32 R3, RZ, RZ, R45 ;  /* 0x000000ffff037224 */ /* 0x000fe200078e002d */
[----:B------:R-:W-:Y:S06]  /*5b20*/  @!P6 EXIT ;  /* 0x000000000000e94d */ /* 0x000fec0003800000 */
[----:B------:R-:W-:Y:S04]  /*5b30*/  STG.E desc[UR4][R2.64], R31 ;  /* 0x0000001f02007986 */ /* 0x000fe8000c101904 */
[----:B------:R-:W-:Y:S01]  /*5b40*/  STG.E desc[UR4][R4.64], R13 ;  /* 0x0000000d04007986 */ /* 0x000fe2000c101904 */
[----:B------:R-:W-:Y:S05]  /*5b50*/  EXIT ;  /* 0x000000000000794d */ /* 0x000fea0003800000 */
.L_x_3157:
[----:B------:R-:W-:Y:S01]  /*5b60*/  HFMA2.MMA R233, -RZ, RZ, 0, 5.9604644775390625e-08 ;  /* 0x00000001ffe97435 */ /* 0x000fe200000001ff */
[----:B------:R-:W-:Y:S01]  /*5b70*/  BSSY B1, `(.L_x_3175) ;  /* 0x0000007000017945 */ /* 0x000fe20003800000 */
[----:B------:R-:W-:Y:S01]  /*5b80*/  IMAD.MOV.U32 R242, RZ, RZ, R229 ;  /* 0x000000fffff27224 */ /* 0x000fe200078e00e5 */
[----:B------:R-:W-:Y:S01]  /*5b90*/  MOV R244, 0x1f ;  /* 0x0000001f00f47802 */ /* 0x000fe20000000f00 */
[----:B-----5:R-:W-:-:S07]  /*5ba0*/  IMAD.MOV.U32 R227, RZ, RZ, -0x1 ;  /* 0xffffffffffe37424 */ /* 0x020fce00078e00ff */
[----:B------:R-:W-:Y:S05]  /*5bb0*/  WARPSYNC.COLLECTIVE R227, `(.L_x_3176) ;  /* 0x00000000e3087348 */ /* 0x000fea0003c00000 */
[----:B------:R0:W1:Y:S02]  /*5bc0*/  SHFL.BFLY P4, R231, R242, R233, R244 ;  /* 0x0c0000e9f2e77389 */ /* 0x00006400000800f4 */
[----:B01----:R-:W-:Y:S01]  /*5bd0*/  ENDCOLLECTIVE ;  /* 0x000000000000791b */ /* 0x003fe20003800000 */
.L_x_3176:
[----:B------:R-:W-:Y:S05]  /*5be0*/  BSYNC B1 ;  /* 0x0000000000017941 */ /* 0x000fea0003800000 */
.L_x_3175:
        /* <DEDUP_REMOVED lines=8> */
.L_x_3177:
[----:B------:R-:W-:Y:S01]  /*5c70*/  FADD.FTZ R140, R140, R229 ;  /* 0x000000e58c8c7221 */ /* 0x000fe20000010000 */
[----:B------:R-:W-:-:S04]  /*5c80*/  HFMA2.MMA R233, -RZ, RZ, 0, 1.1920928955078125e-07 ;  /* 0x00000002ffe97435 */ /* 0x000fc800000001ff */
[----:B------:R-:W-:Y:S01]  /*5c90*/  MOV R242, R140 ;  /* 0x0000008c00f27202 */ /* 0x000fe20000000f00 */
[----:B------:R-:W-:-:S07]  /*5ca0*/  IMAD.MOV.U32 R141, RZ, RZ, R231 ;  /* 0x000000ffff8d7224 */ /* 0x000fce00078e00e7 */
[----:B------:R-:W-:Y:S05]  /*5cb0*/  WARPSYNC.COLLECTIVE R227, `(.L_x_3178) ;  /* 0x00000000e3087348 */ /* 0x000fea0003c00000 */
[----:B------:R0:W1:Y:S02]  /*5cc0*/  SHFL.BFLY P4, R231, R242, R233, R244 ;  /* 0x0c0000e9f2e77389 */ /* 0x00006400000800f4 */
[----:B01----:R-:W-:Y:S01]  /*5cd0*/  ENDCOLLECTIVE ;  /* 0x000000000000791b */ /* 0x003fe20003800000 */
.L_x_3178:
[----:B------:R-:W-:-:S05]  /*5ce0*/  FADD.FTZ R141, R141, R240 ;  /* 0x000000f08d8d7221 */ /* 0x000fca0000010000 */
[----:B------:R-:W-:Y:S01]  /*5cf0*/  MOV R242, R141 ;  /* 0x0000008d00f27202 */ /* 0x000fe20000000f00 */
[----:B------:R-:W-:-:S07]  /*5d00*/  IMAD.MOV.U32 R143, RZ, RZ, R231 ;  /* 0x000000ffff8f7224 */ /* 0x000fce00078e00e7 */
[----:B------:R-:W-:Y:S05]  /*5d10*/  WARPSYNC.COLLECTIVE R227, `(.L_x_3179) ;  /* 0x00000000e3087348 */ /* 0x000fea0003c00000 */
[----:B------:R0:W1:Y:S02]  /*5d20*/  SHFL.BFLY P4, R231, R242, R233, R244 ;  /* 0x0c0000e9f2e77389 */ /* 0x00006400000800f4 */
[----:B01----:R-:W-:Y:S01]  /*5d30*/  ENDCOLLECTIVE ;  /* 0x000000000000791b */ /* 0x003fe20003800000 */
.L_x_3179:
[----:B------:R-:W-:Y:S01]  /*5d40*/  FADD.FTZ R143, R140, R143 ;  /* 0x0000008f8c8f7221 */ /* 0x000fe20000010000 */
[----:B------:R-:W-:-:S03]  /*5d50*/  HFMA2.MMA R233, -RZ, RZ, 0, 2.384185791015625e-07 ;  /* 0x00000004ffe97435 */ /* 0x000fc600000001ff */
[----:B------:R-:W-:Y:S01]  /*5d60*/  IMAD.MOV.U32 R242, RZ, RZ, R143 ;  /* 0x000000fffff27224 */ /* 0x000fe200078e008f */
[----:B------:R-:W-:-:S07]  /*5d70*/  MOV R142, R231 ;  /* 0x000000e7008e7202 */ /* 0x000fce0000000f00 */
[----:B------:R-:W-:Y:S05]  /*5d80*/  WARPSYNC.COLLECTIVE R227, `(.L_x_3180) ;  /* 0x00000000e3087348 */ /* 0x000fea0003c00000 */
[----:B------:R0:W1:Y:S02]  /*5d90*/  SHFL.BFLY P4, R231, R242, R233, R244 ;  /* 0x0c0000e9f2e77389 */ /* 0x00006400000800f4 */
[----:B01----:R-:W-:Y:S01]  /*5da0*/  ENDCOLLECTIVE ;  /* 0x000000000000791b */ /* 0x003fe20003800000 */
.L_x_3180:
[----:B------:R-:W-:-:S04]  /*5db0*/  FADD.FTZ R142, R141, R142 ;  /* 0x0000008e8d8e7221 */ /* 0x000fc80000010000 */
[----:B------:R-:W-:Y:S01]  /*5dc0*/  IMAD.MOV.U32 R242, RZ, RZ, R142 ;  /* 0x000000fffff27224 */ /* 0x000fe200078e008e */
[----:B------:R-:W-:-:S07]  /*5dd0*/  MOV R144, R231 ;  /* 0x000000e700907202 */ /* 0x000fce0000000f00 */
[----:B------:R-:W-:Y:S05]  /*5de0*/  WARPSYNC.COLLECTIVE R227, `(.L_x_3181) ;  /* 0x00000000e3087348 */ /* 0x000fea0003c00000 */
[----:B------:R0:W1:Y:S02]  /*5df0*/  SHFL.BFLY P4, R231, R242, R233, R244 ;  /* 0x0c0000e9f2e77389 */ /* 0x00006400000800f4 */
[----:B01----:R-:W-:Y:S01]  /*5e00*/  ENDCOLLECTIVE ;  /* 0x000000000000791b */ /* 0x003fe20003800000 */
.L_x_3181:
[----:B------:R-:W-:-:S05]  /*5e10*/  FADD.FTZ R144, R143, R144 ;  /* 0x000000908f907221 */ /* 0x000fca0000010000 */
[----:B------:R-:W-:Y:S01]  /*5e20*/  MOV R242, R144 ;  /* 0x0000009000f27202 */ /* 0x000fe20000000f00 */
[----:B------:R-:W-:Y:S01]  /*5e30*/  IMAD.MOV.U32 R233, RZ, RZ, 0x8 ;  /* 0x00000008ffe97424 */ /* 0x000fe200078e00ff */
[----:B------:R-:W-:-:S07]  /*5e40*/  MOV R145, R231 ;  /* 0x000000e700917202 */ /* 0x000fce0000000f00 */
[----:B------:R-:W-:Y:S05]  /*5e50*/  WARPSYNC.COLLECTIVE R227, `(.L_x_3182) ;  /* 0x00000000e3087348 */ /* 0x000fea0003c00000 */
[----:B------:R0:W1:Y:S02]  /*5e60*/  SHFL.BFLY P4, R231, R242, R233, R244 ;  /* 0x0c0000e9f2e77389 */ /* 0x00006400000800f4 */
[----:B01----:R-:W-:Y:S01]  /*5e70*/  ENDCOLLECTIVE ;  /* 0x000000000000791b */ /* 0x003fe20003800000 */
.L_x_3182:
[----:B------:R-:W-:-:S05]  /*5e80*/  FADD.FTZ R145, R142, R145 ;  /* 0x000000918e917221 */ /* 0x000fca0000010000 */
[----:B------:R-:W-:Y:S02]  /*5e90*/  MOV R242, R145 ;  /* 0x0000009100f27202 */ /* 0x000fe40000000f00 */
[----:B------:R-:W-:-:S07]  /*5ea0*/  MOV R147, R231 ;  /* 0x000000e700937202 */ /* 0x000fce0000000f00 */
[----:B------:R-:W-:Y:S05]  /*5eb0*/  WARPSYNC.COLLECTIVE R227, `(.L_x_3183) ;  /* 0x00000000e3087348 */ /* 0x000fea0003c00000 */
[----:B------:R0:W1:Y:S02]  /*5ec0*/  SHFL.BFLY P4, R231, R242, R233, R244 ;  /* 0x0c0000e9f2e77389 */ /* 0x00006400000800f4 */
[----:B01----:R-:W-:Y:S01]  /*5ed0*/  ENDCOLLECTIVE ;  /* 0x000000000000791b */ /* 0x003fe20003800000 */
.L_x_3183:
[----:B------:R-:W-:Y:S01]  /*5ee0*/  FADD.FTZ R147, R144, R147 ;  /* 0x0000009390937221 */ /* 0x000fe20000010000 */
[----:B------:R-:W-:-:S04]  /*5ef0*/  HFMA2.MMA R233, -RZ, RZ, 0, 9.5367431640625e-07 ;  /* 0x00000010ffe97435 */ /* 0x000fc800000001ff */
[----:B------:R-:W-:Y:S01]  /*5f00*/  MOV R242, R147 ;  /* 0x0000009300f27202 */ /* 0x000fe20000000f00 */
[----:B------:R-:W-:-:S07]  /*5f10*/  IMAD.MOV.U32 R146, RZ, RZ, R231 ;  /* 0x000000ffff927224 */ /* 0x000fce00078e00e7 */
[----:B------:R-:W-:Y:S05]  /*5f20*/  WARPSYNC.COLLECTIVE R227, `(.L_x_3184) ;  /* 0x00000000e3087348 */ /* 0x000fea0003c00000 */
[----:B------:R0:W1:Y:S02]  /*5f30*/  SHFL.BFLY P4, R231, R242, R233, R244 ;  /* 0x0c0000e9f2e77389 */ /* 0x00006400000800f4 */
[----:B01----:R-:W-:Y:S01]  /*5f40*/  ENDCOLLECTIVE ;  /* 0x000000000000791b */ /* 0x003fe20003800000 */
.L_x_3184:
[----:B------:R-:W-:-:S05]  /*5f50*/  FADD.FTZ R146, R145, R146 ;  /* 0x0000009291927221 */ /* 0x000fca0000010000 */
[----:B------:R-:W-:Y:S01]  /*5f60*/  MOV R242, R146 ;  /* 0x0000009200f27202 */ /* 0x000fe20000000f00 */
[----:B------:R-:W-:-:S07]  /*5f70*/  IMAD.MOV.U32 R140, RZ, RZ, R231 ;  /* 0x000000ffff8c7224 */ /* 0x000fce00078e00e7 */
[----:B------:R-:W-:Y:S05]  /*5f80*/  WARPSYNC.COLLECTIVE R227, `(.L_x_3185) ;  /* 0x00000000e3087348 */ /* 0x000fea0003c00000 */
[----:B------:R0:W1:Y:S02]  /*5f90*/  SHFL.BFLY P4, R231, R242, R233, R244 ;  /* 0x0c0000e9f2e77389 */ /* 0x00006400000800f4 */
[----:B01----:R-:W-:Y:S01]  /*5fa0*/  ENDCOLLECTIVE ;  /* 0x000000000000791b */ /* 0x003fe20003800000 */
.L_x_3185:
[----:B------:R-:W-:Y:S01]  /*5fb0*/  MOV R141, R231 ;  /* 0x000000e7008d7202 */ /* 0x000fe20000000f00 */
[----:B------:R-:W-:Y:S06]  /*5fc0*/  BRA `(.L_x_3186) ;  /* 0xffffffc800587947 */ /* 0x000fec000383ffff */
.L_x_3187:
        /* <DEDUP_REMOVED lines=11> */
.L_x_3822:


//--------------------- .text._ZN10layer_norm22ln_bwd_finalize_kernelINS_22Kernel_traits_finalizeILj1024E6__halfffffjLb0ELj1024ELj4ENS_18Kernel_traits_baseILj1024ES2_ffffjLj1024EEEEELb0ELb1EEEvNS_9BwdParamsE --------------------------
	.section	.text._ZN10layer_norm22ln_bwd_finalize_kernelINS_22Kernel_traits_finalizeILj1024E6__halfffffjLb0ELj1024ELj4ENS_18Kernel_traits_baseILj1024ES2_ffffjLj1024EEEEELb0ELb1EEEvNS_9BwdParamsE,"ax",@progbits
	.align	128
        .global         _ZN10layer_norm22ln_bwd_finalize_kernelINS_22Kernel_traits_finalizeILj1024E6__halfffffjLb0ELj1024ELj4ENS_18Kernel_traits_baseILj1024ES2_ffffjLj1024EEEEELb0ELb1EEEvNS_9BwdParamsE
        .type           _ZN10layer_norm22ln_bwd_finalize_kernelINS_22Kernel_traits_finalizeILj1024E6__halfffffjLb0ELj1024ELj4ENS_18Kernel_traits_baseILj1024ES2_ffffjLj1024EEEEELb0ELb1EEEvNS_9BwdParamsE,@function
        .size           _ZN10layer_norm22ln_bwd_finalize_kernelINS_22Kernel_traits_finalizeILj1024E6__halfffffjLb0ELj1024ELj4ENS_18Kernel_traits_baseILj1024ES2_ffffjLj1024EEEEELb0ELb1EEEvNS_9BwdParamsE,(.L_x_3823 - _ZN10layer_norm22ln_bwd_finalize_kernelINS_22Kernel_traits_finalizeILj1024E6__halfffffjLb0ELj1024ELj4ENS_18Kernel_traits_baseILj1024ES2_ffffjLj1024EEEEELb0ELb1EEEvNS_9BwdParamsE)
        .other          _ZN10layer_norm22ln_bwd_finalize_kernelINS_22Kernel_traits_finalizeILj1024E6__halfffffjLb0ELj1024ELj4ENS_18Kernel_traits_baseILj1024ES2_ffffjLj1024EEEEELb0ELb1EEEvNS_9BwdParamsE,@"STO_CUDA_ENTRY STV_DEFAULT"
_ZN10layer_norm22ln_bwd_finalize_kernelINS_22Kernel_traits_finalizeILj1024E6__halfffffjLb0ELj1024ELj4ENS_18Kernel_traits_baseILj1024ES2_ffffjLj1024EEEEELb0ELb1EEEvNS_9BwdParamsE:
.text._ZN10layer_norm22ln_bwd_finalize_kernelINS_22Kernel_traits_finalizeILj1024E6__halfffffjLb0ELj1024ELj4ENS_18Kernel_traits_baseILj1024ES2_ffffjLj1024EEEEELb0ELb1EEEvNS_9BwdParamsE:
        /* <DEDUP_REMOVED lines=26> */
.L_x_3199:
        /* <DEDUP_REMOVED lines=31> */
.L_x_3192:
        /* <DEDUP_REMOVED lines=34> */
.L_x_3191:
[----:B------:R-:W-:Y:S05]  /*05b0*/  BSYNC B1 ;  /* 0x0000000000017941 */ /* 0x000fea0003800000 */
.L_x_3190:
        /* <DEDUP_REMOVED lines=25> */
.L_x_3194:
[----:B------:R-:W-:Y:S05]  /*0750*/  BSYNC B1 ;  /* 0x0000000000017941 */ /* 0x000fea0003800000 */
.L_x_3193:
        /* <DEDUP_REMOVED lines=12> */
.L_x_3189:
[----:B------:R-:W-:Y:S05]  /*0820*/  BSYNC B0 ;  /* 0x0000000000007941 */ /* 0x000fea0003800000 */
.L_x_3188:
        /* <DEDUP_REMOVED lines=29> */
.L_x_3210:
[----:B------:R-:W-:Y:S01]  /*0a00*/  @!P1 SHF.R.U32.HI R12, RZ, 0x3, R0 ;  /* 0x00000003ff0c9819 */ /* 0x000fe20000011600 */
[----:B----4-:R-:W-:Y:S01]  /*0a10*/  FADD.FTZ R14, R9, R14 ;  /* 0x0000000e090e7221 */ /* 0x010fe20000010000 */
[----:B---3--:R-:W-:Y:S02]  /*0a20*/  FADD.FTZ R11, R10, R11 ;  /* 0x0000000b0a0b7221 */ /* 0x008fe40000010000 */
[----:B------:R-:W-:-:S05]  /*0a30*/  @!P1 LOP3.LUT R12, R12, 0x1ffffffc, RZ, 0xc0, !PT ;  /* 0x1ffffffc0c0c9812 */ /* 0x000fca00078ec0ff */
[----:B------:R3:W-:Y:S04]  /*0a40*/  @!P1 STS [R12+UR4+0x2000], R14 ;  /* 0x0020000e0c009988 */ /* 0x0007e80008000804 */
[----:B------:R3:W-:Y:S02]  /*0a50*/  @!P1 STS [R12+UR4+0x2080], R11 ;  /* 0x0020800b0c009988 */ /* 0x0007e40008000804 */
.L_x_3195:
        /* <DEDUP_REMOVED lines=14> */
.L_x_3198:
[----:B------:R-:W-:Y:S05]  /*0b40*/  BSYNC B0 ;  /* 0x0000000000007941 */ /* 0x000fea0003800000 */
.L_x_3197:
[C---:B------:R-:W-:Y:S02]  /*0b50*/  ISETP.GT.U32.AND P1, PT, R3.reuse, -0x401, PT ;  /* 0xfffffbff0300780c */ /* 0x040fe40003f24070 */
[----:B------:R-:W-:Y:S02]  /*0b60*/  IADD3 R3, R3, 0x400, RZ ;  /* 0x0000040003037810 */ /* 0x000fe40007ffe0ff */
[----:B------:R-:W-:-:S09]  /*0b70*/  IADD3 R4, R4, 0x200, RZ ;  /* 0x0000020004047810 */ /* 0x000fd20007ffe0ff */
[----:B------:R-:W-:Y:S05]  /*0b80*/  @P1 BRA `(.L_x_3199) ;  /* 0xfffffff400841947 */ /* 0x000fea000383ffff */
[----:B------:R-:W-:Y:S05]  /*0b90*/  EXIT ;  /* 0x000000000000794d */ /* 0x000fea0003800000 */
.L_x_3196:
[----:B------:R-:W-:Y:S01]  /*0ba0*/  HFMA2.MMA R22, -RZ, RZ, 0, 1.847743988037109375e-06 ;  /* 0x0000001fff167435 */ /* 0x000fe200000001ff */
[----:B0--3--:R-:W-:Y:S01]  /*0bb0*/  MOV R20, R10 ;  /* 0x0000000a00147202 */ /* 0x009fe20000000f00 */
[----:B------:R-:W-:Y:S01]  /*0bc0*/  IMAD.MOV.U32 R19, RZ, RZ, 0x1 ;  /* 0x00000001ff137424 */ /* 0x000fe200078e00ff */
[----:B------:R-:W-:-:S08]  /*0bd0*/  MOV R17, 0xffffffff ;  /* 0xffffffff00117802 */ /* 0x000fd00000000f00 */
[----:B-12---:R-:W-:Y:S05]  /*0be0*/  WARPSYNC.COLLECTIVE R17, `(.L_x_3200) ;  /* 0x0000000011087348 */ /* 0x006fea0003c00000 */
[----:B------:R0:W3:Y:S02]  /*0bf0*/  SHFL.BFLY P2, R18, R20, R19, R22 ;  /* 0x0c00001314127389 */ /* 0x0000e40000040016 */
[----:B0123--:R-:W-:Y:S01]  /*0c00*/  ENDCOLLECTIVE ;  /* 0x000000000000791b */ /* 0x00ffe20003800000 */
.L_x_3200:
[----:B------:R-:W-:Y:S01]  /*0c10*/  HFMA2.MMA R19, -RZ, RZ, 0, 1.1920928955078125e-07 ;  /* 0x00000002ff137435 */ /* 0x000fe200000001ff */
[----:B------:R-:W-:-:S05]  /*0c20*/  MOV R11, R18 ;  /* 0x00000012000b7202 */ /* 0x000fca0000000f00 */
[----:B------:R-:W-:-:S04]  /*0c30*/  FADD.FTZ R11, R10, R11 ;  /* 0x0000000b0a0b7221 */ /* 0x000fc80000010000 */
[----:B------:R-:W-:-:S07]  /*0c40*/  IMAD.MOV.U32 R20, RZ, RZ, R11 ;  /* 0x000000ffff147224 */ /* 0x000fce00078e000b */
[----:B------:R-:W-:Y:S05]  /*0c50*/  WARPSYNC.COLLECTIVE R17, `(.L_x_3201) ;  /* 0x0000000011087348 */ /* 0x000fea0003c00000 */
[----:B------:R0:W1:Y:S02]  /*0c60*/  SHFL.BFLY P2, R18, R20, R19, R22 ;  /* 0x0c00001314127389 */ /* 0x0000640000040016 */
[----:B01----:R-:W-:Y:S01]  /*0c70*/  ENDCOLLECTIVE ;  /* 0x000000000000791b */ /* 0x003fe20003800000 */
.L_x_3201:
[----:B------:R-:W-:Y:S01]  /*0c80*/  IMAD.MOV.U32 R19, RZ, RZ, 0x4 ;  /* 0x00000004ff137424 */ /* 0x000fe200078e00ff */
[----:B------:R-:W-:-:S05]  /*0c90*/  MOV R12, R18 ;  /* 0x00000012000c7202 */ /* 0x000fca0000000f00 */
[----:B------:R-:W-:-:S05]  /*0ca0*/  FADD.FTZ R12, R11, R12 ;  /* 0x0000000c0b0c7221 */ /* 0x000fca0000010000 */
[----:B------:R-:W-:-:S07]  /*0cb0*/  MOV R20, R12 ;  /* 0x0000000c00147202 */ /* 0x000fce0000000f00 */
[----:B------:R-:W-:Y:S05]  /*0cc0*/  WARPSYNC.COLLECTIVE R17, `(.L_x_3202) ;  /* 0x0000000011087348 */ /* 0x000fea0003c00000 */
[----:B------:R0:W1:Y:S02]  /*0cd0*/  SHFL.BFLY P2, R18, R20, R19, R22 ;  /* 0x0c00001314127389 */ /* 0x0000640000040016 */
[----:B01----:R-:W-:Y:S01]  /*0ce0*/  ENDCOLLECTIVE ;  /* 0x000000000000791b */ /* 0x003fe20003800000 */
.L_x_3202:
[----:B------:R-:W-:Y:S01]  /*0cf0*/  HFMA2.MMA R19, -RZ, RZ, 0, 4.76837158203125e-07 ;  /* 0x00000008ff137435 */ /* 0x000fe200000001ff */
[----:B------:R-:W-:-:S05]  /*0d00*/  MOV R13, R18 ;  /* 0x00000012000d7202 */ /* 0x000fca0000000f00 */
[----:B------:R-:W-:-:S05]  /*0d10*/  FADD.FTZ R13, R12, R13 ;  /* 0x0000000d0c0d7221 */ /* 0x000fca0000010000 */
[----:B------:R-:W-:-:S07]  /*0d20*/  MOV R20, R13 ;  /* 0x0000000d00147202 */ /* 0x000fce0000000f00 */
[----:B------:R-:W-:Y:S05]  /*0d30*/  WARPSYNC.COLLECTIVE R17, `(.L_x_3203) ;  /* 0x0000000011087348 */ /* 0x000fea0003c00000 */
[----:B------:R0:W1:Y:S02]  /*0d40*/  SHFL.BFLY P2, R18, R20, R19, R22 ;  /* 0x0c00001314127389 */ /* 0x0000640000040016 */
[----:B01----:R-:W-:Y:S01]  /*0d50*/  ENDCOLLECTIVE ;  /* 0x000000000000791b */ /* 0x003fe20003800000 */
.L_x_3203:
[----:B------:R-:W-:Y:S01]  /*0d60*/  HFMA2.MMA R19, -RZ, RZ, 0, 9.5367431640625e-07 ;  /* 0x00000010ff137435 */ /* 0x000fe200000001ff */
[----:B------:R-:W-:-:S04]  /*0d70*/  IMAD.MOV.U32 R10, RZ, RZ, R18 ;  /* 0x000000ffff0a7224 */ /* 0x000fc800078e0012 */
[----:B------:R-:W-:-:S05]  /*0d80*/  FADD.FTZ R10, R13, R10 ;  /* 0x0000000a0d0a7221 */ /* 0x000fca0000010000 */
[----:B------:R-:W-:-:S07]  /*0d90*/  MOV R20, R10 ;  /* 0x0000000a00147202 */ /* 0x000fce0000000f00 */
[----:B------:R-:W-:Y:S05]  /*0da0*/  WARPSYNC.COLLECTIVE R17, `(.L_x_3204) ;  /* 0x0000000011087348 */ /* 0x000fea0003c00000 */
[----:B------:R0:W1:Y:S02]  /*0db0*/  SHFL.BFLY P2, R18, R20, R19, R22 ;  /* 0x0c00001314127389 */ /* 0x0000640000040016 */
[----:B01----:R-:W-:Y:S01]  /*0dc0*/  ENDCOLLECTIVE ;  /* 0x000000000000791b */ /* 0x003fe20003800000 */
.L_x_3204:
[----:B------:R-:W-:Y:S01]  /*0dd0*/  HFMA2.MMA R19, -RZ, RZ, 0, 5.9604644775390625e-08 ;  /* 0x00000001ff137435 */ /* 0x000fe200000001ff */
[----:B------:R-:W-:Y:S01]  /*0de0*/  IMAD.MOV.U32 R20, RZ, RZ, R9 ;  /* 0x000000ffff147224 */ /* 0x000fe200078e0009 */
[----:B------:R-:W-:-:S09]  /*0df0*/  MOV R11, R18 ;  /* 0x00000012000b7202 */ /* 0x000fd20000000f00 */
[----:B------:R-:W-:Y:S05]  /*0e00*/  WARPSYNC.COLLECTIVE R17, `(.L_x_3205) ;  /* 0x0000000011087348 */ /* 0x000fea0003c00000 */
[----:B------:R0:W1:Y:S02]  /*0e10*/  SHFL.BFLY P2, R18, R20, R19, R22 ;  /* 0x0c00001314127389 */ /* 0x0000640000040016 */
[----:B01----:R-:W-:Y:S01]  /*0e20*/  ENDCOLLECTIVE ;  /* 0x000000000000791b */ /* 0x003fe20003800000 */
.L_x_3205:
[----:B------:R-:W-:Y:S01]  /*0e30*/  HFMA2.MMA R19, -RZ, RZ, 0, 1.1920928955078125e-07 ;  /* 0x00000002ff137435 */ /* 0x000fe200000001ff */
[----:B------:R-:W-:-:S05]  /*0e40*/  MOV R12, R18 ;  /* 0x00000012000c7202 */ /* 0x000fca0000000f00 */
[----:B------:R-:W-:-:S05]  /*0e50*/  FADD.FTZ R14, R9, R12 ;  /* 0x0000000c090e7221 */ /* 0x000fca0000010000 */
[----:B------:R-:W-:-:S07]  /*0e60*/  MOV R20, R14 ;  /* 0x0000000e00147202 */ /* 0x000fce0000000f00 */
[----:B------:R-:W-:Y:S05]  /*0e70*/  WARPSYNC.COLLECTIVE R17, `(.L_x_3206) ;  /* 0x0000000011087348 */ /* 0x000fea0003c00000 */
[----:B------:R0:W1:Y:S02]  /*0e80*/  SHFL.BFLY P2, R18, R20, R19, R22 ;  /* 0x0c00001314127389 */ /* 0x0000640000040016 */
[----:B01----:R-:W-:Y:S01]  /*0e90*/  ENDCOLLECTIVE ;  /* 0x000000000000791b */ /* 0x003fe20003800000 */
.L_x_3206:
[----:B------:R-:W-:Y:S01]  /*0ea0*/  HFMA2.MMA R19, -RZ, RZ, 0, 2.384185791015625e-07 ;  /* 0x00000004ff137435 */ /* 0x000fe200000001ff */
[----:B------:R-:W-:-:S04]  /*0eb0*/  IMAD.MOV.U32 R13, RZ, RZ, R18 ;  /* 0x000000ffff0d7224 */ /* 0x000fc800078e0012 */
[----:B------:R-:W-:-:S05]  /*0ec0*/  FADD.FTZ R15, R14, R13 ;  /* 0x0000000d0e0f7221 */ /* 0x000fca0000010000 */
[----:B------:R-:W-:-:S07]  /*0ed0*/  MOV R20, R15 ;  /* 0x0000000f00147202 */ /* 0x000fce0000000f00 */
[----:B------:R-:W-:Y:S05]  /*0ee0*/  WARPSYNC.COLLECTIVE R17, `(.L_x_3207) ;  /* 0x0000000011087348 */ /* 0x000fea0003c00000 */
[----:B------:R0:W1:Y:S02]  /*0ef0*/  SHFL.BFLY P2, R18, R20, R19, R22 ;  /* 0x0c00001314127389 */ /* 0x0000640000040016 */
[----:B01----:R-:W-:Y:S01]  /*0f00*/  ENDCOLLECTIVE ;  /* 0x000000000000791b */ /* 0x003fe20003800000 */
.L_x_3207:
[----:B------:R-:W-:Y:S01]  /*0f10*/  IMAD.MOV.U32 R19, RZ, RZ, 0x8 ;  /* 0x00000008ff137424 */ /* 0x000fe200078e00ff */
[----:B------:R-:W-:-:S05]  /*0f20*/  MOV R16, R18 ;  /* 0x0000001200107202 */ /* 0x000fca0000000f00 */
[----:B------:R-:W-:-:S05]  /*0f30*/  FADD.FTZ R16, R15, R16 ;  /* 0x000000100f107221 */ /* 0x000fca0000010000 */
[----:B------:R-:W-:-:S07]  /*0f40*/  MOV R20, R16 ;  /* 0x0000001000147202 */ /* 0x000fce0000000f00 */
[----:B------:R-:W-:Y:S05]  /*0f50*/  WARPSYNC.COLLECTIVE R17, `(.L_x_3208) ;  /* 0x0000000011087348 */ /* 0x000fea0003c00000 */
[----:B------:R0:W1:Y:S02]  /*0f60*/  SHFL.BFLY P2, R18, R20, R19, R22 ;  /* 0x0c00001314127389 */ /* 0x0000640000040016 */
[----:B01----:R-:W-:Y:S01]  /*0f70*/  ENDCOLLECTIVE ;  /* 0x000000000000791b */ /* 0x003fe20003800000 */
.L_x_3208:
[----:B------:R-:W-:Y:S01]  /*0f80*/  HFMA2.MMA R19, -RZ, RZ, 0, 9.5367431640625e-07 ;  /* 0x00000010ff137435 */ /* 0x000fe200000001ff */
[----:B------:R-:W-:-:S05]  /*0f90*/  MOV R9, R18 ;  /* 0x0000001200097202 */ /* 0x000fca0000000f00 */
[----:B------:R-:W-:-:S05]  /*0fa0*/  FADD.FTZ R9, R16, R9 ;  /* 0x0000000910097221 */ /* 0x000fca0000010000 */
[----:B------:R-:W-:-:S07]  /*0fb0*/  MOV R20, R9 ;  /* 0x0000000900147202 */ /* 0x000fce0000000f00 */
[----:B------:R-:W-:Y:S05]  /*0fc0*/  WARPSYNC.COLLECTIVE R17, `(.L_x_3209) ;  /* 0x0000000011087348 */ /* 0x000fea0003c00000 */
[----:B------:R0:W1:Y:S02]  /*0fd0*/  SHFL.BFLY P2, R18, R20, R19, R22 ;  /* 0x0c00001314127389 */ /* 0x0000640000040016 */
[----:B01----:R-:W-:Y:S01]  /*0fe0*/  ENDCOLLECTIVE ;  /* 0x000000000000791b */ /* 0x003fe20003800000 */
.L_x_3209:
[----:B------:R-:W-:Y:S01]  /*0ff0*/  MOV R14, R18 ;  /* 0x00000012000e7202 */ /* 0x000fe20000000f00 */
[----:B------:R-:W-:Y:S06]  /*1000*/  BRA `(.L_x_3210) ;  /* 0xfffffff8007c7947 */ /* 0x000fec000383ffff */
.L_x_3211:
        /* <DEDUP_REMOVED lines=15> */
.L_x_3823:


//--------------------- .text._ZN10layer_norm40ln_parallel_residual_bwd_finalize_kernelINS_22Kernel_traits_finalizeILj1024E6__halfffffjLb0ELj1024ELj4ENS_18Kernel_traits_baseILj1024ES2_ffffjLj1024EEEEELb1EEEvNS_9BwdParamsE --------------------------
	.section	.text._ZN10layer_norm40ln_parallel_residual_bwd_finalize_kernelINS_22Kernel_traits_finalizeILj1024E6__halfffffjLb0ELj1024ELj4ENS_18Kernel_traits_baseILj1024ES2_ffffjLj1024EEEEELb1EEEvNS_9BwdParamsE,"ax",@progbits
	.align	128
        .global         _ZN10layer_norm40ln_parallel_residual_bwd_finalize_kernelINS_22Kernel_traits_finalizeILj1024E6__halfffffjLb0ELj1024ELj4ENS_18Kernel_traits_baseILj1024ES2_ffffjLj1024EEEEELb1EEEvNS_9BwdParamsE
        .type           _ZN10layer_norm40ln_parallel_residual_bwd_finalize_kernelINS_22Kernel_traits_finalizeILj1024E6__halfffffjLb0ELj1024ELj4ENS_18Kernel_traits_baseILj1024ES2_ffffjLj1024EEEEELb1EEEvNS_9BwdParamsE,@function
        .size           _ZN10layer_norm40ln_parallel_residual_bwd_finalize_kernelINS_22Kernel_traits_finalizeILj1024E6__halfffffjLb0ELj1024ELj4ENS_18Kernel_traits_baseILj1024ES2_ffffjLj1024EEEEELb1EEEvNS_9BwdParamsE,(.L_x_3824 - _ZN10layer_norm40ln_parallel_residual_bwd_finalize_kernelINS_22Kernel_traits_finalizeILj1024E6__halfffffjLb0ELj1024ELj4ENS_18Kernel_traits_baseILj1024ES2_ffffjLj1024EEEEELb1EEEvNS_9BwdParamsE)
        .other          _ZN10layer_norm40ln_parallel_residual_bwd_finalize_kernelINS_22Kernel_traits_finalizeILj1024E6__halfffffjLb0ELj1024ELj4ENS_18Kernel_traits_baseILj1024ES2_ffffjLj1024EEEEELb1EEEvNS_9BwdParamsE,@"STO_CUDA_ENTRY STV_DEFAULT"
_ZN10layer_norm40ln_parallel_residual_bwd_finalize_kernelINS_22Kernel_traits_finalizeILj1024E6__halfffffjLb0ELj1024ELj4ENS_18Kernel_traits_baseILj1024ES2_ffffjLj1024EEEEELb1EEEvNS_9BwdParamsE:
.text._ZN10layer_norm40ln_parallel_residual_bwd_finalize_kernelINS_22Kernel_traits_finalizeILj1024E6__halfffffjLb0ELj1024ELj4ENS_18Kernel_traits_baseILj1024ES2_ffffjLj1024EEEEELb1EEEvNS_9BwdParamsE:
        /* <DEDUP_REMOVED lines=23> */
.L_x_3223:
        /* <DEDUP_REMOVED lines=41> */
.L_x_3216:
        /* <DEDUP_REMOVED lines=62> */
.L_x_3215:
[----:B------:R-:W-:Y:S05]  /*07e0*/  BSYNC B1 ;  /* 0x0000000000017941 */ /* 0x000fea0003800000 */
.L_x_3214:
        /* <DEDUP_REMOVED lines=39> */
.L_x_3218:
[----:B------:R-:W-:Y:S05]  /*0a60*/  BSYNC B1 ;  /* 0x0000000000017941 */ /* 0x000fea0003800000 */
.L_x_3217:
        /* <DEDUP_REMOVED lines=20> */
.L_x_3213:
[----:B------:R-:W-:Y:S05]  /*0bb0*/  BSYNC B0 ;  /* 0x0000000000007941 */ /* 0x000fea0003800000 */
.L_x_3212:
        /* <DEDUP_REMOVED lines=54> */
.L_x_3244:
        /* <DEDUP_REMOVED lines=10> */
.L_x_3219:
        /* <DEDUP_REMOVED lines=26> */
.L_x_3222:
[----:B------:R-:W-:Y:S05]  /*1160*/  BSYNC B0 ;  /* 0x0000000000007941 */ /* 0x000fea0003800000 */
.L_x_3221:
[C---:B------:R-:W-:Y:S02]  /*1170*/  ISETP.GT.U32.AND P1, PT, R4.reuse, -0x401, PT ;  /* 0xfffffbff0400780c */ /* 0x040fe40003f24070 */
[----:B------:R-:W-:Y:S02]  /*1180*/  IADD3 R4, R4, 0x400, RZ ;  /* 0x0000040004047810 */ /* 0x000fe40007ffe0ff */
[----:B------:R-:W-:-:S09]  /*1190*/  IADD3 R5, R5, 0x200, RZ ;  /* 0x0000020005057810 */ /* 0x000fd20007ffe0ff */
[----:B------:R-:W-:Y:S05]  /*11a0*/  @P1 BRA `(.L_x_3223) ;  /* 0xffffffec00f01947 */ /* 0x000fea000383ffff */
[----:B------:R-:W-:Y:S05]  /*11b0*/  EXIT ;  /* 0x000000000000794d */ /* 0x000fea0003800000 */
.L_x_3220:
[----:B------:R-:W-:Y:S01]  /*11c0*/  HFMA2.MMA R13, -RZ, RZ, 0, 5.9604644775390625e-08 ;  /* 0x00000001ff0d7435 */ /* 0x000fe200000001ff */
[----:B0-----:R-:W-:Y:S02]  /*11d0*/  MOV R26, R9 ;  /* 0x00000009001a7202 */ /* 0x001fe40000000f00 */
[----:B------:R-:W-:Y:S02]  /*11e0*/  MOV R12, 0x1f ;  /* 0x0000001f000c7802 */ /* 0x000fe40000000f00 */
[----:B------:R-:W-:-:S07]  /*11f0*/  MOV R11, 0xffffffff ;  /* 0xffffffff000b7802 */ /* 0x000fce0000000f00 */
[----:B-1234-:R-:W-:Y:S05]  /*1200*/  WARPSYNC.COLLECTIVE R11, `(.L_x_3224) ;  /* 0x000000000b087348 */ /* 0x01efea0003c00000 */
[----:B------:R0:W0:Y:S02]  /*1210*/  SHFL.BFLY P2, R16, R26, R13, R12 ;  /* 0x0c00000d1a107389 */ /* 0x000024000004000c */
[----:B01234-:R-:W-:Y:S01]  /*1220*/  ENDCOLLECTIVE ;  /* 0x000000000000791b */ /* 0x01ffe20003800000 */
.L_x_3224:
[----:B------:R-:W-:Y:S01]  /*1230*/  HFMA2.MMA R13, -RZ, RZ, 0, 1.1920928955078125e-07 ;  /* 0x00000002ff0d7435 */ /* 0x000fe200000001ff */
[----:B------:R-:W-:-:S05]  /*1240*/  FADD.FTZ R10, R9, R16 ;  /* 0x00000010090a7221 */ /* 0x000fca0000010000 */
[----:B------:R-:W-:-:S07]  /*1250*/  MOV R26, R10 ;  /* 0x0000000a001a7202 */ /* 0x000fce0000000f00 */
[----:B------:R-:W-:Y:S05]  /*1260*/  WARPSYNC.COLLECTIVE R11, `(.L_x_3225) ;  /* 0x000000000b087348 */ /* 0x000fea0003c00000 */
[----:B------:R0:W1:Y:S02]  /*1270*/  SHFL.BFLY P2, R16, R26, R13, R12 ;  /* 0x0c00000d1a107389 */ /* 0x000064000004000c */
[----:B01----:R-:W-:Y:S01]  /*1280*/  ENDCOLLECTIVE ;  /* 0x000000000000791b */ /* 0x003fe20003800000 */
.L_x_3225:
[----:B------:R-:W-:Y:S01]  /*1290*/  HFMA2.MMA R13, -RZ, RZ, 0, 2.384185791015625e-07 ;  /* 0x00000004ff0d7435 */ /* 0x000fe200000001ff */
[----:B------:R-:W-:-:S05]  /*12a0*/  FADD.FTZ R9, R10, R16 ;  /* 0x000000100a097221 */ /* 0x000fca0000010000 */
[----:B------:R-:W-:-:S07]  /*12b0*/  MOV R26, R9 ;  /* 0x00000009001a7202 */ /* 0x000fce0000000f00 */
[----:B------:R-:W-:Y:S05]  /*12c0*/  WARPSYNC.COLLECTIVE R11, `(.L_x_3226) ;  /* 0x000000000b087348 */ /* 0x000fea0003c00000 */
[----:B------:R0:W1:Y:S02]  /*12d0*/  SHFL.BFLY P2, R16, R26, R13, R12 ;  /* 0x0c00000d1a107389 */ /* 0x000064000004000c */
[----:B01----:R-:W-:Y:S01]  /*12e0*/  ENDCOLLECTIVE ;  /* 0x000000000000791b */ /* 0x003fe20003800000 */
.L_x_3226:
[----:B------:R-:W-:Y:S01]  /*12f0*/  HFMA2.MMA R13, -RZ, RZ, 0, 4.76837158203125e-07 ;  /* 0x00000008ff0d7435 */ /* 0x000fe200000001ff */
[----:B------:R-:W-:-:S05]  /*1300*/  FADD.FTZ R18, R9, R16 ;  /* 0x0000001009127221 */ /* 0x000fca0000010000 */
[----:B------:R-:W-:-:S07]  /*1310*/  MOV R26, R18 ;  /* 0x00000012001a7202 */ /* 0x000fce0000000f00 */
[----:B------:R-:W-:Y:S05]  /*1320*/  WARPSYNC.COLLECTIVE R11, `(.L_x_3227) ;  /* 0x000000000b087348 */ /* 0x000fea0003c00000 */
[----:B------:R0:W1:Y:S02]  /*1330*/  SHFL.BFLY P2, R16, R26, R13, R12 ;  /* 0x0c00000d1a107389 */ /* 0x000064000004000c */
[----:B01----:R-:W-:Y:S01]  /*1340*/  ENDCOLLECTIVE ;  /* 0x000000000000791b */ /* 0x003fe20003800000 */
.L_x_3227:
[----:B------:R-:W-:Y:S01]  /*1350*/  HFMA2.MMA R13, -RZ, RZ, 0, 9.5367431640625e-07 ;  /* 0x00000010ff0d7435 */ /* 0x000fe200000001ff */
[----:B------:R-:W-:-:S05]  /*1360*/  FADD.FTZ R10, R18, R16 ;  /* 0x00000010120a7221 */ /* 0x000fca0000010000 */
[----:B------:R-:W-:-:S07]  /*1370*/  MOV R26, R10 ;  /* 0x0000000a001a7202 */ /* 0x000fce0000000f00 */
[----:B------:R-:W-:Y:S05]  /*1380*/  WARPSYNC.COLLECTIVE R11, `(.L_x_3228) ;  /* 0x000000000b087348 */ /* 0x000fea0003c00000 */
[----:B------:R0:W1:Y:S02]  /*1390*/  SHFL.BFLY P2, R16, R26, R13, R12 ;  /* 0x0c00000d1a107389 */ /* 0x000064000004000c */
[----:B01----:R-:W-:Y:S01]  /*13a0*/  ENDCOLLECTIVE ;  /* 0x000000000000791b */ /* 0x003fe20003800000 */
.L_x_3228:
[----:B------:R-:W-:Y:S01]  /*13b0*/  MOV R26, R14 ;  /* 0x0000000e001a7202 */ /* 0x000fe20000000f00 */
[----:B------:R-:W-:Y:S01]  /*13c0*/  IMAD.MOV.U32 R13, RZ, RZ, 0x1 ;  /* 0x00000001ff0d7424 */ /* 0x000fe200078e00ff */
[----:B------:R-:W-:-:S07]  /*13d0*/  MOV R9, R16 ;  /* 0x0000001000097202 */ /* 0x000fce0000000f00 */
[----:B------:R-:W-:Y:S05]  /*13e0*/  WARPSYNC.COLLECTIVE R11, `(.L_x_3229) ;  /* 0x000000000b087348 */ /* 0x000fea0003c00000 */
[----:B------:R0:W1:Y:S02]  /*13f0*/  SHFL.BFLY P2, R16, R26, R13, R12 ;  /* 0x0c00000d1a107389 */ /* 0x000064000004000c */
[----:B01----:R-:W-:Y:S01]  /*1400*/  ENDCOLLECTIVE ;  /* 0x000000000000791b */ /* 0x003fe20003800000 */
.L_x_3229:
[----:B------:R-:W-:Y:S01]  /*1410*/  HFMA2.MMA R13, -RZ, RZ, 0, 1.1920928955078125e-07 ;  /* 0x00000002ff0d7435 */ /* 0x000fe200000001ff */
[----:B------:R-:W-:-:S05]  /*1420*/  MOV R15, R16 ;  /* 0x00000010000f7202 */ /* 0x000fca0000000f00 */
[----:B------:R-:W-:-:S05]  /*1430*/  FADD.FTZ R15, R14, R15 ;  /* 0x0000000f0e0f7221 */ /* 0x000fca0000010000 */
[----:B------:R-:W-:-:S07]  /*1440*/  MOV R26, R15 ;  /* 0x0000000f001a7202 */ /* 0x000fce0000000f00 */
[----:B------:R-:W-:Y:S05]  /*1450*/  WARPSYNC.COLLECTIVE R11, `(.L_x_3230) ;  /* 0x000000000b087348 */ /* 0x000fea0003c00000 */
[----:B------:R0:W1:Y:S02]  /*1460*/  SHFL.BFLY P2, R16, R26, R13, R12 ;  /* 0x0c00000d1a107389 */ /* 0x000064000004000c */
[----:B01----:R-:W-:Y:S01]  /*1470*/  ENDCOLLECTIVE ;  /* 0x000000000000791b */ /* 0x003fe20003800000 */
.L_x_3230:
[----:B------:R-:W-:Y:S01]  /*1480*/  HFMA2.MMA R13, -RZ, RZ, 0, 2.384185791015625e-07 ;  /* 0x00000004ff0d7435 */ /* 0x000fe200000001ff */
[----:B------:R-:W-:-:S05]  /*1490*/  MOV R18, R16 ;  /* 0x0000001000127202 */ /* 0x000fca0000000f00 */
[----:B------:R-:W-:-:S05]  /*14a0*/  FADD.FTZ R14, R15, R18 ;  /* 0x000000120f0e7221 */ /* 0x000fca0000010000 */
[----:B------:R-:W-:-:S07]  /*14b0*/  MOV R26, R14 ;  /* 0x0000000e001a7202 */ /* 0x000fce0000000f00 */
[----:B------:R-:W-:Y:S05]  /*14c0*/  WARPSYNC.COLLECTIVE R11, `(.L_x_3231) ;  /* 0x000000000b087348 */ /* 0x000fea0003c00000 */
[----:B------:R0:W1:Y:S02]  /*14d0*/  SHFL.BFLY P2, R16, R26, R13, R12 ;  /* 0x0c00000d1a107389 */ /* 0x000064000004000c */
[----:B01----:R-:W-:Y:S01]  /*14e0*/  ENDCOLLECTIVE ;  /* 0x000000000000791b */ /* 0x003fe20003800000 */
.L_x_3231:
[----:B------:R-:W-:Y:S01]  /*14f0*/  HFMA2.MMA R13, -RZ, RZ, 0, 4.76837158203125e-07 ;  /* 0x00000008ff0d7435 */ /* 0x000fe200000001ff */
[----:B------:R-:W-:-:S05]  /*1500*/  MOV R17, R16 ;  /* 0x0000001000117202 */ /* 0x000fca0000000f00 */
[----:B------:R-:W-:-:S05]  /*1510*/  FADD.FTZ R19, R14, R17 ;  /* 0x000000110e137221 */ /* 0x000fca0000010000 */
[----:B------:R-:W-:-:S07]  /*1520*/  MOV R26, R19 ;  /* 0x00000013001a7202 */ /* 0x000fce0000000f00 */
[----:B------:R-:W-:Y:S05]  /*1530*/  WARPSYNC.COLLECTIVE R11, `(.L_x_3232) ;  /* 0x000000000b087348 */ /* 0x000fea0003c00000 */
[----:B------:R0:W1:Y:S02]  /*1540*/  SHFL.BFLY P2, R16, R26, R13, R12 ;  /* 0x0c00000d1a107389 */ /* 0x000064000004000c */
[----:B01----:R-:W-:Y:S01]  /*1550*/  ENDCOLLECTIVE ;  /* 0x000000000000791b */ /* 0x003fe20003800000 */
.L_x_3232:
[----:B------:R-:W-:Y:S01]  /*1560*/  HFMA2.MMA R13, -RZ, RZ, 0, 9.5367431640625e-07 ;  /* 0x00000010ff0d7435 */ /* 0x000fe200000001ff */
[----:B------:R-:W-:-:S05]  /*1570*/  MOV R20, R16 ;  /* 0x0000001000147202 */ /* 0x000fca0000000f00 */
[----:B------:R-:W-:-:S05]  /*1580*/  FADD.FTZ R15, R19, R20 ;  /* 0x00000014130f7221 */ /* 0x000fca0000010000 */
[----:B------:R-:W-:-:S07]  /*1590*/  MOV R26, R15 ;  /* 0x0000000f001a7202 */ /* 0x000fce0000000f00 */
[----:B------:R-:W-:Y:S05]  /*15a0*/  WARPSYNC.COLLECTIVE R11, `(.L_x_3233) ;  /* 0x000000000b087348 */ /* 0x000fea0003c00000 */
[----:B------:R0:W1:Y:S02]  /*15b0*/  SHFL.BFLY P2, R16, R26, R13, R12 ;  /* 0x0c00000d1a107389 */ /* 0x000064000004000c */
[----:B01----:R-:W-:Y:S01]  /*15c0*/  ENDCOLLECTIVE ;  /* 0x000000000000791b */ /* 0x003fe20003800000 */
.L_x_3233:
[----:B------:R-:W-:Y:S01]  /*15d0*/  HFMA2.MMA R13, -RZ, RZ, 0, 5.9604644775390625e-08 ;  /* 0x00000001ff0d7435 */ /* 0x000fe200000001ff */
[----:B------:R-:W-:Y:S02]  /*15e0*/  MOV R26, R8 ;  /* 0x00000008001a7202 */ /* 0x000fe40000000f00 */
[----:B------:R-:W-:-:S08]  /*15f0*/  MOV R14, R16 ;  /* 0x00000010000e7202 */ /* 0x000fd00000000f00 */
[----:B------:R-:W-:Y:S05]  /*1600*/  WARPSYNC.COLLECTIVE R11, `(.L_x_3234) ;  /* 0x000000000b087348 */ /* 0x000fea0003c00000 */
[----:B------:R0:W1:Y:S02]  /*1610*/  SHFL.BFLY P2, R16, R26, R13, R12 ;  /* 0x0c00000d1a107389 */ /* 0x000064000004000c */
[----:B01----:R-:W-:Y:S01]  /*1620*/  ENDCOLLECTIVE ;  /* 0x000000000000791b */ /* 0x003fe20003800000 */
.L_x_3234:
[----:B------:R-:W-:Y:S01]  /*1630*/  HFMA2.MMA R13, -RZ, RZ, 0, 1.1920928955078125e-07 ;  /* 0x00000002ff0d7435 */ /* 0x000fe200000001ff */
[----:B------:R-:W-:-:S05]  /*1640*/  MOV R17, R16 ;  /* 0x0000001000117202 */ /* 0x000fca0000000f00 */
[----:B------:R-:W-:-:S05]  /*1650*/  FADD.FTZ R19, R8, R17 ;  /* 0x0000001108137221 */ /* 0x000fca0000010000 */
[----:B------:R-:W-:-:S07]  /*1660*/  MOV R26, R19 ;  /* 0x00000013001a7202 */ /* 0x000fce0000000f00 */
[----:B------:R-:W-:Y:S05]  /*1670*/  WARPSYNC.COLLECTIVE R11, `(.L_x_3235) ;  /* 0x000000000b087348 */ /* 0x000fea0003c00000 */
[----:B------:R0:W1:Y:S02]  /*1680*/  SHFL.BFLY P2, R16, R26, R13, R12 ;  /* 0x0c00000d1a107389 */ /* 0x000064000004000c */
[----:B01----:R-:W-:Y:S01]  /*1690*/  ENDCOLLECTIVE ;  /* 0x000000000000791b */ /* 0x003fe20003800000 */
.L_x_3235:
[----:B------:R-:W-:Y:S01]  /*16a0*/  IMAD.MOV.U32 R13, RZ, RZ, 0x4 ;  /* 0x00000004ff0d7424 */ /* 0x000fe200078e00ff */
[----:B------:R-:W-:-:S05]  /*16b0*/  MOV R20, R16 ;  /* 0x0000001000147202 */ /* 0x000fca0000000f00 */
[----:B------:R-:W-:-:S05]  /*16c0*/  FADD.FTZ R8, R19, R20 ;  /* 0x0000001413087221 */ /* 0x000fca0000010000 */
[----:B------:R-:W-:-:S07]  /*16d0*/  MOV R26, R8 ;  /* 0x00000008001a7202 */ /* 0x000fce0000000f00 */
[----:B------:R-:W-:Y:S05]  /*16e0*/  WARPSYNC.COLLECTIVE R11, `(.L_x_3236) ;  /* 0x000000000b087348 */ /* 0x000fea0003c00000 */
[----:B------:R0:W1:Y:S02]  /*16f0*/  SHFL.BFLY P2, R16, R26, R13, R12 ;  /* 0x0c00000d1a107389 */ /* 0x000064000004000c */
[----:B01----:R-:W-:Y:S01]  /*1700*/  ENDCOLLECTIVE ;  /* 0x000000000000791b */ /* 0x003fe20003800000 */
.L_x_3236:
[----:B------:R-:W-:Y:S01]  /*1710*/  HFMA2.MMA R13, -RZ, RZ, 0, 4.76837158203125e-07 ;  /* 0x00000008ff0d7435 */ /* 0x000fe200000001ff */
[----:B------:R-:W-:-:S05]  /*1720*/  MOV R21, R16 ;  /* 0x0000001000157202 */ /* 0x000fca0000000f00 */
[----:B------:R-:W-:-:S05]  /*1730*/  FADD.FTZ R21, R8, R21 ;  /* 0x0000001508157221 */ /* 0x000fca0000010000 */
[----:B------:R-:W-:-:S07]  /*1740*/  MOV R26, R21 ;  /* 0x00000015001a7202 */ /* 0x000fce0000000f00 */
[----:B------:R-:W-:Y:S05]  /*1750*/  WARPSYNC.COLLECTIVE R11, `(.L_x_3237) ;  /* 0x000000000b087348 */ /* 0x000fea0003c00000 */
[----:B------:R0:W1:Y:S02]  /*1760*/  SHFL.BFLY P2, R16, R26, R13, R12 ;  /* 0x0c00000d1a107389 */ /* 0x000064000004000c */
[----:B01----:R-:W-:Y:S01]  /*1770*/  ENDCOLLECTIVE ;  /* 0x000000000000791b */ /* 0x003fe20003800000 */
.L_x_3237:
[----:B------:R-:W-:Y:S01]  /*1780*/  HFMA2.MMA R13, -RZ, RZ, 0, 9.5367431640625e-07 ;  /* 0x00000010ff0d7435 */ /* 0x000fe200000001ff */
[----:B------:R-:W-:-:S05]  /*1790*/  MOV R22, R16 ;  /* 0x0000001000167202 */ /* 0x000fca0000000f00 */
[----:B------:R-:W-:-:S05]  /*17a0*/  FADD.FTZ R17, R21, R22 ;  /* 0x0000001615117221 */ /* 0x000fca0000010000 */
[----:B------:R-:W-:-:S07]  /*17b0*/  MOV R26, R17 ;  /* 0x00000011001a7202 */ /* 0x000fce0000000f00 */
[----:B------:R-:W-:Y:S05]  /*17c0*/  WARPSYNC.COLLECTIVE R11, `(.L_x_3238) ;  /* 0x000000000b087348 */ /* 0x000fea0003c00000 */
[----:B------:R0:W1:Y:S02]  /*17d0*/  SHFL.BFLY P2, R16, R26, R13, R12 ;  /* 0x0c00000d1a107389 */ /* 0x000064000004000c */
[----:B01----:R-:W-:Y:S01]  /*17e0*/  ENDCOLLECTIVE ;  /* 0x000000000000791b */ /* 0x003fe20003800000 */
.L_x_3238:
[----:B------:R-:W-:Y:S01]  /*17f0*/  HFMA2.MMA R13, -RZ, RZ, 0, 5.9604644775390625e-08 ;  /* 0x00000001ff0d7435 */ /* 0x000fe200000001ff */
[----:B------:R-:W-:Y:S02]  /*1800*/  MOV R26, R7 ;  /* 0x00000007001a7202 */ /* 0x000fe40000000f00 */
[----:B------:R-:W-:-:S08]  /*1810*/  MOV R8, R16 ;  /* 0x0000001000087202 */ /* 0x000fd00000000f00 */
[----:B------:R-:W-:Y:S05]  /*1820*/  WARPSYNC.COLLECTIVE R11, `(.L_x_3239) ;  /* 0x000000000b087348 */ /* 0x000fea0003c00000 */
[----:B------:R0:W1:Y:S02]  /*1830*/  SHFL.BFLY P2, R16, R26, R13, R12 ;  /* 0x0c00000d1a107389 */ /* 0x000064000004000c */
[----:B01----:R-:W-:Y:S01]  /*1840*/  ENDCOLLECTIVE ;  /* 0x000000000000791b */ /* 0x003fe20003800000 */
.L_x_3239:
[----:B------:R-:W-:Y:S01]  /*1850*/  HFMA2.MMA R13, -RZ, RZ, 0, 1.1920928955078125e-07 ;  /* 0x00000002ff0d7435 */ /* 0x000fe200000001ff */
[----:B------:R-:W-:-:S05]  /*1860*/  MOV R18, R16 ;  /* 0x0000001000127202 */ /* 0x000fca0000000f00 */
[----:B------:R-:W-:-:S05]  /*1870*/  FADD.FTZ R22, R7, R18 ;  /* 0x0000001207167221 */ /* 0x000fca0000010000 */
[----:B------:R-:W-:-:S07]  /*1880*/  MOV R26, R22 ;  /* 0x00000016001a7202 */ /* 0x000fce0000000f00 */
[----:B------:R-:W-:Y:S05]  /*1890*/  WARPSYNC.COLLECTIVE R11, `(.L_x_3240) ;  /* 0x000000000b087348 */ /* 0x000fea0003c00000 */
[----:B------:R0:W1:Y:S02]  /*18a0*/  SHFL.BFLY P2, R16, R26, R13, R12 ;  /* 0x0c00000d1a107389 */ /* 0x000064000004000c */
[----:B01----:R-:W-:Y:S01]  /*18b0*/  ENDCOLLECTIVE ;  /* 0x000000000000791b */ /* 0x003fe20003800000 */
.L_x_3240:
[----:B------:R-:W-:Y:S01]  /*18c0*/  HFMA2.MMA R13, -RZ, RZ, 0, 2.384185791015625e-07 ;  /* 0x00000004ff0d7435 */ /* 0x000fe200000001ff */
[----:B------:R-:W-:-:S05]  /*18d0*/  MOV R21, R16 ;  /* 0x0000001000157202 */ /* 0x000fca0000000f00 */
[----:B------:R-:W-:-:S05]  /*18e0*/  FADD.FTZ R7, R22, R21 ;  /* 0x0000001516077221 */ /* 0x000fca0000010000 */
[----:B------:R-:W-:-:S07]  /*18f0*/  MOV R26, R7 ;  /* 0x00000007001a7202 */ /* 0x000fce0000000f00 */
[----:B------:R-:W-:Y:S05]  /*1900*/  WARPSYNC.COLLECTIVE R11, `(.L_x_3241) ;  /* 0x000000000b087348 */ /* 0x000fea0003c00000 */
[----:B------:R0:W1:Y:S02]  /*1910*/  SHFL.BFLY P2, R16, R26, R13, R12 ;  /* 0x0c00000d1a107389 */ /* 0x000064000004000c */
[----:B01----:R-:W-:Y:S01]  /*1920*/  ENDCOLLECTIVE ;  /* 0x000000000000791b */ /* 0x003fe20003800000 */
.L_x_3241:
[----:B------:R-:W-:Y:S01]  /*1930*/  HFMA2.MMA R13, -RZ, RZ, 0, 4.76837158203125e-07 ;  /* 0x00000008ff0d7435 */ /* 0x000fe200000001ff */
[----:B------:R-:W-:-:S05]  /*1940*/  MOV R20, R16 ;  /* 0x0000001000147202 */ /* 0x000fca0000000f00 */
[----:B------:R-:W-:-:S05]  /*1950*/  FADD.FTZ R23, R7, R20 ;  /* 0x0000001407177221 */ /* 0x000fca0000010000 */
[----:B------:R-:W-:-:S07]  /*1960*/  MOV R26, R23 ;  /* 0x00000017001a7202 */ /* 0x000fce0000000f00 */
[----:B------:R-:W-:Y:S05]  /*1970*/  WARPSYNC.COLLECTIVE R11, `(.L_x_3242) ;  /* 0x000000000b087348 */ /* 0x000fea0003c00000 */
[----:B------:R0:W1:Y:S02]  /*1980*/  SHFL.BFLY P2, R16, R26, R13, R12 ;  /* 0x0c00000d1a107389 */ /* 0x000064000004000c */
[----:B01----:R-:W-:Y:S01]  /*1990*/  ENDCOLLECTIVE ;  /* 0x000000000000791b */ /* 0x003fe20003800000 */
.L_x_3242:
[----:B------:R-:W-:Y:S01]  /*19a0*/  HFMA2.MMA R13, -RZ, RZ, 0, 9.5367431640625e-07 ;  /* 0x00000010ff0d7435 */ /* 0x000fe200000001ff */
[----:B------:R-:W-:-:S05]  /*19b0*/  MOV R24, R16 ;  /* 0x0000001000187202 */ /* 0x000fca0000000f00 */
[----:B------:R-:W-:-:S05]  /*19c0*/  FADD.FTZ R24, R23, R24 ;  /* 0x0000001817187221 */ /* 0x000fca0000010000 */
[----:B------:R-:W-:-:S07]  /*19d0*/  MOV R26, R24 ;  /* 0x00000018001a7202 */ /* 0x000fce0000000f00 */
[----:B------:R-:W-:Y:S05]  /*19e0*/  WARPSYNC.COLLECTIVE R11, `(.L_x_3243) ;  /* 0x000000000b087348 */ /* 0x000fea0003c00000 */
[----:B------:R0:W1:Y:S02]  /*19f0*/  SHFL.BFLY P2, R16, R26, R13, R12 ;  /* 0x0c00000d1a107389 */ /* 0x000064000004000c */
[----:B01----:R-:W-:Y:S01]  /*1a00*/  ENDCOLLECTIVE ;  /* 0x000000000000791b */ /* 0x003fe20003800000 */
.L_x_3243:
[----:B------:R-:W-:Y:S05]  /*1a10*/  BRA `(.L_x_3244) ;  /* 0xfffffff400407947 */ /* 0x000fea000383ffff */
.L_x_3245:
        /* <DEDUP_REMOVED lines=14> */
.L_x_3824:


//--------------------- .text._ZN10layer_norm31ln_parallel_residual_bwd_kernelINS_13Kernel_traitsI6__halfffffjLj1024ELj1ELj4ELj1ELj16ENS_18Kernel_traits_baseILj1024ES2_ffffjLj128EEEEELb1ELb1ELb1EEEvNS_9BwdParamsE --------------------------
	.section	.text._ZN10layer_norm31ln_parallel_residual_bwd_kernelINS_13Kernel_traitsI6__halfffffjLj1024ELj1ELj4ELj1ELj16ENS_18Kernel_traits_baseILj1024ES2_ffffjLj128EEEEELb1ELb1ELb1EEEvNS_9BwdParamsE,"ax",@progbits
	.align	128
        .global         _ZN10layer_norm31ln_parallel_residual_bwd_kernelINS_13Kernel_traitsI6__halfffffjLj1024ELj1ELj4ELj1ELj16ENS_18Kernel_traits_baseILj1024ES2_ffffjLj128EEEEELb1ELb1ELb1EEEvNS_9BwdParamsE
        .type           _ZN10layer_norm31ln_parallel_residual_bwd_kernelINS_13Kernel_traitsI6__halfffffjLj1024ELj1ELj4ELj1ELj16ENS_18Kernel_traits_baseILj1024ES2_ffffjLj128EEEEELb1ELb1ELb1EEEvNS_9BwdParamsE,@function
        .size           _ZN10layer_norm31ln_parallel_residual_bwd_kernelINS_13Kernel_traitsI6__halfffffjLj1024ELj1ELj4ELj1ELj16ENS_18Kernel_traits_baseILj1024ES2_ffffjLj128EEEEELb1ELb1ELb1EEEvNS_9BwdParamsE,(.L_x_3825 - _ZN10layer_norm31ln_parallel_residual_bwd_kernelINS_13Kernel_traitsI6__halfffffjLj1024ELj1ELj4ELj1ELj16ENS_18Kernel_traits_baseILj1024ES2_ffffjLj128EEEEELb1ELb1ELb1EEEvNS_9BwdParamsE)
        .other          _ZN10layer_norm31ln_parallel_residual_bwd_kernelINS_13Kernel_traitsI6__halfffffjLj1024ELj1ELj4ELj1ELj16ENS_18Kernel_traits_baseILj1024ES2_ffffjLj128EEEEELb1ELb1ELb1EEEvNS_9BwdParamsE,@"STO_CUDA_ENTRY STV_DEFAULT"
_ZN10layer_norm31ln_parallel_residual_bwd_kernelINS_13Kernel_traitsI6__halfffffjLj1024ELj1ELj4ELj1ELj16ENS_18Kernel_traits_baseILj1024ES2_ffffjLj128EEEEELb1ELb1ELb1EEEvNS_9BwdParamsE:
.text._ZN10layer_norm31ln_parallel_residual_bwd_kernelINS_13Kernel_traitsI6__halfffffjLj1024ELj1ELj4ELj1ELj16ENS_18Kernel_traits_baseILj1024ES2_ffffjLj128EEEEELb1ELb1ELb1EEEvNS_9BwdParamsE:
        /* <DEDUP_REMOVED lines=50> */
.L_x_3247:
        /* <DEDUP_REMOVED lines=99> */
.L_x_3258:
[----:B0-----:R-:W0:Y:S01]  /*0950*/  LDC.64 R154, c[0x0][0x300] ;  /* 0x0000c000ff9a7b82 */ /* 0x001e220000000a00 */
[----:B------:R-:W-:Y:S01]  /*0960*/  IMAD R84, R215, UR8, RZ ;  /* 0x00000008d7547c24 */ /* 0x000fe2000f8e02ff */
[----:B------:R-:W-:-:S04]  /*0970*/  LOP3.LUT R86, R0, 0x1f, RZ, 0xc0, !PT ;  /* 0x0000001f00567812 */ /* 0x000fc800078ec0ff */
[----:B------:R-:W-:Y:S02]  /*0980*/  SHF.R.S32.HI R85, RZ, 0x1f, R84 ;  /* 0x0000001fff557819 */ /* 0x000fe40000011454 */
[----:B------:R-:W1:Y:S02]  /*0990*/  LDC.64 R248, c[0x0][0x2b8] ;  /* 0x0000ae00fff87b82 */ /* 0x000e640000000a00 */
[----:B------:R-:W-:-:S04]  /*09a0*/  LEA.HI R119, R85, R84, RZ, 0x2 ;  /* 0x0000005455777211 */ /* 0x000fc800078f10ff */
[----:B------:R-:W-:Y:S02]  /*09b0*/  LEA.HI.SX32 R119, R119, R86, 0x1e ;  /* 0x0000005677777211 */ /* 0x000fe400078ff2ff */
[----:B------:R-:W2:Y:S02]  /*09c0*/  LDC.64 R120, c[0x0][0x258] ;  /* 0x00009600ff787b82 */ /* 0x000ea40000000a00 */
[C---:B------:R-:W-:Y:S01]  /*09d0*/  IADD3 R124, R119.reuse, 0x20, RZ ;  /* 0x00000020777c7810 */ /* 0x040fe20007ffe0ff */
[C---:B------:R-:W-:Y:S01]  /*09e0*/  VIADD R136, R119.reuse, 0xc0 ;  /* 0x000000c077887836 */ /* 0x040fe20000000000 */
[----:B------:R-:W-:Y:S02]  /*09f0*/  SHF.L.U32 R142, R119, 0x2, RZ ;  /* 0x00000002778e7819 */ /* 0x000fe400000006ff */
[----:B------:R-:W-:Y:S01]  /*0a00*/  SHF.R.U32.HI R140, RZ, 0x1e, R119 ;  /* 0x0000001eff8c7819 */ /* 0x000fe20000011677 */
[----:B------:R-:W-:Y:S01]  /*0a10*/  IMAD.SHL.U32 R237, R124, 0x4, RZ ;  /* 0x000000047ced7824 */ /* 0x000fe200078e00ff */
[----:B0-----:R-:W-:Y:S01]  /*0a20*/  ISETP.NE.U32.AND P3, PT, R154, RZ, PT ;  /* 0x000000ff9a00720c */ /* 0x001fe20003f65070 */
[----:B------:R-:W0:Y:S01]  /*0a30*/  LDC.64 R178, c[0x0][0x2c8] ;  /* 0x0000b200ffb27b82 */ /* 0x000e220000000a00 */
[----:B------:R-:W-:-:S02]  /*0a40*/  SHF.L.U32 R141, R136, 0x2, RZ ;  /* 0x00000002888d7819 */ /* 0x000fc400000006ff */
[----:B------:R-:W-:Y:S02]  /*0a50*/  ISETP.NE.AND.EX P3, PT, R155, RZ, PT, P3 ;  /* 0x000000ff9b00720c */ /* 0x000fe40003f65330 */
[----:B------:R-:W-:Y:S02]  /*0a60*/  SHF.R.U32.HI R143, RZ, 0x1e, R136 ;  /* 0x0000001eff8f7819 */ /* 0x000fe40000011688 */
[----:B------:R-:W-:-:S09]  /*0a70*/  SHF.R.U32.HI R218, RZ, 0x1e, R124 ;  /* 0x0000001effda7819 */ /* 0x000fd2000001167c */
[----:B------:R-:W3:Y:S08]  /*0a80*/  @P3 LDC.64 R80, c[0x0][0x248] ;  /* 0x00009200ff503b82 */ /* 0x000ef00000000a00 */
[----:B------:R-:W4:Y:S08]  /*0a90*/  @P3 LDC.64 R82, c[0x0][0x248] ;  /* 0x00009200ff523b82 */ /* 0x000f300000000a00 */
[----:B------:R-:W1:Y:S01]  /*0aa0*/  @P3 LDC.64 R84, c[0x0][0x248] ;  /* 0x00009200ff543b82 */ /* 0x000e620000000a00 */
[----:B---3--:R-:W-:-:S07]  /*0ab0*/  @P3 IADD3 R92, P0, R142, R80, RZ ;  /* 0x000000508e5c3210 */ /* 0x008fce0007f1e0ff */
[----:B------:R-:W3:Y:S01]  /*0ac0*/  @P3 LDC.64 R86, c[0x0][0x248] ;  /* 0x00009200ff563b82 */ /* 0x000ee20000000a00 */
[----:B------:R-:W-:Y:S02]  /*0ad0*/  @P3 IADD3.X R93, R140, R81, RZ, P0, !PT ;  /* 0x000000518c5d3210 */ /* 0x000fe400007fe4ff */
[----:B----4-:R-:W-:-:S05]  /*0ae0*/  @P3 IADD3 R82, P1, R141, R82, RZ ;  /* 0x000000528d523210 */ /* 0x010fca0007f3e0ff */
[----:B------:R-:W4:Y:S01]  /*0af0*/  @P3 LDC.64 R80, c[0x0][0x248] ;  /* 0x00009200ff503b82 */ /* 0x000f220000000a00 */
[C---:B------:R-:W-:Y:S01]  /*0b00*/  IADD3 R128, R119.reuse, 0x40, RZ ;  /* 0x0000004077807810 */ /* 0x040fe20007ffe0ff */
[----:B------:R-:W-:Y:S01]  /*0b10*/  VIADD R133, R119, 0x80 ;  /* 0x0000008077857836 */ /* 0x000fe20000000000 */
[----:B------:R-:W-:Y:S01]  /*0b20*/  @P3 IADD3.X R83, R143, R83, RZ, P1, !PT ;  /* 0x000000538f533210 */ /* 0x000fe20000ffe4ff */
[C---:B------:R-:W-:Y:S01]  /*0b30*/  VIADD R137, R119.reuse, 0xa0 ;  /* 0x000000a077897836 */ /* 0x040fe20000000000 */
[----:B------:R-:W-:Y:S01]  /*0b40*/  IADD3 R132, R119, 0x60, RZ ;  /* 0x0000006077847810 */ /* 0x000fe20007ffe0ff */
[----:B------:R-:W-:Y:S01]  /*0b50*/  IMAD.SHL.U32 R236, R124, 0x10, RZ ;  /* 0x000000107cec7824 */ /* 0x000fe200078e00ff */
[----:B-1----:R-:W-:Y:S01]  /*0b60*/  @P3 IADD3 R90, P0, R237, R84, RZ ;  /* 0x00000054ed5a3210 */ /* 0x002fe20007f1e0ff */
[----:B------:R1:W5:Y:S01]  /*0b70*/  @P3 LDG.E R173, desc[UR4][R82.64] ;  /* 0x0000000452ad3981 */ /* 0x000362000c1e1900 */
[----:B------:R-:W0:Y:S02]  /*0b80*/  @P3 LDC.64 R88, c[0x0][0x248] ;  /* 0x00009200ff583b82 */ /* 0x000e240000000a00 */
[----:B------:R-:W-:Y:S01]  /*0b90*/  @P3 IADD3.X R91, R218, R85, RZ, P0, !PT ;  /* 0x00000055da5b3210 */ /* 0x000fe200007fe4ff */
[----:B------:R-:W5:Y:S01]  /*0ba0*/  @P3 LDG.E R181, desc[UR4][R92.64] ;  /* 0x000000045cb53981 */ /* 0x000f62000c1e1900 */
[----:B------:R-:W-:-:S02]  /*0bb0*/  SHF.L.U32 R231, R128, 0x2, RZ ;  /* 0x0000000280e77819 */ /* 0x000fc400000006ff */
[----:B------:R-:W-:Y:S02]  /*0bc0*/  SHF.R.U32.HI R234, RZ, 0x1e, R128 ;  /* 0x0000001effea7819 */ /* 0x000fe40000011680 */
[----:B------:R-:W-:Y:S01]  /*0bd0*/  SHF.L.U32 R239, R119, 0x4, RZ ;  /* 0x0000000477ef7819 */ /* 0x000fe200000006ff */
[----:B------:R-:W0:Y:S08]  /*0be0*/  LDC.64 R84, c[0x0][0x250] ;  /* 0x00009400ff547b82 */ /* 0x000e300000000a00 */
[----:B-1----:R-:W1:Y:S01]  /*0bf0*/  @P3 LDC.64 R82, c[0x0][0x248] ;  /* 0x00009200ff523b82 */ /* 0x002e620000000a00 */
[----:B---3--:R-:W-:-:S02]  /*0c00*/  @P3 IADD3 R86, P0, R231, R86, RZ ;  /* 0x00000056e7563210 */ /* 0x008fc40007f1e0ff */
[----:B------:R-:W-:Y:S02]  /*0c10*/  SHF.R.U32.HI R238, RZ, 0x1c, R119 ;  /* 0x0000001cffee7819 */ /* 0x000fe40000011677 */
[C---:B------:R-:W-:Y:S01]  /*0c20*/  IADD3 R222, R119.reuse, 0xe0, RZ ;  /* 0x000000e077de7810 */ /* 0x040fe20007ffe0ff */
[----:B------:R-:W-:Y:S01]  /*0c30*/  IMAD.WIDE.U32 R112, R119, 0x10, R248 ;  /* 0x0000001077707825 */ /* 0x000fe200078e00f8 */
[----:B------:R-:W-:Y:S01]  /*0c40*/  SHF.L.U32 R241, R133, 0x2, RZ ;  /* 0x0000000285f17819 */ /* 0x000fe200000006ff */
[----:B------:R-:W3:Y:S01]  /*0c50*/  @P3 LDC.64 R116, c[0x0][0x248] ;  /* 0x00009200ff743b82 */ /* 0x000ee20000000a00 */
[----:B------:R-:W-:Y:S01]  /*0c60*/  @P3 IADD3.X R87, R234, R87, RZ, P0, !PT ;  /* 0x00000057ea573210 */ /* 0x000fe200007fe4ff */
[----:B--2---:R-:W-:Y:S01]  /*0c70*/  IMAD.WIDE R120, R215, 0x4, R120 ;  /* 0x00000004d7787825 */ /* 0x004fe200078e0278 */
[----:B------:R-:W-:Y:S01]  /*0c80*/  SHF.R.U32.HI R245, RZ, 0x1e, R133 ;  /* 0x0000001efff57819 */ /* 0x000fe20000011685 */
[----:B------:R-:W5:Y:S01]  /*0c90*/  @P3 LDG.E R180, desc[UR4][R90.64] ;  /* 0x000000045ab43981 */ /* 0x000f62000c1e1900 */
[----:B----4-:R-:W-:-:S02]  /*0ca0*/  @P3 IADD3 R80, P0, R241, R80, RZ ;  /* 0x00000050f1503210 */ /* 0x010fc40007f1e0ff */
[----:B------:R-:W-:Y:S02]  /*0cb0*/  SHF.L.U32 R225, R132, 0x2, RZ ;  /* 0x0000000284e17819 */ /* 0x000fe400000006ff */
[----:B------:R-:W-:Y:S01]  /*0cc0*/  SHF.L.U32 R244, R137, 0x2, RZ ;  /* 0x0000000289f47819 */ /* 0x000fe200000006ff */
[----:B0-----:R-:W-:Y:S01]  /*0cd0*/  IMAD.WIDE R84, R215, 0x4, R84 ;  /* 0x00000004d7547825 */ /* 0x001fe200078e0254 */
[----:B------:R-:W-:Y:S01]  /*0ce0*/  @P3 IADD3.X R81, R245, R81, RZ, P0, !PT ;  /* 0x00000051f5513210 */ /* 0x000fe200007fe4ff */
[----:B------:R-:W2:Y:S01]  /*0cf0*/  LDG.E R221, desc[UR4][R120.64] ;  /* 0x0000000478dd7981 */ /* 0x000ea2000c1e1900 */
[----:B------:R-:W-:Y:S02]  /*0d00*/  SHF.R.U32.HI R228, RZ, 0x1e, R132 ;  /* 0x0000001effe47819 */ /* 0x000fe40000011684 */
[----:B------:R-:W-:Y:S01]  /*0d10*/  @P3 IADD3 R88, P1, R225, R88, RZ ;  /* 0x00000058e1583210 */ /* 0x000fe20007f3e0ff */
[----:B------:R0:W5:Y:S01]  /*0d20*/  @P3 LDG.E R175, desc[UR4][R80.64] ;  /* 0x0000000450af3981 */ /* 0x000162000c1e1900 */
[----:B------:R-:W-:-:S02]  /*0d30*/  SHF.R.U32.HI R243, RZ, 0x1e, R137 ;  /* 0x0000001efff37819 */ /* 0x000fc40000011689 */
[----:B-1----:R-:W-:Y:S01]  /*0d40*/  @P3 IADD3 R114, P0, R244, R82, RZ ;  /* 0x00000052f4723210 */ /* 0x002fe20007f1e0ff */
[----:B------:R1:W4:Y:S01]  /*0d50*/  LDG.E R242, desc[UR4][R84.64] ;  /* 0x0000000454f27981 */ /* 0x000322000c1e1900 */
[----:B------:R-:W-:Y:S02]  /*0d60*/  @P3 IADD3.X R89, R228, R89, RZ, P1, !PT ;  /* 0x00000059e4593210 */ /* 0x000fe40000ffe4ff */
[----:B------:R-:W-:Y:S02]  /*0d70*/  @P3 IADD3.X R115, R243, R83, RZ, P0, !PT ;  /* 0x00000053f3733210 */ /* 0x000fe400007fe4ff */
[----:B------:R-:W-:Y:S01]  /*0d80*/  SHF.R.U32.HI R235, RZ, 0x1c, R124 ;  /* 0x0000001cffeb7819 */ /* 0x000fe2000001167c */
[----:B------:R3:W5:Y:S01]  /*0d90*/  @P3 LDG.E R176, desc[UR4][R88.64] ;  /* 0x0000000458b03981 */ /* 0x000762000c1e1900 */
[----:B0-----:R-:W-:Y:S02]  /*0da0*/  IADD3 R80, P0, R239, UR10, RZ ;  /* 0x0000000aef507c10 */ /* 0x001fe4000ff1e0ff */
[----:B------:R-:W-:-:S02]  /*0db0*/  SHF.L.U32 R233, R128, 0x4, RZ ;  /* 0x0000000480e97819 */ /* 0x000fc400000006ff */
[----:B------:R-:W-:Y:S02]  /*0dc0*/  SHF.L.U32 R230, R132, 0x4, RZ ;  /* 0x0000000484e67819 */ /* 0x000fe400000006ff */
[----:B------:R-:W-:Y:S02]  /*0dd0*/  SHF.R.U32.HI R232, RZ, 0x1c, R128 ;  /* 0x0000001cffe87819 */ /* 0x000fe40000011680 */
[----:B------:R-:W-:Y:S02]  /*0de0*/  SHF.R.U32.HI R229, RZ, 0x1c, R132 ;  /* 0x0000001cffe57819 */ /* 0x000fe40000011684 */
[----:B------:R-:W-:Y:S02]  /*0df0*/  SHF.L.U32 R227, R133, 0x4, RZ ;  /* 0x0000000485e37819 */ /* 0x000fe400000006ff */
[----:B------:R-:W-:Y:S01]  /*0e00*/  SHF.L.U32 R224, R137, 0x4, RZ ;  /* 0x0000000489e07819 */ /* 0x000fe200000006ff */
[----:B------:R-:W-:Y:S01]  /*0e10*/  IMAD.SHL.U32 R217, R222, 0x10, RZ ;  /* 0x00000010ded97824 */ /* 0x000fe200078e00ff */
[----:B-1----:R-:W-:Y:S01]  /*0e20*/  IADD3 R84, P1, R236, UR10, RZ ;  /* 0x0000000aec547c10 */ /* 0x002fe2000ff3e0ff */
[----:B------:R-:W5:Y:S01]  /*0e30*/  @P3 LDG.E R174, desc[UR4][R114.64] ;  /* 0x0000000472ae3981 */ /* 0x000f62000c1e1900 */
[----:B------:R-:W-:-:S02]  /*0e40*/  IADD3.X R81, R238, UR11, RZ, P0, !PT ;  /* 0x0000000bee517c10 */ /* 0x000fc400087fe4ff */
[----:B------:R-:W-:Y:S01]  /*0e50*/  IADD3.X R85, R235, UR11, RZ, P1, !PT ;  /* 0x0000000beb557c10 */ /* 0x000fe20008ffe4ff */
[----:B------:R-:W5:Y:S01]  /*0e60*/  @P3 LDG.E R177, desc[UR4][R86.64] ;  /* 0x0000000456b13981 */ /* 0x000f62000c1e1900 */
[----:B---3--:R-:W-:Y:S02]  /*0e70*/  IADD3 R88, P0, R233, UR10, RZ ;  /* 0x0000000ae9587c10 */ /* 0x008fe4000ff1e0ff */
[----:B------:R-:W-:Y:S01]  /*0e80*/  IADD3 R92, P1, R230, UR10, RZ ;  /* 0x0000000ae65c7c10 */ /* 0x000fe2000ff3e0ff */
[----:B------:R-:W3:Y:S01]  /*0e90*/  LDG.E.128 R80, desc[UR4][R80.64] ;  /* 0x0000000450507981 */ /* 0x000ee2000c1e1d00 */
[----:B------:R-:W-:Y:S02]  /*0ea0*/  IADD3.X R89, R232, UR11, RZ, P0, !PT ;  /* 0x0000000be8597c10 */ /* 0x000fe400087fe4ff */
[----:B------:R-:W-:Y:S01]  /*0eb0*/  IADD3.X R93, R229, UR11, RZ, P1, !PT ;  /* 0x0000000be55d7c10 */ /* 0x000fe20008ffe4ff */
[----:B------:R-:W2:Y:S01]  /*0ec0*/  LDG.E.128 R112, desc[UR4][R112.64] ;  /* 0x0000000470707981 */ /* 0x000ea2000c1e1d00 */
[----:B------:R-:W-:-:S02]  /*0ed0*/  SHF.R.U32.HI R226, RZ, 0x1c, R133 ;  /* 0x0000001cffe27819 */ /* 0x000fc40000011685 */
[----:B------:R-:W-:Y:S01]  /*0ee0*/  SHF.R.U32.HI R223, RZ, 0x1c, R137 ;  /* 0x0000001cffdf7819 */ /* 0x000fe20000011689 */
[----:B------:R-:W2:Y:S01]  /*0ef0*/  LDG.E.128 R88, desc[UR4][R88.64] ;  /* 0x0000000458587981 */ /* 0x000ea2000c1e1d00 */
[----:B------:R-:W-:Y:S02]  /*0f00*/  IADD3 R96, P0, R227, UR10, RZ ;  /* 0x0000000ae3607c10 */ /* 0x000fe4000ff1e0ff */
[----:B------:R-:W-:Y:S01]  /*0f10*/  IADD3 R100, P1, R224, UR10, RZ ;  /* 0x0000000ae0647c10 */ /* 0x000fe2000ff3e0ff */
[----:B------:R-:W2:Y:S01]  /*0f20*/  LDG.E.128 R92, desc[UR4][R92.64] ;  /* 0x000000045c5c7981 */ /* 0x000ea2000c1e1d00 */
[----:B------:R-:W-:Y:S02]  /*0f30*/  SHF.L.U32 R220, R136, 0x4, RZ ;  /* 0x0000000488dc7819 */ /* 0x000fe400000006ff */
[----:B------:R-:W-:Y:S01]  /*0f40*/  IADD3.X R97, R226, UR11, RZ, P0, !PT ;  /* 0x0000000be2617c10 */ /* 0x000fe200087fe4ff */
[----:B------:R-:W2:Y:S01]  /*0f50*/  LDG.E.128 R84, desc[UR4][R84.64] ;  /* 0x0000000454547981 */ /* 0x000ea2000c1e1d00 */
[----:B------:R-:W-:-:S02]  /*0f60*/  IADD3.X R101, R223, UR11, RZ, P1, !PT ;  /* 0x0000000bdf657c10 */ /* 0x000fc40008ffe4ff */
[----:B------:R-:W-:Y:S02]  /*0f70*/  SHF.R.U32.HI R219, RZ, 0x1c, R136 ;  /* 0x0000001cffdb7819 */ /* 0x000fe40000011688 */
[----:B------:R-:W-:Y:S01]  /*0f80*/  SHF.R.U32.HI R216, RZ, 0x1c, R222 ;  /* 0x0000001cffd87819 */ /* 0x000fe200000116de */
[----:B------:R-:W2:Y:S01]  /*0f90*/  LDG.E.128 R96, desc[UR4][R96.64] ;  /* 0x0000000460607981 */ /* 0x000ea2000c1e1d00 */
[----:B------:R-:W-:Y:S02]  /*0fa0*/  IADD3 R104, P0, R220, UR10, RZ ;  /* 0x0000000adc687c10 */ /* 0x000fe4000ff1e0ff */
[----:B------:R-:W-:Y:S01]  /*0fb0*/  IADD3 R108, P1, R217, UR10, RZ ;  /* 0x0000000ad96c7c10 */ /* 0x000fe2000ff3e0ff */
[----:B------:R-:W2:Y:S01]  /*0fc0*/  LDG.E.128 R100, desc[UR4][R100.64] ;  /* 0x0000000464647981 */ /* 0x000ea2000c1e1d00 */
[----:B------:R-:W-:Y:S02]  /*0fd0*/  SHF.L.U32 R247, R222, 0x2, RZ ;  /* 0x00000002def77819 */ /* 0x000fe400000006ff */
[----:B------:R-:W-:-:S02]  /*0fe0*/  IADD3.X R105, R219, UR11, RZ, P0, !PT ;  /* 0x0000000bdb697c10 */ /* 0x000fc400087fe4ff */
[----:B------:R-:W-:Y:S02]  /*0ff0*/  IADD3.X R109, R216, UR11, RZ, P1, !PT ;  /* 0x0000000bd86d7c10 */ /* 0x000fe40008ffe4ff */
[----:B------:R-:W-:Y:S02]  /*1000*/  SHF.R.U32.HI R246, RZ, 0x1e, R222 ;  /* 0x0000001efff67819 */ /* 0x000fe400000116de */
[----:B------:R-:W-:Y:S01]  /*1010*/  @P3 IADD3 R116, P0, R247, R116, RZ ;  /* 0x00000074f7743210 */ /* 0x000fe20007f1e0ff */
[----:B------:R-:W2:Y:S03]  /*1020*/  LDG.E.128 R104, desc[UR4][R104.64] ;  /* 0x0000000468687981 */ /* 0x000ea6000c1e1d00 */
[----:B------:R-:W-:Y:S01]  /*1030*/  @P3 IADD3.X R117, R246, R117, RZ, P0, !PT ;  /* 0x00000075f6753210 */ /* 0x000fe200007fe4ff */
[----:B------:R-:W2:Y:S01]  /*1040*/  LDG.E.128 R108, desc[UR4][R108.64] ;  /* 0x000000046c6c7981 */ /* 0x000ea2000c1e1d00 */
[----:B------:R-:W-:-:S03]  /*1050*/  @P4 LEA R118, P0, R119, R178, 0x4 ;  /* 0x000000b277764211 */ /* 0x000fc600078020ff */
[----:B------:R0:W5:Y:S01]  /*1060*/  @P3 LDG.E R172, desc[UR4][R116.64] ;  /* 0x0000000474ac3981 */ /* 0x000162000c1e1900 */
[----:B------:R-:W-:Y:S02]  /*1070*/  @P4 LEA.HI.X R119, R119, R179, RZ, 0x4, P0 ;  /* 0x000000b377774211 */ /* 0x000fe400000f24ff */
[----:B------:R-:W-:-:S03]  /*1080*/  @P4 LEA R120, P0, R136, R178, 0x4 ;  /* 0x000000b288784211 */ /* 0x000fc600078020ff */
[----:B------:R-:W5:Y:S01]  /*1090*/  @P4 LDG.E.128 R40, desc[UR4][R118.64] ;  /* 0x0000000476284981 */ /* 0x000f62000c1e1d00 */
[----:B0-----:R-:W-:Y:S01]  /*10a0*/  IMAD.WIDE.U32 R116, R124, 0x10, R248 ;  /* 0x000000107c747825 */ /* 0x001fe200078e00f8 */
[----:B------:R-:W-:-:S05]  /*10b0*/  @P4 LEA.HI.X R121, R136, R179, RZ, 0x4, P0 ;  /* 0x000000b388794211 */ /* 0x000fca00000f24ff */
[----:B------:R-:W2:Y:S04]  /*10c0*/  LDG.E.128 R116, desc[UR4][R116.64] ;  /* 0x0000000474747981 */ /* 0x000ea8000c1e1d00 */
[----:B------:R0:W5:Y:S02]  /*10d0*/  @P4 LDG.E.128 R44, desc[UR4][R120.64] ;  /* 0x00000004782c4981 */ /* 0x000164000c1e1d00 */
[----:B0-----:R-:W-:Y:S01]  /*10e0*/  IMAD.WIDE.U32 R120, R128, 0x10, R248 ;  /* 0x0000001080787825 */ /* 0x001fe200078e00f8 */
[----:B------:R-:W-:-:S05]  /*10f0*/  @P4 LEA R126, P0, R124, R178, 0x4 ;  /* 0x000000b27c7e4211 */ /* 0x000fca00078020ff */
[----:B------:R-:W2:Y:S01]  /*1100*/  LDG.E.128 R120, desc[UR4][R120.64] ;  /* 0x0000000478787981 */ /* 0x000ea2000c1e1d00 */
[----:B------:R-:W-:Y:S01]  /*1110*/  @P4 LEA.HI.X R127, R124, R179, RZ, 0x4, P0 ;  /* 0x000000b37c7f4211 */ /* 0x000fe200000f24ff */
[----:B------:R-:W-:-:S04]  /*1120*/  IMAD.WIDE.U32 R124, R132, 0x10, R248 ;  /* 0x00000010847c7825 */ /* 0x000fc800078e00f8 */
[----:B------:R-:W5:Y:S01]  /*1130*/  @P4 LDG.E.128 R48, desc[UR4][R126.64] ;  /* 0x000000047e304981 */ /* 0x000f62000c1e1d00 */
[----:B------:R-:W-:-:S03]  /*1140*/  @P4 LEA R130, P0, R128, R178, 0x4 ;  /* 0x000000b280824211 */ /* 0x000fc600078020ff */
[----:B------:R-:W2:Y:S01]  /*1150*/  LDG.E.128 R124, desc[UR4][R124.64] ;  /* 0x000000047c7c7981 */ /* 0x000ea2000c1e1d00 */
[----:B------:R-:W-:Y:S01]  /*1160*/  @P4 LEA.HI.X R131, R128, R179, RZ, 0x4, P0 ;  /* 0x000000b380834211 */ /* 0x000fe200000f24ff */
[----:B------:R-:W-:Y:S01]  /*1170*/  IMAD.WIDE.U32 R128, R133, 0x10, R248 ;  /* 0x0000001085807825 */ /* 0x000fe200078e00f8 */
[----:B------:R-:W-:-:S03]  /*1180*/  @P4 LEA R134, P0, R132, R178, 0x4 ;  /* 0x000000b284864211 */ /* 0x000fc600078020ff */
[----:B------:R-:W5:Y:S01]  /*1190*/  @P4 LDG.E.128 R52, desc[UR4][R130.64] ;  /* 0x0000000482344981 */ /* 0x000f62000c1e1d00 */
[----:B------:R-:W-:Y:S02]  /*11a0*/  @P4 LEA.HI.X R135, R132, R179, RZ, 0x4, P0 ;  /* 0x000000b384874211 */ /* 0x000fe400000f24ff */
[----:B------:R-:W-:-:S03]  /*11b0*/  @P4 LEA R132, P0, R133, R178, 0x4 ;  /* 0x000000b285844211 */ /* 0x000fc600078020ff */
[----:B------:R-:W5:Y:S04]  /*11c0*/  @P4 LDG.E.128 R56, desc[UR4][R134.64] ;  /* 0x0000000486384981 */ /* 0x000f68000c1e1d00 */
[----:B------:R-:W2:Y:S01]  /*11d0*/  LDG.E.128 R128, desc[UR4][R128.64] ;  /* 0x0000000480807981 */ /* 0x000ea2000c1e1d00 */
[----:B------:R-:W-:Y:S02]  /*11e0*/  @P4 LEA.HI.X R133, R133, R179, RZ, 0x4, P0 ;  /* 0x000000b385854211 */ /* 0x000fe400000f24ff */
[----:B------:R-:W-:-:S03]  /*11f0*/  @P4 LEA R138, P0, R137, R178, 0x4 ;  /* 0x000000b2898a4211 */ /* 0x000fc600078020ff */
[----:B------:R0:W5:Y:S01]  /*1200*/  @P4 LDG.E.128 R60, desc[UR4][R132.64] ;  /* 0x00000004843c4981 */ /* 0x000162000c1e1d00 */
[----:B------:R-:W-:-:S05]  /*1210*/  @P4 LEA.HI.X R139, R137, R179, RZ, 0x4, P0 ;  /* 0x000000b3898b4211 */ /* 0x000fca00000f24ff */
[----:B------:R1:W5:Y:S01]  /*1220*/  @P4 LDG.E.128 R64, desc[UR4][R138.64] ;  /* 0x000000048a404981 */ /* 0x000362000c1e1d00 */
[----:B0-----:R-:W-:-:S06]  /*1230*/  IMAD.WIDE.U32 R132, R137, 0x10, R248 ;  /* 0x0000001089847825 */ /* 0x001fcc00078e00f8 */
[----:B------:R-:W2:Y:S01]  /*1240*/  LDG.E.128 R132, desc[UR4][R132.64] ;  /* 0x0000000484847981 */ /* 0x000ea2000c1e1d00 */
[----:B-1----:R-:W-:Y:S01]  /*1250*/  @P4 LEA R138, P0, R222, R178, 0x4 ;  /* 0x000000b2de8a4211 */ /* 0x002fe200078020ff */
[----:B------:R-:W-:-:S03]  /*1260*/  IMAD.WIDE.U32 R136, R136, 0x10, R248 ;  /* 0x0000001088887825 */ /* 0x000fc600078e00f8 */
[----:B------:R-:W-:-:S05]  /*1270*/  @P4 LEA.HI.X R139, R222, R179, RZ, 0x4, P0 ;  /* 0x000000b3de8b4211 */ /* 0x000fca00000f24ff */
[----:B------:R-:W5:Y:S01]  /*1280*/  @P4 LDG.E.128 R68, desc[UR4][R138.64] ;  /* 0x000000048a444981 */ /* 0x000f62000c1e1d00 */
[----:B------:R-:W-:Y:S02]  /*1290*/  IADD3 R250, P0, R142, UR12, RZ ;  /* 0x0000000c8efa7c10 */ /* 0x000fe4000ff1e0ff */
[----:B------:R-:W-:Y:S01]  /*12a0*/  IADD3 R142, P1, R141, UR12, RZ ;  /* 0x0000000c8d8e7c10 */ /* 0x000fe2000ff3e0ff */
[----:B------:R-:W2:Y:S03]  /*12b0*/  LDG.E.128 R136, desc[UR4][R136.64] ;  /* 0x0000000488887981 */ /* 0x000ea6000c1e1d00 */
[----:B------:R-:W-:Y:S01]  /*12c0*/  IADD3.X R143, R143, UR13, RZ, P1, !PT ;  /* 0x0000000d8f8f7c10 */ /* 0x000fe20008ffe4ff */
[----:B------:R-:W-:Y:S01]  /*12d0*/  IMAD.WIDE.U32 R248, R222, 0x10, R248 ;  /* 0x00000010def87825 */ /* 0x000fe200078e00f8 */
[----:B------:R-:W-:-:S03]  /*12e0*/  IADD3.X R251, R140, UR13, RZ, P0, !PT ;  /* 0x0000000d8cfb7c10 */ /* 0x000fc600087fe4ff */
[----:B------:R-:W5:Y:S04]  /*12f0*/  LDG.E R222, desc[UR4][R142.64] ;  /* 0x000000048ede7981 */ /* 0x000f68000c1e1900 */
[----:B------:R0:W5:Y:S04]  /*1300*/  LDG.E R240, desc[UR4][R250.64] ;  /* 0x00000004faf07981 */ /* 0x000168000c1e1900 */
[----:B------:R1:W2:Y:S01]  /*1310*/  LDG.E.128 R140, desc[UR4][R248.64] ;  /* 0x00000004f88c7981 */ /* 0x0002a2000c1e1d00 */
[----:B0-----:R-:W-:Y:S02]  /*1320*/  IADD3 R250, P0, R237, UR12, RZ ;  /* 0x0000000cedfa7c10 */ /* 0x001fe4000ff1e0ff */
[----:B-1----:R-:W-:-:S04]  /*1330*/  IADD3 R248, P1, R231, UR12, RZ ;  /* 0x0000000ce7f87c10 */ /* 0x002fc8000ff3e0ff */
[----:B------:R-:W-:Y:S02]  /*1340*/  IADD3.X R249, R234, UR13, RZ, P1, !PT ;  /* 0x0000000deaf97c10 */ /* 0x000fe40008ffe4ff */
[----:B------:R-:W-:-:S03]  /*1350*/  IADD3.X R251, R218, UR13, RZ, P0, !PT ;  /* 0x0000000ddafb7c10 */ /* 0x000fc600087fe4ff */
[----:B------:R0:W5:Y:S04]  /*1360*/  LDG.E R234, desc[UR4][R248.64] ;  /* 0x00000004f8ea7981 */ /* 0x000168000c1e1900 */
[----:B------:R1:W5:Y:S01]  /*1370*/  LDG.E R237, desc[UR4][R250.64] ;  /* 0x00000004faed7981 */ /* 0x000362000c1e1900 */
[----:B0-----:R-:W-:Y:S02]  /*1380*/  IADD3 R248, P1, R241, UR12, RZ ;  /* 0x0000000cf1f87c10 */ /* 0x001fe4000ff3e0ff */
[----:B-1----:R-:W-:Y:S02]  /*1390*/  IADD3 R250, P0, R225, UR12, RZ ;  /* 0x0000000ce1fa7c10 */ /* 0x002fe4000ff1e0ff */
[----:B------:R-:W-:Y:S02]  /*13a0*/  IADD3.X R249, R245, UR13, RZ, P1, !PT ;  /* 0x0000000df5f97c10 */ /* 0x000fe40008ffe4ff */
[----:B------:R-:W-:-:S03]  /*13b0*/  IADD3.X R251, R228, UR13, RZ, P0, !PT ;  /* 0x0000000de4fb7c10 */ /* 0x000fc600087fe4ff */
[----:B------:R0:W5:Y:S04]  /*13c0*/  LDG.E R228, desc[UR4][R248.64] ;  /* 0x00000004f8e47981 */ /* 0x000168000c1e1900 */
[----:B------:R1:W5:Y:S01]  /*13d0*/  LDG.E R231, desc[UR4][R250.64] ;  /* 0x00000004fae77981 */ /* 0x000362000c1e1900 */
[----:B0-----:R-:W-:-:S04]  /*13e0*/  IADD3 R248, P0, R244, UR12, RZ ;  /* 0x0000000cf4f87c10 */ /* 0x001fc8000ff1e0ff */
[----:B------:R-:W-:Y:S02]  /*13f0*/  IADD3.X R249, R243, UR13, RZ, P0, !PT ;  /* 0x0000000df3f97c10 */ /* 0x000fe400087fe4ff */
[----:B------:R-:W-:Y:S02]  /*1400*/  ISETP.NE.AND P0, PT, R171, RZ, PT ;  /* 0x000000ffab00720c */ /* 0x000fe40003f05270 */
[----:B------:R-:W-:Y:S01]  /*1410*/  IADD3 R244, P1, R247, UR12, RZ ;  /* 0x0000000cf7f47c10 */ /* 0x000fe2000ff3e0ff */
[----:B------:R0:W5:Y:S03]  /*1420*/  LDG.E R225, desc[UR4][R248.64] ;  /* 0x00000004f8e17981 */ /* 0x000166000c1e1900 */
[----:B------:R-:W-:-:S05]  /*1430*/  IADD3.X R245, R246, UR13, RZ, P1, !PT ;  /* 0x0000000df6f57c10 */ /* 0x000fca0008ffe4ff */
[----:B------:R0:W5:Y:S01]  /*1440*/  LDG.E R218, desc[UR4][R244.64] ;  /* 0x00000004f4da7981 */ /* 0x000162000c1e1900 */
[----:B----4-:R-:W-:-:S05]  /*1450*/  FSEL R242, R242, RZ, !P0 ;  /* 0x000000fff2f27208 */ /* 0x010fca0004000000 */
[--C-:B---3--:R-:W-:Y:S01]  /*1460*/  FADD.FTZ R252, R80, -R242.reuse ;  /* 0x800000f250fc7221 */ /* 0x108fe20000010000 */
[----:B------:R-:W-:-:S04]  /*1470*/  FADD.FTZ R80, R81, -R242 ;  /* 0x800000f251507221 */ /* 0x000fc80000010000 */
[----:B------:R-:W-:Y:S01]  /*1480*/  MOV R81, R252 ;  /* 0x000000fc00517202 */ /* 0x000fe20000000f00 */
[--C-:B------:R-:W-:Y:S01]  /*1490*/  FADD.FTZ R82, R82, -R242.reuse ;  /* 0x800000f252527221 */ /* 0x100fe20000010000 */
[----:B------:R-:W-:Y:S01]  /*14a0*/  FADD.FTZ R241, R83, -R242 ;  /* 0x800000f253f17221 */ /* 0x000fe20000010000 */
[----:B--2---:R-:W-:Y:S01]  /*14b0*/  FMUL.FTZ R83, R214, R112 ;  /* 0x00000070d6537220 */ /* 0x004fe20000410000 */
[C---:B------:R-:W-:Y:S01]  /*14c0*/  FADD.FTZ R252, -R242.reuse, R88 ;  /* 0x00000058f2fc7221 */ /* 0x040fe20000010100 */
[C---:B------:R-:W-:Y:S01]  /*14d0*/  FMUL.FTZ R81, R221.reuse, R81 ;  /* 0x00000051dd517220 */ /* 0x040fe20000410000 */
[C---:B-1----:R-:W-:Y:S01]  /*14e0*/  FADD.FTZ R251, -R242.reuse, R89 ;  /* 0x00000059f2fb7221 */ /* 0x042fe20000010100 */
[C---:B0-----:R-:W-:Y:S01]  /*14f0*/  FADD.FTZ R249, -R242.reuse, R91 ;  /* 0x0000005bf2f97221 */ /* 0x041fe20000010100 */
        /* <DEDUP_REMOVED lines=17> */
[C---:B------:R-:W-:Y:S01]  /*1610*/  FMUL.FTZ R82, R221.reuse, R82 ;  /* 0x00000052dd527220 */ /* 0x040fe20000410000 */
[C---:B------:R-:W-:Y:S01]  /*1620*/  FMUL.FTZ R103, R221.reuse, R243 ;  /* 0x000000f3dd677220 */ /* 0x040fe20000410000 */
        /* <DEDUP_REMOVED lines=10> */
[----:B------:R-:W-:Y:S01]  /*16d0*/  FADD.FTZ R105, RZ, R83 ;  /* 0x00000053ff697221 */ /* 0x000fe20000010000 */
[----:B------:R-:W-:Y:S01]  /*16e0*/  FFMA.FTZ R243, R81, R83, RZ ;  /* 0x0000005351f37223 */ /* 0x000fe200000100ff */
[C---:B------:R-:W-:Y:S01]  /*16f0*/  FADD.FTZ R28, R114.reuse, R28 ;  /* 0x0000001c721c7221 */ /* 0x040fe20000010000 */
[----:B------:R-:W-:Y:S01]  /*1700*/  FMUL.FTZ R241, R221, R241 ;  /* 0x000000f1ddf17220 */ /* 0x000fe20000410000 */
[----:B------:R-:W-:Y:S01]  /*1710*/  FFMA.FTZ R167, R114, R82, R167 ;  /* 0x0000005272a77223 */ /* 0x000fe200000100a7 */
[----:B------:R-:W-:Y:S01]  /*1720*/  FMUL.FTZ R114, R212, R114 ;  /* 0x00000072d4727220 */ /* 0x000fe20000410000 */
[----:B------:R-:W-:Y:S01]  /*1730*/  FADD.FTZ R105, R105, R242 ;  /* 0x000000f269697221 */ /* 0x000fe20000010000 */
[----:B------:R-:W-:Y:S01]  /*1740*/  FFMA.FTZ R243, R80, R242, R243 ;  /* 0x000000f250f37223 */ /* 0x000fe200000100f3 */
[C---:B------:R-:W-:Y:S01]  /*1750*/  FADD.FTZ R29, R115.reuse, R29 ;  /* 0x0000001d731d7221 */ /* 0x040fe20000010000 */
[----:B------:R-:W-:Y:S01]  /*1760*/  FFMA.FTZ R164, R115, R241, R164 ;  /* 0x000000f173a47223 */ /* 0x000fe200000100a4 */
[C---:B------:R-:W-:Y:S01]  /*1770*/  FMUL.FTZ R84, R221.reuse, R84 ;  /* 0x00000054dd547220 */ /* 0x040fe20000410000 */
[C---:B------:R-:W-:Y:S01]  /*1780*/  FMUL.FTZ R108, R221.reuse, R246 ;  /* 0x000000f6dd6c7220 */ /* 0x040fe20000410000 */
[----:B------:R-:W-:Y:S01]  /*1790*/  FMUL.FTZ R102, R221, R244 ;  /* 0x000000f4dd667220 */ /* 0x000fe20000410000 */
[----:B------:R-:W-:Y:S01]  /*17a0*/  FMUL.FTZ R115, R211, R115 ;  /* 0x00000073d3737220 */ /* 0x000fe20000410000 */
[----:B------:R-:W-:Y:S01]  /*17b0*/  FADD.FTZ R244, R105, R114 ;  /* 0x0000007269f47221 */ /* 0x000fe20000010000 */
[----:B------:R-:W-:Y:S01]  /*17c0*/  FFMA.FTZ R246, R82, R114, R243 ;  /* 0x0000007252f67223 */ /* 0x000fe200000100f3 */
[C---:B------:R-:W-:Y:S01]  /*17d0*/  FADD.FTZ R26, R116.reuse, R26 ;  /* 0x0000001a741a7221 */ /* 0x040fe20000010000 */
[----:B------:R-:W-:Y:S01]  /*17e0*/  FMUL.FTZ R85, R221, R85 ;  /* 0x00000055dd557220 */ /* 0x000fe20000410000 */
[----:B------:R-:W-:Y:S01]  /*17f0*/  FFMA.FTZ R162, R116, R84, R162 ;  /* 0x0000005474a27223 */ /* 0x000fe200000100a2 */
[----:B------:R-:W-:Y:S01]  /*1800*/  FMUL.FTZ R116, R210, R116 ;  /* 0x00000074d2747220 */ /* 0x000fe20000410000 */
        /* <DEDUP_REMOVED lines=9> */
[C---:B------:R-:W-:Y:S01]  /*18a0*/  FADD.FTZ R24, R118.reuse, R24 ;  /* 0x0000001876187221 */ /* 0x040fe20000010000 */
[C---:B------:R-:W-:Y:S01]  /*18b0*/  FMUL.FTZ R87, R221.reuse, R87 ;  /* 0x00000057dd577220 */ /* 0x040fe20000410000 */
[----:B------:R-:W-:Y:S01]  /*18c0*/  FFMA.FTZ R160, R118, R86, R160 ;  /* 0x0000005676a07223 */ /* 0x000fe200000100a0 */
[----:B------:R-:W-:Y:S01]  /*18d0*/  FMUL.FTZ R105, R221, R97 ;  /* 0x00000061dd697220 */ /* 0x000fe20000410000 */
[----:B------:R-:W-:Y:S01]  /*18e0*/  FMUL.FTZ R118, R208, R118 ;  /* 0x00000076d0767220 */ /* 0x000fe20000410000 */
        /* <DEDUP_REMOVED lines=147> */
[----:B------:R-:W-:Y:S01]  /*2220*/  UMOV UR6, 0xffffffff ;  /* 0xffffffff00067882 */ /* 0x000fe20000000000 */
[----:B------:R-:W-:Y:S01]  /*2230*/  FMUL.FTZ R143, R183, R143 ;  /* 0x0000008fb78f7220 */ /* 0x000fe20000410000 */
[----:B------:R-:W-:Y:S01]  /*2240*/  FADD.FTZ R98, R97, R142 ;  /* 0x0000008e61627221 */ /* 0x000fe20000010000 */
[----:B------:R-:W-:-:S03]  /*2250*/  FFMA.FTZ R244, R94, R142, R243 ;  /* 0x0000008e5ef47223 */ /* 0x000fc600000100f3 */
        /* <DEDUP_REMOVED lines=21> */
.L_x_3270:
[----:B-1----:R-:W-:Y:S01]  /*23b0*/  FADD.FTZ R244, R97, R244 ;  /* 0x000000f461f47221 */ /* 0x002fe20000010000 */
[----:B0-2---:R-:W-:Y:S01]  /*23c0*/  FADD.FTZ R98, R98, R247 ;  /* 0x000000f762627221 */ /* 0x005fe20000010000 */
[----:B------:R-:W-:Y:S02]  /*23d0*/  ISETP.NE.U32.AND P2, PT, R178, RZ, PT ;  /* 0x000000ffb200720c */ /* 0x000fe40003f45070 */
[----:B------:R-:W-:Y:S01]  /*23e0*/  FMUL.FTZ R97, R244, UR9 ;  /* 0x00000009f4617c20 */ /* 0x000fe20008410000 */
[----:B------:R-:W-:Y:S01]  /*23f0*/  FMUL.FTZ R98, R98, UR9 ;  /* 0x0000000962627c20 */ /* 0x000fe20008410000 */
[----:B------:R-:W-:Y:S02]  /*2400*/  ISETP.NE.AND.EX P2, PT, R179, RZ, PT, P2 ;  /* 0x000000ffb300720c */ /* 0x000fe40003f45320 */
[----:B------:R-:W-:Y:S02]  /*2410*/  ISETP.NE.U32.AND P1, PT, RZ, UR14, PT ;  /* 0x0000000eff007c0c */ /* 0x000fe4000bf25070 */
[----:B------:R-:W-:-:S02]  /*2420*/  FSEL R97, R97, RZ, !P0 ;  /* 0x000000ff61617208 */ /* 0x000fc40004000000 */
[----:B------:R-:W-:Y:S02]  /*2430*/  ISETP.NE.U32.AND P0, PT, RZ, UR14, PT ;  /* 0x0000000eff007c0c */ /* 0x000fe4000bf05070 */
[----:B-----5:R-:W-:Y:S01]  /*2440*/  LOP3.LUT P5, RZ, R240, 0xff, RZ, 0xc0, !PT ;  /* 0x000000fff0ff7812 */ /* 0x020fe200078ac0ff */
[-CC-:B------:R-:W-:Y:S01]  /*2450*/  FFMA.FTZ R178, R81, R98.reuse, R97.reuse ;  /* 0x0000006251b27223 */ /* 0x180fe20000010061 */
[-CC-:B------:R-:W-:Y:S01]  /*2460*/  FFMA.FTZ R81, R80, R98.reuse, R97.reuse ;  /* 0x0000006250517223 */ /* 0x180fe20000010061 */
[----:B------:R-:W-:Y:S01]  /*2470*/  ISETP.NE.AND.EX P0, PT, RZ, UR15, PT, P0 ;  /* 0x0000000fff007c0c */ /* 0x000fe2000bf05300 */
[-C--:B------:R-:W-:Y:S01]  /*2480*/  FFMA.FTZ R80, R241, R98.reuse, R97 ;  /* 0x00000062f1507223 */ /* 0x080fe20000010061 */
[----:B------:R-:W-:Y:S01]  /*2490*/  FADD.FTZ R178, R83, -R178 ;  /* 0x800000b253b27221 */ /* 0x000fe20000010000 */
[----:B------:R-:W-:Y:S01]  /*24a0*/  FADD.FTZ R242, R242, -R81 ;  /* 0x80000051f2f27221 */ /* 0x000fe20000010000 */
[----:B------:R-:W-:Y:S01]  /*24b0*/  FFMA.FTZ R81, R82, R98, R97 ;  /* 0x0000006252517223 */ /* 0x000fe20000010061 */
[----:B------:R-:W-:Y:S01]  /*24c0*/  FADD.FTZ R80, R115, -R80 ;  /* 0x8000005073507221 */ /* 0x000fe20000010000 */
[C---:B------:R-:W-:Y:S01]  /*24d0*/  FMUL.FTZ R179, R221.reuse, R178 ;  /* 0x000000b2ddb37220 */ /* 0x040fe20000410000 */
[C---:B------:R-:W-:Y:S01]  /*24e0*/  FMUL.FTZ R242, R221.reuse, R242 ;  /* 0x000000f2ddf27220 */ /* 0x040fe20000410000 */
[----:B------:R-:W-:Y:S01]  /*24f0*/  FADD.FTZ R114, R114, -R81 ;  /* 0x8000005172727221 */ /* 0x000fe20000010000 */
[C---:B------:R-:W-:Y:S01]  /*2500*/  FMUL.FTZ R244, R221.reuse, R80 ;  /* 0x00000050ddf47220 */ /* 0x040fe20000410000 */
[----:B------:R-:W-:Y:S01]  /*2510*/  ISETP.NE.AND.EX P1, PT, RZ, UR15, PT, P1 ;  /* 0x0000000fff007c0c */ /* 0x000fe2000bf25310 */
[----:B------:R-:W-:Y:S01]  /*2520*/  @P2 FADD.FTZ R179, R40, R179 ;  /* 0x000000b328b32221 */ /* 0x000fe20000010000 */
[----:B------:R-:W-:Y:S01]  /*2530*/  FMUL.FTZ R241, R221, R114 ;  /* 0x00000072ddf17220 */ /* 0x000fe20000410000 */
[----:B------:R-:W-:Y:S01]  /*2540*/  @P2 FADD.FTZ R242, R41, R242 ;  /* 0x000000f229f22221 */ /* 0x000fe20000010000 */
[----:B------:R-:W-:-:S02]  /*2550*/  @P2 FADD.FTZ R244, R43, R244 ;  /* 0x000000f42bf42221 */ /* 0x000fc40000010000 */
        /* <DEDUP_REMOVED lines=9> */
.L_x_3251:
        /* <DEDUP_REMOVED lines=9> */
[----:B------:R-:W-:Y:S01]  /*2680*/  FFMA.FTZ R84, R85, R98, R97 ;  /* 0x0000006255547223 */ /* 0x000fe20000010061 */
[----:B------:R-:W-:Y:S01]  /*2690*/  LOP3.LUT P5, RZ, R240, 0xff0000, RZ, 0xc0, !PT ;  /* 0x00ff0000f0ff7812 */ /* 0x000fe200078ac0ff */
[----:B------:R-:W-:Y:S01]  /*26a0*/  FADD.FTZ R116, R116, -R179 ;  /* 0x800000b374747221 */ /* 0x000fe20000010000 */
[----:B------:R-:W-:-:S02]  /*26b0*/  SEL R81, R242, RZ, P6 ;  /* 0x000000fff2517207 */ /* 0x000fc40003000000 */
[----:B------:R-:W-:Y:S01]  /*26c0*/  LOP3.LUT P6, RZ, R240, 0xff000000, RZ, 0xc0, !PT ;  /* 0xff000000f0ff7812 */ /* 0x000fe200078cc0ff */
[----:B------:R-:W-:Y:S01]  /*26d0*/  FADD.FTZ R240, R117, -R84 ;  /* 0x8000005475f07221 */ /* 0x000fe20000010000 */
[----:B------:R-:W-:Y:S01]  /*26e0*/  SEL R82, R241, RZ, P5 ;  /* 0x000000fff1527207 */ /* 0x000fe20002800000 */
[----:B------:R-:W-:Y:S01]  /*26f0*/  FMUL.FTZ R117, R221, R116 ;  /* 0x00000074dd757220 */ /* 0x000fe20000410000 */
[----:B------:R-:W-:Y:S01]  /*2700*/  LOP3.LUT P5, RZ, R181, 0xff000000, RZ, 0xc0, !PT ;  /* 0xff000000b5ff7812 */ /* 0x000fe200078ac0ff */
[----:B------:R-:W-:Y:S01]  /*2710*/  FMUL.FTZ R240, R221, R240 ;  /* 0x000000f0ddf07220 */ /* 0x000fe20000410000 */
[----:B------:R-:W-:Y:S01]  /*2720*/  SEL R83, R244, RZ, P6 ;  /* 0x000000fff4537207 */ /* 0x000fe20003000000 */
[----:B------:R-:W-:Y:S01]  /*2730*/  @P2 FADD.FTZ R117, R48, R117 ;  /* 0x0000007530752221 */ /* 0x000fe20000010000 */
[----:B------:R-:W-:Y:S01]  /*2740*/  LOP3.LUT P6, RZ, R181, 0xff0000, RZ, 0xc0, !PT ;  /* 0x00ff0000b5ff7812 */ /* 0x000fe200078cc0ff */
[----:B------:R-:W-:Y:S01]  /*2750*/  @P2 FADD.FTZ R240, R49, R240 ;  /* 0x000000f031f02221 */ /* 0x000fe20000010000 */
[----:B------:R-:W-:Y:S01]  /*2760*/  SEL R244, R244, RZ, P5 ;  /* 0x000000fff4f47207 */ /* 0x000fe20002800000 */
[----:B------:R0:W-:Y:S01]  /*2770*/  STG.E.128 desc[UR4][R114.64], R80 ;  /* 0x0000005072007986 */ /* 0x0001e2000c101d04 */
[----:B------:R-:W-:Y:S01]  /*2780*/  LOP3.LUT P5, RZ, R181, 0xff00, RZ, 0xc0, !PT ;  /* 0x0000ff00b5ff7812 */ /* 0x000fe200078ac0ff */
[----:B------:R-:W-:Y:S01]  /*2790*/  FMUL.FTZ R116, R240, UR16 ;  /* 0x00000010f0747c20 */ /* 0x000fe20008410000 */
[----:B------:R-:W-:-:S02]  /*27a0*/  SEL R241, R241, RZ, P6 ;  /* 0x000000fff1f17207 */ /* 0x000fc40003000000 */
[----:B------:R-:W-:Y:S02]  /*27b0*/  LOP3.LUT P6, RZ, R181, 0xff, RZ, 0xc0, !PT ;  /* 0x000000ffb5ff7812 */ /* 0x000fe400078cc0ff */
[----:B------:R-:W-:Y:S02]  /*27c0*/  SEL R242, R242, RZ, P5 ;  /* 0x000000fff2f27207 */ /* 0x000fe40002800000 */
[----:B------:R-:W-:-:S04]  /*27d0*/  ISETP.NE.U32.AND P5, PT, R154, RZ, PT ;  /* 0x000000ff9a00720c */ /* 0x000fc80003fa5070 */
[----:B------:R-:W-:Y:S01]  /*27e0*/  ISETP.NE.AND.EX P5, PT, R155, RZ, PT, P5 ;  /* 0x000000ff9b00720c */ /* 0x000fe20003fa5350 */
[-CC-:B0-----:R-:W-:Y:S01]  /*27f0*/  FFMA.FTZ R80, R87, R98.reuse, R97.reuse ;  /* 0x0000006257507223 */ /* 0x181fe20000010061 */
[----:B------:R-:W-:Y:S01]  /*2800*/  FFMA.FTZ R115, R86, R98, R97 ;  /* 0x0000006256737223 */ /* 0x000fe20000010061 */
[----:B------:R-:W-:Y:S02]  /*2810*/  SEL R87, R178, RZ, P6 ;  /* 0x000000ffb2577207 */ /* 0x000fe40003000000 */
[----:B------:R-:W-:Y:S01]  /*2820*/  FADD.FTZ R114, R119, -R80 ;  /* 0x8000005077727221 */ /* 0x000fe20000010000 */
[----:B------:R-:W-:Y:S01]  /*2830*/  @P3 IADD3 R84, P6, R239, R154, RZ ;  /* 0x0000009aef543210 */ /* 0x000fe20007fde0ff */
[----:B------:R-:W-:Y:S01]  /*2840*/  FADD.FTZ R118, R118, -R115 ;  /* 0x8000007376767221 */ /* 0x000fe20000010000 */
[----:B------:R-:W-:Y:S01]  /*2850*/  SEL R83, R244, R79, P5 ;  /* 0x0000004ff4537207 */ /* 0x000fe20002800000 */
[C---:B------:R-:W-:Y:S01]  /*2860*/  FMUL.FTZ R114, R221.reuse, R114 ;  /* 0x00000072dd727220 */ /* 0x040fe20000410000 */
[----:B------:R-:W-:Y:S01]  /*2870*/  @P3 IADD3.X R85, R238, R155, RZ, P6, !PT ;  /* 0x0000009bee553210 */ /* 0x000fe200037fe4ff */
[----:B------:R-:W-:Y:S01]  /*2880*/  FMUL.FTZ R115, R221, R118 ;  /* 0x00000076dd737220 */ /* 0x000fe20000410000 */
[----:B------:R-:W-:Y:S01]  /*2890*/  SEL R82, R241, R78, P5 ;  /* 0x0000004ef1527207 */ /* 0x000fe20002800000 */
[----:B------:R-:W-:Y:S01]  /*28a0*/  @P2 FADD.FTZ R114, R51, R114 ;  /* 0x0000007233722221 */ /* 0x000fe20000010000 */
[----:B------:R-:W-:Y:S01]  /*28b0*/  SEL R81, R242, R77, P5 ;  /* 0x0000004df2517207 */ /* 0x000fe20002800000 */
[----:B------:R-:W-:Y:S01]  /*28c0*/  @P2 FADD.FTZ R115, R50, R115 ;  /* 0x0000007332732221 */ /* 0x000fe20000010000 */
[----:B------:R-:W-:Y:S01]  /*28d0*/  SEL R80, R87, R76, P5 ;  /* 0x0000004c57507207 */ /* 0x000fe20002800000 */
[----:B------:R-:W-:Y:S01]  /*28e0*/  FMUL.FTZ R118, R114, UR16 ;  /* 0x0000001072767c20 */ /* 0x000fe20008410000 */
[----:B------:R-:W-:-:S03]  /*28f0*/  LOP3.LUT P6, RZ, R237, 0xff00, RZ, 0xc0, !PT ;  /* 0x0000ff00edff7812 */ /* 0x000fc600078cc0ff */
[----:B------:R0:W-:Y:S02]  /*2900*/  @P3 STG.E.128 desc[UR4][R84.64], R80 ;  /* 0x0000005054003986 */ /* 0x0001e4000c101d04 */
[----:B0-----:R-:W-:Y:S01]  /*2910*/  SEL R81, R116, RZ, P6 ;  /* 0x000000ff74517207 */ /* 0x001fe20003000000 */
[----:B------:R-:W-:Y:S07]  /*2920*/  @!P0 BRA `(.L_x_3252) ;  /* 0x00000000001c8947 */ /* 0x000fee0003800000 */
[----:B------:R-:W-:Y:S02]  /*2930*/  IADD3 R82, P6, R236, UR14, RZ ;  /* 0x0000000eec527c10 */ /* 0x000fe4000ffde0ff */
[----:B------:R-:W-:Y:S02]  /*2940*/  SEL R87, R114, R75, P1 ;  /* 0x0000004b72577207 */ /* 0x000fe40000800000 */
[----:B------:R-:W-:Y:S02]  /*2950*/  SEL R85, R240, R73, P1 ;  /* 0x00000049f0557207 */ /* 0x000fe40000800000 */
[----:B------:R-:W-:Y:S02]  /*2960*/  SEL R86, R115, R74, P1 ;  /* 0x0000004a73567207 */ /* 0x000fe40000800000 */
[----:B------:R-:W-:Y:S02]  /*2970*/  IADD3.X R83, R235, UR15, RZ, P6, !PT ;  /* 0x0000000feb537c10 */ /* 0x000fe4000b7fe4ff */
[----:B------:R-:W-:-:S05]  /*2980*/  SEL R84, R117, R72, P1 ;  /* 0x0000004875547207 */ /* 0x000fca0000800000 */
[----:B------:R0:W-:Y:S02]  /*2990*/  STG.E.128 desc[UR4][R82.64], R84 ;  /* 0x0000005452007986 */ /* 0x0001e4000c101d04 */
.L_x_3252:
        /* <DEDUP_REMOVED lines=8> */
[----:B------:R-:W-:Y:S01]  /*2a20*/  FFMA.FTZ R87, R112, R98, R97 ;  /* 0x0000006270577223 */ /* 0x000fe20000010061 */
[----:B------:R-:W-:Y:S01]  /*2a30*/  FADD.FTZ R112, R123, -R86 ;  /* 0x800000567b707221 */ /* 0x000fe20000010000 */
[----:B------:R-:W-:Y:S01]  /*2a40*/  SEL R82, R84, RZ, P6 ;  /* 0x000000ff54527207 */ /* 0x000fe20003000000 */
[C---:B------:R-:W-:Y:S01]  /*2a50*/  FMUL.FTZ R113, R221.reuse, R120 ;  /* 0x00000078dd717220 */ /* 0x040fe20000410000 */
[----:B------:R-:W-:Y:S01]  /*2a60*/  IADD3 R114, P6, R236, UR18, RZ ;  /* 0x00000012ec727c10 */ /* 0x000fe2000ffde0ff */
[----:B------:R-:W-:Y:S01]  /*2a70*/  FADD.FTZ R122, R122, -R87 ;  /* 0x800000577a7a7221 */ /* 0x000fe20000010000 */
[----:B------:R-:W-:Y:S01]  /*2a80*/  FMUL.FTZ R112, R221, R112 ;  /* 0x00000070dd707220 */ /* 0x000fe20000410000 */
[----:B------:R-:W-:Y:S01]  /*2a90*/  @P2 FADD.FTZ R113, R52, R113 ;  /* 0x0000007134712221 */ /* 0x000fe20000010000 */
[----:B------:R-:W-:-:S02]  /*2aa0*/  IADD3.X R115, R235, UR19, RZ, P6, !PT ;  /* 0x00000013eb737c10 */ /* 0x000fc4000b7fe4ff */
[----:B------:R-:W-:Y:S01]  /*2ab0*/  LOP3.LUT P6, RZ, R237, 0xff, RZ, 0xc0, !PT ;  /* 0x000000ffedff7812 */ /* 0x000fe200078cc0ff */
[----:B------:R-:W-:-:S03]  /*2ac0*/  @P2 FADD.FTZ R112, R55, R112 ;  /* 0x0000007037702221 */ /* 0x000fc60000010000 */
[----:B------:R-:W-:Y:S02]  /*2ad0*/  SEL R80, R117, RZ, P6 ;  /* 0x000000ff75507207 */ /* 0x000fe40003000000 */
[----:B------:R-:W-:-:S03]  /*2ae0*/  LOP3.LUT P6, RZ, R180, 0xff000000, RZ, 0xc0, !PT ;  /* 0xff000000b4ff7812 */ /* 0x000fc600078cc0ff */
[----:B------:R0:W-:Y:S01]  /*2af0*/  STG.E.128 desc[UR4][R114.64], R80 ;  /* 0x0000005072007986 */ /* 0x0001e2000c101d04 */
[----:B------:R-:W-:Y:S02]  /*2b00*/  SEL R118, R118, RZ, P6 ;  /* 0x000000ff76767207 */ /* 0x000fe40003000000 */
[----:B------:R-:W-:Y:S02]  /*2b10*/  LOP3.LUT P6, RZ, R180, 0xff0000, RZ, 0xc0, !PT ;  /* 0x00ff0000b4ff7812 */ /* 0x000fe400078cc0ff */
[----:B------:R-:W-:Y:S02]  /*2b20*/  SEL R87, R118, R79, P5 ;  /* 0x0000004f76577207 */ /* 0x000fe40002800000 */
[----:B------:R-:W-:Y:S01]  /*2b30*/  SEL R85, R84, RZ, P6 ;  /* 0x000000ff54557207 */ /* 0x000fe20003000000 */
[----:B------:R-:W-:Y:S01]  /*2b40*/  FFMA.FTZ R84, R111, R98, R97 ;  /* 0x000000626f547223 */ /* 0x000fe20000010061 */
[----:B------:R-:W-:Y:S01]  /*2b50*/  LOP3.LUT P6, RZ, R180, 0xff00, RZ, 0xc0, !PT ;  /* 0x0000ff00b4ff7812 */ /* 0x000fe200078cc0ff */
[----:B------:R-:W-:Y:S01]  /*2b60*/  FMUL.FTZ R111, R221, R122 ;  /* 0x0000007add6f7220 */ /* 0x000fe20000410000 */
[----:B------:R-:W-:Y:S01]  /*2b70*/  SEL R86, R85, R78, P5 ;  /* 0x0000004e55567207 */ /* 0x000fe20002800000 */
[----:B------:R-:W-:Y:S01]  /*2b80*/  FADD.FTZ R84, R121, -R84 ;  /* 0x8000005479547221 */ /* 0x000fe20000010000 */
[----:B------:R-:W-:Y:S01]  /*2b90*/  SEL R116, R116, RZ, P6 ;  /* 0x000000ff74747207 */ /* 0x000fe20003000000 */
[----:B------:R-:W-:Y:S01]  /*2ba0*/  @P2 FADD.FTZ R111, R54, R111 ;  /* 0x0000006f366f2221 */ /* 0x000fe20000010000 */
[----:B------:R-:W-:Y:S01]  /*2bb0*/  LOP3.LUT P6, RZ, R180, 0xff, RZ, 0xc0, !PT ;  /* 0x000000ffb4ff7812 */ /* 0x000fe200078cc0ff */
[----:B------:R-:W-:Y:S01]  /*2bc0*/  FMUL.FTZ R110, R221, R84 ;  /* 0x00000054dd6e7220 */ /* 0x000fe20000410000 */
[----:B------:R-:W-:-:S02]  /*2bd0*/  SEL R85, R116, R77, P5 ;  /* 0x0000004d74557207 */ /* 0x000fc40002800000 */
[----:B------:R-:W-:Y:S01]  /*2be0*/  SEL R117, R117, RZ, P6 ;  /* 0x000000ff75757207 */ /* 0x000fe20003000000 */
[----:B------:R-:W-:Y:S01]  /*2bf0*/  @P2 FADD.FTZ R110, R53, R110 ;  /* 0x0000006e356e2221 */ /* 0x000fe20000010000 */
[----:B------:R-:W-:Y:S02]  /*2c00*/  @P3 IADD3 R236, P6, R236, R154, RZ ;  /* 0x0000009aecec3210 */ /* 0x000fe40007fde0ff */
[----:B------:R-:W-:Y:S01]  /*2c10*/  SEL R84, R117, R76, P5 ;  /* 0x0000004c75547207 */ /* 0x000fe20002800000 */
[----:B------:R-:W-:Y:S01]  /*2c20*/  FMUL.FTZ R116, R110, UR16 ;  /* 0x000000106e747c20 */ /* 0x000fe20008410000 */
[----:B------:R-:W-:Y:S01]  /*2c30*/  @P3 IADD3.X R237, R235, R155, RZ, P6, !PT ;  /* 0x0000009bebed3210 */ /* 0x000fe200037fe4ff */
[----:B------:R-:W-:Y:S01]  /*2c40*/  FMUL.FTZ R117, R112, UR16 ;  /* 0x0000001070757c20 */ /* 0x000fe20008410000 */
[----:B------:R-:W-:-:S03]  /*2c50*/  LOP3.LUT P6, RZ, R234, 0xff00, RZ, 0xc0, !PT ;  /* 0x0000ff00eaff7812 */ /* 0x000fc600078cc0ff */
[----:B------:R1:W-:Y:S01]  /*2c60*/  @P3 STG.E.128 desc[UR4][R236.64], R84 ;  /* 0x00000054ec003986 */ /* 0x0003e2000c101d04 */
[----:B0-----:R-:W-:Y:S01]  /*2c70*/  SEL R81, R116, RZ, P6 ;  /* 0x000000ff74517207 */ /* 0x001fe20003000000 */
[----:B------:R-:W-:Y:S08]  /*2c80*/  @!P0 BRA `(.L_x_3253) ;  /* 0x00000000001c8947 */ /* 0x000ff00003800000 */
[----:B------:R-:W-:Y:S02]  /*2c90*/  IADD3 R82, P6, R233, UR14, RZ ;  /* 0x0000000ee9527c10 */ /* 0x000fe4000ffde0ff */
[----:B-1----:R-:W-:Y:S02]  /*2ca0*/  SEL R87, R112, R75, P1 ;  /* 0x0000004b70577207 */ /* 0x002fe40000800000 */
[----:B------:R-:W-:Y:S02]  /*2cb0*/  SEL R85, R110, R73, P1 ;  /* 0x000000496e557207 */ /* 0x000fe40000800000 */
[----:B------:R-:W-:Y:S02]  /*2cc0*/  SEL R86, R111, R74, P1 ;  /* 0x0000004a6f567207 */ /* 0x000fe40000800000 */
[----:B------:R-:W-:Y:S02]  /*2cd0*/  IADD3.X R83, R232, UR15, RZ, P6, !PT ;  /* 0x0000000fe8537c10 */ /* 0x000fe4000b7fe4ff */
[----:B------:R-:W-:-:S05]  /*2ce0*/  SEL R84, R113, R72, P1 ;  /* 0x0000004871547207 */ /* 0x000fca0000800000 */
[----:B------:R0:W-:Y:S02]  /*2cf0*/  STG.E.128 desc[UR4][R82.64], R84 ;  /* 0x0000005452007986 */ /* 0x0001e4000c101d04 */
.L_x_3253:
[----:B------:R-:W-:Y:S01]  /*2d00*/  LOP3.LUT P6, RZ, R234, 0xff000000, RZ, 0xc0, !PT ;  /* 0xff000000eaff7812 */ /* 0x000fe200078cc0ff */
[----:B01----:R-:W-:Y:S01]  /*2d10*/  FMUL.FTZ R84, R111, UR16 ;  /* 0x000000106f547c20 */ /* 0x003fe20008410000 */
[----:B------:R-:W-:Y:S01]  /*2d20*/  FMUL.FTZ R113, R113, UR16 ;  /* 0x0000001071717c20 */ /* 0x000fe20008410000 */
[-C--:B------:R-:W-:Y:S01]  /*2d30*/  FFMA.FTZ R87, R106, R98.reuse, R97 ;  /* 0x000000626a577223 */ /* 0x080fe20000010061 */
[----:B------:R-:W-:Y:S02]  /*2d40*/  SEL R83, R117, RZ, P6 ;  /* 0x000000ff75537207 */ /* 0x000fe40003000000 */
        /* <DEDUP_REMOVED lines=10> */
[----:B------:R-:W-:-:S02]  /*2df0*/  IADD3.X R111, R232, UR19, RZ, P6, !PT ;  /* 0x00000013e86f7c10 */ /* 0x000fc4000b7fe4ff */
[----:B------:R-:W-:Y:S01]  /*2e00*/  LOP3.LUT P6, RZ, R234, 0xff, RZ, 0xc0, !PT ;  /* 0x000000ffeaff7812 */ /* 0x000fe200078cc0ff */
[----:B------:R-:W-:-:S03]  /*2e10*/  FMUL.FTZ R112, R221, R112 ;  /* 0x00000070dd707220 */ /* 0x000fc60000410000 */
[----:B------:R-:W-:Y:S01]  /*2e20*/  SEL R80, R113, RZ, P6 ;  /* 0x000000ff71507207 */ /* 0x000fe20003000000 */
[----:B------:R-:W-:Y:S01]  /*2e30*/  @P2 FADD.FTZ R112, R59, R112 ;  /* 0x000000703b702221 */ /* 0x000fe20000010000 */
[----:B------:R-:W-:-:S03]  /*2e40*/  LOP3.LUT P6, RZ, R177, 0xff000000, RZ, 0xc0, !PT ;  /* 0xff000000b1ff7812 */ /* 0x000fc600078cc0ff */
[----:B------:R0:W-:Y:S01]  /*2e50*/  STG.E.128 desc[UR4][R110.64], R80 ;  /* 0x000000506e007986 */ /* 0x0001e2000c101d04 */
[----:B------:R-:W-:Y:S01]  /*2e60*/  SEL R86, R117, RZ, P6 ;  /* 0x000000ff75567207 */ /* 0x000fe20003000000 */
[----:B------:R-:W-:Y:S01]  /*2e70*/  FMUL.FTZ R115, R112, UR16 ;  /* 0x0000001070737c20 */ /* 0x000fe20008410000 */
[----:B------:R-:W-:Y:S02]  /*2e80*/  LOP3.LUT P6, RZ, R177, 0xff0000, RZ, 0xc0, !PT ;  /* 0x00ff0000b1ff7812 */ /* 0x000fe400078cc0ff */
[----:B------:R-:W-:Y:S02]  /*2e90*/  SEL R87, R86, R79, P5 ;  /* 0x0000004f56577207 */ /* 0x000fe40002800000 */
[----:B------:R-:W-:Y:S01]  /*2ea0*/  SEL R85, R84, RZ, P6 ;  /* 0x000000ff54557207 */ /* 0x000fe20003000000 */
[----:B------:R-:W-:Y:S01]  /*2eb0*/  FFMA.FTZ R84, R107, R98, R97 ;  /* 0x000000626b547223 */ /* 0x000fe20000010061 */
[----:B------:R-:W-:Y:S02]  /*2ec0*/  LOP3.LUT P6, RZ, R177, 0xff00, RZ, 0xc0, !PT ;  /* 0x0000ff00b1ff7812 */ /* 0x000fe400078cc0ff */
[----:B------:R-:W-:Y:S01]  /*2ed0*/  SEL R86, R85, R78, P5 ;  /* 0x0000004e55567207 */ /* 0x000fe20002800000 */
[----:B------:R-:W-:Y:S01]  /*2ee0*/  FADD.FTZ R84, R125, -R84 ;  /* 0x800000547d547221 */ /* 0x000fe20000010000 */
[----:B------:R-:W-:-:S02]  /*2ef0*/  SEL R116, R116, RZ, P6 ;  /* 0x000000ff74747207 */ /* 0x000fc40003000000 */
[----:B------:R-:W-:Y:S01]  /*2f00*/  LOP3.LUT P6, RZ, R177, 0xff, RZ, 0xc0, !PT ;  /* 0x000000ffb1ff7812 */ /* 0x000fe200078cc0ff */
[----:B------:R-:W-:Y:S01]  /*2f10*/  FMUL.FTZ R108, R221, R84 ;  /* 0x00000054dd6c7220 */ /* 0x000fe20000410000 */
[----:B------:R-:W-:Y:S02]  /*2f20*/  SEL R85, R116, R77, P5 ;  /* 0x0000004d74557207 */ /* 0x000fe40002800000 */
[----:B------:R-:W-:Y:S01]  /*2f30*/  SEL R113, R113, RZ, P6 ;  /* 0x000000ff71717207 */ /* 0x000fe20003000000 */
[----:B------:R-:W-:Y:S01]  /*2f40*/  @P2 FADD.FTZ R108, R57, R108 ;  /* 0x0000006c396c2221 */ /* 0x000fe20000010000 */
[----:B------:R-:W-:Y:S02]  /*2f50*/  @P3 IADD3 R106, P6, R233, R154, RZ ;  /* 0x0000009ae96a3210 */ /* 0x000fe40007fde0ff */
[----:B------:R-:W-:Y:S01]  /*2f60*/  SEL R84, R113, R76, P5 ;  /* 0x0000004c71547207 */ /* 0x000fe20002800000 */
[----:B------:R-:W-:Y:S01]  /*2f70*/  FMUL.FTZ R114, R108, UR16 ;  /* 0x000000106c727c20 */ /* 0x000fe20008410000 */
[----:B------:R-:W-:Y:S01]  /*2f80*/  FMUL.FTZ R113, R221, R126 ;  /* 0x0000007edd717220 */ /* 0x000fe20000410000 */
[----:B------:R-:W-:Y:S01]  /*2f90*/  @P3 IMAD.X R107, R232, 0x1, R155, P6 ;  /* 0x00000001e86b3824 */ /* 0x000fe200030e069b */
[----:B------:R-:W-:-:S02]  /*2fa0*/  LOP3.LUT P6, RZ, R231, 0xff00, RZ, 0xc0, !PT ;  /* 0x0000ff00e7ff7812 */ /* 0x000fc400078cc0ff */
[----:B------:R-:W-:Y:S02]  /*2fb0*/  @P2 FADD.FTZ R113, R58, R113 ;  /* 0x000000713a712221 */ /* 0x000fe40000010000 */
[----:B------:R1:W-:Y:S01]  /*2fc0*/  @P3 STG.E.128 desc[UR4][R106.64], R84 ;  /* 0x000000546a003986 */ /* 0x0003e2000c101d04 */
[----:B0-----:R-:W-:Y:S01]  /*2fd0*/  SEL R81, R114, RZ, P6 ;  /* 0x000000ff72517207 */ /* 0x001fe20003000000 */
[----:B------:R-:W-:Y:S07]  /*2fe0*/  @!P0 BRA `(.L_x_3254) ;  /* 0x00000000001c8947 */ /* 0x000fee0003800000 */
[----:B------:R-:W-:Y:S02]  /*2ff0*/  IADD3 R82, P6, R230, UR14, RZ ;  /* 0x0000000ee6527c10 */ /* 0x000fe4000ffde0ff */
[----:B-1----:R-:W-:Y:S02]  /*3000*/  SEL R87, R112, R75, P1 ;  /* 0x0000004b70577207 */ /* 0x002fe40000800000 */
[----:B------:R-:W-:Y:S02]  /*3010*/  SEL R85, R108, R73, P1 ;  /* 0x000000496c557207 */ /* 0x000fe40000800000 */
[----:B------:R-:W-:Y:S02]  /*3020*/  SEL R86, R113, R74, P1 ;  /* 0x0000004a71567207 */ /* 0x000fe40000800000 */
[----:B------:R-:W-:Y:S02]  /*3030*/  IADD3.X R83, R229, UR15, RZ, P6, !PT ;  /* 0x0000000fe5537c10 */ /* 0x000fe4000b7fe4ff */
[----:B------:R-:W-:-:S05]  /*3040*/  SEL R84, R109, R72, P1 ;  /* 0x000000486d547207 */ /* 0x000fca0000800000 */
[----:B------:R0:W-:Y:S02]  /*3050*/  STG.E.128 desc[UR4][R82.64], R84 ;  /* 0x0000005452007986 */ /* 0x0001e4000c101d04 */
.L_x_3254:
[----:B------:R-:W-:Y:S01]  /*3060*/  LOP3.LUT P6, RZ, R231, 0xff000000, RZ, 0xc0, !PT ;  /* 0xff000000e7ff7812 */ /* 0x000fe200078cc0ff */
[----:B------:R-:W-:Y:S01]  /*3070*/  FMUL.FTZ R113, R113, UR16 ;  /* 0x0000001071717c20 */ /* 0x000fe20008410000 */
[----:B------:R-:W-:Y:S01]  /*3080*/  FMUL.FTZ R109, R109, UR16 ;  /* 0x000000106d6d7c20 */ /* 0x000fe20008410000 */
[-CC-:B01----:R-:W-:Y:S01]  /*3090*/  FFMA.FTZ R86, R103, R98.reuse, R97.reuse ;  /* 0x0000006267567223 */ /* 0x183fe20000010061 */
[----:B------:R-:W-:Y:S01]  /*30a0*/  SEL R83, R115, RZ, P6 ;  /* 0x000000ff73537207 */ /* 0x000fe20003000000 */
[-CC-:B------:R-:W-:Y:S01]  /*30b0*/  FFMA.FTZ R85, R102, R98.reuse, R97.reuse ;  /* 0x0000006266557223 */ /* 0x180fe20000010061 */
[----:B------:R-:W-:Y:S01]  /*30c0*/  LOP3.LUT P6, RZ, R231, 0xff0000, RZ, 0xc0, !PT ;  /* 0x00ff0000e7ff7812 */ /* 0x000fe200078cc0ff */
[-C--:B------:R-:W-:Y:S01]  /*30d0*/  FFMA.FTZ R102, R105, R98.reuse, R97 ;  /* 0x0000006269667223 */ /* 0x080fe20000010061 */
[----:B------:R-:W-:Y:S01]  /*30e0*/  FADD.FTZ R86, R129, -R86 ;  /* 0x8000005681567221 */ /* 0x000fe20000010000 */
[----:B------:R-:W-:Y:S01]  /*30f0*/  FADD.FTZ R128, R128, -R85 ;  /* 0x8000005580807221 */ /* 0x000fe20000010000 */
[----:B------:R-:W-:Y:S01]  /*3100*/  SEL R82, R113, RZ, P6 ;  /* 0x000000ff71527207 */ /* 0x000fe20003000000 */
[----:B------:R-:W-:Y:S01]  /*3110*/  FFMA.FTZ R85, R104, R98, R97 ;  /* 0x0000006268557223 */ /* 0x000fe20000010061 */
[----:B------:R-:W-:Y:S01]  /*3120*/  IADD3 R106, P6, R230, UR18, RZ ;  /* 0x00000012e66a7c10 */ /* 0x000fe2000ffde0ff */
[----:B------:R-:W-:Y:S01]  /*3130*/  FADD.FTZ R104, R131, -R102 ;  /* 0x8000006683687221 */ /* 0x000fe20000010000 */
[----:B------:R-:W-:Y:S01]  /*3140*/  FMUL.FTZ R102, R221, R86 ;  /* 0x00000056dd667220 */ /* 0x000fe20000410000 */
[----:B------:R-:W-:Y:S01]  /*3150*/  FADD.FTZ R130, R130, -R85 ;  /* 0x8000005582827221 */ /* 0x000fe20000010000 */
[----:B------:R-:W-:Y:S01]  /*3160*/  IADD3.X R107, R229, UR19, RZ, P6, !PT ;  /* 0x00000013e56b7c10 */ /* 0x000fe2000b7fe4ff */
[----:B------:R-:W-:Y:S01]  /*3170*/  FMUL.FTZ R104, R221, R104 ;  /* 0x00000068dd687220 */ /* 0x000fe20000410000 */
[----:B------:R-:W-:Y:S01]  /*3180*/  LOP3.LUT P6, RZ, R231, 0xff, RZ, 0xc0, !PT ;  /* 0x000000ffe7ff7812 */ /* 0x000fe200078cc0ff */
[----:B------:R-:W-:Y:S01]  /*3190*/  @P2 FADD.FTZ R102, R61, R102 ;  /* 0x000000663d662221 */ /* 0x000fe20000010000 */
[----:B------:R-:W-:Y:S01]  /*31a0*/  FMUL.FTZ R105, R221, R128 ;  /* 0x00000080dd697220 */ /* 0x000fe20000410000 */
[----:B------:R-:W-:Y:S01]  /*31b0*/  @P2 FADD.FTZ R104, R63, R104 ;  /* 0x000000683f682221 */ /* 0x000fe20000010000 */
[----:B------:R-:W-:Y:S01]  /*31c0*/  SEL R80, R109, RZ, P6 ;  /* 0x000000ff6d507207 */ /* 0x000fe20003000000 */
[----:B------:R-:W-:Y:S01]  /*31d0*/  FMUL.FTZ R108, R102, UR16 ;  /* 0x00000010666c7c20 */ /* 0x000fe20008410000 */
[----:B------:R-:W-:Y:S01]  /*31e0*/  LOP3.LUT P6, RZ, R176, 0xff000000, RZ, 0xc0, !PT ;  /* 0xff000000b0ff7812 */ /* 0x000fe200078cc0ff */
[----:B------:R-:W-:Y:S01]  /*31f0*/  FMUL.FTZ R103, R221, R130 ;  /* 0x00000082dd677220 */ /* 0x000fe20000410000 */
[----:B------:R-:W-:Y:S01]  /*3200*/  @P2 FADD.FTZ R105, R60, R105 ;  /* 0x000000693c692221 */ /* 0x000fe20000010000 */
[----:B------:R-:W-:Y:S01]  /*3210*/  STG.E.128 desc[UR4][R106.64], R80 ;  /* 0x000000506a007986 */ /* 0x000fe2000c101d04 */
[----:B------:R-:W-:Y:S01]  /*3220*/  SEL R84, R115, RZ, P6 ;  /* 0x000000ff73547207 */ /* 0x000fe20003000000 */
[----:B------:R-:W-:Y:S01]  /*3230*/  @P2 FADD.FTZ R103, R62, R103 ;  /* 0x000000673e672221 */ /* 0x000fe20000010000 */
[----:B------:R-:W-:-:S02]  /*3240*/  LOP3.LUT P6, RZ, R176, 0xff0000, RZ, 0xc0, !PT ;  /* 0x00ff0000b0ff7812 */ /* 0x000fc400078cc0ff */
[----:B------:R-:W-:Y:S02]  /*3250*/  SEL R87, R84, R79, P5 ;  /* 0x0000004f54577207 */ /* 0x000fe40002800000 */
[----:B------:R-:W-:Y:S02]  /*3260*/  SEL R113, R113, RZ, P6 ;  /* 0x000000ff71717207 */ /* 0x000fe40003000000 */
[----:B------:R-:W-:Y:S02]  /*3270*/  LOP3.LUT P6, RZ, R176, 0xff00, RZ, 0xc0, !PT ;  /* 0x0000ff00b0ff7812 */ /* 0x000fe400078cc0ff */
[----:B------:R-:W-:Y:S02]  /*3280*/  SEL R86, R113, R78, P5 ;  /* 0x0000004e71567207 */ /* 0x000fe40002800000 */
[----:B------:R-:W-:Y:S02]  /*3290*/  SEL R114, R114, RZ, P6 ;  /* 0x000000ff72727207 */ /* 0x000fe40003000000 */
[----:B------:R-:W-:-:S02]  /*32a0*/  LOP3.LUT P6, RZ, R176, 0xff, RZ, 0xc0, !PT ;  /* 0x000000ffb0ff7812 */ /* 0x000fc400078cc0ff */
[----:B------:R-:W-:Y:S02]  /*32b0*/  SEL R85, R114, R77, P5 ;  /* 0x0000004d72557207 */ /* 0x000fe40002800000 */
[----:B------:R-:W-:Y:S02]  /*32c0*/  SEL R109, R109, RZ, P6 ;  /* 0x000000ff6d6d7207 */ /* 0x000fe40003000000 */
[----:B------:R-:W-:Y:S02]  /*32d0*/  @P3 IADD3 R230, P6, R230, R154, RZ ;  /* 0x0000009ae6e63210 */ /* 0x000fe40007fde0ff */
[----:B------:R-:W-:Y:S01]  /*32e0*/  SEL R84, R109, R76, P5 ;  /* 0x0000004c6d547207 */ /* 0x000fe20002800000 */
[----:B------:R-:W-:Y:S01]  /*32f0*/  FMUL.FTZ R109, R104, UR16 ;  /* 0x00000010686d7c20 */ /* 0x000fe20008410000 */
[----:B------:R-:W-:Y:S02]  /*3300*/  @P3 IADD3.X R231, R229, R155, RZ, P6, !PT ;  /* 0x0000009be5e73210 */ /* 0x000fe400037fe4ff */
        /* <DEDUP_REMOVED lines=11> */
.L_x_3255:
[----:B------:R-:W-:Y:S01]  /*33c0*/  LOP3.LUT P6, RZ, R228, 0xff000000, RZ, 0xc0, !PT ;  /* 0xff000000e4ff7812 */ /* 0x000fe200078cc0ff */
[----:B0-----:R-:W-:Y:S01]  /*33d0*/  FMUL.FTZ R80, R103, UR16 ;  /* 0x0000001067507c20 */ /* 0x001fe20008410000 */
        /* <DEDUP_REMOVED lines=10> */
[----:B------:R-:W-:Y:S01]  /*3480*/  IADD3 R102, P6, R227, UR18, RZ ;  /* 0x00000012e3667c10 */ /* 0x000fe2000ffde0ff */
[----:B------:R-:W-:Y:S01]  /*3490*/  FMUL.FTZ R115, R221, R134 ;  /* 0x00000086dd737220 */ /* 0x000fe20000410000 */
[----:B------:R-:W-:Y:S01]  /*34a0*/  FADD.FTZ R132, R132, -R83 ;  /* 0x8000005384847221 */ /* 0x000fe20000010000 */
[----:B------:R-:W-:Y:S01]  /*34b0*/  @P2 FADD.FTZ R114, R65, R114 ;  /* 0x0000007241722221 */ /* 0x000fe20000010000 */
[----:B------:R-:W-:Y:S01]  /*34c0*/  IADD3.X R103, R226, UR19, RZ, P6, !PT ;  /* 0x00000013e2677c10 */ /* 0x000fe2000b7fe4ff */
[----:B------:R-:W-:Y:S01]  /*34d0*/  @P2 FADD.FTZ R115, R66, R115 ;  /* 0x0000007342732221 */ /* 0x000fe20000010000 */
[----:B------:R-:W-:Y:S01]  /*34e0*/  LOP3.LUT P6, RZ, R228, 0xff, RZ, 0xc0, !PT ;  /* 0x000000ffe4ff7812 */ /* 0x000fe200078cc0ff */
[----:B------:R-:W-:Y:S01]  /*34f0*/  FMUL.FTZ R90, R114, UR16 ;  /* 0x00000010725a7c20 */ /* 0x000fe20008410000 */
[----:B------:R-:W-:-:S02]  /*3500*/  FMUL.FTZ R113, R221, R132 ;  /* 0x00000084dd717220 */ /* 0x000fc40000410000 */
[----:B------:R-:W-:Y:S02]  /*3510*/  SEL R84, R105, RZ, P6 ;  /* 0x000000ff69547207 */ /* 0x000fe40003000000 */
[----:B------:R-:W-:Y:S01]  /*3520*/  LOP3.LUT P6, RZ, R175, 0xff000000, RZ, 0xc0, !PT ;  /* 0xff000000afff7812 */ /* 0x000fe200078cc0ff */
[----:B------:R-:W-:Y:S02]  /*3530*/  @P2 FADD.FTZ R113, R64, R113 ;  /* 0x0000007140712221 */ /* 0x000fe40000010000 */
[----:B------:R0:W-:Y:S01]  /*3540*/  STG.E.128 desc[UR4][R102.64], R84 ;  /* 0x0000005466007986 */ /* 0x0001e2000c101d04 */
[----:B------:R-:W-:Y:S01]  /*3550*/  SEL R110, R109, RZ, P6 ;  /* 0x000000ff6d6e7207 */ /* 0x000fe20003000000 */
[----:B------:R-:W-:Y:S01]  /*3560*/  FMUL.FTZ R88, R113, UR16 ;  /* 0x0000001071587c20 */ /* 0x000fe20008410000 */
[----:B------:R-:W-:-:S04]  /*3570*/  LOP3.LUT P6, RZ, R175, 0xff0000, RZ, 0xc0, !PT ;  /* 0x00ff0000afff7812 */ /* 0x000fc800078cc0ff */
[----:B------:R-:W-:Y:S01]  /*3580*/  SEL R89, R80, RZ, P6 ;  /* 0x000000ff50597207 */ /* 0x000fe20003000000 */
[----:B------:R-:W-:Y:S01]  /*3590*/  FFMA.FTZ R80, R91, R98, R97 ;  /* 0x000000625b507223 */ /* 0x000fe20000010061 */
[----:B------:R-:W-:Y:S01]  /*35a0*/  LOP3.LUT P6, RZ, R175, 0xff00, RZ, 0xc0, !PT ;  /* 0x0000ff00afff7812 */ /* 0x000fe200078cc0ff */
[----:B------:R-:W-:Y:S02]  /*35b0*/  FMUL.FTZ R91, R115, UR16 ;  /* 0x00000010735b7c20 */ /* 0x000fe40008410000 */
[----:B------:R-:W-:Y:S01]  /*35c0*/  FADD.FTZ R80, R135, -R80 ;  /* 0x8000005087507221 */ /* 0x000fe20000010000 */
[----:B------:R-:W-:Y:S02]  /*35d0*/  SEL R112, R108, RZ, P6 ;  /* 0x000000ff6c707207 */ /* 0x000fe40003000000 */
[----:B------:R-:W-:Y:S01]  /*35e0*/  LOP3.LUT P6, RZ, R175, 0xff, RZ, 0xc0, !PT ;  /* 0x000000ffafff7812 */ /* 0x000fe200078cc0ff */
[----:B------:R-:W-:-:S03]  /*35f0*/  FMUL.FTZ R116, R221, R80 ;  /* 0x00000050dd747220 */ /* 0x000fc60000410000 */
[----:B------:R-:W-:Y:S01]  /*3600*/  SEL R111, R105, RZ, P6 ;  /* 0x000000ff696f7207 */ /* 0x000fe20003000000 */
[----:B------:R-:W-:Y:S01]  /*3610*/  @P2 FADD.FTZ R116, R67, R116 ;  /* 0x0000007443742221 */ /* 0x000fe20000010000 */
[----:B------:R-:W-:-:S03]  /*3620*/  @P3 IADD3 R104, P6, R227, R154, RZ ;  /* 0x0000009ae3683210 */ /* 0x000fc60007fde0ff */
[----:B------:R-:W-:Y:S01]  /*3630*/  FMUL.FTZ R108, R116, UR16 ;  /* 0x00000010746c7c20 */ /* 0x000fe20008410000 */
[----:B------:R-:W-:Y:S02]  /*3640*/  @P3 IADD3.X R105, R226, R155, RZ, P6, !PT ;  /* 0x0000009be2693210 */ /* 0x000fe400037fe4ff */
[----:B------:R-:W-:-:S04]  /*3650*/  LOP3.LUT P6, RZ, R225, 0xff00, RZ, 0xc0, !PT ;  /* 0x0000ff00e1ff7812 */ /* 0x000fc800078cc0ff */
        /* <DEDUP_REMOVED lines=12> */
[-C--:B0-----:R-:W-:Y:S02]  /*3720*/  SEL R87, R118, R79.reuse, P5 ;  /* 0x0000004f76577207 */ /* 0x081fe40002800000 */
[----:B------:R-:W-:Y:S02]  /*3730*/  SEL R117, R91, RZ, P6 ;  /* 0x000000ff5b757207 */ /* 0x000fe40003000000 */
[----:B------:R-:W-:Y:S02]  /*3740*/  LOP3.LUT P6, RZ, R174, 0xff00, RZ, 0xc0, !PT ;  /* 0x0000ff00aeff7812 */ /* 0x000fe400078cc0ff */
[----:B------:R-:W-:-:S02]  /*3750*/  SEL R91, R110, R79, P5 ;  /* 0x0000004f6e5b7207 */ /* 0x000fc40002800000 */
[----:B------:R-:W-:Y:S02]  /*3760*/  SEL R120, R90, RZ, P6 ;  /* 0x000000ff5a787207 */ /* 0x000fe40003000000 */
[----:B------:R-:W-:Y:S02]  /*3770*/  LOP3.LUT P6, RZ, R174, 0xff, RZ, 0xc0, !PT ;  /* 0x000000ffaeff7812 */ /* 0x000fe400078cc0ff */
[----:B------:R-:W-:Y:S02]  /*3780*/  SEL R90, R89, R78, P5 ;  /* 0x0000004e595a7207 */ /* 0x000fe40002800000 */
[----:B------:R-:W-:Y:S02]  /*3790*/  SEL R119, R88, RZ, P6 ;  /* 0x000000ff58777207 */ /* 0x000fe40003000000 */
[----:B------:R-:W-:Y:S02]  /*37a0*/  SEL R89, R112, R77, P5 ;  /* 0x0000004d70597207 */ /* 0x000fe40002800000 */
[----:B------:R-:W-:-:S02]  /*37b0*/  SEL R88, R111, R76, P5 ;  /* 0x0000004c6f587207 */ /* 0x000fc40002800000 */
[----:B------:R-:W-:Y:S02]  /*37c0*/  @P3 IADD3 R108, P6, R224, R154, RZ ;  /* 0x0000009ae06c3210 */ /* 0x000fe40007fde0ff */
[----:B------:R-:W-:Y:S01]  /*37d0*/  SEL R86, R117, R78, P5 ;  /* 0x0000004e75567207 */ /* 0x000fe20002800000 */
[----:B------:R0:W-:Y:S01]  /*37e0*/  @P3 STG.E.128 desc[UR4][R104.64], R88 ;  /* 0x0000005868003986 */ /* 0x0001e2000c101d04 */
[----:B------:R-:W-:Y:S02]  /*37f0*/  @P3 IADD3.X R109, R223, R155, RZ, P6, !PT ;  /* 0x0000009bdf6d3210 */ /* 0x000fe400037fe4ff */
        /* <DEDUP_REMOVED lines=10> */
.L_x_3256:
        /* <DEDUP_REMOVED lines=8> */
[----:B------:R-:W-:Y:S01]  /*3920*/  STG.E.128 desc[UR4][R106.64], R80 ;  /* 0x000000506a007986 */ /* 0x000fe2000c101d04 */
[C---:B------:R-:W-:Y:S01]  /*3930*/  FMUL.FTZ R89, R221.reuse, R136 ;  /* 0x00000088dd597220 */ /* 0x040fe20000410000 */
[C---:B------:R-:W-:Y:S01]  /*3940*/  FMUL.FTZ R88, R221.reuse, R88 ;  /* 0x00000058dd587220 */ /* 0x040fe20000410000 */
[----:B------:R-:W-:Y:S01]  /*3950*/  FMUL.FTZ R90, R221, R90 ;  /* 0x0000005add5a7220 */ /* 0x000fe20000410000 */
[----:B------:R0:W-:Y:S01]  /*3960*/  @P3 STG.E.128 desc[UR4][R108.64], R84 ;  /* 0x000000546c003986 */ /* 0x0001e2000c101d04 */
[----:B------:R-:W-:Y:S01]  /*3970*/  @P2 FADD.FTZ R89, R44, R89 ;  /* 0x000000592c592221 */ /* 0x000fe20000010000 */
[----:B------:R-:W-:Y:S01]  /*3980*/  @P2 FADD.FTZ R88, R45, R88 ;  /* 0x000000582d582221 */ /* 0x000fe20000010000 */
[----:B------:R-:W-:Y:S01]  /*3990*/  @P2 FADD.FTZ R90, R47, R90 ;  /* 0x0000005a2f5a2221 */ /* 0x000fe20000010000 */
[----:B0-----:R-:W-:-:S04]  /*39a0*/  FMUL.FTZ R87, R221, R138 ;  /* 0x0000008add577220 */ /* 0x001fc80000410000 */
        /* <DEDUP_REMOVED lines=9> */
.L_x_3257:
[----:B------:R-:W-:Y:S01]  /*3a40*/  FMUL.FTZ R88, R88, UR16 ;  /* 0x0000001058587c20 */ /* 0x000fe20008410000 */
[----:B------:R-:W-:Y:S01]  /*3a50*/  LOP3.LUT P6, RZ, R222, 0xff00, RZ, 0xc0, !PT ;  /* 0x0000ff00deff7812 */ /* 0x000fe200078cc0ff */
[----:B0-----:R-:W-:Y:S01]  /*3a60*/  FMUL.FTZ R81, R90, UR16 ;  /* 0x000000105a517c20 */ /* 0x001fe20008410000 */
[----:B------:R-:W-:Y:S01]  /*3a70*/  FMUL.FTZ R80, R87, UR16 ;  /* 0x0000001057507c20 */ /* 0x000fe20008410000 */
[----:B------:R-:W-:Y:S01]  /*3a80*/  FMUL.FTZ R89, R89, UR16 ;  /* 0x0000001059597c20 */ /* 0x000fe20008410000 */
[----:B------:R-:W-:Y:S01]  /*3a90*/  SEL R85, R88, RZ, P6 ;  /* 0x000000ff58557207 */ /* 0x000fe20003000000 */
[-CC-:B------:R-:W-:Y:S01]  /*3aa0*/  FFMA.FTZ R83, R92, R98.reuse, R97.reuse ;  /* 0x000000625c537223 */ /* 0x180fe20000010061 */
[----:B------:R-:W-:Y:S01]  /*3ab0*/  LOP3.LUT P6, RZ, R222, 0xff000000, RZ, 0xc0, !PT ;  /* 0xff000000deff7812 */ /* 0x000fe200078cc0ff */
[-CC-:B------:R-:W-:Y:S01]  /*3ac0*/  FFMA.FTZ R92, R93, R98.reuse, R97.reuse ;  /* 0x000000625d5c7223 */ /* 0x180fe20000010061 */
[----:B------:R-:W-:Y:S01]  /*3ad0*/  FFMA.FTZ R93, R94, R98, R97 ;  /* 0x000000625e5d7223 */ /* 0x000fe20000010061 */
[----:B------:R-:W-:Y:S01]  /*3ae0*/  FADD.FTZ R140, R140, -R83 ;  /* 0x800000538c8c7221 */ /* 0x000fe20000010000 */
[----:B------:R-:W-:Y:S01]  /*3af0*/  SEL R87, R81, RZ, P6 ;  /* 0x000000ff51577207 */ /* 0x000fe20003000000 */
[----:B------:R-:W-:Y:S01]  /*3b00*/  FADD.FTZ R92, R141, -R92 ;  /* 0x8000005c8d5c7221 */ /* 0x000fe20000010000 */
[----:B------:R-:W-:Y:S01]  /*3b10*/  LOP3.LUT P6, RZ, R222, 0xff0000, RZ, 0xc0, !PT ;  /* 0x00ff0000deff7812 */ /* 0x000fe200078cc0ff */
[C---:B------:R-:W-:Y:S01]  /*3b20*/  FMUL.FTZ R83, R221.reuse, R140 ;  /* 0x0000008cdd537220 */ /* 0x040fe20000410000 */
[----:B------:R-:W-:Y:S01]  /*3b30*/  FADD.FTZ R142, R142, -R93 ;  /* 0x8000005d8e8e7221 */ /* 0x000fe20000010000 */
[----:B------:R-:W-:Y:S01]  /*3b40*/  FMUL.FTZ R92, R221, R92 ;  /* 0x0000005cdd5c7220 */ /* 0x000fe20000410000 */
[----:B------:R-:W-:Y:S01]  /*3b50*/  SEL R86, R80, RZ, P6 ;  /* 0x000000ff50567207 */ /* 0x000fe20003000000 */
[----:B------:R-:W-:Y:S01]  /*3b60*/  @P2 FADD.FTZ R83, R68, R83 ;  /* 0x0000005344532221 */ /* 0x000fe20000010000 */
[----:B------:R-:W-:Y:S01]  /*3b70*/  IADD3 R90, P6, R220, UR18, RZ ;  /* 0x00000012dc5a7c10 */ /* 0x000fe2000ffde0ff */
[----:B------:R-:W-:Y:S01]  /*3b80*/  FFMA.FTZ R98, R95, R98, R97 ;  /* 0x000000625f627223 */ /* 0x000fe20000010061 */
[----:B------:R-:W-:Y:S01]  /*3b90*/  @P2 FADD.FTZ R92, R69, R92 ;  /* 0x0000005c455c2221 */ /* 0x000fe20000010000 */
[----:B------:R-:W-:Y:S01]  /*3ba0*/  FMUL.FTZ R93, R221, R142 ;  /* 0x0000008edd5d7220 */ /* 0x000fe20000410000 */
[----:B------:R-:W-:Y:S01]  /*3bb0*/  IADD3.X R91, R219, UR19, RZ, P6, !PT ;  /* 0x00000013db5b7c10 */ /* 0x000fe2000b7fe4ff */
[----:B------:R-:W-:Y:S01]  /*3bc0*/  FADD.FTZ R98, R143, -R98 ;  /* 0x800000628f627221 */ /* 0x000fe20000010000 */
[----:B------:R-:W-:Y:S01]  /*3bd0*/  LOP3.LUT P6, RZ, R222, 0xff, RZ, 0xc0, !PT ;  /* 0x000000ffdeff7812 */ /* 0x000fe200078cc0ff */
[----:B------:R-:W-:Y:S01]  /*3be0*/  @P2 FADD.FTZ R93, R70, R93 ;  /* 0x0000005d465d2221 */ /* 0x000fe20000010000 */
[----:B------:R-:W-:Y:S01]  /*3bf0*/  SEL R73, R92, R73, P1 ;  /* 0x000000495c497207 */ /* 0x000fe20000800000 */
[----:B------:R-:W-:Y:S01]  /*3c00*/  FMUL.FTZ R98, R221, R98 ;  /* 0x00000062dd627220 */ /* 0x000fe20000410000 */
[----:B------:R-:W-:Y:S01]  /*3c10*/  SEL R84, R89, RZ, P6 ;  /* 0x000000ff59547207 */ /* 0x000fe20003000000 */
[----:B------:R-:W-:Y:S01]  /*3c20*/  FMUL.FTZ R102, R93, UR16 ;  /* 0x000000105d667c20 */ /* 0x000fe20008410000 */
[----:B------:R-:W-:Y:S01]  /*3c30*/  LOP3.LUT P6, RZ, R173, 0xff000000, RZ, 0xc0, !PT ;  /* 0xff000000adff7812 */ /* 0x000fe200078cc0ff */
[----:B------:R-:W-:Y:S01]  /*3c40*/  @P2 FADD.FTZ R98, R71, R98 ;  /* 0x0000006247622221 */ /* 0x000fe20000010000 */
[----:B------:R-:W-:Y:S01]  /*3c50*/  SEL R74, R93, R74, P1 ;  /* 0x0000004a5d4a7207 */ /* 0x000fe20000800000 */
[----:B------:R0:W-:Y:S01]  /*3c60*/  STG.E.128 desc[UR4][R90.64], R84 ;  /* 0x000000545a007986 */ /* 0x0001e2000c101d04 */
[----:B------:R-:W-:Y:S01]  /*3c70*/  SEL R82, R81, RZ, P6 ;  /* 0x000000ff51527207 */ /* 0x000fe20003000000 */
[----:B------:R-:W-:Y:S01]  /*3c80*/  FMUL.FTZ R104, R98, UR16 ;  /* 0x0000001062687c20 */ /* 0x000fe20008410000 */
[----:B------:R-:W-:-:S02]  /*3c90*/  LOP3.LUT P6, RZ, R173, 0xff0000, RZ, 0xc0, !PT ;  /* 0x00ff0000adff7812 */ /* 0x000fc400078cc0ff */
[----:B------:R-:W-:Y:S02]  /*3ca0*/  LOP3.LUT P2, RZ, R218, 0xff00, RZ, 0xc0, !PT ;  /* 0x0000ff00daff7812 */ /* 0x000fe4000784c0ff */
[----:B------:R-:W-:Y:S02]  /*3cb0*/  SEL R81, R80, RZ, P6 ;  /* 0x000000ff50517207 */ /* 0x000fe40003000000 */
[----:B------:R-:W-:Y:S02]  /*3cc0*/  LOP3.LUT P6, RZ, R173, 0xff00, RZ, 0xc0, !PT ;  /* 0x0000ff00adff7812 */ /* 0x000fe400078cc0ff */
[----:B------:R-:W-:Y:S02]  /*3cd0*/  SEL R75, R98, R75, P1 ;  /* 0x0000004b624b7207 */ /* 0x000fe40000800000 */
[----:B------:R-:W-:Y:S01]  /*3ce0*/  SEL R80, R88, RZ, P6 ;  /* 0x000000ff58507207 */ /* 0x000fe20003000000 */
[----:B------:R-:W-:Y:S01]  /*3cf0*/  FMUL.FTZ R88, R83, UR16 ;  /* 0x0000001053587c20 */ /* 0x000fe20008410000 */
[----:B------:R-:W-:-:S02]  /*3d00*/  LOP3.LUT P6, RZ, R173, 0xff, RZ, 0xc0, !PT ;  /* 0x000000ffadff7812 */ /* 0x000fc400078cc0ff */
[----:B------:R-:W-:Y:S02]  /*3d10*/  SEL R72, R83, R72, P1 ;  /* 0x0000004853487207 */ /* 0x000fe40000800000 */
[----:B------:R-:W-:Y:S01]  /*3d20*/  SEL R101, R89, RZ, P6 ;  /* 0x000000ff59657207 */ /* 0x000fe20003000000 */
[----:B------:R-:W-:Y:S01]  /*3d30*/  FMUL.FTZ R89, R92, UR16 ;  /* 0x000000105c597c20 */ /* 0x000fe20008410000 */
[----:B------:R-:W-:Y:S01]  /*3d40*/  @P3 IADD3 R94, P6, R220, R154, RZ ;  /* 0x0000009adc5e3210 */ /* 0x000fe20007fde0ff */
[----:B------:R-:W1:Y:S01]  /*3d50*/  LDC.64 R92, c[0x0][0x210] ;  /* 0x00008400ff5c7b82 */ /* 0x000e620000000a00 */
[----:B------:R-:W-:Y:S02]  /*3d60*/  IADD3 R96, P1, R217, UR18, RZ ;  /* 0x00000012d9607c10 */ /* 0x000fe4000ff3e0ff */
[----:B------:R-:W-:Y:S02]  /*3d70*/  @P3 IADD3.X R95, R219, R155, RZ, P6, !PT ;  /* 0x0000009bdb5f3210 */ /* 0x000fe400037fe4ff */
[----:B------:R-:W-:-:S02]  /*3d80*/  LOP3.LUT P6, RZ, R172, 0xff, RZ, 0xc0, !PT ;  /* 0x000000ffacff7812 */ /* 0x000fc400078cc0ff */
[----:B------:R-:W-:Y:S02]  /*3d90*/  SEL R83, R82, R79, P5 ;  /* 0x0000004f52537207 */ /* 0x000fe40002800000 */
[----:B------:R-:W-:Y:S02]  /*3da0*/  SEL R103, R88, RZ, P6 ;  /* 0x000000ff58677207 */ /* 0x000fe40003000000 */
[----:B------:R-:W-:Y:S02]  /*3db0*/  LOP3.LUT P6, RZ, R172, 0xff00, RZ, 0xc0, !PT ;  /* 0x0000ff00acff7812 */ /* 0x000fe400078cc0ff */
[----:B------:R-:W-:Y:S02]  /*3dc0*/  IADD3.X R97, R216, UR19, RZ, P1, !PT ;  /* 0x00000013d8617c10 */ /* 0x000fe40008ffe4ff */
[----:B------:R-:W-:Y:S02]  /*3dd0*/  SEL R100, R89, RZ, P6 ;  /* 0x000000ff59647207 */ /* 0x000fe40003000000 */
[----:B------:R-:W-:-:S02]  /*3de0*/  LOP3.LUT P6, RZ, R172, 0xff0000, RZ, 0xc0, !PT ;  /* 0x00ff0000acff7812 */ /* 0x000fc400078cc0ff */
[----:B------:R-:W-:Y:S02]  /*3df0*/  SEL R89, R89, RZ, P2 ;  /* 0x000000ff59597207 */ /* 0x000fe40001000000 */
[----:B------:R-:W-:Y:S02]  /*3e00*/  SEL R105, R102, RZ, P6 ;  /* 0x000000ff66697207 */ /* 0x000fe40003000000 */
[----:B------:R-:W-:Y:S01]  /*3e10*/  LOP3.LUT P6, RZ, R218, 0xff, RZ, 0xc0, !PT ;  /* 0x000000ffdaff7812 */ /* 0x000fe200078cc0ff */
[----:B-1----:R-:W-:Y:S01]  /*3e20*/  IMAD R215, R92, 0x4, R215 ;  /* 0x000000045cd77824 */ /* 0x002fe200078e02d7 */
[----:B------:R-:W-:Y:S02]  /*3e30*/  @P0 IADD3 R98, P2, R217, UR14, RZ ;  /* 0x0000000ed9620c10 */ /* 0x000fe4000ff5e0ff */
[----:B------:R-:W-:Y:S02]  /*3e40*/  SEL R88, R88, RZ, P6 ;  /* 0x000000ff58587207 */ /* 0x000fe40003000000 */
[----:B------:R-:W-:-:S02]  /*3e50*/  LOP3.LUT P6, RZ, R172, 0xff000000, RZ, 0xc0, !PT ;  /* 0xff000000acff7812 */ /* 0x000fc400078cc0ff */
[----:B------:R-:W-:Y:S02]  /*3e60*/  @P0 IADD3.X R99, R216, UR15, RZ, P2, !PT ;  /* 0x0000000fd8630c10 */ /* 0x000fe400097fe4ff */
[----:B------:R-:W-:Y:S02]  /*3e70*/  SEL R106, R104, RZ, P6 ;  /* 0x000000ff686a7207 */ /* 0x000fe40003000000 */
[C---:B------:R-:W-:Y:S02]  /*3e80*/  LOP3.LUT P6, RZ, R218.reuse, 0xff0000, RZ, 0xc0, !PT ;  /* 0x00ff0000daff7812 */ /* 0x040fe400078cc0ff */
[----:B------:R-:W-:Y:S02]  /*3e90*/  LOP3.LUT P2, RZ, R218, 0xff000000, RZ, 0xc0, !PT ;  /* 0xff000000daff7812 */ /* 0x000fe4000784c0ff */
[----:B------:R-:W-:Y:S02]  /*3ea0*/  SEL R82, R81, R78, P5 ;  /* 0x0000004e51527207 */ /* 0x000fe40002800000 */
[----:B------:R-:W-:-:S02]  /*3eb0*/  @P3 IADD3 R154, P1, R217, R154, RZ ;  /* 0x0000009ad99a3210 */ /* 0x000fc40007f3e0ff */
[----:B------:R-:W-:Y:S02]  /*3ec0*/  SEL R81, R80, R77, P5 ;  /* 0x0000004d50517207 */ /* 0x000fe40002800000 */
[-C--:B------:R-:W-:Y:S02]  /*3ed0*/  SEL R80, R101, R76.reuse, P5 ;  /* 0x0000004c65507207 */ /* 0x080fe40002800000 */
[----:B0-----:R-:W-:Y:S02]  /*3ee0*/  SEL R90, R102, RZ, P6 ;  /* 0x000000ff665a7207 */ /* 0x001fe40003000000 */
[----:B------:R-:W-:Y:S01]  /*3ef0*/  SEL R91, R104, RZ, P2 ;  /* 0x000000ff685b7207 */ /* 0x000fe20001000000 */
[----:B------:R0:W-:Y:S01]  /*3f00*/  @P3 STG.E.128 desc[UR4][R94.64], R80 ;  /* 0x000000505e003986 */ /* 0x0001e2000c101d04 */
[----:B------:R-:W-:Y:S02]  /*3f10*/  @P3 IADD3.X R155, R216, R155, RZ, P1, !PT ;  /* 0x0000009bd89b3210 */ /* 0x000fe40000ffe4ff */
[----:B------:R-:W-:Y:S01]  /*3f20*/  SEL R76, R103, R76, P5 ;  /* 0x0000004c674c7207 */ /* 0x000fe20002800000 */
[----:B------:R0:W-:Y:S01]  /*3f30*/  @P0 STG.E.128 desc[UR4][R98.64], R72 ;  /* 0x0000004862000986 */ /* 0x0001e2000c101d04 */
[----:B------:R-:W-:-:S02]  /*3f40*/  SEL R77, R100, R77, P5 ;  /* 0x0000004d644d7207 */ /* 0x000fc40002800000 */
[----:B------:R-:W-:Y:S01]  /*3f50*/  SEL R78, R105, R78, P5 ;  /* 0x0000004e694e7207 */ /* 0x000fe20002800000 */
[----:B------:R0:W-:Y:S01]  /*3f60*/  STG.E.128 desc[UR4][R96.64], R88 ;  /* 0x0000005860007986 */ /* 0x0001e2000c101d04 */
[----:B------:R-:W-:Y:S02]  /*3f70*/  SEL R79, R106, R79, P5 ;  /* 0x0000004f6a4f7207 */ /* 0x000fe40002800000 */
[----:B------:R-:W-:-:S03]  /*3f80*/  ISETP.GE.AND P0, PT, R215, R93, PT ;  /* 0x0000005dd700720c */ /* 0x000fc60003f06270 */
[----:B------:R0:W-:Y:S10]  /*3f90*/  @P3 STG.E.128 desc[UR4][R154.64], R76 ;  /* 0x0000004c9a003986 */ /* 0x0001f4000c101d04 */
[----:B------:R-:W-:Y:S05]  /*3fa0*/  @!P0 BRA `(.L_x_3258) ;  /* 0xffffffc800688947 */ /* 0x000fea000383ffff */
[----:B------:R-:W-:Y:S05]  /*3fb0*/  BSYNC B1 ;  /* 0x0000000000017941 */ /* 0x000fea0003800000 */
.L_x_3249:
        /* <DEDUP_REMOVED lines=11> */
[----:B0-----:R-:W-:-:S02]  /*4070*/  MOV R154, R150 ;  /* 0x00000096009a7202 */ /* 0x001fc40000000f00 */
[----:B------:R-:W-:Y:S02]  /*4080*/  MOV R155, R151 ;  /* 0x00000097009b7202 */ /* 0x000fe40000000f00 */
[----:B------:R-:W-:Y:S02]  /*4090*/  MOV R16, R14 ;  /* 0x0000000e00107202 */ /* 0x000fe40000000f00 */
[----:B------:R-:W-:Y:S01]  /*40a0*/  MOV R17, R15 ;  /* 0x0000000f00117202 */ /* 0x000fe20000000f00 */
[----:B------:R-:W-:Y:S01]  /*40b0*/  IMAD.MOV.U32 R15, RZ, RZ, R9 ;  /* 0x000000ffff0f7224 */ /* 0x000fe200078e0009 */
[----:B------:R-:W-:Y:S02]  /*40c0*/  MOV R18, R12 ;  /* 0x0000000c00127202 */ /* 0x000fe40000000f00 */
[----:B------:R-:W-:Y:S02]  /*40d0*/  MOV R150, R146 ;  /* 0x0000009200967202 */ /* 0x000fe40000000f00 */
        /* <DEDUP_REMOVED lines=36> */
.L_x_3248:
[----:B------:R-:W-:Y:S05]  /*4320*/  BSYNC B0 ;  /* 0x0000000000007941 */ /* 0x000fea0003800000 */
.L_x_3246:
[----:B------:R-:W0:Y:S01]  /*4330*/  S2R R32, SR_CgaCtaId ;  /* 0x0000000000207919 */ /* 0x000e220000008800 */
[----:B------:R-:W-:Y:S01]  /*4340*/  SHF.R.U32.HI R2, RZ, 0x5, R0 ;  /* 0x00000005ff027819 */ /* 0x000fe20000011600 */
[----:B------:R-:W-:Y:S05]  /*4350*/  WARPSYNC.ALL ;  /* 0x0000000000007948 */ /* 0x000fea0003800000 */
[----:B------:R-:W-:Y:S01]  /*4360*/  LOP3.LUT R33, R0, 0x1f, RZ, 0xc0, !PT ;  /* 0x0000001f00217812 */ /* 0x000fe200078ec0ff */
[----:B------:R-:W1:Y:S01]  /*4370*/  S2R R61, SR_CTAID.X ;  /* 0x00000000003d7919 */ /* 0x000e620000002500 */
[----:B------:R-:W-:Y:S01]  /*4380*/  MOV R3, 0x400 ;  /* 0x0000040000037802 */ /* 0x000fe20000000f00 */
[----:B------:R-:W-:Y:S01]  /*4390*/  ULDC UR6, c[0x0][0x218] ;  /* 0x0000860000067ab9 */ /* 0x000fe20000000800 */
[----:B------:R-:W-:-:S02]  /*43a0*/  PRMT R2, R2, 0x2104, R33 ;  /* 0x0000210402027816 */ /* 0x000fc40000000021 */
[----:B0-----:R-:W-:-:S04]  /*43b0*/  LEA R3, R32, R3, 0x18 ;  /* 0x0000000320037211 */ /* 0x001fc800078ec0ff */
[-C--:B------:R-:W-:Y:S02]  /*43c0*/  LEA R2, R2, R3.reuse, 0x4 ;  /* 0x0000000302027211 */ /* 0x080fe400078e20ff */
[----:B------:R-:W-:Y:S01]  /*43d0*/  LEA R32, R0, R3, 0x2 ;  /* 0x0000000300207211 */ /* 0x000fe200078e10ff */
[----:B-1----:R-:W-:Y:S02]  /*43e0*/  IMAD R61, R61, UR6, RZ ;  /* 0x000000063d3d7c24 */ /* 0x002fe4000f8e02ff */
[----:B------:R-:W-:Y:S01]  /*43f0*/  STS.128 [R2], R44 ;  /* 0x0000002c02007388 */ /* 0x000fe20000000c00 */
[----:B------:R-:W-:-:S03]  /*4400*/  ULDC.64 UR6, c[0x0][0x2d8] ;  /* 0x0000b60000067ab9 */ /* 0x000fc60000000a00 */
        /* <DEDUP_REMOVED lines=81> */
[----:B------:R-:W-:Y:S01]  /*4920*/  STS.128 [R2+0xe00], R28 ;  /* 0x000e001c02007388 */ /* 0x000fe20000000c00 */
[----:B------:R-:W-:Y:S02]  /*4930*/  IADD3.X R3, RZ, RZ, RZ, P0, !PT ;  /* 0x000000ffff037210 */ /* 0x000fe400007fe4ff */
[C---:B------:R-:W-:Y:S01]  /*4940*/  SHF.L.U32 R20, R24.reuse, 0x2, RZ ;  /* 0x0000000218147819 */ /* 0x040fe200000006ff */
[----:B------:R-:W-:Y:S01]  /*4950*/  BAR.SYNC.DEFER_BLOCKING 0x0 ;  /* 0x0000000000007b1d */ /* 0x000fe20000010000 */
[----:B------:R-:W-:-:S05]  /*4960*/  SHF.L.U64.HI R22, R24, 0x2, R3 ;  /* 0x0000000218167819 */ /* 0x000fca0000010203 */
        /* <DEDUP_REMOVED lines=16> */
[----:B------:R-:W-:Y:S01]  /*4a70*/  IADD3 R2, P0, R20, UR6, RZ ;  /* 0x0000000614027c10 */ /* 0x000fe2000ff1e0ff */
[----:B---3--:R-:W-:Y:S02]  /*4a80*/  FADD.FTZ R0, RZ, R0 ;  /* 0x00000000ff007221 */ /* 0x008fe40000010000 */
[----:B------:R-:W3:Y:S01]  /*4a90*/  LDS R29, [R32+0x2400] ;  /* 0x00240000201d7984 */ /* 0x000ee20000000800 */
[----:B------:R-:W-:Y:S01]  /*4aa0*/  IADD3.X R3, R22, UR7, RZ, P0, !PT ;  /* 0x0000000716037c10 */ /* 0x000fe200087fe4ff */
[----:B------:R-:W-:Y:S01]  /*4ab0*/  ULDC.64 UR6, c[0x0][0x2d0] ;  /* 0x0000b40000067ab9 */ /* 0x000fe20000000a00 */
[----:B----4-:R-:W-:Y:S01]  /*4ac0*/  FADD.FTZ R27, R0, R27 ;  /* 0x0000001b001b7221 */ /* 0x010fe20000010000 */
        /* <DEDUP_REMOVED lines=8> */
[----:B------:R-:W-:Y:S01]  /*4b50*/  IADD3.X R5, R22, UR7, RZ, P0, !PT ;  /* 0x0000000716057c10 */ /* 0x000fe200087fe4ff */
[----:B------:R-:W-:Y:S02]  /*4b60*/  FADD.FTZ R8, RZ, R8 ;  /* 0x00000008ff087221 */ /* 0x000fe40000010000 */
[----:B------:R-:W5:Y:S01]  /*4b70*/  LDS R21, [R32+0x1a00] ;  /* 0x001a000020157984 */ /* 0x000f620000000800 */
[----:B------:R-:W-:-:S03]  /*4b80*/  FADD.FTZ R18, R27, R18 ;  /* 0x000000121b127221 */ /* 0x000fc60000010000 */
[----:B------:R-:W5:Y:S04]  /*4b90*/  LDS R14, [R32+0xe00] ;  /* 0x000e0000200e7984 */ /* 0x000f680000000800 */
        /* <DEDUP_REMOVED lines=51> */
.L_x_3250:
[----:B------:R-:W-:Y:S01]  /*4ed0*/  HFMA2.MMA R245, -RZ, RZ, 0, 5.9604644775390625e-08 ;  /* 0x00000001fff57435 */ /* 0x000fe200000001ff */
[----:B------:R-:W-:Y:S01]  /*4ee0*/  BSSY B2, `(.L_x_3259) ;  /* 0x0000006000027945 */ /* 0x000fe20003800000 */
[----:B------:R-:W-:Y:S01]  /*4ef0*/  IMAD.MOV.U32 R246, RZ, RZ, 0x1f ;  /* 0x0000001ffff67424 */ /* 0x000fe200078e00ff */
[----:B------:R-:W-:-:S08]  /*4f00*/  MOV R243, 0xffffffff ;  /* 0xffffffff00f37802 */ /* 0x000fd00000000f00 */
[----:B-----5:R-:W-:Y:S05]  /*4f10*/  WARPSYNC.COLLECTIVE R243, `(.L_x_3260) ;  /* 0x00000000f3087348 */ /* 0x020fea0003c00000 */
[----:B------:R0:W1:Y:S02]  /*4f20*/  SHFL.BFLY P1, R243, R248, R245, R246 ;  /* 0x0c0000f5f8f37389 */ /* 0x00006400000200f6 */
[----:B01---5:R-:W-:Y:S01]  /*4f30*/  ENDCOLLECTIVE ;  /* 0x000000000000791b */ /* 0x023fe20003800000 */
.L_x_3260:
[----:B------:R-:W-:Y:S05]  /*4f40*/  BSYNC B2 ;  /* 0x0000000000027941 */ /* 0x000fea0003800000 */
.L_x_3259:
[----:B------:R-:W-:Y:S01]  /*4f50*/  MOV R97, R243 ;  /* 0x000000f300617202 */ /* 0x000fe20000000f00 */
[----:B------:R-:W-:Y:S01]  /*4f60*/  HFMA2.MMA R245, -RZ, RZ, 0, 5.9604644775390625e-08 ;  /* 0x00000001fff57435 */ /* 0x000fe200000001ff */
[----:B------:R-:W-:Y:S01]  /*4f70*/  IMAD.MOV.U32 R243, RZ, RZ, -0x1 ;  /* 0xfffffffffff37424 */ /* 0x000fe200078e00ff */
[----:B------:R-:W-:Y:S02]  /*4f80*/  MOV R246, 0x1f ;  /* 0x0000001f00f67802 */ /* 0x000fe40000000f00 */
[----:B------:R-:W-:Y:S01]  /*4f90*/  FADD.FTZ R98, R248, R97 ;  /* 0x00000061f8627221 */ /* 0x000fe20000010000 */
[----:B------:R-:W-:-:S07]  /*4fa0*/  MOV R248, R244 ;  /* 0x000000f400f87202 */ /* 0x000fce0000000f00 */
[----:B------:R-:W-:Y:S05]  /*4fb0*/  WARPSYNC.COLLECTIVE R243, `(.L_x_3261) ;  /* 0x00000000f3087348 */ /* 0x000fea0003c00000 */
[----:B------:R0:W1:Y:S02]  /*4fc0*/  SHFL.BFLY P1, R243, R248, R245, R246 ;  /* 0x0c0000f5f8f37389 */ /* 0x00006400000200f6 */
[----:B01----:R-:W-:Y:S01]  /*4fd0*/  ENDCOLLECTIVE ;  /* 0x000000000000791b */ /* 0x003fe20003800000 */
.L_x_3261:
[----:B------:R-:W-:Y:S01]  /*4fe0*/  HFMA2.MMA R245, -RZ, RZ, 0, 1.1920928955078125e-07 ;  /* 0x00000002fff57435 */ /* 0x000fe200000001ff */
[----:B------:R-:W-:Y:S02]  /*4ff0*/  MOV R248, R98 ;  /* 0x0000006200f87202 */ /* 0x000fe40000000f00 */
[----:B------:R-:W-:Y:S02]  /*5000*/  MOV R247, R243 ;  /* 0x000000f300f77202 */ /* 0x000fe40000000f00 */
[----:B------:R-:W-:-:S03]  /*5010*/  MOV R243, 0xffffffff ;  /* 0xffffffff00f37802 */ /* 0x000fc60000000f00 */
[----:B------:R-:W-:-:S07]  /*5020*/  FADD.FTZ R247, R244, R247 ;  /* 0x000000f7f4f77221 */ /* 0x000fce0000010000 */
[----:B------:R-:W-:Y:S05]  /*5030*/  WARPSYNC.COLLECTIVE R243, `(.L_x_3262) ;  /* 0x00000000f3087348 */ /* 0x000fea0003c00000 */
[----:B------:R0:W1:Y:S02]  /*5040*/  SHFL.BFLY P1, R243, R248, R245, R246 ;  /* 0x0c0000f5f8f37389 */ /* 0x00006400000200f6 */
[----:B01----:R-:W-:Y:S01]  /*5050*/  ENDCOLLECTIVE ;  /* 0x000000000000791b */ /* 0x003fe20003800000 */
.L_x_3262:
[----:B------:R-:W-:Y:S01]  /*5060*/  IMAD.MOV.U32 R248, RZ, RZ, R247 ;  /* 0x000000fffff87224 */ /* 0x000fe200078e00f7 */
[----:B------:R-:W-:Y:S02]  /*5070*/  MOV R97, R243 ;  /* 0x000000f300617202 */ /* 0x000fe40000000f00 */
[----:B------:R-:W-:-:S03]  /*5080*/  MOV R243, 0xffffffff ;  /* 0xffffffff00f37802 */ /* 0x000fc60000000f00 */
[----:B------:R-:W-:-:S07]  /*5090*/  FADD.FTZ R249, R98, R97 ;  /* 0x0000006162f97221 */ /* 0x000fce0000010000 */
[----:B------:R-:W-:Y:S05]  /*50a0*/  WARPSYNC.COLLECTIVE R243, `(.L_x_3263) ;  /* 0x00000000f3087348 */ /* 0x000fea0003c00000 */
[----:B------:R0:W1:Y:S02]  /*50b0*/  SHFL.BFLY P1, R243, R248, R245, R246 ;  /* 0x0c0000f5f8f37389 */ /* 0x00006400000200f6 */
[----:B01----:R-:W-:Y:S01]  /*50c0*/  ENDCOLLECTIVE ;  /* 0x000000000000791b */ /* 0x003fe20003800000 */
.L_x_3263:
[----:B------:R-:W-:Y:S01]  /*50d0*/  HFMA2.MMA R245, -RZ, RZ, 0, 2.384185791015625e-07 ;  /* 0x00000004fff57435 */ /* 0x000fe200000001ff */
[----:B------:R-:W-:Y:S02]  /*50e0*/  MOV R248, R249 ;  /* 0x000000f900f87202 */ /* 0x000fe40000000f00 */
[----:B------:R-:W-:Y:S02]  /*50f0*/  MOV R250, R243 ;  /* 0x000000f300fa7202 */ /* 0x000fe40000000f00 */
[----:B------:R-:W-:-:S03]  /*5100*/  MOV R243, 0xffffffff ;  /* 0xffffffff00f37802 */ /* 0x000fc60000000f00 */
[----:B------:R-:W-:-:S07]  /*5110*/  FADD.FTZ R250, R247, R250 ;  /* 0x000000faf7fa7221 */ /* 0x000fce0000010000 */
[----:B------:R-:W-:Y:S05]  /*5120*/  WARPSYNC.COLLECTIVE R243, `(.L_x_3264) ;  /* 0x00000000f3087348 */ /* 0x000fea0003c00000 */
[----:B------:R0:W1:Y:S02]  /*5130*/  SHFL.BFLY P1, R243, R248, R245, R246 ;  /* 0x0c0000f5f8f37389 */ /* 0x00006400000200f6 */
[----:B01----:R-:W-:Y:S01]  /*5140*/  ENDCOLLECTIVE ;  /* 0x000000000000791b */ /* 0x003fe20003800000 */
.L_x_3264:
[----:B------:R-:W-:Y:S01]  /*5150*/  MOV R248, R250 ;  /* 0x000000fa00f87202 */ /* 0x000fe20000000f00 */
[----:B------:R-:W-:Y:S01]  /*5160*/  IMAD.MOV.U32 R252, RZ, RZ, R243 ;  /* 0x000000fffffc7224 */ /* 0x000fe200078e00f3 */
[----:B------:R-:W-:-:S03]  /*5170*/  MOV R243, 0xffffffff ;  /* 0xffffffff00f37802 */ /* 0x000fc60000000f00 */
[----:B------:R-:W-:-:S07]  /*5180*/  FADD.FTZ R252, R249, R252 ;  /* 0x000000fcf9fc7221 */ /* 0x000fce0000010000 */
[----:B------:R-:W-:Y:S05]  /*5190*/  WARPSYNC.COLLECTIVE R243, `(.L_x_3265) ;  /* 0x00000000f3087348 */ /* 0x000fea0003c00000 */
[----:B------:R0:W1:Y:S02]  /*51a0*/  SHFL.BFLY P1, R243, R248, R245, R246 ;  /* 0x0c0000f5f8f37389 */ /* 0x00006400000200f6 */
[----:B01----:R-:W-:Y:S01]  /*51b0*/  ENDCOLLECTIVE ;  /* 0x000000000000791b */ /* 0x003fe20003800000 */
.L_x_3265:
[----:B------:R-:W-:Y:S01]  /*51c0*/  HFMA2.MMA R245, -RZ, RZ, 0, 4.76837158203125e-07 ;  /* 0x00000008fff57435 */ /* 0x000fe200000001ff */
[----:B------:R-:W-:Y:S02]  /*51d0*/  MOV R248, R252 ;  /* 0x000000fc00f87202 */ /* 0x000fe40000000f00 */
[----:B------:R-:W-:Y:S01]  /*51e0*/  MOV R97, R243 ;  /* 0x000000f300617202 */ /* 0x000fe20000000f00 */
[----:B------:R-:W-:-:S04]  /*51f0*/  IMAD.MOV.U32 R243, RZ, RZ, -0x1 ;  /* 0xfffffffffff37424 */ /* 0x000fc800078e00ff */
[----:B------:R-:W-:-:S07]  /*5200*/  FADD.FTZ R251, R250, R97 ;  /* 0x00000061fafb7221 */ /* 0x000fce0000010000 */
[----:B------:R-:W-:Y:S05]  /*5210*/  WARPSYNC.COLLECTIVE R243, `(.L_x_3266) ;  /* 0x00000000f3087348 */ /* 0x000fea0003c00000 */
[----:B------:R0:W1:Y:S02]  /*5220*/  SHFL.BFLY P1, R243, R248, R245, R246 ;  /* 0x0c0000f5f8f37389 */ /* 0x00006400000200f6 */
[----:B01----:R-:W-:Y:S01]  /*5230*/  ENDCOLLECTIVE ;  /* 0x000000000000791b */ /* 0x003fe20003800000 */
.L_x_3266:
[----:B------:R-:W-:Y:S02]  /*5240*/  MOV R248, R251 ;  /* 0x000000fb00f87202 */ /* 0x000fe40000000f00 */
[----:B------:R-:W-:Y:S02]  /*5250*/  MOV R97, R243 ;  /* 0x000000f300617202 */ /* 0x000fe40000000f00 */
[----:B------:R-:W-:-:S03]  /*5260*/  MOV R243, 0xffffffff ;  /* 0xffffffff00f37802 */ /* 0x000fc60000000f00 */
[----:B------:R-:W-:-:S07]  /*5270*/  FADD.FTZ R97, R252, R97 ;  /* 0x00000061fc617221 */ /* 0x000fce0000010000 */
[----:B------:R-:W-:Y:S05]  /*5280*/  WARPSYNC.COLLECTIVE R243, `(.L_x_3267) ;  /* 0x00000000f3087348 */ /* 0x000fea0003c00000 */
[----:B------:R0:W1:Y:S02]  /*5290*/  SHFL.BFLY P1, R243, R248, R245, R246 ;  /* 0x0c0000f5f8f37389 */ /* 0x00006400000200f6 */
[----:B01----:R-:W-:Y:S01]  /*52a0*/  ENDCOLLECTIVE ;  /* 0x000000000000791b */ /* 0x003fe20003800000 */
.L_x_3267:
[----:B------:R-:W-:Y:S01]  /*52b0*/  MOV R248, R97 ;  /* 0x0000006100f87202 */ /* 0x000fe20000000f00 */
[----:B------:R-:W-:Y:S01]  /*52c0*/  IMAD.MOV.U32 R245, RZ, RZ, 0x10 ;  /* 0x00000010fff57424 */ /* 0x000fe200078e00ff */
[----:B------:R-:W-:Y:S02]  /*52d0*/  MOV R244, R243 ;  /* 0x000000f300f47202 */ /* 0x000fe40000000f00 */
[----:B------:R-:W-:-:S03]  /*52e0*/  MOV R243, 0xffffffff ;  /* 0xffffffff00f37802 */ /* 0x000fc60000000f00 */
[----:B------:R-:W-:-:S07]  /*52f0*/  FADD.FTZ R98, R251, R244 ;  /* 0x000000f4fb627221 */ /* 0x000fce0000010000 */
[----:B------:R-:W-:Y:S05]  /*5300*/  WARPSYNC.COLLECTIVE R243, `(.L_x_3268) ;  /* 0x00000000f3087348 */ /* 0x000fea0003c00000 */
[----:B------:R0:W1:Y:S02]  /*5310*/  SHFL.BFLY P1, R243, R248, R245, R246 ;  /* 0x0c0000f5f8f37389 */ /* 0x00006400000200f6 */
[----:B01----:R-:W-:Y:S01]  /*5320*/  ENDCOLLECTIVE ;  /* 0x000000000000791b */ /* 0x003fe20003800000 */
.L_x_3268:
[----:B------:R-:W-:Y:S02]  /*5330*/  MOV R248, R98 ;  /* 0x0000006200f87202 */ /* 0x000fe40000000f00 */
[----:B------:R-:W-:Y:S02]  /*5340*/  MOV R244, R243 ;  /* 0x000000f300f47202 */ /* 0x000fe40000000f00 */
[----:B------:R-:W-:-:S07]  /*5350*/  MOV R243, 0xffffffff ;  /* 0xffffffff00f37802 */ /* 0x000fce0000000f00 */
[----:B------:R-:W-:Y:S05]  /*5360*/  WARPSYNC.COLLECTIVE R243, `(.L_x_3269) ;  /* 0x00000000f3087348 */ /* 0x000fea0003c00000 */
[----:B------:R0:W1:Y:S02]  /*5370*/  SHFL.BFLY P1, R243, R248, R245, R246 ;  /* 0x0c0000f5f8f37389 */ /* 0x00006400000200f6 */
[----:B01----:R-:W-:Y:S01]  /*5380*/  ENDCOLLECTIVE ;  /* 0x000000000000791b */ /* 0x003fe20003800000 */
.L_x_3269:
[----:B------:R-:W-:Y:S01]  /*5390*/  MOV R247, R243 ;  /* 0x000000f300f77202 */ /* 0x000fe20000000f00 */
[----:B------:R-:W-:Y:S06]  /*53a0*/  BRA `(.L_x_3270) ;  /* 0xffffffd000007947 */ /* 0x000fec000383ffff */
.L_x_3271:
        /* <DEDUP_REMOVED lines=13> */
.L_x_3825:


//--------------------- .text._ZN10layer_norm31ln_parallel_residual_bwd_kernelINS_13Kernel_traitsIfffffjLj1024ELj1ELj4ELj1ELj16ENS_18Kernel_traits_baseILj1024EfffffjLj128EEEEELb0ELb0ELb0EEEvNS_9BwdParamsE --------------------------
	.section	.text._ZN10layer_norm31ln_parallel_residual_bwd_kernelINS_13Kernel_traitsIfffffjLj1024ELj1ELj4ELj1ELj16ENS_18Kernel_traits_baseILj1024EfffffjLj128EEEEELb0ELb0ELb0EEEvNS_9BwdParamsE,"ax",@progbits
	.align	128
        .global         _ZN10layer_norm31ln_parallel_residual_bwd_kernelINS_13Kernel_traitsIfffffjLj1024ELj1ELj4ELj1ELj16ENS_18Kernel_traits_baseILj1024EfffffjLj128EEEEELb0ELb0ELb0EEEvNS_9BwdParamsE
        .type           _ZN10layer_norm31ln_parallel_residual_bwd_kernelINS_13Kernel_traitsIfffffjLj1024ELj1ELj4ELj1ELj16ENS_18Kernel_traits_baseILj1024EfffffjLj128EEEEELb0ELb0ELb0EEEvNS_9BwdParamsE,@function
        .size           _ZN10layer_norm31ln_parallel_residual_bwd_kernelINS_13Kernel_traitsIfffffjLj1024ELj1ELj4ELj1ELj16ENS_18Kernel_traits_baseILj1024EfffffjLj128EEEEELb0ELb0ELb0EEEvNS_9BwdParamsE,(.L_x_3826 - _ZN10layer_norm31ln_parallel_residual_bwd_kernelINS_13Kernel_traitsIfffffjLj1024ELj1ELj4ELj1ELj16ENS_18Kernel_traits_baseILj1024EfffffjLj128EEEEELb0ELb0ELb0EEEvNS_9BwdParamsE)
        .other          _ZN10layer_norm31ln_parallel_residual_bwd_kernelINS_13Kernel_traitsIfffffjLj1024ELj1ELj4ELj1ELj16ENS_18Kernel_traits_baseILj1024EfffffjLj128EEEEELb0ELb0ELb0EEEvNS_9BwdParamsE,@"STO_CUDA_ENTRY STV_DEFAULT"
_ZN10layer_norm31ln_parallel_residual_bwd_kernelINS_13Kernel_traitsIfffffjLj1024ELj1ELj4ELj1ELj16ENS_18Kernel_traits_baseILj1024EfffffjLj128EEEEELb0ELb0ELb0EEEvNS_9BwdParamsE:
.text._ZN10layer_norm31ln_parallel_residual_bwd_kernelINS_13Kernel_traitsIfffffjLj1024ELj1ELj4ELj1ELj16ENS_18Kernel_traits_baseILj1024EfffffjLj128EEEEELb0ELb0ELb0EEEvNS_9BwdParamsE:
        /* <DEDUP_REMOVED lines=8> */
[----:B------:R-:W-:Y:S01]  /*0080*/  ULDC.64 UR8, c[0x0][0x2c8] ;  /* 0x0000b20000087ab9 */ /* 0x000fe20000000a00 */
[----:B------:R-:W-:Y:S01]  /*0090*/  SHF.R.S32.HI R0, RZ, 0x1f, R2 ;  /* 0x0000001fff007819 */ /* 0x000fe20000011402 */
[----:B------:R0:W-:Y:S01]  /*00a0*/  STL [R1+0x1c], R2 ;  /* 0x00001c0201007387 */ /* 0x0001e20000100800 */
        /* <DEDUP_REMOVED lines=12> */
[----:B------:R-:W-:Y:S01]  /*0170*/  P2R R40, PR, RZ, 0x40 ;  /* 0x00000040ff287803 */ /* 0x000fe20000000000 */
[----:B------:R-:W-:Y:S01]  /*0180*/  STL [R1+0x100], R22 ;  /* 0x0001001601007387 */ /* 0x000fe20000100800 */
[----:B------:R-:W-:Y:S01]  /*0190*/  ULDC.64 UR4, c[0x0][0x208] ;  /* 0x0000820000047ab9 */ /* 0x000fe20000000a00 */
[C---:B------:R-:W-:Y:S02]  /*01a0*/  ISETP.GE.U32.AND P0, PT, R0.reuse, 0x60, PT ;  /* 0x000000600000780c */ /* 0x040fe40003f06070 */
[----:B------:R1:W-:Y:S01]  /*01b0*/  STL [R1+0x108], R6 ;  /* 0x0001080601007387 */ /* 0x0003e20000100800 */
[----:B0-----:R-:W0:Y:S01]  /*01c0*/  @P3 LDC.64 R2, c[0x0][0x260] ;  /* 0x00009800ff023b82 */ /* 0x001e220000000a00 */
[C---:B------:R-:W-:Y:S02]  /*01d0*/  ISETP.GE.U32.AND P1, PT, R0.reuse, 0x80, PT ;  /* 0x000000800000780c */ /* 0x040fe40003f26070 */
[----:B------:R2:W3:Y:S01]  /*01e0*/  LDL.64 R92, [R1+0xe0] ;  /* 0x0000e000015c7983 */ /* 0x0004e20000100a00 */
[----:B------:R-:W-:-:S02]  /*01f0*/  ISETP.GE.U32.AND P2, PT, R0, 0xa0, PT ;  /* 0x000000a00000780c */ /* 0x000fc40003f46070 */
[C---:B------:R-:W-:Y:S01]  /*0200*/  ISETP.GE.U32.AND P5, PT, R0.reuse, 0x100, PT ;  /* 0x000001000000780c */ /* 0x040fe20003fa6070 */
[----:B------:R2:W3:Y:S01]  /*0210*/  LDL.64 R94, [R1+0xe8] ;  /* 0x0000e800015e7983 */ /* 0x0004e20000100a00 */
[----:B------:R-:W4:Y:S01]  /*0220*/  @P3 LDC.64 R4, c[0x0][0x268] ;  /* 0x00009a00ff043b82 */ /* 0x000f220000000a00 */
[----:B------:R-:W-:Y:S02]  /*0230*/  ISETP.GE.U32.AND P4, PT, R0, 0xe0, PT ;  /* 0x000000e00000780c */ /* 0x000fe40003f86070 */
[----:B------:R2:W2:Y:S04]  /*0240*/  LDL.64 R96, [R1+0xf0] ;  /* 0x0000f00001607983 */ /* 0x0004a80000100a00 */
[----:B------:R0:W2:Y:S01]  /*0250*/  LDL.64 R98, [R1+0xf8] ;  /* 0x0000f80001627983 */ /* 0x0000a20000100a00 */
[----:B-1----:R-:W1:Y:S03]  /*0260*/  @P6 LDC.64 R6, c[0x0][0x260] ;  /* 0x00009800ff066b82 */ /* 0x002e660000000a00 */
[----:B------:R0:W2:Y:S04]  /*0270*/  LDL.64 R88, [R1+0xd0] ;  /* 0x0000d00001587983 */ /* 0x0000a80000100a00 */
[----:B------:R0:W2:Y:S01]  /*0280*/  LDL.64 R90, [R1+0xd8] ;  /* 0x0000d800015a7983 */ /* 0x0000a20000100a00 */
[----:B------:R-:W1:Y:S01]  /*0290*/  @P6 LDC.64 R8, c[0x0][0x268] ;  /* 0x00009a00ff086b82 */ /* 0x000e620000000a00 */
[----:B0-----:R-:W-:-:S02]  /*02a0*/  @P3 IMAD.WIDE.U32 R2, R39, 0x10, R2 ;  /* 0x0000001027023825 */ /* 0x001fc400078e0002 */
[----:B------:R0:W2:Y:S04]  /*02b0*/  LDL.64 R84, [R1+0xc0] ;  /* 0x0000c00001547983 */ /* 0x0000a80000100a00 */
[----:B------:R0:W2:Y:S01]  /*02c0*/  LDL.64 R86, [R1+0xc8] ;  /* 0x0000c80001567983 */ /* 0x0000a20000100a00 */
[C---:B----4-:R-:W-:Y:S01]  /*02d0*/  @P3 IMAD.WIDE.U32 R4, R39.reuse, 0x10, R4 ;  /* 0x0000001027043825 */ /* 0x050fe200078e0004 */
[----:B------:R-:W-:Y:S01]  /*02e0*/  @P3 LOP3.LUT R39, R39, 0x20, RZ, 0xfc, !PT ;  /* 0x0000002027273812 */ /* 0x000fe200078efcff */
[----:B------:R-:W4:Y:S01]  /*02f0*/  @P0 LDC.64 R14, c[0x0][0x260] ;  /* 0x00009800ff0e0b82 */ /* 0x000f220000000a00 */
[----:B------:R0:W4:Y:S01]  /*0300*/  LDL.64 R80, [R1+0xb0] ;  /* 0x0000b00001507983 */ /* 0x0001220000100a00 */
[----:B------:R-:W-:-:S03]  /*0310*/  ISETP.GE.U32.AND P3, PT, R0, 0xc0, PT ;  /* 0x000000c00000780c */ /* 0x000fc60003f66070 */
[----:B------:R0:W4:Y:S01]  /*0320*/  LDL.64 R82, [R1+0xb8] ;  /* 0x0000b80001527983 */ /* 0x0001220000100a00 */
[C---:B-1----:R-:W-:Y:S02]  /*0330*/  @P6 IMAD.WIDE.U32 R10, R39.reuse, 0x10, R6 ;  /* 0x00000010270a6825 */ /* 0x042fe400078e0006 */
[----:B------:R-:W1:Y:S01]  /*0340*/  @P0 LDC.64 R16, c[0x0][0x268] ;  /* 0x00009a00ff100b82 */ /* 0x000e620000000a00 */
[----:B------:R0:W4:Y:S04]  /*0350*/  LDL.64 R76, [R1+0xa0] ;  /* 0x0000a000014c7983 */ /* 0x0001280000100a00 */
[----:B------:R0:W4:Y:S01]  /*0360*/  LDL.64 R78, [R1+0xa8] ;  /* 0x0000a800014e7983 */ /* 0x0001220000100a00 */
[C---:B------:R-:W-:Y:S01]  /*0370*/  @P6 IMAD.WIDE.U32 R12, R39.reuse, 0x10, R8 ;  /* 0x00000010270c6825 */ /* 0x040fe200078e0008 */
[----:B------:R-:W-:Y:S01]  /*0380*/  @P6 IADD3 R39, R39, 0x20, RZ ;  /* 0x0000002027276810 */ /* 0x000fe20007ffe0ff */
[----:B------:R-:W0:Y:S01]  /*0390*/  @P1 LDC.64 R18, c[0x0][0x260] ;  /* 0x00009800ff121b82 */ /* 0x000e220000000a00 */
[----:B------:R-:W-:Y:S01]  /*03a0*/  ISETP.NE.AND P6, PT, R22, RZ, PT ;  /* 0x000000ff1600720c */ /* 0x000fe20003fc5270 */
[----:B------:R0:W4:Y:S04]  /*03b0*/  LDL.64 R72, [R1+0x90] ;  /* 0x0000900001487983 */ /* 0x0001280000100a00 */
[----:B------:R0:W4:Y:S02]  /*03c0*/  LDL.64 R74, [R1+0x98] ;  /* 0x00009800014a7983 */ /* 0x0001240000100a00 */
[----:B------:R-:W0:Y:S02]  /*03d0*/  @P1 LDC.64 R20, c[0x0][0x268] ;  /* 0x00009a00ff141b82 */ /* 0x000e240000000a00 */
[----:B------:R0:W4:Y:S04]  /*03e0*/  LDL.64 R68, [R1+0x80] ;  /* 0x0000800001447983 */ /* 0x0001280000100a00 */
        /* <DEDUP_REMOVED lines=12> */
[----:B------:R0:W4:Y:S01]  /*04b0*/  LDL.64 R46, [R1+0x28] ;  /* 0x00002800012e7983 */ /* 0x0001220000100a00 */
[----:B------:R-:W-:Y:S01]  /*04c0*/  P2R R0, PR, RZ, 0x20 ;  /* 0x00000020ff007803 */ /* 0x000fe20000000000 */
[----:B------:R-:W0:Y:S08]  /*04d0*/  @P2 LDC.64 R6, c[0x0][0x260] ;  /* 0x00009800ff062b82 */ /* 0x000e300000000a00 */
[----:B------:R-:W0:Y:S08]  /*04e0*/  @P2 LDC.64 R8, c[0x0][0x268] ;  /* 0x00009a00ff082b82 */ /* 0x000e300000000a00 */
[----:B------:R-:W0:Y:S08]  /*04f0*/  @P3 LDC.64 R26, c[0x0][0x260] ;  /* 0x00009800ff1a3b82 */ /* 0x000e300000000a00 */
[----:B------:R-:W0:Y:S08]  /*0500*/  @P3 LDC.64 R28, c[0x0][0x268] ;  /* 0x00009a00ff1c3b82 */ /* 0x000e300000000a00 */
[----:B------:R-:W0:Y:S08]  /*0510*/  @P4 LDC.64 R30, c[0x0][0x260] ;  /* 0x00009800ff1e4b82 */ /* 0x000e300000000a00 */
[----:B------:R-:W0:Y:S08]  /*0520*/  @P4 LDC.64 R32, c[0x0][0x268] ;  /* 0x00009a00ff204b82 */ /* 0x000e300000000a00 */
[----:B------:R-:W0:Y:S08]  /*0530*/  @P5 LDC.64 R34, c[0x0][0x260] ;  /* 0x00009800ff225b82 */ /* 0x000e300000000a00 */
[----:B------:R-:W0:Y:S01]  /*0540*/  @P5 LDC.64 R36, c[0x0][0x268] ;  /* 0x00009a00ff245b82 */ /* 0x000e220000000a00 */
[----:B---3--:R-:W3:Y:S04]  /*0550*/  @P6 LDG.E.128 R92, desc[UR4][R4.64] ;  /* 0x00000004045c6981 */ /* 0x008ee8000c1e1d00 */
[----:B--2---:R-:W2:Y:S04]  /*0560*/  @P6 LDG.E.128 R96, desc[UR4][R2.64] ;  /* 0x0000000402606981 */ /* 0x004ea8000c1e1d00 */
[----:B------:R2:W-:Y:S01]  /*0570*/  STL [R1+0x104], R0 ;  /* 0x0001040001007387 */ /* 0x0005e20000100800 */
[----:B----4-:R-:W-:-:S04]  /*0580*/  @P0 IMAD.WIDE.U32 R14, R39, 0x10, R14 ;  /* 0x00000010270e0825 */ /* 0x010fc800078e000e */
[C---:B-1----:R-:W-:Y:S01]  /*0590*/  @P0 IMAD.WIDE.U32 R16, R39.reuse, 0x10, R16 ;  /* 0x0000001027100825 */ /* 0x042fe200078e0010 */
[----:B------:R-:W-:-:S05]  /*05a0*/  @P0 IADD3 R39, R39, 0x20, RZ ;  /* 0x0000002027270810 */ /* 0x000fca0007ffe0ff */
[----:B0-----:R-:W-:-:S04]  /*05b0*/  @P1 IMAD.WIDE.U32 R18, R39, 0x10, R18 ;  /* 0x0000001027121825 */ /* 0x001fc800078e0012 */
[C---:B------:R-:W-:Y:S01]  /*05c0*/  @P1 IMAD.WIDE.U32 R20, R39.reuse, 0x10, R20 ;  /* 0x0000001027141825 */ /* 0x040fe200078e0014 */
[----:B------:R-:W-:Y:S01]  /*05d0*/  @P1 IADD3 R39, R39, 0x20, RZ ;  /* 0x0000002027271810 */ /* 0x000fe20007ffe0ff */
[----:B------:R-:W4:Y:S04]  /*05e0*/  @P0 LDG.E.128 R80, desc[UR4][R14.64] ;  /* 0x000000040e500981 */ /* 0x000f28000c1e1d00 */
[----:B------:R-:W-:-:S04]  /*05f0*/  @P2 IMAD.WIDE.U32 R22, R39, 0x10, R6 ;  /* 0x0000001027162825 */ /* 0x000fc800078e0006 */
[C---:B------:R-:W-:Y:S01]  /*0600*/  @P2 IMAD.WIDE.U32 R24, R39.reuse, 0x10, R8 ;  /* 0x0000001027182825 */ /* 0x040fe200078e0008 */
[----:B------:R-:W-:Y:S01]  /*0610*/  @P2 IADD3 R39, R39, 0x20, RZ ;  /* 0x0000002027272810 */ /* 0x000fe20007ffe0ff */
[----:B------:R-:W4:Y:S04]  /*0620*/  @P0 LDG.E.128 R76, desc[UR4][R16.64] ;  /* 0x00000004104c0981 */ /* 0x000f28000c1e1d00 */
[----:B------:R-:W-:-:S04]  /*0630*/  @P3 IMAD.WIDE.U32 R26, R39, 0x10, R26 ;  /* 0x00000010271a3825 */ /* 0x000fc800078e001a */
[C---:B------:R-:W-:Y:S01]  /*0640*/  @P3 IMAD.WIDE.U32 R28, R39.reuse, 0x10, R28 ;  /* 0x00000010271c3825 */ /* 0x040fe200078e001c */
[----:B------:R-:W4:Y:S01]  /*0650*/  @P1 LDG.E.128 R72, desc[UR4][R18.64] ;  /* 0x0000000412481981 */ /* 0x000f22000c1e1d00 */
[----:B------:R-:W-:-:S03]  /*0660*/  @P3 IADD3 R39, R39, 0x20, RZ ;  /* 0x0000002027273810 */ /* 0x000fc60007ffe0ff */
[----:B------:R-:W4:Y:S02]  /*0670*/  @P1 LDG.E.128 R68, desc[UR4][R20.64] ;  /* 0x0000000414441981 */ /* 0x000f24000c1e1d00 */
[C---:B------:R-:W-:Y:S02]  /*0680*/  @P4 IMAD.WIDE.U32 R30, R39.reuse, 0x10, R30 ;  /* 0x00000010271e4825 */ /* 0x040fe400078e001e */
[----:B------:R-:W4:Y:S02]  /*0690*/  @P2 LDG.E.128 R64, desc[UR4][R22.64] ;  /* 0x0000000416402981 */ /* 0x000f24000c1e1d00 */
[----:B------:R-:W-:Y:S02]  /*06a0*/  @P4 IMAD.WIDE.U32 R32, R39, 0x10, R32 ;  /* 0x0000001027204825 */ /* 0x000fe400078e0020 */
[----:B------:R-:W4:Y:S04]  /*06b0*/  @P2 LDG.E.128 R60, desc[UR4][R24.64] ;  /* 0x00000004183c2981 */ /* 0x000f28000c1e1d00 */
[----:B------:R-:W4:Y:S04]  /*06c0*/  @P3 LDG.E.128 R56, desc[UR4][R26.64] ;  /* 0x000000041a383981 */ /* 0x000f28000c1e1d00 */
[----:B------:R-:W4:Y:S04]  /*06d0*/  @P3 LDG.E.128 R52, desc[UR4][R28.64] ;  /* 0x000000041c343981 */ /* 0x000f28000c1e1d00 */
[----:B------:R-:W4:Y:S04]  /*06e0*/  @P4 LDG.E.128 R48, desc[UR4][R30.64] ;  /* 0x000000041e304981 */ /* 0x000f28000c1e1d00 */
[----:B------:R-:W4:Y:S04]  /*06f0*/  @P4 LDG.E.128 R44, desc[UR4][R32.64] ;  /* 0x00000004202c4981 */ /* 0x000f28000c1e1d00 */
[----:B---3--:R-:W-:Y:S04]  /*0700*/  @P6 STL.64 [R1+0xe0], R92 ;  /* 0x0000e05c01006387 */ /* 0x008fe80000100a00 */
[----:B------:R-:W-:Y:S04]  /*0710*/  @P6 STL.64 [R1+0xe8], R94 ;  /* 0x0000e85e01006387 */ /* 0x000fe80000100a00 */
[----:B--2---:R0:W-:Y:S04]  /*0720*/  @P6 STL.64 [R1+0xf0], R96 ;  /* 0x0000f06001006387 */ /* 0x0041e80000100a00 */
[----:B------:R1:W-:Y:S01]  /*0730*/  @P6 STL.64 [R1+0xf8], R98 ;  /* 0x0000f86201006387 */ /* 0x0003e20000100a00 */
[----:B------:R-:W-:-:S13]  /*0740*/  ISETP.NE.AND P6, PT, R40, RZ, PT ;  /* 0x000000ff2800720c */ /* 0x000fda0003fc5270 */
[----:B------:R-:W2:Y:S04]  /*0750*/  @P6 LDG.E.128 R88, desc[UR4][R10.64] ;  /* 0x000000040a586981 */ /* 0x000ea8000c1e1d00 */
[----:B------:R-:W3:Y:S01]  /*0760*/  @P6 LDG.E.128 R84, desc[UR4][R12.64] ;  /* 0x000000040c546981 */ /* 0x000ee2000c1e1d00 */
[----:B------:R-:W0:Y:S01]  /*0770*/  S2R R3, SR_CTAID.X ;  /* 0x0000000000037919 */ /* 0x000e220000002500 */
[----:B------:R-:W-:Y:S02]  /*0780*/  @P4 IADD3 R39, R39, 0x20, RZ ;  /* 0x0000002027274810 */ /* 0x000fe40007ffe0ff */
[----:B------:R-:W-:-:S03]  /*0790*/  SHF.R.U32.HI R0, RZ, 0x5, R38 ;  /* 0x00000005ff007819 */ /* 0x000fc60000011626 */
[----:B------:R-:W-:-:S04]  /*07a0*/  @P5 IMAD.WIDE.U32 R6, R39, 0x10, R34 ;  /* 0x0000001027065825 */ /* 0x000fc800078e0022 */
[----:B------:R-:W-:Y:S01]  /*07b0*/  @P5 IMAD.WIDE.U32 R8, R39, 0x10, R36 ;  /* 0x0000001027085825 */ /* 0x000fe200078e0024 */
[----:B------:R0:W5:Y:S04]  /*07c0*/  @P5 LDG.E.128 R172, desc[UR4][R6.64] ;  /* 0x0000000406ac5981 */ /* 0x000168000c1e1d00 */
[----:B------:R0:W5:Y:S01]  /*07d0*/  @P5 LDG.E.128 R168, desc[UR4][R8.64] ;  /* 0x0000000408a85981 */ /* 0x000162000c1e1d00 */
[----:B------:R-:W-:Y:S01]  /*07e0*/  BSSY B0, `(.L_x_3272) ;  /* 0x000043b000007945 */ /* 0x000fe20003800000 */
        /* <DEDUP_REMOVED lines=88> */
[----:B-1----:R-:W-:Y:S02]  /*0d70*/  CS2R R44, SRZ ;  /* 0x00000000002c7805 */ /* 0x002fe4000001ff00 */
[----:B--2---:R-:W-:Y:S01]  /*0d80*/  CS2R R46, SRZ ;  /* 0x00000000002e7805 */ /* 0x004fe2000001ff00 */
[----:B------:R-:W-:Y:S06]  /*0d90*/  @P5 BRA `(.L_x_3273) ;  /* 0x0000003c007c5947 */ /* 0x000fec0003800000 */
[----:B------:R-:W-:Y:S01]  /*0da0*/  HFMA2.MMA R165, -RZ, RZ, 0, 0 ;  /* 0x00000000ffa57435 */ /* 0x000fe200000001ff */
[----:B------:R-:W-:-:S10]  /*0db0*/  MOV R7, R0 ;  /* 0x0000000000077202 */ /* 0x000fd40000000f00 */
.L_x_3307:
[----:B------:R-:W2:Y:S01]  /*0dc0*/  LDL R0, [R1+0x100] ;  /* 0x0001000001007983 */ /* 0x000ea20000100800 */
[----:B0----5:R-:W0:Y:S01]  /*0dd0*/  LDC.64 R4, c[0x0][0x250] ;  /* 0x00009400ff047b82 */ /* 0x021e220000000a00 */
[----:B-1-34-:R-:W1:Y:S07]  /*0de0*/  S2R R192, SR_TID.X ;  /* 0x0000000000c07919 */ /* 0x01ae6e0000002100 */
[----:B------:R-:W3:Y:S01]  /*0df0*/  LDC.64 R2, c[0x0][0x258] ;  /* 0x00009600ff027b82 */ /* 0x000ee20000000a00 */
[----:B0-----:R-:W-:-:S05]  /*0e00*/  IMAD.WIDE R4, R7, 0x4, R4 ;  /* 0x0000000407047825 */ /* 0x001fca00078e0204 */
[----:B-----5:R-:W5:Y:S01]  /*0e10*/  LDG.E R6, desc[UR4][R4.64] ;  /* 0x0000000404067981 */ /* 0x020f62000c1e1900 */
[----:B---3--:R-:W-:-:S05]  /*0e20*/  IMAD.WIDE R2, R7, 0x4, R2 ;  /* 0x0000000407027825 */ /* 0x008fca00078e0202 */
[----:B------:R0:W5:Y:S01]  /*0e30*/  LDG.E R5, desc[UR4][R2.64] ;  /* 0x0000000402057981 */ /* 0x000162000c1e1900 */
[----:B-1----:R-:W-:Y:S01]  /*0e40*/  LOP3.LUT R192, R192, 0x1f, RZ, 0xc0, !PT ;  /* 0x0000001fc0c07812 */ /* 0x002fe200078ec0ff */
[----:B------:R-:W-:Y:S01]  /*0e50*/  BSSY B1, `(.L_x_3274) ;  /* 0x000004d000017945 */ /* 0x000fe20003800000 */
[----:B--2---:R-:W-:Y:S02]  /*0e60*/  ISETP.NE.AND P5, PT, R0, RZ, PT ;  /* 0x000000ff0000720c */ /* 0x004fe40003fa5270 */
[----:B------:R-:W-:-:S05]  /*0e70*/  MOV R0, UR24 ;  /* 0x0000001800007c02 */ /* 0x000fca0008000f00 */
[----:B------:R1:W-:Y:S02]  /*0e80*/  STL [R1+0x1c], R0 ;  /* 0x00001c0001007387 */ /* 0x0003e40000100800 */
[----:B-1----:R-:W-:-:S05]  /*0e90*/  IMAD R0, R7, R0, RZ ;  /* 0x0000000007007224 */ /* 0x002fca00078e02ff */
[----:B0-----:R-:W-:-:S04]  /*0ea0*/  SHF.R.S32.HI R2, RZ, 0x1f, R0 ;  /* 0x0000001fff027819 */ /* 0x001fc80000011400 */
[----:B------:R-:W-:-:S04]  /*0eb0*/  LEA.HI R2, R2, R0, RZ, 0x2 ;  /* 0x0000000002027211 */ /* 0x000fc800078f10ff */
[----:B------:R-:W-:Y:S02]  /*0ec0*/  LEA.HI.SX32 R4, R2, R192, 0x1e ;  /* 0x000000c002047211 */ /* 0x000fe400078ff2ff */
[----:B------:R-:W-:Y:S02]  /*0ed0*/  CS2R R2, SRZ ;  /* 0x0000000000027805 */ /* 0x000fe4000001ff00 */
[----:B------:R-:W-:Y:S01]  /*0ee0*/  MOV R0, R4 ;  /* 0x0000000400007202 */ /* 0x000fe20000000f00 */
[----:B------:R-:W-:Y:S06]  /*0ef0*/  @!P5 BRA `(.L_x_3275) ;  /* 0x000000040008d947 */ /* 0x000fec0003800000 */
[----:B------:R-:W-:Y:S01]  /*0f00*/  ISETP.NE.U32.AND P5, PT, RZ, UR8, PT ;  /* 0x00000008ff007c0c */ /* 0x000fe2000bfa5070 */
[----:B------:R-:W0:Y:S01]  /*0f10*/  LDC.U8 R192, c[0x0][0x2a0] ;  /* 0x0000a800ffc07b82 */ /* 0x000e220000000000 */
[----:B------:R-:W2:Y:S02]  /*0f20*/  LDL R228, [R1+0xe0] ;  /* 0x0000e00001e47983 */ /* 0x000ea40000100800 */
[----:B------:R-:W-:Y:S02]  /*0f30*/  ISETP.NE.AND.EX P5, PT, RZ, UR9, PT, P5 ;  /* 0x00000009ff007c0c */ /* 0x000fe4000bfa5350 */
[----:B------:R-:W3:Y:S04]  /*0f40*/  LDL R227, [R1+0xf0] ;  /* 0x0000f00001e37983 */ /* 0x000ee80000100800 */
[----:B------:R-:W4:Y:S04]  /*0f50*/  LDL R252, [R1+0xe4] ;  /* 0x0000e40001fc7983 */ /* 0x000f280000100800 */
[----:B------:R-:W4:Y:S03]  /*0f60*/  LDL R212, [R1+0xf4] ;  /* 0x0000f40001d47983 */ /* 0x000f260000100800 */
[C---:B------:R-:W-:Y:S01]  /*0f70*/  @P5 LEA R2, P6, R4.reuse, UR8, 0x4 ;  /* 0x0000000804025c11 */ /* 0x040fe2000f8c20ff */
[----:B------:R-:W4:Y:S03]  /*0f80*/  LDL R244, [R1+0xe8] ;  /* 0x0000e80001f47983 */ /* 0x000f260000100800 */
[C---:B------:R-:W-:Y:S01]  /*0f90*/  @P5 LEA.HI.X R3, R4.reuse, UR9, RZ, 0x4, P6 ;  /* 0x0000000904035c11 */ /* 0x040fe2000b0f24ff */
[----:B------:R-:W4:Y:S04]  /*0fa0*/  LDL R207, [R1+0xf8] ;  /* 0x0000f80001cf7983 */ /* 0x000f280000100800 */
[----:B------:R1:W5:Y:S01]  /*0fb0*/  @P5 LDG.E.128 R36, desc[UR4][R2.64] ;  /* 0x0000000402245981 */ /* 0x000362000c1e1d00 */
[----:B------:R-:W-:-:S03]  /*0fc0*/  LEA R194, P5, R4, UR10, 0x4 ;  /* 0x0000000a04c27c11 */ /* 0x000fc6000f8a20ff */
[----:B------:R-:W4:Y:S01]  /*0fd0*/  LDL R236, [R1+0xfc] ;  /* 0x0000fc0001ec7983 */ /* 0x000f220000100800 */
[----:B------:R-:W-:Y:S02]  /*0fe0*/  LEA.HI.X R195, R4, UR11, RZ, 0x4, P5 ;  /* 0x0000000b04c37c11 */ /* 0x000fe4000a8f24ff */
[----:B0-----:R-:W-:Y:S02]  /*0ff0*/  ISETP.NE.AND P5, PT, R192, RZ, PT ;  /* 0x000000ffc000720c */ /* 0x001fe40003fa5270 */
[----:B------:R-:W0:Y:S01]  /*1000*/  LDC.64 R192, c[0x0][0x2c0] ;  /* 0x0000b000ffc07b82 */ /* 0x000e220000000a00 */
[----:B------:R-:W2:Y:S07]  /*1010*/  LDG.E.128 R200, desc[UR4][R194.64] ;  /* 0x00000004c2c87981 */ /* 0x000eae000c1e1d00 */
[----:B-1----:R-:W1:Y:S01]  /*1020*/  LDC.64 R2, c[0x0][0x2b8] ;  /* 0x0000ae00ff027b82 */ /* 0x002e620000000a00 */
[----:B0-----:R-:W-:-:S06]  /*1030*/  IMAD.WIDE.U32 R192, R4, 0x10, R192 ;  /* 0x0000001004c07825 */ /* 0x001fcc00078e00c0 */
[----:B------:R-:W3:Y:S01]  /*1040*/  LDG.E.128 R192, desc[UR4][R192.64] ;  /* 0x00000004c0c07981 */ /* 0x000ee2000c1e1d00 */
[----:B-1----:R-:W-:-:S05]  /*1050*/  IMAD.WIDE.U32 R2, R4, 0x10, R2 ;  /* 0x0000001004027825 */ /* 0x002fca00078e0002 */
[----:B------:R2:W4:Y:S01]  /*1060*/  LDG.E.128 R196, desc[UR4][R2.64] ;  /* 0x0000000402c47981 */ /* 0x000522000c1e1d00 */
[----:B-----5:R-:W-:-:S05]  /*1070*/  FSEL R0, R6, RZ, !P5 ;  /* 0x000000ff06007208 */ /* 0x020fca0006800000 */
[C---:B--2---:R-:W-:Y:S02]  /*1080*/  FADD.FTZ R3, -R0.reuse, R201 ;  /* 0x000000c900037221 */ /* 0x044fe40000010100 */
[----:B------:R-:W2:Y:S01]  /*1090*/  LDL R201, [R1+0xec] ;  /* 0x0000ec0001c97983 */ /* 0x000ea20000100800 */
[----:B------:R-:W-:-:S04]  /*10a0*/  FADD.FTZ R200, -R0, R200 ;  /* 0x000000c800c87221 */ /* 0x000fc80000010100 */
[----:B------:R-:W-:Y:S01]  /*10b0*/  FMUL.FTZ R209, R5, R200 ;  /* 0x000000c805d17220 */ /* 0x000fe20000410000 */
[C---:B------:R-:W-:Y:S01]  /*10c0*/  FADD.FTZ R2, -R0.reuse, R202 ;  /* 0x000000ca00027221 */ /* 0x040fe20000010100 */
[----:B------:R-:W-:Y:S01]  /*10d0*/  FADD.FTZ R0, -R0, R203 ;  /* 0x000000cb00007221 */ /* 0x000fe20000010100 */
[----:B---3--:R-:W-:-:S04]  /*10e0*/  FMUL.FTZ R200, R228, R192 ;  /* 0x000000c0e4c87220 */ /* 0x008fc80000410000 */
[----:B----4-:R-:W-:Y:S01]  /*10f0*/  FFMA.FTZ R228, R227, R196, R200 ;  /* 0x000000c4e3e47223 */ /* 0x010fe200000100c8 */
[----:B------:R-:W-:Y:S01]  /*1100*/  FMUL.FTZ R227, R5, R3 ;  /* 0x0000000305e37220 */ /* 0x000fe20000410000 */
[----:B------:R-:W-:-:S04]  /*1110*/  FMUL.FTZ R3, R252, R193 ;  /* 0x000000c1fc037220 */ /* 0x000fc80000410000 */
[----:B------:R-:W-:Y:S01]  /*1120*/  FFMA.FTZ R252, R212, R197, R3 ;  /* 0x000000c5d4fc7223 */ /* 0x000fe20000010003 */
[----:B------:R-:W-:Y:S01]  /*1130*/  FMUL.FTZ R212, R5, R2 ;  /* 0x0000000205d47220 */ /* 0x000fe20000410000 */
[----:B------:R-:W-:Y:S01]  /*1140*/  FMUL.FTZ R2, R244, R194 ;  /* 0x000000c2f4027220 */ /* 0x000fe20000410000 */
[----:B------:R-:W-:-:S03]  /*1150*/  FADD.FTZ R3, RZ, R228 ;  /* 0x000000e4ff037221 */ /* 0x000fc60000010000 */
[----:B------:R-:W-:Y:S01]  /*1160*/  FFMA.FTZ R244, R207, R198, R2 ;  /* 0x000000c6cff47223 */ /* 0x000fe20000010002 */
[----:B------:R-:W-:Y:S01]  /*1170*/  FFMA.FTZ R2, R209, R228, RZ ;  /* 0x000000e4d1027223 */ /* 0x000fe200000100ff */
[----:B------:R-:W-:Y:S01]  /*1180*/  FMUL.FTZ R207, R5, R0 ;  /* 0x0000000005cf7220 */ /* 0x000fe20000410000 */
[----:B------:R-:W-:Y:S02]  /*1190*/  FADD.FTZ R3, R3, R252 ;  /* 0x000000fc03037221 */ /* 0x000fe40000010000 */
[----:B------:R-:W-:Y:S02]  /*11a0*/  FFMA.FTZ R2, R227, R252, R2 ;  /* 0x000000fce3027223 */ /* 0x000fe40000010002 */
[----:B------:R-:W-:Y:S02]  /*11b0*/  FADD.FTZ R3, R3, R244 ;  /* 0x000000f403037221 */ /* 0x000fe40000010000 */
        /* <DEDUP_REMOVED lines=19> */
[----:B------:R-:W-:-:S03]  /*12f0*/  IADD3 R0, R4, 0x20, RZ ;  /* 0x0000002004007810 */ /* 0x000fc60007ffe0ff */
[----:B------:R-:W-:Y:S01]  /*1300*/  FADD.FTZ R3, R3, R236 ;  /* 0x000000ec03037221 */ /* 0x000fe20000010000 */
[----:B------:R-:W-:-:S07]  /*1310*/  FFMA.FTZ R2, R207, R236, R2 ;  /* 0x000000eccf027223 */ /* 0x000fce0000010002 */
.L_x_3275:
[----:B------:R-:W-:Y:S05]  /*1320*/  BSYNC B1 ;  /* 0x0000000000017941 */ /* 0x000fea0003800000 */
.L_x_3274:
        /* <DEDUP_REMOVED lines=17> */
[----:B0-----:R-:W-:Y:S02]  /*1440*/  ISETP.NE.AND P5, PT, R196, RZ, PT ;  /* 0x000000ffc400720c */ /* 0x001fe40003fa5270 */
[----:B------:R-:W0:Y:S01]  /*1450*/  LDC.64 R196, c[0x0][0x2b8] ;  /* 0x0000ae00ffc47b82 */ /* 0x000e220000000a00 */
[----:B------:R-:W2:Y:S07]  /*1460*/  LDG.E.128 R200, desc[UR4][R194.64] ;  /* 0x00000004c2c87981 */ /* 0x000eae000c1e1d00 */
[----:B-1----:R-:W1:Y:S01]  /*1470*/  LDC.64 R192, c[0x0][0x2c0] ;  /* 0x0000b000ffc07b82 */ /* 0x002e620000000a00 */
[----:B-----5:R-:W-:Y:S01]  /*1480*/  FSEL R13, R6, RZ, !P5 ;  /* 0x000000ff060d7208 */ /* 0x020fe20006800000 */
[----:B0-----:R-:W-:-:S06]  /*1490*/  IMAD.WIDE.U32 R196, R0, 0x10, R196 ;  /* 0x0000001000c47825 */ /* 0x001fcc00078e00c4 */
[----:B------:R-:W3:Y:S01]  /*14a0*/  LDG.E.128 R196, desc[UR4][R196.64] ;  /* 0x00000004c4c47981 */ /* 0x000ee2000c1e1d00 */
[----:B-1----:R-:W-:-:S06]  /*14b0*/  IMAD.WIDE.U32 R192, R0, 0x10, R192 ;  /* 0x0000001000c07825 */ /* 0x002fcc00078e00c0 */
[----:B------:R-:W4:Y:S01]  /*14c0*/  LDG.E.128 R192, desc[UR4][R192.64] ;  /* 0x00000004c0c07981 */ /* 0x000f22000c1e1d00 */
[C---:B--2---:R-:W-:Y:S01]  /*14d0*/  FADD.FTZ R200, -R13.reuse, R200 ;  /* 0x000000c80dc87221 */ /* 0x044fe20000010100 */
[C---:B------:R-:W-:Y:S01]  /*14e0*/  FADD.FTZ R201, -R13.reuse, R201 ;  /* 0x000000c90dc97221 */ /* 0x040fe20000010100 */
[C---:B------:R-:W-:Y:S01]  /*14f0*/  FADD.FTZ R202, -R13.reuse, R202 ;  /* 0x000000ca0dca7221 */ /* 0x040fe20000010100 */
[----:B------:R-:W-:Y:S02]  /*1500*/  FADD.FTZ R13, -R13, R203 ;  /* 0x000000cb0d0d7221 */ /* 0x000fe40000010100 */
[----:B------:R-:W4:Y:S01]  /*1510*/  LDL R203, [R1+0xc0] ;  /* 0x0000c00001cb7983 */ /* 0x000f220000100800 */
[----:B------:R-:W-:Y:S01]  /*1520*/  FMUL.FTZ R225, R5, R200 ;  /* 0x000000c805e17220 */ /* 0x000fe20000410000 */
[----:B---3--:R-:W-:-:S03]  /*1530*/  FADD.FTZ R128, R128, R196 ;  /* 0x000000c480807221 */ /* 0x008fc60000010000 */
[----:B------:R-:W-:Y:S01]  /*1540*/  FFMA.FTZ R160, R196, R225, R160 ;  /* 0x000000e1c4a07223 */ /* 0x000fe200000100a0 */
[----:B----4-:R-:W-:-:S04]  /*1550*/  FMUL.FTZ R200, R203, R192 ;  /* 0x000000c0cbc87220 */ /* 0x010fc80000410000 */
[----:B------:R-:W-:Y:S02]  /*1560*/  FFMA.FTZ R203, R219, R196, R200 ;  /* 0x000000c4dbcb7223 */ /* 0x000fe400000100c8 */
[----:B------:R-:W2:Y:S04]  /*1570*/  LDL R196, [R1+0xc8] ;  /* 0x0000c80001c47983 */ /* 0x000ea80000100800 */
[----:B------:R-:W3:Y:S01]  /*1580*/  LDL R200, [R1+0xcc] ;  /* 0x0000cc0001c87983 */ /* 0x000ee20000100800 */
[----:B------:R-:W-:Y:S01]  /*1590*/  FADD.FTZ R64, R64, R192 ;  /* 0x000000c040407221 */ /* 0x000fe20000010000 */
[----:B------:R-:W-:Y:S02]  /*15a0*/  FFMA.FTZ R96, R192, R225, R96 ;  /* 0x000000e1c0607223 */ /* 0x000fe40000010060 */
[----:B------:R0:W-:Y:S01]  /*15b0*/  STL [R1+0x18], R203 ;  /* 0x000018cb01007387 */ /* 0x0001e20000100800 */
[----:B------:R-:W-:Y:S01]  /*15c0*/  FMUL.FTZ R192, R251, R193 ;  /* 0x000000c1fbc07220 */ /* 0x000fe20000410000 */
[----:B------:R-:W-:Y:S01]  /*15d0*/  FMUL.FTZ R219, R5, R201 ;  /* 0x000000c905db7220 */ /* 0x000fe20000410000 */
[----:B------:R-:W-:-:S02]  /*15e0*/  FADD.FTZ R3, R3, R203 ;  /* 0x000000cb03037221 */ /* 0x000fc40000010000 */
        /* <DEDUP_REMOVED lines=21> */
[----:B---3--:R-:W-:-:S03]  /*1740*/  FMUL.FTZ R192, R200, R195 ;  /* 0x000000c3c8c07220 */ /* 0x008fc60000410000 */
[----:B------:R-:W-:Y:S01]  /*1750*/  FADD.FTZ R3, R3, R243 ;  /* 0x000000f303037221 */ /* 0x000fe20000010000 */
[----:B------:R-:W-:Y:S01]  /*1760*/  FFMA.FTZ R235, R235, R199, R192 ;  /* 0x000000c7ebeb7223 */ /* 0x000fe200000100c0 */
[----:B------:R-:W-:-:S03]  /*1770*/  FFMA.FTZ R2, R211, R243, R2 ;  /* 0x000000f3d3027223 */ /* 0x000fc60000010002 */
[----:B------:R-:W-:Y:S01]  /*1780*/  FADD.FTZ R3, R3, R235 ;  /* 0x000000eb03037221 */ /* 0x000fe20000010000 */
[----:B0-----:R-:W-:-:S07]  /*1790*/  FFMA.FTZ R2, R13, R235, R2 ;  /* 0x000000eb0d027223 */ /* 0x001fce0000010002 */
.L_x_3277:
[----:B------:R-:W-:Y:S05]  /*17a0*/  BSYNC B1 ;  /* 0x0000000000017941 */ /* 0x000fea0003800000 */
.L_x_3276:
[----:B------:R-:W-:Y:S04]  /*17b0*/  BSSY B1, `(.L_x_3278) ;  /* 0x0000045000017945 */ /* 0x000fe80003800000 */
        /* <DEDUP_REMOVED lines=68> */
.L_x_3279:
[----:B------:R-:W-:Y:S05]  /*1c00*/  BSYNC B1 ;  /* 0x0000000000017941 */ /* 0x000fea0003800000 */
.L_x_3278:
        /* <DEDUP_REMOVED lines=11> */
[----:B------:R-:W1:Y:S01]  /*1cc0*/  LDC.64 R200, c[0x0][0x2b8] ;  /* 0x0000ae00ffc87b82 */ /* 0x000e620000000a00 */
[----:B------:R-:W4:Y:S02]  /*1cd0*/  LDL R233, [R1+0x9c] ;  /* 0x00009c0001e97983 */ /* 0x000f240000100800 */
[----:B------:R-:W-:-:S05]  /*1ce0*/  @P5 LEA.HI.X R193, R0, UR9, RZ, 0x4, P6 ;  /* 0x0000000900c15c11 */ /* 0x000fca000b0f24ff */
[----:B------:R0:W5:Y:S02]  /*1cf0*/  @P5 LDG.E.128 R24, desc[UR4][R192.64] ;  /* 0x00000004c0185981 */ /* 0x000164000c1e1d00 */
[----:B0-----:R-:W-:-:S04]  /*1d00*/  LEA R192, P5, R0, UR10, 0x4 ;  /* 0x0000000a00c07c11 */ /* 0x001fc8000f8a20ff */
[----:B------:R-:W-:Y:S02]  /*1d10*/  LEA.HI.X R193, R0, UR11, RZ, 0x4, P5 ;  /* 0x0000000b00c17c11 */ /* 0x000fe4000a8f24ff */
[----:B------:R-:W-:-:S04]  /*1d20*/  ISETP.NE.AND P5, PT, R194, RZ, PT ;  /* 0x000000ffc200720c */ /* 0x000fc80003fa5270 */
[----:B------:R-:W2:Y:S01]  /*1d30*/  LDG.E.128 R192, desc[UR4][R192.64] ;  /* 0x00000004c0c07981 */ /* 0x000ea2000c1e1d00 */
[----:B-----5:R-:W-:Y:S01]  /*1d40*/  FSEL R205, R6, RZ, !P5 ;  /* 0x000000ff06cd7208 */ /* 0x020fe20006800000 */
[----:B-1----:R-:W-:-:S06]  /*1d50*/  IMAD.WIDE.U32 R196, R0, 0x10, R196 ;  /* 0x0000001000c47825 */ /* 0x002fcc00078e00c4 */
[----:B------:R-:W3:Y:S01]  /*1d60*/  LDG.E.128 R196, desc[UR4][R196.64] ;  /* 0x00000004c4c47981 */ /* 0x000ee2000c1e1d00 */
[----:B------:R-:W-:-:S06]  /*1d70*/  IMAD.WIDE.U32 R200, R0, 0x10, R200 ;  /* 0x0000001000c87825 */ /* 0x000fcc00078e00c8 */
        /* <DEDUP_REMOVED lines=8> */
[----:B---3--:R-:W-:Y:S01]  /*1e00*/  FADD.FTZ R56, R56, R196 ;  /* 0x000000c438387221 */ /* 0x008fe20000010000 */
[-C--:B------:R-:W-:Y:S01]  /*1e10*/  FFMA.FTZ R88, R196, R223.reuse, R88 ;  /* 0x000000dfc4587223 */ /* 0x080fe20000010058 */
[----:B----4-:R-:W-:Y:S01]  /*1e20*/  FADD.FTZ R120, R120, R200 ;  /* 0x000000c878787221 */ /* 0x010fe20000010000 */
[----:B------:R-:W-:Y:S01]  /*1e30*/  FFMA.FTZ R152, R200, R223, R152 ;  /* 0x000000dfc8987223 */ /* 0x000fe20000010098 */
[----:B--2---:R-:W-:-:S02]  /*1e40*/  FMUL.FTZ R192, R192, R196 ;  /* 0x000000c4c0c07220 */ /* 0x004fc40000410000 */
[----:B------:R-:W2:Y:S02]  /*1e50*/  LDL R196, [R1+0x8c] ;  /* 0x00008c0001c47983 */ /* 0x000ea40000100800 */
[----:B------:R-:W-:Y:S01]  /*1e60*/  FFMA.FTZ R200, R217, R200, R192 ;  /* 0x000000c8d9c87223 */ /* 0x000fe200000100c0 */
[----:B------:R-:W-:-:S04]  /*1e70*/  FMUL.FTZ R192, R249, R197 ;  /* 0x000000c5f9c07220 */ /* 0x000fc80000410000 */
[----:B------:R0:W-:Y:S01]  /*1e80*/  STL [R1+0x10], R200 ;  /* 0x000010c801007387 */ /* 0x0001e20000100800 */
[----:B------:R-:W-:Y:S01]  /*1e90*/  FFMA.FTZ R249, R208, R201, R192 ;  /* 0x000000c9d0f97223 */ /* 0x000fe200000100c0 */
[----:B------:R-:W-:Y:S01]  /*1ea0*/  FMUL.FTZ R192, R205, R198 ;  /* 0x000000c6cdc07220 */ /* 0x000fe20000410000 */
[----:B------:R-:W-:Y:S01]  /*1eb0*/  FMUL.FTZ R217, R5, R193 ;  /* 0x000000c105d97220 */ /* 0x000fe20000410000 */
[----:B------:R-:W-:Y:S01]  /*1ec0*/  FADD.FTZ R3, R3, R200 ;  /* 0x000000c803037221 */ /* 0x000fe20000010000 */
[----:B------:R-:W-:Y:S01]  /*1ed0*/  FFMA.FTZ R2, R223, R200, R2 ;  /* 0x000000c8df027223 */ /* 0x000fe20000010002 */
[----:B------:R-:W-:Y:S01]  /*1ee0*/  FFMA.FTZ R241, R241, R202, R192 ;  /* 0x000000caf1f17223 */ /* 0x000fe200000100c0 */
        /* <DEDUP_REMOVED lines=20> */
[----:B------:R-:W-:-:S04]  /*2030*/  FFMA.FTZ R233, R233, R203, R192 ;  /* 0x000000cbe9e97223 */ /* 0x000fc800000100c0 */
[----:B------:R-:W-:Y:S01]  /*2040*/  FADD.FTZ R3, R3, R233 ;  /* 0x000000e903037221 */ /* 0x000fe20000010000 */
[----:B0-----:R-:W-:-:S07]  /*2050*/  FFMA.FTZ R2, R205, R233, R2 ;  /* 0x000000e9cd027223 */ /* 0x001fce0000010002 */
.L_x_3281:
[----:B------:R-:W-:Y:S05]  /*2060*/  BSYNC B1 ;  /* 0x0000000000017941 */ /* 0x000fea0003800000 */
.L_x_3280:
        /* <DEDUP_REMOVED lines=8> */
[----:B------:R-:W3:Y:S03]  /*20f0*/  LDL R232, [R1+0x7c] ;  /* 0x00007c0001e87983 */ /* 0x000ee60000100800 */
[----:B------:R-:W-:-:S04]  /*2100*/  @P5 LEA R192, P6, R0, UR8, 0x4 ;  /* 0x0000000800c05c11 */ /* 0x000fc8000f8c20ff */
        /* <DEDUP_REMOVED lines=10> */
[----:B------:R-:W4:Y:S01]  /*21b0*/  LDG.E.128 R196, desc[UR4][R196.64] ;  /* 0x00000004c4c47981 */ /* 0x000f22000c1e1d00 */
[----:B-1----:R-:W-:-:S06]  /*21c0*/  IMAD.WIDE.U32 R192, R0, 0x10, R192 ;  /* 0x0000001000c07825 */ /* 0x002fcc00078e00c0 */
[----:B------:R-:W3:Y:S01]  /*21d0*/  LDG.E.128 R192, desc[UR4][R192.64] ;  /* 0x00000004c0c07981 */ /* 0x000ee2000c1e1d00 */
[----:B--2---:R-:W-:-:S03]  /*21e0*/  FADD.FTZ R15, -R12, R200 ;  /* 0x000000c80c0f7221 */ /* 0x004fc60000010100 */
[----:B------:R-:W3:Y:S01]  /*21f0*/  LDL R200, [R1+0x60] ;  /* 0x0000600001c87983 */ /* 0x000ee20000100800 */
[C---:B------:R-:W-:Y:S01]  /*2200*/  FADD.FTZ R201, -R12.reuse, R201 ;  /* 0x000000c90cc97221 */ /* 0x040fe20000010100 */
[C---:B------:R-:W-:Y:S01]  /*2210*/  FADD.FTZ R202, -R12.reuse, R202 ;  /* 0x000000ca0cca7221 */ /* 0x040fe20000010100 */
[----:B------:R-:W-:Y:S01]  /*2220*/  FADD.FTZ R203, -R12, R203 ;  /* 0x000000cb0ccb7221 */ /* 0x000fe20000010100 */
[----:B------:R-:W-:Y:S02]  /*2230*/  FMUL.FTZ R222, R5, R15 ;  /* 0x0000000f05de7220 */ /* 0x000fe40000410000 */
[----:B------:R-:W2:Y:S01]  /*2240*/  LDL R15, [R1+0x68] ;  /* 0x00006800010f7983 */ /* 0x000ea20000100800 */
[----:B----4-:R-:W-:Y:S01]  /*2250*/  FADD.FTZ R116, R116, R196 ;  /* 0x000000c474747221 */ /* 0x010fe20000010000 */
[----:B------:R-:W-:Y:S01]  /*2260*/  FFMA.FTZ R148, R196, R222, R148 ;  /* 0x000000dec4947223 */ /* 0x000fe20000010094 */
[----:B---3--:R-:W-:-:S04]  /*2270*/  FMUL.FTZ R12, R200, R192 ;  /* 0x000000c0c80c7220 */ /* 0x008fc80000410000 */
[----:B------:R-:W-:Y:S02]  /*2280*/  FFMA.FTZ R200, R216, R196, R12 ;  /* 0x000000c4d8c87223 */ /* 0x000fe4000001000c */
[----:B------:R-:W3:Y:S04]  /*2290*/  LDL R12, [R1+0x64] ;  /* 0x00006400010c7983 */ /* 0x000ee80000100800 */
[----:B------:R-:W4:Y:S04]  /*22a0*/  LDL R196, [R1+0x6c] ;  /* 0x00006c0001c47983 */ /* 0x000f280000100800 */
[----:B------:R0:W-:Y:S01]  /*22b0*/  STL [R1+0xc], R200 ;  /* 0x00000cc801007387 */ /* 0x0001e20000100800 */
[----:B------:R-:W-:Y:S01]  /*22c0*/  FMUL.FTZ R216, R5, R201 ;  /* 0x000000c905d87220 */ /* 0x000fe20000410000 */
[----:B--2---:R-:W-:Y:S01]  /*22d0*/  FMUL.FTZ R15, R15, R194 ;  /* 0x000000c20f0f7220 */ /* 0x004fe20000410000 */
[----:B------:R-:W-:Y:S01]  /*22e0*/  FADD.FTZ R3, R3, R200 ;  /* 0x000000c803037221 */ /* 0x000fe20000010000 */
[----:B------:R-:W-:Y:S01]  /*22f0*/  FFMA.FTZ R2, R222, R200, R2 ;  /* 0x000000c8de027223 */ /* 0x000fe20000010002 */
[----:B------:R-:W-:Y:S01]  /*2300*/  FADD.FTZ R52, R52, R192 ;  /* 0x000000c034347221 */ /* 0x000fe20000010000 */
[----:B------:R-:W-:Y:S01]  /*2310*/  FFMA.FTZ R84, R192, R222, R84 ;  /* 0x000000dec0547223 */ /* 0x000fe20000010054 */
[----:B------:R-:W-:Y:S01]  /*2320*/  FFMA.FTZ R240, R240, R198, R15 ;  /* 0x000000c6f0f07223 */ /* 0x000fe2000001000f */
[----:B------:R-:W-:Y:S01]  /*2330*/  FMUL.FTZ R15, R5, R203 ;  /* 0x000000cb050f7220 */ /* 0x000fe20000410000 */
[----:B------:R-:W-:Y:S01]  /*2340*/  FADD.FTZ R117, R117, R197 ;  /* 0x000000c575757221 */ /* 0x000fe20000010000 */
[-C--:B------:R-:W-:Y:S01]  /*2350*/  FFMA.FTZ R149, R197, R216.reuse, R149 ;  /* 0x000000d8c5957223 */ /* 0x080fe20000010095 */
[----:B------:R-:W-:Y:S01]  /*2360*/  FADD.FTZ R53, R53, R193 ;  /* 0x000000c135357221 */ /* 0x000fe20000010000 */
[----:B------:R-:W-:Y:S01]  /*2370*/  FFMA.FTZ R85, R193, R216, R85 ;  /* 0x000000d8c1557223 */ /* 0x000fe20000010055 */
[----:B------:R-:W-:Y:S01]  /*2380*/  FADD.FTZ R118, R118, R198 ;  /* 0x000000c676767221 */ /* 0x000fe20000010000 */
[----:B------:R-:W-:Y:S01]  /*2390*/  FADD.FTZ R54, R54, R194 ;  /* 0x000000c236367221 */ /* 0x000fe20000010000 */
[----:B------:R-:W-:Y:S01]  /*23a0*/  FADD.FTZ R119, R119, R199 ;  /* 0x000000c777777221 */ /* 0x000fe20000010000 */
[-C--:B------:R-:W-:Y:S01]  /*23b0*/  FFMA.FTZ R151, R199, R15.reuse, R151 ;  /* 0x0000000fc7977223 */ /* 0x080fe20000010097 */
[----:B------:R-:W-:Y:S01]  /*23c0*/  FADD.FTZ R55, R55, R195 ;  /* 0x000000c337377221 */ /* 0x000fe20000010000 */
[----:B------:R-:W-:Y:S01]  /*23d0*/  FFMA.FTZ R87, R195, R15, R87 ;  /* 0x0000000fc3577223 */ /* 0x000fe20000010057 */
[----:B------:R-:W-:Y:S01]  /*23e0*/  IADD3 R0, R0, 0x20, RZ ;  /* 0x0000002000007810 */ /* 0x000fe20007ffe0ff */
[----:B---3--:R-:W-:-:S04]  /*23f0*/  FMUL.FTZ R12, R12, R193 ;  /* 0x000000c10c0c7220 */ /* 0x008fc80000410000 */
[----:B------:R-:W-:Y:S01]  /*2400*/  FFMA.FTZ R248, R248, R197, R12 ;  /* 0x000000c5f8f87223 */ /* 0x000fe2000001000c */
[----:B------:R-:W-:Y:S01]  /*2410*/  FMUL.FTZ R12, R5, R202 ;  /* 0x000000ca050c7220 */ /* 0x000fe20000410000 */
[----:B----4-:R-:W-:Y:S02]  /*2420*/  FMUL.FTZ R192, R196, R195 ;  /* 0x000000c3c4c07220 */ /* 0x010fe40000410000 */
[----:B------:R-:W-:Y:S01]  /*2430*/  FADD.FTZ R3, R3, R248 ;  /* 0x000000f803037221 */ /* 0x000fe20000010000 */
[----:B------:R-:W-:Y:S01]  /*2440*/  FFMA.FTZ R2, R216, R248, R2 ;  /* 0x000000f8d8027223 */ /* 0x000fe20000010002 */
[----:B------:R-:W-:Y:S02]  /*2450*/  FFMA.FTZ R232, R232, R199, R192 ;  /* 0x000000c7e8e87223 */ /* 0x000fe400000100c0 */
[----:B------:R-:W-:Y:S01]  /*2460*/  FADD.FTZ R3, R3, R240 ;  /* 0x000000f003037221 */ /* 0x000fe20000010000 */
[----:B------:R-:W-:Y:S01]  /*2470*/  FFMA.FTZ R2, R12, R240, R2 ;  /* 0x000000f00c027223 */ /* 0x000fe20000010002 */
[-C--:B------:R-:W-:Y:S01]  /*2480*/  FFMA.FTZ R150, R198, R12.reuse, R150 ;  /* 0x0000000cc6967223 */ /* 0x080fe20000010096 */
[----:B------:R-:W-:Y:S01]  /*2490*/  FFMA.FTZ R86, R194, R12, R86 ;  /* 0x0000000cc2567223 */ /* 0x000fe20000010056 */
[----:B------:R-:W-:Y:S01]  /*24a0*/  FADD.FTZ R3, R3, R232 ;  /* 0x000000e803037221 */ /* 0x000fe20000010000 */
[----:B0-----:R-:W-:-:S07]  /*24b0*/  FFMA.FTZ R2, R15, R232, R2 ;  /* 0x000000e80f027223 */ /* 0x001fce0000010002 */
.L_x_3283:
[----:B------:R-:W-:Y:S05]  /*24c0*/  BSYNC B1 ;  /* 0x0000000000017941 */ /* 0x000fea0003800000 */
.L_x_3282:
        /* <DEDUP_REMOVED lines=35> */
[----:B------:R-:W3:Y:S04]  /*2700*/  LDL R196, [R1+0x4c] ;  /* 0x00004c0001c47983 */ /* 0x000ee80000100800 */
[----:B------:R0:W-:Y:S01]  /*2710*/  STL [R1+0x8], R200 ;  /* 0x000008c801007387 */ /* 0x0001e20000100800 */
[----:B------:R-:W-:Y:S01]  /*2720*/  FADD.FTZ R48, R48, R192 ;  /* 0x000000c030307221 */ /* 0x000fe20000010000 */
        /* <DEDUP_REMOVED lines=18> */
[----:B--2---:R-:W-:-:S04]  /*2850*/  FMUL.FTZ R9, R9, R193 ;  /* 0x000000c109097220 */ /* 0x004fc80000410000 */
[----:B------:R-:W-:Y:S01]  /*2860*/  FFMA.FTZ R247, R247, R197, R9 ;  /* 0x000000c5f7f77223 */ /* 0x000fe20000010009 */
[----:B------:R-:W-:Y:S01]  /*2870*/  FMUL.FTZ R9, R5, R202 ;  /* 0x000000ca05097220 */ /* 0x000fe20000410000 */
[----:B---3--:R-:W-:Y:S02]  /*2880*/  FMUL.FTZ R192, R196, R195 ;  /* 0x000000c3c4c07220 */ /* 0x008fe40000410000 */
        /* <DEDUP_REMOVED lines=9> */
.L_x_3285:
[----:B------:R-:W-:Y:S05]  /*2920*/  BSYNC B1 ;  /* 0x0000000000017941 */ /* 0x000fea0003800000 */
.L_x_3284:
[----:B------:R-:W-:Y:S04]  /*2930*/  BSSY B1, `(.L_x_3286) ;  /* 0x0000045000017945 */ /* 0x000fe80003800000 */
[----:B------:R-:W-:Y:S05]  /*2940*/  @!P4 BRA `(.L_x_3287) ;  /* 0x00000004000cc947 */ /* 0x000fea0003800000 */
[----:B------:R-:W-:Y:S01]  /*2950*/  ISETP.NE.U32.AND P5, PT, RZ, UR8, PT ;  /* 0x00000008ff007c0c */ /* 0x000fe2000bfa5070 */
[----:B------:R-:W0:Y:S01]  /*2960*/  LDC.U8 R192, c[0x0][0x2a0] ;  /* 0x0000a800ffc07b82 */ /* 0x000e220000000000 */
[----:B------:R-:W2:Y:S02]  /*2970*/  LDL R246, [R1+0x34] ;  /* 0x0000340001f67983 */ /* 0x000ea40000100800 */
[----:B------:R-:W-:Y:S02]  /*2980*/  ISETP.NE.AND.EX P5, PT, RZ, UR9, PT, P5 ;  /* 0x00000009ff007c0c */ /* 0x000fe4000bfa5350 */
[----:B------:R-:W3:Y:S04]  /*2990*/  LDL R238, [R1+0x38] ;  /* 0x0000380001ee7983 */ /* 0x000ee80000100800 */
[----:B------:R-:W4:Y:S07]  /*29a0*/  LDL R230, [R1+0x3c] ;  /* 0x00003c0001e67983 */ /* 0x000f2e0000100800 */
        /* <DEDUP_REMOVED lines=12> */
[----:B-1----:R-:W-:-:S05]  /*2a70*/  IMAD.WIDE.U32 R10, R0, 0x10, R10 ;  /* 0x00000010000a7825 */ /* 0x002fca00078e000a */
[----:B------:R2:W4:Y:S02]  /*2a80*/  LDG.E.128 R196, desc[UR4][R10.64] ;  /* 0x000000040ac47981 */ /* 0x000524000c1e1d00 */
[C---:B--2---:R-:W-:Y:S01]  /*2a90*/  FADD.FTZ R10, -R214.reuse, R200 ;  /* 0x000000c8d60a7221 */ /* 0x044fe20000010100 */
[C---:B------:R-:W-:Y:S01]  /*2aa0*/  FADD.FTZ R11, -R214.reuse, R201 ;  /* 0x000000c9d60b7221 */ /* 0x040fe20000010100 */
[C---:B------:R-:W-:Y:S01]  /*2ab0*/  FADD.FTZ R202, -R214.reuse, R202 ;  /* 0x000000cad6ca7221 */ /* 0x040fe20000010100 */
[----:B------:R-:W-:Y:S01]  /*2ac0*/  FADD.FTZ R203, -R214, R203 ;  /* 0x000000cbd6cb7221 */ /* 0x000fe20000010100 */
[----:B------:R-:W2:Y:S04]  /*2ad0*/  LDL R200, [R1+0x30] ;  /* 0x0000300001c87983 */ /* 0x000ea80000100800 */
[----:B------:R-:W3:Y:S01]  /*2ae0*/  LDL R214, [R1+0x20] ;  /* 0x0000200001d67983 */ /* 0x000ee20000100800 */
[----:B------:R-:W-:-:S03]  /*2af0*/  FMUL.FTZ R220, R5, R10 ;  /* 0x0000000a05dc7220 */ /* 0x000fc60000410000 */
[----:B------:R-:W2:Y:S01]  /*2b00*/  LDL R201, [R1+0x2c] ;  /* 0x00002c0001c97983 */ /* 0x000ea20000100800 */
[----:B----4-:R-:W-:Y:S01]  /*2b10*/  FADD.FTZ R108, R108, R196 ;  /* 0x000000c46c6c7221 */ /* 0x010fe20000010000 */
[----:B------:R-:W-:Y:S01]  /*2b20*/  FFMA.FTZ R140, R196, R220, R140 ;  /* 0x000000dcc48c7223 */ /* 0x000fe2000001008c */
[----:B---3--:R-:W-:-:S04]  /*2b30*/  FMUL.FTZ R10, R214, R192 ;  /* 0x000000c0d60a7220 */ /* 0x008fc80000410000 */
[----:B--2---:R-:W-:Y:S02]  /*2b40*/  FFMA.FTZ R200, R200, R196, R10 ;  /* 0x000000c4c8c87223 */ /* 0x004fe4000001000a */
[----:B------:R-:W2:Y:S04]  /*2b50*/  LDL R10, [R1+0x24] ;  /* 0x00002400010a7983 */ /* 0x000ea80000100800 */
[----:B------:R-:W3:Y:S04]  /*2b60*/  LDL R196, [R1+0x28] ;  /* 0x0000280001c47983 */ /* 0x000ee80000100800 */
[----:B------:R0:W-:Y:S01]  /*2b70*/  STL [R1], R200 ;  /* 0x000000c801007387 */ /* 0x0001e20000100800 */
[----:B------:R-:W-:Y:S01]  /*2b80*/  FMUL.FTZ R214, R5, R11 ;  /* 0x0000000b05d67220 */ /* 0x000fe20000410000 */
[----:B------:R-:W-:Y:S01]  /*2b90*/  FADD.FTZ R3, R3, R200 ;  /* 0x000000c803037221 */ /* 0x000fe20000010000 */
[----:B------:R-:W-:Y:S01]  /*2ba0*/  FFMA.FTZ R2, R220, R200, R2 ;  /* 0x000000c8dc027223 */ /* 0x000fe20000010002 */
[----:B------:R-:W-:Y:S01]  /*2bb0*/  FADD.FTZ R44, R44, R192 ;  /* 0x000000c02c2c7221 */ /* 0x000fe20000010000 */
[----:B------:R-:W-:Y:S01]  /*2bc0*/  FFMA.FTZ R76, R192, R220, R76 ;  /* 0x000000dcc04c7223 */ /* 0x000fe2000001004c */
[----:B------:R-:W-:-:S04]  /*2bd0*/  FMUL.FTZ R192, R201, R195 ;  /* 0x000000c3c9c07220 */ /* 0x000fc80000410000 */
[----:B------:R-:W-:Y:S01]  /*2be0*/  FFMA.FTZ R230, R230, R199, R192 ;  /* 0x000000c7e6e67223 */ /* 0x000fe200000100c0 */
[----:B------:R-:W-:Y:S01]  /*2bf0*/  FADD.FTZ R109, R109, R197 ;  /* 0x000000c56d6d7221 */ /* 0x000fe20000010000 */
[-C--:B------:R-:W-:Y:S01]  /*2c00*/  FFMA.FTZ R141, R197, R214.reuse, R141 ;  /* 0x000000d6c58d7223 */ /* 0x080fe2000001008d */
[----:B------:R-:W-:Y:S01]  /*2c10*/  FADD.FTZ R45, R45, R193 ;  /* 0x000000c12d2d7221 */ /* 0x000fe20000010000 */
[----:B------:R-:W-:Y:S01]  /*2c20*/  FFMA.FTZ R77, R193, R214, R77 ;  /* 0x000000d6c14d7223 */ /* 0x000fe2000001004d */
[----:B------:R-:W-:Y:S01]  /*2c30*/  FADD.FTZ R110, R110, R198 ;  /* 0x000000c66e6e7221 */ /* 0x000fe20000010000 */
[----:B------:R-:W-:Y:S01]  /*2c40*/  FADD.FTZ R46, R46, R194 ;  /* 0x000000c22e2e7221 */ /* 0x000fe20000010000 */
[----:B------:R-:W-:Y:S01]  /*2c50*/  FADD.FTZ R111, R111, R199 ;  /* 0x000000c76f6f7221 */ /* 0x000fe20000010000 */
[----:B------:R-:W-:Y:S01]  /*2c60*/  FADD.FTZ R47, R47, R195 ;  /* 0x000000c32f2f7221 */ /* 0x000fe20000010000 */
[----:B------:R-:W-:Y:S01]  /*2c70*/  IADD3 R0, R0, 0x20, RZ ;  /* 0x0000002000007810 */ /* 0x000fe20007ffe0ff */
[----:B--2---:R-:W-:-:S04]  /*2c80*/  FMUL.FTZ R10, R10, R193 ;  /* 0x000000c10a0a7220 */ /* 0x004fc80000410000 */
[----:B------:R-:W-:Y:S01]  /*2c90*/  FFMA.FTZ R246, R246, R197, R10 ;  /* 0x000000c5f6f67223 */ /* 0x000fe2000001000a */
[----:B---3--:R-:W-:Y:S01]  /*2ca0*/  FMUL.FTZ R11, R196, R194 ;  /* 0x000000c2c40b7220 */ /* 0x008fe20000410000 */
[----:B------:R-:W-:Y:S02]  /*2cb0*/  FMUL.FTZ R10, R5, R202 ;  /* 0x000000ca050a7220 */ /* 0x000fe40000410000 */
[----:B------:R-:W-:Y:S01]  /*2cc0*/  FADD.FTZ R3, R3, R246 ;  /* 0x000000f603037221 */ /* 0x000fe20000010000 */
[----:B------:R-:W-:Y:S01]  /*2cd0*/  FFMA.FTZ R238, R238, R198, R11 ;  /* 0x000000c6eeee7223 */ /* 0x000fe2000001000b */
[----:B------:R-:W-:Y:S01]  /*2ce0*/  FFMA.FTZ R2, R214, R246, R2 ;  /* 0x000000f6d6027223 */ /* 0x000fe20000010002 */
[----:B------:R-:W-:Y:S02]  /*2cf0*/  FMUL.FTZ R11, R5, R203 ;  /* 0x000000cb050b7220 */ /* 0x000fe40000410000 */
[----:B------:R-:W-:Y:S01]  /*2d00*/  FADD.FTZ R3, R3, R238 ;  /* 0x000000ee03037221 */ /* 0x000fe20000010000 */
[----:B------:R-:W-:Y:S01]  /*2d10*/  FFMA.FTZ R2, R10, R238, R2 ;  /* 0x000000ee0a027223 */ /* 0x000fe20000010002 */
[-C--:B------:R-:W-:Y:S01]  /*2d20*/  FFMA.FTZ R142, R198, R10.reuse, R142 ;  /* 0x0000000ac68e7223 */ /* 0x080fe2000001008e */
[----:B------:R-:W-:Y:S01]  /*2d30*/  FFMA.FTZ R78, R194, R10, R78 ;  /* 0x0000000ac24e7223 */ /* 0x000fe2000001004e */
[-C--:B------:R-:W-:Y:S01]  /*2d40*/  FFMA.FTZ R143, R199, R11.reuse, R143 ;  /* 0x0000000bc78f7223 */ /* 0x080fe2000001008f */
[----:B------:R-:W-:Y:S01]  /*2d50*/  FFMA.FTZ R79, R195, R11, R79 ;  /* 0x0000000bc34f7223 */ /* 0x000fe2000001004f */
[----:B------:R-:W-:Y:S01]  /*2d60*/  FADD.FTZ R3, R3, R230 ;  /* 0x000000e603037221 */ /* 0x000fe20000010000 */
[----:B0-----:R-:W-:-:S07]  /*2d70*/  FFMA.FTZ R2, R11, R230, R2 ;  /* 0x000000e60b027223 */ /* 0x001fce0000010002 */
.L_x_3287:
[----:B------:R-:W-:Y:S05]  /*2d80*/  BSYNC B1 ;  /* 0x0000000000017941 */ /* 0x000fea0003800000 */
.L_x_3286:
[----:B------:R-:W2:Y:S01]  /*2d90*/  LDL R192, [R1+0x104] ;  /* 0x0001040001c07983 */ /* 0x000ea20000100800 */
[----:B------:R-:W-:Y:S01]  /*2da0*/  BSSY B1, `(.L_x_3288) ;  /* 0x000003d000017945 */ /* 0x000fe20003800000 */
[----:B--2---:R-:W-:-:S13]  /*2db0*/  ISETP.NE.AND P5, PT, R192, RZ, PT ;  /* 0x000000ffc000720c */ /* 0x004fda0003fa5270 */
[----:B------:R-:W-:Y:S05]  /*2dc0*/  @!P5 BRA `(.L_x_3289) ;  /* 0x0000000000e8d947 */ /* 0x000fea0003800000 */
[----:B------:R-:W-:Y:S01]  /*2dd0*/  ISETP.NE.U32.AND P5, PT, RZ, UR8, PT ;  /* 0x00000008ff007c0c */ /* 0x000fe2000bfa5070 */
[----:B------:R-:W0:Y:S03]  /*2de0*/  LDC.U8 R194, c[0x0][0x2a0] ;  /* 0x0000a800ffc27b82 */ /* 0x000e260000000000 */
[----:B------:R-:W-:-:S05]  /*2df0*/  ISETP.NE.AND.EX P5, PT, RZ, UR9, PT, P5 ;  /* 0x00000009ff007c0c */ /* 0x000fca000bfa5350 */
[----:B------:R-:W1:Y:S08]  /*2e00*/  LDC.64 R196, c[0x0][0x2b8] ;  /* 0x0000ae00ffc47b82 */ /* 0x000e700000000a00 */
[----:B------:R-:W-:-:S04]  /*2e10*/  @P5 LEA R192, P6, R0, UR8, 0x4 ;  /* 0x0000000800c05c11 */ /* 0x000fc8000f8c20ff */
[----:B------:R-:W-:-:S05]  /*2e20*/  @P5 LEA.HI.X R193, R0, UR9, RZ, 0x4, P6 ;  /* 0x0000000900c15c11 */ /* 0x000fca000b0f24ff */
[----:B------:R2:W5:Y:S01]  /*2e30*/  @P5 LDG.E.128 R180, desc[UR4][R192.64] ;  /* 0x00000004c0b45981 */ /* 0x000562000c1e1d00 */
[----:B0-----:R-:W-:-:S04]  /*2e40*/  ISETP.NE.AND P5, PT, R194, RZ, PT ;  /* 0x000000ffc200720c */ /* 0x001fc80003fa5270 */
[----:B-----5:R-:W-:Y:S02]  /*2e50*/  FSEL R6, R6, RZ, !P5 ;  /* 0x000000ff06067208 */ /* 0x020fe40006800000 */
[C---:B------:R-:W-:Y:S01]  /*2e60*/  LEA R194, P5, R0.reuse, UR10, 0x4 ;  /* 0x0000000a00c27c11 */ /* 0x040fe2000f8a20ff */
[C---:B-1----:R-:W-:Y:S01]  /*2e70*/  IMAD.WIDE.U32 R196, R0.reuse, 0x10, R196 ;  /* 0x0000001000c47825 */ /* 0x042fe200078e00c4 */
[----:B--2---:R-:W0:Y:S02]  /*2e80*/  LDC.64 R192, c[0x0][0x2c0] ;  /* 0x0000b000ffc07b82 */ /* 0x004e240000000a00 */
[----:B------:R-:W-:-:S03]  /*2e90*/  LEA.HI.X R195, R0, UR11, RZ, 0x4, P5 ;  /* 0x0000000b00c37c11 */ /* 0x000fc6000a8f24ff */
[----:B------:R-:W2:Y:S04]  /*2ea0*/  LDG.E.128 R196, desc[UR4][R196.64] ;  /* 0x00000004c4c47981 */ /* 0x000ea8000c1e1d00 */
[----:B------:R-:W3:Y:S01]  /*2eb0*/  LDG.E.128 R200, desc[UR4][R194.64] ;  /* 0x00000004c2c87981 */ /* 0x000ee2000c1e1d00 */
[----:B0-----:R-:W-:-:S06]  /*2ec0*/  IMAD.WIDE.U32 R192, R0, 0x10, R192 ;  /* 0x0000001000c07825 */ /* 0x001fcc00078e00c0 */
[----:B------:R-:W4:Y:S01]  /*2ed0*/  LDG.E.128 R192, desc[UR4][R192.64] ;  /* 0x00000004c0c07981 */ /* 0x000f22000c1e1d00 */
[C---:B---3--:R-:W-:Y:S01]  /*2ee0*/  FADD.FTZ R200, -R6.reuse, R200 ;  /* 0x000000c806c87221 */ /* 0x048fe20000010100 */
[C---:B------:R-:W-:Y:S01]  /*2ef0*/  FADD.FTZ R8, -R6.reuse, R201 ;  /* 0x000000c906087221 */ /* 0x040fe20000010100 */
[C---:B------:R-:W-:Y:S01]  /*2f00*/  FADD.FTZ R202, -R6.reuse, R202 ;  /* 0x000000ca06ca7221 */ /* 0x040fe20000010100 */
[----:B------:R-:W-:Y:S01]  /*2f10*/  FADD.FTZ R0, -R6, R203 ;  /* 0x000000cb06007221 */ /* 0x000fe20000010100 */
[C---:B------:R-:W-:Y:S01]  /*2f20*/  FMUL.FTZ R226, R5.reuse, R200 ;  /* 0x000000c805e27220 */ /* 0x040fe20000410000 */
[----:B------:R-:W-:Y:S01]  /*2f30*/  FMUL.FTZ R213, R5, R8 ;  /* 0x0000000805d57220 */ /* 0x000fe20000410000 */
[----:B----4-:R-:W-:-:S04]  /*2f40*/  FMUL.FTZ R6, R168, R192 ;  /* 0x000000c0a8067220 */ /* 0x010fc80000410000 */
[----:B--2---:R-:W-:Y:S01]  /*2f50*/  FFMA.FTZ R201, R172, R196, R6 ;  /* 0x000000c4acc97223 */ /* 0x004fe20000010006 */
[----:B------:R-:W-:-:S04]  /*2f60*/  FMUL.FTZ R6, R169, R193 ;  /* 0x000000c1a9067220 */ /* 0x000fc80000410000 */
[----:B------:R0:W-:Y:S01]  /*2f70*/  STL [R1+0x4], R201 ;  /* 0x000004c901007387 */ /* 0x0001e20000100800 */
[----:B------:R-:W-:Y:S01]  /*2f80*/  FFMA.FTZ R245, R173, R197, R6 ;  /* 0x000000c5adf57223 */ /* 0x000fe20000010006 */
[----:B------:R-:W-:Y:S01]  /*2f90*/  FMUL.FTZ R6, R170, R194 ;  /* 0x000000c2aa067220 */ /* 0x000fe20000410000 */
[----:B------:R-:W-:Y:S01]  /*2fa0*/  FADD.FTZ R3, R3, R201 ;  /* 0x000000c903037221 */ /* 0x000fe20000010000 */
[----:B------:R-:W-:Y:S01]  /*2fb0*/  FFMA.FTZ R2, R226, R201, R2 ;  /* 0x000000c9e2027223 */ /* 0x000fe20000010002 */
[C---:B------:R-:W-:Y:S01]  /*2fc0*/  FMUL.FTZ R8, R5.reuse, R0 ;  /* 0x0000000005087220 */ /* 0x040fe20000410000 */
[----:B------:R-:W-:Y:S01]  /*2fd0*/  FMUL.FTZ R206, R5, R202 ;  /* 0x000000ca05ce7220 */ /* 0x000fe20000410000 */
        /* <DEDUP_REMOVED lines=24> */
[----:B0-----:R-:W-:-:S07]  /*3160*/  FFMA.FTZ R2, R8, R229, R2 ;  /* 0x000000e508027223 */ /* 0x001fce0000010002 */
.L_x_3289:
[----:B------:R-:W-:Y:S05]  /*3170*/  BSYNC B1 ;  /* 0x0000000000017941 */ /* 0x000fea0003800000 */
.L_x_3288:
        /* <DEDUP_REMOVED lines=20> */
.L_x_3333:
[----:B------:R-:W2:Y:S01]  /*32c0*/  LDL R3, [R1+0x100] ;  /* 0x0001000001037983 */ /* 0x000ea20000100800 */
[----:B------:R-:W3:Y:S01]  /*32d0*/  LDC.U8 R198, c[0x0][0x2a0] ;  /* 0x0000a800ffc67b82 */ /* 0x000ee20000000000 */
[----:B01----:R-:W-:Y:S01]  /*32e0*/  FADD.FTZ R2, R2, R0 ;  /* 0x0000000002027221 */ /* 0x003fe20000010000 */
[----:B------:R-:W-:Y:S03]  /*32f0*/  BSSY B1, `(.L_x_3291) ;  /* 0x0000032000017945 */ /* 0x000fe60003800000 */
[----:B------:R-:W-:Y:S01]  /*3300*/  FMUL.FTZ R2, R2, UR7 ;  /* 0x0000000702027c20 */ /* 0x000fe20008410000 */
[----:B--2---:R-:W-:Y:S01]  /*3310*/  ISETP.NE.AND P5, PT, R3, RZ, PT ;  /* 0x000000ff0300720c */ /* 0x004fe20003fa5270 */
[----:B------:R-:W-:-:S04]  /*3320*/  FADD.FTZ R3, R193, R195 ;  /* 0x000000c3c1037221 */ /* 0x000fc80000010000 */
[----:B------:R-:W-:-:S08]  /*3330*/  FMUL.FTZ R0, R3, UR7 ;  /* 0x0000000703007c20 */ /* 0x000fd00008410000 */
[----:B---3--:R-:W-:Y:S05]  /*3340*/  @!P5 BRA `(.L_x_3292) ;  /* 0x0000000000b0d947 */ /* 0x008fea0003800000 */
[----:B------:R-:W-:-:S04]  /*3350*/  ISETP.NE.AND P5, PT, R198, RZ, PT ;  /* 0x000000ffc600720c */ /* 0x000fc80003fa5270 */
[----:B------:R-:W-:Y:S02]  /*3360*/  FSEL R3, R0, RZ, !P5 ;  /* 0x000000ff00037208 */ /* 0x000fe40006800000 */
[----:B------:R-:W-:-:S03]  /*3370*/  ISETP.NE.U32.AND P5, PT, RZ, UR8, PT ;  /* 0x00000008ff007c0c */ /* 0x000fc6000bfa5070 */
[-CC-:B------:R-:W-:Y:S01]  /*3380*/  FFMA.FTZ R192, R209, R2.reuse, R3.reuse ;  /* 0x00000002d1c07223 */ /* 0x180fe20000010003 */
[----:B------:R-:W-:Y:S01]  /*3390*/  ISETP.NE.AND.EX P5, PT, RZ, UR9, PT, P5 ;  /* 0x00000009ff007c0c */ /* 0x000fe2000bfa5350 */
[-CC-:B------:R-:W-:Y:S01]  /*33a0*/  FFMA.FTZ R193, R227, R2.reuse, R3.reuse ;  /* 0x00000002e3c17223 */ /* 0x180fe20000010003 */
[-CC-:B-----5:R-:W-:Y:S01]  /*33b0*/  FFMA.FTZ R6, R212, R2.reuse, R3.reuse ;  /* 0x00000002d4067223 */ /* 0x1a0fe20000010003 */
        /* <DEDUP_REMOVED lines=37> */
.L_x_3292:
[----:B------:R-:W-:Y:S05]  /*3610*/  BSYNC B1 ;  /* 0x0000000000017941 */ /* 0x000fea0003800000 */
.L_x_3291:
[----:B------:R-:W2:Y:S01]  /*3620*/  LDL R3, [R1+0x108] ;  /* 0x0001080001037983 */ /* 0x000ea20000100800 */
[----:B------:R-:W-:Y:S01]  /*3630*/  BSSY B1, `(.L_x_3293) ;  /* 0x0000030000017945 */ /* 0x000fe20003800000 */
[----:B--2---:R-:W-:-:S13]  /*3640*/  ISETP.NE.AND P5, PT, R3, RZ, PT ;  /* 0x000000ff0300720c */ /* 0x004fda0003fa5270 */
[----:B------:R-:W-:Y:S05]  /*3650*/  @!P5 BRA `(.L_x_3294) ;  /* 0x0000000000b4d947 */ /* 0x000fea0003800000 */
[----:B------:R-:W2:Y:S01]  /*3660*/  LDL R194, [R1+0x18] ;  /* 0x0000180001c27983 */ /* 0x000ea20000100800 */
[----:B------:R-:W-:-:S04]  /*3670*/  ISETP.NE.AND P5, PT, R198, RZ, PT ;  /* 0x000000ffc600720c */ /* 0x000fc80003fa5270 */
[----:B------:R-:W-:Y:S02]  /*3680*/  FSEL R3, R0, RZ, !P5 ;  /* 0x000000ff00037208 */ /* 0x000fe40006800000 */
[----:B------:R-:W-:-:S03]  /*3690*/  ISETP.NE.U32.AND P5, PT, RZ, UR8, PT ;  /* 0x00000008ff007c0c */ /* 0x000fc6000bfa5070 */
[-CC-:B0-----:R-:W-:Y:S01]  /*36a0*/  FFMA.FTZ R192, R225, R2.reuse, R3.reuse ;  /* 0x00000002e1c07223 */ /* 0x181fe20000010003 */
[----:B------:R-:W-:Y:S01]  /*36b0*/  ISETP.NE.AND.EX P5, PT, RZ, UR9, PT, P5 ;  /* 0x00000009ff007c0c */ /* 0x000fe2000bfa5350 */
[-CC-:B------:R-:W-:Y:S01]  /*36c0*/  FFMA.FTZ R193, R219, R2.reuse, R3.reuse ;  /* 0x00000002dbc17223 */ /* 0x180fe20000010003 */
[-CC-:B-----5:R-:W-:Y:S01]  /*36d0*/  FFMA.FTZ R6, R211, R2.reuse, R3.reuse ;  /* 0x00000002d3067223 */ /* 0x1a0fe20000010003 */
[----:B------:R-:W-:Y:S02]  /*36e0*/  FFMA.FTZ R3, R13, R2, R3 ;  /* 0x000000020d037223 */ /* 0x000fe40000010003 */
[----:B------:R-:W-:Y:S01]  /*36f0*/  FADD.FTZ R193, R251, -R193 ;  /* 0x800000c1fbc17221 */ /* 0x000fe20000010000 */
[----:B------:R-:W-:Y:S01]  /*3700*/  FADD.FTZ R6, R243, -R6 ;  /* 0x80000006f3067221 */ /* 0x000fe20000010000 */
[----:B------:R-:W-:Y:S02]  /*3710*/  FADD.FTZ R3, R235, -R3 ;  /* 0x80000003eb037221 */ /* 0x000fe40000010000 */
[----:B------:R-:W-:-:S02]  /*3720*/  FMUL.FTZ R193, R5, R193 ;  /* 0x000000c105c17220 */ /* 0x000fc40000410000 */
[----:B------:R-:W-:Y:S02]  /*3730*/  FMUL.FTZ R195, R5, R3 ;  /* 0x0000000305c37220 */ /* 0x000fe40000410000 */
[----:B------:R-:W-:Y:S02]  /*3740*/  @P5 FADD.FTZ R193, R33, R193 ;  /* 0x000000c121c15221 */ /* 0x000fe40000010000 */
[----:B------:R-:W-:Y:S01]  /*3750*/  @P5 FADD.FTZ R195, R35, R195 ;  /* 0x000000c323c35221 */ /* 0x000fe20000010000 */
[----:B--2---:R-:W-:Y:S01]  /*3760*/  FADD.FTZ R192, R194, -R192 ;  /* 0x800000c0c2c07221 */ /* 0x004fe20000010000 */
[----:B------:R-:W-:-:S03]  /*3770*/  FMUL.FTZ R194, R5, R6 ;  /* 0x0000000605c27220 */ /* 0x000fc60000410000 */
[----:B------:R-:W-:Y:S01]  /*3780*/  FMUL.FTZ R192, R5, R192 ;  /* 0x000000c005c07220 */ /* 0x000fe20000410000 */
[----:B------:R-:W-:-:S03]  /*3790*/  @P5 FADD.FTZ R194, R34, R194 ;  /* 0x000000c222c25221 */ /* 0x000fc60000010000 */
        /* <DEDUP_REMOVED lines=25> */
.L_x_3294:
[----:B------:R-:W-:Y:S05]  /*3930*/  BSYNC B1 ;  /* 0x0000000000017941 */ /* 0x000fea0003800000 */
.L_x_3293:
[----:B------:R-:W-:Y:S04]  /*3940*/  BSSY B1, `(.L_x_3295) ;  /* 0x000002f000017945 */ /* 0x000fe80003800000 */
[----:B------:R-:W-:Y:S05]  /*3950*/  @!P0 BRA `(.L_x_3296) ;  /* 0x0000000000b48947 */ /* 0x000fea0003800000 */
[----:B------:R-:W2:Y:S01]  /*3960*/  LDL R194, [R1+0x14] ;  /* 0x0000140001c27983 */ /* 0x000ea20000100800 */
[----:B------:R-:W-:-:S04]  /*3970*/  ISETP.NE.AND P5, PT, R198, RZ, PT ;  /* 0x000000ffc600720c */ /* 0x000fc80003fa5270 */
[----:B------:R-:W-:Y:S02]  /*3980*/  FSEL R3, R0, RZ, !P5 ;  /* 0x000000ff00037208 */ /* 0x000fe40006800000 */
[----:B------:R-:W-:-:S03]  /*3990*/  ISETP.NE.U32.AND P5, PT, RZ, UR8, PT ;  /* 0x00000008ff007c0c */ /* 0x000fc6000bfa5070 */
[-CC-:B01----:R-:W-:Y:S01]  /*39a0*/  FFMA.FTZ R192, R224, R2.reuse, R3.reuse ;  /* 0x00000002e0c07223 */ /* 0x183fe20000010003 */
        /* <DEDUP_REMOVED lines=40> */
.L_x_3296:
[----:B------:R-:W-:Y:S05]  /*3c30*/  BSYNC B1 ;  /* 0x0000000000017941 */ /* 0x000fea0003800000 */
.L_x_3295:
[----:B------:R-:W-:Y:S04]  /*3c40*/  BSSY B1, `(.L_x_3297) ;  /* 0x000002f000017945 */ /* 0x000fe80003800000 */
[----:B------:R-:W-:Y:S05]  /*3c50*/  @!P1 BRA `(.L_x_3298) ;  /* 0x0000000000b49947 */ /* 0x000fea0003800000 */
[----:B------:R-:W3:Y:S01]  /*3c60*/  LDL R194, [R1+0x10] ;  /* 0x0000100001c27983 */ /* 0x000ee20000100800 */
[----:B------:R-:W-:-:S04]  /*3c70*/  ISETP.NE.AND P5, PT, R198, RZ, PT ;  /* 0x000000ffc600720c */ /* 0x000fc80003fa5270 */
[----:B------:R-:W-:Y:S02]  /*3c80*/  FSEL R3, R0, RZ, !P5 ;  /* 0x000000ff00037208 */ /* 0x000fe40006800000 */
[----:B------:R-:W-:-:S03]  /*3c90*/  ISETP.NE.U32.AND P5, PT, RZ, UR8, PT ;  /* 0x00000008ff007c0c */ /* 0x000fc6000bfa5070 */
[-CC-:B012---:R-:W-:Y:S01]  /*3ca0*/  FFMA.FTZ R192, R223, R2.reuse, R3.reuse ;  /* 0x00000002dfc07223 */ /* 0x187fe20000010003 */
        /* <DEDUP_REMOVED lines=11> */
[----:B---3--:R-:W-:Y:S01]  /*3d60*/  FADD.FTZ R192, R194, -R192 ;  /* 0x800000c0c2c07221 */ /* 0x008fe20000010000 */
        /* <DEDUP_REMOVED lines=28> */
.L_x_3298:
[----:B------:R-:W-:Y:S05]  /*3f30*/  BSYNC B1 ;  /* 0x0000000000017941 */ /* 0x000fea0003800000 */
.L_x_3297:
[----:B------:R-:W-:Y:S04]  /*3f40*/  BSSY B1, `(.L_x_3299) ;  /* 0x000002f000017945 */ /* 0x000fe80003800000 */
[----:B------:R-:W-:Y:S05]  /*3f50*/  @!P2 BRA `(.L_x_3300) ;  /* 0x0000000000b4a947 */ /* 0x000fea0003800000 */
[----:B------:R-:W4:Y:S01]  /*3f60*/  LDL R194, [R1+0xc] ;  /* 0x00000c0001c27983 */ /* 0x000f220000100800 */
[----:B------:R-:W-:-:S04]  /*3f70*/  ISETP.NE.AND P5, PT, R198, RZ, PT ;  /* 0x000000ffc600720c */ /* 0x000fc80003fa5270 */
[----:B------:R-:W-:Y:S02]  /*3f80*/  FSEL R3, R0, RZ, !P5 ;  /* 0x000000ff00037208 */ /* 0x000fe40006800000 */
[----:B------:R-:W-:-:S03]  /*3f90*/  ISETP.NE.U32.AND P5, PT, RZ, UR8, PT ;  /* 0x00000008ff007c0c */ /* 0x000fc6000bfa5070 */
[-CC-:B0123--:R-:W-:Y:S01]  /*3fa0*/  FFMA.FTZ R192, R222, R2.reuse, R3.reuse ;  /* 0x00000002dec07223 */ /* 0x18ffe20000010003 */
        /* <DEDUP_REMOVED lines=11> */
[----:B----4-:R-:W-:Y:S01]  /*4060*/  FADD.FTZ R192, R194, -R192 ;  /* 0x800000c0c2c07221 */ /* 0x010fe20000010000 */
        /* <DEDUP_REMOVED lines=28> */
.L_x_3300:
[----:B------:R-:W-:Y:S05]  /*4230*/  BSYNC B1 ;  /* 0x0000000000017941 */ /* 0x000fea0003800000 */
.L_x_3299:
[----:B------:R-:W-:Y:S04]  /*4240*/  BSSY B1, `(.L_x_3301) ;  /* 0x000002f000017945 */ /* 0x000fe80003800000 */
[----:B------:R-:W-:Y:S05]  /*4250*/  @!P3 BRA `(.L_x_3302) ;  /* 0x0000000000b4b947 */ /* 0x000fea0003800000 */
[----:B------:R-:W2:Y:S01]  /*4260*/  LDL R194, [R1+0x8] ;  /* 0x0000080001c27983 */ /* 0x000ea20000100800 */
[----:B------:R-:W-:-:S04]  /*4270*/  ISETP.NE.AND P5, PT, R198, RZ, PT ;  /* 0x000000ffc600720c */ /* 0x000fc80003fa5270 */
[----:B------:R-:W-:Y:S02]  /*4280*/  FSEL R3, R0, RZ, !P5 ;  /* 0x000000ff00037208 */ /* 0x000fe40006800000 */
[----:B------:R-:W-:-:S03]  /*4290*/  ISETP.NE.U32.AND P5, PT, RZ, UR8, PT ;  /* 0x00000008ff007c0c */ /* 0x000fc6000bfa5070 */
[-CC-:B01234-:R-:W-:Y:S01]  /*42a0*/  FFMA.FTZ R192, R221, R2.reuse, R3.reuse ;  /* 0x00000002ddc07223 */ /* 0x19ffe20000010003 */
        /* <DEDUP_REMOVED lines=11> */
[----:B------:R-:W-:Y:S01]  /*4360*/  FADD.FTZ R192, R194, -R192 ;  /* 0x800000c0c2c07221 */ /* 0x000fe20000010000 */
        /* <DEDUP_REMOVED lines=28> */
.L_x_3302:
[----:B------:R-:W-:Y:S05]  /*4530*/  BSYNC B1 ;  /* 0x0000000000017941 */ /* 0x000fea0003800000 */
.L_x_3301:
[----:B------:R-:W-:Y:S04]  /*4540*/  BSSY B1, `(.L_x_3303) ;  /* 0x000002f000017945 */ /* 0x000fe80003800000 */
[----:B------:R-:W-:Y:S05]  /*4550*/  @!P4 BRA `(.L_x_3304) ;  /* 0x0000000000b4c947 */ /* 0x000fea0003800000 */
[----:B------:R-:W2:Y:S01]  /*4560*/  LDL R194, [R1] ;  /* 0x0000000001c27983 */ /* 0x000ea20000100800 */
        /* <DEDUP_REMOVED lines=44> */
.L_x_3304:
[----:B------:R-:W-:Y:S05]  /*4830*/  BSYNC B1 ;  /* 0x0000000000017941 */ /* 0x000fea0003800000 */
.L_x_3303:
[----:B------:R-:W2:Y:S01]  /*4840*/  LDL R3, [R1+0x104] ;  /* 0x0001040001037983 */ /* 0x000ea20000100800 */
[----:B------:R-:W-:Y:S01]  /*4850*/  BSSY B1, `(.L_x_3305) ;  /* 0x000002f000017945 */ /* 0x000fe20003800000 */
[----:B--2---:R-:W-:-:S13]  /*4860*/  ISETP.NE.AND P5, PT, R3, RZ, PT ;  /* 0x000000ff0300720c */ /* 0x004fda0003fa5270 */
[----:B------:R-:W-:Y:S05]  /*4870*/  @!P5 BRA `(.L_x_3306) ;  /* 0x0000000000b0d947 */ /* 0x000fea0003800000 */
[----:B01-34-:R-:W2:Y:S01]  /*4880*/  LDL R193, [R1+0x4] ;  /* 0x0000040001c17983 */ /* 0x01bea20000100800 */
[----:B------:R-:W-:-:S04]  /*4890*/  ISETP.NE.AND P5, PT, R198, RZ, PT ;  /* 0x000000ffc600720c */ /* 0x000fc80003fa5270 */
[----:B------:R-:W-:Y:S02]  /*48a0*/  FSEL R192, R0, RZ, !P5 ;  /* 0x000000ff00c07208 */ /* 0x000fe40006800000 */
[----:B------:R-:W-:-:S03]  /*48b0*/  ISETP.NE.U32.AND P5, PT, RZ, UR8, PT ;  /* 0x00000008ff007c0c */ /* 0x000fc6000bfa5070 */
[-CC-:B-----5:R-:W-:Y:S01]  /*48c0*/  FFMA.FTZ R6, R226, R2.reuse, R192.reuse ;  /* 0x00000002e2067223 */ /* 0x1a0fe200000100c0 */
[-CC-:B------:R-:W-:Y:S01]  /*48d0*/  FFMA.FTZ R3, R213, R2.reuse, R192.reuse ;  /* 0x00000002d5037223 */ /* 0x180fe200000100c0 */
[-CC-:B------:R-:W-:Y:S01]  /*48e0*/  FFMA.FTZ R0, R206, R2.reuse, R192.reuse ;  /* 0x00000002ce007223 */ /* 0x180fe200000100c0 */
[----:B------:R-:W-:Y:S01]  /*48f0*/  ISETP.NE.AND.EX P5, PT, RZ, UR9, PT, P5 ;  /* 0x00000009ff007c0c */ /* 0x000fe2000bfa5350 */
[----:B------:R-:W-:Y:S01]  /*4900*/  FFMA.FTZ R192, R8, R2, R192 ;  /* 0x0000000208c07223 */ /* 0x000fe200000100c0 */
[----:B------:R-:W-:Y:S01]  /*4910*/  FADD.FTZ R3, R245, -R3 ;  /* 0x80000003f5037221 */ /* 0x000fe20000010000 */
[----:B------:R-:W-:Y:S02]  /*4920*/  FADD.FTZ R2, R237, -R0 ;  /* 0x80000000ed027221 */ /* 0x000fe40000010000 */
[----:B------:R-:W-:Y:S02]  /*4930*/  FADD.FTZ R0, R229, -R192 ;  /* 0x800000c0e5007221 */ /* 0x000fe40000010000 */
[----:B------:R-:W-:-:S02]  /*4940*/  FMUL.FTZ R194, R5, R2 ;  /* 0x0000000205c27220 */ /* 0x000fc40000410000 */
[----:B------:R-:W-:-:S04]  /*4950*/  FMUL.FTZ R195, R5, R0 ;  /* 0x0000000005c37220 */ /* 0x000fc80000410000 */
[----:B------:R-:W-:Y:S01]  /*4960*/  @P5 FADD.FTZ R194, R182, R194 ;  /* 0x000000c2b6c25221 */ /* 0x000fe20000010000 */
        /* <DEDUP_REMOVED lines=27> */
[----:B------:R-:W-:-:S05]  /*4b20*/  @P5 LEA.HI.X R3, R4, UR15, RZ, 0x4, P6 ;  /* 0x0000000f04035c11 */ /* 0x000fca000b0f24ff */
[----:B------:R2:W-:Y:S04]  /*4b30*/  @P5 STG.E.128 desc[UR4][R2.64], R188 ;  /* 0x000000bc02005986 */ /* 0x0005e8000c101d04 */
.L_x_3306:
[----:B------:R-:W-:Y:S05]  /*4b40*/  BSYNC B1 ;  /* 0x0000000000017941 */ /* 0x000fea0003800000 */
.L_x_3305:
[----:B--2---:R-:W2:Y:S02]  /*4b50*/  LDC.64 R2, c[0x0][0x210] ;  /* 0x00008400ff027b82 */ /* 0x004ea40000000a00 */
[----:B--2---:R-:W-:-:S04]  /*4b60*/  LEA R7, R2, R7, 0x2 ;  /* 0x0000000702077211 */ /* 0x004fc800078e10ff */
[----:B------:R-:W-:-:S13]  /*4b70*/  ISETP.GE.AND P5, PT, R7, R3, PT ;  /* 0x000000030700720c */ /* 0x000fda0003fa6270 */
[----:B------:R-:W-:Y:S05]  /*4b80*/  @!P5 BRA `(.L_x_3307) ;  /* 0xffffffc0008cd947 */ /* 0x000fea000383ffff */
.L_x_3273:
[----:B------:R-:W-:Y:S05]  /*4b90*/  BSYNC B0 ;  /* 0x0000000000007941 */ /* 0x000fea0003800000 */
.L_x_3272:
[----:B01-34-:R-:W2:Y:S01]  /*4ba0*/  LDL.LU R192, [R1+0x1c] ;  /* 0x00001c0001c07983 */ /* 0x01bea20000300800 */
        /* <DEDUP_REMOVED lines=13> */
[----:B------:R-:W-:-:S04]  /*4c80*/  PRMT R0, R2, 0x2104, R5 ;  /* 0x0000210402007816 */ /* 0x000fc80000000005 */
        /* <DEDUP_REMOVED lines=196> */
.L_x_3309:
[----:B------:R-:W-:Y:S05]  /*58d0*/  BSYNC B0 ;  /* 0x0000000000007941 */ /* 0x000fea0003800000 */
.L_x_3308:
        /* <DEDUP_REMOVED lines=28> */
[----:B------:R-:W2:Y:S01]  /*5aa0*/  LDS R30, [R0+0xe00] ;  /* 0x000e0000001e7984 */ /* 0x000ea20000000800 */
        /* <DEDUP_REMOVED lines=35> */
[----:B0-----:R-:W-:Y:S01]  /*5ce0*/  FADD.FTZ R2, RZ, R2 ;  /* 0x00000002ff027221 */ /* 0x001fe20000010000 */
[----:B------:R-:W-:Y:S01]  /*5cf0*/  FADD.FTZ R130, R130, R137 ;  /* 0x0000008982827221 */ /* 0x000fe20000010000 */
[----:B------:R-:W0:Y:S01]  /*5d00*/  LDS R45, [R0+0x1400] ;  /* 0x00140000002d7984 */ /* 0x000e220000000800 */
[----:B------:R-:W-:Y:S01]  /*5d10*/  FADD.FTZ R65, R68, R65 ;  /* 0x0000004144417221 */ /* 0x000fe20000010000 */
[----:B--2---:R-:W-:Y:S01]  /*5d20*/  FADD.FTZ R30, RZ, R30 ;  /* 0x0000001eff1e7221 */ /* 0x004fe20000010000 */
        /* <DEDUP_REMOVED lines=59> */
[----:B------:R-:W-:Y:S01]  /*60e0*/  FADD.FTZ R19, R24, R13 ;  /* 0x0000000d18137221 */ /* 0x000fe20000010000 */
[----:B------:R-:W-:Y:S01]  /*60f0*/  FADD.FTZ R23, R23, R12 ;  /* 0x0000000c17177221 */ /* 0x000fe20000010000 */
[----:B------:R3:W4:Y:S01]  /*6100*/  LDS R79, [R0+0x3a00] ;  /* 0x003a0000004f7984 */ /* 0x0007220000000800 */
[----:B------:R-:W-:Y:S01]  /*6110*/  FADD.FTZ R21, R50, R9 ;  /* 0x0000000932157221 */ /* 0x000fe20000010000 */
[----:B------:R-:W-:Y:S01]  /*6120*/  FADD.FTZ R41, R54, R3 ;  /* 0x0000000336297221 */ /* 0x000fe20000010000 */
[----:B-----5:R-:W-:Y:S01]  /*6130*/  FADD.FTZ R83, R30, R83 ;  /* 0x000000531e537221 */ /* 0x020fe20000010000 */
[----:B------:R3:W1:Y:S01]  /*6140*/  LDS R81, [R0+0x3c00] ;  /* 0x003c000000517984 */ /* 0x0006620000000800 */
[----:B------:R-:W-:Y:S01]  /*6150*/  FADD.FTZ R59, R8, R59 ;  /* 0x0000003b083b7221 */ /* 0x000fe20000010000 */
[----:B------:R-:W-:Y:S01]  /*6160*/  FADD.FTZ R20, R20, R61 ;  /* 0x0000003d14147221 */ /* 0x000fe20000010000 */
[----:B------:R-:W-:Y:S01]  /*6170*/  FADD.FTZ R22, R22, R63 ;  /* 0x0000003f16167221 */ /* 0x000fe20000010000 */
[----:B------:R-:W-:Y:S01]  /*6180*/  FADD.FTZ R26, R26, R67 ;  /* 0x000000431a1a7221 */ /* 0x000fe20000010000 */
[----:B0-----:R-:W-:Y:S01]  /*6190*/  FADD.FTZ R28, R28, R69 ;  /* 0x000000451c1c7221 */ /* 0x001fe20000010000 */
[----:B--2---:R-:W-:Y:S01]  /*61a0*/  FADD.FTZ R73, R2, R73 ;  /* 0x0000004902497221 */ /* 0x004fe20000010000 */
        /* <DEDUP_REMOVED lines=21> */
.L_x_3311:
[----:B------:R-:W-:Y:S05]  /*6300*/  BSYNC B0 ;  /* 0x0000000000007941 */ /* 0x000fea0003800000 */
.L_x_3310:
        /* <DEDUP_REMOVED lines=23> */
.L_x_3313:
[----:B------:R-:W-:Y:S05]  /*6480*/  BSYNC B0 ;  /* 0x0000000000007941 */ /* 0x000fea0003800000 */
.L_x_3312:
        /* <DEDUP_REMOVED lines=23> */
.L_x_3315:
[----:B------:R-:W-:Y:S05]  /*6600*/  BSYNC B0 ;  /* 0x0000000000007941 */ /* 0x000fea0003800000 */
.L_x_3314:
        /* <DEDUP_REMOVED lines=23> */
.L_x_3317:
[----:B------:R-:W-:Y:S05]  /*6780*/  BSYNC B0 ;  /* 0x0000000000007941 */ /* 0x000fea0003800000 */
.L_x_3316:
        /* <DEDUP_REMOVED lines=23> */
.L_x_3319:
[----:B------:R-:W-:Y:S05]  /*6900*/  BSYNC B0 ;  /* 0x0000000000007941 */ /* 0x000fea0003800000 */
.L_x_3318:
        /* <DEDUP_REMOVED lines=23> */
.L_x_3321:
[----:B------:R-:W-:Y:S05]  /*6a80*/  BSYNC B0 ;  /* 0x0000000000007941 */ /* 0x000fea0003800000 */
.L_x_3320:
[----:B------:R-:W-:Y:S05]  /*6a90*/  @!P4 EXIT ;  /* 0x000000000000c94d */ /* 0x000fea0003800000 */
[----:B------:R-:W-:Y:S04]  /*6aa0*/  STG.E desc[UR4][R14.64], R27 ;  /* 0x0000001b0e007986 */ /* 0x000fe8000c101904 */
[----:B------:R-:W-:Y:S04]  /*6ab0*/  STG.E desc[UR4][R10.64], R123 ;  /* 0x0000007b0a007986 */ /* 0x000fe8000c101904 */
[----:B------:R-:W-:Y:S04]  /*6ac0*/  STG.E desc[UR4][R6.64], R83 ;  /* 0x0000005306007986 */ /* 0x000fe8000c101904 */
[----:B------:R-:W-:Y:S01]  /*6ad0*/  STG.E desc[UR4][R4.64], R41 ;  /* 0x0000002904007986 */ /* 0x000fe2000c101904 */
[----:B------:R-:W-:Y:S05]  /*6ae0*/  EXIT ;  /* 0x000000000000794d */ /* 0x000fea0003800000 */
.L_x_3290:
[----:B------:R-:W-:Y:S01]  /*6af0*/  HFMA2.MMA R192, -RZ, RZ, 0, 5.9604644775390625e-08 ;  /* 0x00000001ffc07435 */ /* 0x000fe200000001ff */
[----:B------:R-:W-:Y:S01]  /*6b00*/  BSSY B1, `(.L_x_3322) ;  /* 0x0000006000017945 */ /* 0x000fe20003800000 */
[----:B-----5:R-:W-:Y:S02]  /*6b10*/  MOV R6, 0x1f ;  /* 0x0000001f00067802 */ /* 0x020fe40000000f00 */
[----:B------:R-:W-:-:S07]  /*6b20*/  MOV R0, 0xffffffff ;  /* 0xffffffff00007802 */ /* 0x000fce0000000f00 */
[----:B------:R-:W-:Y:S05]  /*6b30*/  WARPSYNC.COLLECTIVE R0, `(.L_x_3323) ;  /* 0x0000000000087348 */ /* 0x000fea0003c00000 */
[----:B------:R0:W1:Y:S02]  /*6b40*/  SHFL.BFLY P5, R194, R3, R192, R6 ;  /* 0x0c0000c003c27389 */ /* 0x00006400000a0006 */
[----:B01----:R-:W-:Y:S01]  /*6b50*/  ENDCOLLECTIVE ;  /* 0x000000000000791b */ /* 0x003fe20003800000 */
.L_x_3323:
[----:B------:R-:W-:Y:S05]  /*6b60*/  BSYNC B1 ;  /* 0x0000000000017941 */ /* 0x000fea0003800000 */
.L_x_3322:
[----:B------:R-:W-:Y:S01]  /*6b70*/  MOV R0, R194 ;  /* 0x000000c200007202 */ /* 0x000fe20000000f00 */
[----:B------:R-:W-:Y:S01]  /*6b80*/  HFMA2.MMA R192, -RZ, RZ, 0, 5.9604644775390625e-08 ;  /* 0x00000001ffc07435 */ /* 0x000fe200000001ff */
[----:B------:R-:W-:-:S03]  /*6b90*/  MOV R6, 0x1f ;  /* 0x0000001f00067802 */ /* 0x000fc60000000f00 */
[----:B------:R-:W-:Y:S01]  /*6ba0*/  FADD.FTZ R193, R0, R3 ;  /* 0x0000000300c17221 */ /* 0x000fe20000010000 */
[----:B------:R-:W-:Y:S02]  /*6bb0*/  MOV R3, R2 ;  /* 0x0000000200037202 */ /* 0x000fe40000000f00 */
[----:B------:R-:W-:-:S07]  /*6bc0*/  MOV R0, 0xffffffff ;  /* 0xffffffff00007802 */ /* 0x000fce0000000f00 */
[----:B------:R-:W-:Y:S05]  /*6bd0*/  WARPSYNC.COLLECTIVE R0, `(.L_x_3324) ;  /* 0x0000000000087348 */ /* 0x000fea0003c00000 */
[----:B------:R0:W1:Y:S02]  /*6be0*/  SHFL.BFLY P5, R194, R3, R192, R6 ;  /* 0x0c0000c003c27389 */ /* 0x00006400000a0006 */
[----:B01----:R-:W-:Y:S01]  /*6bf0*/  ENDCOLLECTIVE ;  /* 0x000000000000791b */ /* 0x003fe20003800000 */
.L_x_3324:
        /* <DEDUP_REMOVED lines=8> */
.L_x_3325:
[----:B------:R-:W-:Y:S02]  /*6c80*/  MOV R3, R2 ;  /* 0x0000000200037202 */ /* 0x000fe40000000f00 */
[----:B------:R-:W-:-:S05]  /*6c90*/  MOV R0, R194 ;  /* 0x000000c200007202 */ /* 0x000fca0000000f00 */
[----:B------:R-:W-:Y:S01]  /*6ca0*/  FADD.FTZ R193, R193, R0 ;  /* 0x00000000c1c17221 */ /* 0x000fe20000010000 */
[----:B------:R-:W-:-:S07]  /*6cb0*/  MOV R0, 0xffffffff ;  /* 0xffffffff00007802 */ /* 0x000fce0000000f00 */
[----:B------:R-:W-:Y:S05]  /*6cc0*/  WARPSYNC.COLLECTIVE R0, `(.L_x_3326) ;  /* 0x0000000000087348 */ /* 0x000fea0003c00000 */
[----:B------:R0:W1:Y:S02]  /*6cd0*/  SHFL.BFLY P5, R194, R3, R192, R6 ;  /* 0x0c0000c003c27389 */ /* 0x00006400000a0006 */
[----:B01----:R-:W-:Y:S01]  /*6ce0*/  ENDCOLLECTIVE ;  /* 0x000000000000791b */ /* 0x003fe20003800000 */
.L_x_3326:
        /* <DEDUP_REMOVED lines=8> */
.L_x_3327:
[----:B------:R-:W-:Y:S02]  /*6d70*/  MOV R3, R2 ;  /* 0x0000000200037202 */ /* 0x000fe40000000f00 */
[----:B------:R-:W-:-:S05]  /*6d80*/  MOV R0, R194 ;  /* 0x000000c200007202 */ /* 0x000fca0000000f00 */
[----:B------:R-:W-:Y:S01]  /*6d90*/  FADD.FTZ R193, R193, R0 ;  /* 0x00000000c1c17221 */ /* 0x000fe20000010000 */
[----:B------:R-:W-:-:S07]  /*6da0*/  MOV R0, 0xffffffff ;  /* 0xffffffff00007802 */ /* 0x000fce0000000f00 */
[----:B------:R-:W-:Y:S05]  /*6db0*/  WARPSYNC.COLLECTIVE R0, `(.L_x_3328) ;  /* 0x0000000000087348 */ /* 0x000fea0003c00000 */
[----:B------:R0:W1:Y:S02]  /*6dc0*/  SHFL.BFLY P5, R194, R3, R192, R6 ;  /* 0x0c0000c003c27389 */ /* 0x00006400000a0006 */
[----:B01----:R-:W-:Y:S01]  /*6dd0*/  ENDCOLLECTIVE ;  /* 0x000000000000791b */ /* 0x003fe20003800000 */
.L_x_3328:
        /* <DEDUP_REMOVED lines=8> */
.L_x_3329:
[----:B------:R-:W-:Y:S02]  /*6e60*/  MOV R3, R2 ;  /* 0x0000000200037202 */ /* 0x000fe40000000f00 */
[----:B------:R-:W-:-:S05]  /*6e70*/  MOV R0, R194 ;  /* 0x000000c200007202 */ /* 0x000fca0000000f00 */
[----:B------:R-:W-:Y:S01]  /*6e80*/  FADD.FTZ R193, R193, R0 ;  /* 0x00000000c1c17221 */ /* 0x000fe20000010000 */
[----:B------:R-:W-:-:S07]  /*6e90*/  MOV R0, 0xffffffff ;  /* 0xffffffff00007802 */ /* 0x000fce0000000f00 */
[----:B------:R-:W-:Y:S05]  /*6ea0*/  WARPSYNC.COLLECTIVE R0, `(.L_x_3330) ;  /* 0x0000000000087348 */ /* 0x000fea0003c00000 */
[----:B------:R0:W1:Y:S02]  /*6eb0*/  SHFL.BFLY P5, R194, R3, R192, R6 ;  /* 0x0c0000c003c27389 */ /* 0x00006400000a0006 */
[----:B01----:R-:W-:Y:S01]  /*6ec0*/  ENDCOLLECTIVE ;  /* 0x000000000000791b */ /* 0x003fe20003800000 */
.L_x_3330:
        /* <DEDUP_REMOVED lines=8> */
.L_x_3331:
[----:B------:R-:W-:Y:S02]  /*6f50*/  MOV R3, R2 ;  /* 0x0000000200037202 */ /* 0x000fe40000000f00 */
[----:B------:R-:W-:-:S07]  /*6f60*/  MOV R195, R194 ;  /* 0x000000c200c37202 */ /* 0x000fce0000000f00 */
[----:B------:R-:W-:Y:S05]  /*6f70*/  WARPSYNC.COLLECTIVE R0, `(.L_x_3332) ;  /* 0x0000000000087348 */ /* 0x000fea0003c00000 */
[----:B------:R0:W1:Y:S02]  /*6f80*/  SHFL.BFLY P5, R194, R3, R192, R6 ;  /* 0x0c0000c003c27389 */ /* 0x00006400000a0006 */
[----:B01----:R-:W-:Y:S01]  /*6f90*/  ENDCOLLECTIVE ;  /* 0x000000000000791b */ /* 0x003fe20003800000 */
.L_x_3332:
[----:B------:R-:W-:Y:S01]  /*6fa0*/  MOV R0, R194 ;  /* 0x000000c200007202 */ /* 0x000fe20000000f00 */
[----:B------:R-:W-:Y:S06]  /*6fb0*/  BRA `(.L_x_3333) ;  /* 0xffffffc000c07947 */ /* 0x000fec000383ffff */
.L_x_3334:
        /* <DEDUP_REMOVED lines=12> */
.L_x_3826:


//--------------------- .text._ZN10layer_norm31ln_parallel_residual_bwd_kernelINS_13Kernel_traitsIfffffjLj1024ELj1ELj4ELj1ELj16ENS_18Kernel_traits_baseILj1024EfffffjLj128EEEEELb0ELb0ELb1EEEvNS_9BwdParamsE --------------------------
	.section	.text._ZN10layer_norm31ln_parallel_residual_bwd_kernelINS_13Kernel_traitsIfffffjLj1024ELj1ELj4ELj1ELj16ENS_18Kernel_traits_baseILj1024EfffffjLj128EEEEELb0ELb0ELb1EEEvNS_9BwdParamsE,"ax",@progbits
	.align	128
        .global         _ZN10layer_norm31ln_parallel_residual_bwd_kernelINS_13Kernel_traitsIfffffjLj1024ELj1ELj4ELj1ELj16ENS_18Kernel_traits_baseILj1024EfffffjLj128EEEEELb0ELb0ELb1EEEvNS_9BwdParamsE
        .type           _ZN10layer_norm31ln_parallel_residual_bwd_kernelINS_13Kernel_traitsIfffffjLj1024ELj1ELj4ELj1ELj16ENS_18Kernel_traits_baseILj1024EfffffjLj128EEEEELb0ELb0ELb1EEEvNS_9BwdParamsE,@function
        .size           _ZN10layer_norm31ln_parallel_residual_bwd_kernelINS_13Kernel_traitsIfffffjLj1024ELj1ELj4ELj1ELj16ENS_18Kernel_traits_baseILj1024EfffffjLj128EEEEELb0ELb0ELb1EEEvNS_9BwdParamsE,(.L_x_3827 - _ZN10layer_norm31ln_parallel_residual_bwd_kernelINS_13Kernel_traitsIfffffjLj1024ELj1ELj4ELj1ELj16ENS_18Kernel_traits_baseILj1024EfffffjLj128EEEEELb0ELb0ELb1EEEvNS_9BwdParamsE)
        .other          _ZN10layer_norm31ln_parallel_residual_bwd_kernelINS_13Kernel_traitsIfffffjLj1024ELj1ELj4ELj1ELj16ENS_18Kernel_traits_baseILj1024EfffffjLj128EEEEELb0ELb0ELb1EEEvNS_9BwdParamsE,@"STO_CUDA_ENTRY STV_DEFAULT"
_ZN10layer_norm31ln_parallel_residual_bwd_kernelINS_13Kernel_traitsIfffffjLj1024ELj1ELj4ELj1ELj16ENS_18Kernel_traits_baseILj1024EfffffjLj128EEEEELb0ELb0ELb1EEEvNS_9BwdParamsE:
.text._ZN10layer_norm31ln_parallel_residual_bwd_kernelINS_13Kernel_traitsIfffffjLj1024ELj1ELj4ELj1ELj16ENS_18Kernel_traits_baseILj1024EfffffjLj128EEEEELb0ELb0ELb1EEEvNS_9BwdParamsE:
        /* <DEDUP_REMOVED lines=82> */
.L_x_3336:
[----:B------:R-:W-:Y:S01]  /*0520*/  SHF.L.U32 R0, R0, 0x4, RZ ;  /* 0x0000000400007819 */ /* 0x000fe200000006ff */
[----:B------:R-:W-:Y:S01]  /*0530*/  ULDC.64 UR6, c[0x0][0x260] ;  /* 0x0000980000067ab9 */ /* 0x000fe20000000a00 */
[----:B------:R-:W-:Y:S02]  /*0540*/  ULDC.64 UR8, c[0x0][0x268] ;  /* 0x00009a0000087ab9 */ /* 0x000fe40000000a00 */
[----:B------:R-:W-:-:S04]  /*0550*/  LOP3.LUT R0, R0, 0x1f0, RZ, 0xc0, !PT ;  /* 0x000001f000007812 */ /* 0x000fc800078ec0ff */
[C---:B------:R-:W-:Y:S02]  /*0560*/  IADD3 R4, P0, R0.reuse, UR6, RZ ;  /* 0x0000000600047c10 */ /* 0x040fe4000ff1e0ff */
[----:B------:R-:W-:Y:S02]  /*0570*/  IADD3 R6, P1, R0, UR8, RZ ;  /* 0x0000000800067c10 */ /* 0x000fe4000ff3e0ff */
[----:B------:R-:W-:Y:S01]  /*0580*/  IADD3.X R5, RZ, UR7, RZ, P0, !PT ;  /* 0x00000007ff057c10 */ /* 0x000fe200087fe4ff */
[----:B------:R0:W-:Y:S01]  /*0590*/  STL [R1+0x148], RZ ;  /* 0x000148ff01007387 */ /* 0x0001e20000100800 */
[----:B------:R-:W-:Y:S01]  /*05a0*/  IADD3.X R7, RZ, UR9, RZ, P1, !PT ;  /* 0x00000009ff077c10 */ /* 0x000fe20008ffe4ff */
[----:B------:R-:W-:Y:S02]  /*05b0*/  ULDC.64 UR6, c[0x0][0x2c8] ;  /* 0x0000b20000067ab9 */ /* 0x000fe40000000a00 */
[----:B------:R0:W5:Y:S04]  /*05c0*/  LDG.E.128 R100, desc[UR4][R4.64] ;  /* 0x0000000404647981 */ /* 0x000168000c1e1d00 */
        /* <DEDUP_REMOVED lines=16> */
[----:B------:R-:W-:Y:S01]  /*06d0*/  HFMA2.MMA R218, -RZ, RZ, 0, 0 ;  /* 0x00000000ffda7435 */ /* 0x000fe200000001ff */
[----:B------:R-:W-:Y:S01]  /*06e0*/  BSSY B1, `(.L_x_3338) ;  /* 0x000040c000017945 */ /* 0x000fe20003800000 */
[----:B------:R0:W-:Y:S01]  /*06f0*/  STL [R1+0x144], RZ ;  /* 0x000144ff01007387 */ /* 0x0001e20000100800 */
[----:B------:R-:W-:Y:S01]  /*0700*/  HFMA2.MMA R209, -RZ, RZ, 0, 0 ;  /* 0x00000000ffd17435 */ /* 0x000fe200000001ff */
[----:B------:R-:W-:Y:S01]  /*0710*/  ISETP.NE.AND.EX P0, PT, RZ, UR7, PT, P0 ;  /* 0x00000007ff007c0c */ /* 0x000fe2000bf05300 */
[----:B------:R-:W-:Y:S01]  /*0720*/  HFMA2.MMA R3, -RZ, RZ, 0, 0 ;  /* 0x00000000ff037435 */ /* 0x000fe200000001ff */
[----:B------:R0:W-:Y:S01]  /*0730*/  STL [R1+0x140], RZ ;  /* 0x000140ff01007387 */ /* 0x0001e20000100800 */
[----:B------:R-:W-:-:S02]  /*0740*/  CS2R R222, SRZ ;  /* 0x0000000000de7805 */ /* 0x000fc4000001ff00 */
[----:B------:R-:W-:Y:S02]  /*0750*/  CS2R R220, SRZ ;  /* 0x0000000000dc7805 */ /* 0x000fe4000001ff00 */
[----:B------:R-:W-:Y:S01]  /*0760*/  CS2R R216, SRZ ;  /* 0x0000000000d87805 */ /* 0x000fe2000001ff00 */
[----:B------:R0:W-:Y:S01]  /*0770*/  STL [R1+0x13c], RZ ;  /* 0x00013cff01007387 */ /* 0x0001e20000100800 */
[----:B------:R-:W-:Y:S02]  /*0780*/  CS2R R214, SRZ ;  /* 0x0000000000d67805 */ /* 0x000fe4000001ff00 */
[----:B------:R-:W-:Y:S02]  /*0790*/  CS2R R212, SRZ ;  /* 0x0000000000d47805 */ /* 0x000fe4000001ff00 */
[----:B------:R-:W-:Y:S01]  /*07a0*/  CS2R R210, SRZ ;  /* 0x0000000000d27805 */ /* 0x000fe2000001ff00 */
[----:B------:R0:W-:Y:S01]  /*07b0*/  STL [R1+0x130], RZ ;  /* 0x000130ff01007387 */ /* 0x0001e20000100800 */
[----:B------:R-:W-:-:S02]  /*07c0*/  MOV R252, RZ ;  /* 0x000000ff00fc7202 */ /* 0x000fc40000000f00 */
[----:B------:R-:W-:Y:S02]  /*07d0*/  CS2R R250, SRZ ;  /* 0x0000000000fa7805 */ /* 0x000fe4000001ff00 */
[----:B------:R-:W-:Y:S01]  /*07e0*/  MOV R207, RZ ;  /* 0x000000ff00cf7202 */ /* 0x000fe20000000f00 */
[----:B------:R0:W-:Y:S01]  /*07f0*/  STL [R1+0x12c], RZ ;  /* 0x00012cff01007387 */ /* 0x0001e20000100800 */
[----:B------:R-:W-:Y:S02]  /*0800*/  CS2R R248, SRZ ;  /* 0x0000000000f87805 */ /* 0x000fe4000001ff00 */
[----:B------:R-:W-:Y:S02]  /*0810*/  CS2R R246, SRZ ;  /* 0x0000000000f67805 */ /* 0x000fe4000001ff00 */
[----:B------:R-:W-:Y:S01]  /*0820*/  CS2R R244, SRZ ;  /* 0x0000000000f47805 */ /* 0x000fe2000001ff00 */
        /* <DEDUP_REMOVED lines=13> */
[----:B------:R-:W-:-:S03]  /*0900*/  CS2R R224, SRZ ;  /* 0x0000000000e07805 */ /* 0x000fc6000001ff00 */
        /* <DEDUP_REMOVED lines=72> */
[----:B------:R0:W-:Y:S02]  /*0d90*/  STL [R1], RZ ;  /* 0x000000ff01007387 */ /* 0x0001e40000100800 */
.L_x_3348:
[----:B0-----:R-:W0:Y:S01]  /*0da0*/  S2R R4, SR_TID.X ;  /* 0x0000000000047919 */ /* 0x001e220000002100 */
[----:B------:R-:W1:Y:S01]  /*0db0*/  LDC.64 R190, c[0x0][0x2b8] ;  /* 0x0000ae00ffbe7b82 */ /* 0x000e620000000a00 */
[----:B------:R-:W-:Y:S01]  /*0dc0*/  IMAD R0, R2, UR10, RZ ;  /* 0x0000000a02007c24 */ /* 0x000fe2000f8e02ff */
[----:B------:R-:W2:Y:S04]  /*0dd0*/  LDL.LU R200, [R1] ;  /* 0x0000000001c87983 */ /* 0x000ea80000300800 */
[----:B------:R-:W-:Y:S01]  /*0de0*/  SHF.R.S32.HI R5, RZ, 0x1f, R0 ;  /* 0x0000001fff057819 */ /* 0x000fe20000011400 */
[----:B------:R-:W3:Y:S01]  /*0df0*/  LDL.LU R202, [R1+0x38] ;  /* 0x0000380001ca7983 */ /* 0x000ee20000300800 */
[----:B------:R-:W4:Y:S02]  /*0e00*/  LDC.64 R6, c[0x0][0x250] ;  /* 0x00009400ff067b82 */ /* 0x000f240000000a00 */
[----:B------:R-:W-:Y:S01]  /*0e10*/  LEA.HI R5, R5, R0, RZ, 0x2 ;  /* 0x0000000005057211 */ /* 0x000fe200078f10ff */
[----:B------:R-:W3:Y:S04]  /*0e20*/  LDL.LU R199, [R1+0x28] ;  /* 0x0000280001c77983 */ /* 0x000ee80000300800 */
[----:B------:R-:W-:Y:S01]  /*0e30*/  STL [R1+0x150], R117 ;  /* 0x0001507501007387 */ /* 0x000fe20000100800 */
[----:B------:R-:W1:Y:S03]  /*0e40*/  LDC.64 R8, c[0x0][0x258] ;  /* 0x00009600ff087b82 */ /* 0x000e660000000a00 */
[----:B------:R-:W-:Y:S05]  /*0e50*/  STL [R1+0x14c], R116 ;  /* 0x00014c7401007387 */ /* 0x000fea0000100800 */
[----:B------:R-:W1:Y:S01]  /*0e60*/  LDC.64 R186, c[0x0][0x2c0] ;  /* 0x0000b000ffba7b82 */ /* 0x000e620000000a00 */
[----:B0-----:R-:W-:-:S07]  /*0e70*/  LOP3.LUT R4, R4, 0x1f, RZ, 0xc0, !PT ;  /* 0x0000001f04047812 */ /* 0x001fce00078ec0ff */
[----:B------:R-:W0:Y:S01]  /*0e80*/  LDC.U8 R198, c[0x0][0x2a0] ;  /* 0x0000a800ffc67b82 */ /* 0x000e220000000000 */
[----:B----4-:R-:W-:Y:S01]  /*0e90*/  IMAD.WIDE R6, R2, 0x4, R6 ;  /* 0x0000000402067825 */ /* 0x010fe200078e0206 */
[----:B------:R-:W-:-:S04]  /*0ea0*/  LEA.HI.SX32 R208, R5, R4, 0x1e ;  /* 0x0000000405d07211 */ /* 0x000fc800078ff2ff */
[----:B------:R4:W3:Y:S01]  /*0eb0*/  LDG.E R0, desc[UR4][R6.64] ;  /* 0x0000000406007981 */ /* 0x0008e2000c1e1900 */
[C---:B------:R-:W-:Y:S01]  /*0ec0*/  SHF.L.U32 R4, R208.reuse, 0x4, RZ ;  /* 0x00000004d0047819 */ /* 0x040fe200000006ff */
[----:B-1----:R-:W-:Y:S01]  /*0ed0*/  IMAD.WIDE.U32 R132, R208, 0x10, R190 ;  /* 0x00000010d0847825 */ /* 0x002fe200078e00be */
[----:B------:R-:W-:Y:S01]  /*0ee0*/  SHF.R.U32.HI R5, RZ, 0x1c, R208 ;  /* 0x0000001cff057819 */ /* 0x000fe200000116d0 */
[----:B------:R-:W1:Y:S01]  /*0ef0*/  LDC.64 R196, c[0x0][0x2c8] ;  /* 0x0000b200ffc47b82 */ /* 0x000e620000000a00 */
[----:B------:R-:W-:-:S03]  /*0f00*/  IADD3 R124, P1, R4, UR12, RZ ;  /* 0x0000000c047c7c10 */ /* 0x000fc6000ff3e0ff */
[----:B------:R-:W2:Y:S01]  /*0f10*/  LDG.E.128 R132, desc[UR4][R132.64] ;  /* 0x0000000484847981 */ /* 0x000ea2000c1e1d00 */
[----:B------:R-:W-:Y:S02]  /*0f20*/  IADD3.X R125, R5, UR13, RZ, P1, !PT ;  /* 0x0000000d057d7c10 */ /* 0x000fe40008ffe4ff */
[----:B------:R-:W-:Y:S01]  /*0f30*/  IADD3 R19, R208, 0x80, RZ ;  /* 0x00000080d0137810 */ /* 0x000fe20007ffe0ff */
[----:B----4-:R-:W-:-:S03]  /*0f40*/  IMAD.WIDE R6, R2, 0x4, R8 ;  /* 0x0000000402067825 */ /* 0x010fc600078e0208 */
[----:B------:R-:W4:Y:S01]  /*0f50*/  LDG.E.128 R124, desc[UR4][R124.64] ;  /* 0x000000047c7c7981 */ /* 0x000f22000c1e1d00 */
[----:B------:R-:W-:Y:S01]  /*0f60*/  SHF.L.U32 R13, R19, 0x4, RZ ;  /* 0x00000004130d7819 */ /* 0x000fe200000006ff */
[----:B------:R-:W-:Y:S01]  /*0f70*/  IMAD.WIDE.U32 R128, R208, 0x10, R186 ;  /* 0x00000010d0807825 */ /* 0x000fe200078e00ba */
[----:B------:R-:W-:Y:S01]  /*0f80*/  SHF.R.U32.HI R14, RZ, 0x1c, R19 ;  /* 0x0000001cff0e7819 */ /* 0x000fe20000011613 */
[----:B------:R2:W4:Y:S01]  /*0f90*/  LDG.E R6, desc[UR4][R6.64] ;  /* 0x0000000406067981 */ /* 0x000522000c1e1900 */
[----:B------:R-:W-:-:S03]  /*0fa0*/  IADD3 R172, P2, R13, UR12, RZ ;  /* 0x0000000c0dac7c10 */ /* 0x000fc6000ff5e0ff */
[----:B------:R-:W3:Y:S01]  /*0fb0*/  LDG.E.128 R128, desc[UR4][R128.64] ;  /* 0x0000000480807981 */ /* 0x000ee2000c1e1d00 */
[----:B------:R-:W-:Y:S02]  /*0fc0*/  IADD3.X R173, R14, UR13, RZ, P2, !PT ;  /* 0x0000000d0ead7c10 */ /* 0x000fe400097fe4ff */
[----:B0-----:R-:W-:Y:S02]  /*0fd0*/  ISETP.NE.AND P2, PT, R198, RZ, PT ;  /* 0x000000ffc600720c */ /* 0x001fe40003f45270 */
[----:B------:R-:W4:Y:S04]  /*0fe0*/  LDL.LU R198, [R1+0x34] ;  /* 0x0000340001c67983 */ /* 0x000f280000300800 */
[----:B------:R-:W4:Y:S01]  /*0ff0*/  LDL.LU R201, [R1+0x24] ;  /* 0x0000240001c97983 */ /* 0x000f220000300800 */
[----:B------:R-:W-:-:S02]  /*1000*/  IADD3 R17, R208, 0x20, RZ ;  /* 0x00000020d0117810 */ /* 0x000fc40007ffe0ff */
[C---:B------:R-:W-:Y:S02]  /*1010*/  IADD3 R15, R208.reuse, 0x40, RZ ;  /* 0x00000040d00f7810 */ /* 0x040fe40007ffe0ff */
[----:B------:R-:W-:Y:S01]  /*1020*/  IADD3 R18, R208, 0x60, RZ ;  /* 0x00000060d0127810 */ /* 0x000fe20007ffe0ff */
[----:B--2---:R-:W-:Y:S01]  /*1030*/  FADD.FTZ R200, R132, R200 ;  /* 0x000000c884c87221 */ /* 0x004fe20000010000 */
[----:B------:R-:W-:Y:S01]  /*1040*/  IMAD.WIDE.U32 R176, R19, 0x10, R186 ;  /* 0x0000001013b07825 */ /* 0x000fe200078e00ba */
[----:B------:R-:W-:-:S03]  /*1050*/  IADD3 R219, R208, 0xc0, RZ ;  /* 0x000000c0d0db7810 */ /* 0x000fc60007ffe0ff */
[----:B------:R-:W-:Y:S01]  /*1060*/  FADD.FTZ R252, R133, R252 ;  /* 0x000000fc85fc7221 */ /* 0x000fe20000010000 */
[----:B------:R-:W2:Y:S04]  /*1070*/  LDG.E.128 R172, desc[UR4][R172.64] ;  /* 0x00000004acac7981 */ /* 0x000ea8000c1e1d00 */
[----:B------:R0:W-:Y:S01]  /*1080*/  STL [R1], R200 ;  /* 0x000000c801007387 */ /* 0x0001e20000100800 */
[----:B------:R-:W-:Y:S02]  /*1090*/  SHF.L.U32 R7, R17, 0x4, RZ ;  /* 0x0000000411077819 */ /* 0x000fe400000006ff */
[----:B------:R-:W-:Y:S02]  /*10a0*/  SHF.R.U32.HI R8, RZ, 0x1c, R17 ;  /* 0x0000001cff087819 */ /* 0x000fe40000011611 */
[----:B------:R-:W-:-:S02]  /*10b0*/  SHF.L.U32 R9, R15, 0x4, RZ ;  /* 0x000000040f097819 */ /* 0x000fc400000006ff */
[----:B------:R-:W-:Y:S01]  /*10c0*/  SHF.R.U32.HI R10, RZ, 0x1c, R15 ;  /* 0x0000001cff0a7819 */ /* 0x000fe2000001160f */
[----:B------:R-:W-:Y:S01]  /*10d0*/  IMAD.WIDE.U32 R140, R17, 0x10, R186 ;  /* 0x00000010118c7825 */ /* 0x000fe200078e00ba */
[----:B------:R-:W-:Y:S01]  /*10e0*/  SHF.L.U32 R11, R18, 0x4, RZ ;  /* 0x00000004120b7819 */ /* 0x000fe200000006ff */
[----:B0-----:R-:W2:Y:S04]  /*10f0*/  LDL.LU R200, [R1+0x8] ;  /* 0x0000080001c87983 */ /* 0x001ea80000300800 */
[----:B------:R-:W2:Y:S01]  /*1100*/  LDL.LU R117, [R1+0x40] ;  /* 0x0000400001757983 */ /* 0x000ea20000300800 */
[----:B------:R-:W-:Y:S02]  /*1110*/  IADD3 R136, P1, R7, UR12, RZ ;  /* 0x0000000c07887c10 */ /* 0x000fe4000ff3e0ff */
[----:B------:R-:W-:Y:S01]  /*1120*/  SHF.R.U32.HI R12, RZ, 0x1c, R18 ;  /* 0x0000001cff0c7819 */ /* 0x000fe20000011612 */
[----:B------:R-:W-:Y:S01]  /*1130*/  IMAD.WIDE.U32 R144, R17, 0x10, R190 ;  /* 0x0000001011907825 */ /* 0x000fe200078e00be */
[----:B------:R-:W-:-:S03]  /*1140*/  IADD3.X R137, R8, UR13, RZ, P1, !PT ;  /* 0x0000000d08897c10 */ /* 0x000fc60008ffe4ff */
[----:B------:R-:W-:Y:S01]  /*1150*/  IMAD.WIDE.U32 R180, R19, 0x10, R190 ;  /* 0x0000001013b47825 */ /* 0x000fe200078e00be */
[----:B------:R-:W-:-:S03]  /*1160*/  IADD3 R148, P1, R9, UR12, RZ ;  /* 0x0000000c09947c10 */ /* 0x000fc6000ff3e0ff */
[----:B---3--:R-:W-:Y:S01]  /*1170*/  FADD.FTZ R202, R128, R202 ;  /* 0x000000ca80ca7221 */ /* 0x008fe20000010000 */
[----:B----4-:R-:W-:Y:S01]  /*1180*/  FADD.FTZ R198, R129, R198 ;  /* 0x000000c681c67221 */ /* 0x010fe20000010000 */
[----:B------:R-:W-:Y:S01]  /*1190*/  IMAD.WIDE.U32 R152, R15, 0x10, R186 ;  /* 0x000000100f987825 */ /* 0x000fe200078e00ba */
[----:B------:R-:W-:Y:S01]  /*11a0*/  IADD3.X R149, R10, UR13, RZ, P1, !PT ;  /* 0x0000000d0a957c10 */ /* 0x000fe20008ffe4ff */
[----:B------:R-:W3:Y:S01]  /*11b0*/  LDL.LU R116, [R1+0x30] ;  /* 0x0000300001747983 */ /* 0x000ee20000300800 */
[----:B------:R-:W-:Y:S01]  /*11c0*/  IADD3 R160, P1, R11, UR12, RZ ;  /* 0x0000000c0ba07c10 */ /* 0x000fe2000ff3e0ff */
[----:B------:R-:W-:Y:S02]  /*11d0*/  IMAD.WIDE.U32 R156, R15, 0x10, R190 ;  /* 0x000000100f9c7825 */ /* 0x000fe400078e00be */
[----:B------:R-:W4:Y:S01]  /*11e0*/  LDG.E.128 R136, desc[UR4][R136.64] ;  /* 0x0000000488887981 */ /* 0x000f22000c1e1d00 */
[----:B------:R-:W-:Y:S02]  /*11f0*/  IADD3.X R161, R12, UR13, RZ, P1, !PT ;  /* 0x0000000d0ca17c10 */ /* 0x000fe40008ffe4ff */
[----:B-1----:R-:W-:Y:S01]  /*1200*/  @P0 LEA R16, P1, R17, R196, 0x4 ;  /* 0x000000c411100211 */ /* 0x002fe200078220ff */
[----:B------:R-:W-:-:S04]  /*1210*/  IMAD.WIDE.U32 R164, R18, 0x10, R186 ;  /* 0x0000001012a47825 */ /* 0x000fc800078e00ba */
[----:B------:R-:W-:Y:S01]  /*1220*/  IMAD.WIDE.U32 R168, R18, 0x10, R190 ;  /* 0x0000001012a87825 */ /* 0x000fe200078e00be */
[----:B------:R-:W-:Y:S01]  /*1230*/  @P0 LEA.HI.X R17, R17, R197, RZ, 0x4, P1 ;  /* 0x000000c511110211 */ /* 0x000fe200008f24ff */
[----:B------:R-:W-:Y:S04]  /*1240*/  STL [R1+0x38], R202 ;  /* 0x000038ca01007387 */ /* 0x000fe80000100800 */
[----:B-----5:R0:W5:Y:S04]  /*1250*/  @P0 LDG.E.128 R36, desc[UR4][R16.64] ;  /* 0x0000000410240981 */ /* 0x020168000c1e1d00 */
[----:B------:R-:W4:Y:S04]  /*1260*/  LDG.E.128 R144, desc[UR4][R144.64] ;  /* 0x0000000490907981 */ /* 0x000f28000c1e1d00 */
[----:B------:R-:W4:Y:S01]  /*1270*/  LDG.E.128 R140, desc[UR4][R140.64] ;  /* 0x000000048c8c7981 */ /* 0x000f22000c1e1d00 */
[----:B0-----:R-:W-:-:S03]  /*1280*/  @P0 LEA R16, P1, R15, R196, 0x4 ;  /* 0x000000c40f100211 */ /* 0x001fc600078220ff */
[----:B------:R-:W4:Y:S01]  /*1290*/  LDG.E.128 R156, desc[UR4][R156.64] ;  /* 0x000000049c9c7981 */ /* 0x000f22000c1e1d00 */
[----:B------:R-:W-:-:S03]  /*12a0*/  @P0 LEA.HI.X R17, R15, R197, RZ, 0x4, P1 ;  /* 0x000000c50f110211 */ /* 0x000fc600008f24ff */
[----:B------:R-:W4:Y:S04]  /*12b0*/  LDG.E.128 R152, desc[UR4][R152.64] ;  /* 0x0000000498987981 */ /* 0x000f28000c1e1d00 */
[----:B------:R0:W5:Y:S04]  /*12c0*/  @P0 LDG.E.128 R32, desc[UR4][R16.64] ;  /* 0x0000000410200981 */ /* 0x000168000c1e1d00 */
        /* <DEDUP_REMOVED lines=9> */
[----:B0-----:R-:W-:-:S04]  /*1360*/  @P0 LEA R16, P1, R19, R196, 0x4 ;  /* 0x000000c413100211 */ /* 0x001fc800078220ff */
[----:B------:R-:W-:-:S05]  /*1370*/  @P0 LEA.HI.X R17, R19, R197, RZ, 0x4, P1 ;  /* 0x000000c513110211 */ /* 0x000fca00008f24ff */
[----:B------:R0:W5:Y:S02]  /*1380*/  @P0 LDG.E.128 R24, desc[UR4][R16.64] ;  /* 0x0000000410180981 */ /* 0x000164000c1e1d00 */
[----:B0-----:R-:W-:-:S04]  /*1390*/  IADD3 R17, R208, 0xa0, RZ ;  /* 0x000000a0d0117810 */ /* 0x001fc80007ffe0ff */
[----:B------:R-:W-:Y:S02]  /*13a0*/  SHF.L.U32 R15, R17, 0x4, RZ ;  /* 0x00000004110f7819 */ /* 0x000fe400000006ff */
[----:B------:R-:W-:Y:S02]  /*13b0*/  SHF.R.U32.HI R16, RZ, 0x1c, R17 ;  /* 0x0000001cff107819 */ /* 0x000fe40000011611 */
[----:B------:R-:W-:-:S04]  /*13c0*/  IADD3 R184, P1, R15, UR12, RZ ;  /* 0x0000000c0fb87c10 */ /* 0x000fc8000ff3e0ff */
[----:B------:R-:W-:Y:S02]  /*13d0*/  IADD3.X R185, R16, UR13, RZ, P1, !PT ;  /* 0x0000000d10b97c10 */ /* 0x000fe40008ffe4ff */
[C---:B------:R-:W-:Y:S01]  /*13e0*/  @P0 LEA R18, P1, R17.reuse, R196, 0x4 ;  /* 0x000000c411120211 */ /* 0x040fe200078220ff */
[----:B------:R-:W-:-:S03]  /*13f0*/  IMAD.WIDE.U32 R188, R17, 0x10, R186 ;  /* 0x0000001011bc7825 */ /* 0x000fc600078e00ba */
[C---:B------:R-:W-:Y:S01]  /*1400*/  @P0 LEA.HI.X R19, R17.reuse, R197, RZ, 0x4, P1 ;  /* 0x000000c511130211 */ /* 0x040fe200008f24ff */
[----:B------:R-:W-:Y:S01]  /*1410*/  IMAD.WIDE.U32 R192, R17, 0x10, R190 ;  /* 0x0000001011c07825 */ /* 0x000fe200078e00be */
[----:B------:R-:W-:Y:S01]  /*1420*/  FSEL R17, R0, RZ, !P2 ;  /* 0x000000ff00117208 */ /* 0x000fe20005000000 */
[----:B------:R-:W4:Y:S04]  /*1430*/  LDG.E.128 R184, desc[UR4][R184.64] ;  /* 0x00000004b8b87981 */ /* 0x000f28000c1e1d00 */
[C---:B------:R-:W-:Y:S01]  /*1440*/  FADD.FTZ R0, -R17.reuse, R124 ;  /* 0x0000007c11007221 */ /* 0x040fe20000010100 */
[----:B------:R0:W5:Y:S03]  /*1450*/  @P0 LDG.E.128 R20, desc[UR4][R18.64] ;  /* 0x0000000412140981 */ /* 0x000166000c1e1d00 */
[----:B------:R-:W-:Y:S01]  /*1460*/  FMUL.FTZ R0, R6, R0 ;  /* 0x0000000006007220 */ /* 0x000fe20000410000 */
[----:B------:R-:W4:Y:S03]  /*1470*/  LDG.E.128 R192, desc[UR4][R192.64] ;  /* 0x00000004c0c07981 */ /* 0x000f26000c1e1d00 */
[----:B------:R-:W-:Y:S01]  /*1480*/  FFMA.FTZ R199, R128, R0, R199 ;  /* 0x0000000080c77223 */ /* 0x000fe200000100c7 */
[----:B------:R-:W4:Y:S01]  /*1490*/  LDG.E.128 R188, desc[UR4][R188.64] ;  /* 0x00000004bcbc7981 */ /* 0x000f22000c1e1d00 */
[----:B0-----:R-:W-:-:S03]  /*14a0*/  FADD.FTZ R19, -R17, R125 ;  /* 0x0000007d11137221 */ /* 0x001fc60000010100 */
[----:B------:R0:W-:Y:S01]  /*14b0*/  STL [R1+0x28], R199 ;  /* 0x000028c701007387 */ /* 0x0001e20000100800 */
[----:B------:R-:W-:-:S04]  /*14c0*/  FMUL.FTZ R19, R6, R19 ;  /* 0x0000001306137220 */ /* 0x000fc80000410000 */
[----:B------:R-:W-:Y:S01]  /*14d0*/  FFMA.FTZ R201, R129, R19, R201 ;  /* 0x0000001381c97223 */ /* 0x000fe200000100c9 */
[----:B0-----:R-:W4:Y:S04]  /*14e0*/  LDL.LU R199, [R1+0x4] ;  /* 0x0000040001c77983 */ /* 0x001f280000300800 */
[----:B------:R0:W-:Y:S01]  /*14f0*/  STL [R1+0x34], R198 ;  /* 0x000034c601007387 */ /* 0x0001e20000100800 */
[----:B------:R-:W-:-:S03]  /*1500*/  FMUL.FTZ R18, R68, R128 ;  /* 0x0000008044127220 */ /* 0x000fc60000410000 */
[----:B0-----:R-:W4:Y:S04]  /*1510*/  LDL.LU R198, [R1+0x3c] ;  /* 0x00003c0001c67983 */ /* 0x001f280000300800 */
[----:B------:R0:W-:Y:S04]  /*1520*/  STL [R1+0x24], R201 ;  /* 0x000024c901007387 */ /* 0x0001e80000100800 */
[----:B------:R-:W4:Y:S01]  /*1530*/  LDL.LU R202, [R1+0x2c] ;  /* 0x00002c0001ca7983 */ /* 0x000f220000300800 */
[----:B------:R-:W-:Y:S01]  /*1540*/  FFMA.FTZ R225, R132, R0, R225 ;  /* 0x0000000084e17223 */ /* 0x000fe200000100e1 */
[----:B------:R-:W-:-:S02]  /*1550*/  FFMA.FTZ R18, R100, R132, R18 ;  /* 0x0000008464127223 */ /* 0x000fc40000010012 */
[----:B0-----:R-:W4:Y:S01]  /*1560*/  LDL.LU R201, [R1+0x10] ;  /* 0x0000100001c97983 */ /* 0x001f220000300800 */
[----:B--2---:R-:W-:Y:S01]  /*1570*/  FADD.FTZ R200, R134, R200 ;  /* 0x000000c886c87221 */ /* 0x004fe20000010000 */
[----:B------:R-:W-:-:S04]  /*1580*/  FADD.FTZ R117, R130, R117 ;  /* 0x0000007582757221 */ /* 0x000fc80000010000 */
[----:B------:R0:W-:Y:S04]  /*1590*/  STL [R1+0x8], R200 ;  /* 0x000008c801007387 */ /* 0x0001e80000100800 */
[----:B0-----:R-:W2:Y:S04]  /*15a0*/  LDL.LU R200, [R1+0x68] ;  /* 0x0000680001c87983 */ /* 0x001ea80000300800 */
[----:B------:R-:W2:Y:S04]  /*15b0*/  LDL.LU R128, [R1+0x58] ;  /* 0x0000580001807983 */ /* 0x000ea80000300800 */
[----:B------:R-:W2:Y:S04]  /*15c0*/  LDL.LU R132, [R1+0xc] ;  /* 0x00000c0001847983 */ /* 0x000ea80000300800 */
[----:B------:R0:W-:Y:S04]  /*15d0*/  STL [R1+0x40], R117 ;  /* 0x0000407501007387 */ /* 0x0001e80000100800 */
[----:B0-----:R-:W2:Y:S01]  /*15e0*/  LDL.LU R117, [R1+0x64] ;  /* 0x0000640001757983 */ /* 0x001ea20000300800 */
[----:B------:R-:W-:Y:S01]  /*15f0*/  FMUL.FTZ R124, R69, R129 ;  /* 0x00000081457c7220 */ /* 0x000fe20000410000 */
[----:B------:R-:W-:-:S03]  /*1600*/  FFMA.FTZ R224, R133, R19, R224 ;  /* 0x0000001385e07223 */ /* 0x000fc600000100e0 */
[----:B------:R-:W-:Y:S01]  /*1610*/  FFMA.FTZ R133, R101, R133, R124 ;  /* 0x0000008565857223 */ /* 0x000fe2000001007c */
[----:B------:R-:W-:-:S04]  /*1620*/  @P0 LEA R124, P1, R219, R196, 0x4 ;  /* 0x000000c4db7c0211 */ /* 0x000fc800078220ff */
[----:B------:R-:W-:-:S05]  /*1630*/  @P0 LEA.HI.X R125, R219, R197, RZ, 0x4, P1 ;  /* 0x000000c5db7d0211 */ /* 0x000fca00008f24ff */
[----:B------:R0:W5:Y:S02]  /*1640*/  @P0 LDG.E.128 R104, desc[UR4][R124.64] ;  /* 0x000000047c680981 */ /* 0x000164000c1e1d00 */
[----:B0-----:R-:W-:-:S04]  /*1650*/  @P0 LEA R124, P1, R208, R196, 0x4 ;  /* 0x000000c4d07c0211 */ /* 0x001fc800078220ff */
[C---:B------:R-:W-:Y:S02]  /*1660*/  @P0 LEA.HI.X R125, R208.reuse, R197, RZ, 0x4, P1 ;  /* 0x000000c5d07d0211 */ /* 0x040fe400008f24ff */
[----:B------:R-:W-:-:S03]  /*1670*/  IADD3 R208, R208, 0xe0, RZ ;  /* 0x000000e0d0d07810 */ /* 0x000fc60007ffe0ff */
[----:B------:R0:W5:Y:S02]  /*1680*/  @P0 LDG.E.128 R108, desc[UR4][R124.64] ;  /* 0x000000047c6c0981 */ /* 0x000164000c1e1d00 */
[----:B0-----:R-:W-:-:S04]  /*1690*/  @P0 LEA R124, P1, R208, R196, 0x4 ;  /* 0x000000c4d07c0211 */ /* 0x001fc800078220ff */
[----:B------:R-:W-:-:S05]  /*16a0*/  @P0 LEA.HI.X R125, R208, R197, RZ, 0x4, P1 ;  /* 0x000000c5d07d0211 */ /* 0x000fca00008f24ff */
[----:B------:R0:W5:Y:S02]  /*16b0*/  @P0 LDG.E.128 R112, desc[UR4][R124.64] ;  /* 0x000000047c700981 */ /* 0x000164000c1e1d00 */
[----:B0-----:R-:W-:Y:S01]  /*16c0*/  FADD.FTZ R124, -R17, R126 ;  /* 0x0000007e117c7221 */ /* 0x001fe20000010100 */
[----:B------:R-:W-:-:S03]  /*16d0*/  FMUL.FTZ R125, R70, R130 ;  /* 0x00000082467d7220 */ /* 0x000fc60000410000 */
[----:B------:R-:W-:-:S04]  /*16e0*/  FMUL.FTZ R124, R6, R124 ;  /* 0x0000007c067c7220 */ /* 0x000fc80000410000 */
[----:B------:R-:W-:Y:S01]  /*16f0*/  FFMA.FTZ R227, R134, R124, R227 ;  /* 0x0000007c86e37223 */ /* 0x000fe200000100e3 */
[----:B------:R-:W-:Y:S01]  /*1700*/  FFMA.FTZ R134, R102, R134, R125 ;  /* 0x0000008666867223 */ /* 0x000fe2000001007d */
[----:B------:R-:W-:Y:S01]  /*1710*/  FADD.FTZ R125, -R17, R127 ;  /* 0x0000007f117d7221 */ /* 0x000fe20000010100 */
[----:B---3--:R-:W-:Y:S01]  /*1720*/  FFMA.FTZ R116, R130, R124, R116 ;  /* 0x0000007c82747223 */ /* 0x008fe20000010074 */
[----:B------:R-:W-:Y:S02]  /*1730*/  FMUL.FTZ R126, R71, R131 ;  /* 0x00000083477e7220 */ /* 0x000fe40000410000 */
[----:B------:R-:W-:Y:S02]  /*1740*/  FMUL.FTZ R125, R6, R125 ;  /* 0x0000007d067d7220 */ /* 0x000fe40000410000 */
[----:B------:R0:W-:Y:S02]  /*1750*/  STL [R1+0x30], R116 ;  /* 0x0000307401007387 */ /* 0x0001e40000100800 */
[----:B------:R-:W-:-:S02]  /*1760*/  FFMA.FTZ R226, R135, R125, R226 ;  /* 0x0000007d87e27223 */ /* 0x000fc400000100e2 */
[----:B0-----:R-:W3:Y:S01]  /*1770*/  LDL.LU R116, [R1+0x54] ;  /* 0x0000540001747983 */ /* 0x001ee20000300800 */
[----:B----4-:R-:W-:Y:S01]  /*1780*/  FMUL.FTZ R127, R64, R140 ;  /* 0x0000008c407f7220 */ /* 0x010fe20000410000 */
[----:B------:R-:W-:Y:S01]  /*1790*/  FADD.FTZ R199, R135, R199 ;  /* 0x000000c787c77221 */ /* 0x000fe20000010000 */
[----:B------:R-:W-:Y:S01]  /*17a0*/  FFMA.FTZ R135, R103, R135, R126 ;  /* 0x0000008767877223 */ /* 0x000fe2000001007e */
[----:B------:R-:W-:-:S03]  /*17b0*/  FADD.FTZ R126, -R17, R136 ;  /* 0x00000088117e7221 */ /* 0x000fc60000010100 */
[----:B------:R0:W-:Y:S01]  /*17c0*/  STL [R1+0x4], R199 ;  /* 0x000004c701007387 */ /* 0x0001e20000100800 */
[----:B------:R-:W-:-:S03]  /*17d0*/  FADD.FTZ R198, R131, R198 ;  /* 0x000000c683c67221 */ /* 0x000fc60000010000 */
[----:B0-----:R-:W4:Y:S04]  /*17e0*/  LDL.LU R199, [R1+0x18] ;  /* 0x0000180001c77983 */ /* 0x001f280000300800 */
[----:B------:R0:W-:Y:S01]  /*17f0*/  STL [R1+0x3c], R198 ;  /* 0x00003cc601007387 */ /* 0x0001e20000100800 */
[----:B------:R-:W-:Y:S01]  /*1800*/  FMUL.FTZ R126, R6, R126 ;  /* 0x0000007e067e7220 */ /* 0x000fe20000410000 */
[----:B------:R-:W-:Y:S02]  /*1810*/  FFMA.FTZ R202, R131, R125, R202 ;  /* 0x0000007d83ca7223 */ /* 0x000fe400000100ca */
[----:B0-----:R-:W4:Y:S01]  /*1820*/  LDL.LU R198, [R1+0x70] ;  /* 0x0000700001c67983 */ /* 0x001f220000300800 */
[----:B------:R-:W-:-:S03]  /*1830*/  FADD.FTZ R201, R144, R201 ;  /* 0x000000c990c97221 */ /* 0x000fc60000010000 */
[----:B------:R-:W4:Y:S04]  /*1840*/  LDL.LU R129, [R1+0x60] ;  /* 0x0000600001817983 */ /* 0x000f280000300800 */
[----:B------:R-:W-:Y:S04]  /*1850*/  STL [R1+0x2c], R202 ;  /* 0x00002cca01007387 */ /* 0x000fe80000100800 */
[----:B------:R-:W4:Y:S04]  /*1860*/  LDL.LU R136, [R1+0x14] ;  /* 0x0000140001887983 */ /* 0x000f280000300800 */
[----:B------:R-:W-:Y:S04]  /*1870*/  STL [R1+0x10], R201 ;  /* 0x000010c901007387 */ /* 0x000fe80000100800 */
[----:B------:R-:W4:Y:S04]  /*1880*/  LDL.LU R131, [R1+0x6c] ;  /* 0x00006c0001837983 */ /* 0x000f280000300800 */
[----:B------:R-:W4:Y:S01]  /*1890*/  LDL.LU R130, [R1+0x5c] ;  /* 0x00005c0001827983 */ /* 0x000f220000300800 */
[C---:B--2---:R-:W-:Y:S01]  /*18a0*/  FADD.FTZ R200, R140.reuse, R200 ;  /* 0x000000c88cc87221 */ /* 0x044fe20000010000 */
[----:B------:R-:W-:-:S04]  /*18b0*/  FFMA.FTZ R128, R140, R126, R128 ;  /* 0x0000007e8c807223 */ /* 0x000fc80000010080 */
[----:B------:R-:W-:Y:S01]  /*18c0*/  STL [R1+0x68], R200 ;  /* 0x000068c801007387 */ /* 0x000fe20000100800 */
[----:B------:R-:W-:-:S03]  /*18d0*/  FADD.FTZ R132, R145, R132 ;  /* 0x0000008491847221 */ /* 0x000fc60000010000 */
[----:B------:R-:W-:Y:S04]  /*18e0*/  STL [R1+0x58], R128 ;  /* 0x0000588001007387 */ /* 0x000fe80000100800 */
[----:B------:R-:W-:Y:S04]  /*18f0*/  STL [R1+0xc], R132 ;  /* 0x00000c8401007387 */ /* 0x000fe80000100800 */
[----:B------:R-:W2:Y:S01]  /*1900*/  LDL.LU R140, [R1+0x20] ;  /* 0x00002000018c7983 */ /* 0x000ea20000300800 */
[----:B------:R-:W-:-:S05]  /*1910*/  FADD.FTZ R117, R141, R117 ;  /* 0x000000758d757221 */ /* 0x000fca0000010000 */
[----:B------:R0:W-:Y:S04]  /*1920*/  STL [R1+0x64], R117 ;  /* 0x0000647501007387 */ /* 0x0001e80000100800 */
[----:B0-----:R-:W2:Y:S01]  /*1930*/  LDL.LU R117, [R1+0x98] ;  /* 0x0000980001757983 */ /* 0x001ea20000300800 */
[----:B------:R-:W-:Y:S01]  /*1940*/  FFMA.FTZ R229, R144, R126, R229 ;  /* 0x0000007e90e57223 */ /* 0x000fe200000100e5 */
[----:B------:R-:W-:Y:S01]  /*1950*/  FFMA.FTZ R144, R96, R144, R127 ;  /* 0x0000009060907223 */ /* 0x000fe2000001007f */
[C---:B------:R-:W-:Y:S01]  /*1960*/  FADD.FTZ R127, -R17.reuse, R137 ;  /* 0x00000089117f7221 */ /* 0x040fe20000010100 */
[----:B------:R-:W-:-:S03]  /*1970*/  FADD.FTZ R132, -R17, R138 ;  /* 0x0000008a11847221 */ /* 0x000fc60000010100 */
[C---:B------:R-:W-:Y:S01]  /*1980*/  FMUL.FTZ R127, R6.reuse, R127 ;  /* 0x0000007f067f7220 */ /* 0x040fe20000410000 */
[----:B------:R-:W-:Y:S01]  /*1990*/  FMUL.FTZ R132, R6, R132 ;  /* 0x0000008406847220 */ /* 0x000fe20000410000 */
[----:B------:R-:W-:Y:S02]  /*19a0*/  FADD.FTZ R139, -R17, R139 ;  /* 0x0000008b118b7221 */ /* 0x000fe40000010100 */
[----:B---3--:R-:W-:-:S05]  /*19b0*/  FFMA.FTZ R116, R141, R127, R116 ;  /* 0x0000007f8d747223 */ /* 0x008fca0000010074 */
[----:B------:R0:W-:Y:S04]  /*19c0*/  STL [R1+0x54], R116 ;  /* 0x0000547401007387 */ /* 0x0001e80000100800 */
[----:B0-----:R-:W3:Y:S01]  /*19d0*/  LDL.LU R116, [R1+0x88] ;  /* 0x0000880001747983 */ /* 0x001ee20000300800 */
[----:B----4-:R-:W-:-:S05]  /*19e0*/  FADD.FTZ R199, R146, R199 ;  /* 0x000000c792c77221 */ /* 0x010fca0000010000 */
[----:B------:R-:W-:Y:S01]  /*19f0*/  STL [R1+0x18], R199 ;  /* 0x000018c701007387 */ /* 0x000fe20000100800 */
[C---:B------:R-:W-:Y:S01]  /*1a00*/  FADD.FTZ R198, R142.reuse, R198 ;  /* 0x000000c68ec67221 */ /* 0x040fe20000010000 */
[----:B------:R-:W-:-:S05]  /*1a10*/  FFMA.FTZ R129, R142, R132, R129 ;  /* 0x000000848e817223 */ /* 0x000fca0000010081 */
[----:B------:R0:W-:Y:S01]  /*1a20*/  STL [R1+0x60], R129 ;  /* 0x0000608101007387 */ /* 0x0001e20000100800 */
[----:B------:R-:W-:-:S03]  /*1a30*/  FADD.FTZ R136, R147, R136 ;  /* 0x0000008893887221 */ /* 0x000fc60000010000 */
[----:B0-----:R-:W4:Y:S01]  /*1a40*/  LDL.LU R129, [R1+0x1c] ;  /* 0x00001c0001817983 */ /* 0x001f220000300800 */
[----:B------:R-:W-:-:S03]  /*1a50*/  FADD.FTZ R131, R143, R131 ;  /* 0x000000838f837221 */ /* 0x000fc60000010000 */
[----:B------:R0:W-:Y:S04]  /*1a60*/  STL [R1+0x70], R198 ;  /* 0x000070c601007387 */ /* 0x0001e80000100800 */
[----:B------:R-:W4:Y:S04]  /*1a70*/  LDL.LU R138, [R1+0x94] ;  /* 0x00009400018a7983 */ /* 0x000f280000300800 */
[----:B------:R-:W4:Y:S01]  /*1a80*/  LDL.LU R137, [R1+0x84] ;  /* 0x0000840001897983 */ /* 0x000f220000300800 */
[----:B0-----:R-:W-:-:S03]  /*1a90*/  FMUL.FTZ R198, R6, R139 ;  /* 0x0000008b06c67220 */ /* 0x001fc60000410000 */
[----:B------:R-:W-:Y:S01]  /*1aa0*/  STL [R1+0x14], R136 ;  /* 0x0000148801007387 */ /* 0x000fe20000100800 */
[----:B------:R-:W-:-:S03]  /*1ab0*/  FFMA.FTZ R130, R143, R198, R130 ;  /* 0x000000c68f827223 */ /* 0x000fc60000010082 */
[----:B------:R0:W-:Y:S04]  /*1ac0*/  STL [R1+0x6c], R131 ;  /* 0x00006c8301007387 */ /* 0x0001e80000100800 */
[----:B0-----:R-:W4:Y:S04]  /*1ad0*/  LDL.LU R131, [R1+0x48] ;  /* 0x0000480001837983 */ /* 0x001f280000300800 */
[----:B------:R-:W4:Y:S04]  /*1ae0*/  LDL.LU R136, [R1+0xa0] ;  /* 0x0000a00001887983 */ /* 0x000f280000300800 */
[----:B------:R0:W-:Y:S04]  /*1af0*/  STL [R1+0x5c], R130 ;  /* 0x00005c8201007387 */ /* 0x0001e80000100800 */
[----:B0-----:R-:W4:Y:S01]  /*1b00*/  LDL.LU R130, [R1+0x90] ;  /* 0x0000900001827983 */ /* 0x001f220000300800 */
[----:B--2---:R-:W-:-:S05]  /*1b10*/  FADD.FTZ R140, R156, R140 ;  /* 0x0000008c9c8c7221 */ /* 0x004fca0000010000 */
[----:B------:R-:W-:Y:S01]  /*1b20*/  STL [R1+0x20], R140 ;  /* 0x0000208c01007387 */ /* 0x000fe20000100800 */
[----:B------:R-:W-:-:S05]  /*1b30*/  FADD.FTZ R117, R152, R117 ;  /* 0x0000007598757221 */ /* 0x000fca0000010000 */
[----:B------:R0:W-:Y:S04]  /*1b40*/  STL [R1+0x98], R117 ;  /* 0x0000987501007387 */ /* 0x0001e80000100800 */
[----:B0-----:R-:W2:Y:S01]  /*1b50*/  LDL.LU R117, [R1+0x44] ;  /* 0x0000440001757983 */ /* 0x001ea20000300800 */
[----:B------:R-:W-:Y:S01]  /*1b60*/  FMUL.FTZ R128, R65, R141 ;  /* 0x0000008d41807220 */ /* 0x000fe20000410000 */
[----:B------:R-:W-:Y:S01]  /*1b70*/  FFMA.FTZ R228, R145, R127, R228 ;  /* 0x0000007f91e47223 */ /* 0x000fe200000100e4 */
[----:B------:R-:W-:Y:S02]  /*1b80*/  FADD.FTZ R148, -R17, R148 ;  /* 0x0000009411947221 */ /* 0x000fe40000010100 */
[----:B------:R-:W-:Y:S01]  /*1b90*/  FFMA.FTZ R145, R97, R145, R128 ;  /* 0x0000009161917223 */ /* 0x000fe20000010080 */
[----:B------:R-:W-:Y:S01]  /*1ba0*/  FMUL.FTZ R128, R66, R142 ;  /* 0x0000008e42807220 */ /* 0x000fe20000410000 */
[----:B------:R-:W-:Y:S01]  /*1bb0*/  FFMA.FTZ R231, R146, R132, R231 ;  /* 0x0000008492e77223 */ /* 0x000fe200000100e7 */
[----:B------:R-:W-:-:S02]  /*1bc0*/  FMUL.FTZ R199, R6, R148 ;  /* 0x0000009406c77220 */ /* 0x000fc40000410000 */
[----:B------:R-:W-:Y:S01]  /*1bd0*/  FFMA.FTZ R146, R98, R146, R128 ;  /* 0x0000009262927223 */ /* 0x000fe20000010080 */
[----:B------:R-:W-:Y:S01]  /*1be0*/  FMUL.FTZ R128, R67, R143 ;  /* 0x0000008f43807220 */ /* 0x000fe20000410000 */
[----:B------:R-:W-:Y:S01]  /*1bf0*/  FADD.FTZ R149, -R17, R149 ;  /* 0x0000009511957221 */ /* 0x000fe20000010100 */
[----:B------:R-:W-:Y:S02]  /*1c00*/  FFMA.FTZ R230, R147, R198, R230 ;  /* 0x000000c693e67223 */ /* 0x000fe400000100e6 */
[----:B------:R-:W-:Y:S01]  /*1c10*/  FFMA.FTZ R147, R99, R147, R128 ;  /* 0x0000009363937223 */ /* 0x000fe20000010080 */
[----:B------:R-:W-:Y:S01]  /*1c20*/  FMUL.FTZ R201, R6, R149 ;  /* 0x0000009506c97220 */ /* 0x000fe20000410000 */
[----:B------:R-:W2:Y:S01]  /*1c30*/  LDL.LU R128, [R1+0x9c] ;  /* 0x00009c0001807983 */ /* 0x000ea20000300800 */
[----:B------:R-:W-:-:S04]  /*1c40*/  FADD.FTZ R150, -R17, R150 ;  /* 0x0000009611967221 */ /* 0x000fc80000010100 */
[----:B------:R-:W-:Y:S01]  /*1c50*/  FMUL.FTZ R203, R6, R150 ;  /* 0x0000009606cb7220 */ /* 0x000fe20000410000 */
[----:B---3--:R-:W-:-:S05]  /*1c60*/  FFMA.FTZ R116, R152, R199, R116 ;  /* 0x000000c798747223 */ /* 0x008fca0000010074 */
[----:B------:R0:W-:Y:S04]  /*1c70*/  STL [R1+0x88], R116 ;  /* 0x0000887401007387 */ /* 0x0001e80000100800 */
[----:B0-----:R-:W3:Y:S01]  /*1c80*/  LDL.LU R116, [R1+0x8c] ;  /* 0x00008c0001747983 */ /* 0x001ee20000300800 */
[----:B----4-:R-:W-:-:S05]  /*1c90*/  FADD.FTZ R129, R157, R129 ;  /* 0x000000819d817221 */ /* 0x010fca0000010000 */
[----:B------:R0:W-:Y:S01]  /*1ca0*/  STL [R1+0x1c], R129 ;  /* 0x00001c8101007387 */ /* 0x0001e20000100800 */
[C---:B------:R-:W-:Y:S01]  /*1cb0*/  FADD.FTZ R138, R153.reuse, R138 ;  /* 0x0000008a998a7221 */ /* 0x040fe20000010000 */
[----:B------:R-:W-:Y:S02]  /*1cc0*/  FFMA.FTZ R137, R153, R201, R137 ;  /* 0x000000c999897223 */ /* 0x000fe40000010089 */
[----:B0-----:R-:W4:Y:S04]  /*1cd0*/  LDL.LU R129, [R1+0x50] ;  /* 0x0000500001817983 */ /* 0x001f280000300800 */
[----:B------:R-:W4:Y:S04]  /*1ce0*/  LDL.LU R139, [R1+0xc8] ;  /* 0x0000c800018b7983 */ /* 0x000f280000300800 */
[----:B------:R0:W-:Y:S01]  /*1cf0*/  STL [R1+0x94], R138 ;  /* 0x0000948a01007387 */ /* 0x0001e20000100800 */
[----:B------:R-:W-:-:S03]  /*1d00*/  FADD.FTZ R131, R158, R131 ;  /* 0x000000839e837221 */ /* 0x000fc60000010000 */
[----:B0-----:R-:W4:Y:S01]  /*1d10*/  LDL.LU R138, [R1+0xb8] ;  /* 0x0000b800018a7983 */ /* 0x001f220000300800 */
[----:B------:R-:W-:-:S03]  /*1d20*/  FADD.FTZ R136, R154, R136 ;  /* 0x000000889a887221 */ /* 0x000fc60000010000 */
[----:B------:R-:W-:Y:S04]  /*1d30*/  STL [R1+0x84], R137 ;  /* 0x0000848901007387 */ /* 0x000fe80000100800 */
[----:B------:R0:W-:Y:S01]  /*1d40*/  STL [R1+0x48], R131 ;  /* 0x0000488301007387 */ /* 0x0001e20000100800 */
[----:B------:R-:W-:-:S03]  /*1d50*/  FFMA.FTZ R130, R154, R203, R130 ;  /* 0x000000cb9a827223 */ /* 0x000fc60000010082 */
[----:B0-----:R-:W4:Y:S04]  /*1d60*/  LDL.LU R131, [R1+0x4c] ;  /* 0x00004c0001837983 */ /* 0x001f280000300800 */
[----:B------:R-:W4:Y:S04]  /*1d70*/  LDL.LU R137, [R1+0xc4] ;  /* 0x0000c40001897983 */ /* 0x000f280000300800 */
[----:B------:R0:W-:Y:S04]  /*1d80*/  STL [R1+0xa0], R136 ;  /* 0x0000a08801007387 */ /* 0x0001e80000100800 */
[----:B0-----:R-:W4:Y:S04]  /*1d90*/  LDL.LU R136, [R1+0xb4] ;  /* 0x0000b40001887983 */ /* 0x001f280000300800 */
[----:B------:R-:W-:Y:S01]  /*1da0*/  STL [R1+0x90], R130 ;  /* 0x0000908201007387 */ /* 0x000fe20000100800 */
[----:B--2---:R-:W-:-:S05]  /*1db0*/  FADD.FTZ R117, R159, R117 ;  /* 0x000000759f757221 */ /* 0x004fca0000010000 */
[----:B------:R0:W-:Y:S04]  /*1dc0*/  STL [R1+0x44], R117 ;  /* 0x0000447501007387 */ /* 0x0001e80000100800 */
[----:B0-----:R-:W2:Y:S01]  /*1dd0*/  LDL.LU R117, [R1+0x78] ;  /* 0x0000780001757983 */ /* 0x001ea20000300800 */
[C---:B------:R-:W-:Y:S01]  /*1de0*/  FADD.FTZ R151, -R17.reuse, R151 ;  /* 0x0000009711977221 */ /* 0x040fe20000010100 */
[----:B------:R-:W-:Y:S01]  /*1df0*/  FADD.FTZ R160, -R17, R160 ;  /* 0x000000a011a07221 */ /* 0x000fe20000010100 */
[----:B------:R-:W-:Y:S01]  /*1e00*/  FADD.FTZ R128, R155, R128 ;  /* 0x000000809b807221 */ /* 0x000fe20000010000 */
[----:B------:R-:W2:Y:S01]  /*1e10*/  LDL.LU R130, [R1+0xd0] ;  /* 0x0000d00001827983 */ /* 0x000ea20000300800 */
[C---:B------:R-:W-:Y:S01]  /*1e20*/  FMUL.FTZ R205, R6.reuse, R151 ;  /* 0x0000009706cd7220 */ /* 0x040fe20000410000 */
[----:B------:R-:W-:Y:S01]  /*1e30*/  FMUL.FTZ R160, R6, R160 ;  /* 0x000000a006a07220 */ /* 0x000fe20000410000 */
[----:B------:R-:W-:-:S04]  /*1e40*/  FADD.FTZ R161, -R17, R161 ;  /* 0x000000a111a17221 */ /* 0x000fc80000010100 */
[----:B------:R-:W-:Y:S01]  /*1e50*/  FMUL.FTZ R161, R6, R161 ;  /* 0x000000a106a17220 */ /* 0x000fe20000410000 */
[----:B---3--:R-:W-:-:S05]  /*1e60*/  FFMA.FTZ R116, R155, R205, R116 ;  /* 0x000000cd9b747223 */ /* 0x008fca0000010074 */
[----:B------:R0:W-:Y:S04]  /*1e70*/  STL [R1+0x8c], R116 ;  /* 0x00008c7401007387 */ /* 0x0001e80000100800 */
[----:B------:R-:W-:Y:S04]  /*1e80*/  STL [R1+0x9c], R128 ;  /* 0x00009c8001007387 */ /* 0x000fe80000100800 */
[----:B0-----:R-:W3:Y:S01]  /*1e90*/  LDL.LU R116, [R1+0xc0] ;  /* 0x0000c00001747983 */ /* 0x001ee20000300800 */
[----:B----4-:R-:W-:Y:S01]  /*1ea0*/  FADD.FTZ R129, R168, R129 ;  /* 0x00000081a8817221 */ /* 0x010fe20000010000 */
[----:B------:R-:W-:-:S04]  /*1eb0*/  FADD.FTZ R139, R164, R139 ;  /* 0x0000008ba48b7221 */ /* 0x000fc80000010000 */
[----:B------:R0:W-:Y:S04]  /*1ec0*/  STL [R1+0x50], R129 ;  /* 0x0000508101007387 */ /* 0x0001e80000100800 */
[----:B0-----:R-:W4:Y:S01]  /*1ed0*/  LDL.LU R129, [R1+0x74] ;  /* 0x0000740001817983 */ /* 0x001f220000300800 */
[----:B------:R-:W-:-:S03]  /*1ee0*/  FFMA.FTZ R138, R164, R160, R138 ;  /* 0x000000a0a48a7223 */ /* 0x000fc6000001008a */
[----:B------:R-:W4:Y:S04]  /*1ef0*/  LDL.LU R141, [R1+0xcc] ;  /* 0x0000cc00018d7983 */ /* 0x000f280000300800 */
[----:B------:R-:W4:Y:S04]  /*1f00*/  LDL.LU R140, [R1+0xbc] ;  /* 0x0000bc00018c7983 */ /* 0x000f280000300800 */
[----:B------:R-:W-:Y:S04]  /*1f10*/  STL [R1+0xc8], R139 ;  /* 0x0000c88b01007387 */ /* 0x000fe80000100800 */
[----:B------:R-:W-:Y:S01]  /*1f20*/  STL [R1+0xb8], R138 ;  /* 0x0000b88a01007387 */ /* 0x000fe20000100800 */
[----:B------:R-:W-:Y:S01]  /*1f30*/  FADD.FTZ R131, R169, R131 ;  /* 0x00000083a9837221 */ /* 0x000fe20000010000 */
[----:B------:R-:W-:-:S04]  /*1f40*/  FADD.FTZ R137, R165, R137 ;  /* 0x00000089a5897221 */ /* 0x000fc80000010000 */
[----:B------:R0:W-:Y:S04]  /*1f50*/  STL [R1+0x4c], R131 ;  /* 0x00004c8301007387 */ /* 0x0001e80000100800 */
[----:B0-----:R-:W4:Y:S01]  /*1f60*/  LDL.LU R131, [R1+0x80] ;  /* 0x0000800001837983 */ /* 0x001f220000300800 */
[----:B------:R-:W-:-:S03]  /*1f70*/  FFMA.FTZ R136, R165, R161, R136 ;  /* 0x000000a1a5887223 */ /* 0x000fc60000010088 */
[----:B------:R-:W4:Y:S04]  /*1f80*/  LDL.LU R139, [R1+0xf8] ;  /* 0x0000f800018b7983 */ /* 0x000f280000300800 */
        /* <DEDUP_REMOVED lines=8> */
[C---:B------:R-:W-:Y:S01]  /*2010*/  FADD.FTZ R163, -R17.reuse, R163 ;  /* 0x000000a311a37221 */ /* 0x040fe20000010100 */
[----:B------:R-:W-:Y:S01]  /*2020*/  FADD.FTZ R130, R166, R130 ;  /* 0x00000082a6827221 */ /* 0x000fe20000010000 */
[----:B------:R-:W-:Y:S01]  /*2030*/  FMUL.FTZ R128, R56, R164 ;  /* 0x000000a438807220 */ /* 0x000fe20000410000 */
[C---:B------:R-:W-:Y:S01]  /*2040*/  FMUL.FTZ R162, R6.reuse, R162 ;  /* 0x000000a206a27220 */ /* 0x040fe20000410000 */
[C---:B------:R-:W-:Y:S01]  /*2050*/  FMUL.FTZ R163, R6.reuse, R163 ;  /* 0x000000a306a37220 */ /* 0x040fe20000410000 */
[----:B------:R-:W-:Y:S01]  /*2060*/  FADD.FTZ R164, -R17, R172 ;  /* 0x000000ac11a47221 */ /* 0x000fe20000010100 */
[----:B------:R-:W2:Y:S03]  /*2070*/  LDL.LU R136, [R1+0xe4] ;  /* 0x0000e40001887983 */ /* 0x000ea60000300800 */
[----:B------:R-:W-:Y:S01]  /*2080*/  FMUL.FTZ R164, R6, R164 ;  /* 0x000000a406a47220 */ /* 0x000fe20000410000 */
[----:B---3--:R-:W-:-:S05]  /*2090*/  FFMA.FTZ R116, R166, R162, R116 ;  /* 0x000000a2a6747223 */ /* 0x008fca0000010074 */
[----:B------:R0:W-:Y:S04]  /*20a0*/  STL [R1+0xc0], R116 ;  /* 0x0000c07401007387 */ /* 0x0001e80000100800 */
[----:B------:R1:W-:Y:S04]  /*20b0*/  STL [R1+0xd0], R130 ;  /* 0x0000d08201007387 */ /* 0x0003e80000100800 */
[----:B0-----:R-:W3:Y:S04]  /*20c0*/  LDL.LU R116, [R1+0xa8] ;  /* 0x0000a80001747983 */ /* 0x001ee80000300800 */
[----:B-1----:R-:W3:Y:S01]  /*20d0*/  LDL.LU R130, [R1+0x100] ;  /* 0x0001000001827983 */ /* 0x002ee20000300800 */
[----:B----4-:R-:W-:Y:S01]  /*20e0*/  FADD.FTZ R129, R171, R129 ;  /* 0x00000081ab817221 */ /* 0x010fe20000010000 */
[----:B------:R-:W-:-:S04]  /*20f0*/  FADD.FTZ R141, R167, R141 ;  /* 0x0000008da78d7221 */ /* 0x000fc80000010000 */
[----:B------:R0:W-:Y:S01]  /*2100*/  STL [R1+0x74], R129 ;  /* 0x0000748101007387 */ /* 0x0001e20000100800 */
[----:B------:R-:W-:-:S03]  /*2110*/  FFMA.FTZ R140, R167, R163, R140 ;  /* 0x000000a3a78c7223 */ /* 0x000fc6000001008c */
[----:B0-----:R-:W4:Y:S04]  /*2120*/  LDL.LU R129, [R1+0xf0] ;  /* 0x0000f00001817983 */ /* 0x001f280000300800 */
[----:B------:R-:W-:Y:S04]  /*2130*/  STL [R1+0xcc], R141 ;  /* 0x0000cc8d01007387 */ /* 0x000fe80000100800 */
[----:B------:R-:W-:Y:S01]  /*2140*/  STL [R1+0xbc], R140 ;  /* 0x0000bc8c01007387 */ /* 0x000fe20000100800 */
[----:B------:R-:W-:Y:S01]  /*2150*/  FADD.FTZ R131, R180, R131 ;  /* 0x00000083b4837221 */ /* 0x000fe20000010000 */
[----:B------:R-:W-:-:S04]  /*2160*/  FADD.FTZ R139, R176, R139 ;  /* 0x0000008bb08b7221 */ /* 0x000fc80000010000 */
[----:B------:R0:W-:Y:S01]  /*2170*/  STL [R1+0x80], R131 ;  /* 0x0000808301007387 */ /* 0x0001e20000100800 */
[----:B------:R-:W-:-:S03]  /*2180*/  FFMA.FTZ R138, R176, R164, R138 ;  /* 0x000000a4b08a7223 */ /* 0x000fc6000001008a */
[----:B0-----:R-:W4:Y:S04]  /*2190*/  LDL.LU R131, [R1+0xa4] ;  /* 0x0000a40001837983 */ /* 0x001f280000300800 */
[----:B------:R-:W-:Y:S01]  /*21a0*/  STL [R1+0xf8], R139 ;  /* 0x0000f88b01007387 */ /* 0x000fe20000100800 */
[----:B------:R-:W-:-:S03]  /*21b0*/  FADD.FTZ R137, R181, R137 ;  /* 0x00000089b5897221 */ /* 0x000fc60000010000 */
[----:B------:R-:W-:Y:S04]  /*21c0*/  STL [R1+0xe8], R138 ;  /* 0x0000e88a01007387 */ /* 0x000fe80000100800 */
[----:B------:R-:W-:Y:S04]  /*21d0*/  STL [R1+0x7c], R137 ;  /* 0x00007c8901007387 */ /* 0x000fe80000100800 */
[----:B------:R-:W4:Y:S01]  /*21e0*/  LDL.LU R148, [R1+0xfc] ;  /* 0x0000fc0001947983 */ /* 0x000f220000300800 */
[----:B--2---:R-:W-:-:S05]  /*21f0*/  FADD.FTZ R117, R177, R117 ;  /* 0x00000075b1757221 */ /* 0x004fca0000010000 */
[----:B------:R0:W-:Y:S04]  /*2200*/  STL [R1+0xf4], R117 ;  /* 0x0000f47501007387 */ /* 0x0001e80000100800 */
[----:B0-----:R-:W2:Y:S01]  /*2210*/  LDL.LU R117, [R1+0xec] ;  /* 0x0000ec0001757983 */ /* 0x001ea20000300800 */
[----:B------:R-:W-:Y:S01]  /*2220*/  FFMA.FTZ R237, R168, R160, R237 ;  /* 0x000000a0a8ed7223 */ /* 0x000fe200000100ed */
[----:B------:R-:W-:Y:S01]  /*2230*/  FFMA.FTZ R168, R88, R168, R128 ;  /* 0x000000a858a87223 */ /* 0x000fe20000010080 */
[----:B------:R-:W-:Y:S01]  /*2240*/  FMUL.FTZ R128, R57, R165 ;  /* 0x000000a539807220 */ /* 0x000fe20000410000 */
[----:B------:R-:W-:Y:S01]  /*2250*/  FADD.FTZ R165, -R17, R173 ;  /* 0x000000ad11a57221 */ /* 0x000fe20000010100 */
[----:B------:R-:W-:Y:S01]  /*2260*/  FFMA.FTZ R236, R169, R161, R236 ;  /* 0x000000a1a9ec7223 */ /* 0x000fe200000100ec */
[----:B------:R-:W2:Y:S02]  /*2270*/  LDL.LU R150, [R1+0xb0] ;  /* 0x0000b00001967983 */ /* 0x000ea40000300800 */
[----:B------:R-:W-:Y:S01]  /*2280*/  FMUL.FTZ R165, R6, R165 ;  /* 0x000000a506a57220 */ /* 0x000fe20000410000 */
[----:B------:R-:W-:Y:S01]  /*2290*/  FFMA.FTZ R169, R89, R169, R128 ;  /* 0x000000a959a97223 */ /* 0x000fe20000010080 */
[----:B------:R-:W-:-:S02]  /*22a0*/  FMUL.FTZ R128, R58, R166 ;  /* 0x000000a63a807220 */ /* 0x000fc40000410000 */
[----:B------:R-:W-:Y:S01]  /*22b0*/  FFMA.FTZ R136, R177, R165, R136 ;  /* 0x000000a5b1887223 */ /* 0x000fe20000010088 */
[C---:B------:R-:W-:Y:S01]  /*22c0*/  FADD.FTZ R166, -R17.reuse, R174 ;  /* 0x000000ae11a67221 */ /* 0x040fe20000010100 */
[----:B------:R-:W-:-:S03]  /*22d0*/  FADD.FTZ R172, -R17, R175 ;  /* 0x000000af11ac7221 */ /* 0x000fc60000010100 */
[----:B------:R-:W-:Y:S01]  /*22e0*/  STL [R1+0xe4], R136 ;  /* 0x0000e48801007387 */ /* 0x000fe20000100800 */
[----:B------:R-:W-:-:S03]  /*22f0*/  FMUL.FTZ R166, R6, R166 ;  /* 0x000000a606a67220 */ /* 0x000fc60000410000 */
[----:B------:R-:W2:Y:S01]  /*2300*/  LDL.LU R149, [R1+0x128] ;  /* 0x0001280001957983 */ /* 0x000ea20000300800 */
[----:B------:R-:W-:Y:S01]  /*2310*/  FMUL.FTZ R172, R6, R172 ;  /* 0x000000ac06ac7220 */ /* 0x000fe20000410000 */
[----:B---3--:R-:W-:-:S05]  /*2320*/  FADD.FTZ R116, R182, R116 ;  /* 0x00000074b6747221 */ /* 0x008fca0000010000 */
[----:B------:R0:W-:Y:S01]  /*2330*/  STL [R1+0xa8], R116 ;  /* 0x0000a87401007387 */ /* 0x0001e20000100800 */
[----:B------:R-:W-:-:S03]  /*2340*/  FADD.FTZ R130, R178, R130 ;  /* 0x00000082b2827221 */ /* 0x000fc60000010000 */
[----:B0-----:R-:W3:Y:S04]  /*2350*/  LDL.LU R116, [R1+0x110] ;  /* 0x0001100001747983 */ /* 0x001ee80000300800 */
[----:B------:R-:W-:Y:S01]  /*2360*/  STL [R1+0x100], R130 ;  /* 0x0001008201007387 */ /* 0x000fe20000100800 */
[----:B----4-:R-:W-:-:S05]  /*2370*/  FFMA.FTZ R129, R178, R166, R129 ;  /* 0x000000a6b2817223 */ /* 0x010fca0000010081 */
[----:B------:R-:W-:Y:S01]  /*2380*/  STL [R1+0xf0], R129 ;  /* 0x0000f08101007387 */ /* 0x000fe20000100800 */
[----:B------:R-:W-:-:S05]  /*2390*/  FADD.FTZ R131, R183, R131 ;  /* 0x00000083b7837221 */ /* 0x000fca0000010000 */
[----:B------:R-:W-:Y:S01]  /*23a0*/  STL [R1+0xa4], R131 ;  /* 0x0000a48301007387 */ /* 0x000fe20000100800 */
[----:B--2---:R-:W-:-:S05]  /*23b0*/  FFMA.FTZ R117, R179, R172, R117 ;  /* 0x000000acb3757223 */ /* 0x004fca0000010075 */
[----:B------:R0:W-:Y:S04]  /*23c0*/  STL [R1+0xec], R117 ;  /* 0x0000ec7501007387 */ /* 0x0001e80000100800 */
[----:B0-----:R-:W2:Y:S01]  /*23d0*/  LDL.LU R117, [R1+0xac] ;  /* 0x0000ac0001757983 */ /* 0x001ea20000300800 */
[----:B------:R-:W-:Y:S01]  /*23e0*/  FMUL.FTZ R200, R60, R152 ;  /* 0x000000983cc87220 */ /* 0x000fe20000410000 */
[----:B------:R-:W-:Y:S01]  /*23f0*/  FMUL.FTZ R202, R61, R153 ;  /* 0x000000993dca7220 */ /* 0x000fe20000410000 */
[----:B------:R-:W-:Y:S01]  /*2400*/  FFMA.FTZ R233, R156, R199, R233 ;  /* 0x000000c79ce97223 */ /* 0x000fe200000100e9 */
[----:B------:R-:W-:Y:S01]  /*2410*/  FFMA.FTZ R232, R157, R201, R232 ;  /* 0x000000c99de87223 */ /* 0x000fe200000100e8 */
[----:B------:R-:W-:Y:S01]  /*2420*/  FFMA.FTZ R200, R92, R156, R200 ;  /* 0x0000009c5cc87223 */ /* 0x000fe200000100c8 */
[----:B------:R-:W-:Y:S01]  /*2430*/  FFMA.FTZ R202, R93, R157, R202 ;  /* 0x0000009d5dca7223 */ /* 0x000fe200000100ca */
[----:B------:R-:W0:Y:S01]  /*2440*/  LDC.64 R152, c[0x0][0x2c0] ;  /* 0x0000b000ff987b82 */ /* 0x000e220000000a00 */
[----:B------:R-:W-:-:S07]  /*2450*/  FADD.FTZ R174, -R17, R184 ;  /* 0x000000b811ae7221 */ /* 0x000fce0000010100 */
[----:B------:R-:W1:Y:S01]  /*2460*/  LDC.64 R156, c[0x0][0x2b8] ;  /* 0x0000ae00ff9c7b82 */ /* 0x000e620000000a00 */
[----:B------:R-:W-:Y:S01]  /*2470*/  FMUL.FTZ R174, R6, R174 ;  /* 0x000000ae06ae7220 */ /* 0x000fe20000410000 */
[----:B------:R-:W-:Y:S01]  /*2480*/  FADD.FTZ R148, R179, R148 ;  /* 0x00000094b3947221 */ /* 0x000fe20000010000 */
[----:B------:R-:W-:Y:S01]  /*2490*/  FADD.FTZ R150, R192, R150 ;  /* 0x00000096c0967221 */ /* 0x000fe20000010000 */
[----:B------:R-:W-:-:S03]  /*24a0*/  FADD.FTZ R149, R188, R149 ;  /* 0x00000095bc957221 */ /* 0x000fc60000010000 */
[----:B------:R4:W-:Y:S01]  /*24b0*/  STL [R1+0xfc], R148 ;  /* 0x0000fc9401007387 */ /* 0x0009e20000100800 */
[----:B------:R-:W-:-:S03]  /*24c0*/  FFMA.FTZ R239, R170, R162, R239 ;  /* 0x000000a2aaef7223 */ /* 0x000fc600000100ef */
[----:B------:R2:W-:Y:S01]  /*24d0*/  STL [R1+0xb0], R150 ;  /* 0x0000b09601007387 */ /* 0x0005e20000100800 */
[----:B------:R-:W-:-:S03]  /*24e0*/  FFMA.FTZ R170, R90, R170, R128 ;  /* 0x000000aa5aaa7223 */ /* 0x000fc60000010080 */
[----:B------:R-:W-:Y:S01]  /*24f0*/  STL [R1+0x128], R149 ;  /* 0x0001289501007387 */ /* 0x000fe20000100800 */
[----:B------:R-:W-:Y:S01]  /*2500*/  FMUL.FTZ R128, R59, R167 ;  /* 0x000000a73b807220 */ /* 0x000fe20000410000 */
[----:B------:R-:W-:Y:S01]  /*2510*/  FMUL.FTZ R130, R55, R179 ;  /* 0x000000b337827220 */ /* 0x000fe20000410000 */
[----:B----4-:R-:W-:Y:S01]  /*2520*/  FMUL.FTZ R148, R48, R188 ;  /* 0x000000bc30947220 */ /* 0x010fe20000410000 */
[----:B------:R-:W-:Y:S01]  /*2530*/  FFMA.FTZ R238, R171, R163, R238 ;  /* 0x000000a3abee7223 */ /* 0x000fe200000100ee */
[----:B------:R-:W-:Y:S01]  /*2540*/  FFMA.FTZ R171, R91, R171, R128 ;  /* 0x000000ab5bab7223 */ /* 0x000fe20000010080 */
[----:B------:R-:W-:Y:S01]  /*2550*/  FMUL.FTZ R128, R52, R176 ;  /* 0x000000b034807220 */ /* 0x000fe20000410000 */
[C---:B------:R-:W-:Y:S01]  /*2560*/  SHF.L.U32 R167, R219.reuse, 0x4, RZ ;  /* 0x00000004dba77819 */ /* 0x040fe200000006ff */
[C---:B0-----:R-:W-:Y:S01]  /*2570*/  IMAD.WIDE.U32 R140, R219.reuse, 0x10, R152 ;  /* 0x00000010db8c7825 */ /* 0x041fe200078e0098 */
[----:B------:R-:W-:Y:S02]  /*2580*/  SHF.R.U32.HI R173, RZ, 0x1c, R219 ;  /* 0x0000001cffad7819 */ /* 0x000fe400000116db */
[----:B------:R-:W-:Y:S01]  /*2590*/  SHF.L.U32 R175, R208, 0x4, RZ ;  /* 0x00000004d0af7819 */ /* 0x000fe200000006ff */
[----:B-1----:R-:W-:Y:S01]  /*25a0*/  IMAD.WIDE.U32 R136, R219, 0x10, R156 ;  /* 0x00000010db887825 */ /* 0x002fe200078e009c */
[----:B------:R-:W-:-:S03]  /*25b0*/  SHF.R.U32.HI R176, RZ, 0x1c, R208 ;  /* 0x0000001cffb07819 */ /* 0x000fc600000116d0 */
[----:B---3--:R-:W-:Y:S01]  /*25c0*/  FFMA.FTZ R116, R188, R174, R116 ;  /* 0x000000aebc747223 */ /* 0x008fe20000010074 */
[----:B------:R-:W-:-:S04]  /*25d0*/  IMAD.WIDE.U32 R156, R208, 0x10, R156 ;  /* 0x00000010d09c7825 */ /* 0x000fc800078e009c */
[----:B--2---:R-:W-:Y:S01]  /*25e0*/  FADD.FTZ R117, R193, R117 ;  /* 0x00000075c1757221 */ /* 0x004fe20000010000 */
[----:B------:R0:W-:Y:S01]  /*25f0*/  STL [R1+0x110], R116 ;  /* 0x0001107401007387 */ /* 0x0001e20000100800 */
[----:B------:R-:W-:-:S04]  /*2600*/  IMAD.WIDE.U32 R152, R208, 0x10, R152 ;  /* 0x00000010d0987825 */ /* 0x000fc800078e0098 */
[----:B------:R-:W-:Y:S01]  /*2610*/  FFMA.FTZ R241, R180, R164, R241 ;  /* 0x000000a4b4f17223 */ /* 0x000fe200000100f1 */
[----:B------:R-:W-:Y:S01]  /*2620*/  FFMA.FTZ R240, R181, R165, R240 ;  /* 0x000000a5b5f07223 */ /* 0x000fe200000100f0 */
[----:B------:R-:W-:Y:S01]  /*2630*/  FFMA.FTZ R243, R182, R166, R243 ;  /* 0x000000a6b6f37223 */ /* 0x000fe200000100f3 */
[----:B------:R-:W-:Y:S01]  /*2640*/  FMUL.FTZ R150, R49, R189 ;  /* 0x000000bd31967220 */ /* 0x000fe20000410000 */
[----:B------:R-:W-:Y:S01]  /*2650*/  FFMA.FTZ R242, R183, R172, R242 ;  /* 0x000000acb7f27223 */ /* 0x000fe200000100f2 */
[----:B------:R-:W2:Y:S04]  /*2660*/  LDG.E.128 R136, desc[UR4][R136.64] ;  /* 0x0000000488887981 */ /* 0x000ea8000c1e1d00 */
[----:B0-----:R-:W3:Y:S04]  /*2670*/  LDL.LU R116, [R1+0x124] ;  /* 0x0001240001747983 */ /* 0x001ee80000300800 */
[----:B------:R-:W4:Y:S04]  /*2680*/  LDL.LU R179, [R1+0x10c] ;  /* 0x00010c0001b37983 */ /* 0x000f280000300800 */
[----:B------:R-:W2:Y:S04]  /*2690*/  LDL.LU R188, [R1+0xd8] ;  /* 0x0000d80001bc7983 */ /* 0x000ea80000300800 */
[----:B------:R-:W2:Y:S04]  /*26a0*/  LDL.LU R219, [R1+0x144] ;  /* 0x0001440001db7983 */ /* 0x000ea80000300800 */
[----:B------:R-:W2:Y:S04]  /*26b0*/  LDL.LU R208, [R1+0x134] ;  /* 0x0001340001d07983 */ /* 0x000ea80000300800 */
[----:B------:R-:W2:Y:S04]  /*26c0*/  LDL.LU R184, [R1+0x130] ;  /* 0x0001300001b87983 */ /* 0x000ea80000300800 */
[----:B------:R0:W-:Y:S04]  /*26d0*/  STL [R1+0xac], R117 ;  /* 0x0000ac7501007387 */ /* 0x0001e80000100800 */
[----:B------:R-:W2:Y:S04]  /*26e0*/  LDG.E.128 R140, desc[UR4][R140.64] ;  /* 0x000000048c8c7981 */ /* 0x000ea8000c1e1d00 */
[----:B0-----:R-:W2:Y:S01]  /*26f0*/  LDL.LU R117, [R1+0x118] ;  /* 0x0001180001757983 */ /* 0x001ea20000300800 */
[----:B------:R-:W-:Y:S01]  /*2700*/  FFMA.FTZ R180, R84, R180, R128 ;  /* 0x000000b454b47223 */ /* 0x000fe20000010080 */
[----:B------:R-:W-:Y:S01]  /*2710*/  FMUL.FTZ R128, R53, R177 ;  /* 0x000000b135807220 */ /* 0x000fe20000410000 */
[----:B------:R-:W-:-:S03]  /*2720*/  FADD.FTZ R177, -R17, R185 ;  /* 0x000000b911b17221 */ /* 0x000fc60000010100 */
[----:B------:R-:W-:Y:S01]  /*2730*/  FFMA.FTZ R181, R85, R181, R128 ;  /* 0x000000b555b57223 */ /* 0x000fe20000010080 */
[----:B------:R-:W-:Y:S01]  /*2740*/  FMUL.FTZ R177, R6, R177 ;  /* 0x000000b106b17220 */ /* 0x000fe20000410000 */
[----:B------:R-:W-:Y:S01]  /*2750*/  FMUL.FTZ R128, R54, R178 ;  /* 0x000000b236807220 */ /* 0x000fe20000410000 */
[----:B------:R-:W-:-:S03]  /*2760*/  FADD.FTZ R178, -R17, R186 ;  /* 0x000000ba11b27221 */ /* 0x000fc60000010100 */
[----:B------:R-:W-:Y:S01]  /*2770*/  FFMA.FTZ R182, R86, R182, R128 ;  /* 0x000000b656b67223 */ /* 0x000fe20000010080 */
[----:B------:R-:W-:Y:S01]  /*2780*/  IADD3 R128, P1, R167, UR12, RZ ;  /* 0x0000000ca7807c10 */ /* 0x000fe2000ff3e0ff */
[----:B------:R-:W-:-:S03]  /*2790*/  FMUL.FTZ R178, R6, R178 ;  /* 0x000000b206b27220 */ /* 0x000fc60000410000 */
[----:B------:R-:W-:Y:S01]  /*27a0*/  IADD3.X R129, R173, UR13, RZ, P1, !PT ;  /* 0x0000000dad817c10 */ /* 0x000fe20008ffe4ff */
[----:B------:R-:W-:-:S05]  /*27b0*/  FFMA.FTZ R183, R87, R183, R130 ;  /* 0x000000b757b77223 */ /* 0x000fca0000010082 */
[----:B------:R-:W2:Y:S01]  /*27c0*/  LDG.E.128 R128, desc[UR4][R128.64] ;  /* 0x0000000480807981 */ /* 0x000ea2000c1e1d00 */
[C---:B---3--:R-:W-:Y:S01]  /*27d0*/  FADD.FTZ R116, R189.reuse, R116 ;  /* 0x00000074bd747221 */ /* 0x048fe20000010000 */
[----:B----4-:R-:W-:-:S04]  /*27e0*/  FFMA.FTZ R179, R189, R177, R179 ;  /* 0x000000b1bdb37223 */ /* 0x010fc800000100b3 */
[----:B------:R0:W-:Y:S01]  /*27f0*/  STL [R1+0x124], R116 ;  /* 0x0001247401007387 */ /* 0x0001e20000100800 */
[----:B--2---:R-:W-:-:S03]  /*2800*/  FADD.FTZ R188, R194, R188 ;  /* 0x000000bcc2bc7221 */ /* 0x004fc60000010000 */
[----:B0-----:R-:W2:Y:S04]  /*2810*/  LDL.LU R116, [R1+0xd4] ;  /* 0x0000d40001747983 */ /* 0x001ea80000300800 */
[----:B------:R-:W3:Y:S04]  /*2820*/  LDL.LU R189, [R1+0x104] ;  /* 0x0001040001bd7983 */ /* 0x000ee80000300800 */
[----:B------:R-:W-:Y:S04]  /*2830*/  STL [R1+0x10c], R179 ;  /* 0x00010cb301007387 */ /* 0x000fe80000100800 */
[----:B------:R0:W-:Y:S01]  /*2840*/  STL [R1+0xd8], R188 ;  /* 0x0000d8bc01007387 */ /* 0x0001e20000100800 */
[----:B------:R-:W-:-:S03]  /*2850*/  FFMA.FTZ R117, R190, R178, R117 ;  /* 0x000000b2be757223 */ /* 0x000fc60000010075 */
[----:B0-----:R-:W4:Y:S04]  /*2860*/  LDL.LU R188, [R1+0x12c] ;  /* 0x00012c0001bc7983 */ /* 0x001f280000300800 */
[----:B------:R-:W3:Y:S04]  /*2870*/  LDL.LU R185, [R1+0x114] ;  /* 0x0001140001b97983 */ /* 0x000ee80000300800 */
[----:B------:R0:W-:Y:S04]  /*2880*/  STL [R1+0x118], R117 ;  /* 0x0001187501007387 */ /* 0x0001e80000100800 */
[----:B0-----:R-:W3:Y:S01]  /*2890*/  LDL.LU R117, [R1+0xe0] ;  /* 0x0000e00001757983 */ /* 0x001ee20000300800 */
[----:B------:R-:W-:Y:S01]  /*28a0*/  FMUL.FTZ R179, R50, R190 ;  /* 0x000000be32b37220 */ /* 0x000fe20000410000 */
[----:B------:R-:W-:Y:S01]  /*28b0*/  FFMA.FTZ R247, R194, R178, R247 ;  /* 0x000000b2c2f77223 */ /* 0x000fe200000100f7 */
[----:B------:R-:W-:-:S02]  /*28c0*/  FADD.FTZ R184, R190, R184 ;  /* 0x000000b8beb87221 */ /* 0x000fc40000010000 */
[----:B------:R-:W-:Y:S01]  /*28d0*/  FFMA.FTZ R194, R82, R194, R179 ;  /* 0x000000c252c27223 */ /* 0x000fe200000100b3 */
[C---:B------:R-:W-:Y:S02]  /*28e0*/  FADD.FTZ R179, -R17.reuse, R187 ;  /* 0x000000bb11b37221 */ /* 0x040fe40000010100 */
[----:B------:R0:W-:Y:S02]  /*28f0*/  STL [R1+0x130], R184 ;  /* 0x000130b801007387 */ /* 0x0001e40000100800 */
[----:B------:R-:W-:Y:S02]  /*2900*/  FMUL.FTZ R179, R6, R179 ;  /* 0x000000b306b37220 */ /* 0x000fe40000410000 */
[----:B------:R-:W3:Y:S01]  /*2910*/  LDL.LU R190, [R1+0x148] ;  /* 0x0001480001be7983 */ /* 0x000ee20000300800 */
[----:B------:R-:W-:Y:S01]  /*2920*/  FADD.FTZ R128, -R17, R128 ;  /* 0x0000008011807221 */ /* 0x000fe20000010100 */
[----:B------:R-:W-:Y:S01]  /*2930*/  FFMA.FTZ R246, R195, R179, R246 ;  /* 0x000000b3c3f67223 */ /* 0x000fe200000100f6 */
[----:B0-----:R-:W-:Y:S01]  /*2940*/  FMUL.FTZ R184, R51, R191 ;  /* 0x000000bf33b87220 */ /* 0x001fe20000410000 */
[----:B------:R-:W-:Y:S01]  /*2950*/  FFMA.FTZ R245, R192, R174, R245 ;  /* 0x000000aec0f57223 */ /* 0x000fe200000100f5 */
[----:B------:R-:W-:Y:S01]  /*2960*/  FFMA.FTZ R192, R80, R192, R148 ;  /* 0x000000c050c07223 */ /* 0x000fe20000010094 */
[----:B------:R-:W-:-:S04]  /*2970*/  IADD3 R148, P1, R175, UR12, RZ ;  /* 0x0000000caf947c10 */ /* 0x000fc8000ff3e0ff */
[----:B------:R-:W-:Y:S01]  /*2980*/  IADD3.X R149, R176, UR13, RZ, P1, !PT ;  /* 0x0000000db0957c10 */ /* 0x000fe20008ffe4ff */
[----:B------:R-:W-:Y:S01]  /*2990*/  FFMA.FTZ R244, R193, R177, R244 ;  /* 0x000000b1c1f47223 */ /* 0x000fe200000100f4 */
[----:B------:R-:W-:Y:S01]  /*29a0*/  FFMA.FTZ R193, R81, R193, R150 ;  /* 0x000000c151c17223 */ /* 0x000fe20000010096 */
[----:B------:R-:W-:-:S03]  /*29b0*/  FMUL.FTZ R204, R62, R154 ;  /* 0x0000009a3ecc7220 */ /* 0x000fc60000410000 */
[----:B------:R-:W3:Y:S01]  /*29c0*/  LDG.E.128 R148, desc[UR4][R148.64] ;  /* 0x0000000494947981 */ /* 0x000ee2000c1e1d00 */
[----:B------:R-:W-:Y:S01]  /*29d0*/  FMUL.FTZ R206, R63, R155 ;  /* 0x0000009b3fce7220 */ /* 0x000fe20000410000 */
[----:B------:R-:W-:Y:S02]  /*29e0*/  FFMA.FTZ R235, R158, R203, R235 ;  /* 0x000000cb9eeb7223 */ /* 0x000fe400000100eb */
[----:B------:R-:W3:Y:S01]  /*29f0*/  LDG.E.128 R152, desc[UR4][R152.64] ;  /* 0x0000000498987981 */ /* 0x000ee2000c1e1d00 */
[----:B------:R-:W-:Y:S01]  /*2a00*/  FFMA.FTZ R204, R94, R158, R204 ;  /* 0x0000009e5ecc7223 */ /* 0x000fe200000100cc */
[----:B------:R-:W-:Y:S01]  /*2a10*/  FFMA.FTZ R234, R159, R205, R234 ;  /* 0x000000cd9fea7223 */ /* 0x000fe200000100ea */
[----:B------:R-:W-:Y:S02]  /*2a20*/  FFMA.FTZ R206, R95, R159, R206 ;  /* 0x0000009f5fce7223 */ /* 0x000fe400000100ce */
[----:B------:R-:W3:Y:S01]  /*2a30*/  LDG.E.128 R156, desc[UR4][R156.64] ;  /* 0x000000049c9c7981 */ /* 0x000ee2000c1e1d00 */
[----:B--2---:R-:W-:-:S05]  /*2a40*/  FADD.FTZ R116, R195, R116 ;  /* 0x00000074c3747221 */ /* 0x004fca0000010000 */
[----:B------:R0:W-:Y:S01]  /*2a50*/  STL [R1+0xd4], R116 ;  /* 0x0000d47401007387 */ /* 0x0001e20000100800 */
[----:B------:R-:W-:Y:S01]  /*2a60*/  FFMA.FTZ R195, R83, R195, R184 ;  /* 0x000000c353c37223 */ /* 0x000fe200000100b8 */
[----:B------:R-:W-:Y:S02]  /*2a70*/  FMUL.FTZ R184, R6, R128 ;  /* 0x0000008006b87220 */ /* 0x000fe40000410000 */
[----:B0-----:R-:W2:Y:S04]  /*2a80*/  LDL.LU R116, [R1+0x140] ;  /* 0x0001400001747983 */ /* 0x001ea80000300800 */
[----:B------:R-:W2:Y:S01]  /*2a90*/  LDL.LU R186, [R1+0x120] ;  /* 0x0001200001ba7983 */ /* 0x000ea20000300800 */
[----:B----4-:R-:W-:-:S03]  /*2aa0*/  FADD.FTZ R188, R191, R188 ;  /* 0x000000bcbfbc7221 */ /* 0x010fc60000010000 */
[----:B------:R-:W4:Y:S01]  /*2ab0*/  LDL.LU R187, [R1+0x11c] ;  /* 0x00011c0001bb7983 */ /* 0x000f220000300800 */
[----:B---3--:R-:W-:-:S03]  /*2ac0*/  FFMA.FTZ R185, R191, R179, R185 ;  /* 0x000000b3bfb97223 */ /* 0x008fc600000100b9 */
[----:B------:R0:W-:Y:S01]  /*2ad0*/  STL [R1+0x12c], R188 ;  /* 0x00012cbc01007387 */ /* 0x0001e20000100800 */
[----:B------:R-:W-:-:S03]  /*2ae0*/  FFMA.FTZ R249, R136, R184, R249 ;  /* 0x000000b888f97223 */ /* 0x000fc600000100f9 */
[----:B0-----:R-:W3:Y:S01]  /*2af0*/  LDL.LU R188, [R1+0x108] ;  /* 0x0001080001bc7983 */ /* 0x001ee20000300800 */
[----:B------:R-:W-:-:S03]  /*2b00*/  FADD.FTZ R117, R136, R117 ;  /* 0x0000007588757221 */ /* 0x000fc60000010000 */
[----:B------:R-:W3:Y:S04]  /*2b10*/  LDL.LU R191, [R1+0x138] ;  /* 0x0001380001bf7983 */ /* 0x000ee80000300800 */
[----:B------:R0:W-:Y:S04]  /*2b20*/  STL [R1+0x114], R185 ;  /* 0x000114b901007387 */ /* 0x0001e80000100800 */
[----:B------:R-:W3:Y:S01]  /*2b30*/  LDL.LU R128, [R1+0x13c] ;  /* 0x00013c0001807983 */ /* 0x000ee20000300800 */
[----:B0-----:R-:W-:-:S03]  /*2b40*/  FMUL.FTZ R185, R44, R140 ;  /* 0x0000008c2cb97220 */ /* 0x001fc60000410000 */
[----:B------:R0:W-:Y:S01]  /*2b50*/  STL [R1+0xe0], R117 ;  /* 0x0000e07501007387 */ /* 0x0001e20000100800 */
[----:B------:R-:W-:-:S03]  /*2b60*/  FFMA.FTZ R185, R76, R136, R185 ;  /* 0x000000884cb97223 */ /* 0x000fc600000100b9 */
[----:B0-----:R0:W5:Y:S04]  /*2b70*/  LDL.LU R117, [R1+0x150] ;  /* 0x0001500001757983 */ /* 0x0011680000300800 */
[----:B------:R-:W3:Y:S01]  /*2b80*/  LDL.LU R136, [R1+0xdc] ;  /* 0x0000dc0001887983 */ /* 0x000ee20000300800 */
[C---:B------:R-:W-:Y:S01]  /*2b90*/  FADD.FTZ R129, -R17.reuse, R129 ;  /* 0x0000008111817221 */ /* 0x040fe20000010100 */
[C---:B------:R-:W-:Y:S01]  /*2ba0*/  FADD.FTZ R130, -R17.reuse, R130 ;  /* 0x0000008211827221 */ /* 0x040fe20000010100 */
[----:B------:R-:W-:Y:S01]  /*2bb0*/  FADD.FTZ R131, -R17, R131 ;  /* 0x0000008311837221 */ /* 0x000fe20000010100 */
[----:B------:R-:W-:Y:S01]  /*2bc0*/  FADD.FTZ R190, R142, R190 ;  /* 0x000000be8ebe7221 */ /* 0x000fe20000010000 */
[----:B------:R-:W-:Y:S01]  /*2bd0*/  FADD.FTZ R219, R143, R219 ;  /* 0x000000db8fdb7221 */ /* 0x000fe20000010000 */
[----:B------:R-:W-:Y:S01]  /*2be0*/  FADD.FTZ R212, R156, R212 ;  /* 0x000000d49cd47221 */ /* 0x000fe20000010000 */
[----:B------:R-:W-:Y:S01]  /*2bf0*/  FADD.FTZ R211, R157, R211 ;  /* 0x000000d39dd37221 */ /* 0x000fe20000010000 */
[----:B------:R-:W-:Y:S01]  /*2c00*/  FADD.FTZ R214, R158, R214 ;  /* 0x000000d69ed67221 */ /* 0x000fe20000010000 */
[----:B------:R-:W-:Y:S01]  /*2c10*/  FADD.FTZ R213, R159, R213 ;  /* 0x000000d59fd57221 */ /* 0x000fe20000010000 */
[----:B------:R-:W-:Y:S01]  /*2c20*/  FADD.FTZ R189, R139, R189 ;  /* 0x000000bd8bbd7221 */ /* 0x000fe20000010000 */
[----:B------:R-:W-:Y:S01]  /*2c30*/  UMOV UR6, 0xffffffff ;  /* 0xffffffff00067882 */ /* 0x000fe20000000000 */
[----:B------:R-:W-:Y:S01]  /*2c40*/  FADD.FTZ R221, R152, R221 ;  /* 0x000000dd98dd7221 */ /* 0x000fe20000010000 */
[----:B------:R-:W-:Y:S01]  /*2c50*/  FADD.FTZ R220, R153, R220 ;  /* 0x000000dc99dc7221 */ /* 0x000fe20000010000 */
[----:B------:R-:W-:Y:S01]  /*2c60*/  FADD.FTZ R223, R154, R223 ;  /* 0x000000df9adf7221 */ /* 0x000fe20000010000 */
[----:B------:R-:W-:Y:S01]  /*2c70*/  FADD.FTZ R222, R155, R222 ;  /* 0x000000de9bde7221 */ /* 0x000fe20000010000 */
[C---:B--2---:R-:W-:Y:S01]  /*2c80*/  FADD.FTZ R116, R140.reuse, R116 ;  /* 0x000000748c747221 */ /* 0x044fe20000010000 */
[----:B------:R-:W-:Y:S01]  /*2c90*/  FFMA.FTZ R186, R140, R184, R186 ;  /* 0x000000b88cba7223 */ /* 0x000fe200000100ba */
[----:B------:R-:W-:-:S03]  /*2ca0*/  FMUL.FTZ R140, R6, R129 ;  /* 0x00000081068c7220 */ /* 0x000fc60000410000 */
[----:B------:R1:W-:Y:S01]  /*2cb0*/  STL [R1+0x140], R116 ;  /* 0x0001407401007387 */ /* 0x0003e20000100800 */
[----:B----4-:R-:W-:-:S03]  /*2cc0*/  FFMA.FTZ R187, R141, R140, R187 ;  /* 0x0000008c8dbb7223 */ /* 0x010fc600000100bb */
[----:B-1----:R0:W5:Y:S04]  /*2cd0*/  LDL.LU R116, [R1+0x14c] ;  /* 0x00014c0001747983 */ /* 0x0021680000300800 */
[----:B------:R1:W-:Y:S01]  /*2ce0*/  STL [R1+0x120], R186 ;  /* 0x000120ba01007387 */ /* 0x0003e20000100800 */
[----:B---3--:R-:W-:Y:S01]  /*2cf0*/  FADD.FTZ R188, R138, R188 ;  /* 0x000000bc8abc7221 */ /* 0x008fe20000010000 */
[----:B-1----:R-:W-:Y:S01]  /*2d00*/  FMUL.FTZ R186, R45, R141 ;  /* 0x0000008d2dba7220 */ /* 0x002fe20000410000 */
[----:B------:R-:W-:Y:S01]  /*2d10*/  FADD.FTZ R128, R141, R128 ;  /* 0x000000808d807221 */ /* 0x000fe20000010000 */
[----:B------:R-:W-:-:S04]  /*2d20*/  FMUL.FTZ R141, R6, R130 ;  /* 0x00000082068d7220 */ /* 0x000fc80000410000 */
[----:B------:R-:W-:Y:S01]  /*2d30*/  FFMA.FTZ R191, R142, R141, R191 ;  /* 0x0000008d8ebf7223 */ /* 0x000fe200000100bf */
[----:B------:R-:W-:-:S05]  /*2d40*/  FADD.FTZ R136, R137, R136 ;  /* 0x0000008889887221 */ /* 0x000fca0000010000 */
[----:B------:R-:W-:Y:S04]  /*2d50*/  STL [R1+0xdc], R136 ;  /* 0x0000dc8801007387 */ /* 0x000fe80000100800 */
[----:B------:R1:W-:Y:S04]  /*2d60*/  STL [R1+0x11c], R187 ;  /* 0x00011cbb01007387 */ /* 0x0003e80000100800 */
[----:B------:R2:W-:Y:S01]  /*2d70*/  STL [R1+0x13c], R128 ;  /* 0x00013c8001007387 */ /* 0x0005e20000100800 */
[----:B-1----:R-:W-:Y:S01]  /*2d80*/  FMUL.FTZ R187, R46, R142 ;  /* 0x0000008e2ebb7220 */ /* 0x002fe20000410000 */
[----:B------:R-:W-:-:S02]  /*2d90*/  FMUL.FTZ R142, R6, R131 ;  /* 0x00000083068e7220 */ /* 0x000fc40000410000 */
[----:B------:R1:W-:Y:S01]  /*2da0*/  STL [R1+0x108], R188 ;  /* 0x000108bc01007387 */ /* 0x0003e20000100800 */
[----:B--2---:R-:W-:Y:S01]  /*2db0*/  FADD.FTZ R128, -R17, R148 ;  /* 0x0000009411807221 */ /* 0x004fe20000010100 */
[----:B------:R-:W-:Y:S01]  /*2dc0*/  FFMA.FTZ R208, R143, R142, R208 ;  /* 0x0000008e8fd07223 */ /* 0x000fe200000100d0 */
[----:B------:R-:W-:Y:S01]  /*2dd0*/  FADD.FTZ R148, -R17, R150 ;  /* 0x0000009611947221 */ /* 0x000fe20000010100 */
[----:B-1----:R-:W-:Y:S01]  /*2de0*/  FMUL.FTZ R188, R47, R143 ;  /* 0x0000008f2fbc7220 */ /* 0x002fe20000410000 */
[C---:B------:R-:W-:Y:S01]  /*2df0*/  FADD.FTZ R143, -R17.reuse, R149 ;  /* 0x00000095118f7221 */ /* 0x040fe20000010100 */
[----:B------:R-:W-:Y:S01]  /*2e00*/  FADD.FTZ R149, -R17, R151 ;  /* 0x0000009711957221 */ /* 0x000fe20000010100 */
[----:B------:R-:W-:Y:S01]  /*2e10*/  FMUL.FTZ R17, R6, R128 ;  /* 0x0000008006117220 */ /* 0x000fe20000410000 */
[----:B------:R-:W-:Y:S01]  /*2e20*/  FMUL.FTZ R128, R40, R152 ;  /* 0x0000009828807220 */ /* 0x000fe20000410000 */
[----:B------:R-:W-:Y:S02]  /*2e30*/  FMUL.FTZ R143, R6, R143 ;  /* 0x0000008f068f7220 */ /* 0x000fe40000410000 */
[----:B------:R-:W-:Y:S01]  /*2e40*/  FFMA.FTZ R207, R156, R17, R207 ;  /* 0x000000119ccf7223 */ /* 0x000fe200000100cf */
[----:B------:R-:W-:Y:S01]  /*2e50*/  FFMA.FTZ R156, R72, R156, R128 ;  /* 0x0000009c489c7223 */ /* 0x000fe20000010080 */
[----:B------:R-:W-:Y:S01]  /*2e60*/  FMUL.FTZ R128, R41, R153 ;  /* 0x0000009929807220 */ /* 0x000fe20000410000 */
[----:B------:R-:W-:Y:S01]  /*2e70*/  FFMA.FTZ R3, R157, R143, R3 ;  /* 0x0000008f9d037223 */ /* 0x000fe20000010003 */
[----:B------:R-:W-:-:S02]  /*2e80*/  FMUL.FTZ R148, R6, R148 ;  /* 0x0000009406947220 */ /* 0x000fc40000410000 */
[----:B------:R-:W-:Y:S01]  /*2e90*/  FFMA.FTZ R157, R73, R157, R128 ;  /* 0x0000009d499d7223 */ /* 0x000fe20000010080 */
[----:B------:R-:W-:Y:S01]  /*2ea0*/  FMUL.FTZ R128, R42, R154 ;  /* 0x0000009a2a807220 */ /* 0x000fe20000410000 */
[----:B------:R-:W-:Y:S01]  /*2eb0*/  FFMA.FTZ R210, R158, R148, R210 ;  /* 0x000000949ed27223 */ /* 0x000fe200000100d2 */
[----:B------:R-:W-:Y:S02]  /*2ec0*/  FMUL.FTZ R149, R6, R149 ;  /* 0x0000009506957220 */ /* 0x000fe40000410000 */
[----:B------:R-:W-:Y:S01]  /*2ed0*/  FFMA.FTZ R158, R74, R158, R128 ;  /* 0x0000009e4a9e7223 */ /* 0x000fe20000010080 */
[----:B------:R-:W-:Y:S01]  /*2ee0*/  FMUL.FTZ R128, R43, R155 ;  /* 0x0000009b2b807220 */ /* 0x000fe20000410000 */
[----:B------:R-:W-:Y:S01]  /*2ef0*/  FFMA.FTZ R209, R159, R149, R209 ;  /* 0x000000959fd17223 */ /* 0x000fe200000100d1 */
[----:B------:R-:W-:Y:S02]  /*2f00*/  FFMA.FTZ R129, R0, R18, RZ ;  /* 0x0000001200817223 */ /* 0x000fe400000100ff */
        /* <DEDUP_REMOVED lines=51> */
[----:B------:R-:W-:Y:S01]  /*3240*/  FFMA.FTZ R187, R78, R138, R187 ;  /* 0x0000008a4ebb7223 */ /* 0x000fe200000100bb */
[----:B------:R0:W-:Y:S01]  /*3250*/  STL [R1+0x148], R190 ;  /* 0x000148be01007387 */ /* 0x0001e20000100800 */
[----:B------:R-:W-:Y:S01]  /*3260*/  FFMA.FTZ R129, R140, R186, R129 ;  /* 0x000000ba8c817223 */ /* 0x000fe20000010081 */
[----:B------:R-:W-:Y:S02]  /*3270*/  FADD.FTZ R128, R186, R128 ;  /* 0x00000080ba807221 */ /* 0x000fe40000010000 */
[----:B------:R0:W-:Y:S01]  /*3280*/  STL [R1+0x138], R191 ;  /* 0x000138bf01007387 */ /* 0x0001e20000100800 */
[----:B------:R-:W-:Y:S01]  /*3290*/  FFMA.FTZ R188, R79, R139, R188 ;  /* 0x0000008b4fbc7223 */ /* 0x000fe200000100bc */
[----:B------:R-:W-:-:S02]  /*32a0*/  FADD.FTZ R128, R187, R128 ;  /* 0x00000080bb807221 */ /* 0x000fc40000010000 */
[----:B------:R0:W-:Y:S01]  /*32b0*/  STL [R1+0x104], R189 ;  /* 0x000104bd01007387 */ /* 0x0001e20000100800 */
[----:B------:R-:W-:-:S03]  /*32c0*/  FFMA.FTZ R129, R141, R187, R129 ;  /* 0x000000bb8d817223 */ /* 0x000fc60000010081 */
[----:B------:R0:W-:Y:S04]  /*32d0*/  STL [R1+0x144], R219 ;  /* 0x000144db01007387 */ /* 0x0001e80000100800 */
[----:B------:R0:W-:Y:S01]  /*32e0*/  STL [R1+0x134], R208 ;  /* 0x000134d001007387 */ /* 0x0001e20000100800 */
        /* <DEDUP_REMOVED lines=8> */
[----:B------:R-:W-:Y:S01]  /*3370*/  FFMA.FTZ R248, R137, R140, R248 ;  /* 0x0000008c89f87223 */ /* 0x000fe200000100f8 */
[----:B------:R-:W-:Y:S01]  /*3380*/  FFMA.FTZ R251, R138, R141, R251 ;  /* 0x0000008d8afb7223 */ /* 0x000fe200000100fb */
[----:B------:R-:W-:Y:S01]  /*3390*/  FFMA.FTZ R250, R139, R142, R250 ;  /* 0x0000008e8bfa7223 */ /* 0x000fe200000100fa */
[----:B------:R-:W-:Y:S01]  /*33a0*/  FFMA.FTZ R216, R152, R17, R216 ;  /* 0x0000001198d87223 */ /* 0x000fe200000100d8 */
[----:B------:R-:W-:Y:S01]  /*33b0*/  FFMA.FTZ R215, R153, R143, R215 ;  /* 0x0000008f99d77223 */ /* 0x000fe200000100d7 */
[----:B------:R-:W-:Y:S01]  /*33c0*/  FFMA.FTZ R218, R154, R148, R218 ;  /* 0x000000949ada7223 */ /* 0x000fe200000100da */
[----:B------:R-:W-:Y:S01]  /*33d0*/  FFMA.FTZ R217, R155, R149, R217 ;  /* 0x000000959bd97223 */ /* 0x000fe200000100d9 */
        /* <DEDUP_REMOVED lines=21> */
.L_x_3360:
        /* <DEDUP_REMOVED lines=36> */
.L_x_3340:
        /* <DEDUP_REMOVED lines=14> */
.L_x_3341:
        /* <DEDUP_REMOVED lines=8> */
[----:B-1----:R-:W-:Y:S01]  /*38d0*/  IADD3 R4, P5, R7, UR18, RZ ;  /* 0x0000001207047c10 */ /* 0x002fe2000ffbe0ff */
        /* <DEDUP_REMOVED lines=12> */
[----:B0-----:R-:W-:Y:S02]  /*39a0*/  IADD3 R18, P5, R7, UR14, RZ ;  /* 0x0000000e07127c10 */ /* 0x001fe4000ffbe0ff */
[----:B------:R-:W-:Y:S02]  /*39b0*/  SEL R131, R127, R119, P4 ;  /* 0x000000777f837207 */ /* 0x000fe40002000000 */
[----:B------:R-:W-:Y:S02]  /*39c0*/  SEL R130, R126, R118, P4 ;  /* 0x000000767e827207 */ /* 0x000fe40002000000 */
[----:B------:R-:W-:Y:S02]  /*39d0*/  SEL R129, R125, R117, P4 ;  /* 0x000000757d817207 */ /* 0x000fe40002000000 */
[----:B------:R-:W-:Y:S02]  /*39e0*/  IADD3.X R19, R8, UR15, RZ, P5, !PT ;  /* 0x0000000f08137c10 */ /* 0x000fe4000affe4ff */
[----:B------:R-:W-:-:S05]  /*39f0*/  SEL R128, R124, R116, P4 ;  /* 0x000000747c807207 */ /* 0x000fca0002000000 */
[----:B------:R1:W-:Y:S02]  /*3a00*/  STG.E.128 desc[UR4][R18.64], R128 ;  /* 0x0000008012007986 */ /* 0x0003e4000c101d04 */
.L_x_3342:
[----:B------:R-:W-:Y:S01]  /*3a10*/  ISETP.NE.U32.AND P5, PT, RZ, UR16, PT ;  /* 0x00000010ff007c0c */ /* 0x000fe2000bfa5070 */
[----:B------:R2:W-:Y:S01]  /*3a20*/  STG.E.128 desc[UR4][R4.64], R124 ;  /* 0x0000007c04007986 */ /* 0x0005e2000c101d04 */
[-CC-:B------:R-:W-:Y:S01]  /*3a30*/  FFMA.FTZ R132, R160, R150.reuse, R151.reuse ;  /* 0x00000096a0847223 */ /* 0x180fe20000010097 */
[-CC-:B------:R-:W-:Y:S01]  /*3a40*/  FFMA.FTZ R133, R161, R150.reuse, R151.reuse ;  /* 0x00000096a1857223 */ /* 0x180fe20000010097 */
[----:B------:R-:W-:Y:S01]  /*3a50*/  ISETP.NE.AND.EX P5, PT, RZ, UR17, PT, P5 ;  /* 0x00000011ff007c0c */ /* 0x000fe2000bfa5350 */
[-C--:B------:R-:W-:Y:S01]  /*3a60*/  FFMA.FTZ R162, R162, R150.reuse, R151 ;  /* 0x00000096a2a27223 */ /* 0x080fe20000010097 */
[----:B------:R-:W-:Y:S01]  /*3a70*/  FADD.FTZ R132, R168, -R132 ;  /* 0x80000084a8847221 */ /* 0x000fe20000010000 */
[----:B------:R-:W-:Y:S01]  /*3a80*/  FADD.FTZ R133, R169, -R133 ;  /* 0x80000085a9857221 */ /* 0x000fe20000010000 */
[-CC-:B------:R-:W-:Y:S01]  /*3a90*/  FFMA.FTZ R163, R163, R150.reuse, R151.reuse ;  /* 0x00000096a3a37223 */ /* 0x180fe20000010097 */
[----:B------:R-:W-:Y:S01]  /*3aa0*/  FFMA.FTZ R164, R164, R150, R151 ;  /* 0x00000096a4a47223 */ /* 0x000fe20000010097 */
[----:B--2---:R-:W-:-:S02]  /*3ab0*/  @P3 IADD3 R4, P6, R7, UR16, RZ ;  /* 0x0000001007043c10 */ /* 0x004fc4000ffde0ff */
[----:B------:R-:W-:Y:S02]  /*3ac0*/  SEL R124, R124, R120, P5 ;  /* 0x000000787c7c7207 */ /* 0x000fe40002800000 */
[----:B------:R-:W-:Y:S02]  /*3ad0*/  @P3 IADD3.X R5, R8, UR17, RZ, P6, !PT ;  /* 0x0000001108053c10 */ /* 0x000fe4000b7fe4ff */
[----:B------:R-:W-:Y:S02]  /*3ae0*/  SEL R125, R125, R121, P5 ;  /* 0x000000797d7d7207 */ /* 0x000fe40002800000 */
[----:B------:R-:W-:Y:S02]  /*3af0*/  SEL R126, R126, R122, P5 ;  /* 0x0000007a7e7e7207 */ /* 0x000fe40002800000 */
[----:B------:R-:W-:-:S05]  /*3b00*/  SEL R127, R127, R123, P5 ;  /* 0x0000007b7f7f7207 */ /* 0x000fca0002800000 */
[----:B------:R2:W-:Y:S02]  /*3b10*/  @P3 STG.E.128 desc[UR4][R4.64], R124 ;  /* 0x0000007c04003986 */ /* 0x0005e4000c101d04 */
[-CC-:B--2---:R-:W-:Y:S01]  /*3b20*/  FFMA.FTZ R124, R199, R150.reuse, R151.reuse ;  /* 0x00000096c77c7223 */ /* 0x184fe20000010097 */
        /* <DEDUP_REMOVED lines=17> */
[----:B------:R-:W-:Y:S06]  /*3c40*/  @!P2 BRA `(.L_x_3343) ;  /* 0x00000000001ca947 */ /* 0x000fec0003800000 */
[----:B01----:R-:W-:Y:S02]  /*3c50*/  IADD3 R18, P6, R9, UR14, RZ ;  /* 0x0000000e09127c10 */ /* 0x003fe4000ffde0ff */
[----:B------:R-:W-:Y:S02]  /*3c60*/  SEL R131, R127, R119, P4 ;  /* 0x000000777f837207 */ /* 0x000fe40002000000 */
[----:B------:R-:W-:Y:S02]  /*3c70*/  SEL R130, R126, R118, P4 ;  /* 0x000000767e827207 */ /* 0x000fe40002000000 */
[----:B------:R-:W-:Y:S02]  /*3c80*/  SEL R129, R125, R117, P4 ;  /* 0x000000757d817207 */ /* 0x000fe40002000000 */
[----:B------:R-:W-:Y:S02]  /*3c90*/  IADD3.X R19, R10, UR15, RZ, P6, !PT ;  /* 0x0000000f0a137c10 */ /* 0x000fe4000b7fe4ff */
[----:B------:R-:W-:-:S05]  /*3ca0*/  SEL R128, R124, R116, P4 ;  /* 0x000000747c807207 */ /* 0x000fca0002000000 */
[----:B------:R2:W-:Y:S02]  /*3cb0*/  STG.E.128 desc[UR4][R18.64], R128 ;  /* 0x0000008012007986 */ /* 0x0005e4000c101d04 */
.L_x_3343:
[----:B------:R-:W-:Y:S01]  /*3cc0*/  @P3 IADD3 R8, P6, R9, UR16, RZ ;  /* 0x0000001009083c10 */ /* 0x000fe2000ffde0ff */
[----:B------:R3:W-:Y:S01]  /*3cd0*/  STG.E.128 desc[UR4][R4.64], R124 ;  /* 0x0000007c04007986 */ /* 0x0007e2000c101d04 */
[----:B012---:R-:W-:Y:S01]  /*3ce0*/  SEL R131, R127, R123, P5 ;  /* 0x0000007b7f837207 */ /* 0x007fe20002800000 */
[----:B------:R-:W-:Y:S01]  /*3cf0*/  FADD.FTZ R162, R170, -R162 ;  /* 0x800000a2aaa27221 */ /* 0x000fe20000010000 */
[----:B------:R-:W-:Y:S01]  /*3d00*/  @P3 IADD3.X R9, R10, UR17, RZ, P6, !PT ;  /* 0x000000110a093c10 */ /* 0x000fe2000b7fe4ff */
[----:B------:R-:W-:Y:S01]  /*3d10*/  FADD.FTZ R163, R171, -R163 ;  /* 0x800000a3aba37221 */ /* 0x000fe20000010000 */
[----:B------:R-:W-:Y:S01]  /*3d20*/  SEL R130, R126, R122, P5 ;  /* 0x0000007a7e827207 */ /* 0x000fe20002800000 */
[C---:B------:R-:W-:Y:S01]  /*3d30*/  FMUL.FTZ R132, R6.reuse, R132 ;  /* 0x0000008406847220 */ /* 0x040fe20000410000 */
[----:B------:R-:W-:Y:S01]  /*3d40*/  SEL R129, R125, R121, P5 ;  /* 0x000000797d817207 */ /* 0x000fe20002800000 */
[----:B------:R-:W-:Y:S01]  /*3d50*/  FMUL.FTZ R133, R6, R133 ;  /* 0x0000008506857220 */ /* 0x000fe20000410000 */
[----:B------:R-:W-:Y:S01]  /*3d60*/  SEL R128, R124, R120, P5 ;  /* 0x000000787c807207 */ /* 0x000fe20002800000 */
[C---:B------:R-:W-:Y:S01]  /*3d70*/  FMUL.FTZ R134, R6.reuse, R162 ;  /* 0x000000a206867220 */ /* 0x040fe20000410000 */
[----:B------:R-:W-:Y:S01]  /*3d80*/  IADD3 R18, P6, R11, UR18, RZ ;  /* 0x000000120b127c10 */ /* 0x000fe2000ffde0ff */
[----:B------:R-:W-:Y:S01]  /*3d90*/  FMUL.FTZ R135, R6, R163 ;  /* 0x000000a306877220 */ /* 0x000fe20000410000 */
[----:B------:R-:W-:Y:S01]  /*3da0*/  FADD.FTZ R180, R180, -R164 ;  /* 0x800000a4b4b47221 */ /* 0x000fe20000010000 */
[----:B------:R3:W-:Y:S01]  /*3db0*/  @P3 STG.E.128 desc[UR4][R8.64], R128 ;  /* 0x0000008008003986 */ /* 0x0007e2000c101d04 */
[----:B------:R-:W-:Y:S01]  /*3dc0*/  IADD3.X R19, R12, UR19, RZ, P6, !PT ;  /* 0x000000130c137c10 */ /* 0x000fe2000b7fe4ff */
[-CC-:B------:R-:W-:Y:S01]  /*3dd0*/  FFMA.FTZ R165, R165, R150.reuse, R151.reuse ;  /* 0x00000096a5a57223 */ /* 0x180fe20000010097 */
[-CC-:B------:R-:W-:Y:S01]  /*3de0*/  FFMA.FTZ R166, R166, R150.reuse, R151.reuse ;  /* 0x00000096a6a67223 */ /* 0x180fe20000010097 */
[----:B------:R-:W-:Y:S01]  /*3df0*/  FFMA.FTZ R172, R172, R150, R151 ;  /* 0x00000096acac7223 */ /* 0x000fe20000010097 */
[----:B------:R-:W-:Y:S01]  /*3e00*/  @P1 FADD.FTZ R132, R28, R132 ;  /* 0x000000841c841221 */ /* 0x000fe20000010000 */
[----:B------:R-:W-:Y:S01]  /*3e10*/  @P1 FADD.FTZ R133, R29, R133 ;  /* 0x000000851d851221 */ /* 0x000fe20000010000 */
[----:B------:R-:W-:Y:S01]  /*3e20*/  @P1 FADD.FTZ R134, R30, R134 ;  /* 0x000000861e861221 */ /* 0x000fe20000010000 */
[----:B------:R-:W-:Y:S01]  /*3e30*/  @P1 FADD.FTZ R135, R31, R135 ;  /* 0x000000871f871221 */ /* 0x000fe20000010000 */
[----:B------:R-:W-:Y:S06]  /*3e40*/  @!P2 BRA `(.L_x_3344) ;  /* 0x00000000001ca947 */ /* 0x000fec0003800000 */
[----:B---3--:R-:W-:Y:S02]  /*3e50*/  IADD3 R4, P6, R11, UR14, RZ ;  /* 0x0000000e0b047c10 */ /* 0x008fe4000ffde0ff */
[----:B------:R-:W-:Y:S02]  /*3e60*/  SEL R127, R135, R119, P4 ;  /* 0x00000077877f7207 */ /* 0x000fe40002000000 */
[----:B------:R-:W-:Y:S02]  /*3e70*/  SEL R126, R134, R118, P4 ;  /* 0x00000076867e7207 */ /* 0x000fe40002000000 */
[----:B------:R-:W-:Y:S02]  /*3e80*/  SEL R125, R133, R117, P4 ;  /* 0x00000075857d7207 */ /* 0x000fe40002000000 */
[----:B------:R-:W-:Y:S02]  /*3e90*/  IADD3.X R5, R12, UR15, RZ, P6, !PT ;  /* 0x0000000f0c057c10 */ /* 0x000fe4000b7fe4ff */
[----:B------:R-:W-:-:S05]  /*3ea0*/  SEL R124, R132, R116, P4 ;  /* 0x00000074847c7207 */ /* 0x000fca0002000000 */
[----:B------:R0:W-:Y:S02]  /*3eb0*/  STG.E.128 desc[UR4][R4.64], R124 ;  /* 0x0000007c04007986 */ /* 0x0001e4000c101d04 */
.L_x_3344:
[----:B0--3--:R-:W-:Y:S01]  /*3ec0*/  @P3 IADD3 R124, P6, R11, UR16, RZ ;  /* 0x000000100b7c3c10 */ /* 0x009fe2000ffde0ff */
        /* <DEDUP_REMOVED lines=29> */
.L_x_3345:
[----:B------:R-:W-:Y:S01]  /*40a0*/  @P3 IADD3 R12, P6, R13, UR16, RZ ;  /* 0x000000100d0c3c10 */ /* 0x000fe2000ffde0ff */
[----:B------:R1:W-:Y:S01]  /*40b0*/  STG.E.128 desc[UR4][R4.64], R124 ;  /* 0x0000007c04007986 */ /* 0x0003e2000c101d04 */
[----:B------:R-:W-:Y:S01]  /*40c0*/  SEL R128, R124, R120, P5 ;  /* 0x000000787c807207 */ /* 0x000fe20002800000 */
[-CC-:B0-----:R-:W-:Y:S01]  /*40d0*/  FFMA.FTZ R9, R177, R150.reuse, R151.reuse ;  /* 0x00000096b1097223 */ /* 0x181fe20000010097 */
[----:B------:R-:W-:Y:S01]  /*40e0*/  @P3 IADD3.X R13, R14, UR17, RZ, P6, !PT ;  /* 0x000000110e0d3c10 */ /* 0x000fe2000b7fe4ff */
[-CC-:B------:R-:W-:Y:S01]  /*40f0*/  FFMA.FTZ R10, R178, R150.reuse, R151.reuse ;  /* 0x00000096b20a7223 */ /* 0x180fe20000010097 */
        /* <DEDUP_REMOVED lines=33> */
.L_x_3346:
        /* <DEDUP_REMOVED lines=26> */
.L_x_3347:
[----:B01----:R-:W-:Y:S01]  /*44b0*/  IADD3 R4, P6, R167, UR18, RZ ;  /* 0x00000012a7047c10 */ /* 0x003fe2000ffde0ff */
[-CC-:B------:R-:W-:Y:S01]  /*44c0*/  FFMA.FTZ R17, R17, R150.reuse, R151.reuse ;  /* 0x0000009611117223 */ /* 0x180fe20000010097 */
[-CC-:B------:R-:W-:Y:S01]  /*44d0*/  FFMA.FTZ R0, R143, R150.reuse, R151.reuse ;  /* 0x000000968f007223 */ /* 0x180fe20000010097 */
[-CC-:B------:R-:W-:Y:S01]  /*44e0*/  FFMA.FTZ R7, R148, R150.reuse, R151.reuse ;  /* 0x0000009694077223 */ /* 0x180fe20000010097 */
        /* <DEDUP_REMOVED lines=34> */
[----:B------:R-:W-:Y:S02]  /*4710*/  IADD3.X R5, R176, UR19, RZ, P1, !PT ;  /* 0x00000013b0057c10 */ /* 0x000fe40008ffe4ff */
[----:B------:R-:W-:-:S03]  /*4720*/  @P3 IADD3 R6, P1, R175, UR16, RZ ;  /* 0x00000010af063c10 */ /* 0x000fc6000ff3e0ff */
[----:B------:R0:W-:Y:S01]  /*4730*/  STG.E.128 desc[UR4][R4.64], R8 ;  /* 0x0000000804007986 */ /* 0x0001e2000c101d04 */
[----:B------:R-:W-:-:S05]  /*4740*/  @P3 IADD3.X R7, R176, UR17, RZ, P1, !PT ;  /* 0x00000011b0073c10 */ /* 0x000fca0008ffe4ff */
[----:B------:R1:W-:Y:S01]  /*4750*/  @P3 STG.E.128 desc[UR4][R6.64], R120 ;  /* 0x0000007806003986 */ /* 0x0003e2000c101d04 */
[----:B0-----:R-:W0:Y:S02]  /*4760*/  LDC.64 R4, c[0x0][0x210] ;  /* 0x00008400ff047b82 */ /* 0x001e240000000a00 */
[----:B0-----:R-:W-:-:S04]  /*4770*/  LEA R2, R4, R2, 0x2 ;  /* 0x0000000204027211 */ /* 0x001fc800078e10ff */
[----:B------:R-:W-:-:S13]  /*4780*/  ISETP.GE.AND P1, PT, R2, R5, PT ;  /* 0x000000050200720c */ /* 0x000fda0003f26270 */
[----:B-1----:R-:W-:Y:S05]  /*4790*/  @!P1 BRA `(.L_x_3348) ;  /* 0xffffffc400809947 */ /* 0x002fea000383ffff */
[----:B------:R-:W-:Y:S05]  /*47a0*/  BSYNC B1 ;  /* 0x0000000000017941 */ /* 0x000fea0003800000 */
.L_x_3338:
[----:B------:R0:W5:Y:S01]  /*47b0*/  LDL.LU R8, [R1] ;  /* 0x0000000001087983 */ /* 0x0001620000300800 */
        /* <DEDUP_REMOVED lines=127> */
.L_x_3337:
[----:B------:R-:W-:Y:S05]  /*4fb0*/  BSYNC B0 ;  /* 0x0000000000007941 */ /* 0x000fea0003800000 */
.L_x_3335:
        /* <DEDUP_REMOVED lines=223> */
[----:B------:R-:W-:Y:S01]  /*5db0*/  FADD.FTZ R23, R23, R34 ;  /* 0x0000002217177221 */ /* 0x000fe20000010000 */
[----:B------:R-:W-:Y:S02]  /*5dc0*/  IADD3.X R34, RZ, RZ, RZ, P0, !PT ;  /* 0x000000ffff227210 */ /* 0x000fe400007fe4ff */
[----:B------:R-:W4:Y:S01]  /*5dd0*/  LDS R59, [R2+0x3c00] ;  /* 0x003c0000023b7984 */ /* 0x000f220000000800 */
[----:B------:R-:W-:Y:S01]  /*5de0*/  FADD.FTZ R32, R32, R43 ;  /* 0x0000002b20207221 */ /* 0x000fe20000010000 */
[----:B------:R-:W-:Y:S02]  /*5df0*/  SHF.L.U64.HI R34, R3, 0x2, R34 ;  /* 0x0000000203227819 */ /* 0x000fe40000010222 */
[----:B------:R-:W4:Y:S01]  /*5e00*/  LDS R42, [R2+0x3e00] ;  /* 0x003e0000022a7984 */ /* 0x000f220000000800 */
[----:B0-----:R-:W-:Y:S01]  /*5e10*/  FADD.FTZ R49, R4, R49 ;  /* 0x0000003104317221 */ /* 0x001fe20000010000 */
[----:B------:R-:W-:Y:S01]  /*5e20*/  IADD3 R4, P0, R33, UR6, RZ ;  /* 0x0000000621047c10 */ /* 0x000fe2000ff1e0ff */
[----:B------:R-:W-:Y:S01]  /*5e30*/  BAR.SYNC.DEFER_BLOCKING 0x0 ;  /* 0x0000000000007b1d */ /* 0x000fe20000010000 */
[----:B-1----:R-:W-:-:S02]  /*5e40*/  FADD.FTZ R36, R5, R36 ;  /* 0x0000002405247221 */ /* 0x002fc40000010000 */
[----:B------:R-:W-:Y:S01]  /*5e50*/  IADD3.X R5, R34, UR7, RZ, P0, !PT ;  /* 0x0000000722057c10 */ /* 0x000fe200087fe4ff */
[----:B--2---:R-:W-:Y:S02]  /*5e60*/  FADD.FTZ R51, R6, R51 ;  /* 0x0000003306337221 */ /* 0x004fe40000010000 */
[----:B------:R-:W-:Y:S02]  /*5e70*/  ULDC.64 UR6, c[0x0][0x2d0] ;  /* 0x0000b40000067ab9 */ /* 0x000fe40000000a00 */
[----:B------:R-:W-:Y:S01]  /*5e80*/  IADD3 R6, P0, R33, UR6, RZ ;  /* 0x0000000621067c10 */ /* 0x000fe2000ff1e0ff */
[----:B---3--:R-:W-:-:S03]  /*5e90*/  FADD.FTZ R53, R22, R53 ;  /* 0x0000003516357221 */ /* 0x008fc60000010000 */
[----:B------:R-:W-:Y:S01]  /*5ea0*/  IADD3.X R7, R34, UR7, RZ, P0, !PT ;  /* 0x0000000722077c10 */ /* 0x000fe200087fe4ff */
[----:B----4-:R-:W-:Y:S01]  /*5eb0*/  FADD.FTZ R39, R16, R39 ;  /* 0x0000002710277221 */ /* 0x010fe20000010000 */
[----:B------:R-:W-:Y:S01]  /*5ec0*/  ULDC.64 UR6, c[0x0][0x2e8] ;  /* 0x0000ba0000067ab9 */ /* 0x000fe20000000a00 */
[----:B------:R-:W-:Y:S01]  /*5ed0*/  FADD.FTZ R55, R18, R55 ;  /* 0x0000003712377221 */ /* 0x000fe20000010000 */
        /* <DEDUP_REMOVED lines=115> */
.L_x_3339:
        /* <DEDUP_REMOVED lines=8> */
.L_x_3350:
[----:B------:R-:W-:Y:S05]  /*6690*/  BSYNC B2 ;  /* 0x0000000000027941 */ /* 0x000fea0003800000 */
.L_x_3349:
        /* <DEDUP_REMOVED lines=8> */
.L_x_3351:
[----:B------:R-:W-:Y:S01]  /*6720*/  HFMA2.MMA R137, -RZ, RZ, 0, 1.1920928955078125e-07 ;  /* 0x00000002ff897435 */ /* 0x000fe200000001ff */
[----:B------:R-:W-:Y:S01]  /*6730*/  MOV R138, R128 ;  /* 0x00000080008a7202 */ /* 0x000fe20000000f00 */
[----:B------:R-:W-:-:S09]  /*6740*/  FADD.FTZ R129, R129, R139 ;  /* 0x0000008b81817221 */ /* 0x000fd20000010000 */
[----:B------:R-:W-:Y:S05]  /*6750*/  WARPSYNC.COLLECTIVE R131, `(.L_x_3352) ;  /* 0x0000000083087348 */ /* 0x000fea0003c00000 */
[----:B------:R0:W1:Y:S02]  /*6760*/  SHFL.BFLY P1, R139, R138, R137, R136 ;  /* 0x0c0000898a8b7389 */ /* 0x0000640000020088 */
[----:B01----:R-:W-:Y:S01]  /*6770*/  ENDCOLLECTIVE ;  /* 0x000000000000791b */ /* 0x003fe20003800000 */
.L_x_3352:
[----:B------:R-:W-:Y:S01]  /*6780*/  MOV R138, R129 ;  /* 0x00000081008a7202 */ /* 0x000fe20000000f00 */
[----:B------:R-:W-:-:S07]  /*6790*/  FADD.FTZ R128, R128, R139 ;  /* 0x0000008b80807221 */ /* 0x000fce0000010000 */
[----:B------:R-:W-:Y:S05]  /*67a0*/  WARPSYNC.COLLECTIVE R131, `(.L_x_3353) ;  /* 0x0000000083087348 */ /* 0x000fea0003c00000 */
[----:B------:R0:W1:Y:S02]  /*67b0*/  SHFL.BFLY P1, R139, R138, R137, R136 ;  /* 0x0c0000898a8b7389 */ /* 0x0000640000020088 */
[----:B01----:R-:W-:Y:S01]  /*67c0*/  ENDCOLLECTIVE ;  /* 0x000000000000791b */ /* 0x003fe20003800000 */
.L_x_3353:
[----:B------:R-:W-:Y:S01]  /*67d0*/  HFMA2.MMA R137, -RZ, RZ, 0, 2.384185791015625e-07 ;  /* 0x00000004ff897435 */ /* 0x000fe200000001ff */
[----:B------:R-:W-:Y:S01]  /*67e0*/  MOV R138, R128 ;  /* 0x00000080008a7202 */ /* 0x000fe20000000f00 */
[----:B------:R-:W-:-:S09]  /*67f0*/  FADD.FTZ R129, R129, R139 ;  /* 0x0000008b81817221 */ /* 0x000fd20000010000 */
[----:B------:R-:W-:Y:S05]  /*6800*/  WARPSYNC.COLLECTIVE R131, `(.L_x_3354) ;  /* 0x0000000083087348 */ /* 0x000fea0003c00000 */
[----:B------:R0:W1:Y:S02]  /*6810*/  SHFL.BFLY P1, R139, R138, R137, R136 ;  /* 0x0c0000898a8b7389 */ /* 0x0000640000020088 */
[----:B01----:R-:W-:Y:S01]  /*6820*/  ENDCOLLECTIVE ;  /* 0x000000000000791b */ /* 0x003fe20003800000 */
.L_x_3354:
[----:B------:R-:W-:Y:S01]  /*6830*/  MOV R138, R129 ;  /* 0x00000081008a7202 */ /* 0x000fe20000000f00 */
[----:B------:R-:W-:-:S07]  /*6840*/  FADD.FTZ R128, R128, R139 ;  /* 0x0000008b80807221 */ /* 0x000fce0000010000 */
[----:B------:R-:W-:Y:S05]  /*6850*/  WARPSYNC.COLLECTIVE R131, `(.L_x_3355) ;  /* 0x0000000083087348 */ /* 0x000fea0003c00000 */
[----:B------:R0:W1:Y:S02]  /*6860*/  SHFL.BFLY P1, R139, R138, R137, R136 ;  /* 0x0c0000898a8b7389 */ /* 0x0000640000020088 */
[----:B01----:R-:W-:Y:S01]  /*6870*/  ENDCOLLECTIVE ;  /* 0x000000000000791b */ /* 0x003fe20003800000 */
.L_x_3355:
[----:B------:R-:W-:Y:S01]  /*6880*/  HFMA2.MMA R137, -RZ, RZ, 0, 4.76837158203125e-07 ;  /* 0x00000008ff897435 */ /* 0x000fe200000001ff */
[----:B------:R-:W-:Y:S01]  /*6890*/  MOV R138, R128 ;  /* 0x00000080008a7202 */ /* 0x000fe20000000f00 */
[----:B------:R-:W-:-:S09]  /*68a0*/  FADD.FTZ R129, R129, R139 ;  /* 0x0000008b81817221 */ /* 0x000fd20000010000 */
[----:B------:R-:W-:Y:S05]  /*68b0*/  WARPSYNC.COLLECTIVE R131, `(.L_x_3356) ;  /* 0x0000000083087348 */ /* 0x000fea0003c00000 */
[----:B------:R0:W1:Y:S02]  /*68c0*/  SHFL.BFLY P1, R139, R138, R137, R136 ;  /* 0x0c0000898a8b7389 */ /* 0x0000640000020088 */
[----:B01----:R-:W-:Y:S01]  /*68d0*/  ENDCOLLECTIVE ;  /* 0x000000000000791b */ /* 0x003fe20003800000 */
.L_x_3356:
[----:B------:R-:W-:Y:S01]  /*68e0*/  MOV R138, R129 ;  /* 0x00000081008a7202 */ /* 0x000fe20000000f00 */
[----:B------:R-:W-:-:S07]  /*68f0*/  FADD.FTZ R128, R128, R139 ;  /* 0x0000008b80807221 */ /* 0x000fce0000010000 */
[----:B------:R-:W-:Y:S05]  /*6900*/  WARPSYNC.COLLECTIVE R131, `(.L_x_3357) ;  /* 0x0000000083087348 */ /* 0x000fea0003c00000 */
[----:B------:R0:W1:Y:S02]  /*6910*/  SHFL.BFLY P1, R139, R138, R137, R136 ;  /* 0x0c0000898a8b7389 */ /* 0x0000640000020088 */
[----:B01----:R-:W-:Y:S01]  /*6920*/  ENDCOLLECTIVE ;  /* 0x000000000000791b */ /* 0x003fe20003800000 */
.L_x_3357:
[----:B------:R-:W-:Y:S01]  /*6930*/  HFMA2.MMA R137, -RZ, RZ, 0, 9.5367431640625e-07 ;  /* 0x00000010ff897435 */ /* 0x000fe200000001ff */
[----:B------:R-:W-:Y:S01]  /*6940*/  MOV R138, R128 ;  /* 0x00000080008a7202 */ /* 0x000fe20000000f00 */
[----:B------:R-:W-:-:S09]  /*6950*/  FADD.FTZ R129, R129, R139 ;  /* 0x0000008b81817221 */ /* 0x000fd20000010000 */
[----:B------:R-:W-:Y:S05]  /*6960*/  WARPSYNC.COLLECTIVE R131, `(.L_x_3358) ;  /* 0x0000000083087348 */ /* 0x000fea0003c00000 */
[----:B------:R0:W1:Y:S02]  /*6970*/  SHFL.BFLY P1, R139, R138, R137, R136 ;  /* 0x0c0000898a8b7389 */ /* 0x0000640000020088 */
[----:B01----:R-:W-:Y:S01]  /*6980*/  ENDCOLLECTIVE ;  /* 0x000000000000791b */ /* 0x003fe20003800000 */
.L_x_3358:
[----:B------:R-:W-:Y:S02]  /*6990*/  MOV R138, R129 ;  /* 0x00000081008a7202 */ /* 0x000fe40000000f00 */
[----:B------:R-:W-:-:S07]  /*69a0*/  MOV R130, R139 ;  /* 0x0000008b00827202 */ /* 0x000fce0000000f00 */
[----:B------:R-:W-:Y:S05]  /*69b0*/  WARPSYNC.COLLECTIVE R131, `(.L_x_3359) ;  /* 0x0000000083087348 */ /* 0x000fea0003c00000 */
[----:B------:R0:W1:Y:S02]  /*69c0*/  SHFL.BFLY P1, R139, R138, R137, R136 ;  /* 0x0c0000898a8b7389 */ /* 0x0000640000020088 */
[----:B01----:R-:W-:Y:S01]  /*69d0*/  ENDCOLLECTIVE ;  /* 0x000000000000791b */ /* 0x003fe20003800000 */
.L_x_3359:
[----:B------:R-:W-:Y:S01]  /*69e0*/  MOV R131, R139 ;  /* 0x0000008b00837202 */ /* 0x000fe20000000f00 */
[----:B------:R-:W-:Y:S06]  /*69f0*/  BRA `(.L_x_3360) ;  /* 0xffffffc800cc7947 */ /* 0x000fec000383ffff */
.L_x_3361:
        /* <DEDUP_REMOVED lines=16> */
.L_x_3827:


//--------------------- .text._ZN10layer_norm31ln_parallel_residual_bwd_kernelINS_13Kernel_traitsIfffffjLj1024ELj1ELj4ELj1ELj16ENS_18Kernel_traits_baseILj1024EfffffjLj128EEEEELb0ELb1ELb0EEEvNS_9BwdParamsE --------------------------
	.section	.text._ZN10layer_norm31ln_parallel_residual_bwd_kernelINS_13Kernel_traitsIfffffjLj1024ELj1ELj4ELj1ELj16ENS_18Kernel_traits_baseILj1024EfffffjLj128EEEEELb0ELb1ELb0EEEvNS_9BwdParamsE,"ax",@progbits
	.align	128
        .global         _ZN10layer_norm31ln_parallel_residual_bwd_kernelINS_13Kernel_traitsIfffffjLj1024ELj1ELj4ELj1ELj16ENS_18Kernel_traits_baseILj1024EfffffjLj128EEEEELb0ELb1ELb0EEEvNS_9BwdParamsE
        .type           _ZN10layer_norm31ln_parallel_residual_bwd_kernelINS_13Kernel_traitsIfffffjLj1024ELj1ELj4ELj1ELj16ENS_18Kernel_traits_baseILj1024EfffffjLj128EEEEELb0ELb1ELb0EEEvNS_9BwdParamsE,@function
        .size           _ZN10layer_norm31ln_parallel_residual_bwd_kernelINS_13Kernel_traitsIfffffjLj1024ELj1ELj4ELj1ELj16ENS_18Kernel_traits_baseILj1024EfffffjLj128EEEEELb0ELb1ELb0EEEvNS_9BwdParamsE,(.L_x_3828 - _ZN10layer_norm31ln_parallel_residual_bwd_kernelINS_13Kernel_traitsIfffffjLj1024ELj1ELj4ELj1ELj16ENS_18Kernel_traits_baseILj1024EfffffjLj128EEEEELb0ELb1ELb0EEEvNS_9BwdParamsE)
        .other          _ZN10layer_norm31ln_parallel_residual_bwd_kernelINS_13Kernel_traitsIfffffjLj1024ELj1ELj4ELj1ELj16ENS_18Kernel_traits_baseILj1024EfffffjLj128EEEEELb0ELb1ELb0EEEvNS_9BwdParamsE,@"STO_CUDA_ENTRY STV_DEFAULT"
_ZN10layer_norm31ln_parallel_residual_bwd_kernelINS_13Kernel_traitsIfffffjLj1024ELj1ELj4ELj1ELj16ENS_18Kernel_traits_baseILj1024EfffffjLj128EEEEELb0ELb1ELb0EEEvNS_9BwdParamsE:
.text._ZN10layer_norm31ln_parallel_residual_bwd_kernelINS_13Kernel_traitsIfffffjLj1024ELj1ELj4ELj1ELj16ENS_18Kernel_traits_baseILj1024EfffffjLj128EEEEELb0ELb1ELb0EEEvNS_9BwdParamsE:
        /* <DEDUP_REMOVED lines=15> */
[----:B0-----:R-:W-:-:S04]  /*00f0*/  LOP3.LUT R2, R8, 0x1f, RZ, 0xc, !PT ;  /* 0x0000001f08027812 */ /* 0x001fc800078e0cff */
[----:B------:R-:W-:Y:S02]  /*0100*/  LEA.HI.SX32 R3, R3, R2, 0x1e ;  /* 0x0000000203037211 */ /* 0x000fe400078ff2ff */
[----:B------:R-:W-:Y:S02]  /*0110*/  LOP3.LUT R2, R8, 0x1f, RZ, 0xc0, !PT ;  /* 0x0000001f08027812 */ /* 0x000fe400078ec0ff */
[C---:B------:R-:W-:Y:S02]  /*0120*/  LOP3.LUT P5, RZ, R3.reuse, 0xffffffe0, RZ, 0xc0, !PT ;  /* 0xffffffe003ff7812 */ /* 0x040fe400078ac0ff */
[C---:B------:R-:W-:Y:S02]  /*0130*/  ISETP.GE.U32.AND P6, PT, R3.reuse, 0x40, PT ;  /* 0x000000400300780c */ /* 0x040fe40003fc6070 */
[C---:B------:R-:W-:Y:S02]  /*0140*/  ISETP.GE.U32.AND P0, PT, R3.reuse, 0x60, PT ;  /* 0x000000600300780c */ /* 0x040fe40003f06070 */
[----:B------:R-:W-:-:S02]  /*0150*/  ISETP.GE.U32.AND P1, PT, R3, 0x80, PT ;  /* 0x000000800300780c */ /* 0x000fc40003f26070 */
[C---:B------:R-:W-:Y:S02]  /*0160*/  ISETP.GE.U32.AND P2, PT, R3.reuse, 0xa0, PT ;  /* 0x000000a00300780c */ /* 0x040fe40003f46070 */
[C---:B------:R-:W-:Y:S02]  /*0170*/  ISETP.GE.U32.AND P3, PT, R3.reuse, 0xc0, PT ;  /* 0x000000c00300780c */ /* 0x040fe40003f66070 */
[----:B------:R-:W-:Y:S01]  /*0180*/  MOV R7, R2 ;  /* 0x0000000200077202 */ /* 0x000fe20000000f00 */
[----:B------:R-:W0:Y:S01]  /*0190*/  @P5 LDC.64 R4, c[0x0][0x260] ;  /* 0x00009800ff045b82 */ /* 0x000e220000000a00 */
[----:B------:R-:W-:Y:S02]  /*01a0*/  ISETP.GE.U32.AND P4, PT, R3, 0xe0, PT ;  /* 0x000000e00300780c */ /* 0x000fe40003f86070 */
[----:B------:R-:W-:Y:S02]  /*01b0*/  P2R R6, PR, RZ, 0x20 ;  /* 0x00000020ff067803 */ /* 0x000fe40000000000 */
[----:B------:R-:W-:-:S03]  /*01c0*/  P2R R9, PR, RZ, 0x40 ;  /* 0x00000040ff097803 */ /* 0x000fc60000000000 */
[----:B------:R-:W2:Y:S08]  /*01d0*/  @P6 LDC.64 R10, c[0x0][0x260] ;  /* 0x00009800ff0a6b82 */ /* 0x000eb00000000a00 */
[----:B------:R-:W3:Y:S08]  /*01e0*/  @P0 LDC.64 R12, c[0x0][0x260] ;  /* 0x00009800ff0c0b82 */ /* 0x000ef00000000a00 */
[----:B------:R-:W4:Y:S01]  /*01f0*/  @P1 LDC.64 R18, c[0x0][0x260] ;  /* 0x00009800ff121b82 */ /* 0x000f220000000a00 */
[C---:B0-----:R-:W-:Y:S01]  /*0200*/  @P5 IMAD.WIDE.U32 R4, R7.reuse, 0x10, R4 ;  /* 0x0000001007045825 */ /* 0x041fe200078e0004 */
[----:B------:R-:W-:-:S02]  /*0210*/  @P5 LOP3.LUT R7, R7, 0x20, RZ, 0xfc, !PT ;  /* 0x0000002007075812 */ /* 0x000fc400078efcff */
[----:B------:R-:W-:-:S04]  /*0220*/  ISETP.GE.U32.AND P5, PT, R3, 0x100, PT ;  /* 0x000001000300780c */ /* 0x000fc80003fa6070 */
[----:B------:R-:W0:Y:S01]  /*0230*/  @P2 LDC.64 R20, c[0x0][0x260] ;  /* 0x00009800ff142b82 */ /* 0x000e220000000a00 */
[C---:B--2---:R-:W-:Y:S01]  /*0240*/  @P6 IMAD.WIDE.U32 R14, R7.reuse, 0x10, R10 ;  /* 0x00000010070e6825 */ /* 0x044fe200078e000a */
[----:B------:R-:W-:Y:S02]  /*0250*/  @P6 IADD3 R7, R7, 0x20, RZ ;  /* 0x0000002007076810 */ /* 0x000fe40007ffe0ff */
[----:B------:R-:W-:Y:S02]  /*0260*/  P2R R11, PR, RZ, 0x40 ;  /* 0x00000040ff0b7803 */ /* 0x000fe40000000000 */
[----:B------:R-:W-:Y:S02]  /*0270*/  ISETP.NE.AND P6, PT, R6, RZ, PT ;  /* 0x000000ff0600720c */ /* 0x000fe40003fc5270 */
[----:B------:R-:W2:Y:S01]  /*0280*/  @P3 LDC.64 R22, c[0x0][0x260] ;  /* 0x00009800ff163b82 */ /* 0x000ea20000000a00 */
[C---:B---3--:R-:W-:Y:S01]  /*0290*/  @P0 IMAD.WIDE.U32 R16, R7.reuse, 0x10, R12 ;  /* 0x0000001007100825 */ /* 0x048fe200078e000c */
[----:B------:R-:W-:-:S06]  /*02a0*/  @P0 IADD3 R7, R7, 0x20, RZ ;  /* 0x0000002007070810 */ /* 0x000fcc0007ffe0ff */
[----:B------:R-:W3:Y:S01]  /*02b0*/  @P4 LDC.64 R24, c[0x0][0x260] ;  /* 0x00009800ff184b82 */ /* 0x000ee20000000a00 */
[C---:B----4-:R-:W-:Y:S01]  /*02c0*/  @P1 IMAD.WIDE.U32 R18, R7.reuse, 0x10, R18 ;  /* 0x0000001007121825 */ /* 0x050fe200078e0012 */
[----:B------:R-:W-:Y:S01]  /*02d0*/  @P1 IADD3 R7, R7, 0x20, RZ ;  /* 0x0000002007071810 */ /* 0x000fe20007ffe0ff */
[----:B------:R4:W5:Y:S01]  /*02e0*/  @P6 LDG.E.128 R144, desc[UR4][R4.64] ;  /* 0x0000000404906981 */ /* 0x000962000c1e1d00 */
[----:B------:R-:W-:Y:S02]  /*02f0*/  ISETP.NE.AND P6, PT, R11, RZ, PT ;  /* 0x000000ff0b00720c */ /* 0x000fe40003fc5270 */
[----:B------:R-:W-:Y:S01]  /*0300*/  SHF.R.U32.HI R3, RZ, 0x5, R8 ;  /* 0x00000005ff037819 */ /* 0x000fe20000011608 */
[----:B------:R4:W5:Y:S01]  /*0310*/  @P0 LDG.E.128 R136, desc[UR4][R16.64] ;  /* 0x0000000410880981 */ /* 0x000962000c1e1d00 */
[C---:B0-----:R-:W-:Y:S01]  /*0320*/  @P2 IMAD.WIDE.U32 R20, R7.reuse, 0x10, R20 ;  /* 0x0000001007142825 */ /* 0x041fe200078e0014 */
[----:B------:R-:W-:Y:S01]  /*0330*/  @P2 IADD3 R7, R7, 0x20, RZ ;  /* 0x0000002007072810 */ /* 0x000fe20007ffe0ff */
[----:B------:R-:W0:Y:S01]  /*0340*/  @P5 LDC.64 R12, c[0x0][0x260] ;  /* 0x00009800ff0c5b82 */ /* 0x000e220000000a00 */
[----:B------:R4:W5:Y:S01]  /*0350*/  @P1 LDG.E.128 R132, desc[UR4][R18.64] ;  /* 0x0000000412841981 */ /* 0x000962000c1e1d00 */
[----:B------:R-:W-:-:S03]  /*0360*/  P2R R10, PR, RZ, 0x20 ;  /* 0x00000020ff0a7803 */ /* 0x000fc60000000000 */
[----:B------:R4:W5:Y:S01]  /*0370*/  @P2 LDG.E.128 R128, desc[UR4][R20.64] ;  /* 0x0000000414802981 */ /* 0x000962000c1e1d00 */
[C---:B--2---:R-:W-:Y:S01]  /*0380*/  @P3 IMAD.WIDE.U32 R22, R7.reuse, 0x10, R22 ;  /* 0x0000001007163825 */ /* 0x044fe200078e0016 */
[----:B------:R-:W-:Y:S02]  /*0390*/  @P3 IADD3 R7, R7, 0x20, RZ ;  /* 0x0000002007073810 */ /* 0x000fe40007ffe0ff */
[----:B------:R4:W5:Y:S04]  /*03a0*/  @P6 LDG.E.128 R140, desc[UR4][R14.64] ;  /* 0x000000040e8c6981 */ /* 0x000968000c1e1d00 */
[----:B------:R4:W5:Y:S01]  /*03b0*/  @P3 LDG.E.128 R124, desc[UR4][R22.64] ;  /* 0x00000004167c3981 */ /* 0x000962000c1e1d00 */
[C---:B---3--:R-:W-:Y:S01]  /*03c0*/  @P4 IMAD.WIDE.U32 R24, R7.reuse, 0x10, R24 ;  /* 0x0000001007184825 */ /* 0x048fe200078e0018 */
[----:B------:R-:W-:-:S04]  /*03d0*/  @P4 IADD3 R7, R7, 0x20, RZ ;  /* 0x0000002007074810 */ /* 0x000fc80007ffe0ff */
[----:B------:R4:W5:Y:S01]  /*03e0*/  @P4 LDG.E.128 R120, desc[UR4][R24.64] ;  /* 0x0000000418784981 */ /* 0x000962000c1e1d00 */
[----:B0-----:R-:W-:Y:S01]  /*03f0*/  @P5 IMAD.WIDE.U32 R12, R7, 0x10, R12 ;  /* 0x00000010070c5825 */ /* 0x001fe200078e000c */
[----:B-1----:R-:W-:-:S04]  /*0400*/  LEA R7, R26, R3, 0x2 ;  /* 0x000000031a077211 */ /* 0x002fc800078e10ff */
[----:B------:R4:W5:Y:S01]  /*0410*/  @P5 LDG.E.128 R116, desc[UR4][R12.64] ;  /* 0x000000040c745981 */ /* 0x000962000c1e1d00 */
        /* <DEDUP_REMOVED lines=34> */
[----:B----4-:R-:W-:Y:S06]  /*0640*/  @P5 BRA `(.L_x_3363) ;  /* 0x0000003000405947 */ /* 0x010fec0003800000 */
[----:B------:R-:W0:Y:S01]  /*0650*/  LDC.U8 R4, c[0x0][0x2a0] ;  /* 0x0000a800ff047b82 */ /* 0x000e220000000000 */
[----:B------:R-:W-:-:S11]  /*0660*/  HFMA2.MMA R113, -RZ, RZ, 0, 0 ;  /* 0x00000000ff717435 */ /* 0x000fd600000001ff */
.L_x_3397:
[----:B------:R-:W1:Y:S01]  /*0670*/  LDC.64 R170, c[0x0][0x250] ;  /* 0x00009400ffaa7b82 */ /* 0x000e620000000a00 */
[----:B------:R-:W-:-:S07]  /*0680*/  ISETP.NE.AND P5, PT, R6, RZ, PT ;  /* 0x000000ff0600720c */ /* 0x000fce0003fa5270 */
[----:B------:R-:W2:Y:S01]  /*0690*/  LDC.64 R168, c[0x0][0x258] ;  /* 0x00009600ffa87b82 */ /* 0x000ea20000000a00 */
[----:B-1----:R-:W-:-:S05]  /*06a0*/  IMAD.WIDE R170, R7, 0x4, R170 ;  /* 0x0000000407aa7825 */ /* 0x002fca00078e02aa */
[----:B-----5:R1:W5:Y:S01]  /*06b0*/  LDG.E R211, desc[UR4][R170.64] ;  /* 0x00000004aad37981 */ /* 0x020362000c1e1900 */
[----:B--2---:R-:W-:-:S05]  /*06c0*/  IMAD.WIDE R168, R7, 0x4, R168 ;  /* 0x0000000407a87825 */ /* 0x004fca00078e02a8 */
        /* <DEDUP_REMOVED lines=10> */
[----:B-1----:R-:W-:Y:S06]  /*0770*/  @!P5 BRA `(.L_x_3365) ;  /* 0x0000000000a8d947 */ /* 0x002fec0003800000 */
[----:B------:R-:W1:Y:S01]  /*0780*/  LDC.64 R168, c[0x0][0x2b8] ;  /* 0x0000ae00ffa87b82 */ /* 0x000e620000000a00 */
[----:B------:R-:W-:-:S04]  /*0790*/  LEA R172, P5, R8, UR10, 0x4 ;  /* 0x0000000a08ac7c11 */ /* 0x000fc8000f8a20ff */
[----:B------:R-:W-:Y:S02]  /*07a0*/  LEA.HI.X R173, R8, UR11, RZ, 0x4, P5 ;  /* 0x0000000b08ad7c11 */ /* 0x000fe4000a8f24ff */
[----:B------:R-:W-:-:S04]  /*07b0*/  ISETP.NE.U32.AND P5, PT, RZ, UR8, PT ;  /* 0x00000008ff007c0c */ /* 0x000fc8000bfa5070 */
[----:B------:R-:W2:Y:S01]  /*07c0*/  LDG.E.128 R172, desc[UR4][R172.64] ;  /* 0x00000004acac7981 */ /* 0x000ea2000c1e1d00 */
[----:B------:R-:W-:Y:S01]  /*07d0*/  ISETP.NE.AND.EX P5, PT, RZ, UR9, PT, P5 ;  /* 0x00000009ff007c0c */ /* 0x000fe2000bfa5350 */
[----:B-1----:R-:W-:-:S12]  /*07e0*/  IMAD.WIDE.U32 R168, R8, 0x10, R168 ;  /* 0x0000001008a87825 */ /* 0x002fd800078e00a8 */
[----:B------:R-:W-:-:S04]  /*07f0*/  @P5 LEA R222, P6, R8, UR8, 0x4 ;  /* 0x0000000808de5c11 */ /* 0x000fc8000f8c20ff */
[----:B------:R-:W-:Y:S01]  /*0800*/  @P5 LEA.HI.X R223, R8, UR9, RZ, 0x4, P6 ;  /* 0x0000000908df5c11 */ /* 0x000fe2000b0f24ff */
[----:B------:R-:W3:Y:S01]  /*0810*/  LDG.E.128 R168, desc[UR4][R168.64] ;  /* 0x00000004a8a87981 */ /* 0x000ee2000c1e1d00 */
[----:B0-----:R-:W-:-:S03]  /*0820*/  ISETP.NE.AND P6, PT, R4, RZ, PT ;  /* 0x000000ff0400720c */ /* 0x001fc60003fc5270 */
[----:B------:R0:W5:Y:S02]  /*0830*/  @P5 LDG.E.128 R48, desc[UR4][R222.64] ;  /* 0x00000004de305981 */ /* 0x000164000c1e1d00 */
[----:B-----5:R-:W-:Y:S02]  /*0840*/  FSEL R16, R211, RZ, !P6 ;  /* 0x000000ffd3107208 */ /* 0x020fe40007000000 */
[----:B------:R-:W-:-:S03]  /*0850*/  IADD3 R215, R8, 0x20, RZ ;  /* 0x0000002008d77810 */ /* 0x000fc60007ffe0ff */
[C---:B--2---:R-:W-:Y:S01]  /*0860*/  FADD.FTZ R186, -R16.reuse, R172 ;  /* 0x000000ac10ba7221 */ /* 0x044fe20000010100 */
[C---:B------:R-:W-:Y:S01]  /*0870*/  FADD.FTZ R224, -R16.reuse, R173 ;  /* 0x000000ad10e07221 */ /* 0x040fe20000010100 */
[C---:B------:R-:W-:Y:S01]  /*0880*/  FADD.FTZ R174, -R16.reuse, R174 ;  /* 0x000000ae10ae7221 */ /* 0x040fe20000010100 */
[----:B------:R-:W-:Y:S01]  /*0890*/  FADD.FTZ R226, -R16, R175 ;  /* 0x000000af10e27221 */ /* 0x000fe20000010100 */
[C---:B------:R-:W-:Y:S01]  /*08a0*/  FMUL.FTZ R3, R13.reuse, R186 ;  /* 0x000000ba0d037220 */ /* 0x040fe20000410000 */
[C---:B------:R-:W-:Y:S01]  /*08b0*/  FMUL.FTZ R16, R13.reuse, R224 ;  /* 0x000000e00d107220 */ /* 0x040fe20000410000 */
[----:B------:R-:W-:Y:S01]  /*08c0*/  FMUL.FTZ R197, R13, R174 ;  /* 0x000000ae0dc57220 */ /* 0x000fe20000410000 */
[----:B---3--:R-:W-:Y:S01]  /*08d0*/  FMUL.FTZ R186, R144, R168 ;  /* 0x000000a890ba7220 */ /* 0x008fe20000410000 */
[----:B------:R-:W-:Y:S01]  /*08e0*/  FADD.FTZ R80, R80, R168 ;  /* 0x000000a850507221 */ /* 0x000fe20000010000 */
[----:B------:R-:W-:Y:S01]  /*08f0*/  FFMA.FTZ R112, R168, R3, R112 ;  /* 0x00000003a8707223 */ /* 0x000fe20000010070 */
[----:B------:R-:W-:Y:S01]  /*0900*/  FADD.FTZ R81, R81, R169 ;  /* 0x000000a951517221 */ /* 0x000fe20000010000 */
[----:B------:R-:W-:Y:S01]  /*0910*/  FFMA.FTZ R113, R169, R16, R113 ;  /* 0x00000010a9717223 */ /* 0x000fe20000010071 */
[----:B------:R-:W-:Y:S01]  /*0920*/  FMUL.FTZ R199, R145, R169 ;  /* 0x000000a991c77220 */ /* 0x000fe20000410000 */
[----:B------:R-:W-:Y:S01]  /*0930*/  FADD.FTZ R168, RZ, R186 ;  /* 0x000000baffa87221 */ /* 0x000fe20000010000 */
[----:B------:R-:W-:Y:S01]  /*0940*/  FFMA.FTZ R169, R3, R186, RZ ;  /* 0x000000ba03a97223 */ /* 0x000fe200000100ff */
[----:B------:R-:W-:-:S02]  /*0950*/  FMUL.FTZ R224, R146, R170 ;  /* 0x000000aa92e07220 */ /* 0x000fc40000410000 */
[----:B------:R-:W-:Y:S01]  /*0960*/  FADD.FTZ R173, R168, R199 ;  /* 0x000000c7a8ad7221 */ /* 0x000fe20000010000 */
[----:B------:R-:W-:Y:S01]  /*0970*/  FFMA.FTZ R168, R16, R199, R169 ;  /* 0x000000c710a87223 */ /* 0x000fe200000100a9 */
        /* <DEDUP_REMOVED lines=9> */
[----:B------:R-:W-:-:S07]  /*0a10*/  FFMA.FTZ R226, R222, R209, R169 ;  /* 0x000000d1dee27223 */ /* 0x000fce00000100a9 */
.L_x_3365:
[----:B------:R-:W-:Y:S05]  /*0a20*/  BSYNC B1 ;  /* 0x0000000000017941 */ /* 0x000fea0003800000 */
.L_x_3364:
[----:B------:R-:W-:Y:S01]  /*0a30*/  ISETP.NE.AND P5, PT, R9, RZ, PT ;  /* 0x000000ff0900720c */ /* 0x000fe20003fa5270 */
[----:B------:R-:W-:-:S12]  /*0a40*/  BSSY B1, `(.L_x_3366) ;  /* 0x000002c000017945 */ /* 0x000fd80003800000 */
[----:B------:R-:W-:Y:S05]  /*0a50*/  @!P5 BRA `(.L_x_3367) ;  /* 0x0000000000a8d947 */ /* 0x000fea0003800000 */
        /* <DEDUP_REMOVED lines=20> */
[----:B------:R-:W-:Y:S01]  /*0ba0*/  FMUL.FTZ R193, R13, R174 ;  /* 0x000000ae0dc17220 */ /* 0x000fe20000410000 */
[----:B---3--:R-:W-:Y:S01]  /*0bb0*/  FMUL.FTZ R184, R140, R168 ;  /* 0x000000a88cb87220 */ /* 0x008fe20000410000 */
[----:B------:R-:W-:Y:S01]  /*0bc0*/  FADD.FTZ R76, R76, R168 ;  /* 0x000000a84c4c7221 */ /* 0x000fe20000010000 */
[----:B------:R-:W-:Y:S01]  /*0bd0*/  FFMA.FTZ R108, R168, R15, R108 ;  /* 0x0000000fa86c7223 */ /* 0x000fe2000001006c */
[----:B------:R-:W-:Y:S01]  /*0be0*/  FADD.FTZ R77, R77, R169 ;  /* 0x000000a94d4d7221 */ /* 0x000fe20000010000 */
[----:B------:R-:W-:Y:S01]  /*0bf0*/  FFMA.FTZ R109, R169, R18, R109 ;  /* 0x00000012a96d7223 */ /* 0x000fe2000001006d */
[----:B------:R-:W-:Y:S01]  /*0c00*/  FMUL.FTZ R195, R141, R169 ;  /* 0x000000a98dc37220 */ /* 0x000fe20000410000 */
        /* <DEDUP_REMOVED lines=15> */
.L_x_3367:
[----:B------:R-:W-:Y:S05]  /*0d00*/  BSYNC B1 ;  /* 0x0000000000017941 */ /* 0x000fea0003800000 */
.L_x_3366:
[----:B------:R-:W-:Y:S04]  /*0d10*/  BSSY B1, `(.L_x_3368) ;  /* 0x000002c000017945 */ /* 0x000fe80003800000 */
        /* <DEDUP_REMOVED lines=30> */
[----:B0-----:R-:W-:Y:S02]  /*0f00*/  FMUL.FTZ R216, R138, R170 ;  /* 0x000000aa8ad87220 */ /* 0x001fe40000410000 */
        /* <DEDUP_REMOVED lines=12> */
.L_x_3369:
[----:B------:R-:W-:Y:S05]  /*0fd0*/  BSYNC B1 ;  /* 0x0000000000017941 */ /* 0x000fea0003800000 */
.L_x_3368:
        /* <DEDUP_REMOVED lines=43> */
[----:B-1----:R-:W-:-:S07]  /*1290*/  FFMA.FTZ R226, R210, R203, R169 ;  /* 0x000000cbd2e27223 */ /* 0x002fce00000100a9 */
.L_x_3371:
[----:B------:R-:W-:Y:S05]  /*12a0*/  BSYNC B1 ;  /* 0x0000000000017941 */ /* 0x000fea0003800000 */
.L_x_3370:
        /* <DEDUP_REMOVED lines=43> */
[----:B-1----:R-:W-:-:S07]  /*1560*/  FFMA.FTZ R226, R206, R201, R169 ;  /* 0x000000c9cee27223 */ /* 0x002fce00000100a9 */
.L_x_3373:
[----:B------:R-:W-:Y:S05]  /*1570*/  BSYNC B1 ;  /* 0x0000000000017941 */ /* 0x000fea0003800000 */
.L_x_3372:
        /* <DEDUP_REMOVED lines=44> */
.L_x_3375:
[----:B------:R-:W-:Y:S05]  /*1840*/  BSYNC B1 ;  /* 0x0000000000017941 */ /* 0x000fea0003800000 */
.L_x_3374:
        /* <DEDUP_REMOVED lines=44> */
.L_x_3377:
[----:B------:R-:W-:Y:S05]  /*1b10*/  BSYNC B1 ;  /* 0x0000000000017941 */ /* 0x000fea0003800000 */
.L_x_3376:
[----:B------:R-:W-:Y:S01]  /*1b20*/  ISETP.NE.AND P5, PT, R10, RZ, PT ;  /* 0x000000ff0a00720c */ /* 0x000fe20003fa5270 */
[----:B------:R-:W-:-:S12]  /*1b30*/  BSSY B1, `(.L_x_3378) ;  /* 0x000002b000017945 */ /* 0x000fd80003800000 */
[----:B------:R-:W-:Y:S05]  /*1b40*/  @!P5 BRA `(.L_x_3379) ;  /* 0x0000000000a4d947 */ /* 0x000fea0003800000 */
[----:B0-----:R-:W-:Y:S01]  /*1b50*/  ISETP.NE.AND P5, PT, R4, RZ, PT ;  /* 0x000000ff0400720c */ /* 0x001fe20003fa5270 */
        /* <DEDUP_REMOVED lines=13> */
[----:B------:R-:W-:-:S03]  /*1c30*/  FADD.FTZ R14, -R190, R173 ;  /* 0x000000adbe0e7221 */ /* 0x000fc60000010100 */
[C---:B------:R-:W-:Y:S01]  /*1c40*/  FMUL.FTZ R11, R13.reuse, R12 ;  /* 0x0000000c0d0b7220 */ /* 0x040fe20000410000 */
[----:B------:R-:W-:Y:S01]  /*1c50*/  FMUL.FTZ R12, R13, R14 ;  /* 0x0000000e0d0c7220 */ /* 0x000fe20000410000 */
[----:B--2---:R-:W-:Y:S01]  /*1c60*/  FMUL.FTZ R14, R116, R168 ;  /* 0x000000a8740e7220 */ /* 0x004fe20000410000 */
[----:B------:R-:W-:Y:S01]  /*1c70*/  FADD.FTZ R52, R52, R168 ;  /* 0x000000a834347221 */ /* 0x000fe20000010000 */
[----:B------:R-:W-:Y:S01]  /*1c80*/  FFMA.FTZ R84, R168, R11, R84 ;  /* 0x0000000ba8547223 */ /* 0x000fe20000010054 */
[----:B------:R-:W-:Y:S01]  /*1c90*/  FADD.FTZ R53, R53, R169 ;  /* 0x000000a935357221 */ /* 0x000fe20000010000 */
[----:B------:R-:W-:Y:S01]  /*1ca0*/  FFMA.FTZ R85, R169, R12, R85 ;  /* 0x0000000ca9557223 */ /* 0x000fe20000010055 */
[----:B------:R-:W-:Y:S01]  /*1cb0*/  FMUL.FTZ R27, R117, R169 ;  /* 0x000000a9751b7220 */ /* 0x000fe20000410000 */
[----:B------:R-:W-:Y:S01]  /*1cc0*/  FADD.FTZ R168, R213, R14 ;  /* 0x0000000ed5a87221 */ /* 0x000fe20000010000 */
[C---:B------:R-:W-:Y:S01]  /*1cd0*/  FADD.FTZ R174, -R190.reuse, R174 ;  /* 0x000000aebeae7221 */ /* 0x040fe20000010100 */
[----:B------:R-:W-:Y:S01]  /*1ce0*/  FFMA.FTZ R169, R11, R14, R226 ;  /* 0x0000000e0ba97223 */ /* 0x000fe200000100e2 */
[----:B------:R-:W-:Y:S01]  /*1cf0*/  FADD.FTZ R190, -R190, R175 ;  /* 0x000000afbebe7221 */ /* 0x000fe20000010100 */
[----:B------:R-:W-:Y:S01]  /*1d00*/  FADD.FTZ R173, R168, R27 ;  /* 0x0000001ba8ad7221 */ /* 0x000fe20000010000 */
[----:B------:R-:W-:Y:S01]  /*1d10*/  FMUL.FTZ R25, R13, R174 ;  /* 0x000000ae0d197220 */ /* 0x000fe20000410000 */
        /* <DEDUP_REMOVED lines=12> */
.L_x_3379:
[----:B------:R-:W-:Y:S05]  /*1de0*/  BSYNC B1 ;  /* 0x0000000000017941 */ /* 0x000fea0003800000 */
.L_x_3378:
[----:B------:R-:W-:-:S03]  /*1df0*/  UMOV UR6, 0xffffffff ;  /* 0xffffffff00067882 */ /* 0x000fc60000000000 */
[----:B------:R-:W-:Y:S05]  /*1e00*/  BRA.DIV UR6, `(.L_x_3380) ;  /* 0x0000002a06547947 */ /* 0x000fea000b800000 */
[----:B------:R-:W1:Y:S04]  /*1e10*/  SHFL.BFLY PT, R168, R213, 0x1, 0x1f ;  /* 0x0c201f00d5a87f89 */ /* 0x000e6800000e0000 */
[----:B------:R-:W2:Y:S01]  /*1e20*/  SHFL.BFLY PT, R169, R226, 0x1, 0x1f ;  /* 0x0c201f00e2a97f89 */ /* 0x000ea200000e0000 */
[----:B-1----:R-:W-:Y:S01]  /*1e30*/  FADD.FTZ R168, R168, R213 ;  /* 0x000000d5a8a87221 */ /* 0x002fe20000010000 */
[----:B--2---:R-:W-:-:S04]  /*1e40*/  FADD.FTZ R169, R169, R226 ;  /* 0x000000e2a9a97221 */ /* 0x004fc80000010000 */
        /* <DEDUP_REMOVED lines=12> */
[----:B------:R1:W2:Y:S04]  /*1f10*/  SHFL.BFLY PT, R168, R175, 0x10, 0x1f ;  /* 0x0e001f00afa87f89 */ /* 0x0002a800000e0000 */
[----:B------:R1:W3:Y:S02]  /*1f20*/  SHFL.BFLY PT, R169, R174, 0x10, 0x1f ;  /* 0x0e001f00aea97f89 */ /* 0x0002e400000e0000 */
.L_x_3409:
[----:B------:R-:W-:Y:S01]  /*1f30*/  ISETP.NE.AND P5, PT, R6, RZ, PT ;  /* 0x000000ff0600720c */ /* 0x000fe20003fa5270 */
[----:B--2---:R-:W-:Y:S01]  /*1f40*/  FADD.FTZ R168, R175, R168 ;  /* 0x000000a8afa87221 */ /* 0x004fe20000010000 */
[----:B---3--:R-:W-:Y:S01]  /*1f50*/  FADD.FTZ R169, R174, R169 ;  /* 0x000000a9aea97221 */ /* 0x008fe20000010000 */
[----:B------:R-:W-:Y:S02]  /*1f60*/  BSSY B1, `(.L_x_3381) ;  /* 0x0000030000017945 */ /* 0x000fe40003800000 */
[----:B-----5:R-:W-:Y:S01]  /*1f70*/  FMUL.FTZ R211, R168, UR7 ;  /* 0x00000007a8d37c20 */ /* 0x020fe20008410000 */
[----:B------:R-:W-:-:S07]  /*1f80*/  FMUL.FTZ R213, R169, UR7 ;  /* 0x00000007a9d57c20 */ /* 0x000fce0008410000 */
[----:B------:R-:W-:Y:S05]  /*1f90*/  @!P5 BRA `(.L_x_3382) ;  /* 0x0000000000b0d947 */ /* 0x000fea0003800000 */
[----:B0-----:R-:W-:-:S04]  /*1fa0*/  ISETP.NE.AND P5, PT, R4, RZ, PT ;  /* 0x000000ff0400720c */ /* 0x001fc80003fa5270 */
        /* <DEDUP_REMOVED lines=15> */
[----:B-1----:R-:W-:-:S04]  /*20a0*/  @P5 LEA R174, P6, R8, UR14, 0x4 ;  /* 0x0000000e08ae5c11 */ /* 0x002fc8000f8c20ff */
        /* <DEDUP_REMOVED lines=27> */
.L_x_3382:
[----:B------:R-:W-:Y:S05]  /*2260*/  BSYNC B1 ;  /* 0x0000000000017941 */ /* 0x000fea0003800000 */
.L_x_3381:
[----:B------:R-:W-:Y:S01]  /*2270*/  ISETP.NE.AND P5, PT, R9, RZ, PT ;  /* 0x000000ff0900720c */ /* 0x000fe20003fa5270 */
[----:B------:R-:W-:-:S12]  /*2280*/  BSSY B1, `(.L_x_3383) ;  /* 0x000002e000017945 */ /* 0x000fd80003800000 */
[----:B------:R-:W-:Y:S05]  /*2290*/  @!P5 BRA `(.L_x_3384) ;  /* 0x0000000000b0d947 */ /* 0x000fea0003800000 */
[----:B0-----:R-:W-:-:S04]  /*22a0*/  ISETP.NE.AND P5, PT, R4, RZ, PT ;  /* 0x000000ff0400720c */ /* 0x001fc80003fa5270 */
[----:B--2---:R-:W-:Y:S02]  /*22b0*/  FSEL R226, R211, RZ, !P5 ;  /* 0x000000ffd3e27208 */ /* 0x004fe40006800000 */
        /* <DEDUP_REMOVED lines=42> */
.L_x_3384:
[----:B------:R-:W-:Y:S05]  /*2560*/  BSYNC B1 ;  /* 0x0000000000017941 */ /* 0x000fea0003800000 */
.L_x_3383:
[----:B------:R-:W-:Y:S04]  /*2570*/  BSSY B1, `(.L_x_3385) ;  /* 0x000002e000017945 */ /* 0x000fe80003800000 */
[----:B------:R-:W-:Y:S05]  /*2580*/  @!P0 BRA `(.L_x_3386) ;  /* 0x0000000000b08947 */ /* 0x000fea0003800000 */
[----:B0-----:R-:W-:-:S04]  /*2590*/  ISETP.NE.AND P5, PT, R4, RZ, PT ;  /* 0x000000ff0400720c */ /* 0x001fc80003fa5270 */
[----:B--23--:R-:W-:Y:S02]  /*25a0*/  FSEL R226, R211, RZ, !P5 ;  /* 0x000000ffd3e27208 */ /* 0x00cfe40006800000 */
        /* <DEDUP_REMOVED lines=42> */
.L_x_3386:
[----:B------:R-:W-:Y:S05]  /*2850*/  BSYNC B1 ;  /* 0x0000000000017941 */ /* 0x000fea0003800000 */
.L_x_3385:
[----:B------:R-:W-:Y:S04]  /*2860*/  BSSY B1, `(.L_x_3387) ;  /* 0x000002e000017945 */ /* 0x000fe80003800000 */
[----:B------:R-:W-:Y:S05]  /*2870*/  @!P1 BRA `(.L_x_3388) ;  /* 0x0000000000b09947 */ /* 0x000fea0003800000 */
[----:B0-----:R-:W-:-:S04]  /*2880*/  ISETP.NE.AND P5, PT, R4, RZ, PT ;  /* 0x000000ff0400720c */ /* 0x001fc80003fa5270 */
[----:B--234-:R-:W-:Y:S02]  /*2890*/  FSEL R226, R211, RZ, !P5 ;  /* 0x000000ffd3e27208 */ /* 0x01cfe40006800000 */
        /* <DEDUP_REMOVED lines=42> */
.L_x_3388:
[----:B------:R-:W-:Y:S05]  /*2b40*/  BSYNC B1 ;  /* 0x0000000000017941 */ /* 0x000fea0003800000 */
.L_x_3387:
        /* <DEDUP_REMOVED lines=46> */
.L_x_3390:
[----:B------:R-:W-:Y:S05]  /*2e30*/  BSYNC B1 ;  /* 0x0000000000017941 */ /* 0x000fea0003800000 */
.L_x_3389:
        /* <DEDUP_REMOVED lines=46> */
.L_x_3392:
[----:B------:R-:W-:Y:S05]  /*3120*/  BSYNC B1 ;  /* 0x0000000000017941 */ /* 0x000fea0003800000 */
.L_x_3391:
        /* <DEDUP_REMOVED lines=46> */
.L_x_3394:
[----:B------:R-:W-:Y:S05]  /*3410*/  BSYNC B1 ;  /* 0x0000000000017941 */ /* 0x000fea0003800000 */
.L_x_3393:
[----:B------:R-:W-:Y:S01]  /*3420*/  ISETP.NE.AND P5, PT, R10, RZ, PT ;  /* 0x000000ff0a00720c */ /* 0x000fe20003fa5270 */
[----:B------:R-:W-:-:S12]  /*3430*/  BSSY B1, `(.L_x_3395) ;  /* 0x000002d000017945 */ /* 0x000fd80003800000 */
        /* <DEDUP_REMOVED lines=11> */
[----:B-1----:R-:W-:Y:S01]  /*34f0*/  FADD.FTZ R174, R192, -R171 ;  /* 0x800000abc0ae7221 */ /* 0x002fe20000010000 */
        /* <DEDUP_REMOVED lines=32> */
.L_x_3396:
[----:B------:R-:W-:Y:S05]  /*3700*/  BSYNC B1 ;  /* 0x0000000000017941 */ /* 0x000fea0003800000 */
.L_x_3395:
[----:B01234-:R-:W0:Y:S02]  /*3710*/  LDC.64 R168, c[0x0][0x210] ;  /* 0x00008400ffa87b82 */ /* 0x01fe240000000a00 */
[----:B0-----:R-:W-:-:S04]  /*3720*/  LEA R7, R168, R7, 0x2 ;  /* 0x00000007a8077211 */ /* 0x001fc800078e10ff */
[----:B------:R-:W-:-:S13]  /*3730*/  ISETP.GE.AND P5, PT, R7, R169, PT ;  /* 0x000000a90700720c */ /* 0x000fda0003fa6270 */
[----:B------:R-:W-:Y:S05]  /*3740*/  @!P5 BRA `(.L_x_3397) ;  /* 0xffffffcc00c8d947 */ /* 0x000fea000383ffff */
.L_x_3363:
[----:B------:R-:W-:Y:S05]  /*3750*/  BSYNC B0 ;  /* 0x0000000000007941 */ /* 0x000fea0003800000 */
.L_x_3362:
[----:B------:R-:W0:Y:S01]  /*3760*/  S2R R35, SR_TID.X ;  /* 0x0000000000237919 */ /* 0x000e220000002100 */
        /* <DEDUP_REMOVED lines=8> */
[----:B-1----:R-:W-:Y:S02]  /*37f0*/  LEA R3, R3, R2, 0x18 ;  /* 0x0000000203037211 */ /* 0x002fe400078ec0ff */
[----:B------:R-:W-:Y:S02]  /*3800*/  PRMT R2, R4, 0x2104, R5 ;  /* 0x0000210404027816 */ /* 0x000fe40000000005 */
[-C--:B------:R-:W-:Y:S01]  /*3810*/  LEA R6, R35, R3.reuse, 0x2 ;  /* 0x0000000323067211 */ /* 0x080fe200078e10ff */
[----:B--2---:R-:W-:Y:S01]  /*3820*/  IMAD R48, R33, R0, RZ ;  /* 0x0000000021307224 */ /* 0x004fe200078e02ff */
[----:B------:R-:W-:-:S04]  /*3830*/  LEA R2, R2, R3, 0x4 ;  /* 0x0000000302027211 */ /* 0x000fc800078e20ff */
[----:B------:R-:W-:Y:S01]  /*3840*/  IADD3 R33, P0, R48, R35, RZ ;  /* 0x0000002330217210 */ /* 0x000fe20007f1e0ff */
[----:B------:R-:W-:Y:S01]  /*3850*/  STS.128 [R2], R80 ;  /* 0x0000005002007388 */ /* 0x000fe20000000c00 */
[----:B------:R-:W-:Y:S02]  /*3860*/  IADD3 R35, R0, 0x7f, -R35 ;  /* 0x0000007f00237810 */ /* 0x000fe40007ffe823 */
[----:B------:R-:W-:Y:S01]  /*3870*/  IADD3.X R0, RZ, RZ, RZ, P0, !PT ;  /* 0x000000ffff007210 */ /* 0x000fe200007fe4ff */
[----:B------:R-:W-:Y:S01]  /*3880*/  STS.128 [R2+0x200], R76 ;  /* 0x0002004c02007388 */ /* 0x000fe20000000c00 */
[----:B------:R-:W-:Y:S02]  /*3890*/  LOP3.LUT P5, RZ, R35, 0xffffff80, RZ, 0xc0, !PT ;  /* 0xffffff8023ff7812 */ /* 0x000fe400078ac0ff */
[C---:B------:R-:W-:Y:S01]  /*38a0*/  SHF.L.U64.HI R47, R33.reuse, 0x2, R0 ;  /* 0x00000002212f7819 */ /* 0x040fe20000010200 */
[----:B------:R-:W-:Y:S01]  /*38b0*/  STS.128 [R2+0x400], R72 ;  /* 0x0004004802007388 */ /* 0x000fe20000000c00 */
[----:B------:R-:W-:-:S02]  /*38c0*/  SHF.L.U32 R0, R33, 0x2, RZ ;  /* 0x0000000221007819 */ /* 0x000fc400000006ff */
[C---:B------:R-:W-:Y:S01]  /*38d0*/  ISETP.GE.U32.AND P4, PT, R35.reuse, 0x180, PT ;  /* 0x000001802300780c */ /* 0x040fe20003f86070 */
[----:B------:R-:W-:Y:S01]  /*38e0*/  STS.128 [R2+0x600], R68 ;  /* 0x0006004402007388 */ /* 0x000fe20000000c00 */
[----:B------:R-:W-:Y:S02]  /*38f0*/  IADD3 R48, P0, R0, UR16, RZ ;  /* 0x0000001000307c10 */ /* 0x000fe4000ff1e0ff */
[----:B------:R-:W-:Y:S01]  /*3900*/  ISETP.GE.U32.AND P3, PT, R35, 0x200, PT ;  /* 0x000002002300780c */ /* 0x000fe20003f66070 */
[----:B------:R-:W-:Y:S01]  /*3910*/  STS.128 [R2+0x800], R64 ;  /* 0x0008004002007388 */ /* 0x000fe20000000c00 */
[----:B------:R-:W-:Y:S02]  /*3920*/  IADD3.X R49, R47, UR17, RZ, P0, !PT ;  /* 0x000000112f317c10 */ /* 0x000fe400087fe4ff */
[C---:B------:R-:W-:Y:S01]  /*3930*/  ISETP.GE.U32.AND P0, PT, R35.reuse, 0x100, PT ;  /* 0x000001002300780c */ /* 0x040fe20003f06070 */
[----:B------:R-:W-:Y:S01]  /*3940*/  STS.128 [R2+0xa00], R60 ;  /* 0x000a003c02007388 */ /* 0x000fe20000000c00 */
[----:B------:R-:W-:-:S03]  /*3950*/  ISETP.GE.U32.AND P2, PT, R35, 0x280, PT ;  /* 0x000002802300780c */ /* 0x000fc60003f46070 */
        /* <DEDUP_REMOVED lines=76> */
[----:B0-----:R-:W-:-:S05]  /*3e20*/  @P5 MOV R2, R48 ;  /* 0x0000003000025202 */ /* 0x001fca0000000f00 */
[----:B------:R-:W0:Y:S04]  /*3e30*/  LDS R5, [R6] ;  /* 0x0000000006057984 */ /* 0x000e280000000800 */
[----:B------:R-:W1:Y:S04]  /*3e40*/  LDS R42, [R6+0x1000] ;  /* 0x00100000062a7984 */ /* 0x000e680000000800 */
[----:B------:R-:W2:Y:S04]  /*3e50*/  LDS R44, [R6+0x2000] ;  /* 0x00200000062c7984 */ /* 0x000ea80000000800 */
[----:B------:R-:W3:Y:S04]  /*3e60*/  LDS R46, [R6+0x3000] ;  /* 0x00300000062e7984 */ /* 0x000ee80000000800 */
[----:B------:R-:W-:Y:S04]  /*3e70*/  LDS R37, [R6+0x2200] ;  /* 0x0022000006257984 */ /* 0x000fe80000000800 */
[----:B------:R-:W-:Y:S04]  /*3e80*/  LDS R41, [R6+0x3200] ;  /* 0x0032000006297984 */ /* 0x000fe80000000800 */
[----:B------:R-:W4:Y:S04]  /*3e90*/  LDS R22, [R6+0x400] ;  /* 0x0004000006167984 */ /* 0x000f280000000800 */
[----:B------:R-:W4:Y:S04]  /*3ea0*/  LDS R14, [R6+0x600] ;  /* 0x00060000060e7984 */ /* 0x000f280000000800 */
[----:B------:R-:W-:Y:S04]  /*3eb0*/  LDS R39, [R6+0x2400] ;  /* 0x0024000006277984 */ /* 0x000fe80000000800 */
[----:B------:R-:W4:Y:S01]  /*3ec0*/  LDS R17, [R6+0x1600] ;  /* 0x0016000006117984 */ /* 0x000f220000000800 */
[----:B0-----:R-:W-:-:S03]  /*3ed0*/  FADD.FTZ R5, RZ, R5 ;  /* 0x00000005ff057221 */ /* 0x001fc60000010000 */
[----:B------:R-:W-:Y:S01]  /*3ee0*/  LDS R43, [R6+0x3400] ;  /* 0x00340000062b7984 */ /* 0x000fe20000000800 */
[----:B-1----:R-:W-:Y:S01]  /*3ef0*/  FADD.FTZ R5, R5, R42 ;  /* 0x0000002a05057221 */ /* 0x002fe20000010000 */
[----:B------:R-:W-:Y:S02]  /*3f00*/  IADD3 R42, P1, R0, UR18, RZ ;  /* 0x00000012002a7c10 */ /* 0x000fe4000ff3e0ff */
[----:B------:R-:W0:Y:S01]  /*3f10*/  LDS R21, [R6+0x2600] ;  /* 0x0026000006157984 */ /* 0x000e220000000800 */
[----:B--2---:R-:W-:Y:S01]  /*3f20*/  FADD.FTZ R5, R5, R44 ;  /* 0x0000002c05057221 */ /* 0x004fe20000010000 */
[----:B------:R-:W-:Y:S02]  /*3f30*/  IADD3.X R47, R47, UR19, RZ, P1, !PT ;  /* 0x000000132f2f7c10 */ /* 0x000fe40008ffe4ff */
[----:B------:R-:W1:Y:S01]  /*3f40*/  LDS R0, [R6+0x200] ;  /* 0x0002000006007984 */ /* 0x000e620000000800 */
[----:B------:R-:W-:Y:S01]  /*3f50*/  @P5 IADD3 R48, P1, R48, 0x200, RZ ;  /* 0x0000020030305810 */ /* 0x000fe20007f3e0ff */
[----:B---3--:R-:W-:Y:S01]  /*3f60*/  FADD.FTZ R33, R5, R46 ;  /* 0x0000002e05217221 */ /* 0x008fe20000010000 */
[----:B------:R-:W-:Y:S01]  /*3f70*/  FADD.FTZ R5, R3, R32 ;  /* 0x0000002003057221 */ /* 0x000fe20000010000 */
[-C--:B------:R-:W-:Y:S01]  /*3f80*/  @P5 MOV R3, R49.reuse ;  /* 0x0000003100035202 */ /* 0x080fe20000000f00 */
[----:B------:R-:W2:Y:S01]  /*3f90*/  LDS R45, [R6+0x3600] ;  /* 0x00360000062d7984 */ /* 0x000ea20000000800 */
[----:B------:R-:W-:-:S02]  /*3fa0*/  @P5 IADD3.X R49, RZ, R49, RZ, P1, !PT ;  /* 0x00000031ff315210 */ /* 0x000fc40000ffe4ff */
[----:B------:R-:W-:Y:S01]  /*3fb0*/  ISETP.GE.U32.AND P1, PT, R35, 0x300, PT ;  /* 0x000003002300780c */ /* 0x000fe20003f26070 */
[----:B------:R3:W-:Y:S04]  /*3fc0*/  @P5 STG.E desc[UR4][R2.64], R33 ;  /* 0x0000002102005986 */ /* 0x0007e8000c101904 */
[----:B------:R-:W2:Y:S01]  /*3fd0*/  LDS R33, [R6+0x1200] ;  /* 0x0012000006217984 */ /* 0x000ea20000000800 */
[----:B----4-:R-:W-:-:S03]  /*3fe0*/  FADD.FTZ R22, RZ, R22 ;  /* 0x00000016ff167221 */ /* 0x010fc60000010000 */
[----:B------:R-:W4:Y:S01]  /*3ff0*/  LDS R15, [R6+0x800] ;  /* 0x00080000060f7984 */ /* 0x000f220000000800 */
[----:B------:R-:W-:Y:S01]  /*4000*/  FADD.FTZ R14, RZ, R14 ;  /* 0x0000000eff0e7221 */ /* 0x000fe20000010000 */
[----:B---3--:R-:W-:Y:S02]  /*4010*/  @P5 MOV R2, R42 ;  /* 0x0000002a00025202 */ /* 0x008fe40000000f00 */
[----:B------:R-:W3:Y:S01]  /*4020*/  LDS R16, [R6+0x1800] ;  /* 0x0018000006107984 */ /* 0x000ee20000000800 */
[-C--:B------:R-:W-:Y:S02]  /*4030*/  @P5 MOV R3, R47.reuse ;  /* 0x0000002f00035202 */ /* 0x080fe40000000f00 */
[----:B------:R-:W-:Y:S01]  /*4040*/  @P5 IADD3 R42, P6, R42, 0x200, RZ ;  /* 0x000002002a2a5810 */ /* 0x000fe20007fde0ff */
[----:B------:R-:W3:Y:S01]  /*4050*/  LDS R18, [R6+0x2800] ;  /* 0x0028000006127984 */ /* 0x000ee20000000800 */
[----:B------:R-:W-:Y:S02]  /*4060*/  FADD.FTZ R14, R14, R17 ;  /* 0x000000110e0e7221 */ /* 0x000fe40000010000 */
[----:B------:R-:W-:Y:S01]  /*4070*/  @P5 IADD3.X R47, RZ, R47, RZ, P6, !PT ;  /* 0x0000002fff2f5210 */ /* 0x000fe200037fe4ff */
[----:B------:R1:W-:Y:S01]  /*4080*/  @P5 STG.E desc[UR4][R2.64], R5 ;  /* 0x0000000502005986 */ /* 0x0003e2000c101904 */
[----:B------:R-:W-:-:S02]  /*4090*/  @P0 MOV R4, R42 ;  /* 0x0000002a00040202 */ /* 0x000fc40000000f00 */
[----:B------:R-:W-:Y:S01]  /*40a0*/  ISETP.GE.U32.AND P5, PT, R35, 0x380, PT ;  /* 0x000003802300780c */ /* 0x000fe20003fa6070 */
[----:B------:R-:W3:Y:S01]  /*40b0*/  LDS R20, [R6+0x3800] ;  /* 0x0038000006147984 */ /* 0x000ee20000000800 */
[----:B0-----:R-:W-:-:S03]  /*40c0*/  FADD.FTZ R14, R14, R21 ;  /* 0x000000150e0e7221 */ /* 0x001fc60000010000 */
[----:B------:R-:W-:Y:S01]  /*40d0*/  LDS R19, [R6+0x1a00] ;  /* 0x001a000006137984 */ /* 0x000fe20000000800 */
[----:B-1----:R-:W-:Y:S01]  /*40e0*/  FADD.FTZ R0, RZ, R0 ;  /* 0x00000000ff007221 */ /* 0x002fe20000010000 */
[----:B------:R-:W-:Y:S02]  /*40f0*/  @P0 MOV R2, R48 ;  /* 0x0000003000020202 */ /* 0x000fe40000000f00 */
[----:B------:R-:W0:Y:S01]  /*4100*/  LDS R8, [R6+0xc00] ;  /* 0x000c000006087984 */ /* 0x000e220000000800 */
[----:B------:R-:W-:Y:S01]  /*4110*/  @P0 IADD3 R48, P6, R48, 0x200, RZ ;  /* 0x0000020030300810 */ /* 0x000fe20007fde0ff */
[----:B--2---:R-:W-:Y:S01]  /*4120*/  FADD.FTZ R45, R14, R45 ;  /* 0x0000002d0e2d7221 */ /* 0x004fe20000010000 */
[-C--:B------:R-:W-:Y:S01]  /*4130*/  @P0 MOV R3, R49.reuse ;  /* 0x0000003100030202 */ /* 0x080fe20000000f00 */
[----:B------:R-:W-:Y:S01]  /*4140*/  LDS R23, [R6+0x2a00] ;  /* 0x002a000006177984 */ /* 0x000fe20000000800 */
[----:B------:R-:W-:Y:S02]  /*4150*/  @P0 IADD3.X R49, RZ, R49, RZ, P6, !PT ;  /* 0x00000031ff310210 */ /* 0x000fe400037fe4ff */
[----:B------:R-:W-:Y:S01]  /*4160*/  @P0 IADD3 R42, P6, R42, 0x200, RZ ;  /* 0x000002002a2a0810 */ /* 0x000fe20007fde0ff */
[----:B------:R-:W1:Y:S01]  /*4170*/  LDS R17, [R6+0x1c00] ;  /* 0x001c000006117984 */ /* 0x000e620000000800 */
[-C--:B------:R-:W-:Y:S01]  /*4180*/  @P0 MOV R5, R47.reuse ;  /* 0x0000002f00050202 */ /* 0x080fe20000000f00 */
[----:B------:R-:W-:Y:S01]  /*4190*/  FADD.FTZ R0, R0, R33 ;  /* 0x0000002100007221 */ /* 0x000fe20000010000 */
[----:B------:R-:W-:Y:S01]  /*41a0*/  @P0 IADD3.X R47, RZ, R47, RZ, P6, !PT ;  /* 0x0000002fff2f0210 */ /* 0x000fe200037fe4ff */
[----:B------:R-:W-:Y:S01]  /*41b0*/  LDS R33, [R6+0x3a00] ;  /* 0x003a000006217984 */ /* 0x000fe20000000800 */
[----:B------:R-:W-:Y:S01]  /*41c0*/  ISETP.GE.U32.AND P6, PT, R35, 0x400, PT ;  /* 0x000004002300780c */ /* 0x000fe20003fc6070 */
[----:B------:R-:W-:Y:S01]  /*41d0*/  FADD.FTZ R0, R0, R37 ;  /* 0x0000002500007221 */ /* 0x000fe20000010000 */
[----:B----4-:R-:W-:Y:S01]  /*41e0*/  FADD.FTZ R15, RZ, R15 ;  /* 0x0000000fff0f7221 */ /* 0x010fe20000010000 */
[----:B------:R-:W2:Y:S02]  /*41f0*/  LDS R35, [R6+0x1400] ;  /* 0x0014000006237984 */ /* 0x000ea40000000800 */
[----:B------:R-:W-:Y:S01]  /*4200*/  FADD.FTZ R41, R0, R41 ;  /* 0x0000002900297221 */ /* 0x000fe20000010000 */
[----:B---3--:R-:W-:Y:S01]  /*4210*/  FADD.FTZ R15, R15, R16 ;  /* 0x000000100f0f7221 */ /* 0x008fe20000010000 */
[----:B------:R-:W3:Y:S03]  /*4220*/  LDS R0, [R6+0xa00] ;  /* 0x000a000006007984 */ /* 0x000ee60000000800 */
[----:B------:R-:W-:Y:S01]  /*4230*/  FADD.FTZ R15, R15, R18 ;  /* 0x000000120f0f7221 */ /* 0x000fe20000010000 */
[----:B------:R4:W-:Y:S04]  /*4240*/  @P0 STG.E desc[UR4][R2.64], R41 ;  /* 0x0000002902000986 */ /* 0x0009e8000c101904 */
[----:B------:R-:W-:Y:S01]  /*4250*/  @P0 STG.E desc[UR4][R4.64], R7 ;  /* 0x0000000704000986 */ /* 0x000fe2000c101904 */
[----:B------:R-:W-:-:S03]  /*4260*/  FADD.FTZ R15, R15, R20 ;  /* 0x000000140f0f7221 */ /* 0x000fc60000010000 */
[----:B------:R-:W3:Y:S01]  /*4270*/  LDS R21, [R6+0x2c00] ;  /* 0x002c000006157984 */ /* 0x000ee20000000800 */
[----:B----4-:R-:W-:-:S03]  /*4280*/  @P4 MOV R2, R48 ;  /* 0x0000003000024202 */ /* 0x010fc60000000f00 */
[----:B------:R-:W4:Y:S01]  /*4290*/  LDS R7, [R6+0xe00] ;  /* 0x000e000006077984 */ /* 0x000f220000000800 */
[-C--:B------:R-:W-:Y:S02]  /*42a0*/  @P4 MOV R3, R49.reuse ;  /* 0x0000003100034202 */ /* 0x080fe40000000f00 */
[----:B------:R-:W-:Y:S01]  /*42b0*/  @P4 IADD3 R48, P0, R48, 0x200, RZ ;  /* 0x0000020030304810 */ /* 0x000fe20007f1e0ff */
[----:B------:R-:W4:Y:S01]  /*42c0*/  LDS R10, [R6+0x1e00] ;  /* 0x001e0000060a7984 */ /* 0x000f220000000800 */
[----:B0-----:R-:W-:Y:S02]  /*42d0*/  FADD.FTZ R8, RZ, R8 ;  /* 0x00000008ff087221 */ /* 0x001fe40000010000 */
[----:B------:R-:W-:Y:S01]  /*42e0*/  @P4 IADD3.X R49, RZ, R49, RZ, P0, !PT ;  /* 0x00000031ff314210 */ /* 0x000fe200007fe4ff */
[----:B------:R-:W0:Y:S01]  /*42f0*/  LDS R25, [R6+0x2e00] ;  /* 0x002e000006197984 */ /* 0x000e220000000800 */
[----:B-1----:R-:W-:Y:S01]  /*4300*/  FADD.FTZ R8, R8, R17 ;  /* 0x0000001108087221 */ /* 0x002fe20000010000 */
[----:B--2---:R-:W-:-:S02]  /*4310*/  FADD.FTZ R22, R22, R35 ;  /* 0x0000002316167221 */ /* 0x004fc40000010000 */
[----:B------:R-:W1:Y:S02]  /*4320*/  LDS R35, [R6+0x3c00] ;  /* 0x003c000006237984 */ /* 0x000e640000000800 */
[----:B------:R-:W-:Y:S01]  /*4330*/  FADD.FTZ R22, R22, R39 ;  /* 0x0000002716167221 */ /* 0x000fe20000010000 */
[----:B---3--:R-:W-:-:S03]  /*4340*/  FADD.FTZ R0, RZ, R0 ;  /* 0x00000000ff007221 */ /* 0x008fc60000010000 */
[----:B------:R-:W-:Y:S01]  /*4350*/  FADD.FTZ R43, R22, R43 ;  /* 0x0000002b162b7221 */ /* 0x000fe20000010000 */
[----:B------:R-:W-:-:S04]  /*4360*/  FADD.FTZ R0, R0, R19 ;  /* 0x0000001300007221 */ /* 0x000fc80000010000 */
[----:B------:R2:W-:Y:S01]  /*4370*/  @P4 STG.E desc[UR4][R2.64], R43 ;  /* 0x0000002b02004986 */ /* 0x0005e2000c101904 */
[----:B------:R-:W-:Y:S01]  /*4380*/  FADD.FTZ R0, R0, R23 ;  /* 0x0000001700007221 */ /* 0x000fe20000010000 */
[----:B------:R-:W-:-:S03]  /*4390*/  FADD.FTZ R8, R8, R21 ;  /* 0x0000001508087221 */ /* 0x000fc60000010000 */
[----:B------:R-:W-:Y:S01]  /*43a0*/  FADD.FTZ R33, R0, R33 ;  /* 0x0000002100217221 */ /* 0x000fe20000010000 */
[----:B----4-:R-:W-:Y:S01]  /*43b0*/  FADD.FTZ R7, RZ, R7 ;  /* 0x00000007ff077221 */ /* 0x010fe20000010000 */
[----:B--2---:R-:W-:-:S03]  /*43c0*/  @P4 MOV R2, R42 ;  /* 0x0000002a00024202 */ /* 0x004fc60000000f00 */
[----:B------:R-:W-:Y:S01]  /*43d0*/  FADD.FTZ R10, R7, R10 ;  /* 0x0000000a070a7221 */ /* 0x000fe20000010000 */
[-C--:B------:R-:W-:Y:S02]  /*43e0*/  @P4 MOV R3, R47.reuse ;  /* 0x0000002f00034202 */ /* 0x080fe40000000f00 */
[----:B------:R-:W-:Y:S01]  /*43f0*/  @P4 IADD3 R42, P0, R42, 0x200, RZ ;  /* 0x000002002a2a4810 */ /* 0x000fe20007f1e0ff */
[----:B0-----:R-:W-:Y:S02]  /*4400*/  FADD.FTZ R10, R10, R25 ;  /* 0x000000190a0a7221 */ /* 0x001fe40000010000 */
[----:B------:R0:W-:Y:S01]  /*4410*/  @P4 STG.E desc[UR4][R2.64], R27 ;  /* 0x0000001b02004986 */ /* 0x0001e2000c101904 */
[----:B------:R-:W-:-:S03]  /*4420*/  @P4 IADD3.X R47, RZ, R47, RZ, P0, !PT ;  /* 0x0000002fff2f4210 */ /* 0x000fc600007fe4ff */
[----:B------:R-:W2:Y:S01]  /*4430*/  LDS R27, [R6+0x3e00] ;  /* 0x003e0000061b7984 */ /* 0x000ea20000000800 */
        /* <DEDUP_REMOVED lines=50> */
.L_x_3380:
[----:B------:R-:W-:Y:S01]  /*4760*/  HFMA2.MMA R217, -RZ, RZ, 0, 5.9604644775390625e-08 ;  /* 0x00000001ffd97435 */ /* 0x000fe200000001ff */
[----:B------:R-:W-:Y:S01]  /*4770*/  BSSY B1, `(.L_x_3398) ;  /* 0x0000007000017945 */ /* 0x000fe20003800000 */
[----:B------:R-:W-:Y:S02]  /*4780*/  MOV R228, R213 ;  /* 0x000000d500e47202 */ /* 0x000fe40000000f00 */
[----:B------:R-:W-:Y:S02]  /*4790*/  MOV R230, 0x1f ;  /* 0x0000001f00e67802 */ /* 0x000fe40000000f00 */
[----:B-----5:R-:W-:-:S07]  /*47a0*/  MOV R211, 0xffffffff ;  /* 0xffffffff00d37802 */ /* 0x020fce0000000f00 */
[----:B0-----:R-:W-:Y:S05]  /*47b0*/  WARPSYNC.COLLECTIVE R211, `(.L_x_3399) ;  /* 0x00000000d3087348 */ /* 0x001fea0003c00000 */
[----:B------:R1:W2:Y:S02]  /*47c0*/  SHFL.BFLY P5, R215, R228, R217, R230 ;  /* 0x0c0000d9e4d77389 */ /* 0x0002a400000a00e6 */
[----:B012---:R-:W-:Y:S01]  /*47d0*/  ENDCOLLECTIVE ;  /* 0x000000000000791b */ /* 0x007fe20003800000 */
.L_x_3399:
[----:B------:R-:W-:Y:S05]  /*47e0*/  BSYNC B1 ;  /* 0x0000000000017941 */ /* 0x000fea0003800000 */
.L_x_3398:
        /* <DEDUP_REMOVED lines=8> */
.L_x_3400:
[----:B------:R-:W-:Y:S01]  /*4870*/  FADD.FTZ R168, R168, R213 ;  /* 0x000000d5a8a87221 */ /* 0x000fe20000010000 */
[----:B------:R-:W-:-:S04]  /*4880*/  HFMA2.MMA R217, -RZ, RZ, 0, 1.1920928955078125e-07 ;  /* 0x00000002ffd97435 */ /* 0x000fc800000001ff */
[----:B------:R-:W-:Y:S02]  /*4890*/  MOV R228, R168 ;  /* 0x000000a800e47202 */ /* 0x000fe40000000f00 */
[----:B------:R-:W-:-:S07]  /*48a0*/  MOV R169, R215 ;  /* 0x000000d700a97202 */ /* 0x000fce0000000f00 */
[----:B------:R-:W-:Y:S05]  /*48b0*/  WARPSYNC.COLLECTIVE R211, `(.L_x_3401) ;  /* 0x00000000d3087348 */ /* 0x000fea0003c00000 */
[----:B------:R0:W1:Y:S02]  /*48c0*/  SHFL.BFLY P5, R215, R228, R217, R230 ;  /* 0x0c0000d9e4d77389 */ /* 0x00006400000a00e6 */
[----:B01----:R-:W-:Y:S01]  /*48d0*/  ENDCOLLECTIVE ;  /* 0x000000000000791b */ /* 0x003fe20003800000 */
.L_x_3401:
[----:B------:R-:W-:-:S05]  /*48e0*/  FADD.FTZ R169, R169, R226 ;  /* 0x000000e2a9a97221 */ /* 0x000fca0000010000 */
[----:B------:R-:W-:Y:S02]  /*48f0*/  MOV R228, R169 ;  /* 0x000000a900e47202 */ /* 0x000fe40000000f00 */
[----:B------:R-:W-:-:S07]  /*4900*/  MOV R171, R215 ;  /* 0x000000d700ab7202 */ /* 0x000fce0000000f00 */
[----:B------:R-:W-:Y:S05]  /*4910*/  WARPSYNC.COLLECTIVE R211, `(.L_x_3402) ;  /* 0x00000000d3087348 */ /* 0x000fea0003c00000 */
[----:B------:R0:W1:Y:S02]  /*4920*/  SHFL.BFLY P5, R215, R228, R217, R230 ;  /* 0x0c0000d9e4d77389 */ /* 0x00006400000a00e6 */
[----:B01----:R-:W-:Y:S01]  /*4930*/  ENDCOLLECTIVE ;  /* 0x000000000000791b */ /* 0x003fe20003800000 */
.L_x_3402:
[----:B------:R-:W-:Y:S01]  /*4940*/  FADD.FTZ R171, R168, R171 ;  /* 0x000000aba8ab7221 */ /* 0x000fe20000010000 */
[----:B------:R-:W-:-:S04]  /*4950*/  HFMA2.MMA R217, -RZ, RZ, 0, 2.384185791015625e-07 ;  /* 0x00000004ffd97435 */ /* 0x000fc800000001ff */
[----:B------:R-:W-:Y:S02]  /*4960*/  MOV R228, R171 ;  /* 0x000000ab00e47202 */ /* 0x000fe40000000f00 */
[----:B------:R-:W-:-:S07]  /*4970*/  MOV R170, R215 ;  /* 0x000000d700aa7202 */ /* 0x000fce0000000f00 */
[----:B------:R-:W-:Y:S05]  /*4980*/  WARPSYNC.COLLECTIVE R211, `(.L_x_3403) ;  /* 0x00000000d3087348 */ /* 0x000fea0003c00000 */
[----:B------:R0:W1:Y:S02]  /*4990*/  SHFL.BFLY P5, R215, R228, R217, R230 ;  /* 0x0c0000d9e4d77389 */ /* 0x00006400000a00e6 */
[----:B01----:R-:W-:Y:S01]  /*49a0*/  ENDCOLLECTIVE ;  /* 0x000000000000791b */ /* 0x003fe20003800000 */
.L_x_3403:
[----:B------:R-:W-:-:S05]  /*49b0*/  FADD.FTZ R170, R169, R170 ;  /* 0x000000aaa9aa7221 */ /* 0x000fca0000010000 */
[----:B------:R-:W-:Y:S02]  /*49c0*/  MOV R228, R170 ;  /* 0x000000aa00e47202 */ /* 0x000fe40000000f00 */
[----:B------:R-:W-:-:S07]  /*49d0*/  MOV R172, R215 ;  /* 0x000000d700ac7202 */ /* 0x000fce0000000f00 */
[----:B------:R-:W-:Y:S05]  /*49e0*/  WARPSYNC.COLLECTIVE R211, `(.L_x_3404) ;  /* 0x00000000d3087348 */ /* 0x000fea0003c00000 */
[----:B------:R0:W1:Y:S02]  /*49f0*/  SHFL.BFLY P5, R215, R228, R217, R230 ;  /* 0x0c0000d9e4d77389 */ /* 0x00006400000a00e6 */
[----:B01----:R-:W-:Y:S01]  /*4a00*/  ENDCOLLECTIVE ;  /* 0x000000000000791b */ /* 0x003fe20003800000 */
.L_x_3404:
[----:B------:R-:W-:Y:S01]  /*4a10*/  FADD.FTZ R172, R171, R172 ;  /* 0x000000acabac7221 */ /* 0x000fe20000010000 */
[----:B------:R-:W-:-:S04]  /*4a20*/  HFMA2.MMA R217, -RZ, RZ, 0, 4.76837158203125e-07 ;  /* 0x00000008ffd97435 */ /* 0x000fc800000001ff */
[----:B------:R-:W-:Y:S02]  /*4a30*/  MOV R228, R172 ;  /* 0x000000ac00e47202 */ /* 0x000fe40000000f00 */
[----:B------:R-:W-:-:S07]  /*4a40*/  MOV R173, R215 ;  /* 0x000000d700ad7202 */ /* 0x000fce0000000f00 */
[----:B------:R-:W-:Y:S05]  /*4a50*/  WARPSYNC.COLLECTIVE R211, `(.L_x_3405) ;  /* 0x00000000d3087348 */ /* 0x000fea0003c00000 */
[----:B------:R0:W1:Y:S02]  /*4a60*/  SHFL.BFLY P5, R215, R228, R217, R230 ;  /* 0x0c0000d9e4d77389 */ /* 0x00006400000a00e6 */
[----:B01----:R-:W-:Y:S01]  /*4a70*/  ENDCOLLECTIVE ;  /* 0x000000000000791b */ /* 0x003fe20003800000 */
.L_x_3405:
[----:B------:R-:W-:-:S05]  /*4a80*/  FADD.FTZ R173, R170, R173 ;  /* 0x000000adaaad7221 */ /* 0x000fca0000010000 */
[----:B------:R-:W-:Y:S02]  /*4a90*/  MOV R228, R173 ;  /* 0x000000ad00e47202 */ /* 0x000fe40000000f00 */
[----:B------:R-:W-:-:S07]  /*4aa0*/  MOV R175, R215 ;  /* 0x000000d700af7202 */ /* 0x000fce0000000f00 */
[----:B------:R-:W-:Y:S05]  /*4ab0*/  WARPSYNC.COLLECTIVE R211, `(.L_x_3406) ;  /* 0x00000000d3087348 */ /* 0x000fea0003c00000 */
[----:B------:R0:W1:Y:S02]  /*4ac0*/  SHFL.BFLY P5, R215, R228, R217, R230 ;  /* 0x0c0000d9e4d77389 */ /* 0x00006400000a00e6 */
[----:B01----:R-:W-:Y:S01]  /*4ad0*/  ENDCOLLECTIVE ;  /* 0x000000000000791b */ /* 0x003fe20003800000 */
.L_x_3406:
[----:B------:R-:W-:Y:S01]  /*4ae0*/  FADD.FTZ R175, R172, R175 ;  /* 0x000000afacaf7221 */ /* 0x000fe20000010000 */
[----:B------:R-:W-:-:S04]  /*4af0*/  HFMA2.MMA R217, -RZ, RZ, 0, 9.5367431640625e-07 ;  /* 0x00000010ffd97435 */ /* 0x000fc800000001ff */
[----:B------:R-:W-:Y:S02]  /*4b00*/  MOV R228, R175 ;  /* 0x000000af00e47202 */ /* 0x000fe40000000f00 */
[----:B------:R-:W-:-:S07]  /*4b10*/  MOV R174, R215 ;  /* 0x000000d700ae7202 */ /* 0x000fce0000000f00 */
[----:B------:R-:W-:Y:S05]  /*4b20*/  WARPSYNC.COLLECTIVE R211, `(.L_x_3407) ;  /* 0x00000000d3087348 */ /* 0x000fea0003c00000 */
[----:B------:R0:W1:Y:S02]  /*4b30*/  SHFL.BFLY P5, R215, R228, R217, R230 ;  /* 0x0c0000d9e4d77389 */ /* 0x00006400000a00e6 */
[----:B01----:R-:W-:Y:S01]  /*4b40*/  ENDCOLLECTIVE ;  /* 0x000000000000791b */ /* 0x003fe20003800000 */
.L_x_3407:
[----:B------:R-:W-:-:S05]  /*4b50*/  FADD.FTZ R174, R173, R174 ;  /* 0x000000aeadae7221 */ /* 0x000fca0000010000 */
[----:B------:R-:W-:Y:S02]  /*4b60*/  MOV R228, R174 ;  /* 0x000000ae00e47202 */ /* 0x000fe40000000f00 */
[----:B------:R-:W-:-:S07]  /*4b70*/  MOV R168, R215 ;  /* 0x000000d700a87202 */ /* 0x000fce0000000f00 */
[----:B------:R-:W-:Y:S05]  /*4b80*/  WARPSYNC.COLLECTIVE R211, `(.L_x_3408) ;  /* 0x00000000d3087348 */ /* 0x000fea0003c00000 */
[----:B------:R0:W1:Y:S02]  /*4b90*/  SHFL.BFLY P5, R215, R228, R217, R230 ;  /* 0x0c0000d9e4d77389 */ /* 0x00006400000a00e6 */
[----:B01----:R-:W-:Y:S01]  /*4ba0*/  ENDCOLLECTIVE ;  /* 0x000000000000791b */ /* 0x003fe20003800000 */
.L_x_3408:
[----:B------:R-:W-:Y:S01]  /*4bb0*/  MOV R169, R215 ;  /* 0x000000d700a97202 */ /* 0x000fe20000000f00 */
[----:B------:R-:W-:Y:S06]  /*4bc0*/  BRA `(.L_x_3409) ;  /* 0xffffffd000d87947 */ /* 0x000fec000383ffff */
.L_x_3410:
        /* <DEDUP_REMOVED lines=11> */
.L_x_3828:


//--------------------- .text._ZN10layer_norm31ln_parallel_residual_bwd_kernelINS_13Kernel_traitsIfffffjLj1024ELj1ELj4ELj1ELj16ENS_18Kernel_traits_baseILj1024EfffffjLj128EEEEELb0ELb1ELb1EEEvNS_9BwdParamsE --------------------------
	.section	.text._ZN10layer_norm31ln_parallel_residual_bwd_kernelINS_13Kernel_traitsIfffffjLj1024ELj1ELj4ELj1ELj16ENS_18Kernel_traits_baseILj1024EfffffjLj128EEEEELb0ELb1ELb1EEEvNS_9BwdParamsE,"ax",@progbits
	.align	128
        .global         _ZN10layer_norm31ln_parallel_residual_bwd_kernelINS_13Kernel_traitsIfffffjLj1024ELj1ELj4ELj1ELj16ENS_18Kernel_traits_baseILj1024EfffffjLj128EEEEELb0ELb1ELb1EEEvNS_9BwdParamsE
        .type           _ZN10layer_norm31ln_parallel_residual_bwd_kernelINS_13Kernel_traitsIfffffjLj1024ELj1ELj4ELj1ELj16ENS_18Kernel_traits_baseILj1024EfffffjLj128EEEEELb0ELb1ELb1EEEvNS_9BwdParamsE,@function
        .size           _ZN10layer_norm31ln_parallel_residual_bwd_kernelINS_13Kernel_traitsIfffffjLj1024ELj1ELj4ELj1ELj16ENS_18Kernel_traits_baseILj1024EfffffjLj128EEEEELb0ELb1ELb1EEEvNS_9BwdParamsE,(.L_x_3829 - _ZN10layer_norm31ln_parallel_residual_bwd_kernelINS_13Kernel_traitsIfffffjLj1024ELj1ELj4ELj1ELj16ENS_18Kernel_traits_baseILj1024EfffffjLj128EEEEELb0ELb1ELb1EEEvNS_9BwdParamsE)
        .other          _ZN10layer_norm31ln_parallel_residual_bwd_kernelINS_13Kernel_traitsIfffffjLj1024ELj1ELj4ELj1ELj16ENS_18Kernel_traits_baseILj1024EfffffjLj128EEEEELb0ELb1ELb1EEEvNS_9BwdParamsE,@"STO_CUDA_ENTRY STV_DEFAULT"
_ZN10layer_norm31ln_parallel_residual_bwd_kernelINS_13Kernel_traitsIfffffjLj1024ELj1ELj4ELj1ELj16ENS_18Kernel_traits_baseILj1024EfffffjLj128EEEEELb0ELb1ELb1EEEvNS_9BwdParamsE:
.text._ZN10layer_norm31ln_parallel_residual_bwd_kernelINS_13Kernel_traitsIfffffjLj1024ELj1ELj4ELj1ELj16ENS_18Kernel_traits_baseILj1024EfffffjLj128EEEEELb0ELb1ELb1EEEvNS_9BwdParamsE:
        /* <DEDUP_REMOVED lines=49> */
.L_x_3412:
[----:B------:R-:W0:Y:S01]  /*0310*/  LDC.U8 R203, c[0x0][0x2a0] ;  /* 0x0000a800ffcb7b82 */ /* 0x000e220000000000 */
[----:B------:R-:W-:Y:S01]  /*0320*/  SHF.L.U32 R0, R204, 0x4, RZ ;  /* 0x00000004cc007819 */ /* 0x000fe200000006ff */
[----:B------:R-:W-:-:S03]  /*0330*/  ULDC.64 UR6, c[0x0][0x260] ;  /* 0x0000980000067ab9 */ /* 0x000fc60000000a00 */
[----:B------:R-:W-:-:S04]  /*0340*/  LOP3.LUT R0, R0, 0x1f0, RZ, 0xc0, !PT ;  /* 0x000001f000007812 */ /* 0x000fc800078ec0ff */
[----:B------:R-:W-:-:S04]  /*0350*/  IADD3 R2, P0, R0, UR6, RZ ;  /* 0x0000000600027c10 */ /* 0x000fc8000ff1e0ff */
[----:B------:R-:W-:Y:S01]  /*0360*/  IADD3.X R3, RZ, UR7, RZ, P0, !PT ;  /* 0x00000007ff037c10 */ /* 0x000fe200087fe4ff */
[----:B------:R-:W-:Y:S02]  /*0370*/  ULDC.64 UR6, c[0x0][0x2c8] ;  /* 0x0000b20000067ab9 */ /* 0x000fe40000000a00 */
[----:B------:R-:W-:Y:S01]  /*0380*/  ISETP.NE.U32.AND P4, PT, RZ, UR6, PT ;  /* 0x00000006ff007c0c */ /* 0x000fe2000bf85070 */
[----:B------:R-:W-:Y:S01]  /*0390*/  HFMA2.MMA R0, -RZ, RZ, 0, 0 ;  /* 0x00000000ff007435 */ /* 0x000fe200000001ff */
[----:B------:R-:W-:Y:S01]  /*03a0*/  BSSY B1, `(.L_x_3414) ;  /* 0x00002ab000017945 */ /* 0x000fe20003800000 */
[----:B------:R-:W5:Y:S01]  /*03b0*/  LDG.E.128 R60, desc[UR4][R2.64] ;  /* 0x00000004023c7981 */ /* 0x000f62000c1e1d00 */
[----:B------:R-:W-:Y:S02]  /*03c0*/  ISETP.NE.AND.EX P4, PT, RZ, UR7, PT, P4 ;  /* 0x00000007ff007c0c */ /* 0x000fe4000bf85340 */
[----:B------:R-:W-:Y:S02]  /*03d0*/  CS2R R198, SRZ ;  /* 0x0000000000c67805 */ /* 0x000fe4000001ff00 */
[----:B------:R-:W-:Y:S01]  /*03e0*/  LOP3.LUT R204, R204, 0x1f, RZ, 0xc0, !PT ;  /* 0x0000001fcccc7812 */ /* 0x000fe200078ec0ff */
        /* <DEDUP_REMOVED lines=37> */
[----:B0-----:R-:W-:-:S07]  /*0640*/  MOV R205, RZ ;  /* 0x000000ff00cd7202 */ /* 0x001fce0000000f00 */
.L_x_3424:
        /* <DEDUP_REMOVED lines=80> */
[----:B-----5:R0:W5:Y:S01]  /*0b50*/  @P4 LDG.E.128 R64, desc[UR4][R224.64] ;  /* 0x00000004e0404981 */ /* 0x020162000c1e1d00 */
        /* <DEDUP_REMOVED lines=49> */
[C---:B------:R-:W-:Y:S01]  /*0e70*/  FADD.FTZ R110, -R223.reuse, R112 ;  /* 0x00000070df6e7221 */ /* 0x040fe20000010100 */
        /* <DEDUP_REMOVED lines=37> */
[----:B------:R-:W-:Y:S01]  /*10d0*/  FMUL.FTZ R242, R207, R242 ;  /* 0x000000f2cff27220 */ /* 0x000fe20000410000 */
[C---:B------:R-:W-:Y:S01]  /*10e0*/  FADD.FTZ R128, -R223.reuse, R128 ;  /* 0x00000080df807221 */ /* 0x040fe20000010100 */
        /* <DEDUP_REMOVED lines=33> */
[C---:B------:R-:W-:Y:S01]  /*1300*/  FMUL.FTZ R118, R207.reuse, R118 ;  /* 0x00000076cf767220 */ /* 0x040fe20000410000 */
        /* <DEDUP_REMOVED lines=99> */
[C---:B------:R-:W-:Y:S01]  /*1940*/  FADD.FTZ R162, -R223.reuse, R162 ;  /* 0x000000a2dfa27221 */ /* 0x040fe20000010100 */
[----:B------:R-:W-:Y:S01]  /*1950*/  FFMA.FTZ R127, R120, R123, R127 ;  /* 0x0000007b787f7223 */ /* 0x000fe2000001007f */
[C---:B------:R-:W-:Y:S01]  /*1960*/  FADD.FTZ R3, R132.reuse, R3 ;  /* 0x0000000384037221 */ /* 0x040fe20000010000 */
[----:B------:R-:W-:Y:S01]  /*1970*/  FFMA.FTZ R169, R132, R246, R169 ;  /* 0x000000f684a97223 */ /* 0x000fe200000100a9 */
[----:B------:R-:W-:Y:S01]  /*1980*/  FMUL.FTZ R129, R34, R166 ;  /* 0x000000a622817220 */ /* 0x000fe20000410000 */
[----:B------:R-:W-:Y:S01]  /*1990*/  FADD.FTZ R132, R128, R165 ;  /* 0x000000a580847221 */ /* 0x000fe20000010000 */
[----:B------:R-:W-:Y:S01]  /*19a0*/  FADD.FTZ R144, -R223, R163 ;  /* 0x000000a3df907221 */ /* 0x000fe20000010100 */
[----:B------:R-:W-:Y:S01]  /*19b0*/  FMUL.FTZ R126, R207, R162 ;  /* 0x000000a2cf7e7220 */ /* 0x000fe20000410000 */
        /* <DEDUP_REMOVED lines=34> */
.L_x_3436:
        /* <DEDUP_REMOVED lines=45> */
.L_x_3416:
        /* <DEDUP_REMOVED lines=23> */
.L_x_3417:
        /* <DEDUP_REMOVED lines=21> */
.L_x_3418:
        /* <DEDUP_REMOVED lines=32> */
.L_x_3419:
        /* <DEDUP_REMOVED lines=32> */
.L_x_3420:
        /* <DEDUP_REMOVED lines=30> */
.L_x_3421:
        /* <DEDUP_REMOVED lines=39> */
.L_x_3422:
        /* <DEDUP_REMOVED lines=26> */
.L_x_3423:
        /* <DEDUP_REMOVED lines=48> */
.L_x_3414:
        /* <DEDUP_REMOVED lines=64> */
.L_x_3413:
[----:B------:R-:W-:Y:S05]  /*3260*/  BSYNC B0 ;  /* 0x0000000000007941 */ /* 0x000fea0003800000 */
.L_x_3411:
[----:B------:R-:W0:Y:S01]  /*3270*/  S2R R74, SR_TID.X ;  /* 0x00000000004a7919 */ /* 0x000e220000002100 */
[----:B------:R-:W-:Y:S01]  /*3280*/  MOV R0, 0x400 ;  /* 0x0000040000007802 */ /* 0x000fe20000000f00 */
[----:B------:R-:W-:Y:S05]  /*3290*/  WARPSYNC.ALL ;  /* 0x0000000000007948 */ /* 0x000fea0003800000 */
[----:B------:R-:W2:Y:S01]  /*32a0*/  S2R R3, SR_CgaCtaId ;  /* 0x0000000000037919 */ /* 0x000ea20000008800 */
[----:B------:R-:W-:Y:S01]  /*32b0*/  ULDC UR6, c[0x0][0x218] ;  /* 0x0000860000067ab9 */ /* 0x000fe20000000800 */
[----:B------:R-:W-:Y:S01]  /*32c0*/  ULDC.64 UR18, c[0x0][0x2d0] ;  /* 0x0000b40000127ab9 */ /* 0x000fe20000000a00 */
[----:B------:R-:W3:Y:S01]  /*32d0*/  S2R R72, SR_CTAID.X ;  /* 0x0000000000487919 */ /* 0x000ee20000002500 */
[----:B0-----:R-:W-:-:S02]  /*32e0*/  SHF.R.U32.HI R2, RZ, 0x5, R74 ;  /* 0x00000005ff027819 */ /* 0x001fc4000001164a */
[----:B------:R-:W-:Y:S02]  /*32f0*/  LOP3.LUT R13, R74, 0x1f, RZ, 0xc0, !PT ;  /* 0x0000001f4a0d7812 */ /* 0x000fe400078ec0ff */
[----:B--2---:R-:W-:Y:S02]  /*3300*/  LEA R3, R3, R0, 0x18 ;  /* 0x0000000003037211 */ /* 0x004fe400078ec0ff */
[----:B------:R-:W-:Y:S02]  /*3310*/  PRMT R0, R2, 0x2104, R13 ;  /* 0x0000210402007816 */ /* 0x000fe4000000000d */
[-C--:B------:R-:W-:Y:S02]  /*3320*/  LEA R12, R74, R3.reuse, 0x2 ;  /* 0x000000034a0c7211 */ /* 0x080fe400078e10ff */
[----:B------:R-:W-:-:S05]  /*3330*/  LEA R0, R0, R3, 0x4 ;  /* 0x0000000300007211 */ /* 0x000fca00078e20ff */
[----:B------:R-:W-:Y:S04]  /*3340*/  STS.128 [R0], R36 ;  /* 0x0000002400007388 */ /* 0x000fe80000000c00 */
[----:B------:R-:W-:Y:S04]  /*3350*/  STS.128 [R0+0x200], R44 ;  /* 0x0002002c00007388 */ /* 0x000fe80000000c00 */
[----:B------:R-:W-:Y:S04]  /*3360*/  STS.128 [R0+0x400], R48 ;  /* 0x0004003000007388 */ /* 0x000fe80000000c00 */
[----:B------:R-:W-:Y:S04]  /*3370*/  STS.128 [R0+0x600], R52 ;  /* 0x0006003400007388 */ /* 0x000fe80000000c00 */
[----:B------:R-:W-:Y:S04]  /*3380*/  STS.128 [R0+0x800], R56 ;  /* 0x0008003800007388 */ /* 0x000fe80000000c00 */
[----:B------:R-:W-:Y:S04]  /*3390*/  STS.128 [R0+0xa00], R60 ;  /* 0x000a003c00007388 */ /* 0x000fe80000000c00 */
[----:B------:R3:W-:Y:S04]  /*33a0*/  STS.128 [R0+0xc00], R64 ;  /* 0x000c004000007388 */ /* 0x0007e80000000c00 */
[----:B------:R-:W-:Y:S01]  /*33b0*/  STS.128 [R0+0xe00], R68 ;  /* 0x000e004400007388 */ /* 0x000fe20000000c00 */
[----:B------:R-:W-:Y:S01]  /*33c0*/  BAR.SYNC.DEFER_BLOCKING 0x0 ;  /* 0x0000000000007b1d */ /* 0x000fe20000010000 */
[----:B---3--:R-:W-:-:S05]  /*33d0*/  IMAD R67, R72, UR6, RZ ;  /* 0x0000000648437c24 */ /* 0x008fca000f8e02ff */
[----:B------:R-:W-:Y:S01]  /*33e0*/  ULDC.64 UR6, c[0x0][0x2d8] ;  /* 0x0000b60000067ab9 */ /* 0x000fe20000000a00 */
[----:B------:R-:W0:Y:S04]  /*33f0*/  LDS R2, [R12] ;  /* 0x000000000c027984 */ /* 0x000e280000000800 */
[----:B------:R-:W2:Y:S04]  /*3400*/  LDS R39, [R12+0x1000] ;  /* 0x001000000c277984 */ /* 0x000ea80000000800 */
[----:B------:R-:W3:Y:S04]  /*3410*/  LDS R3, [R12+0x200] ;  /* 0x000200000c037984 */ /* 0x000ee80000000800 */
[----:B------:R-:W4:Y:S04]  /*3420*/  LDS R44, [R12+0x1200] ;  /* 0x001200000c2c7984 */ /* 0x000f280000000800 */
[----:B------:R-:W5:Y:S04]  /*3430*/  LDS R13, [R12+0x400] ;  /* 0x000400000c0d7984 */ /* 0x000f680000000800 */
[----:B------:R-:W1:Y:S04]  /*3440*/  LDS R46, [R12+0x1400] ;  /* 0x001400000c2e7984 */ /* 0x000e680000000800 */
[----:B------:R-:W1:Y:S04]  /*3450*/  LDS R14, [R12+0x600] ;  /* 0x000600000c0e7984 */ /* 0x000e680000000800 */
[----:B------:R-:W1:Y:S04]  /*3460*/  LDS R45, [R12+0x1600] ;  /* 0x001600000c2d7984 */ /* 0x000e680000000800 */
[----:B------:R-:W1:Y:S04]  /*3470*/  LDS R15, [R12+0x800] ;  /* 0x000800000c0f7984 */ /* 0x000e680000000800 */
[----:B------:R-:W1:Y:S04]  /*3480*/  LDS R48, [R12+0x1800] ;  /* 0x001800000c307984 */ /* 0x000e680000000800 */
[----:B------:R-:W1:Y:S01]  /*3490*/  LDS R36, [R12+0xa00] ;  /* 0x000a00000c247984 */ /* 0x000e620000000800 */
[----:B0-----:R-:W-:-:S03]  /*34a0*/  FADD.FTZ R2, RZ, R2 ;  /* 0x00000002ff027221 */ /* 0x001fc60000010000 */
[----:B------:R-:W0:Y:S01]  /*34b0*/  LDS R47, [R12+0x1a00] ;  /* 0x001a00000c2f7984 */ /* 0x000e220000000800 */
        /* <DEDUP_REMOVED lines=8> */
[----:B-1----:R-:W-:-:S03]  /*3540*/  FADD.FTZ R13, R13, R46 ;  /* 0x0000002e0d0d7221 */ /* 0x002fc60000010000 */
[----:B------:R-:W1:Y:S01]  /*3550*/  LDS R51, [R12+0x2000] ;  /* 0x002000000c337984 */ /* 0x000e620000000800 */
[----:B------:R-:W-:-:S03]  /*3560*/  FADD.FTZ R14, RZ, R14 ;  /* 0x0000000eff0e7221 */ /* 0x000fc60000010000 */
[----:B------:R-:W1:Y:S01]  /*3570*/  LDS R52, [R12+0x2200] ;  /* 0x002200000c347984 */ /* 0x000e620000000800 */
[----:B------:R-:W-:-:S03]  /*3580*/  FADD.FTZ R14, R14, R45 ;  /* 0x0000002d0e0e7221 */ /* 0x000fc60000010000 */
[----:B------:R-:W1:Y:S01]  /*3590*/  LDS R54, [R12+0x2400] ;  /* 0x002400000c367984 */ /* 0x000e620000000800 */
[----:B------:R-:W-:-:S03]  /*35a0*/  FADD.FTZ R15, RZ, R15 ;  /* 0x0000000fff0f7221 */ /* 0x000fc60000010000 */
[----:B------:R-:W1:Y:S01]  /*35b0*/  LDS R53, [R12+0x2600] ;  /* 0x002600000c357984 */ /* 0x000e620000000800 */
[----:B------:R-:W-:-:S03]  /*35c0*/  FADD.FTZ R15, R15, R48 ;  /* 0x000000300f0f7221 */ /* 0x000fc60000010000 */
[----:B------:R-:W1:Y:S01]  /*35d0*/  LDS R56, [R12+0x2800] ;  /* 0x002800000c387984 */ /* 0x000e620000000800 */
[----:B------:R-:W-:-:S03]  /*35e0*/  FADD.FTZ R36, RZ, R36 ;  /* 0x00000024ff247221 */ /* 0x000fc60000010000 */
[----:B------:R-:W1:Y:S01]  /*35f0*/  LDS R55, [R12+0x2a00] ;  /* 0x002a00000c377984 */ /* 0x000e620000000800 */
[----:B0-----:R-:W-:-:S03]  /*3600*/  FADD.FTZ R36, R36, R47 ;  /* 0x0000002f24247221 */ /* 0x001fc60000010000 */
[----:B------:R-:W0:Y:S01]  /*3610*/  LDS R58, [R12+0x2c00] ;  /* 0x002c00000c3a7984 */ /* 0x000e220000000800 */
        /* <DEDUP_REMOVED lines=8> */
[----:B-1----:R-:W-:-:S03]  /*36a0*/  FADD.FTZ R2, R2, R51 ;  /* 0x0000003302027221 */ /* 0x002fc60000010000 */
[----:B------:R-:W1:Y:S01]  /*36b0*/  LDS R61, [R12+0x3600] ;  /* 0x003600000c3d7984 */ /* 0x000e620000000800 */
        /* <DEDUP_REMOVED lines=11> */
[----:B--2---:R-:W-:Y:S01]  /*3770*/  FADD.FTZ R38, R38, R57 ;  /* 0x0000003926267221 */ /* 0x004fe20000010000 */
[----:B---3--:R-:W-:Y:S01]  /*3780*/  FADD.FTZ R59, R2, R59 ;  /* 0x0000003b023b7221 */ /* 0x008fe20000010000 */
[----:B----4-:R-:W-:Y:S01]  /*3790*/  FADD.FTZ R13, R13, R62 ;  /* 0x0000003e0d0d7221 */ /* 0x010fe20000010000 */
[----:B-1----:R-:W-:Y:S01]  /*37a0*/  FADD.FTZ R61, R14, R61 ;  /* 0x0000003d0e3d7221 */ /* 0x002fe20000010000 */
        /* <DEDUP_REMOVED lines=8> */
[----:B------:R2:W-:Y:S01]  /*3830*/  STS.128 [R0+0x800], R28 ;  /* 0x0008001c00007388 */ /* 0x0005e20000000c00 */
[----:B0-----:R-:W-:-:S03]  /*3840*/  IADD3 R33, P0, R67, R74, RZ ;  /* 0x0000004a43217210 */ /* 0x001fc60007f1e0ff */
[----:B------:R-:W-:Y:S04]  /*3850*/  STS.128 [R0+0xa00], R24 ;  /* 0x000a001800007388 */ /* 0x000fe80000000c00 */
[----:B------:R-:W-:Y:S04]  /*3860*/  STS.128 [R0+0xc00], R20 ;  /* 0x000c001400007388 */ /* 0x000fe80000000c00 */
[----:B------:R-:W-:Y:S01]  /*3870*/  STS.128 [R0+0xe00], R16 ;  /* 0x000e001000007388 */ /* 0x000fe20000000c00 */
[----:B-1----:R-:W-:Y:S01]  /*3880*/  FADD.FTZ R7, R3, R60 ;  /* 0x0000003c03077221 */ /* 0x002fe20000010000 */
[----:B------:R-:W-:Y:S01]  /*3890*/  BAR.SYNC.DEFER_BLOCKING 0x0 ;  /* 0x0000000000007b1d */ /* 0x000fe20000010000 */
[----:B--2---:R-:W-:-:S02]  /*38a0*/  IADD3.X R30, RZ, RZ, RZ, P0, !PT ;  /* 0x000000ffff1e7210 */ /* 0x004fc400007fe4ff */
[C---:B------:R-:W-:Y:S02]  /*38b0*/  SHF.L.U32 R28, R33.reuse, 0x2, RZ ;  /* 0x00000002211c7819 */ /* 0x040fe400000006ff */
[----:B------:R-:W-:Y:S02]  /*38c0*/  SHF.L.U64.HI R30, R33, 0x2, R30 ;  /* 0x00000002211e7819 */ /* 0x000fe4000001021e */
        /* <DEDUP_REMOVED lines=26> */
[----:B------:R-:W5:Y:S01]  /*3a70*/  LDS R9, [R12+0xc00] ;  /* 0x000c00000c097984 */ /* 0x000f620000000800 */
[----:B------:R-:W-:-:S03]  /*3a80*/  FADD.FTZ R16, R4, R3 ;  /* 0x0000000304107221 */ /* 0x000fc60000010000 */
[----:B------:R-:W5:Y:S01]  /*3a90*/  LDS R21, [R12+0x1a00] ;  /* 0x001a00000c157984 */ /* 0x000f620000000800 */
[----:B------:R-:W-:Y:S01]  /*3aa0*/  IADD3 R4, P1, R28, UR18, RZ ;  /* 0x000000121c047c10 */ /* 0x000fe2000ff3e0ff */
[----:B------:R-:W-:Y:S02]  /*3ab0*/  FADD.FTZ R6, R6, R17 ;  /* 0x0000001106067221 */ /* 0x000fe40000010000 */
[----:B------:R-:W5:Y:S01]  /*3ac0*/  LDS R10, [R12+0xe00] ;  /* 0x000e00000c0a7984 */ /* 0x000f620000000800 */
[----:B------:R-:W-:-:S03]  /*3ad0*/  IADD3.X R3, R30, UR7, RZ, P0, !PT ;  /* 0x000000071e037c10 */ /* 0x000fc600087fe4ff */
[----:B------:R-:W5:Y:S01]  /*3ae0*/  LDS R24, [R12+0x3400] ;  /* 0x003400000c187984 */ /* 0x000f620000000800 */
[----:B0-----:R-:W-:Y:S01]  /*3af0*/  FADD.FTZ R33, R5, R22 ;  /* 0x0000001605217221 */ /* 0x001fe20000010000 */
[----:B------:R-:W-:Y:S02]  /*3b00*/  IADD3.X R5, R30, UR19, RZ, P1, !PT ;  /* 0x000000131e057c10 */ /* 0x000fe40008ffe4ff */
[----:B------:R-:W0:Y:S01]  /*3b10*/  LDS R27, [R12+0x2800] ;  /* 0x002800000c1b7984 */ /* 0x000e220000000800 */
[----:B-1----:R-:W-:-:S03]  /*3b20*/  FADD.FTZ R11, R11, R18 ;  /* 0x000000120b0b7221 */ /* 0x002fc60000010000 */
[----:B------:R-:W1:Y:S04]  /*3b30*/  LDS R14, [R12+0x1c00] ;  /* 0x001c00000c0e7984 */ /* 0x000e680000000800 */
[----:B------:R-:W1:Y:S01]  /*3b40*/  LDS R39, [R12+0x3600] ;  /* 0x003600000c277984 */ /* 0x000e620000000800 */
[----:B--2---:R-:W-:-:S03]  /*3b50*/  FADD.FTZ R35, R16, R35 ;  /* 0x0000002310237221 */ /* 0x004fc60000010000 */
[----:B------:R-:W2:Y:S01]  /*3b60*/  LDS R29, [R12+0x2a00] ;  /* 0x002a00000c1d7984 */ /* 0x000ea20000000800 */
[----:B---3--:R-:W-:-:S03]  /*3b70*/  FADD.FTZ R6, R6, R25 ;  /* 0x0000001906067221 */ /* 0x008fc60000010000 */
[----:B------:R-:W3:Y:S01]  /*3b80*/  LDS R23, [R12+0x1e00] ;  /* 0x001e00000c177984 */ /* 0x000ee20000000800 */
[----:B----4-:R-:W-:-:S03]  /*3b90*/  FADD.FTZ R0, RZ, R0 ;  /* 0x00000000ff007221 */ /* 0x010fc60000010000 */
[----:B------:R-:W4:Y:S01]  /*3ba0*/  LDS R41, [R12+0x3800] ;  /* 0x003800000c297984 */ /* 0x000f220000000800 */
[----:B-----5:R-:W-:Y:S01]  /*3bb0*/  FADD.FTZ R8, RZ, R8 ;  /* 0x00000008ff087221 */ /* 0x020fe20000010000 */
[----:B------:R-:W-:Y:S02]  /*3bc0*/  FADD.FTZ R0, R0, R19 ;  /* 0x0000001300007221 */ /* 0x000fe40000010000 */
        /* <DEDUP_REMOVED lines=37> */
.L_x_3415:
        /* <DEDUP_REMOVED lines=8> */
.L_x_3426:
[----:B------:R-:W-:Y:S05]  /*3ea0*/  BSYNC B2 ;  /* 0x0000000000027941 */ /* 0x000fea0003800000 */
.L_x_3425:
        /* <DEDUP_REMOVED lines=8> */
.L_x_3427:
[----:B------:R-:W-:Y:S01]  /*3f30*/  FADD.FTZ R144, R137, R144 ;  /* 0x0000009089907221 */ /* 0x000fe20000010000 */
[----:B------:R-:W-:-:S04]  /*3f40*/  HFMA2.MMA R153, -RZ, RZ, 0, 1.1920928955078125e-07 ;  /* 0x00000002ff997435 */ /* 0x000fc800000001ff */
[----:B------:R-:W-:Y:S02]  /*3f50*/  MOV R154, R144 ;  /* 0x00000090009a7202 */ /* 0x000fe40000000f00 */
[----:B------:R-:W-:-:S07]  /*3f60*/  MOV R131, R152 ;  /* 0x0000009800837202 */ /* 0x000fce0000000f00 */
[----:B------:R-:W-:Y:S05]  /*3f70*/  WARPSYNC.COLLECTIVE R147, `(.L_x_3428) ;  /* 0x0000000093087348 */ /* 0x000fea0003c00000 */
[----:B------:R0:W1:Y:S02]  /*3f80*/  SHFL.BFLY P1, R152, R154, R153, R160 ;  /* 0x0c0000999a987389 */ /* 0x00006400000200a0 */
[----:B01----:R-:W-:Y:S01]  /*3f90*/  ENDCOLLECTIVE ;  /* 0x000000000000791b */ /* 0x003fe20003800000 */
.L_x_3428:
[----:B------:R-:W-:-:S05]  /*3fa0*/  FADD.FTZ R131, R132, R131 ;  /* 0x0000008384837221 */ /* 0x000fca0000010000 */
[----:B------:R-:W-:Y:S02]  /*3fb0*/  MOV R154, R131 ;  /* 0x00000083009a7202 */ /* 0x000fe40000000f00 */
[----:B------:R-:W-:-:S07]  /*3fc0*/  MOV R139, R152 ;  /* 0x00000098008b7202 */ /* 0x000fce0000000f00 */
[----:B------:R-:W-:Y:S05]  /*3fd0*/  WARPSYNC.COLLECTIVE R147, `(.L_x_3429) ;  /* 0x0000000093087348 */ /* 0x000fea0003c00000 */
[----:B------:R0:W1:Y:S02]  /*3fe0*/  SHFL.BFLY P1, R152, R154, R153, R160 ;  /* 0x0c0000999a987389 */ /* 0x00006400000200a0 */
[----:B01----:R-:W-:Y:S01]  /*3ff0*/  ENDCOLLECTIVE ;  /* 0x000000000000791b */ /* 0x003fe20003800000 */
.L_x_3429:
[----:B------:R-:W-:Y:S01]  /*4000*/  FADD.FTZ R139, R144, R139 ;  /* 0x0000008b908b7221 */ /* 0x000fe20000010000 */
[----:B------:R-:W-:-:S04]  /*4010*/  HFMA2.MMA R153, -RZ, RZ, 0, 2.384185791015625e-07 ;  /* 0x00000004ff997435 */ /* 0x000fc800000001ff */
[----:B------:R-:W-:Y:S02]  /*4020*/  MOV R154, R139 ;  /* 0x0000008b009a7202 */ /* 0x000fe40000000f00 */
[----:B------:R-:W-:-:S07]  /*4030*/  MOV R146, R152 ;  /* 0x0000009800927202 */ /* 0x000fce0000000f00 */
[----:B------:R-:W-:Y:S05]  /*4040*/  WARPSYNC.COLLECTIVE R147, `(.L_x_3430) ;  /* 0x0000000093087348 */ /* 0x000fea0003c00000 */
[----:B------:R0:W1:Y:S02]  /*4050*/  SHFL.BFLY P1, R152, R154, R153, R160 ;  /* 0x0c0000999a987389 */ /* 0x00006400000200a0 */
[----:B01----:R-:W-:Y:S01]  /*4060*/  ENDCOLLECTIVE ;  /* 0x000000000000791b */ /* 0x003fe20003800000 */
.L_x_3430:
[----:B------:R-:W-:-:S05]  /*4070*/  FADD.FTZ R146, R131, R146 ;  /* 0x0000009283927221 */ /* 0x000fca0000010000 */
[----:B------:R-:W-:Y:S02]  /*4080*/  MOV R154, R146 ;  /* 0x00000092009a7202 */ /* 0x000fe40000000f00 */
[----:B------:R-:W-:-:S07]  /*4090*/  MOV R150, R152 ;  /* 0x0000009800967202 */ /* 0x000fce0000000f00 */
[----:B------:R-:W-:Y:S05]  /*40a0*/  WARPSYNC.COLLECTIVE R147, `(.L_x_3431) ;  /* 0x0000000093087348 */ /* 0x000fea0003c00000 */
[----:B------:R0:W1:Y:S02]  /*40b0*/  SHFL.BFLY P1, R152, R154, R153, R160 ;  /* 0x0c0000999a987389 */ /* 0x00006400000200a0 */
[----:B01----:R-:W-:Y:S01]  /*40c0*/  ENDCOLLECTIVE ;  /* 0x000000000000791b */ /* 0x003fe20003800000 */
.L_x_3431:
[----:B------:R-:W-:Y:S01]  /*40d0*/  FADD.FTZ R150, R139, R150 ;  /* 0x000000968b967221 */ /* 0x000fe20000010000 */
[----:B------:R-:W-:-:S04]  /*40e0*/  HFMA2.MMA R153, -RZ, RZ, 0, 4.76837158203125e-07 ;  /* 0x00000008ff997435 */ /* 0x000fc800000001ff */
[----:B------:R-:W-:Y:S02]  /*40f0*/  MOV R154, R150 ;  /* 0x00000096009a7202 */ /* 0x000fe40000000f00 */
[----:B------:R-:W-:-:S07]  /*4100*/  MOV R145, R152 ;  /* 0x0000009800917202 */ /* 0x000fce0000000f00 */
[----:B------:R-:W-:Y:S05]  /*4110*/  WARPSYNC.COLLECTIVE R147, `(.L_x_3432) ;  /* 0x0000000093087348 */ /* 0x000fea0003c00000 */
[----:B------:R0:W1:Y:S02]  /*4120*/  SHFL.BFLY P1, R152, R154, R153, R160 ;  /* 0x0c0000999a987389 */ /* 0x00006400000200a0 */
[----:B01----:R-:W-:Y:S01]  /*4130*/  ENDCOLLECTIVE ;  /* 0x000000000000791b */ /* 0x003fe20003800000 */
.L_x_3432:
[----:B------:R-:W-:-:S05]  /*4140*/  FADD.FTZ R145, R146, R145 ;  /* 0x0000009192917221 */ /* 0x000fca0000010000 */
[----:B------:R-:W-:Y:S02]  /*4150*/  MOV R154, R145 ;  /* 0x00000091009a7202 */ /* 0x000fe40000000f00 */
[----:B------:R-:W-:-:S07]  /*4160*/  MOV R137, R152 ;  /* 0x0000009800897202 */ /* 0x000fce0000000f00 */
[----:B------:R-:W-:Y:S05]  /*4170*/  WARPSYNC.COLLECTIVE R147, `(.L_x_3433) ;  /* 0x0000000093087348 */ /* 0x000fea0003c00000 */
[----:B------:R0:W1:Y:S02]  /*4180*/  SHFL.BFLY P1, R152, R154, R153, R160 ;  /* 0x0c0000999a987389 */ /* 0x00006400000200a0 */
[----:B01----:R-:W-:Y:S01]  /*4190*/  ENDCOLLECTIVE ;  /* 0x000000000000791b */ /* 0x003fe20003800000 */
.L_x_3433:
[----:B------:R-:W-:Y:S01]  /*41a0*/  FADD.FTZ R137, R150, R137 ;  /* 0x0000008996897221 */ /* 0x000fe20000010000 */
[----:B------:R-:W-:-:S04]  /*41b0*/  HFMA2.MMA R153, -RZ, RZ, 0, 9.5367431640625e-07 ;  /* 0x00000010ff997435 */ /* 0x000fc800000001ff */
[----:B------:R-:W-:Y:S02]  /*41c0*/  MOV R154, R137 ;  /* 0x00000089009a7202 */ /* 0x000fe40000000f00 */
[----:B------:R-:W-:-:S07]  /*41d0*/  MOV R132, R152 ;  /* 0x0000009800847202 */ /* 0x000fce0000000f00 */
[----:B------:R-:W-:Y:S05]  /*41e0*/  WARPSYNC.COLLECTIVE R147, `(.L_x_3434) ;  /* 0x0000000093087348 */ /* 0x000fea0003c00000 */
[----:B------:R0:W1:Y:S02]  /*41f0*/  SHFL.BFLY P1, R152, R154, R153, R160 ;  /* 0x0c0000999a987389 */ /* 0x00006400000200a0 */
[----:B01----:R-:W-:Y:S01]  /*4200*/  ENDCOLLECTIVE ;  /* 0x000000000000791b */ /* 0x003fe20003800000 */
.L_x_3434:
[----:B------:R-:W-:-:S05]  /*4210*/  FADD.FTZ R132, R145, R132 ;  /* 0x0000008491847221 */ /* 0x000fca0000010000 */
[----:B------:R-:W-:Y:S02]  /*4220*/  MOV R154, R132 ;  /* 0x00000084009a7202 */ /* 0x000fe40000000f00 */
[----:B------:R-:W-:-:S07]  /*4230*/  MOV R144, R152 ;  /* 0x0000009800907202 */ /* 0x000fce0000000f00 */
[----:B------:R-:W-:Y:S05]  /*4240*/  WARPSYNC.COLLECTIVE R147, `(.L_x_3435) ;  /* 0x0000000093087348 */ /* 0x000fea0003c00000 */
[----:B------:R0:W1:Y:S02]  /*4250*/  SHFL.BFLY P1, R152, R154, R153, R160 ;  /* 0x0c0000999a987389 */ /* 0x00006400000200a0 */
[----:B01----:R-:W-:Y:S01]  /*4260*/  ENDCOLLECTIVE ;  /* 0x000000000000791b */ /* 0x003fe20003800000 */
.L_x_3435:
[----:B------:R-:W-:Y:S01]  /*4270*/  MOV R131, R152 ;  /* 0x0000009800837202 */ /* 0x000fe20000000f00 */
[----:B------:R-:W-:Y:S06]  /*4280*/  BRA `(.L_x_3436) ;  /* 0xffffffd800547947 */ /* 0x000fec000383ffff */
.L_x_3437:
        /* <DEDUP_REMOVED lines=15> */
.L_x_3829:


//--------------------- .text._ZN10layer_norm31ln_parallel_residual_bwd_kernelINS_13Kernel_traitsIfffffjLj1024ELj1ELj4ELj1ELj16ENS_18Kernel_traits_baseILj1024EfffffjLj128EEEEELb1ELb0ELb0EEEvNS_9BwdParamsE --------------------------
	.section	.text._ZN10layer_norm31ln_parallel_residual_bwd_kernelINS_13Kernel_traitsIfffffjLj1024ELj1ELj4ELj1ELj16ENS_18Kernel_traits_baseILj1024EfffffjLj128EEEEELb1ELb0ELb0EEEvNS_9BwdParamsE,"ax",@progbits
	.align	128
        .global         _ZN10layer_norm31ln_parallel_residual_bwd_kernelINS_13Kernel_traitsIfffffjLj1024ELj1ELj4ELj1ELj16ENS_18Kernel_traits_baseILj1024EfffffjLj128EEEEELb1ELb0ELb0EEEvNS_9BwdParamsE
        .type           _ZN10layer_norm31ln_parallel_residual_bwd_kernelINS_13Kernel_traitsIfffffjLj1024ELj1ELj4ELj1ELj16ENS_18Kernel_traits_baseILj1024EfffffjLj128EEEEELb1ELb0ELb0EEEvNS_9BwdParamsE,@function
        .size           _ZN10layer_norm31ln_parallel_residual_bwd_kernelINS_13Kernel_traitsIfffffjLj1024ELj1ELj4ELj1ELj16ENS_18Kernel_traits_baseILj1024EfffffjLj128EEEEELb1ELb0ELb0EEEvNS_9BwdParamsE,(.L_x_3830 - _ZN10layer_norm31ln_parallel_residual_bwd_kernelINS_13Kernel_traitsIfffffjLj1024ELj1ELj4ELj1ELj16ENS_18Kernel_traits_baseILj1024EfffffjLj128EEEEELb1ELb0ELb0EEEvNS_9BwdParamsE)
        .other          _ZN10layer_norm31ln_parallel_residual_bwd_kernelINS_13Kernel_traitsIfffffjLj1024ELj1ELj4ELj1ELj16ENS_18Kernel_traits_baseILj1024EfffffjLj128EEEEELb1ELb0ELb0EEEvNS_9BwdParamsE,@"STO_CUDA_ENTRY STV_DEFAULT"
_ZN10layer_norm31ln_parallel_residual_bwd_kernelINS_13Kernel_traitsIfffffjLj1024ELj1ELj4ELj1ELj16ENS_18Kernel_traits_baseILj1024EfffffjLj128EEEEELb1ELb0ELb0EEEvNS_9BwdParamsE:
.text._ZN10layer_norm31ln_parallel_residual_bwd_kernelINS_13Kernel_traitsIfffffjLj1024ELj1ELj4ELj1ELj16ENS_18Kernel_traits_baseILj1024EfffffjLj128EEEEELb1ELb0ELb0EEEvNS_9BwdParamsE:
[----:B------:R-:W0:Y:S01]  /*0000*/  LDC R1, c[0x0][0x28] ;  /* 0x00000a00ff017b82 */ /* 0x000e220000000800 */
[----:B------:R-:W-:Y:S01]  /*0010*/  ULDC UR4, c[0x0][0x218] ;  /* 0x0000860000047ab9 */ /* 0x000fe20000000800 */
[----:B0-----:R-:W-:Y:S01]  /*0020*/  IADD3 R1, R1, -0x158, RZ ;  /* 0xfffffea801017810 */ /* 0x001fe20007ffe0ff */
[----:B------:R-:W0:Y:S01]  /*0030*/  S2R R40, SR_TID.X ;  /* 0x0000000000287919 */ /* 0x000e220000002100 */
[----:B------:R-:W-:Y:S01]  /*0040*/  MOV R2, UR4 ;  /* 0x0000000400027c02 */ /* 0x000fe20008000f00 */
[----:B------:R-:W-:Y:S01]  /*0050*/  ULDC UR6, c[0x0][0x214] ;  /* 0x0000850000067ab9 */ /* 0x000fe20000000800 */
[----:B------:R-:W-:Y:S01]  /*0060*/  LOP3.LUT R4, R4, 0xfffffff7, RZ, 0xc0, !PT ;  /* 0xfffffff704047812 */ /* 0x000fe200078ec0ff */
[----:B------:R-:W-:Y:S01]  /*0070*/  ULDC UR18, c[0x0][0x298] ;  /* 0x0000a60000127ab9 */ /* 0x000fe20000000800 */
[----:B------:R-:W-:Y:S01]  /*0080*/  SHF.R.S32.HI R0, RZ, 0x1f, R2 ;  /* 0x0000001fff007819 */ /* 0x000fe20000011402 */
[----:B------:R1:W-:Y:S01]  /*0090*/  STL [R1+0x48], R2 ;  /* 0x0000480201007387 */ /* 0x0003e20000100800 */
[----:B------:R-:W-:Y:S01]  /*00a0*/  ULDC UR19, c[0x0][0x218] ;  /* 0x0000860000137ab9 */ /* 0x000fe20000000800 */
[----:B------:R-:W-:Y:S01]  /*00b0*/  ULDC UR7, c[0x0][0x290] ;  /* 0x0000a40000077ab9 */ /* 0x000fe20000000800 */
[----:B------:R-:W-:Y:S01]  /*00c0*/  LEA.HI R0, R0, R2, RZ, 0x2 ;  /* 0x0000000200007211 */ /* 0x000fe200078f10ff */
[----:B------:R-:W2:Y:S01]  /*00d0*/  LDL.64 R100, [R1+0x130] ;  /* 0x0001300001647983 */ /* 0x000ea20000100a00 */
[----:B------:R-:W-:Y:S01]  /*00e0*/  ULDC.64 UR8, c[0x0][0x2c8] ;  /* 0x0000b20000087ab9 */ /* 0x000fe20000000a00 */
[----:B------:R-:W-:Y:S01]  /*00f0*/  ULDC.64 UR14, c[0x0][0x300] ;  /* 0x0000c000000e7ab9 */ /* 0x000fe20000000a00 */
[----:B------:R-:W-:Y:S01]  /*0100*/  ULDC.64 UR10, c[0x0][0x238] ;  /* 0x00008e00000a7ab9 */ /* 0x000fe20000000a00 */
[----:B------:R-:W2:Y:S01]  /*0110*/  LDL.64 R102, [R1+0x138] ;  /* 0x0001380001667983 */ /* 0x000ea20000100a00 */
[----:B------:R-:W-:Y:S01]  /*0120*/  ULDC.64 UR12, c[0x0][0x240] ;  /* 0x00009000000c7ab9 */ /* 0x000fe20000000a00 */
[----:B------:R-:W-:-:S02]  /*0130*/  ULDC.64 UR16, c[0x0][0x308] ;  /* 0x0000c20000107ab9 */ /* 0x000fc40000000a00 */
[----:B------:R-:W3:Y:S04]  /*0140*/  LDL.64 R104, [R1+0x140] ;  /* 0x0001400001687983 */ /* 0x000ee80000100a00 */
[----:B------:R-:W3:Y:S01]  /*0150*/  LDL.64 R106, [R1+0x148] ;  /* 0x00014800016a7983 */ /* 0x000ee20000100a00 */
[C---:B0-----:R-:W-:Y:S02]  /*0160*/  LOP3.LUT R3, R40.reuse, 0x1f, RZ, 0xc, !PT ;  /* 0x0000001f28037812 */ /* 0x041fe400078e0cff */
[----:B------:R-:W-:Y:S01]  /*0170*/  LOP3.LUT R5, R40, 0x1f, RZ, 0xc0, !PT ;  /* 0x0000001f28057812 */ /* 0x000fe200078ec0ff */
[----:B------:R-:W-:Y:S01]  /*0180*/  ULDC.64 UR4, c[0x0][0x208] ;  /* 0x0000820000047ab9 */ /* 0x000fe20000000a00 */
[----:B------:R-:W-:Y:S01]  /*0190*/  LEA.HI.SX32 R0, R0, R3, 0x1e ;  /* 0x0000000300007211 */ /* 0x000fe200078ff2ff */
[----:B------:R-:W4:Y:S03]  /*01a0*/  LDL.64 R96, [R1+0x120] ;  /* 0x0001200001607983 */ /* 0x000f260000100a00 */
[C---:B------:R-:W-:Y:S01]  /*01b0*/  LOP3.LUT P1, RZ, R0.reuse, 0xffffffe0, RZ, 0xc0, !PT ;  /* 0xffffffe000ff7812 */ /* 0x040fe2000782c0ff */
[----:B------:R-:W4:Y:S01]  /*01c0*/  LDL.64 R98, [R1+0x128] ;  /* 0x0001280001627983 */ /* 0x000f220000100a00 */
[----:B------:R-:W-:-:S02]  /*01d0*/  ISETP.GE.U32.AND P6, PT, R0, 0x40, PT ;  /* 0x000000400000780c */ /* 0x000fc40003fc6070 */
[C---:B------:R-:W-:Y:S01]  /*01e0*/  ISETP.GE.U32.AND P5, PT, R0.reuse, 0x60, PT ;  /* 0x000000600000780c */ /* 0x040fe20003fa6070 */
[----:B------:R-:W5:Y:S01]  /*01f0*/  LDL.64 R92, [R1+0x110] ;  /* 0x00011000015c7983 */ /* 0x000f620000100a00 */
[----:B------:R-:W-:-:S03]  /*0200*/  ISETP.GE.U32.AND P4, PT, R0, 0x80, PT ;  /* 0x000000800000780c */ /* 0x000fc60003f86070 */
[----:B------:R-:W5:Y:S04]  /*0210*/  LDL.64 R94, [R1+0x118] ;  /* 0x00011800015e7983 */ /* 0x000f680000100a00 */
[----:B-1----:R-:W0:Y:S01]  /*0220*/  @P1 LDC.64 R2, c[0x0][0x260] ;  /* 0x00009800ff021b82 */ /* 0x002e220000000a00 */
[----:B------:R-:W-:Y:S01]  /*0230*/  @P1 LOP3.LUT R4, R4, 0x8, RZ, 0xfc, !PT ;  /* 0x0000000804041812 */ /* 0x000fe200078efcff */
[----:B------:R-:W4:Y:S03]  /*0240*/  LDL.64 R88, [R1+0x100] ;  /* 0x0001000001587983 */ /* 0x000f260000100a00 */
[----:B------:R-:W-:Y:S01]  /*0250*/  LOP3.LUT R4, R4, 0xfffffffb, RZ, 0xc0, !PT ;  /* 0xfffffffb04047812 */ /* 0x000fe200078ec0ff */
[----:B------:R-:W4:Y:S02]  /*0260*/  LDL.64 R90, [R1+0x108] ;  /* 0x00010800015a7983 */ /* 0x000f240000100a00 */
[----:B------:R-:W1:Y:S01]  /*0270*/  @P1 LDC.64 R6, c[0x0][0x268] ;  /* 0x00009a00ff061b82 */ /* 0x000e620000000a00 */
[----:B------:R-:W-:Y:S01]  /*0280*/  @P6 LOP3.LUT R4, R4, 0x4, RZ, 0xfc, !PT ;  /* 0x0000000404046812 */ /* 0x000fe200078efcff */
[----:B------:R-:W5:Y:S03]  /*0290*/  LDL.64 R60, [R1+0x90] ;  /* 0x00009000013c7983 */ /* 0x000f660000100a00 */
[----:B------:R-:W-:Y:S01]  /*02a0*/  LOP3.LUT R4, R4, 0xfffffffd, RZ, 0xc0, !PT ;  /* 0xfffffffd04047812 */ /* 0x000fe200078ec0ff */
[----:B------:R-:W5:Y:S02]  /*02b0*/  LDL.64 R62, [R1+0x98] ;  /* 0x00009800013e7983 */ /* 0x000f640000100a00 */
[----:B------:R-:W1:Y:S01]  /*02c0*/  @P6 LDC.64 R8, c[0x0][0x260] ;  /* 0x00009800ff086b82 */ /* 0x000e620000000a00 */
[----:B------:R-:W-:Y:S01]  /*02d0*/  @P5 LOP3.LUT R4, R4, 0x2, RZ, 0xfc, !PT ;  /* 0x0000000204045812 */ /* 0x000fe200078efcff */
[----:B------:R-:W5:Y:S03]  /*02e0*/  LDL.64 R84, [R1+0xf0] ;  /* 0x0000f00001547983 */ /* 0x000f660000100a00 */
[----:B------:R-:W-:Y:S01]  /*02f0*/  LOP3.LUT R4, R4, 0xfffffffe, RZ, 0xc0, !PT ;  /* 0xfffffffe04047812 */ /* 0x000fe200078ec0ff */
[----:B------:R-:W5:Y:S02]  /*0300*/  LDL.64 R86, [R1+0xf8] ;  /* 0x0000f80001567983 */ /* 0x000f640000100a00 */
[----:B------:R-:W1:Y:S01]  /*0310*/  @P6 LDC.64 R10, c[0x0][0x268] ;  /* 0x00009a00ff0a6b82 */ /* 0x000e620000000a00 */
[C---:B0-----:R-:W-:Y:S01]  /*0320*/  @P1 IMAD.WIDE.U32 R2, R5.reuse, 0x10, R2 ;  /* 0x0000001005021825 */ /* 0x041fe200078e0002 */
[----:B------:R-:W-:Y:S01]  /*0330*/  @P4 LOP3.LUT R4, R4, 0x1, RZ, 0xfc, !PT ;  /* 0x0000000104044812 */ /* 0x000fe200078efcff */
[----:B------:R-:W5:Y:S04]  /*0340*/  LDL.64 R80, [R1+0xe0] ;  /* 0x0000e00001507983 */ /* 0x000f680000100a00 */
[----:B------:R-:W5:Y:S01]  /*0350*/  LDL.64 R82, [R1+0xe8] ;  /* 0x0000e80001527983 */ /* 0x000f620000100a00 */
[C---:B-1----:R-:W-:Y:S01]  /*0360*/  @P1 IMAD.WIDE.U32 R6, R5.reuse, 0x10, R6 ;  /* 0x0000001005061825 */ /* 0x042fe200078e0006 */
[----:B------:R-:W-:Y:S01]  /*0370*/  @P1 LOP3.LUT R5, R5, 0x20, RZ, 0xfc, !PT ;  /* 0x0000002005051812 */ /* 0x000fe200078efcff */
[----:B------:R-:W0:Y:S01]  /*0380*/  @P5 LDC.64 R16, c[0x0][0x260] ;  /* 0x00009800ff105b82 */ /* 0x000e220000000a00 */
[----:B------:R-:W-:Y:S01]  /*0390*/  P2R R41, PR, RZ, 0x40 ;  /* 0x00000040ff297803 */ /* 0x000fe20000000000 */
[----:B------:R-:W5:Y:S02]  /*03a0*/  LDL.64 R76, [R1+0xd0] ;  /* 0x0000d000014c7983 */ /* 0x000f640000100a00 */
[----:B------:R-:W-:-:S02]  /*03b0*/  @P6 IMAD.WIDE.U32 R12, R5, 0x10, R8 ;  /* 0x00000010050c6825 */ /* 0x000fc400078e0008 */
[----:B------:R-:W5:Y:S04]  /*03c0*/  LDL.64 R78, [R1+0xd8] ;  /* 0x0000d800014e7983 */ /* 0x000f680000100a00 */
[----:B------:R-:W5:Y:S04]  /*03d0*/  LDL.64 R72, [R1+0xc0] ;  /* 0x0000c00001487983 */ /* 0x000f680000100a00 */
[----:B------:R-:W5:Y:S01]  /*03e0*/  LDL.64 R74, [R1+0xc8] ;  /* 0x0000c800014a7983 */ /* 0x000f620000100a00 */
[C---:B------:R-:W-:Y:S01]  /*03f0*/  @P6 IMAD.WIDE.U32 R14, R5.reuse, 0x10, R10 ;  /* 0x00000010050e6825 */ /* 0x040fe200078e000a */
[----:B------:R-:W-:Y:S01]  /*0400*/  @P6 IADD3 R5, R5, 0x20, RZ ;  /* 0x0000002005056810 */ /* 0x000fe20007ffe0ff */
[----:B------:R-:W1:Y:S01]  /*0410*/  @P5 LDC.64 R18, c[0x0][0x268] ;  /* 0x00009a00ff125b82 */ /* 0x000e620000000a00 */
[----:B------:R-:W-:Y:S01]  /*0420*/  LOP3.LUT P6, RZ, R4, 0x8, RZ, 0xc0, !PT ;  /* 0x0000000804ff7812 */ /* 0x000fe200078cc0ff */
[----:B------:R-:W5:Y:S04]  /*0430*/  LDL.64 R68, [R1+0xb0] ;  /* 0x0000b00001447983 */ /* 0x000f680000100a00 */
        /* <DEDUP_REMOVED lines=10> */
[----:B------:R-:W5:Y:S01]  /*04e0*/  LDL.64 R46, [R1+0x58] ;  /* 0x00005800012e7983 */ /* 0x000f620000100a00 */
[C---:B------:R-:W-:Y:S01]  /*04f0*/  ISETP.GE.U32.AND P0, PT, R0.reuse, 0xa0, PT ;  /* 0x000000a00000780c */ /* 0x040fe20003f06070 */
[----:B------:R-:W3:Y:S01]  /*0500*/  @P4 LDC.64 R20, c[0x0][0x260] ;  /* 0x00009800ff144b82 */ /* 0x000ee20000000a00 */
[----:B------:R-:W-:-:S07]  /*0510*/  ISETP.GE.U32.AND P1, PT, R0, 0xc0, PT ;  /* 0x000000c00000780c */ /* 0x000fce0003f26070 */
[----:B------:R-:W3:Y:S01]  /*0520*/  @P4 LDC.64 R22, c[0x0][0x268] ;  /* 0x00009a00ff164b82 */ /* 0x000ee20000000a00 */
[----:B------:R-:W-:-:S07]  /*0530*/  ISETP.GE.U32.AND P2, PT, R0, 0xe0, PT ;  /* 0x000000e00000780c */ /* 0x000fce0003f46070 */
[----:B------:R-:W3:Y:S08]  /*0540*/  @P0 LDC.64 R8, c[0x0][0x260] ;  /* 0x00009800ff080b82 */ /* 0x000ef00000000a00 */
[----:B------:R-:W3:Y:S01]  /*0550*/  @P0 LDC.64 R10, c[0x0][0x268] ;  /* 0x00009a00ff0a0b82 */ /* 0x000ee20000000a00 */
[----:B------:R-:W-:Y:S01]  /*0560*/  ISETP.GE.U32.AND P3, PT, R0, 0x100, PT ;  /* 0x000001000000780c */ /* 0x000fe20003f66070 */
[----:B0-----:R-:W-:-:S06]  /*0570*/  @P5 IMAD.WIDE.U32 R16, R5, 0x10, R16 ;  /* 0x0000001005105825 */ /* 0x001fcc00078e0010 */
[----:B------:R-:W0:Y:S01]  /*0580*/  @P1 LDC.64 R30, c[0x0][0x268] ;  /* 0x00009a00ff1e1b82 */ /* 0x000e220000000a00 */
[C---:B-1----:R-:W-:Y:S01]  /*0590*/  @P5 IMAD.WIDE.U32 R18, R5.reuse, 0x10, R18 ;  /* 0x0000001005125825 */ /* 0x042fe200078e0012 */
[----:B--2---:R-:W2:Y:S04]  /*05a0*/  @P6 LDG.E.128 R100, desc[UR4][R6.64] ;  /* 0x0000000406646981 */ /* 0x004ea8000c1e1d00 */
[----:B---3--:R-:W3:Y:S01]  /*05b0*/  @P6 LDG.E.128 R104, desc[UR4][R2.64] ;  /* 0x0000000402686981 */ /* 0x008ee2000c1e1d00 */
[----:B------:R-:W-:Y:S01]  /*05c0*/  @P5 IADD3 R5, R5, 0x20, RZ ;  /* 0x0000002005055810 */ /* 0x000fe20007ffe0ff */
[----:B------:R-:W1:Y:S04]  /*05d0*/  @P1 LDC.64 R28, c[0x0][0x260] ;  /* 0x00009800ff1c1b82 */ /* 0x000e680000000a00 */
[----:B------:R-:W-:-:S04]  /*05e0*/  @P4 IMAD.WIDE.U32 R20, R5, 0x10, R20 ;  /* 0x0000001005144825 */ /* 0x000fc800078e0014 */
[----:B------:R-:W5:Y:S01]  /*05f0*/  @P2 LDC.64 R32, c[0x0][0x260] ;  /* 0x00009800ff202b82 */ /* 0x000f620000000a00 */
[C---:B------:R-:W-:Y:S01]  /*0600*/  @P4 IMAD.WIDE.U32 R22, R5.reuse, 0x10, R22 ;  /* 0x0000001005164825 */ /* 0x040fe200078e0016 */
[----:B------:R-:W-:-:S06]  /*0610*/  @P4 IADD3 R5, R5, 0x20, RZ ;  /* 0x0000002005054810 */ /* 0x000fcc0007ffe0ff */
[----:B------:R-:W5:Y:S01]  /*0620*/  @P2 LDC.64 R34, c[0x0][0x268] ;  /* 0x00009a00ff222b82 */ /* 0x000f620000000a00 */
[----:B------:R-:W-:-:S04]  /*0630*/  @P0 IMAD.WIDE.U32 R24, R5, 0x10, R8 ;  /* 0x0000001005180825 */ /* 0x000fc800078e0008 */
[C---:B------:R-:W-:Y:S01]  /*0640*/  @P0 IMAD.WIDE.U32 R26, R5.reuse, 0x10, R10 ;  /* 0x00000010051a0825 */ /* 0x040fe200078e000a */
[----:B------:R-:W-:Y:S02]  /*0650*/  @P0 IADD3 R5, R5, 0x20, RZ ;  /* 0x0000002005050810 */ /* 0x000fe40007ffe0ff */
[----:B------:R-:W5:Y:S03]  /*0660*/  @P3 LDC.64 R36, c[0x0][0x260] ;  /* 0x00009800ff243b82 */ /* 0x000f660000000a00 */
[----:B0-----:R-:W-:-:S05]  /*0670*/  @P1 IMAD.WIDE.U32 R30, R5, 0x10, R30 ;  /* 0x00000010051e1825 */ /* 0x001fca00078e001e */
[----:B------:R-:W0:Y:S01]  /*0680*/  @P3 LDC.64 R38, c[0x0][0x268] ;  /* 0x00009a00ff263b82 */ /* 0x000e220000000a00 */
[----:B----4-:R-:W4:Y:S01]  /*0690*/  @P5 LDG.E.128 R88, desc[UR4][R16.64] ;  /* 0x0000000410585981 */ /* 0x010f22000c1e1d00 */
[----:B-1----:R-:W-:-:S04]  /*06a0*/  @P1 IMAD.WIDE.U32 R28, R5, 0x10, R28 ;  /* 0x00000010051c1825 */ /* 0x002fc800078e001c */
[----:B------:R-:W-:Y:S01]  /*06b0*/  @P1 VIADD R5, R5, 0x20 ;  /* 0x0000002005051836 */ /* 0x000fe20000000000 */
[----:B-----5:R-:W5:Y:S03]  /*06c0*/  @P1 LDG.E.128 R60, desc[UR4][R30.64] ;  /* 0x000000041e3c1981 */ /* 0x020f66000c1e1d00 */
[C---:B------:R-:W-:Y:S01]  /*06d0*/  @P2 IMAD.WIDE.U32 R32, R5.reuse, 0x10, R32 ;  /* 0x0000001005202825 */ /* 0x040fe200078e0020 */
[----:B------:R-:W5:Y:S03]  /*06e0*/  @P5 LDG.E.128 R84, desc[UR4][R18.64] ;  /* 0x0000000412545981 */ /* 0x000f66000c1e1d00 */
[C---:B------:R-:W-:Y:S01]  /*06f0*/  @P2 IMAD.WIDE.U32 R34, R5.reuse, 0x10, R34 ;  /* 0x0000001005222825 */ /* 0x040fe200078e0022 */
[----:B------:R-:W-:Y:S01]  /*0700*/  @P2 IADD3 R5, R5, 0x20, RZ ;  /* 0x0000002005052810 */ /* 0x000fe20007ffe0ff */
[----:B------:R1:W5:Y:S04]  /*0710*/  @P4 LDG.E.128 R80, desc[UR4][R20.64] ;  /* 0x0000000414504981 */ /* 0x000368000c1e1d00 */
[C---:B------:R-:W-:Y:S01]  /*0720*/  @P3 IMAD.WIDE.U32 R8, R5.reuse, 0x10, R36 ;  /* 0x0000001005083825 */ /* 0x040fe200078e0024 */
[----:B------:R1:W5:Y:S03]  /*0730*/  @P4 LDG.E.128 R76, desc[UR4][R22.64] ;  /* 0x00000004164c4981 */ /* 0x000366000c1e1d00 */
[----:B0-----:R-:W-:Y:S01]  /*0740*/  @P3 IMAD.WIDE.U32 R10, R5, 0x10, R38 ;  /* 0x00000010050a3825 */ /* 0x001fe200078e0026 */
[----:B------:R0:W5:Y:S04]  /*0750*/  @P0 LDG.E.128 R72, desc[UR4][R24.64] ;  /* 0x0000000418480981 */ /* 0x000168000c1e1d00 */
[----:B------:R0:W5:Y:S04]  /*0760*/  @P0 LDG.E.128 R68, desc[UR4][R26.64] ;  /* 0x000000041a440981 */ /* 0x000168000c1e1d00 */
[----:B------:R-:W5:Y:S04]  /*0770*/  @P1 LDG.E.128 R64, desc[UR4][R28.64] ;  /* 0x000000041c401981 */ /* 0x000f68000c1e1d00 */
[----:B------:R0:W5:Y:S04]  /*0780*/  @P2 LDG.E.128 R56, desc[UR4][R32.64] ;  /* 0x0000000420382981 */ /* 0x000168000c1e1d00 */
[----:B------:R0:W5:Y:S04]  /*0790*/  @P2 LDG.E.128 R52, desc[UR4][R34.64] ;  /* 0x0000000422342981 */ /* 0x000168000c1e1d00 */
[----:B------:R-:W5:Y:S04]  /*07a0*/  @P3 LDG.E.128 R48, desc[UR4][R8.64] ;  /* 0x0000000408303981 */ /* 0x000f68000c1e1d00 */
[----:B------:R-:W5:Y:S04]  /*07b0*/  @P3 LDG.E.128 R44, desc[UR4][R10.64] ;  /* 0x000000040a2c3981 */ /* 0x000f68000c1e1d00 */
[----:B--2---:R2:W-:Y:S04]  /*07c0*/  @P6 STL.64 [R1+0x130], R100 ;  /* 0x0001306401006387 */ /* 0x0045e80000100a00 */
[----:B------:R2:W-:Y:S04]  /*07d0*/  @P6 STL.64 [R1+0x138], R102 ;  /* 0x0001386601006387 */ /* 0x0005e80000100a00 */
[----:B---3--:R3:W-:Y:S04]  /*07e0*/  @P6 STL.64 [R1+0x140], R104 ;  /* 0x0001406801006387 */ /* 0x0087e80000100a00 */
[----:B------:R3:W-:Y:S01]  /*07f0*/  @P6 STL.64 [R1+0x148], R106 ;  /* 0x0001486a01006387 */ /* 0x0007e20000100a00 */
[----:B------:R-:W-:-:S13]  /*0800*/  ISETP.NE.AND P6, PT, R41, RZ, PT ;  /* 0x000000ff2900720c */ /* 0x000fda0003fc5270 */
[----:B------:R-:W4:Y:S04]  /*0810*/  @P6 LDG.E.128 R96, desc[UR4][R12.64] ;  /* 0x000000040c606981 */ /* 0x000f28000c1e1d00 */
[----:B------:R-:W5:Y:S01]  /*0820*/  @P6 LDG.E.128 R92, desc[UR4][R14.64] ;  /* 0x000000040e5c6981 */ /* 0x000f62000c1e1d00 */
[----:B------:R-:W2:Y:S01]  /*0830*/  S2R R3, SR_CTAID.X ;  /* 0x0000000000037919 */ /* 0x000ea20000002500 */
[----:B------:R-:W-:Y:S02]  /*0840*/  SHF.R.U32.HI R0, RZ, 0x5, R40 ;  /* 0x00000005ff007819 */ /* 0x000fe40000011628 */
[----:B------:R-:W-:-:S04]  /*0850*/  LOP3.LUT R4, R4, 0xffffffef, RZ, 0xc0, !PT ;  /* 0xffffffef04047812 */ /* 0x000fc800078ec0ff */
[----:B------:R-:W-:Y:S01]  /*0860*/  @P3 LOP3.LUT R4, R4, 0x10, RZ, 0xfc, !PT ;  /* 0x0000001004043812 */ /* 0x000fe200078efcff */
[----:B------:R-:W-:Y:S01]  /*0870*/  BSSY B0, `(.L_x_3438) ;  /* 0x0000554000007945 */ /* 0x000fe20003800000 */
[----:B-1----:R-:W-:Y:S02]  /*0880*/  CS2R R20, SRZ ;  /* 0x0000000000147805 */ /* 0x002fe4000001ff00 */
[----:B------:R-:W-:Y:S02]  /*0890*/  CS2R R22, SRZ ;  /* 0x0000000000167805 */ /* 0x000fe4000001ff00 */
[----:B0-----:R-:W-:Y:S02]  /*08a0*/  CS2R R24, SRZ ;  /* 0x0000000000187805 */ /* 0x001fe4000001ff00 */
[----:B------:R-:W-:Y:S02]  /*08b0*/  CS2R R26, SRZ ;  /* 0x00000000001a7805 */ /* 0x000fe4000001ff00 */
[----:B------:R-:W-:-:S02]  /*08c0*/  CS2R R32, SRZ ;  /* 0x0000000000207805 */ /* 0x000fc4000001ff00 */
[----:B--2---:R-:W-:Y:S02]  /*08d0*/  LEA R3, R3, R0, 0x2 ;  /* 0x0000000003037211 */ /* 0x004fe400078e10ff */
        /* <DEDUP_REMOVED lines=31> */
[----:B----4-:R-:W-:Y:S04]  /*0ad0*/  @P6 STL.64 [R1+0x120], R96 ;  /* 0x0001206001006387 */ /* 0x010fe80000100a00 */
[----:B------:R-:W-:Y:S04]  /*0ae0*/  @P6 STL.64 [R1+0x128], R98 ;  /* 0x0001286201006387 */ /* 0x000fe80000100a00 */
[----:B-----5:R-:W-:Y:S04]  /*0af0*/  @P6 STL.64 [R1+0x110], R92 ;  /* 0x0001105c01006387 */ /* 0x020fe80000100a00 */
        /* <DEDUP_REMOVED lines=24> */
[----:B------:R5:W-:Y:S01]  /*0c80*/  @P3 STL.64 [R1+0x58], R46 ;  /* 0x0000582e01003387 */ /* 0x000be20000100a00 */
[----:B------:R-:W-:-:S02]  /*0c90*/  ISETP.GE.AND P3, PT, R3, UR6, PT ;  /* 0x0000000603007c0c */ /* 0x000fc4000bf66270 */
[----:B0-----:R-:W-:Y:S02]  /*0ca0*/  CS2R R60, SRZ ;  /* 0x00000000003c7805 */ /* 0x001fe4000001ff00 */
[----:B-1----:R-:W-:Y:S02]  /*0cb0*/  CS2R R62, SRZ ;  /* 0x00000000003e7805 */ /* 0x002fe4000001ff00 */
[----:B--2---:R-:W-:Y:S02]  /*0cc0*/  CS2R R48, SRZ ;  /* 0x0000000000307805 */ /* 0x004fe4000001ff00 */
[----:B---3--:R-:W-:Y:S02]  /*0cd0*/  CS2R R50, SRZ ;  /* 0x0000000000327805 */ /* 0x008fe4000001ff00 */
[----:B------:R-:W-:Y:S02]  /*0ce0*/  CS2R R52, SRZ ;  /* 0x0000000000347805 */ /* 0x000fe4000001ff00 */
[----:B------:R-:W-:-:S02]  /*0cf0*/  CS2R R54, SRZ ;  /* 0x0000000000367805 */ /* 0x000fc4000001ff00 */
[----:B----4-:R-:W-:Y:S02]  /*0d00*/  CS2R R44, SRZ ;  /* 0x00000000002c7805 */ /* 0x010fe4000001ff00 */
[----:B------:R-:W-:Y:S02]  /*0d10*/  CS2R R56, SRZ ;  /* 0x0000000000387805 */ /* 0x000fe4000001ff00 */
[----:B------:R-:W-:Y:S02]  /*0d20*/  CS2R R58, SRZ ;  /* 0x00000000003a7805 */ /* 0x000fe4000001ff00 */
[----:B------:R-:W-:Y:S02]  /*0d30*/  CS2R R64, SRZ ;  /* 0x0000000000407805 */ /* 0x000fe4000001ff00 */
        /* <DEDUP_REMOVED lines=19> */
[----:B------:R-:W-:-:S11]  /*0e70*/  HFMA2.MMA R21, -RZ, RZ, 0, 0 ;  /* 0x00000000ff157435 */ /* 0x000fd600000001ff */
.L_x_3473:
[----:B------:R-:W0:Y:S01]  /*0e80*/  LDC.64 R6, c[0x0][0x258] ;  /* 0x00009600ff067b82 */ /* 0x000e220000000a00 */
[----:B-1----:R-:W1:Y:S01]  /*0e90*/  S2R R188, SR_TID.X ;  /* 0x0000000000bc7919 */ /* 0x002e620000002100 */
[----:B------:R-:W-:Y:S02]  /*0ea0*/  MOV R2, UR19 ;  /* 0x0000001300027c02 */ /* 0x000fe40008000f00 */
[----:B------:R-:W-:-:S04]  /*0eb0*/  LOP3.LUT P3, RZ, R4, 0x8, RZ, 0xc0, !PT ;  /* 0x0000000804ff7812 */ /* 0x000fc8000786c0ff */
[----:B--234-:R-:W2:Y:S01]  /*0ec0*/  LDC.64 R8, c[0x0][0x250] ;  /* 0x00009400ff087b82 */ /* 0x01cea20000000a00 */
[----:B------:R3:W-:Y:S02]  /*0ed0*/  STL [R1+0x48], R2 ;  /* 0x0000480201007387 */ /* 0x0007e40000100800 */
[C---:B---3--:R-:W-:Y:S02]  /*0ee0*/  IMAD R2, R3.reuse, R2, RZ ;  /* 0x0000000203027224 */ /* 0x048fe400078e02ff */
[----:B0-----:R-:W-:-:S06]  /*0ef0*/  IMAD.WIDE R6, R3, 0x4, R6 ;  /* 0x0000000403067825 */ /* 0x001fcc00078e0206 */
        /* <DEDUP_REMOVED lines=9> */
[----:B-1----:R-:W-:Y:S01]  /*0f90*/  MOV R9, RZ ;  /* 0x000000ff00097202 */ /* 0x002fe20000000f00 */
[----:B------:R-:W-:Y:S01]  /*0fa0*/  IMAD.MOV.U32 R8, RZ, RZ, R7 ;  /* 0x000000ffff087224 */ /* 0x000fe200078e0007 */
[----:B------:R-:W-:Y:S06]  /*0fb0*/  @!P3 BRA `(.L_x_3441) ;  /* 0x00000004003cb947 */ /* 0x000fec0003800000 */
        /* <DEDUP_REMOVED lines=11> */
[----:B------:R-:W0:Y:S01]  /*1070*/  LDC.64 R196, c[0x0][0x2b8] ;  /* 0x0000ae00ffc47b82 */ /* 0x000e220000000a00 */
[----:B------:R-:W4:Y:S02]  /*1080*/  LDL R229, [R1+0x138] ;  /* 0x0001380001e57983 */ /* 0x000f240000100800 */
[----:B------:R-:W-:-:S02]  /*1090*/  @P3 LEA.HI.X R9, R7, UR9, RZ, 0x4, P4 ;  /* 0x0000000907093c11 */ /* 0x000fc4000a0f24ff */
[----:B------:R-:W4:Y:S04]  /*10a0*/  LDL R218, [R1+0x148] ;  /* 0x0001480001da7983 */ /* 0x000f280000100800 */
[----:B------:R1:W5:Y:S01]  /*10b0*/  @P3 LDG.E.128 R144, desc[UR4][R8.64] ;  /* 0x0000000408903981 */ /* 0x000362000c1e1d00 */
[----:B------:R-:W-:-:S03]  /*10c0*/  ISETP.NE.U32.AND P3, PT, RZ, UR14, PT ;  /* 0x0000000eff007c0c */ /* 0x000fc6000bf65070 */
[----:B------:R-:W4:Y:S01]  /*10d0*/  LDL R247, [R1+0x14c] ;  /* 0x00014c0001f77983 */ /* 0x000f220000100800 */
[----:B------:R-:W-:-:S13]  /*10e0*/  ISETP.NE.AND.EX P3, PT, RZ, UR15, PT, P3 ;  /* 0x0000000fff007c0c */ /* 0x000fda000bf65330 */
[----:B-1----:R-:W1:Y:S02]  /*10f0*/  @P3 LDC.64 R8, c[0x0][0x248] ;  /* 0x00009200ff083b82 */ /* 0x002e640000000a00 */
[----:B-1----:R-:W-:-:S04]  /*1100*/  @P3 IADD3 R8, P4, R10, R8, RZ ;  /* 0x000000080a083210 */ /* 0x002fc80007f9e0ff */
[----:B------:R-:W-:-:S05]  /*1110*/  @P3 IADD3.X R9, R2, R9, RZ, P4, !PT ;  /* 0x0000000902093210 */ /* 0x000fca00027fe4ff */
[----:B------:R1:W5:Y:S02]  /*1120*/  @P3 LDG.E R204, desc[UR4][R8.64] ;  /* 0x0000000408cc3981 */ /* 0x000364000c1e1900 */
[----:B-1----:R-:W-:-:S04]  /*1130*/  IADD3 R8, P3, R10, UR12, RZ ;  /* 0x0000000c0a087c10 */ /* 0x002fc8000ff7e0ff */
[----:B------:R-:W-:Y:S02]  /*1140*/  IADD3.X R9, R2, UR13, RZ, P3, !PT ;  /* 0x0000000d02097c10 */ /* 0x000fe40009ffe4ff */
[C---:B------:R-:W-:Y:S01]  /*1150*/  LEA R188, P3, R7.reuse, UR10, 0x4 ;  /* 0x0000000a07bc7c11 */ /* 0x040fe2000f8620ff */
[C---:B------:R-:W-:Y:S02]  /*1160*/  IMAD.WIDE.U32 R192, R7.reuse, 0x10, R192 ;  /* 0x0000001007c07825 */ /* 0x040fe400078e00c0 */
[----:B------:R1:W5:Y:S01]  /*1170*/  LDG.E R10, desc[UR4][R8.64] ;  /* 0x00000004080a7981 */ /* 0x000362000c1e1900 */
[C---:B------:R-:W-:Y:S02]  /*1180*/  LEA.HI.X R189, R7.reuse, UR11, RZ, 0x4, P3 ;  /* 0x0000000b07bd7c11 */ /* 0x040fe400098f24ff */
[----:B0-----:R-:W-:Y:S01]  /*1190*/  ISETP.NE.AND P3, PT, R190, RZ, PT ;  /* 0x000000ffbe00720c */ /* 0x001fe20003f65270 */
[----:B------:R-:W-:Y:S01]  /*11a0*/  IMAD.WIDE.U32 R196, R7, 0x10, R196 ;  /* 0x0000001007c47825 */ /* 0x000fe200078e00c4 */
[----:B------:R-:W2:Y:S04]  /*11b0*/  LDG.E.128 R192, desc[UR4][R192.64] ;  /* 0x00000004c0c07981 */ /* 0x000ea8000c1e1d00 */
[----:B------:R-:W1:Y:S04]  /*11c0*/  LDG.E.128 R188, desc[UR4][R188.64] ;  /* 0x00000004bcbc7981 */ /* 0x000e68000c1e1d00 */
[----:B------:R-:W3:Y:S01]  /*11d0*/  LDG.E.128 R196, desc[UR4][R196.64] ;  /* 0x00000004c4c47981 */ /* 0x000ee2000c1e1d00 */
[----:B-----5:R-:W-:-:S05]  /*11e0*/  FSEL R2, R5, RZ, !P3 ;  /* 0x000000ff05027208 */ /* 0x020fca0005800000 */
[--C-:B-1----:R-:W-:Y:S02]  /*11f0*/  FADD.FTZ R9, R188, -R2.reuse ;  /* 0x80000002bc097221 */ /* 0x102fe40000010000 */
[----:B------:R-:W4:Y:S02]  /*1200*/  LDL R188, [R1+0x13c] ;  /* 0x00013c0001bc7983 */ /* 0x000f240000100800 */
[----:B------:R-:W-:Y:S01]  /*1210*/  FMUL.FTZ R205, R6, R9 ;  /* 0x0000000906cd7220 */ /* 0x000fe20000410000 */
[----:B--2---:R-:W-:Y:S01]  /*1220*/  FMUL.FTZ R9, R239, R192 ;  /* 0x000000c0ef097220 */ /* 0x004fe20000410000 */
[----:B------:R-:W-:-:S03]  /*1230*/  FADD.FTZ R8, R189, -R2 ;  /* 0x80000002bd087221 */ /* 0x000fc60000010000 */
[----:B---3--:R-:W-:Y:S01]  /*1240*/  FFMA.FTZ R239, R227, R196, R9 ;  /* 0x000000c4e3ef7223 */ /* 0x008fe20000010009 */
[----:B------:R-:W-:Y:S01]  /*1250*/  FMUL.FTZ R227, R6, R8 ;  /* 0x0000000806e37220 */ /* 0x000fe20000410000 */
[----:B----4-:R-:W-:-:S04]  /*1260*/  FMUL.FTZ R8, R236, R193 ;  /* 0x000000c1ec087220 */ /* 0x010fc80000410000 */
[----:B------:R-:W-:Y:S01]  /*1270*/  FFMA.FTZ R219, R219, R197, R8 ;  /* 0x000000c5dbdb7223 */ /* 0x000fe20000010008 */
[----:B------:R-:W-:Y:S01]  /*1280*/  FMUL.FTZ R8, R229, R194 ;  /* 0x000000c2e5087220 */ /* 0x000fe20000410000 */
[----:B------:R-:W-:-:S03]  /*1290*/  FADD.FTZ R190, R190, -R2 ;  /* 0x80000002bebe7221 */ /* 0x000fc60000010000 */
[----:B------:R-:W-:Y:S01]  /*12a0*/  FFMA.FTZ R218, R218, R198, R8 ;  /* 0x000000c6dada7223 */ /* 0x000fe20000010008 */
[----:B------:R-:W-:Y:S01]  /*12b0*/  FADD.FTZ R2, R191, -R2 ;  /* 0x80000002bf027221 */ /* 0x000fe20000010000 */
[----:B------:R0:W-:Y:S04]  /*12c0*/  STL [R1+0x24], R219 ;  /* 0x000024db01007387 */ /* 0x0001e80000100800 */
[----:B------:R0:W-:Y:S01]  /*12d0*/  STL [R1+0x8], R218 ;  /* 0x000008da01007387 */ /* 0x0001e20000100800 */
[C---:B------:R-:W-:Y:S01]  /*12e0*/  FMUL.FTZ R229, R6.reuse, R2 ;  /* 0x0000000206e57220 */ /* 0x040fe20000410000 */
[----:B------:R-:W-:Y:S01]  /*12f0*/  FFMA.FTZ R9, R205, R239, RZ ;  /* 0x000000efcd097223 */ /* 0x000fe200000100ff */
[----:B------:R-:W-:-:S03]  /*1300*/  FMUL.FTZ R236, R6, R190 ;  /* 0x000000be06ec7220 */ /* 0x000fc60000410000 */
[----:B------:R-:W-:-:S04]  /*1310*/  FFMA.FTZ R9, R227, R219, R9 ;  /* 0x000000dbe3097223 */ /* 0x000fc80000010009 */
        /* <DEDUP_REMOVED lines=18> */
[----:B------:R-:W-:-:S04]  /*1440*/  FMUL.FTZ R2, R188, R195 ;  /* 0x000000c3bc027220 */ /* 0x000fc80000410000 */
[----:B------:R-:W-:Y:S01]  /*1450*/  FFMA.FTZ R247, R247, R199, R2 ;  /* 0x000000c7f7f77223 */ /* 0x000fe20000010002 */
[----:B------:R-:W-:-:S04]  /*1460*/  FADD.FTZ R2, RZ, R239 ;  /* 0x000000efff027221 */ /* 0x000fc80000010000 */
[----:B------:R-:W-:-:S04]  /*1470*/  FADD.FTZ R2, R2, R219 ;  /* 0x000000db02027221 */ /* 0x000fc80000010000 */
[----:B------:R-:W-:Y:S01]  /*1480*/  FADD.FTZ R2, R2, R218 ;  /* 0x000000da02027221 */ /* 0x000fe20000010000 */
[----:B------:R-:W-:-:S03]  /*1490*/  FFMA.FTZ R9, R229, R247, R9 ;  /* 0x000000f7e5097223 */ /* 0x000fc60000010009 */
[----:B0-----:R-:W-:-:S07]  /*14a0*/  FADD.FTZ R2, R2, R247 ;  /* 0x000000f702027221 */ /* 0x001fce0000010000 */
.L_x_3441:
[----:B------:R-:W-:Y:S05]  /*14b0*/  BSYNC B1 ;  /* 0x0000000000017941 */ /* 0x000fea0003800000 */
.L_x_3440:
        /* <DEDUP_REMOVED lines=27> */
[C---:B------:R-:W-:Y:S02]  /*1670*/  LEA.HI.X R189, R8.reuse, UR11, RZ, 0x4, P3 ;  /* 0x0000000b08bd7c11 */ /* 0x040fe400098f24ff */
[----:B0-----:R-:W-:Y:S01]  /*1680*/  ISETP.NE.AND P3, PT, R191, RZ, PT ;  /* 0x000000ffbf00720c */ /* 0x001fe20003f65270 */
[----:B------:R-:W2:Y:S04]  /*1690*/  LDG.E.128 R192, desc[UR4][R192.64] ;  /* 0x00000004c0c07981 */ /* 0x000ea8000c1e1d00 */
[----:B------:R-:W3:Y:S01]  /*16a0*/  LDG.E.128 R188, desc[UR4][R188.64] ;  /* 0x00000004bcbc7981 */ /* 0x000ee2000c1e1d00 */
[----:B-----5:R-:W-:Y:S01]  /*16b0*/  FSEL R211, R5, RZ, !P3 ;  /* 0x000000ff05d37208 */ /* 0x020fe20005800000 */
[----:B------:R-:W-:-:S02]  /*16c0*/  IMAD.WIDE.U32 R196, R8, 0x10, R196 ;  /* 0x0000001008c47825 */ /* 0x000fc400078e00c4 */
[----:B------:R-:W4:Y:S04]  /*16d0*/  LDL R218, [R1+0x114] ;  /* 0x0001140001da7983 */ /* 0x000f280000100800 */
[----:B------:R-:W4:Y:S04]  /*16e0*/  LDG.E.128 R196, desc[UR4][R196.64] ;  /* 0x00000004c4c47981 */ /* 0x000f28000c1e1d00 */
[----:B------:R-:W4:Y:S01]  /*16f0*/  LDL R219, [R1+0x118] ;  /* 0x0001180001db7983 */ /* 0x000f220000100800 */
[----:B---3--:R-:W-:-:S04]  /*1700*/  FADD.FTZ R188, -R211, R188 ;  /* 0x000000bcd3bc7221 */ /* 0x008fc80000010100 */
[----:B------:R-:W-:Y:S02]  /*1710*/  FMUL.FTZ R224, R6, R188 ;  /* 0x000000bc06e07220 */ /* 0x000fe40000410000 */
[----:B------:R-:W3:Y:S01]  /*1720*/  LDL R188, [R1+0x110] ;  /* 0x0001100001bc7983 */ /* 0x000ee20000100800 */
[C---:B------:R-:W-:Y:S01]  /*1730*/  FADD.FTZ R189, -R211.reuse, R189 ;  /* 0x000000bdd3bd7221 */ /* 0x040fe20000010100 */
[C---:B------:R-:W-:Y:S01]  /*1740*/  FADD.FTZ R190, -R211.reuse, R190 ;  /* 0x000000bed3be7221 */ /* 0x040fe20000010100 */
[----:B------:R-:W-:Y:S02]  /*1750*/  FADD.FTZ R191, -R211, R191 ;  /* 0x000000bfd3bf7221 */ /* 0x000fe40000010100 */
[----:B------:R-:W3:Y:S01]  /*1760*/  LDL R211, [R1+0x120] ;  /* 0x0001200001d37983 */ /* 0x000ee20000100800 */
[----:B--2---:R-:W-:Y:S01]  /*1770*/  FADD.FTZ R116, R116, R192 ;  /* 0x000000c074747221 */ /* 0x004fe20000010000 */
[-C--:B------:R-:W-:Y:S01]  /*1780*/  FFMA.FTZ R88, R192, R224.reuse, R88 ;  /* 0x000000e0c0587223 */ /* 0x080fe20000010058 */
[----:B----4-:R-:W-:Y:S01]  /*1790*/  FADD.FTZ R56, R56, R196 ;  /* 0x000000c438387221 */ /* 0x010fe20000010000 */
[----:B------:R-:W-:Y:S01]  /*17a0*/  FFMA.FTZ R24, R196, R224, R24 ;  /* 0x000000e0c4187223 */ /* 0x000fe20000010018 */
[----:B---3--:R-:W-:-:S02]  /*17b0*/  FMUL.FTZ R188, R188, R192 ;  /* 0x000000c0bcbc7220 */ /* 0x008fc40000410000 */
[----:B------:R-:W2:Y:S02]  /*17c0*/  LDL R192, [R1+0x11c] ;  /* 0x00011c0001c07983 */ /* 0x000ea40000100800 */
[----:B------:R-:W-:Y:S01]  /*17d0*/  FFMA.FTZ R196, R211, R196, R188 ;  /* 0x000000c4d3c47223 */ /* 0x000fe200000100bc */
[----:B------:R-:W-:-:S04]  /*17e0*/  FMUL.FTZ R188, R218, R193 ;  /* 0x000000c1dabc7220 */ /* 0x000fc80000410000 */
[----:B------:R-:W-:Y:S01]  /*17f0*/  FFMA.FTZ R218, R235, R197, R188 ;  /* 0x000000c5ebda7223 */ /* 0x000fe200000100bc */
[----:B------:R-:W-:Y:S01]  /*1800*/  FMUL.FTZ R188, R219, R194 ;  /* 0x000000c2dbbc7220 */ /* 0x000fe20000410000 */
[----:B------:R0:W-:Y:S03]  /*1810*/  STL [R1+0x40], R196 ;  /* 0x000040c401007387 */ /* 0x0001e60000100800 */
[----:B------:R-:W-:Y:S01]  /*1820*/  FFMA.FTZ R219, R226, R198, R188 ;  /* 0x000000c6e2db7223 */ /* 0x000fe200000100bc */
[----:B------:R0:W-:Y:S04]  /*1830*/  STL [R1+0x20], R218 ;  /* 0x000020da01007387 */ /* 0x0001e80000100800 */
[----:B------:R0:W-:Y:S01]  /*1840*/  STL [R1], R219 ;  /* 0x000000db01007387 */ /* 0x0001e20000100800 */
        /* <DEDUP_REMOVED lines=26> */
.L_x_3443:
[----:B------:R-:W-:Y:S05]  /*19f0*/  BSYNC B1 ;  /* 0x0000000000017941 */ /* 0x000fea0003800000 */
.L_x_3442:
[----:B------:R-:W-:Y:S01]  /*1a00*/  LOP3.LUT P3, RZ, R4, 0x2, RZ, 0xc0, !PT ;  /* 0x0000000204ff7812 */ /* 0x000fe2000786c0ff */
[----:B------:R-:W-:-:S12]  /*1a10*/  BSSY B1, `(.L_x_3444) ;  /* 0x0000051000017945 */ /* 0x000fd80003800000 */
[----:B------:R-:W-:Y:S05]  /*1a20*/  @!P3 BRA `(.L_x_3445) ;  /* 0x00000004003cb947 */ /* 0x000fea0003800000 */
[----:B------:R-:W-:Y:S01]  /*1a30*/  ISETP.NE.U32.AND P3, PT, RZ, UR8, PT ;  /* 0x00000008ff007c0c */ /* 0x000fe2000bf65070 */
[C---:B------:R-:W-:Y:S01]  /*1a40*/  IMAD.SHL.U32 R190, R8.reuse, 0x4, RZ ;  /* 0x0000000408be7824 */ /* 0x040fe200078e00ff */
[C---:B------:R-:W-:Y:S01]  /*1a50*/  SHF.L.U64.HI R12, R8.reuse, 0x2, RZ ;  /* 0x00000002080c7819 */ /* 0x040fe200000102ff */
[----:B------:R-:W0:Y:S01]  /*1a60*/  LDC.U8 R191, c[0x0][0x2a0] ;  /* 0x0000a800ffbf7b82 */ /* 0x000e220000000000 */
[----:B------:R-:W-:Y:S01]  /*1a70*/  ISETP.NE.AND.EX P3, PT, RZ, UR9, PT, P3 ;  /* 0x00000009ff007c0c */ /* 0x000fe2000bf65330 */
[----:B------:R-:W2:Y:S04]  /*1a80*/  LDL R234, [R1+0x104] ;  /* 0x0001040001ea7983 */ /* 0x000ea80000100800 */
[----:B------:R-:W3:Y:S02]  /*1a90*/  LDL R252, [R1+0xf8] ;  /* 0x0000f80001fc7983 */ /* 0x000ee40000100800 */
[----:B------:R-:W1:Y:S02]  /*1aa0*/  LDC.64 R192, c[0x0][0x2c0] ;  /* 0x0000b000ffc07b82 */ /* 0x000e640000000a00 */
[----:B------:R-:W4:Y:S04]  /*1ab0*/  LDL R216, [R1+0x108] ;  /* 0x0001080001d87983 */ /* 0x000f280000100800 */
[C---:B------:R-:W-:Y:S01]  /*1ac0*/  @P3 LEA R188, P4, R8.reuse, UR8, 0x4 ;  /* 0x0000000808bc3c11 */ /* 0x040fe2000f8820ff */
[----:B------:R-:W4:Y:S01]  /*1ad0*/  LDL R245, [R1+0x10c] ;  /* 0x00010c0001f57983 */ /* 0x000f220000100800 */
[----:B------:R-:W0:Y:S02]  /*1ae0*/  LDC.64 R196, c[0x0][0x2b8] ;  /* 0x0000ae00ffc47b82 */ /* 0x000e240000000a00 */
        /* <DEDUP_REMOVED lines=15> */
[----:B------:R-:W-:Y:S01]  /*1be0*/  IMAD.WIDE.U32 R196, R8, 0x10, R196 ;  /* 0x0000001008c47825 */ /* 0x000fe200078e00c4 */
[----:B------:R-:W2:Y:S04]  /*1bf0*/  LDG.E.128 R192, desc[UR4][R192.64] ;  /* 0x00000004c0c07981 */ /* 0x000ea8000c1e1d00 */
[----:B------:R-:W3:Y:S01]  /*1c00*/  LDG.E.128 R188, desc[UR4][R188.64] ;  /* 0x00000004bcbc7981 */ /* 0x000ee2000c1e1d00 */
[----:B-----5:R-:W-:-:S03]  /*1c10*/  FSEL R210, R5, RZ, !P3 ;  /* 0x000000ff05d27208 */ /* 0x020fc60005800000 */
[----:B------:R-:W4:Y:S04]  /*1c20*/  LDG.E.128 R196, desc[UR4][R196.64] ;  /* 0x00000004c4c47981 */ /* 0x000f28000c1e1d00 */
[----:B------:R-:W1:Y:S04]  /*1c30*/  LDL R218, [R1+0x100] ;  /* 0x0001000001da7983 */ /* 0x000e680000100800 */
[----:B------:R-:W2:Y:S01]  /*1c40*/  LDL R219, [R1+0xf4] ;  /* 0x0000f40001db7983 */ /* 0x000ea20000100800 */
[C---:B---3--:R-:W-:Y:S01]  /*1c50*/  FADD.FTZ R188, -R210.reuse, R188 ;  /* 0x000000bcd2bc7221 */ /* 0x048fe20000010100 */
[C---:B------:R-:W-:Y:S01]  /*1c60*/  FADD.FTZ R189, -R210.reuse, R189 ;  /* 0x000000bdd2bd7221 */ /* 0x040fe20000010100 */
[C---:B------:R-:W-:Y:S01]  /*1c70*/  FADD.FTZ R190, -R210.reuse, R190 ;  /* 0x000000bed2be7221 */ /* 0x040fe20000010100 */
[----:B------:R-:W-:-:S02]  /*1c80*/  FADD.FTZ R191, -R210, R191 ;  /* 0x000000bfd2bf7221 */ /* 0x000fc40000010100 */
[----:B------:R-:W2:Y:S01]  /*1c90*/  LDL R210, [R1+0xf0] ;  /* 0x0000f00001d27983 */ /* 0x000ea20000100800 */
[----:B------:R-:W-:Y:S01]  /*1ca0*/  FMUL.FTZ R225, R6, R188 ;  /* 0x000000bc06e17220 */ /* 0x000fe20000410000 */
[----:B----4-:R-:W-:-:S03]  /*1cb0*/  FADD.FTZ R28, R28, R196 ;  /* 0x000000c41c1c7221 */ /* 0x010fc60000010000 */
[----:B------:R-:W-:Y:S01]  /*1cc0*/  FFMA.FTZ R60, R196, R225, R60 ;  /* 0x000000e1c43c7223 */ /* 0x000fe2000001003c */
[----:B--2---:R-:W-:-:S04]  /*1cd0*/  FMUL.FTZ R188, R210, R192 ;  /* 0x000000c0d2bc7220 */ /* 0x004fc80000410000 */
[----:B-1----:R-:W-:Y:S02]  /*1ce0*/  FFMA.FTZ R218, R218, R196, R188 ;  /* 0x000000c4dada7223 */ /* 0x002fe400000100bc */
[----:B------:R-:W2:Y:S01]  /*1cf0*/  LDL R196, [R1+0xfc] ;  /* 0x0000fc0001c47983 */ /* 0x000ea20000100800 */
[----:B------:R-:W-:-:S04]  /*1d00*/  FMUL.FTZ R188, R219, R193 ;  /* 0x000000c1dbbc7220 */ /* 0x000fc80000410000 */
[----:B------:R-:W-:Y:S01]  /*1d10*/  FFMA.FTZ R219, R234, R197, R188 ;  /* 0x000000c5eadb7223 */ /* 0x000fe200000100bc */
[----:B------:R0:W-:Y:S04]  /*1d20*/  STL [R1+0x3c], R218 ;  /* 0x00003cda01007387 */ /* 0x0001e80000100800 */
[----:B------:R0:W-:Y:S01]  /*1d30*/  STL [R1+0x1c], R219 ;  /* 0x00001cdb01007387 */ /* 0x0001e20000100800 */
        /* <DEDUP_REMOVED lines=30> */
.L_x_3445:
[----:B------:R-:W-:Y:S05]  /*1f20*/  BSYNC B1 ;  /* 0x0000000000017941 */ /* 0x000fea0003800000 */
.L_x_3444:
        /* <DEDUP_REMOVED lines=82> */
.L_x_3447:
[----:B------:R-:W-:Y:S05]  /*2450*/  BSYNC B1 ;  /* 0x0000000000017941 */ /* 0x000fea0003800000 */
.L_x_3446:
        /* <DEDUP_REMOVED lines=19> */
[----:B-1----:R-:W-:-:S05]  /*2590*/  @P3 IADD3 R188, P4, R190, R188, RZ ;  /* 0x000000bcbebc3210 */ /* 0x002fca0007f9e0ff */
[----:B------:R-:W-:-:S05]  /*25a0*/  @P3 IMAD.X R189, R14, 0x1, R189, P4 ;  /* 0x000000010ebd3824 */ /* 0x000fca00020e06bd */
        /* <DEDUP_REMOVED lines=60> */
.L_x_3449:
[----:B------:R-:W-:Y:S05]  /*2970*/  BSYNC B1 ;  /* 0x0000000000017941 */ /* 0x000fea0003800000 */
.L_x_3448:
        /* <DEDUP_REMOVED lines=81> */
.L_x_3451:
[----:B------:R-:W-:Y:S05]  /*2e90*/  BSYNC B1 ;  /* 0x0000000000017941 */ /* 0x000fea0003800000 */
.L_x_3450:
        /* <DEDUP_REMOVED lines=76> */
[----:B------:R-:W-:-:S02]  /*3360*/  VIADD R8, R8, 0x20 ;  /* 0x0000002008087836 */ /* 0x000fc40000000000 */
[----:B--2---:R-:W-:-:S04]  /*3370*/  FMUL.FTZ R188, R196, R195 ;  /* 0x000000c3c4bc7220 */ /* 0x004fc80000410000 */
[----:B------:R-:W-:-:S04]  /*3380*/  FFMA.FTZ R241, R241, R199, R188 ;  /* 0x000000c7f1f17223 */ /* 0x000fc800000100bc */
[----:B------:R-:W-:Y:S01]  /*3390*/  FADD.FTZ R2, R2, R241 ;  /* 0x000000f102027221 */ /* 0x000fe20000010000 */
[----:B0-----:R-:W-:-:S07]  /*33a0*/  FFMA.FTZ R9, R212, R241, R9 ;  /* 0x000000f1d4097223 */ /* 0x001fce0000010009 */
.L_x_3453:
[----:B------:R-:W-:Y:S05]  /*33b0*/  BSYNC B1 ;  /* 0x0000000000017941 */ /* 0x000fea0003800000 */
.L_x_3452:
[----:B------:R-:W0:Y:S01]  /*33c0*/  LDC.U8 R219, c[0x0][0x2a0] ;  /* 0x0000a800ffdb7b82 */ /* 0x000e220000000000 */
[----:B------:R-:W-:Y:S01]  /*33d0*/  LOP3.LUT P3, RZ, R4, 0x10, RZ, 0xc0, !PT ;  /* 0x0000001004ff7812 */ /* 0x000fe2000786c0ff */
[----:B------:R-:W-:-:S12]  /*33e0*/  BSSY B1, `(.L_x_3454) ;  /* 0x0000052000017945 */ /* 0x000fd80003800000 */
[----:B------:R-:W-:Y:S05]  /*33f0*/  @!P3 BRA `(.L_x_3455) ;  /* 0x000000040040b947 */ /* 0x000fea0003800000 */
[----:B------:R-:W-:Y:S01]  /*3400*/  ISETP.NE.U32.AND P3, PT, RZ, UR8, PT ;  /* 0x00000008ff007c0c */ /* 0x000fe2000bf65070 */
[----:B------:R-:W1:Y:S01]  /*3410*/  LDC.64 R192, c[0x0][0x2c0] ;  /* 0x0000b000ffc07b82 */ /* 0x000e620000000a00 */
[----:B------:R-:W2:Y:S02]  /*3420*/  LDL R237, [R1+0x60] ;  /* 0x0000600001ed7983 */ /* 0x000ea40000100800 */
[----:B------:R-:W-:Y:S02]  /*3430*/  ISETP.NE.AND.EX P3, PT, RZ, UR9, PT, P3 ;  /* 0x00000009ff007c0c */ /* 0x000fe4000bf65330 */
[C---:B------:R-:W-:Y:S01]  /*3440*/  SHF.L.U32 R191, R8.reuse, 0x2, RZ ;  /* 0x0000000208bf7819 */ /* 0x040fe200000006ff */
[----:B------:R-:W3:Y:S01]  /*3450*/  LDL R228, [R1+0x64] ;  /* 0x0000640001e47983 */ /* 0x000ee20000100800 */
[----:B------:R-:W-:Y:S01]  /*3460*/  SHF.R.U32.HI R190, RZ, 0x1e, R8 ;  /* 0x0000001effbe7819 */ /* 0x000fe20000011608 */
[----:B------:R-:W4:Y:S02]  /*3470*/  LDC.64 R194, c[0x0][0x2b8] ;  /* 0x0000ae00ffc27b82 */ /* 0x000f240000000a00 */
[----:B------:R-:W3:Y:S04]  /*3480*/  LDL R222, [R1+0x68] ;  /* 0x0000680001de7983 */ /* 0x000ee80000100800 */
[----:B------:R-:W3:Y:S02]  /*3490*/  LDL R240, [R1+0x6c] ;  /* 0x00006c0001f07983 */ /* 0x000ee40000100800 */
[----:B------:R-:W-:-:S02]  /*34a0*/  @P3 LEA R188, P4, R8, UR8, 0x4 ;  /* 0x0000000808bc3c11 */ /* 0x000fc4000f8820ff */
[----:B------:R0:W-:Y:S02]  /*34b0*/  STL [R1+0x150], R0 ;  /* 0x0001500001007387 */ /* 0x0001e40000100800 */
[----:B------:R-:W-:-:S05]  /*34c0*/  @P3 LEA.HI.X R189, R8, UR9, RZ, 0x4, P4 ;  /* 0x0000000908bd3c11 */ /* 0x000fca000a0f24ff */
[----:B------:R0:W5:Y:S01]  /*34d0*/  @P3 LDG.E.128 R176, desc[UR4][R188.64] ;  /* 0x00000004bcb03981 */ /* 0x000162000c1e1d00 */
[----:B------:R-:W-:Y:S01]  /*34e0*/  ISETP.NE.U32.AND P3, PT, RZ, UR14, PT ;  /* 0x0000000eff007c0c */ /* 0x000fe2000bf65070 */
[----:B-1----:R-:W-:Y:S02]  /*34f0*/  IMAD.WIDE.U32 R192, R8, 0x10, R192 ;  /* 0x0000001008c07825 */ /* 0x002fe400078e00c0 */
[----:B0-----:R-:W2:Y:S01]  /*3500*/  LDL R0, [R1+0x50] ;  /* 0x0000500001007983 */ /* 0x001ea20000100800 */
[----:B------:R-:W-:-:S13]  /*3510*/  ISETP.NE.AND.EX P3, PT, RZ, UR15, PT, P3 ;  /* 0x0000000fff007c0c */ /* 0x000fda000bf65330 */
[----:B------:R-:W0:Y:S02]  /*3520*/  @P3 LDC.64 R188, c[0x0][0x248] ;  /* 0x00009200ffbc3b82 */ /* 0x000e240000000a00 */
[----:B0-----:R-:W-:-:S04]  /*3530*/  @P3 IADD3 R188, P4, R191, R188, RZ ;  /* 0x000000bcbfbc3210 */ /* 0x001fc80007f9e0ff */
[----:B------:R-:W-:-:S05]  /*3540*/  @P3 IADD3.X R189, R190, R189, RZ, P4, !PT ;  /* 0x000000bdbebd3210 */ /* 0x000fca00027fe4ff */
[----:B------:R0:W5:Y:S01]  /*3550*/  @P3 LDG.E R16, desc[UR4][R188.64] ;  /* 0x00000004bc103981 */ /* 0x000162000c1e1900 */
[----:B------:R-:W-:-:S04]  /*3560*/  ISETP.NE.AND P3, PT, R219, RZ, PT ;  /* 0x000000ffdb00720c */ /* 0x000fc80003f65270 */
[----:B-----5:R-:W-:Y:S02]  /*3570*/  FSEL R17, R5, RZ, !P3 ;  /* 0x000000ff05117208 */ /* 0x020fe40005800000 */
[----:B0-----:R-:W-:-:S04]  /*3580*/  LEA R188, P3, R8, UR10, 0x4 ;  /* 0x0000000a08bc7c11 */ /* 0x001fc8000f8620ff */
[----:B------:R-:W-:Y:S02]  /*3590*/  LEA.HI.X R189, R8, UR11, RZ, 0x4, P3 ;  /* 0x0000000b08bd7c11 */ /* 0x000fe400098f24ff */
[----:B------:R-:W-:-:S04]  /*35a0*/  IADD3 R196, P3, R191, UR12, RZ ;  /* 0x0000000cbfc47c10 */ /* 0x000fc8000ff7e0ff */
[----:B------:R-:W-:Y:S02]  /*35b0*/  IADD3.X R197, R190, UR13, RZ, P3, !PT ;  /* 0x0000000dbec57c10 */ /* 0x000fe40009ffe4ff */
[----:B------:R-:W3:Y:S01]  /*35c0*/  LDG.E.128 R188, desc[UR4][R188.64] ;  /* 0x00000004bcbc7981 */ /* 0x000ee2000c1e1d00 */
[----:B----4-:R-:W-:-:S03]  /*35d0*/  IMAD.WIDE.U32 R194, R8, 0x10, R194 ;  /* 0x0000001008c27825 */ /* 0x010fc600078e00c2 */
[----:B------:R-:W4:Y:S01]  /*35e0*/  LDL R8, [R1+0x58] ;  /* 0x0000580001087983 */ /* 0x000f220000100800 */
[C---:B---3--:R-:W-:Y:S01]  /*35f0*/  FADD.FTZ R5, -R17.reuse, R188 ;  /* 0x000000bc11057221 */ /* 0x048fe20000010100 */
[C---:B------:R-:W-:Y:S01]  /*3600*/  FADD.FTZ R198, -R17.reuse, R189 ;  /* 0x000000bd11c67221 */ /* 0x040fe20000010100 */
[C---:B------:R-:W-:Y:S01]  /*3610*/  FADD.FTZ R218, -R17.reuse, R190 ;  /* 0x000000be11da7221 */ /* 0x040fe20000010100 */
[----:B------:R-:W-:Y:S02]  /*3620*/  FADD.FTZ R199, -R17, R191 ;  /* 0x000000bf11c77221 */ /* 0x000fe40000010100 */
[----:B------:R-:W2:Y:S01]  /*3630*/  LDG.E.128 R188, desc[UR4][R192.64] ;  /* 0x00000004c0bc7981 */ /* 0x000ea2000c1e1d00 */
[----:B------:R-:W-:-:S03]  /*3640*/  FMUL.FTZ R238, R6, R5 ;  /* 0x0000000506ee7220 */ /* 0x000fc60000410000 */
[----:B------:R1:W5:Y:S04]  /*3650*/  LDG.E R17, desc[UR4][R196.64] ;  /* 0x00000004c4117981 */ /* 0x000368000c1e1900 */
[----:B------:R-:W3:Y:S04]  /*3660*/  LDG.E.128 R192, desc[UR4][R194.64] ;  /* 0x00000004c2c07981 */ /* 0x000ee8000c1e1d00 */
[----:B------:R-:W4:Y:S01]  /*3670*/  LDL R197, [R1+0x5c] ;  /* 0x00005c0001c57983 */ /* 0x000f220000100800 */
[----:B--2---:R-:W-:-:S04]  /*3680*/  FMUL.FTZ R5, R0, R188 ;  /* 0x000000bc00057220 */ /* 0x004fc80000410000 */
[----:B---3--:R-:W-:Y:S02]  /*3690*/  FFMA.FTZ R0, R237, R192, R5 ;  /* 0x000000c0ed007223 */ /* 0x008fe40000010005 */
[----:B------:R-:W2:Y:S01]  /*36a0*/  LDL R5, [R1+0x54] ;  /* 0x0000540001057983 */ /* 0x000ea20000100800 */
[----:B------:R-:W-:Y:S01]  /*36b0*/  FFMA.FTZ R48, R192, R238, R48 ;  /* 0x000000eec0307223 */ /* 0x000fe20000010030 */
[----:B------:R-:W-:Y:S02]  /*36c0*/  FADD.FTZ R80, R80, R192 ;  /* 0x000000c050507221 */ /* 0x000fe40000010000 */
[----:B------:R0:W-:Y:S01]  /*36d0*/  STL [R1+0x44], R0 ;  /* 0x0000440001007387 */ /* 0x0001e20000100800 */
[----:B------:R-:W-:Y:S01]  /*36e0*/  FADD.FTZ R2, R2, R0 ;  /* 0x0000000002027221 */ /* 0x000fe20000010000 */
[----:B--2---:R-:W-:-:S04]  /*36f0*/  FMUL.FTZ R5, R5, R189 ;  /* 0x000000bd05057220 */ /* 0x004fc80000410000 */
[----:B------:R-:W-:Y:S01]  /*3700*/  FFMA.FTZ R192, R228, R193, R5 ;  /* 0x000000c1e4c07223 */ /* 0x000fe20000010005 */
[----:B----4-:R-:W-:-:S04]  /*3710*/  FMUL.FTZ R5, R8, R190 ;  /* 0x000000be08057220 */ /* 0x010fc80000410000 */
[----:B------:R-:W-:Y:S01]  /*3720*/  FFMA.FTZ R8, R222, R194, R5 ;  /* 0x000000c2de087223 */ /* 0x000fe20000010005 */
[----:B------:R-:W-:Y:S01]  /*3730*/  FMUL.FTZ R5, R197, R191 ;  /* 0x000000bfc5057220 */ /* 0x000fe20000410000 */
[----:B------:R1:W-:Y:S03]  /*3740*/  STL [R1+0x28], R192 ;  /* 0x000028c001007387 */ /* 0x0003e60000100800 */
[----:B------:R-:W-:Y:S01]  /*3750*/  FFMA.FTZ R240, R240, R195, R5 ;  /* 0x000000c3f0f07223 */ /* 0x000fe20000010005 */
[----:B------:R1:W-:Y:S01]  /*3760*/  STL [R1+0x4], R8 ;  /* 0x0000040801007387 */ /* 0x0003e20000100800 */
[----:B------:R-:W-:-:S03]  /*3770*/  FFMA.FTZ R5, R238, R0, R9 ;  /* 0x00000000ee057223 */ /* 0x000fc60000010009 */
[----:B0-----:R1:W5:Y:S01]  /*3780*/  LDL.LU R0, [R1+0x150] ;  /* 0x0001500001007983 */ /* 0x0013620000300800 */
[C---:B------:R-:W-:Y:S01]  /*3790*/  FMUL.FTZ R237, R6.reuse, R198 ;  /* 0x000000c606ed7220 */ /* 0x040fe20000410000 */
[----:B------:R-:W-:Y:S01]  /*37a0*/  FMUL.FTZ R228, R6, R218 ;  /* 0x000000da06e47220 */ /* 0x000fe20000410000 */
[----:B------:R-:W-:Y:S02]  /*37b0*/  FADD.FTZ R2, R2, R192 ;  /* 0x000000c002027221 */ /* 0x000fe40000010000 */
[----:B------:R-:W-:Y:S01]  /*37c0*/  FFMA.FTZ R5, R237, R192, R5 ;  /* 0x000000c0ed057223 */ /* 0x000fe20000010005 */
[----:B------:R-:W-:Y:S01]  /*37d0*/  FMUL.FTZ R222, R6, R199 ;  /* 0x000000c706de7220 */ /* 0x000fe20000410000 */
[----:B------:R-:W-:Y:S02]  /*37e0*/  FADD.FTZ R2, R2, R8 ;  /* 0x0000000802027221 */ /* 0x000fe40000010000 */
        /* <DEDUP_REMOVED lines=16> */
[----:B-1----:R-:W-:-:S07]  /*38f0*/  FFMA.FTZ R9, R222, R240, R5 ;  /* 0x000000f0de097223 */ /* 0x002fce0000010005 */
.L_x_3455:
[----:B------:R-:W-:Y:S05]  /*3900*/  BSYNC B1 ;  /* 0x0000000000017941 */ /* 0x000fea0003800000 */
.L_x_3454:
[----:B------:R-:W-:-:S03]  /*3910*/  UMOV UR6, 0xffffffff ;  /* 0xffffffff00067882 */ /* 0x000fc60000000000 */
[----:B------:R-:W-:Y:S05]  /*3920*/  BRA.DIV UR6, `(.L_x_3456) ;  /* 0x0000004206f87947 */ /* 0x000fea000b800000 */
[----:B-----5:R-:W1:Y:S02]  /*3930*/  SHFL.BFLY PT, R5, R2, 0x1, 0x1f ;  /* 0x0c201f0002057f89 */ /* 0x020e6400000e0000 */
        /* <DEDUP_REMOVED lines=13> */
[----:B------:R-:W1:Y:S04]  /*3a10*/  SHFL.BFLY PT, R2, R9, 0x8, 0x1f ;  /* 0x0d001f0009027f89 */ /* 0x000e6800000e0000 */
[----:B------:R2:W3:Y:S01]  /*3a20*/  SHFL.BFLY PT, R191, R189, 0x10, 0x1f ;  /* 0x0e001f00bdbf7f89 */ /* 0x0004e200000e0000 */
[----:B-1----:R-:W-:-:S05]  /*3a30*/  FADD.FTZ R9, R9, R2 ;  /* 0x0000000209097221 */ /* 0x002fca0000010000 */
[----:B---3--:R2:W1:Y:S02]  /*3a40*/  SHFL.BFLY PT, R2, R9, 0x10, 0x1f ;  /* 0x0e001f0009027f89 */ /* 0x00846400000e0000 */
.L_x_3499:
[----:B------:R-:W-:Y:S01]  /*3a50*/  LOP3.LUT P3, RZ, R4, 0x8, RZ, 0xc0, !PT ;  /* 0x0000000804ff7812 */ /* 0x000fe2000786c0ff */
[----:B------:R-:W-:Y:S01]  /*3a60*/  FADD.FTZ R5, R189, R191 ;  /* 0x000000bfbd057221 */ /* 0x000fe20000010000 */
[----:B-12---:R-:W-:Y:S01]  /*3a70*/  FADD.FTZ R9, R9, R2 ;  /* 0x0000000209097221 */ /* 0x006fe20000010000 */
[----:B------:R-:W-:Y:S02]  /*3a80*/  BSSY B1, `(.L_x_3457) ;  /* 0x0000046000017945 */ /* 0x000fe40003800000 */
[----:B------:R-:W-:Y:S01]  /*3a90*/  FMUL.FTZ R2, R5, UR7 ;  /* 0x0000000705027c20 */ /* 0x000fe20008410000 */
[----:B------:R-:W-:-:S07]  /*3aa0*/  FMUL.FTZ R5, R9, UR7 ;  /* 0x0000000709057c20 */ /* 0x000fce0008410000 */
[----:B------:R-:W-:Y:S05]  /*3ab0*/  @!P3 BRA `(.L_x_3458) ;  /* 0x000000040008b947 */ /* 0x000fea0003800000 */
[----:B------:R-:W2:Y:S04]  /*3ac0*/  LDL R192, [R1+0x24] ;  /* 0x0000240001c07983 */ /* 0x000ea80000100800 */
[----:B------:R-:W3:Y:S01]  /*3ad0*/  LDL R190, [R1+0x8] ;  /* 0x0000080001be7983 */ /* 0x000ee20000100800 */
        /* <DEDUP_REMOVED lines=10> */
[----:B------:R-:W-:-:S06]  /*3b80*/  FMUL.FTZ R189, R6, R9 ;  /* 0x0000000906bd7220 */ /* 0x000fcc0000410000 */
        /* <DEDUP_REMOVED lines=8> */
[----:B--2---:R-:W-:-:S04]  /*3c10*/  FADD.FTZ R189, R192, -R189 ;  /* 0x800000bdc0bd7221 */ /* 0x004fc80000010000 */
[----:B------:R-:W-:-:S04]  /*3c20*/  FMUL.FTZ R189, R6, R189 ;  /* 0x000000bd06bd7220 */ /* 0x000fc80000410000 */
[----:B------:R-:W-:-:S05]  /*3c30*/  @P3 FADD.FTZ R189, R145, R189 ;  /* 0x000000bd91bd3221 */ /* 0x000fca0000010000 */
[C---:B------:R-:W-:Y:S01]  /*3c40*/  SEL R181, R189.reuse, R181, P4 ;  /* 0x000000b5bdb57207 */ /* 0x040fe20002000000 */
[----:B------:R-:W-:-:S05]  /*3c50*/  FMUL.FTZ R189, R189, UR18 ;  /* 0x00000012bdbd7c20 */ /* 0x000fca0008410000 */
[----:B------:R-:W-:-:S04]  /*3c60*/  SEL R9, R189, RZ, P6 ;  /* 0x000000ffbd097207 */ /* 0x000fc80003000000 */
[----:B------:R-:W-:Y:S01]  /*3c70*/  SEL R185, R9, R185, P5 ;  /* 0x000000b909b97207 */ /* 0x000fe20002800000 */
[-CC-:B------:R-:W-:Y:S01]  /*3c80*/  FFMA.FTZ R9, R236, R5.reuse, R8.reuse ;  /* 0x00000005ec097223 */ /* 0x180fe20000010008 */
[----:B------:R-:W-:-:S03]  /*3c90*/  FFMA.FTZ R8, R229, R5, R8 ;  /* 0x00000005e5087223 */ /* 0x000fc60000010008 */
        /* <DEDUP_REMOVED lines=8> */
[----:B------:R-:W-:Y:S01]  /*3d20*/  SEL R182, R9, R182, P4 ;  /* 0x000000b609b67207 */ /* 0x000fe20002000000 */
[C---:B------:R-:W-:Y:S01]  /*3d30*/  FMUL.FTZ R191, R8.reuse, UR18 ;  /* 0x0000001208bf7c20 */ /* 0x040fe20008410000 */
[----:B------:R-:W-:Y:S02]  /*3d40*/  SEL R183, R8, R183, P4 ;  /* 0x000000b708b77207 */ /* 0x000fe40002000000 */
[----:B------:R-:W-:Y:S02]  /*3d50*/  SEL R9, R190, RZ, P3 ;  /* 0x000000ffbe097207 */ /* 0x000fe40001800000 */
[----:B------:R-:W-:-:S02]  /*3d60*/  LOP3.LUT P3, RZ, R204, 0xff000000, RZ, 0xc0, !PT ;  /* 0xff000000ccff7812 */ /* 0x000fc4000786c0ff */
[----:B------:R-:W-:Y:S02]  /*3d70*/  SEL R186, R9, R186, P5 ;  /* 0x000000ba09ba7207 */ /* 0x000fe40002800000 */
[----:B------:R-:W-:Y:S02]  /*3d80*/  SEL R8, R191, RZ, P3 ;  /* 0x000000ffbf087207 */ /* 0x000fe40001800000 */
[----:B------:R-:W-:Y:S02]  /*3d90*/  LOP3.LUT P3, RZ, R10, 0xff, RZ, 0xc0, !PT ;  /* 0x000000ff0aff7812 */ /* 0x000fe4000786c0ff */
        /* <DEDUP_REMOVED lines=20> */
.L_x_3458:
[----:B------:R-:W-:Y:S05]  /*3ee0*/  BSYNC B1 ;  /* 0x0000000000017941 */ /* 0x000fea0003800000 */
.L_x_3457:
[----:B------:R-:W-:Y:S01]  /*3ef0*/  LOP3.LUT P3, RZ, R4, 0x4, RZ, 0xc0, !PT ;  /* 0x0000000404ff7812 */ /* 0x000fe2000786c0ff */
[----:B------:R-:W-:-:S12]  /*3f00*/  BSSY B1, `(.L_x_3459) ;  /* 0x0000045000017945 */ /* 0x000fd80003800000 */
[----:B------:R-:W-:Y:S05]  /*3f10*/  @!P3 BRA `(.L_x_3460) ;  /* 0x00000004000cb947 */ /* 0x000fea0003800000 */
[----:B------:R-:W2:Y:S04]  /*3f20*/  LDL R188, [R1+0x40] ;  /* 0x0000400001bc7983 */ /* 0x000ea80000100800 */
[----:B------:R-:W3:Y:S04]  /*3f30*/  LDL R191, [R1+0x20] ;  /* 0x0000200001bf7983 */ /* 0x000ee80000100800 */
[----:B------:R-:W4:Y:S01]  /*3f40*/  LDL R190, [R1] ;  /* 0x0000000001be7983 */ /* 0x000f220000100800 */
[----:B0-----:R-:W-:Y:S02]  /*3f50*/  ISETP.NE.AND P3, PT, R219, RZ, PT ;  /* 0x000000ffdb00720c */ /* 0x001fe40003f65270 */
[----:B------:R-:W-:-:S02]  /*3f60*/  LOP3.LUT P4, RZ, R203, 0xff, RZ, 0xc0, !PT ;  /* 0x000000ffcbff7812 */ /* 0x000fc4000788c0ff */
[----:B-1----:R-:W-:Y:S02]  /*3f70*/  FSEL R8, R2, RZ, !P3 ;  /* 0x000000ff02087208 */ /* 0x002fe40005800000 */
[----:B------:R-:W-:Y:S02]  /*3f80*/  ISETP.NE.U32.AND P3, PT, RZ, UR8, PT ;  /* 0x00000008ff007c0c */ /* 0x000fe4000bf65070 */
[----:B------:R-:W-:Y:S01]  /*3f90*/  ISETP.NE.U32.AND P5, PT, RZ, UR14, PT ;  /* 0x0000000eff007c0c */ /* 0x000fe2000bfa5070 */
[----:B------:R-:W-:Y:S01]  /*3fa0*/  FFMA.FTZ R9, R224, R5, R8 ;  /* 0x00000005e0097223 */ /* 0x000fe20000010008 */
[----:B------:R-:W-:Y:S02]  /*3fb0*/  ISETP.NE.AND.EX P3, PT, RZ, UR9, PT, P3 ;  /* 0x00000009ff007c0c */ /* 0x000fe4000bf65330 */
[----:B------:R-:W-:Y:S02]  /*3fc0*/  ISETP.NE.AND.EX P5, PT, RZ, UR15, PT, P5 ;  /* 0x0000000fff007c0c */ /* 0x000fe4000bfa5350 */
[----:B------:R-:W-:Y:S01]  /*3fd0*/  LOP3.LUT P6, RZ, R203, 0xff00, RZ, 0xc0, !PT ;  /* 0x0000ff00cbff7812 */ /* 0x000fe200078cc0ff */
        /* <DEDUP_REMOVED lines=10> */
[----:B---3--:R-:W-:-:S04]  /*4080*/  FADD.FTZ R189, R191, -R189 ;  /* 0x800000bdbfbd7221 */ /* 0x008fc80000010000 */
        /* <DEDUP_REMOVED lines=8> */
[----:B----4-:R-:W-:Y:S01]  /*4110*/  FADD.FTZ R9, R190, -R9 ;  /* 0x80000009be097221 */ /* 0x010fe20000010000 */
        /* <DEDUP_REMOVED lines=14> */
[C---:B------:R-:W-:Y:S02]  /*4200*/  LOP3.LUT P3, RZ, R11.reuse, 0xff, RZ, 0xc0, !PT ;  /* 0x000000ff0bff7812 */ /* 0x040fe4000786c0ff */
        /* <DEDUP_REMOVED lines=20> */
.L_x_3460:
[----:B------:R-:W-:Y:S05]  /*4350*/  BSYNC B1 ;  /* 0x0000000000017941 */ /* 0x000fea0003800000 */
.L_x_3459:
[----:B------:R-:W-:Y:S01]  /*4360*/  LOP3.LUT P3, RZ, R4, 0x2, RZ, 0xc0, !PT ;  /* 0x0000000204ff7812 */ /* 0x000fe2000786c0ff */
[----:B------:R-:W-:-:S12]  /*4370*/  BSSY B1, `(.L_x_3461) ;  /* 0x0000044000017945 */ /* 0x000fd80003800000 */
[----:B------:R-:W-:Y:S05]  /*4380*/  @!P3 BRA `(.L_x_3462) ;  /* 0x000000040008b947 */ /* 0x000fea0003800000 */
[----:B------:R-:W3:Y:S04]  /*4390*/  LDL R188, [R1+0x3c] ;  /* 0x00003c0001bc7983 */ /* 0x000ee80000100800 */
[----:B------:R-:W4:Y:S01]  /*43a0*/  LDL R190, [R1+0x1c] ;  /* 0x00001c0001be7983 */ /* 0x000f220000100800 */
[----:B0-----:R-:W-:Y:S02]  /*43b0*/  ISETP.NE.AND P3, PT, R219, RZ, PT ;  /* 0x000000ffdb00720c */ /* 0x001fe40003f65270 */
[----:B------:R-:W-:Y:S02]  /*43c0*/  LOP3.LUT P4, RZ, R202, 0xff, RZ, 0xc0, !PT ;  /* 0x000000ffcaff7812 */ /* 0x000fe4000788c0ff */
[----:B-12---:R-:W-:Y:S02]  /*43d0*/  FSEL R8, R2, RZ, !P3 ;  /* 0x000000ff02087208 */ /* 0x006fe40005800000 */
[----:B------:R-:W-:-:S02]  /*43e0*/  ISETP.NE.U32.AND P3, PT, RZ, UR8, PT ;  /* 0x00000008ff007c0c */ /* 0x000fc4000bf65070 */
[----:B------:R-:W-:Y:S01]  /*43f0*/  ISETP.NE.U32.AND P5, PT, RZ, UR14, PT ;  /* 0x0000000eff007c0c */ /* 0x000fe2000bfa5070 */
[----:B------:R-:W-:Y:S01]  /*4400*/  FFMA.FTZ R9, R225, R5, R8 ;  /* 0x00000005e1097223 */ /* 0x000fe20000010008 */
[----:B------:R-:W-:Y:S02]  /*4410*/  ISETP.NE.AND.EX P3, PT, RZ, UR9, PT, P3 ;  /* 0x00000009ff007c0c */ /* 0x000fe4000bf65330 */
[----:B------:R-:W-:Y:S02]  /*4420*/  ISETP.NE.AND.EX P5, PT, RZ, UR15, PT, P5 ;  /* 0x0000000fff007c0c */ /* 0x000fe4000bfa5350 */
[----:B------:R-:W-:Y:S01]  /*4430*/  LOP3.LUT P6, RZ, R202, 0xff00, RZ, 0xc0, !PT ;  /* 0x0000ff00caff7812 */ /* 0x000fe200078cc0ff */
[----:B---3--:R-:W-:-:S04]  /*4440*/  FADD.FTZ R9, R188, -R9 ;  /* 0x80000009bc097221 */ /* 0x008fc80000010000 */
        /* <DEDUP_REMOVED lines=9> */
[----:B----4-:R-:W-:-:S04]  /*44e0*/  FADD.FTZ R189, R190, -R189 ;  /* 0x800000bdbebd7221 */ /* 0x010fc80000010000 */
        /* <DEDUP_REMOVED lines=8> */
[----:B------:R-:W-:Y:S01]  /*4570*/  FADD.FTZ R9, R252, -R9 ;  /* 0x80000009fc097221 */ /* 0x000fe20000010000 */
        /* <DEDUP_REMOVED lines=35> */
.L_x_3462:
[----:B------:R-:W-:Y:S05]  /*47b0*/  BSYNC B1 ;  /* 0x0000000000017941 */ /* 0x000fea0003800000 */
.L_x_3461:
[----:B------:R-:W-:Y:S01]  /*47c0*/  LOP3.LUT P3, RZ, R4, 0x1, RZ, 0xc0, !PT ;  /* 0x0000000104ff7812 */ /* 0x000fe2000786c0ff */
[----:B------:R-:W-:-:S12]  /*47d0*/  BSSY B1, `(.L_x_3463) ;  /* 0x0000044000017945 */ /* 0x000fd80003800000 */
[----:B------:R-:W-:Y:S05]  /*47e0*/  @!P3 BRA `(.L_x_3464) ;  /* 0x000000040008b947 */ /* 0x000fea0003800000 */
[----:B------:R-:W4:Y:S04]  /*47f0*/  LDL R188, [R1+0x38] ;  /* 0x0000380001bc7983 */ /* 0x000f280000100800 */
[----:B------:R-:W5:Y:S01]  /*4800*/  LDL R190, [R1+0x18] ;  /* 0x0000180001be7983 */ /* 0x000f620000100800 */
[----:B0-----:R-:W-:Y:S02]  /*4810*/  ISETP.NE.AND P3, PT, R219, RZ, PT ;  /* 0x000000ffdb00720c */ /* 0x001fe40003f65270 */
[----:B------:R-:W-:Y:S02]  /*4820*/  LOP3.LUT P4, RZ, R201, 0xff, RZ, 0xc0, !PT ;  /* 0x000000ffc9ff7812 */ /* 0x000fe4000788c0ff */
[----:B-123--:R-:W-:Y:S02]  /*4830*/  FSEL R8, R2, RZ, !P3 ;  /* 0x000000ff02087208 */ /* 0x00efe40005800000 */
[----:B------:R-:W-:-:S02]  /*4840*/  ISETP.NE.U32.AND P3, PT, RZ, UR8, PT ;  /* 0x00000008ff007c0c */ /* 0x000fc4000bf65070 */
[----:B------:R-:W-:Y:S01]  /*4850*/  ISETP.NE.U32.AND P5, PT, RZ, UR14, PT ;  /* 0x0000000eff007c0c */ /* 0x000fe2000bfa5070 */
[----:B------:R-:W-:Y:S01]  /*4860*/  FFMA.FTZ R9, R223, R5, R8 ;  /* 0x00000005df097223 */ /* 0x000fe20000010008 */
[----:B------:R-:W-:Y:S02]  /*4870*/  ISETP.NE.AND.EX P3, PT, RZ, UR9, PT, P3 ;  /* 0x00000009ff007c0c */ /* 0x000fe4000bf65330 */
[----:B------:R-:W-:Y:S02]  /*4880*/  ISETP.NE.AND.EX P5, PT, RZ, UR15, PT, P5 ;  /* 0x0000000fff007c0c */ /* 0x000fe4000bfa5350 */
[----:B------:R-:W-:Y:S01]  /*4890*/  LOP3.LUT P6, RZ, R201, 0xff00, RZ, 0xc0, !PT ;  /* 0x0000ff00c9ff7812 */ /* 0x000fe200078cc0ff */
[----:B----4-:R-:W-:-:S04]  /*48a0*/  FADD.FTZ R9, R188, -R9 ;  /* 0x80000009bc097221 */ /* 0x010fc80000010000 */
        /* <DEDUP_REMOVED lines=9> */
[----:B-----5:R-:W-:-:S04]  /*4940*/  FADD.FTZ R189, R190, -R189 ;  /* 0x800000bdbebd7221 */ /* 0x020fc80000010000 */
        /* <DEDUP_REMOVED lines=44> */
.L_x_3464:
[----:B------:R-:W-:Y:S05]  /*4c10*/  BSYNC B1 ;  /* 0x0000000000017941 */ /* 0x000fea0003800000 */
.L_x_3463:
[----:B------:R-:W-:Y:S04]  /*4c20*/  BSSY B1, `(.L_x_3465) ;  /* 0x0000044000017945 */ /* 0x000fe80003800000 */
[----:B------:R-:W-:Y:S05]  /*4c30*/  @!P0 BRA `(.L_x_3466) ;  /* 0x0000000400088947 */ /* 0x000fea0003800000 */
[----:B------:R-:W5:Y:S04]  /*4c40*/  LDL R188, [R1+0x34] ;  /* 0x0000340001bc7983 */ /* 0x000f680000100800 */
[----:B------:R-:W5:Y:S01]  /*4c50*/  LDL R190, [R1+0x14] ;  /* 0x0000140001be7983 */ /* 0x000f620000100800 */
[----:B0-----:R-:W-:Y:S02]  /*4c60*/  ISETP.NE.AND P3, PT, R219, RZ, PT ;  /* 0x000000ffdb00720c */ /* 0x001fe40003f65270 */
[----:B------:R-:W-:Y:S02]  /*4c70*/  LOP3.LUT P4, RZ, R200, 0xff, RZ, 0xc0, !PT ;  /* 0x000000ffc8ff7812 */ /* 0x000fe4000788c0ff */
[----:B-1234-:R-:W-:Y:S02]  /*4c80*/  FSEL R8, R2, RZ, !P3 ;  /* 0x000000ff02087208 */ /* 0x01efe40005800000 */
[----:B------:R-:W-:-:S02]  /*4c90*/  ISETP.NE.U32.AND P3, PT, RZ, UR8, PT ;  /* 0x00000008ff007c0c */ /* 0x000fc4000bf65070 */
[----:B------:R-:W-:Y:S01]  /*4ca0*/  ISETP.NE.U32.AND P5, PT, RZ, UR14, PT ;  /* 0x0000000eff007c0c */ /* 0x000fe2000bfa5070 */
[----:B------:R-:W-:Y:S01]  /*4cb0*/  FFMA.FTZ R9, R221, R5, R8 ;  /* 0x00000005dd097223 */ /* 0x000fe20000010008 */
[----:B------:R-:W-:Y:S02]  /*4cc0*/  ISETP.NE.AND.EX P3, PT, RZ, UR9, PT, P3 ;  /* 0x00000009ff007c0c */ /* 0x000fe4000bf65330 */
[----:B------:R-:W-:Y:S02]  /*4cd0*/  ISETP.NE.AND.EX P5, PT, RZ, UR15, PT, P5 ;  /* 0x0000000fff007c0c */ /* 0x000fe4000bfa5350 */
[----:B------:R-:W-:Y:S01]  /*4ce0*/  LOP3.LUT P6, RZ, R200, 0xff00, RZ, 0xc0, !PT ;  /* 0x0000ff00c8ff7812 */ /* 0x000fe200078cc0ff */
[----:B-----5:R-:W-:-:S04]  /*4cf0*/  FADD.FTZ R9, R188, -R9 ;  /* 0x80000009bc097221 */ /* 0x020fc80000010000 */
        /* <DEDUP_REMOVED lines=9> */
[----:B------:R-:W-:-:S04]  /*4d90*/  FADD.FTZ R189, R190, -R189 ;  /* 0x800000bdbebd7221 */ /* 0x000fc80000010000 */
        /* <DEDUP_REMOVED lines=44> */
.L_x_3466:
[----:B------:R-:W-:Y:S05]  /*5060*/  BSYNC B1 ;  /* 0x0000000000017941 */ /* 0x000fea0003800000 */
.L_x_3465:
        /* <DEDUP_REMOVED lines=68> */
.L_x_3468:
[----:B------:R-:W-:Y:S05]  /*54b0*/  BSYNC B1 ;  /* 0x0000000000017941 */ /* 0x000fea0003800000 */
.L_x_3467:
        /* <DEDUP_REMOVED lines=68> */
.L_x_3470:
[----:B------:R-:W-:Y:S05]  /*5900*/  BSYNC B1 ;  /* 0x0000000000017941 */ /* 0x000fea0003800000 */
.L_x_3469:
[----:B------:R-:W-:Y:S01]  /*5910*/  LOP3.LUT P3, RZ, R4, 0x10, RZ, 0xc0, !PT ;  /* 0x0000001004ff7812 */ /* 0x000fe2000786c0ff */
[----:B------:R-:W-:-:S12]  /*5920*/  BSSY B1, `(.L_x_3471) ;  /* 0x0000044000017945 */ /* 0x000fd80003800000 */
[----:B------:R-:W-:Y:S05]  /*5930*/  @!P3 BRA `(.L_x_3472) ;  /* 0x000000040008b947 */ /* 0x000fea0003800000 */
[----:B------:R-:W5:Y:S04]  /*5940*/  LDL R191, [R1+0x44] ;  /* 0x0000440001bf7983 */ /* 0x000f680000100800 */
[----:B------:R-:W5:Y:S04]  /*5950*/  LDL R190, [R1+0x28] ;  /* 0x0000280001be7983 */ /* 0x000f680000100800 */
[----:B------:R-:W5:Y:S01]  /*5960*/  LDL R189, [R1+0x4] ;  /* 0x0000040001bd7983 */ /* 0x000f620000100800 */
[----:B0-----:R-:W-:Y:S02]  /*5970*/  ISETP.NE.AND P3, PT, R219, RZ, PT ;  /* 0x000000ffdb00720c */ /* 0x001fe40003f65270 */
[----:B------:R-:W-:-:S02]  /*5980*/  LOP3.LUT P5, RZ, R16, 0xff, RZ, 0xc0, !PT ;  /* 0x000000ff10ff7812 */ /* 0x000fc400078ac0ff */
[----:B-1234-:R-:W-:Y:S02]  /*5990*/  FSEL R8, R2, RZ, !P3 ;  /* 0x000000ff02087208 */ /* 0x01efe40005800000 */
[----:B------:R-:W-:Y:S02]  /*59a0*/  ISETP.NE.U32.AND P3, PT, RZ, UR8, PT ;  /* 0x00000008ff007c0c */ /* 0x000fe4000bf65070 */
[----:B------:R-:W-:Y:S01]  /*59b0*/  ISETP.NE.U32.AND P4, PT, RZ, UR16, PT ;  /* 0x00000010ff007c0c */ /* 0x000fe2000bf85070 */
[-CC-:B------:R-:W-:Y:S01]  /*59c0*/  FFMA.FTZ R9, R238, R5.reuse, R8.reuse ;  /* 0x00000005ee097223 */ /* 0x180fe20000010008 */
[----:B------:R-:W-:Y:S01]  /*59d0*/  ISETP.NE.AND.EX P3, PT, RZ, UR9, PT, P3 ;  /* 0x00000009ff007c0c */ /* 0x000fe2000bf65330 */
[-CC-:B------:R-:W-:Y:S01]  /*59e0*/  FFMA.FTZ R188, R237, R5.reuse, R8.reuse ;  /* 0x00000005edbc7223 */ /* 0x180fe20000010008 */
[-CC-:B------:R-:W-:Y:S01]  /*59f0*/  FFMA.FTZ R2, R228, R5.reuse, R8.reuse ;  /* 0x00000005e4027223 */ /* 0x180fe20000010008 */
[----:B------:R-:W-:Y:S01]  /*5a00*/  FFMA.FTZ R8, R222, R5, R8 ;  /* 0x00000005de087223 */ /* 0x000fe20000010008 */
[----:B------:R-:W-:-:S02]  /*5a10*/  ISETP.NE.AND.EX P4, PT, RZ, UR17, PT, P4 ;  /* 0x00000011ff007c0c */ /* 0x000fc4000bf85340 */
[----:B------:R-:W-:Y:S01]  /*5a20*/  LOP3.LUT P6, RZ, R16, 0xff00, RZ, 0xc0, !PT ;  /* 0x0000ff0010ff7812 */ /* 0x000fe200078cc0ff */
[----:B------:R-:W-:-:S04]  /*5a30*/  FADD.FTZ R8, R240, -R8 ;  /* 0x80000008f0087221 */ /* 0x000fc80000010000 */
[----:B------:R-:W-:-:S04]  /*5a40*/  FMUL.FTZ R8, R6, R8 ;  /* 0x0000000806087220 */ /* 0x000fc80000410000 */
[----:B------:R-:W-:-:S05]  /*5a50*/  @P3 FADD.FTZ R8, R179, R8 ;  /* 0x00000008b3083221 */ /* 0x000fca0000010000 */
[----:B------:R-:W-:Y:S01]  /*5a60*/  SEL R183, R8, R183, P4 ;  /* 0x000000b708b77207 */ /* 0x000fe20002000000 */
[----:B-----5:R-:W-:-:S04]  /*5a70*/  FADD.FTZ R9, R191, -R9 ;  /* 0x80000009bf097221 */ /* 0x020fc80000010000 */
[----:B------:R-:W-:Y:S01]  /*5a80*/  FMUL.FTZ R9, R6, R9 ;  /* 0x0000000906097220 */ /* 0x000fe20000410000 */
[----:B------:R-:W-:-:S03]  /*5a90*/  FADD.FTZ R5, R190, -R188 ;  /* 0x800000bcbe057221 */ /* 0x000fc60000010000 */
[----:B------:R-:W-:Y:S01]  /*5aa0*/  @P3 FADD.FTZ R9, R176, R9 ;  /* 0x00000009b0093221 */ /* 0x000fe20000010000 */
[----:B------:R-:W-:Y:S01]  /*5ab0*/  FADD.FTZ R2, R189, -R2 ;  /* 0x80000002bd027221 */ /* 0x000fe20000010000 */
[C---:B------:R-:W-:Y:S02]  /*5ac0*/  FMUL.FTZ R5, R6.reuse, R5 ;  /* 0x0000000506057220 */ /* 0x040fe40000410000 */
[----:B------:R-:W-:Y:S01]  /*5ad0*/  FMUL.FTZ R188, R9, UR18 ;  /* 0x0000001209bc7c20 */ /* 0x000fe20008410000 */
[----:B------:R-:W-:Y:S01]  /*5ae0*/  FMUL.FTZ R2, R6, R2 ;  /* 0x0000000206027220 */ /* 0x000fe20000410000 */
[----:B------:R-:W-:Y:S01]  /*5af0*/  @P3 FADD.FTZ R5, R177, R5 ;  /* 0x00000005b1053221 */ /* 0x000fe20000010000 */
[----:B------:R-:W-:Y:S02]  /*5b00*/  SEL R180, R9, R180, P4 ;  /* 0x000000b409b47207 */ /* 0x000fe40002000000 */
[----:B------:R-:W-:Y:S01]  /*5b10*/  SEL R6, R188, RZ, P5 ;  /* 0x000000ffbc067207 */ /* 0x000fe20002800000 */
[----:B------:R-:W-:Y:S01]  /*5b20*/  @P3 FADD.FTZ R2, R178, R2 ;  /* 0x00000002b2023221 */ /* 0x000fe20000010000 */
[----:B------:R-:W-:-:S02]  /*5b30*/  ISETP.NE.U32.AND P5, PT, RZ, UR14, PT ;  /* 0x0000000eff007c0c */ /* 0x000fc4000bfa5070 */
[C---:B------:R-:W-:Y:S02]  /*5b40*/  SEL R181, R5.reuse, R181, P4 ;  /* 0x000000b505b57207 */ /* 0x040fe40002000000 */
[----:B------:R-:W-:Y:S02]  /*5b50*/  ISETP.NE.AND.EX P5, PT, RZ, UR15, PT, P5 ;  /* 0x0000000fff007c0c */ /* 0x000fe4000bfa5350 */
[----:B------:R-:W-:Y:S02]  /*5b60*/  LOP3.LUT P3, RZ, R16, 0xff0000, RZ, 0xc0, !PT ;  /* 0x00ff000010ff7812 */ /* 0x000fe4000786c0ff */
[----:B------:R-:W-:Y:S01]  /*5b70*/  SEL R184, R6, R184, P5 ;  /* 0x000000b806b87207 */ /* 0x000fe20002800000 */
[----:B------:R-:W-:Y:S01]  /*5b80*/  FMUL.FTZ R6, R5, UR18 ;  /* 0x0000001205067c20 */ /* 0x000fe20008410000 */
[----:B------:R-:W-:-:S04]  /*5b90*/  SEL R182, R2, R182, P4 ;  /* 0x000000b602b67207 */ /* 0x000fc80002000000 */
[----:B------:R-:W-:-:S04]  /*5ba0*/  SEL R5, R6, RZ, P6 ;  /* 0x000000ff06057207 */ /* 0x000fc80003000000 */
[----:B------:R-:W-:Y:S01]  /*5bb0*/  SEL R185, R5, R185, P5 ;  /* 0x000000b905b97207 */ /* 0x000fe20002800000 */
[----:B------:R-:W-:-:S05]  /*5bc0*/  FMUL.FTZ R5, R2, UR18 ;  /* 0x0000001202057c20 */ /* 0x000fca0008410000 */
[----:B------:R-:W-:Y:S02]  /*5bd0*/  SEL R2, R5, RZ, P3 ;  /* 0x000000ff05027207 */ /* 0x000fe40001800000 */
[----:B------:R-:W-:Y:S02]  /*5be0*/  LOP3.LUT P3, RZ, R16, 0xff000000, RZ, 0xc0, !PT ;  /* 0xff00000010ff7812 */ /* 0x000fe4000786c0ff */
[----:B------:R-:W-:Y:S01]  /*5bf0*/  SEL R186, R2, R186, P5 ;  /* 0x000000ba02ba7207 */ /* 0x000fe20002800000 */
[----:B------:R-:W-:-:S05]  /*5c00*/  FMUL.FTZ R2, R8, UR18 ;  /* 0x0000001208027c20 */ /* 0x000fca0008410000 */
        /* <DEDUP_REMOVED lines=14> */
[----:B------:R0:W-:Y:S11]  /*5cf0*/  @P4 STG.E.128 desc[UR4][R8.64], R180 ;  /* 0x000000b408004986 */ /* 0x0001f6000c101d04 */
[C---:B------:R-:W-:Y:S01]  /*5d00*/  @P3 LEA R6, P4, R7.reuse, UR14, 0x4 ;  /* 0x0000000e07063c11 */ /* 0x040fe2000f8820ff */
[----:B0-----:R-:W0:Y:S02]  /*5d10*/  LDC.64 R8, c[0x0][0x2f8] ;  /* 0x0000be00ff087b82 */ /* 0x001e240000000a00 */
[C---:B0-----:R-:W-:Y:S01]  /*5d20*/  IMAD.WIDE.U32 R8, R7.reuse, 0x10, R8 ;  /* 0x0000001007087825 */ /* 0x041fe200078e0008 */
[----:B------:R-:W-:-:S04]  /*5d30*/  @P3 LEA.HI.X R7, R7, UR15, RZ, 0x4, P4 ;  /* 0x0000000f07073c11 */ /* 0x000fc8000a0f24ff */
[----:B------:R0:W-:Y:S04]  /*5d40*/  STG.E.128 desc[UR4][R8.64], R188 ;  /* 0x000000bc08007986 */ /* 0x0001e8000c101d04 */
[----:B------:R0:W-:Y:S02]  /*5d50*/  @P3 STG.E.128 desc[UR4][R6.64], R184 ;  /* 0x000000b806003986 */ /* 0x0001e4000c101d04 */
.L_x_3472:
[----:B------:R-:W-:Y:S05]  /*5d60*/  BSYNC B1 ;  /* 0x0000000000017941 */ /* 0x000fea0003800000 */
.L_x_3471:
[----:B0-----:R-:W0:Y:S02]  /*5d70*/  LDC.64 R6, c[0x0][0x210] ;  /* 0x00008400ff067b82 */ /* 0x001e240000000a00 */
[----:B0-----:R-:W-:-:S04]  /*5d80*/  LEA R3, R6, R3, 0x2 ;  /* 0x0000000306037211 */ /* 0x001fc800078e10ff */
[----:B------:R-:W-:-:S13]  /*5d90*/  ISETP.GE.AND P3, PT, R3, R7, PT ;  /* 0x000000070300720c */ /* 0x000fda0003f66270 */
[----:B------:R-:W-:Y:S05]  /*5da0*/  @!P3 BRA `(.L_x_3473) ;  /* 0xffffffb00034b947 */ /* 0x000fea000383ffff */
.L_x_3439:
[----:B------:R-:W-:Y:S05]  /*5db0*/  BSYNC B0 ;  /* 0x0000000000007941 */ /* 0x000fea0003800000 */
.L_x_3438:
[----:B------:R-:W5:Y:S01]  /*5dc0*/  LDL.LU R188, [R1+0x48] ;  /* 0x0000480001bc7983 */ /* 0x000f620000300800 */
        /* <DEDUP_REMOVED lines=58> */
[----:B--234-:R-:W-:Y:S04]  /*6170*/  LDS R8, [R0+0x3c00] ;  /* 0x003c000000087984 */ /* 0x01cfe80000000800 */
        /* <DEDUP_REMOVED lines=14> */
[----:B------:R-:W2:Y:S04]  /*6260*/  LDS R78, [R0+0x1000] ;  /* 0x00100000004e7984 */ /* 0x000ea80000000800 */
        /* <DEDUP_REMOVED lines=88> */
[----:B-----5:R-:W-:-:S03]  /*67f0*/  IADD3 R90, R188, 0x7f, -R146 ;  /* 0x0000007fbc5a7810 */ /* 0x020fc60007ffe892 */
[----:B------:R-:W-:Y:S01]  /*6800*/  STS.128 [R4+0xc00], R104 ;  /* 0x000c006804007388 */ /* 0x000fe20000000c00 */
[C---:B------:R-:W-:Y:S02]  /*6810*/  ISETP.GE.U32.AND P6, PT, R90.reuse, 0x100, PT ;  /* 0x000001005a00780c */ /* 0x040fe40003fc6070 */
[----:B------:R-:W-:Y:S01]  /*6820*/  ISETP.GE.U32.AND P5, PT, R90, 0x180, PT ;  /* 0x000001805a00780c */ /* 0x000fe20003fa6070 */
[----:B------:R0:W-:Y:S01]  /*6830*/  STS.128 [R4+0xe00], R108 ;  /* 0x000e006c04007388 */ /* 0x0001e20000000c00 */
[----:B------:R-:W-:Y:S01]  /*6840*/  BAR.SYNC.DEFER_BLOCKING 0x0 ;  /* 0x0000000000007b1d */ /* 0x000fe20000010000 */
[----:B0-----:R-:W-:-:S04]  /*6850*/  IADD3 R4, P0, R39, R146, RZ ;  /* 0x0000009227047210 */ /* 0x001fc80007f1e0ff */
[----:B------:R-:W-:-:S04]  /*6860*/  IADD3.X R5, RZ, RZ, RZ, P0, !PT ;  /* 0x000000ffff057210 */ /* 0x000fc800007fe4ff */
[C---:B------:R-:W-:Y:S01]  /*6870*/  SHF.L.U64.HI R5, R4.reuse, 0x2, R5 ;  /* 0x0000000204057819 */ /* 0x040fe20000010205 */
[----:B------:R-:W-:Y:S01]  /*6880*/  IMAD.SHL.U32 R4, R4, 0x4, RZ ;  /* 0x0000000404047824 */ /* 0x000fe200078e00ff */
[----:B------:R-:W0:Y:S04]  /*6890*/  LDS R15, [R0] ;  /* 0x00000000000f7984 */ /* 0x000e280000000800 */
        /* <DEDUP_REMOVED lines=37> */
.L_x_3475:
[----:B------:R-:W-:Y:S05]  /*6af0*/  BSYNC B0 ;  /* 0x0000000000007941 */ /* 0x000fea0003800000 */
.L_x_3474:
        /* <DEDUP_REMOVED lines=148> */
[----:B------:R2:W-:Y:S02]  /*7440*/  STG.E desc[UR4][R8.64], R59 ;  /* 0x0000003b08007986 */ /* 0x0005e4000c101904 */
[----:B------:R-:W-:Y:S01]  /*7450*/  IMAD.X R15, RZ, RZ, R15, P6 ;  /* 0x000000ffff0f7224 */ /* 0x000fe200030e060f */
        /* <DEDUP_REMOVED lines=12> */
.L_x_3477:
[----:B------:R-:W-:Y:S05]  /*7520*/  BSYNC B0 ;  /* 0x0000000000007941 */ /* 0x000fea0003800000 */
.L_x_3476:
        /* <DEDUP_REMOVED lines=17> */
[----:B0-----:R-:W-:Y:S01]  /*7640*/  MOV R2, R4 ;  /* 0x0000000400027202 */ /* 0x001fe20000000f00 */
[----:B------:R-:W-:Y:S01]  /*7650*/  IMAD.X R7, RZ, RZ, R7, P6 ;  /* 0x000000ffff077224 */ /* 0x000fe200030e0607 */
[----:B------:R-:W-:Y:S02]  /*7660*/  MOV R3, R5 ;  /* 0x0000000500037202 */ /* 0x000fe40000000f00 */
[----:B------:R-:W-:-:S03]  /*7670*/  IADD3 R4, P5, R4, 0x200, RZ ;  /* 0x0000020004047810 */ /* 0x000fc60007fbe0ff */
[----:B------:R2:W-:Y:S01]  /*7680*/  STG.E desc[UR4][R2.64], R17 ;  /* 0x0000001102007986 */ /* 0x0005e2000c101904 */
[----:B------:R-:W-:-:S09]  /*7690*/  IADD3.X R5, RZ, R5, RZ, P5, !PT ;  /* 0x00000005ff057210 */ /* 0x000fd20002ffe4ff */
.L_x_3479:
[----:B------:R-:W-:Y:S05]  /*76a0*/  BSYNC B0 ;  /* 0x0000000000007941 */ /* 0x000fea0003800000 */
.L_x_3478:
        /* <DEDUP_REMOVED lines=23> */
.L_x_3481:
[----:B------:R-:W-:Y:S05]  /*7820*/  BSYNC B0 ;  /* 0x0000000000007941 */ /* 0x000fea0003800000 */
.L_x_3480:
        /* <DEDUP_REMOVED lines=23> */
.L_x_3483:
[----:B------:R-:W-:Y:S05]  /*79a0*/  BSYNC B0 ;  /* 0x0000000000007941 */ /* 0x000fea0003800000 */
.L_x_3482:
        /* <DEDUP_REMOVED lines=23> */
.L_x_3485:
[----:B------:R-:W-:Y:S05]  /*7b20*/  BSYNC B0 ;  /* 0x0000000000007941 */ /* 0x000fea0003800000 */
.L_x_3484:
        /* <DEDUP_REMOVED lines=23> */
.L_x_3487:
[----:B------:R-:W-:Y:S05]  /*7ca0*/  BSYNC B0 ;  /* 0x0000000000007941 */ /* 0x000fea0003800000 */
.L_x_3486:
[----:B------:R-:W-:Y:S05]  /*7cb0*/  @!P4 EXIT ;  /* 0x000000000000c94d */ /* 0x000fea0003800000 */
[----:B------:R-:W-:Y:S04]  /*7cc0*/  STG.E desc[UR4][R14.64], R35 ;  /* 0x000000230e007986 */ /* 0x000fe8000c101904 */
[----:B------:R-:W-:Y:S04]  /*7cd0*/  STG.E desc[UR4][R10.64], R53 ;  /* 0x000000350a007986 */ /* 0x000fe8000c101904 */
[----:B------:R-:W-:Y:S04]  /*7ce0*/  STG.E desc[UR4][R6.64], R91 ;  /* 0x0000005b06007986 */ /* 0x000fe8000c101904 */
[----:B------:R-:W-:Y:S01]  /*7cf0*/  STG.E desc[UR4][R4.64], R41 ;  /* 0x0000002904007986 */ /* 0x000fe2000c101904 */
[----:B------:R-:W-:Y:S05]  /*7d00*/  EXIT ;  /* 0x000000000000794d */ /* 0x000fea0003800000 */
.L_x_3456:
[----:B------:R-:W-:Y:S01]  /*7d10*/  HFMA2.MMA R188, -RZ, RZ, 0, 5.9604644775390625e-08 ;  /* 0x00000001ffbc7435 */ /* 0x000fe200000001ff */
[----:B------:R-:W-:Y:S01]  /*7d20*/  BSSY B1, `(.L_x_3488) ;  /* 0x0000006000017945 */ /* 0x000fe20003800000 */
[----:B------:R-:W-:Y:S02]  /*7d30*/  MOV R8, 0x1f ;  /* 0x0000001f00087802 */ /* 0x000fe40000000f00 */
[----:B-----5:R-:W-:-:S07]  /*7d40*/  MOV R5, 0xffffffff ;  /* 0xffffffff00057802 */ /* 0x020fce0000000f00 */
[----:B0-----:R-:W-:Y:S05]  /*7d50*/  WARPSYNC.COLLECTIVE R5, `(.L_x_3489) ;  /* 0x0000000005087348 */ /* 0x001fea0003c00000 */
[----:B------:R1:W2:Y:S02]  /*7d60*/  SHFL.BFLY P3, R190, R2, R188, R8 ;  /* 0x0c0000bc02be7389 */ /* 0x0002a40000060008 */
[----:B012---:R-:W-:Y:S01]  /*7d70*/  ENDCOLLECTIVE ;  /* 0x000000000000791b */ /* 0x007fe20003800000 */
.L_x_3489:
[----:B------:R-:W-:Y:S05]  /*7d80*/  BSYNC B1 ;  /* 0x0000000000017941 */ /* 0x000fea0003800000 */
.L_x_3488:
[----:B------:R-:W-:Y:S01]  /*7d90*/  MOV R5, R190 ;  /* 0x000000be00057202 */ /* 0x000fe20000000f00 */
[----:B------:R-:W-:Y:S01]  /*7da0*/  HFMA2.MMA R8, -RZ, RZ, 0, 1.847743988037109375e-06 ;  /* 0x0000001fff087435 */ /* 0x000fe200000001ff */
[----:B------:R-:W-:-:S03]  /*7db0*/  IMAD.MOV.U32 R188, RZ, RZ, 0x1 ;  /* 0x00000001ffbc7424 */ /* 0x000fc600078e00ff */
[----:B------:R-:W-:Y:S01]  /*7dc0*/  FADD.FTZ R189, R5, R2 ;  /* 0x0000000205bd7221 */ /* 0x000fe20000010000 */
[----:B------:R-:W-:Y:S02]  /*7dd0*/  MOV R2, R9 ;  /* 0x0000000900027202 */ /* 0x000fe40000000f00 */
[----:B------:R-:W-:-:S07]  /*7de0*/  MOV R5, 0xffffffff ;  /* 0xffffffff00057802 */ /* 0x000fce0000000f00 */
[----:B------:R-:W-:Y:S05]  /*7df0*/  WARPSYNC.COLLECTIVE R5, `(.L_x_3490) ;  /* 0x0000000005087348 */ /* 0x000fea0003c00000 */
[----:B------:R0:W1:Y:S02]  /*7e00*/  SHFL.BFLY P3, R190, R2, R188, R8 ;  /* 0x0c0000bc02be7389 */ /* 0x0000640000060008 */
[----:B01----:R-:W-:Y:S01]  /*7e10*/  ENDCOLLECTIVE ;  /* 0x000000000000791b */ /* 0x003fe20003800000 */
.L_x_3490:
[----:B------:R-:W-:Y:S01]  /*7e20*/  HFMA2.MMA R188, -RZ, RZ, 0, 1.1920928955078125e-07 ;  /* 0x00000002ffbc7435 */ /* 0x000fe200000001ff */
[----:B------:R-:W-:-:S05]  /*7e30*/  MOV R2, R190 ;  /* 0x000000be00027202 */ /* 0x000fca0000000f00 */
[----:B------:R-:W-:Y:S01]  /*7e40*/  FADD.FTZ R9, R2, R9 ;  /* 0x0000000902097221 */ /* 0x000fe20000010000 */
[----:B------:R-:W-:-:S07]  /*7e50*/  MOV R2, R189 ;  /* 0x000000bd00027202 */ /* 0x000fce0000000f00 */
[----:B------:R-:W-:Y:S05]  /*7e60*/  WARPSYNC.COLLECTIVE R5, `(.L_x_3491) ;  /* 0x0000000005087348 */ /* 0x000fea0003c00000 */
[----:B------:R0:W1:Y:S02]  /*7e70*/  SHFL.BFLY P3, R190, R2, R188, R8 ;  /* 0x0c0000bc02be7389 */ /* 0x0000640000060008 */
[----:B01----:R-:W-:Y:S01]  /*7e80*/  ENDCOLLECTIVE ;  /* 0x000000000000791b */ /* 0x003fe20003800000 */
.L_x_3491:
[----:B------:R-:W-:-:S05]  /*7e90*/  MOV R2, R190 ;  /* 0x000000be00027202 */ /* 0x000fca0000000f00 */
[----:B------:R-:W-:Y:S01]  /*7ea0*/  FADD.FTZ R189, R189, R2 ;  /* 0x00000002bdbd7221 */ /* 0x000fe20000010000 */
[----:B------:R-:W-:-:S07]  /*7eb0*/  MOV R2, R9 ;  /* 0x0000000900027202 */ /* 0x000fce0000000f00 */
[----:B------:R-:W-:Y:S05]  /*7ec0*/  WARPSYNC.COLLECTIVE R5, `(.L_x_3492) ;  /* 0x0000000005087348 */ /* 0x000fea0003c00000 */
[----:B------:R0:W1:Y:S02]  /*7ed0*/  SHFL.BFLY P3, R190, R2, R188, R8 ;  /* 0x0c0000bc02be7389 */ /* 0x0000640000060008 */
[----:B01----:R-:W-:Y:S01]  /*7ee0*/  ENDCOLLECTIVE ;  /* 0x000000000000791b */ /* 0x003fe20003800000 */
.L_x_3492:
[----:B------:R-:W-:Y:S01]  /*7ef0*/  HFMA2.MMA R188, -RZ, RZ, 0, 2.384185791015625e-07 ;  /* 0x00000004ffbc7435 */ /* 0x000fe200000001ff */
[----:B------:R-:W-:-:S04]  /*7f00*/  IMAD.MOV.U32 R2, RZ, RZ, R190 ;  /* 0x000000ffff027224 */ /* 0x000fc800078e00be */
[----:B------:R-:W-:Y:S01]  /*7f10*/  FADD.FTZ R9, R9, R2 ;  /* 0x0000000209097221 */ /* 0x000fe20000010000 */
[----:B------:R-:W-:-:S07]  /*7f20*/  MOV R2, R189 ;  /* 0x000000bd00027202 */ /* 0x000fce0000000f00 */
[----:B------:R-:W-:Y:S05]  /*7f30*/  WARPSYNC.COLLECTIVE R5, `(.L_x_3493) ;  /* 0x0000000005087348 */ /* 0x000fea0003c00000 */
[----:B------:R0:W1:Y:S02]  /*7f40*/  SHFL.BFLY P3, R190, R2, R188, R8 ;  /* 0x0c0000bc02be7389 */ /* 0x0000640000060008 */
[----:B01----:R-:W-:Y:S01]  /*7f50*/  ENDCOLLECTIVE ;  /* 0x000000000000791b */ /* 0x003fe20003800000 */
.L_x_3493:
[----:B------:R-:W-:-:S05]  /*7f60*/  MOV R2, R190 ;  /* 0x000000be00027202 */ /* 0x000fca0000000f00 */
[----:B------:R-:W-:Y:S01]  /*7f70*/  FADD.FTZ R189, R189, R2 ;  /* 0x00000002bdbd7221 */ /* 0x000fe20000010000 */
[----:B------:R-:W-:-:S07]  /*7f80*/  MOV R2, R9 ;  /* 0x0000000900027202 */ /* 0x000fce0000000f00 */
[----:B------:R-:W-:Y:S05]  /*7f90*/  WARPSYNC.COLLECTIVE R5, `(.L_x_3494) ;  /* 0x0000000005087348 */ /* 0x000fea0003c00000 */
[----:B------:R0:W1:Y:S02]  /*7fa0*/  SHFL.BFLY P3, R190, R2, R188, R8 ;  /* 0x0c0000bc02be7389 */ /* 0x0000640000060008 */
[----:B01----:R-:W-:Y:S01]  /*7fb0*/  ENDCOLLECTIVE ;  /* 0x000000000000791b */ /* 0x003fe20003800000 */
.L_x_3494:
[----:B------:R-:W-:Y:S01]  /*7fc0*/  HFMA2.MMA R188, -RZ, RZ, 0, 4.76837158203125e-07 ;  /* 0x00000008ffbc7435 */ /* 0x000fe200000001ff */
[----:B------:R-:W-:-:S05]  /*7fd0*/  MOV R2, R190 ;  /* 0x000000be00027202 */ /* 0x000fca0000000f00 */
[----:B------:R-:W-:Y:S01]  /*7fe0*/  FADD.FTZ R9, R9, R2 ;  /* 0x0000000209097221 */ /* 0x000fe20000010000 */
[----:B------:R-:W-:-:S07]  /*7ff0*/  MOV R2, R189 ;  /* 0x000000bd00027202 */ /* 0x000fce0000000f00 */
[----:B------:R-:W-:Y:S05]  /*8000*/  WARPSYNC.COLLECTIVE R5, `(.L_x_3495) ;  /* 0x0000000005087348 */ /* 0x000fea0003c00000 */
[----:B------:R0:W1:Y:S02]  /*8010*/  SHFL.BFLY P3, R190, R2, R188, R8 ;  /* 0x0c0000bc02be7389 */ /* 0x0000640000060008 */
[----:B01----:R-:W-:Y:S01]  /*8020*/  ENDCOLLECTIVE ;  /* 0x000000000000791b */ /* 0x003fe20003800000 */
.L_x_3495:
[----:B------:R-:W-:-:S04]  /*8030*/  IMAD.MOV.U32 R2, RZ, RZ, R190 ;  /* 0x000000ffff027224 */ /* 0x000fc800078e00be */
[----:B------:R-:W-:Y:S01]  /*8040*/  FADD.FTZ R189, R189, R2 ;  /* 0x00000002bdbd7221 */ /* 0x000fe20000010000 */
[----:B------:R-:W-:-:S07]  /*8050*/  MOV R2, R9 ;  /* 0x0000000900027202 */ /* 0x000fce0000000f00 */
[----:B------:R-:W-:Y:S05]  /*8060*/  WARPSYNC.COLLECTIVE R5, `(.L_x_3496) ;  /* 0x0000000005087348 */ /* 0x000fea0003c00000 */
[----:B------:R0:W1:Y:S02]  /*8070*/  SHFL.BFLY P3, R190, R2, R188, R8 ;  /* 0x0c0000bc02be7389 */ /* 0x0000640000060008 */
[----:B01----:R-:W-:Y:S01]  /*8080*/  ENDCOLLECTIVE ;  /* 0x000000000000791b */ /* 0x003fe20003800000 */
.L_x_3496:
[----:B------:R-:W-:Y:S01]  /*8090*/  HFMA2.MMA R188, -RZ, RZ, 0, 9.5367431640625e-07 ;  /* 0x00000010ffbc7435 */ /* 0x000fe200000001ff */
[----:B------:R-:W-:-:S05]  /*80a0*/  MOV R2, R190 ;  /* 0x000000be00027202 */ /* 0x000fca0000000f00 */
[----:B------:R-:W-:Y:S01]  /*80b0*/  FADD.FTZ R9, R9, R2 ;  /* 0x0000000209097221 */ /* 0x000fe20000010000 */
[----:B------:R-:W-:-:S07]  /*80c0*/  MOV R2, R189 ;  /* 0x000000bd00027202 */ /* 0x000fce0000000f00 */
[----:B------:R-:W-:Y:S05]  /*80d0*/  WARPSYNC.COLLECTIVE R5, `(.L_x_3497) ;  /* 0x0000000005087348 */ /* 0x000fea0003c00000 */
[----:B------:R0:W1:Y:S02]  /*80e0*/  SHFL.BFLY P3, R190, R2, R188, R8 ;  /* 0x0c0000bc02be7389 */ /* 0x0000640000060008 */
[----:B01----:R-:W-:Y:S01]  /*80f0*/  ENDCOLLECTIVE ;  /* 0x000000000000791b */ /* 0x003fe20003800000 */
.L_x_3497:
[----:B------:R-:W-:Y:S02]  /*8100*/  MOV R2, R9 ;  /* 0x0000000900027202 */ /* 0x000fe40000000f00 */
[----:B------:R-:W-:-:S07]  /*8110*/  MOV R191, R190 ;  /* 0x000000be00bf7202 */ /* 0x000fce0000000f00 */
[----:B------:R-:W-:Y:S05]  /*8120*/  WARPSYNC.COLLECTIVE R5, `(.L_x_3498) ;  /* 0x0000000005087348 */ /* 0x000fea0003c00000 */
[----:B------:R0:W1:Y:S02]  /*8130*/  SHFL.BFLY P3, R190, R2, R188, R8 ;  /* 0x0c0000bc02be7389 */ /* 0x0000640000060008 */
[----:B01----:R-:W-:Y:S01]  /*8140*/  ENDCOLLECTIVE ;  /* 0x000000000000791b */ /* 0x003fe20003800000 */
.L_x_3498:
[----:B------:R-:W-:Y:S01]  /*8150*/  MOV R2, R190 ;  /* 0x000000be00027202 */ /* 0x000fe20000000f00 */
[----:B------:R-:W-:Y:S06]  /*8160*/  BRA `(.L_x_3499) ;  /* 0xffffffb800387947 */ /* 0x000fec000383ffff */
.L_x_3500:
        /* <DEDUP_REMOVED lines=9> */
.L_x_3830:


//--------------------- .text._ZN10layer_norm31ln_parallel_residual_bwd_kernelINS_13Kernel_traitsIfffffjLj1024ELj1ELj4ELj1ELj16ENS_18Kernel_traits_baseILj1024EfffffjLj128EEEEELb1ELb0ELb1EEEvNS_9BwdParamsE --------------------------
	.section	.text._ZN10layer_norm31ln_parallel_residual_bwd_kernelINS_13Kernel_traitsIfffffjLj1024ELj1ELj4ELj1ELj16ENS_18Kernel_traits_baseILj1024EfffffjLj128EEEEELb1ELb0ELb1EEEvNS_9BwdParamsE,"ax",@progbits
	.align	128
        .global         _ZN10layer_norm31ln_parallel_residual_bwd_kernelINS_13Kernel_traitsIfffffjLj1024ELj1ELj4ELj1ELj16ENS_18Kernel_traits_baseILj1024EfffffjLj128EEEEELb1ELb0ELb1EEEvNS_9BwdParamsE
        .type           _ZN10layer_norm31ln_parallel_residual_bwd_kernelINS_13Kernel_traitsIfffffjLj1024ELj1ELj4ELj1ELj16ENS_18Kernel_traits_baseILj1024EfffffjLj128EEEEELb1ELb0ELb1EEEvNS_9BwdParamsE,@function
        .size           _ZN10layer_norm31ln_parallel_residual_bwd_kernelINS_13Kernel_traitsIfffffjLj1024ELj1ELj4ELj1ELj16ENS_18Kernel_traits_baseILj1024EfffffjLj128EEEEELb1ELb0ELb1EEEvNS_9BwdParamsE,(.L_x_3831 - _ZN10layer_norm31ln_parallel_residual_bwd_kernelINS_13Kernel_traitsIfffffjLj1024ELj1ELj4ELj1ELj16ENS_18Kernel_traits_baseILj1024EfffffjLj128EEEEELb1ELb0ELb1EEEvNS_9BwdParamsE)
        .other          _ZN10layer_norm31ln_parallel_residual_bwd_kernelINS_13Kernel_traitsIfffffjLj1024ELj1ELj4ELj1ELj16ENS_18Kernel_traits_baseILj1024EfffffjLj128EEEEELb1ELb0ELb1EEEvNS_9BwdParamsE,@"STO_CUDA_ENTRY STV_DEFAULT"
_ZN10layer_norm31ln_parallel_residual_bwd_kernelINS_13Kernel_traitsIfffffjLj1024ELj1ELj4ELj1ELj16ENS_18Kernel_traits_baseILj1024EfffffjLj128EEEEELb1ELb0ELb1EEEvNS_9BwdParamsE:
.text._ZN10layer_norm31ln_parallel_residual_bwd_kernelINS_13Kernel_traitsIfffffjLj1024ELj1ELj4ELj1ELj16ENS_18Kernel_traits_baseILj1024EfffffjLj128EEEEELb1ELb0ELb1EEEvNS_9BwdParamsE:
        /* <DEDUP_REMOVED lines=83> */
.L_x_3502:
        /* <DEDUP_REMOVED lines=30> */
[----:B------:R-:W-:-:S02]  /*0710*/  ISETP.NE.AND.EX P0, PT, RZ, UR7, PT, P0 ;  /* 0x00000007ff007c0c */ /* 0x000fc4000bf05300 */
        /* <DEDUP_REMOVED lines=11> */
[----:B------:R-:W-:Y:S02]  /*07d0*/  MOV R252, RZ ;  /* 0x000000ff00fc7202 */ /* 0x000fe40000000f00 */
        /* <DEDUP_REMOVED lines=102> */
.L_x_3513:
[----:B0-----:R-:W0:Y:S01]  /*0e40*/  S2R R4, SR_TID.X ;  /* 0x0000000000047919 */ /* 0x001e220000002100 */
[----:B------:R-:W-:Y:S01]  /*0e50*/  IMAD R2, R0, UR10, RZ ;  /* 0x0000000a00027c24 */ /* 0x000fe2000f8e02ff */
[----:B------:R-:W1:Y:S01]  /*0e60*/  LDC.64 R174, c[0x0][0x250] ;  /* 0x00009400ffae7b82 */ /* 0x000e620000000a00 */
[----:B------:R-:W2:Y:S03]  /*0e70*/  LDL.LU R197, [R1+0x64] ;  /* 0x0000640001c57983 */ /* 0x000ea60000300800 */
[----:B------:R-:W-:Y:S01]  /*0e80*/  SHF.R.S32.HI R3, RZ, 0x1f, R2 ;  /* 0x0000001fff037819 */ /* 0x000fe20000011402 */
[----:B------:R-:W3:Y:S03]  /*0e90*/  LDL.LU R203, [R1+0xbc] ;  /* 0x0000bc0001cb7983 */ /* 0x000ee60000300800 */
[----:B------:R-:W4:Y:S01]  /*0ea0*/  LDC.64 R182, c[0x0][0x2c0] ;  /* 0x0000b000ffb67b82 */ /* 0x000f220000000a00 */
[----:B------:R-:W2:Y:S01]  /*0eb0*/  LDL.LU R202, [R1+0xac] ;  /* 0x0000ac0001ca7983 */ /* 0x000ea20000300800 */
[----:B------:R-:W-:-:S03]  /*0ec0*/  LEA.HI R216, R3, R2, RZ, 0x2 ;  /* 0x0000000203d87211 */ /* 0x000fc600078f10ff */
[----:B------:R-:W-:Y:S03]  /*0ed0*/  STL [R1+0x1b0], R108 ;  /* 0x0001b06c01007387 */ /* 0x000fe60000100800 */
[----:B------:R-:W4:Y:S01]  /*0ee0*/  LDC.64 R2, c[0x0][0x258] ;  /* 0x00009600ff027b82 */ /* 0x000f220000000a00 */
[----:B------:R-:W-:Y:S04]  /*0ef0*/  STL [R1+0x1ac], R107 ;  /* 0x0001ac6b01007387 */ /* 0x000fe80000100800 */
[----:B------:R-:W-:Y:S01]  /*0f00*/  STL [R1+0x1a8], R106 ;  /* 0x0001a86a01007387 */ /* 0x000fe20000100800 */
[----:B-1----:R-:W-:Y:S02]  /*0f10*/  IMAD.WIDE R174, R0, 0x4, R174 ;  /* 0x0000000400ae7825 */ /* 0x002fe400078e02ae */
[----:B------:R-:W1:Y:S01]  /*0f20*/  LDC.64 R194, c[0x0][0x300] ;  /* 0x0000c000ffc27b82 */ /* 0x000e620000000a00 */
[----:B------:R-:W-:Y:S04]  /*0f30*/  STL [R1+0x1a4], R105 ;  /* 0x0001a46901007387 */ /* 0x000fe80000100800 */
[----:B------:R4:W-:Y:S01]  /*0f40*/  STL [R1+0x1a0], R104 ;  /* 0x0001a06801007387 */ /* 0x0009e20000100800 */
[----:B0-----:R-:W-:-:S02]  /*0f50*/  LOP3.LUT R9, R4, 0x1f, RZ, 0xc0, !PT ;  /* 0x0000001f04097812 */ /* 0x001fc400078ec0ff */
[----:B------:R-:W0:Y:S01]  /*0f60*/  LDC.64 R192, c[0x0][0x2c8] ;  /* 0x0000b200ffc07b82 */ /* 0x000e220000000a00 */
[----:B------:R-:W2:Y:S01]  /*0f70*/  LDG.E R174, desc[UR4][R174.64] ;  /* 0x00000004aeae7981 */ /* 0x000ea2000c1e1900 */
[----:B------:R-:W-:-:S03]  /*0f80*/  LEA.HI.SX32 R216, R216, R9, 0x1e ;  /* 0x00000009d8d87211 */ /* 0x000fc600078ff2ff */
[----:B------:R-:W2:Y:S01]  /*0f90*/  LDL.LU R200, [R1+0x60] ;  /* 0x0000600001c87983 */ /* 0x000ea20000300800 */
[----:B------:R-:W-:Y:S02]  /*0fa0*/  IADD3 R149, R216, 0x20, RZ ;  /* 0x00000020d8957810 */ /* 0x000fe40007ffe0ff */
[----:B----4-:R-:W4:Y:S01]  /*0fb0*/  LDC.64 R104, c[0x0][0x2b8] ;  /* 0x0000ae00ff687b82 */ /* 0x010f220000000a00 */
[----:B------:R-:W-:Y:S01]  /*0fc0*/  IMAD.WIDE R2, R0, 0x4, R2 ;  /* 0x0000000400027825 */ /* 0x000fe200078e0202 */
[C---:B------:R-:W-:Y:S01]  /*0fd0*/  SHF.L.U32 R186, R149.reuse, 0x4, RZ ;  /* 0x0000000495ba7819 */ /* 0x040fe200000006ff */
[----:B------:R-:W2:Y:S01]  /*0fe0*/  LDL.LU R198, [R1+0xb8] ;  /* 0x0000b80001c67983 */ /* 0x000ea20000300800 */
[----:B------:R-:W-:Y:S02]  /*0ff0*/  SHF.R.U32.HI R185, RZ, 0x1c, R149 ;  /* 0x0000001cffb97819 */ /* 0x000fe40000011695 */
[----:B------:R-:W-:Y:S01]  /*1000*/  IADD3 R112, P1, R186, UR12, RZ ;  /* 0x0000000cba707c10 */ /* 0x000fe2000ff3e0ff */
[----:B------:R-:W-:Y:S01]  /*1010*/  IMAD.WIDE.U32 R116, R149, 0x10, R182 ;  /* 0x0000001095747825 */ /* 0x000fe200078e00b6 */
[----:B------:R-:W2:Y:S01]  /*1020*/  LDG.E R2, desc[UR4][R2.64] ;  /* 0x0000000402027981 */ /* 0x000ea2000c1e1900 */
[----:B------:R-:W2:Y:S01]  /*1030*/  LDC.U8 R179, c[0x0][0x2a0] ;  /* 0x0000a800ffb37b82 */ /* 0x000ea20000000000 */
[----:B------:R-:W-:-:S02]  /*1040*/  IADD3.X R113, R185, UR13, RZ, P1, !PT ;  /* 0x0000000db9717c10 */ /* 0x000fc40008ffe4ff */
[----:B------:R-:W2:Y:S04]  /*1050*/  LDL.LU R107, [R1+0xa8] ;  /* 0x0000a800016b7983 */ /* 0x000ea80000300800 */
[----:B------:R-:W2:Y:S04]  /*1060*/  LDG.E.128 R112, desc[UR4][R112.64] ;  /* 0x0000000470707981 */ /* 0x000ea8000c1e1d00 */
[----:B------:R-:W3:Y:S01]  /*1070*/  LDG.E.128 R116, desc[UR4][R116.64] ;  /* 0x0000000474747981 */ /* 0x000ee2000c1e1d00 */
[----:B----4-:R-:W-:-:S03]  /*1080*/  IMAD.WIDE.U32 R120, R149, 0x10, R104 ;  /* 0x0000001095787825 */ /* 0x010fc600078e0068 */
[----:B------:R-:W4:Y:S04]  /*1090*/  LDL.LU R199, [R1+0x6c] ;  /* 0x00006c0001c77983 */ /* 0x000f280000300800 */
[----:B------:R-:W4:Y:S04]  /*10a0*/  LDL.LU R106, [R1+0xc4] ;  /* 0x0000c400016a7983 */ /* 0x000f280000300800 */
[----:B------:R-:W4:Y:S01]  /*10b0*/  LDG.E.128 R120, desc[UR4][R120.64] ;  /* 0x0000000478787981 */ /* 0x000f22000c1e1d00 */
[----:B-1----:R-:W-:Y:S02]  /*10c0*/  ISETP.NE.U32.AND P1, PT, R194, RZ, PT ;  /* 0x000000ffc200720c */ /* 0x002fe40003f25070 */
[----:B------:R-:W-:Y:S01]  /*10d0*/  SHF.L.U32 R188, R216, 0x2, RZ ;  /* 0x00000002d8bc7819 */ /* 0x000fe200000006ff */
[----:B------:R-:W4:Y:S01]  /*10e0*/  LDL.LU R201, [R1+0xb4] ;  /* 0x0000b40001c97983 */ /* 0x000f220000300800 */
[----:B------:R-:W-:-:S13]  /*10f0*/  ISETP.NE.AND.EX P1, PT, R195, RZ, PT, P1 ;  /* 0x000000ffc300720c */ /* 0x000fda0003f25310 */
[----:B------:R-:W1:Y:S08]  /*1100*/  @P1 LDC.64 R16, c[0x0][0x248] ;  /* 0x00009200ff101b82 */ /* 0x000e700000000a00 */
[----:B------:R-:W0:Y:S08]  /*1110*/  @P1 LDC.64 R14, c[0x0][0x248] ;  /* 0x00009200ff0e1b82 */ /* 0x000e300000000a00 */
[----:B------:R-:W0:Y:S01]  /*1120*/  @P1 LDC.64 R8, c[0x0][0x248] ;  /* 0x00009200ff081b82 */ /* 0x000e220000000a00 */
[----:B------:R-:W-:-:S02]  /*1130*/  SHF.R.U32.HI R177, RZ, 0x1e, R216 ;  /* 0x0000001effb17819 */ /* 0x000fc400000116d8 */
[----:B------:R-:W-:-:S05]  /*1140*/  SHF.L.U32 R166, R149, 0x2, RZ ;  /* 0x0000000295a67819 */ /* 0x000fca00000006ff */
[----:B------:R-:W0:Y:S01]  /*1150*/  @P1 LDC.64 R22, c[0x0][0x248] ;  /* 0x00009200ff161b82 */ /* 0x000e220000000a00 */
[----:B-1----:R-:W-:Y:S02]  /*1160*/  @P1 IADD3 R16, P2, R188, R16, RZ ;  /* 0x00000010bc101210 */ /* 0x002fe40007f5e0ff */
[----:B------:R-:W-:Y:S02]  /*1170*/  SHF.R.U32.HI R178, RZ, 0x1e, R149 ;  /* 0x0000001effb27819 */ /* 0x000fe40000011695 */
[----:B------:R-:W-:Y:S02]  /*1180*/  @P1 IADD3.X R17, R177, R17, RZ, P2, !PT ;  /* 0x00000011b1111210 */ /* 0x000fe400017fe4ff */
[----:B0-----:R-:W-:Y:S01]  /*1190*/  @P1 IADD3 R14, P3, R166, R14, RZ ;  /* 0x0000000ea60e1210 */ /* 0x001fe20007f7e0ff */
[----:B------:R-:W0:Y:S01]  /*11a0*/  @P1 LDC.64 R18, c[0x0][0x248] ;  /* 0x00009200ff121b82 */ /* 0x000e220000000a00 */
[----:B------:R-:W-:Y:S01]  /*11b0*/  IADD3 R153, R216, 0x40, RZ ;  /* 0x00000040d8997810 */ /* 0x000fe20007ffe0ff */
[----:B-----5:R1:W5:Y:S01]  /*11c0*/  @P1 LDG.E R5, desc[UR4][R16.64] ;  /* 0x0000000410051981 */ /* 0x020362000c1e1900 */
[----:B------:R-:W-:-:S02]  /*11d0*/  @P1 IADD3.X R15, R178, R15, RZ, P3, !PT ;  /* 0x0000000fb20f1210 */ /* 0x000fc40001ffe4ff */
[----:B------:R-:W-:Y:S02]  /*11e0*/  SHF.L.U32 R176, R153, 0x2, RZ ;  /* 0x0000000299b07819 */ /* 0x000fe400000006ff */
[----:B------:R-:W-:Y:S01]  /*11f0*/  IADD3 R152, R216, 0x60, RZ ;  /* 0x00000060d8987810 */ /* 0x000fe20007ffe0ff */
[----:B------:R1:W5:Y:S02]  /*1200*/  @P1 LDG.E R6, desc[UR4][R14.64] ;  /* 0x000000040e061981 */ /* 0x000364000c1e1900 */
[----:B-1----:R-:W1:Y:S01]  /*1210*/  @P1 LDC.64 R16, c[0x0][0x248] ;  /* 0x00009200ff101b82 */ /* 0x002e620000000a00 */
[----:B------:R-:W-:Y:S02]  /*1220*/  SHF.R.U32.HI R21, RZ, 0x1e, R153 ;  /* 0x0000001eff157819 */ /* 0x000fe40000011699 */
[----:B------:R-:W-:Y:S02]  /*1230*/  @P1 IADD3 R8, P2, R176, R8, RZ ;  /* 0x00000008b0081210 */ /* 0x000fe40007f5e0ff */
[----:B------:R-:W-:-:S03]  /*1240*/  SHF.L.U32 R20, R152, 0x2, RZ ;  /* 0x0000000298147819 */ /* 0x000fc600000006ff */
[----:B------:R-:W1:Y:S01]  /*1250*/  @P1 LDC.64 R14, c[0x0][0x248] ;  /* 0x00009200ff0e1b82 */ /* 0x000e620000000a00 */
[----:B------:R-:W-:Y:S02]  /*1260*/  @P1 IADD3.X R9, R21, R9, RZ, P2, !PT ;  /* 0x0000000915091210 */ /* 0x000fe400017fe4ff */
[----:B------:R-:W-:Y:S02]  /*1270*/  SHF.R.U32.HI R175, RZ, 0x1e, R152 ;  /* 0x0000001effaf7819 */ /* 0x000fe40000011698 */
[----:B------:R-:W-:Y:S01]  /*1280*/  @P1 IADD3 R22, P2, R20, R22, RZ ;  /* 0x0000001614161210 */ /* 0x000fe20007f5e0ff */
[----:B------:R0:W5:Y:S01]  /*1290*/  @P1 LDG.E R7, desc[UR4][R8.64] ;  /* 0x0000000408071981 */ /* 0x000162000c1e1900 */
[C---:B------:R-:W-:Y:S02]  /*12a0*/  IADD3 R156, R216.reuse, 0x80, RZ ;  /* 0x00000080d89c7810 */ /* 0x040fe40007ffe0ff */
[----:B------:R-:W-:Y:S02]  /*12b0*/  @P1 IADD3.X R23, R175, R23, RZ, P2, !PT ;  /* 0x00000017af171210 */ /* 0x000fe400017fe4ff */
[----:B------:R-:W-:-:S02]  /*12c0*/  IADD3 R168, R216, 0xa0, RZ ;  /* 0x000000a0d8a87810 */ /* 0x000fc40007ffe0ff */
[----:B0-----:R-:W-:Y:S01]  /*12d0*/  SHF.L.U32 R8, R152, 0x4, RZ ;  /* 0x0000000498087819 */ /* 0x001fe200000006ff */
[----:B------:R0:W5:Y:S01]  /*12e0*/  @P1 LDG.E R10, desc[UR4][R22.64] ;  /* 0x00000004160a1981 */ /* 0x000162000c1e1900 */
[----:B------:R-:W-:Y:S02]  /*12f0*/  SHF.R.U32.HI R9, RZ, 0x1c, R152 ;  /* 0x0000001cff097819 */ /* 0x000fe40000011698 */
[----:B------:R-:W-:Y:S02]  /*1300*/  IADD3 R136, P2, R8, UR12, RZ ;  /* 0x0000000c08887c10 */ /* 0x000fe4000ff5e0ff */
[----:B------:R-:W-:Y:S02]  /*1310*/  SHF.L.U32 R173, R156, 0x2, RZ ;  /* 0x000000029cad7819 */ /* 0x000fe400000006ff */
[----:B------:R-:W-:Y:S02]  /*1320*/  IADD3 R180, R216, 0xc0, RZ ;  /* 0x000000c0d8b47810 */ /* 0x000fe40007ffe0ff */
[----:B0-----:R-:W-:-:S02]  /*1330*/  SHF.L.U32 R22, R168, 0x2, RZ ;  /* 0x00000002a8167819 */ /* 0x001fc400000006ff */
[----:B------:R-:W-:Y:S02]  /*1340*/  IADD3.X R137, R9, UR13, RZ, P2, !PT ;  /* 0x0000000d09897c10 */ /* 0x000fe400097fe4ff */
[----:B------:R-:W-:Y:S02]  /*1350*/  SHF.R.U32.HI R172, RZ, 0x1e, R156 ;  /* 0x0000001effac7819 */ /* 0x000fe4000001169c */
[----:B------:R-:W-:Y:S02]  /*1360*/  @P1 IADD3 R18, P3, R173, R18, RZ ;  /* 0x00000012ad121210 */ /* 0x000fe40007f7e0ff */
[----:B------:R-:W-:Y:S01]  /*1370*/  SHF.R.U32.HI R23, RZ, 0x1e, R168 ;  /* 0x0000001eff177819 */ /* 0x000fe200000116a8 */
        /* <DEDUP_REMOVED lines=14> */
[----:B------:R-:W-:-:S02]  /*1460*/  @P0 LEA.HI.X R151, R216, R193, RZ, 0x4, P2 ;  /* 0x000000c1d8970211 */ /* 0x000fc400010f24ff */
[-C--:B------:R-:W-:Y:S01]  /*1470*/  @P0 LEA R148, P3, R149, R192.reuse, 0x4 ;  /* 0x000000c095940211 */ /* 0x080fe200078620ff */
[----:B------:R-:W4:Y:S01]  /*1480*/  LDG.E.128 R128, desc[UR4][R128.64] ;  /* 0x0000000480807981 */ /* 0x000f22000c1e1d00 */
[-C--:B0-----:R-:W-:Y:S02]  /*1490*/  @P0 LEA R18, P2, R153, R192.reuse, 0x4 ;  /* 0x000000c099120211 */ /* 0x081fe400078420ff */
[-C--:B------:R-:W-:Y:S02]  /*14a0*/  @P0 LEA.HI.X R149, R149, R193.reuse, RZ, 0x4, P3 ;  /* 0x000000c195950211 */ /* 0x080fe400018f24ff */
[C---:B------:R-:W-:Y:S02]  /*14b0*/  SHF.L.U32 R3, R153.reuse, 0x4, RZ ;  /* 0x0000000499037819 */ /* 0x040fe400000006ff */
[----:B------:R-:W-:Y:S01]  /*14c0*/  SHF.R.U32.HI R4, RZ, 0x1c, R153 ;  /* 0x0000001cff047819 */ /* 0x000fe20000011699 */
[----:B---3--:R-:W-:Y:S01]  /*14d0*/  FADD.FTZ R203, R116, R203 ;  /* 0x000000cb74cb7221 */ /* 0x008fe20000010000 */
[----:B------:R-:W-:Y:S01]  /*14e0*/  @P0 LEA.HI.X R19, R153, R193, RZ, 0x4, P2 ;  /* 0x000000c199130211 */ /* 0x000fe200010f24ff */
[----:B--2---:R-:W-:Y:S01]  /*14f0*/  FADD.FTZ R198, R117, R198 ;  /* 0x000000c675c67221 */ /* 0x004fe20000010000 */
[----:B-1----:R-:W-:Y:S01]  /*1500*/  @P0 LEA R16, P3, R152, R192, 0x4 ;  /* 0x000000c098100211 */ /* 0x002fe200078620ff */
[----:B----4-:R-:W-:-:S03]  /*1510*/  FADD.FTZ R197, R120, R197 ;  /* 0x000000c578c57221 */ /* 0x010fc60000010000 */
[----:B------:R-:W-:Y:S01]  /*1520*/  @P0 LEA.HI.X R17, R152, R193, RZ, 0x4, P3 ;  /* 0x000000c198110211 */ /* 0x000fe200018f24ff */
[----:B------:R0:W5:Y:S04]  /*1530*/  @P0 LDG.E.128 R40, desc[UR4][R18.64] ;  /* 0x0000000412280981 */ /* 0x000168000c1e1d00 */
[----:B------:R1:W5:Y:S01]  /*1540*/  @P0 LDG.E.128 R36, desc[UR4][R16.64] ;  /* 0x0000000410240981 */ /* 0x000362000c1e1d00 */
[----:B------:R-:W-:Y:S01]  /*1550*/  FADD.FTZ R200, R121, R200 ;  /* 0x000000c879c87221 */ /* 0x000fe20000010000 */
[----:B------:R-:W-:Y:S01]  /*1560*/  FADD.FTZ R199, R122, R199 ;  /* 0x000000c77ac77221 */ /* 0x000fe20000010000 */
[----:B------:R-:W-:Y:S01]  /*1570*/  FADD.FTZ R106, R118, R106 ;  /* 0x0000006a766a7221 */ /* 0x000fe20000010000 */
[----:B------:R-:W-:Y:S01]  /*1580*/  IADD3 R206, R216, 0xe0, RZ ;  /* 0x000000e0d8ce7810 */ /* 0x000fe20007ffe0ff */
[----:B------:R-:W-:Y:S01]  /*1590*/  FMUL.FTZ R207, R213, R117 ;  /* 0x00000075d5cf7220 */ /* 0x000fe20000410000 */
[----:B0-----:R-:W-:Y:S01]  /*15a0*/  @P0 LEA R18, P2, R156, R192, 0x4 ;  /* 0x000000c09c120211 */ /* 0x001fe200078420ff */
[----:B------:R-:W-:Y:S01]  /*15b0*/  FMUL.FTZ R208, R212, R116 ;  /* 0x00000074d4d07220 */ /* 0x000fe20000410000 */
[----:B------:R-:W-:Y:S01]  /*15c0*/  IMAD.WIDE.U32 R144, R152, 0x10, R104 ;  /* 0x0000001098907825 */ /* 0x000fe200078e0068 */
[----:B------:R-:W5:Y:S01]  /*15d0*/  @P1 LDG.E R13, desc[UR4][R14.64] ;  /* 0x000000040e0d1981 */ /* 0x000f62000c1e1900 */
[----:B------:R-:W-:-:S02]  /*15e0*/  @P0 LEA.HI.X R19, R156, R193, RZ, 0x4, P2 ;  /* 0x000000c19c130211 */ /* 0x000fc400010f24ff */
[C---:B-1----:R-:W-:Y:S01]  /*15f0*/  @P0 LEA R16, P2, R168.reuse, R192, 0x4 ;  /* 0x000000c0a8100211 */ /* 0x042fe200078420ff */
[----:B------:R-:W-:Y:S03]  /*1600*/  STL [R1+0x64], R197 ;  /* 0x000064c501007387 */ /* 0x000fe60000100800 */
[----:B------:R-:W-:Y:S01]  /*1610*/  @P0 LEA.HI.X R17, R168, R193, RZ, 0x4, P2 ;  /* 0x000000c1a8110211 */ /* 0x000fe200010f24ff */
[----:B------:R-:W5:Y:S04]  /*1620*/  @P0 LDG.E.128 R32, desc[UR4][R18.64] ;  /* 0x0000000412200981 */ /* 0x000f68000c1e1d00 */
[----:B------:R0:W5:Y:S01]  /*1630*/  @P0 LDG.E.128 R28, desc[UR4][R16.64] ;  /* 0x00000004101c0981 */ /* 0x000162000c1e1d00 */
[----:B------:R-:W-:-:S03]  /*1640*/  IADD3 R124, P4, R3, UR12, RZ ;  /* 0x0000000c037c7c10 */ /* 0x000fc6000ff9e0ff */
[----:B------:R-:W2:Y:S01]  /*1650*/  LDL.LU R108, [R1+0x68] ;  /* 0x00006800016c7983 */ /* 0x000ea20000300800 */
[----:B------:R-:W-:Y:S01]  /*1660*/  FFMA.FTZ R207, R221, R121, R207 ;  /* 0x00000079ddcf7223 */ /* 0x000fe200000100cf */
[----:B------:R-:W-:Y:S01]  /*1670*/  FFMA.FTZ R208, R220, R120, R208 ;  /* 0x00000078dcd07223 */ /* 0x000fe200000100d0 */
[----:B------:R-:W-:Y:S01]  /*1680*/  IMAD.WIDE.U32 R140, R152, 0x10, R182 ;  /* 0x00000010988c7825 */ /* 0x000fe200078e00b6 */
[----:B------:R-:W3:Y:S01]  /*1690*/  LDG.E.128 R144, desc[UR4][R144.64] ;  /* 0x0000000490907981 */ /* 0x000ee2000c1e1d00 */
[----:B0-----:R-:W-:Y:S02]  /*16a0*/  @P0 LEA R16, P2, R180, R192, 0x4 ;  /* 0x000000c0b4100211 */ /* 0x001fe400078420ff */
[----:B------:R-:W-:Y:S01]  /*16b0*/  IADD3 R18, P3, R166, UR14, RZ ;  /* 0x0000000ea6127c10 */ /* 0x000fe2000ff7e0ff */
[----:B------:R-:W-:Y:S01]  /*16c0*/  STL [R1+0xbc], R203 ;  /* 0x0000bccb01007387 */ /* 0x000fe20000100800 */
[----:B------:R-:W-:Y:S02]  /*16d0*/  @P0 LEA.HI.X R17, R180, R193, RZ, 0x4, P2 ;  /* 0x000000c1b4110211 */ /* 0x000fe400010f24ff */
[----:B------:R-:W-:Y:S01]  /*16e0*/  IADD3.X R125, R4, UR13, RZ, P4, !PT ;  /* 0x0000000d047d7c10 */ /* 0x000fe2000a7fe4ff */
[----:B------:R-:W4:Y:S04]  /*16f0*/  LDG.E.128 R140, desc[UR4][R140.64] ;  /* 0x000000048c8c7981 */ /* 0x000f28000c1e1d00 */
[----:B------:R0:W5:Y:S01]  /*1700*/  @P0 LDG.E.128 R24, desc[UR4][R16.64] ;  /* 0x0000000410180981 */ /* 0x000162000c1e1d00 */
[----:B------:R-:W-:-:S03]  /*1710*/  IADD3.X R19, R178, UR15, RZ, P3, !PT ;  /* 0x0000000fb2137c10 */ /* 0x000fc60009ffe4ff */
[----:B------:R-:W3:Y:S04]  /*1720*/  LDG.E.128 R124, desc[UR4][R124.64] ;  /* 0x000000047c7c7981 */ /* 0x000ee8000c1e1d00 */
[----:B------:R-:W5:Y:S01]  /*1730*/  @P0 LDG.E.128 R44, desc[UR4][R148.64] ;  /* 0x00000004942c0981 */ /* 0x000f62000c1e1d00 */
[----:B0-----:R-:W-:Y:S02]  /*1740*/  SHF.L.U32 R16, R168, 0x4, RZ ;  /* 0x00000004a8107819 */ /* 0x001fe400000006ff */
[----:B------:R-:W-:Y:S01]  /*1750*/  SHF.R.U32.HI R17, RZ, 0x1c, R168 ;  /* 0x0000001cff117819 */ /* 0x000fe200000116a8 */
[----:B------:R0:W5:Y:S01]  /*1760*/  LDG.E R187, desc[UR4][R18.64] ;  /* 0x0000000412bb7981 */ /* 0x000162000c1e1900 */
[----:B------:R-:W-:-:S03]  /*1770*/  IADD3 R160, P2, R16, UR12, RZ ;  /* 0x0000000c10a07c10 */ /* 0x000fc6000ff5e0ff */
[----:B------:R-:W5:Y:S01]  /*1780*/  @P0 LDG.E.128 R48, desc[UR4][R150.64] ;  /* 0x0000000496300981 */ /* 0x000f62000c1e1d00 */
[----:B------:R-:W-:Y:S02]  /*1790*/  IADD3.X R161, R17, UR13, RZ, P2, !PT ;  /* 0x0000000d11a17c10 */ /* 0x000fe400097fe4ff */
[----:B------:R-:W-:Y:S02]  /*17a0*/  IADD3 R188, P2, R188, UR14, RZ ;  /* 0x0000000ebcbc7c10 */ /* 0x000fe4000ff5e0ff */
[----:B------:R-:W-:Y:S02]  /*17b0*/  IADD3 R20, P3, R20, UR14, RZ ;  /* 0x0000000e14147c10 */ /* 0x000fe4000ff7e0ff */
[----:B------:R-:W-:Y:S01]  /*17c0*/  IADD3.X R189, R177, UR15, RZ, P2, !PT ;  /* 0x0000000fb1bd7c10 */ /* 0x000fe200097fe4ff */
[----:B--2---:R-:W-:Y:S01]  /*17d0*/  FADD.FTZ R108, R123, R108 ;  /* 0x0000006c7b6c7221 */ /* 0x004fe20000010000 */
[----:B0-----:R-:W-:-:S03]  /*17e0*/  IADD3 R18, P2, R176, UR14, RZ ;  /* 0x0000000eb0127c10 */ /* 0x001fc6000ff5e0ff */
[----:B------:R-:W5:Y:S01]  /*17f0*/  LDG.E R188, desc[UR4][R188.64] ;  /* 0x00000004bcbc7981 */ /* 0x000f62000c1e1900 */
[----:B------:R-:W-:Y:S02]  /*1800*/  IADD3.X R19, R21, UR15, RZ, P2, !PT ;  /* 0x0000000f15137c10 */ /* 0x000fe400097fe4ff */
[----:B------:R-:W-:Y:S02]  /*1810*/  SHF.L.U32 R14, R156, 0x4, RZ ;  /* 0x000000049c0e7819 */ /* 0x000fe400000006ff */
[----:B------:R-:W-:Y:S01]  /*1820*/  SHF.R.U32.HI R15, RZ, 0x1c, R156 ;  /* 0x0000001cff0f7819 */ /* 0x000fe2000001169c */
[----:B------:R-:W5:Y:S01]  /*1830*/  LDG.E R18, desc[UR4][R18.64] ;  /* 0x0000000412127981 */ /* 0x000f62000c1e1900 */
[----:B------:R-:W-:Y:S02]  /*1840*/  IADD3.X R21, R175, UR15, RZ, P3, !PT ;  /* 0x0000000faf157c10 */ /* 0x000fe40009ffe4ff */
[----:B------:R-:W-:Y:S01]  /*1850*/  IADD3 R22, P3, R22, UR14, RZ ;  /* 0x0000000e16167c10 */ /* 0x000fe2000ff7e0ff */
[----:B------:R-:W-:Y:S01]  /*1860*/  IMAD.WIDE.U32 R152, R156, 0x10, R182 ;  /* 0x000000109c987825 */ /* 0x000fe200078e00b6 */
[----:B------:R-:W2:Y:S04]  /*1870*/  LDG.E.128 R160, desc[UR4][R160.64] ;  /* 0x00000004a0a07981 */ /* 0x000ea8000c1e1d00 */
[----:B------:R0:W5:Y:S01]  /*1880*/  LDG.E R19, desc[UR4][R20.64] ;  /* 0x0000000414137981 */ /* 0x000162000c1e1900 */
[----:B------:R-:W-:-:S02]  /*1890*/  IADD3.X R23, R23, UR15, RZ, P3, !PT ;  /* 0x0000000f17177c10 */ /* 0x000fc40009ffe4ff */
[----:B------:R-:W-:Y:S01]  /*18a0*/  IADD3 R148, P4, R14, UR12, RZ ;  /* 0x0000000c0e947c10 */ /* 0x000fe2000ff9e0ff */
[----:B------:R-:W-:Y:S01]  /*18b0*/  IMAD.WIDE.U32 R156, R156, 0x10, R104 ;  /* 0x000000109c9c7825 */ /* 0x000fe200078e0068 */
[----:B------:R-:W2:Y:S01]  /*18c0*/  LDG.E.128 R152, desc[UR4][R152.64] ;  /* 0x0000000498987981 */ /* 0x000ea2000c1e1d00 */
[----:B0-----:R-:W-:-:S04]  /*18d0*/  IADD3 R20, P2, R173, UR14, RZ ;  /* 0x0000000ead147c10 */ /* 0x001fc8000ff5e0ff */
[----:B------:R-:W2:Y:S01]  /*18e0*/  LDG.E.128 R156, desc[UR4][R156.64] ;  /* 0x000000049c9c7981 */ /* 0x000ea2000c1e1d00 */
[----:B------:R-:W-:-:S05]  /*18f0*/  IADD3.X R21, R172, UR15, RZ, P2, !PT ;  /* 0x0000000fac157c10 */ /* 0x000fca00097fe4ff */
[----:B------:R-:W5:Y:S01]  /*1900*/  LDG.E R20, desc[UR4][R20.64] ;  /* 0x0000000414147981 */ /* 0x000f62000c1e1900 */
[----:B------:R-:W-:-:S03]  /*1910*/  ISETP.NE.AND P2, PT, R179, RZ, PT ;  /* 0x000000ffb300720c */ /* 0x000fc60003f45270 */
[----:B------:R0:W5:Y:S02]  /*1920*/  LDG.E R21, desc[UR4][R22.64] ;  /* 0x0000000416157981 */ /* 0x000164000c1e1900 */
[----:B0-----:R-:W-:Y:S02]  /*1930*/  SHF.L.U32 R22, R180, 0x4, RZ ;  /* 0x00000004b4167819 */ /* 0x001fe400000006ff */
[----:B------:R-:W-:Y:S02]  /*1940*/  SHF.R.U32.HI R23, RZ, 0x1c, R180 ;  /* 0x0000001cff177819 */ /* 0x000fe400000116b4 */
[----:B------:R-:W-:Y:S02]  /*1950*/  IADD3 R172, P3, R22, UR12, RZ ;  /* 0x0000000c16ac7c10 */ /* 0x000fe4000ff7e0ff */
[----:B------:R-:W-:Y:S02]  /*1960*/  FSEL R189, R174, RZ, !P2 ;  /* 0x000000ffaebd7208 */ /* 0x000fe40005000000 */
[----:B------:R-:W-:-:S02]  /*1970*/  IADD3.X R173, R23, UR13, RZ, P3, !PT ;  /* 0x0000000d17ad7c10 */ /* 0x000fc40009ffe4ff */
[----:B------:R-:W-:Y:S01]  /*1980*/  IADD3 R190, P3, R190, UR14, RZ ;  /* 0x0000000ebebe7c10 */ /* 0x000fe2000ff7e0ff */
[----:B------:R-:W-:-:S03]  /*1990*/  FADD.FTZ R196, -R189, R112 ;  /* 0x00000070bdc47221 */ /* 0x000fc60000010100 */
[----:B------:R-:W-:Y:S01]  /*19a0*/  IADD3.X R191, R191, UR15, RZ, P3, !PT ;  /* 0x0000000fbfbf7c10 */ /* 0x000fe20009ffe4ff */
[C---:B------:R-:W-:Y:S01]  /*19b0*/  FADD.FTZ R113, -R189.reuse, R113 ;  /* 0x00000071bd717221 */ /* 0x040fe20000010100 */
[C---:B------:R-:W-:Y:S01]  /*19c0*/  FADD.FTZ R114, -R189.reuse, R114 ;  /* 0x00000072bd727221 */ /* 0x040fe20000010100 */
[C---:B------:R-:W-:Y:S01]  /*19d0*/  FADD.FTZ R115, -R189.reuse, R115 ;  /* 0x00000073bd737221 */ /* 0x040fe20000010100 */
[C---:B---3--:R-:W-:Y:S01]  /*19e0*/  FADD.FTZ R124, -R189.reuse, R124 ;  /* 0x0000007cbd7c7221 */ /* 0x048fe20000010100 */
[----:B------:R0:W5:Y:S01]  /*19f0*/  LDG.E R112, desc[UR4][R190.64] ;  /* 0x00000004be707981 */ /* 0x000162000c1e1900 */
[C---:B------:R-:W-:Y:S01]  /*1a00*/  FMUL.FTZ R113, R2.reuse, R113 ;  /* 0x0000007102717220 */ /* 0x040fe20000410000 */
[C---:B------:R-:W-:Y:S01]  /*1a10*/  FADD.FTZ R125, -R189.reuse, R125 ;  /* 0x0000007dbd7d7221 */ /* 0x040fe20000010100 */
[C---:B------:R-:W-:Y:S01]  /*1a20*/  FADD.FTZ R126, -R189.reuse, R126 ;  /* 0x0000007ebd7e7221 */ /* 0x040fe20000010100 */
[C---:B------:R-:W-:Y:S01]  /*1a30*/  FADD.FTZ R127, -R189.reuse, R127 ;  /* 0x0000007fbd7f7221 */ /* 0x040fe20000010100 */
[C---:B------:R-:W-:Y:S01]  /*1a40*/  FADD.FTZ R136, -R189.reuse, R136 ;  /* 0x00000088bd887221 */ /* 0x040fe20000010100 */
[----:B------:R-:W-:Y:S01]  /*1a50*/  FADD.FTZ R137, -R189, R137 ;  /* 0x00000089bd897221 */ /* 0x000fe20000010100 */
[----:B------:R-:W-:Y:S01]  /*1a60*/  IADD3.X R149, R15, UR13, RZ, P4, !PT ;  /* 0x0000000d0f957c10 */ /* 0x000fe2000a7fe4ff */
[C---:B------:R-:W-:Y:S01]  /*1a70*/  FADD.FTZ R138, -R189.reuse, R138 ;  /* 0x0000008abd8a7221 */ /* 0x040fe20000010100 */
[----:B------:R-:W-:Y:S01]  /*1a80*/  FADD.FTZ R139, -R189, R139 ;  /* 0x0000008bbd8b7221 */ /* 0x000fe20000010100 */
[C---:B0-----:R-:W-:Y:S01]  /*1a90*/  FMUL.FTZ R190, R2.reuse, R196 ;  /* 0x000000c402be7220 */ /* 0x041fe20000410000 */
[-C--:B------:R-:W-:Y:S01]  /*1aa0*/  FFMA.FTZ R107, R117, R113.reuse, R107 ;  /* 0x00000071756b7223 */ /* 0x080fe2000001006b */
[----:B------:R-:W-:Y:S01]  /*1ab0*/  FFMA.FTZ R249, R121, R113, R249 ;  /* 0x0000007179f97223 */ /* 0x000fe200000100f9 */
[----:B------:R-:W-:Y:S01]  /*1ac0*/  FMUL.FTZ R114, R2, R114 ;  /* 0x0000007202727220 */ /* 0x000fe20000410000 */
[----:B------:R-:W-:Y:S01]  /*1ad0*/  FFMA.FTZ R202, R116, R190, R202 ;  /* 0x000000be74ca7223 */ /* 0x000fe200000100ca */
[C---:B------:R-:W-:Y:S01]  /*1ae0*/  FMUL.FTZ R115, R2.reuse, R115 ;  /* 0x0000007302737220 */ /* 0x040fe20000410000 */
[----:B------:R-:W-:Y:S01]  /*1af0*/  FMUL.FTZ R205, R2, R136 ;  /* 0x0000008802cd7220 */ /* 0x000fe20000410000 */
[----:B------:R-:W3:Y:S04]  /*1b00*/  LDG.E.128 R148, desc[UR4][R148.64] ;  /* 0x0000000494947981 */ /* 0x000ee8000c1e1d00 */
[----:B------:R-:W-:Y:S04]  /*1b10*/  STL [R1+0xac], R202 ;  /* 0x0000acca01007387 */ /* 0x000fe80000100800 */
[----:B------:R-:W-:Y:S04]  /*1b20*/  STL [R1+0x60], R200 ;  /* 0x000060c801007387 */ /* 0x000fe80000100800 */
[----:B------:R0:W-:Y:S01]  /*1b30*/  STL [R1+0xb8], R198 ;  /* 0x0000b8c601007387 */ /* 0x0001e20000100800 */
[----:B------:R-:W-:-:S04]  /*1b40*/  IMAD.WIDE.U32 R164, R168, 0x10, R182 ;  /* 0x00000010a8a47825 */ /* 0x000fc800078e00b6 */
[----:B------:R-:W-:Y:S01]  /*1b50*/  FMUL.FTZ R204, R75, R131 ;  /* 0x000000834bcc7220 */ /* 0x000fe20000410000 */
[----:B------:R-:W2:Y:S04]  /*1b60*/  LDG.E.128 R172, desc[UR4][R172.64] ;  /* 0x00000004acac7981 */ /* 0x000ea8000c1e1d00 */
[----:B0-----:R-:W4:Y:S04]  /*1b70*/  LDL.LU R198, [R1+0xc0] ;  /* 0x0000c00001c67983 */ /* 0x001f280000300800 */
[----:B------:R0:W-:Y:S01]  /*1b80*/  STL [R1+0xa8], R107 ;  /* 0x0000a86b01007387 */ /* 0x0001e20000100800 */
[----:B------:R-:W-:-:S02]  /*1b90*/  @P0 LEA R196, P3, R206, R192, 0x4 ;  /* 0x000000c0cec40211 */ /* 0x000fc400078620ff */
[----:B------:R-:W-:Y:S01]  /*1ba0*/  SHF.L.U32 R121, R206, 0x2, RZ ;  /* 0x00000002ce797819 */ /* 0x000fe200000006ff */
[----:B------:R-:W-:Y:S01]  /*1bb0*/  FFMA.FTZ R250, R120, R190, R250 ;  /* 0x000000be78fa7223 */ /* 0x000fe200000100fa */
[-C--:B------:R-:W-:Y:S01]  /*1bc0*/  FFMA.FTZ R201, R118, R114.reuse, R201 ;  /* 0x0000007276c97223 */ /* 0x080fe200000100c9 */
[----:B------:R-:W-:Y:S01]  /*1bd0*/  FFMA.FTZ R252, R122, R114, R252 ;  /* 0x000000727afc7223 */ /* 0x000fe200000100fc */
[----:B------:R-:W-:Y:S01]  /*1be0*/  FFMA.FTZ R251, R123, R115, R251 ;  /* 0x000000737bfb7223 */ /* 0x000fe200000100fb */
[C---:B---3--:R-:W-:Y:S01]  /*1bf0*/  FADD.FTZ R148, -R189.reuse, R148 ;  /* 0x00000094bd947221 */ /* 0x048fe20000010100 */
[----:B0-----:R-:W3:Y:S04]  /*1c00*/  LDL.LU R107, [R1+0xb0] ;  /* 0x0000b000016b7983 */ /* 0x001ee80000300800 */
[----:B------:R0:W-:Y:S04]  /*1c10*/  STL [R1+0x6c], R199 ;  /* 0x00006cc701007387 */ /* 0x0001e80000100800 */
[----:B------:R-:W2:Y:S04]  /*1c20*/  LDL.LU R203, [R1+0x74] ;  /* 0x0000740001cb7983 */ /* 0x000ea80000300800 */
[----:B------:R-:W2:Y:S04]  /*1c30*/  LDL.LU R200, [R1+0x4] ;  /* 0x0000040001c87983 */ /* 0x000ea80000300800 */
[----:B0-----:R-:W2:Y:S04]  /*1c40*/  LDL.LU R199, [R1+0xec] ;  /* 0x0000ec0001c77983 */ /* 0x001ea80000300800 */
[----:B------:R0:W-:Y:S01]  /*1c50*/  STL [R1+0xc4], R106 ;  /* 0x0000c46a01007387 */ /* 0x0001e20000100800 */
[----:B------:R-:W-:Y:S01]  /*1c60*/  FADD.FTZ R149, -R189, R149 ;  /* 0x00000095bd957221 */ /* 0x000fe20000010100 */
[----:B------:R-:W-:-:S04]  /*1c70*/  IMAD.WIDE.U32 R168, R168, 0x10, R104 ;  /* 0x00000010a8a87825 */ /* 0x000fc800078e0068 */
[C---:B------:R-:W-:Y:S01]  /*1c80*/  FADD.FTZ R150, -R189.reuse, R150 ;  /* 0x00000096bd967221 */ /* 0x040fe20000010100 */
[----:B------:R-:W-:Y:S01]  /*1c90*/  FADD.FTZ R151, -R189, R151 ;  /* 0x00000097bd977221 */ /* 0x000fe20000010100 */
[----:B------:R-:W2:Y:S04]  /*1ca0*/  LDG.E.128 R164, desc[UR4][R164.64] ;  /* 0x00000004a4a47981 */ /* 0x000ea8000c1e1d00 */
[----:B0-----:R-:W2:Y:S01]  /*1cb0*/  LDL.LU R106, [R1+0xdc] ;  /* 0x0000dc00016a7983 */ /* 0x001ea20000300800 */
[----:B------:R-:W-:Y:S02]  /*1cc0*/  @P0 LEA.HI.X R197, R206, R193, RZ, 0x4, P3 ;  /* 0x000000c1cec50211 */ /* 0x000fe400018f24ff */
[----:B------:R-:W-:Y:S01]  /*1cd0*/  SHF.R.U32.HI R120, RZ, 0x1e, R206 ;  /* 0x0000001eff787819 */ /* 0x000fe200000116ce */
[----:B----4-:R-:W-:Y:S01]  /*1ce0*/  FADD.FTZ R198, R119, R198 ;  /* 0x000000c677c67221 */ /* 0x010fe20000010000 */
[----:B------:R-:W-:Y:S01]  /*1cf0*/  IADD3 R116, P3, R121, UR14, RZ ;  /* 0x0000000e79747c10 */ /* 0x000fe2000ff7e0ff */
[----:B------:R0:W5:Y:S03]  /*1d00*/  @P0 LDG.E.128 R100, desc[UR4][R196.64] ;  /* 0x00000004c4640981 */ /* 0x000166000c1e1d00 */
[----:B------:R-:W-:Y:S01]  /*1d10*/  IADD3.X R117, R120, UR15, RZ, P3, !PT ;  /* 0x0000000f78757c10 */ /* 0x000fe20009ffe4ff */
[----:B---3--:R-:W-:-:S04]  /*1d20*/  FFMA.FTZ R107, R119, R115, R107 ;  /* 0x00000073776b7223 */ /* 0x008fc8000001006b */
[----:B------:R1:W5:Y:S01]  /*1d30*/  LDG.E R191, desc[UR4][R116.64] ;  /* 0x0000000474bf7981 */ /* 0x000362000c1e1900 */
[----:B0-----:R-:W-:Y:S01]  /*1d40*/  FMUL.FTZ R196, R214, R118 ;  /* 0x00000076d6c47220 */ /* 0x001fe20000410000 */
[----:B--2---:R-:W-:Y:S01]  /*1d50*/  FADD.FTZ R203, R132, R203 ;  /* 0x000000cb84cb7221 */ /* 0x004fe20000010000 */
[----:B------:R-:W-:Y:S01]  /*1d60*/  FADD.FTZ R199, R128, R199 ;  /* 0x000000c780c77221 */ /* 0x000fe20000010000 */
[----:B-1----:R-:W0:Y:S01]  /*1d70*/  @P1 LDC.64 R116, c[0x0][0x248] ;  /* 0x00009200ff741b82 */ /* 0x002e220000000a00 */
[----:B------:R1:W-:Y:S01]  /*1d80*/  STL [R1+0xb4], R201 ;  /* 0x0000b4c901007387 */ /* 0x0003e20000100800 */
[----:B------:R-:W-:-:S03]  /*1d90*/  FFMA.FTZ R196, R222, R122, R196 ;  /* 0x0000007adec47223 */ /* 0x000fc600000100c4 */
[----:B------:R-:W2:Y:S04]  /*1da0*/  LDL.LU R202, [R1+0x70] ;  /* 0x0000700001ca7983 */ /* 0x000ea80000300800 */
[----:B------:R-:W3:Y:S04]  /*1db0*/  LDL.LU R122, [R1] ;  /* 0x00000000017a7983 */ /* 0x000ee80000300800 */
[----:B-1----:R-:W4:Y:S04]  /*1dc0*/  LDL.LU R201, [R1+0xe8] ;  /* 0x0000e80001c97983 */ /* 0x002f280000300800 */
[----:B------:R1:W-:Y:S01]  /*1dd0*/  STL [R1+0x68], R108 ;  /* 0x0000686c01007387 */ /* 0x0003e20000100800 */
[----:B------:R-:W-:-:S03]  /*1de0*/  FMUL.FTZ R149, R2, R149 ;  /* 0x0000009502957220 */ /* 0x000fc60000410000 */
[----:B------:R-:W4:Y:S04]  /*1df0*/  LDG.E.128 R168, desc[UR4][R168.64] ;  /* 0x00000004a8a87981 */ /* 0x000f28000c1e1d00 */
[----:B-1----:R-:W4:Y:S01]  /*1e00*/  LDL.LU R108, [R1+0xd8] ;  /* 0x0000d800016c7983 */ /* 0x002f220000300800 */
[----:B0-----:R-:W-:-:S03]  /*1e10*/  @P1 IADD3 R116, P3, R121, R116, RZ ;  /* 0x0000007479741210 */ /* 0x001fc60007f7e0ff */
[----:B------:R0:W-:Y:S01]  /*1e20*/  STL [R1+0xb0], R107 ;  /* 0x0000b06b01007387 */ /* 0x0001e20000100800 */
[----:B------:R-:W-:Y:S01]  /*1e30*/  @P1 IADD3.X R117, R120, R117, RZ, P3, !PT ;  /* 0x0000007578751210 */ /* 0x000fe20001ffe4ff */
[----:B------:R-:W-:-:S04]  /*1e40*/  FMUL.FTZ R197, R215, R119 ;  /* 0x00000077d7c57220 */ /* 0x000fc80000410000 */
[----:B------:R1:W5:Y:S04]  /*1e50*/  @P1 LDG.E R184, desc[UR4][R116.64] ;  /* 0x0000000474b81981 */ /* 0x000368000c1e1900 */
[----:B0-----:R-:W4:Y:S04]  /*1e60*/  LDL.LU R107, [R1+0x9c] ;  /* 0x00009c00016b7983 */ /* 0x001f280000300800 */
[----:B------:R0:W-:Y:S04]  /*1e70*/  STL [R1+0xc0], R198 ;  /* 0x0000c0c601007387 */ /* 0x0001e80000100800 */
[----:B------:R-:W4:Y:S04]  /*1e80*/  LDL.LU R120, [R1+0xc] ;  /* 0x00000c0001787983 */ /* 0x000f280000300800 */
[----:B------:R-:W4:Y:S01]  /*1e90*/  LDL.LU R119, [R1+0xf4] ;  /* 0x0000f40001777983 */ /* 0x000f220000300800 */
[----:B0-----:R-:W-:-:S04]  /*1ea0*/  FMUL.FTZ R198, R2, R124 ;  /* 0x0000007c02c67220 */ /* 0x001fc80000410000 */
[-C--:B------:R-:W-:Y:S01]  /*1eb0*/  FFMA.FTZ R200, R132, R198.reuse, R200 ;  /* 0x000000c684c87223 */ /* 0x080fe200000100c8 */
[----:B------:R-:W-:Y:S01]  /*1ec0*/  FFMA.FTZ R106, R128, R198, R106 ;  /* 0x000000c6806a7223 */ /* 0x000fe2000001006a */
[----:B------:R-:W-:Y:S04]  /*1ed0*/  STL [R1+0x74], R203 ;  /* 0x000074cb01007387 */ /* 0x000fe80000100800 */
[----:B------:R-:W-:Y:S04]  /*1ee0*/  STL [R1+0x4], R200 ;  /* 0x000004c801007387 */ /* 0x000fe80000100800 */
[----:B------:R-:W4:Y:S04]  /*1ef0*/  LDL.LU R118, [R1+0xe4] ;  /* 0x0000e40001767983 */ /* 0x000f280000300800 */
[----:B------:R0:W-:Y:S04]  /*1f00*/  STL [R1+0xdc], R106 ;  /* 0x0000dc6a01007387 */ /* 0x0001e80000100800 */
[----:B------:R1:W-:Y:S04]  /*1f10*/  STL [R1+0xec], R199 ;  /* 0x0000ecc701007387 */ /* 0x0003e80000100800 */
[----:B0-----:R-:W4:Y:S01]  /*1f20*/  LDL.LU R106, [R1+0x98] ;  /* 0x00009800016a7983 */ /* 0x001f220000300800 */
[----:B-1----:R-:W-:Y:S01]  /*1f30*/  FMUL.FTZ R199, R2, R125 ;  /* 0x0000007d02c77220 */ /* 0x002fe20000410000 */
[----:B------:R-:W-:Y:S01]  /*1f40*/  FFMA.FTZ R197, R223, R123, R197 ;  /* 0x0000007bdfc57223 */ /* 0x000fe200000100c5 */
[----:B--2---:R-:W-:-:S02]  /*1f50*/  FADD.FTZ R202, R133, R202 ;  /* 0x000000ca85ca7221 */ /* 0x004fc40000010000 */
[----:B---3--:R-:W-:Y:S01]  /*1f60*/  FFMA.FTZ R122, R133, R199, R122 ;  /* 0x000000c7857a7223 */ /* 0x008fe2000001007a */
[----:B----4-:R-:W-:-:S04]  /*1f70*/  FADD.FTZ R201, R129, R201 ;  /* 0x000000c981c97221 */ /* 0x010fc80000010000 */
[----:B------:R0:W-:Y:S04]  /*1f80*/  STL [R1], R122 ;  /* 0x0000007a01007387 */ /* 0x0001e80000100800 */
[----:B0-----:R-:W2:Y:S01]  /*1f90*/  LDL.LU R122, [R1+0x8] ;  /* 0x00000800017a7983 */ /* 0x001ea20000300800 */
[----:B------:R-:W-:-:S03]  /*1fa0*/  FFMA.FTZ R108, R129, R199, R108 ;  /* 0x000000c7816c7223 */ /* 0x000fc6000001006c */
[----:B------:R-:W-:Y:S04]  /*1fb0*/  STL [R1+0x70], R202 ;  /* 0x000070ca01007387 */ /* 0x000fe80000100800 */
[----:B------:R-:W3:Y:S04]  /*1fc0*/  LDL.LU R117, [R1+0xf0] ;  /* 0x0000f00001757983 */ /* 0x000ee80000300800 */
[----:B------:R-:W4:Y:S04]  /*1fd0*/  LDL.LU R116, [R1+0xe0] ;  /* 0x0000e00001747983 */ /* 0x000f280000300800 */
[----:B------:R0:W-:Y:S01]  /*1fe0*/  STL [R1+0xd8], R108 ;  /* 0x0000d86c01007387 */ /* 0x0001e20000100800 */
[----:B------:R-:W-:-:S03]  /*1ff0*/  FADD.FTZ R107, R134, R107 ;  /* 0x0000006b866b7221 */ /* 0x000fc60000010000 */
[----:B------:R1:W-:Y:S04]  /*2000*/  STL [R1+0xe8], R201 ;  /* 0x0000e8c901007387 */ /* 0x0003e80000100800 */
[----:B0-----:R-:W4:Y:S01]  /*2010*/  LDL.LU R108, [R1+0xa4] ;  /* 0x0000a400016c7983 */ /* 0x001f220000300800 */
[----:B-1----:R-:W-:-:S03]  /*2020*/  FMUL.FTZ R201, R2, R126 ;  /* 0x0000007e02c97220 */ /* 0x002fc60000410000 */
[----:B------:R0:W-:Y:S01]  /*2030*/  STL [R1+0x9c], R107 ;  /* 0x00009c6b01007387 */ /* 0x0001e20000100800 */
[-C--:B------:R-:W-:Y:S01]  /*2040*/  FFMA.FTZ R120, R134, R201.reuse, R120 ;  /* 0x000000c986787223 */ /* 0x080fe20000010078 */
[C---:B------:R-:W-:Y:S02]  /*2050*/  FADD.FTZ R119, R130.reuse, R119 ;  /* 0x0000007782777221 */ /* 0x040fe40000010000 */
[----:B0-----:R-:W4:Y:S04]  /*2060*/  LDL.LU R107, [R1+0x14] ;  /* 0x00001400016b7983 */ /* 0x001f280000300800 */
[----:B------:R-:W4:Y:S04]  /*2070*/  LDL.LU R121, [R1+0x11c] ;  /* 0x00011c0001797983 */ /* 0x000f280000300800 */
[----:B------:R0:W-:Y:S01]  /*2080*/  STL [R1+0xc], R120 ;  /* 0x00000c7801007387 */ /* 0x0001e20000100800 */
[----:B------:R-:W-:-:S03]  /*2090*/  FFMA.FTZ R118, R130, R201, R118 ;  /* 0x000000c982767223 */ /* 0x000fc60000010076 */
[----:B0-----:R-:W4:Y:S01]  /*20a0*/  LDL.LU R120, [R1+0x10c] ;  /* 0x00010c0001787983 */ /* 0x001f220000300800 */
[----:B------:R-:W-:-:S03]  /*20b0*/  FADD.FTZ R106, R135, R106 ;  /* 0x0000006a876a7221 */ /* 0x000fc60000010000 */
[----:B------:R-:W4:Y:S04]  /*20c0*/  LDL.LU R123, [R1+0xa0] ;  /* 0x0000a000017b7983 */ /* 0x000f280000300800 */
[----:B------:R0:W-:Y:S04]  /*20d0*/  STL [R1+0xf4], R119 ;  /* 0x0000f47701007387 */ /* 0x0001e80000100800 */
[----:B0-----:R-:W4:Y:S04]  /*20e0*/  LDL.LU R119, [R1+0x10] ;  /* 0x0000100001777983 */ /* 0x001f280000300800 */
[----:B------:R0:W-:Y:S04]  /*20f0*/  STL [R1+0xe4], R118 ;  /* 0x0000e47601007387 */ /* 0x0001e80000100800 */
[----:B0-----:R-:W4:Y:S04]  /*2100*/  LDL.LU R118, [R1+0x118] ;  /* 0x0001180001767983 */ /* 0x001f280000300800 */
[----:B------:R0:W-:Y:S04]  /*2110*/  STL [R1+0x98], R106 ;  /* 0x0000986a01007387 */ /* 0x0001e80000100800 */
[----:B0-----:R-:W4:Y:S01]  /*2120*/  LDL.LU R106, [R1+0x108] ;  /* 0x00010800016a7983 */ /* 0x001f220000300800 */
[----:B------:R-:W-:-:S04]  /*2130*/  FMUL.FTZ R203, R2, R127 ;  /* 0x0000007f02cb7220 */ /* 0x000fc80000410000 */
[----:B--2---:R-:W-:-:S05]  /*2140*/  FFMA.FTZ R122, R135, R203, R122 ;  /* 0x000000cb877a7223 */ /* 0x004fca000001007a */
[----:B------:R-:W-:Y:S01]  /*2150*/  STL [R1+0x8], R122 ;  /* 0x0000087a01007387 */ /* 0x000fe20000100800 */
[----:B---3--:R-:W-:-:S03]  /*2160*/  FADD.FTZ R117, R131, R117 ;  /* 0x0000007583757221 */ /* 0x008fc60000010000 */
[----:B------:R-:W2:Y:S01]  /*2170*/  LDL.LU R125, [R1+0xcc] ;  /* 0x0000cc00017d7983 */ /* 0x000ea20000300800 */
[----:B----4-:R-:W-:-:S03]  /*2180*/  FFMA.FTZ R116, R131, R203, R116 ;  /* 0x000000cb83747223 */ /* 0x010fc60000010074 */
[----:B------:R0:W-:Y:S04]  /*2190*/  STL [R1+0xf0], R117 ;  /* 0x0000f07501007387 */ /* 0x0001e80000100800 */
[----:B0-----:R-:W3:Y:S01]  /*21a0*/  LDL.LU R117, [R1+0x1c] ;  /* 0x00001c0001757983 */ /* 0x001ee20000300800 */
[----:B------:R-:W-:-:S03]  /*21b0*/  FADD.FTZ R108, R144, R108 ;  /* 0x0000006c906c7221 */ /* 0x000fc60000010000 */
[----:B------:R-:W4:Y:S04]  /*21c0*/  LDL.LU R122, [R1+0x124] ;  /* 0x00012400017a7983 */ /* 0x000f280000300800 */
[----:B------:R0:W-:Y:S04]  /*21d0*/  STL [R1+0xe0], R116 ;  /* 0x0000e07401007387 */ /* 0x0001e80000100800 */
[----:B------:R1:W-:Y:S01]  /*21e0*/  STL [R1+0xa4], R108 ;  /* 0x0000a46c01007387 */ /* 0x0003e20000100800 */
[-C--:B------:R-:W-:Y:S01]  /*21f0*/  FFMA.FTZ R107, R144, R205.reuse, R107 ;  /* 0x000000cd906b7223 */ /* 0x080fe2000001006b */
[----:B0-----:R-:W-:Y:S01]  /*2200*/  FMUL.FTZ R116, R68, R140 ;  /* 0x0000008c44747220 */ /* 0x001fe20000410000 */
[C---:B------:R-:W-:Y:S01]  /*2210*/  FADD.FTZ R121, R140.reuse, R121 ;  /* 0x000000798c797221 */ /* 0x040fe20000010000 */
[----:B-1----:R-:W4:Y:S04]  /*2220*/  LDL.LU R108, [R1+0x114] ;  /* 0x00011400016c7983 */ /* 0x002f280000300800 */
[----:B------:R0:W-:Y:S01]  /*2230*/  STL [R1+0x14], R107 ;  /* 0x0000146b01007387 */ /* 0x0001e20000100800 */
[----:B------:R-:W-:Y:S01]  /*2240*/  FFMA.FTZ R120, R140, R205, R120 ;  /* 0x000000cd8c787223 */ /* 0x000fe20000010078 */
[----:B------:R-:W-:-:S02]  /*2250*/  FMUL.FTZ R140, R2, R137 ;  /* 0x00000089028c7220 */ /* 0x000fc40000410000 */
[----:B0-----:R-:W4:Y:S01]  /*2260*/  LDL.LU R107, [R1+0xc8] ;  /* 0x0000c800016b7983 */ /* 0x001f220000300800 */
[----:B------:R-:W-:-:S03]  /*2270*/  FADD.FTZ R123, R145, R123 ;  /* 0x0000007b917b7221 */ /* 0x000fc60000010000 */
[----:B------:R0:W-:Y:S04]  /*2280*/  STL [R1+0x11c], R121 ;  /* 0x00011c7901007387 */ /* 0x0001e80000100800 */
[----:B0-----:R-:W4:Y:S01]  /*2290*/  LDL.LU R121, [R1+0x18] ;  /* 0x0000180001797983 */ /* 0x001f220000300800 */
[----:B------:R-:W-:-:S03]  /*22a0*/  FFMA.FTZ R119, R145, R140, R119 ;  /* 0x0000008c91777223 */ /* 0x000fc60000010077 */
[----:B------:R0:W-:Y:S04]  /*22b0*/  STL [R1+0x10c], R120 ;  /* 0x00010c7801007387 */ /* 0x0001e80000100800 */
[----:B0-----:R-:W4:Y:S01]  /*22c0*/  LDL.LU R120, [R1+0x120] ;  /* 0x0001200001787983 */ /* 0x001f220000300800 */
[----:B------:R-:W-:-:S03]  /*22d0*/  FADD.FTZ R118, R141, R118 ;  /* 0x000000768d767221 */ /* 0x000fc60000010000 */
[----:B------:R-:W4:Y:S04]  /*22e0*/  LDL.LU R124, [R1+0x110] ;  /* 0x00011000017c7983 */ /* 0x000f280000300800 */
[----:B------:R0:W-:Y:S04]  /*22f0*/  STL [R1+0x10], R119 ;  /* 0x0000107701007387 */ /* 0x0001e80000100800 */
[----:B------:R1:W-:Y:S01]  /*2300*/  STL [R1+0xa0], R123 ;  /* 0x0000a07b01007387 */ /* 0x0003e20000100800 */
[----:B------:R-:W-:-:S03]  /*2310*/  FFMA.FTZ R106, R141, R140, R106 ;  /* 0x0000008c8d6a7223 */ /* 0x000fc6000001006a */
[----:B0-----:R-:W4:Y:S04]  /*2320*/  LDL.LU R119, [R1+0xd4] ;  /* 0x0000d40001777983 */ /* 0x001f280000300800 */
[----:B-1----:R-:W4:Y:S04]  /*2330*/  LDL.LU R123, [R1+0x24] ;  /* 0x00002400017b7983 */ /* 0x002f280000300800 */
[----:B------:R0:W-:Y:S04]  /*2340*/  STL [R1+0x118], R118 ;  /* 0x0001187601007387 */ /* 0x0001e80000100800 */
[----:B0-----:R-:W4:Y:S04]  /*2350*/  LDL.LU R118, [R1+0x14c] ;  /* 0x00014c0001767983 */ /* 0x001f280000300800 */
[----:B------:R0:W-:Y:S04]  /*2360*/  STL [R1+0x108], R106 ;  /* 0x0001086a01007387 */ /* 0x0001e80000100800 */
[----:B0-----:R-:W4:Y:S01]  /*2370*/  LDL.LU R106, [R1+0x13c] ;  /* 0x00013c00016a7983 */ /* 0x001f220000300800 */
[----:B------:R-:W-:Y:S01]  /*2380*/  FFMA.FTZ R144, R92, R144, R116 ;  /* 0x000000905c907223 */ /* 0x000fe20000010074 */
[----:B------:R-:W-:Y:S01]  /*2390*/  FMUL.FTZ R116, R69, R141 ;  /* 0x0000008d45747220 */ /* 0x000fe20000410000 */
[----:B------:R-:W-:-:S03]  /*23a0*/  FMUL.FTZ R141, R2, R138 ;  /* 0x0000008a028d7220 */ /* 0x000fc60000410000 */
[----:B------:R-:W-:Y:S01]  /*23b0*/  FFMA.FTZ R145, R93, R145, R116 ;  /* 0x000000915d917223 */ /* 0x000fe20000010074 */
[----:B------:R-:W-:Y:S01]  /*23c0*/  FMUL.FTZ R116, R70, R142 ;  /* 0x0000008e46747220 */ /* 0x000fe20000410000 */
[C---:B--2---:R-:W-:Y:S01]  /*23d0*/  FADD.FTZ R125, R146.reuse, R125 ;  /* 0x0000007d927d7221 */ /* 0x044fe20000010000 */
[----:B---3--:R-:W-:Y:S01]  /*23e0*/  FFMA.FTZ R117, R146, R141, R117 ;  /* 0x0000008d92757223 */ /* 0x008fe20000010075 */
[----:B----4-:R-:W-:-:S04]  /*23f0*/  FADD.FTZ R122, R142, R122 ;  /* 0x0000007a8e7a7221 */ /* 0x010fc80000010000 */
[----:B------:R0:W-:Y:S01]  /*2400*/  STL [R1+0x1c], R117 ;  /* 0x00001c7501007387 */ /* 0x0001e20000100800 */
[----:B------:R-:W-:Y:S01]  /*2410*/  FFMA.FTZ R146, R94, R146, R116 ;  /* 0x000000925e927223 */ /* 0x000fe20000010074 */
[----:B------:R-:W-:Y:S02]  /*2420*/  FMUL.FTZ R116, R71, R143 ;  /* 0x0000008f47747220 */ /* 0x000fe40000410000 */
[----:B0-----:R-:W2:Y:S04]  /*2430*/  LDL.LU R117, [R1+0xd0] ;  /* 0x0000d00001757983 */ /* 0x001ea80000300800 */
[----:B------:R-:W-:Y:S01]  /*2440*/  STL [R1+0xcc], R125 ;  /* 0x0000cc7d01007387 */ /* 0x000fe20000100800 */
[----:B------:R-:W-:Y:S01]  /*2450*/  FFMA.FTZ R108, R142, R141, R108 ;  /* 0x0000008d8e6c7223 */ /* 0x000fe2000001006c */
[----:B------:R-:W-:-:S02]  /*2460*/  FMUL.FTZ R142, R2, R139 ;  /* 0x0000008b028e7220 */ /* 0x000fc40000410000 */
[----:B------:R0:W-:Y:S04]  /*2470*/  STL [R1+0x124], R122 ;  /* 0x0001247a01007387 */ /* 0x0001e80000100800 */
[----:B0-----:R-:W3:Y:S01]  /*2480*/  LDL.LU R122, [R1+0x20] ;  /* 0x00002000017a7983 */ /* 0x001ee20000300800 */
[----:B------:R-:W-:-:S03]  /*2490*/  FADD.FTZ R107, R147, R107 ;  /* 0x0000006b936b7221 */ /* 0x000fc60000010000 */
[----:B------:R0:W-:Y:S04]  /*24a0*/  STL [R1+0x114], R108 ;  /* 0x0001146c01007387 */ /* 0x0001e80000100800 */
[----:B0-----:R-:W4:Y:S01]  /*24b0*/  LDL.LU R108, [R1+0x148] ;  /* 0x00014800016c7983 */ /* 0x001f220000300800 */
[----:B------:R-:W-:-:S03]  /*24c0*/  FFMA.FTZ R121, R147, R142, R121 ;  /* 0x0000008e93797223 */ /* 0x000fc60000010079 */
[----:B------:R0:W-:Y:S04]  /*24d0*/  STL [R1+0xc8], R107 ;  /* 0x0000c86b01007387 */ /* 0x0001e80000100800 */
[----:B0-----:R-:W4:Y:S01]  /*24e0*/  LDL.LU R107, [R1+0x138] ;  /* 0x00013800016b7983 */ /* 0x001f220000300800 */
[----:B------:R-:W-:-:S03]  /*24f0*/  FADD.FTZ R120, R143, R120 ;  /* 0x000000788f787221 */ /* 0x000fc60000010000 */
[----:B------:R0:W-:Y:S01]  /*2500*/  STL [R1+0x18], R121 ;  /* 0x0000187901007387 */ /* 0x0001e20000100800 */
[----:B------:R-:W-:Y:S01]  /*2510*/  FFMA.FTZ R124, R143, R142, R124 ;  /* 0x0000008e8f7c7223 */ /* 0x000fe2000001007c */
[----:B------:R-:W-:Y:S02]  /*2520*/  FMUL.FTZ R143, R2, R148 ;  /* 0x00000094028f7220 */ /* 0x000fe40000410000 */
[----:B0-----:R-:W4:Y:S04]  /*2530*/  LDL.LU R121, [R1+0xfc] ;  /* 0x0000fc0001797983 */ /* 0x001f280000300800 */
[----:B------:R0:W-:Y:S01]  /*2540*/  STL [R1+0x120], R120 ;  /* 0x0001207801007387 */ /* 0x0001e20000100800 */
[C---:B------:R-:W-:Y:S01]  /*2550*/  FADD.FTZ R119, R156.reuse, R119 ;  /* 0x000000779c777221 */ /* 0x040fe20000010000 */
[----:B------:R-:W-:-:S02]  /*2560*/  FFMA.FTZ R123, R156, R143, R123 ;  /* 0x0000008f9c7b7223 */ /* 0x000fc4000001007b */
[----:B0-----:R-:W4:Y:S04]  /*2570*/  LDL.LU R120, [R1+0x2c] ;  /* 0x00002c0001787983 */ /* 0x001f280000300800 */
[----:B------:R-:W-:Y:S04]  /*2580*/  STL [R1+0x110], R124 ;  /* 0x0001107c01007387 */ /* 0x000fe80000100800 */
[----:B------:R0:W-:Y:S01]  /*2590*/  STL [R1+0xd4], R119 ;  /* 0x0000d47701007387 */ /* 0x0001e20000100800 */
[----:B------:R-:W-:-:S03]  /*25a0*/  FADD.FTZ R118, R152, R118 ;  /* 0x0000007698767221 */ /* 0x000fc60000010000 */
[----:B0-----:R-:W4:Y:S04]  /*25b0*/  LDL.LU R119, [R1+0x154] ;  /* 0x0001540001777983 */ /* 0x001f280000300800 */
[----:B------:R-:W4:Y:S01]  /*25c0*/  LDL.LU R125, [R1+0x144] ;  /* 0x00014400017d7983 */ /* 0x000f220000300800 */
[----:B------:R-:W-:-:S03]  /*25d0*/  FFMA.FTZ R106, R152, R143, R106 ;  /* 0x0000008f986a7223 */ /* 0x000fc6000001006a */
[----:B------:R-:W-:Y:S04]  /*25e0*/  STL [R1+0x24], R123 ;  /* 0x0000247b01007387 */ /* 0x000fe80000100800 */
[----:B------:R0:W-:Y:S04]  /*25f0*/  STL [R1+0x14c], R118 ;  /* 0x00014c7601007387 */ /* 0x0001e80000100800 */
[----:B0-----:R-:W4:Y:S04]  /*2600*/  LDL.LU R118, [R1+0xf8] ;  /* 0x0000f80001767983 */ /* 0x001f280000300800 */
[----:B------:R0:W-:Y:S04]  /*2610*/  STL [R1+0x13c], R106 ;  /* 0x00013c6a01007387 */ /* 0x0001e80000100800 */
[----:B0-----:R-:W4:Y:S01]  /*2620*/  LDL.LU R106, [R1+0x28] ;  /* 0x00002800016a7983 */ /* 0x001f220000300800 */
[----:B------:R-:W-:Y:S01]  /*2630*/  FFMA.FTZ R147, R95, R147, R116 ;  /* 0x000000935f937223 */ /* 0x000fe20000010074 */
[C---:B------:R-:W-:Y:S01]  /*2640*/  FMUL.FTZ R150, R2.reuse, R150 ;  /* 0x0000009602967220 */ /* 0x040fe20000410000 */
[----:B------:R-:W-:Y:S01]  /*2650*/  FMUL.FTZ R151, R2, R151 ;  /* 0x0000009702977220 */ /* 0x000fe20000410000 */
[----:B--2---:R-:W-:-:S05]  /*2660*/  FADD.FTZ R117, R157, R117 ;  /* 0x000000759d757221 */ /* 0x004fca0000010000 */
[----:B------:R0:W-:Y:S04]  /*2670*/  STL [R1+0xd0], R117 ;  /* 0x0000d07501007387 */ /* 0x0001e80000100800 */
[----:B0-----:R-:W2:Y:S04]  /*2680*/  LDL.LU R117, [R1+0x150] ;  /* 0x0001500001757983 */ /* 0x001ea80000300800 */
[----:B------:R-:W2:Y:S01]  /*2690*/  LDL.LU R116, [R1+0x140] ;  /* 0x0001400001747983 */ /* 0x000ea20000300800 */
[----:B---3--:R-:W-:-:S05]  /*26a0*/  FFMA.FTZ R122, R157, R149, R122 ;  /* 0x000000959d7a7223 */ /* 0x008fca000001007a */
[----:B------:R-:W-:Y:S04]  /*26b0*/  STL [R1+0x20], R122 ;  /* 0x0000207a01007387 */ /* 0x000fe80000100800 */
[----:B------:R-:W3:Y:S01]  /*26c0*/  LDL.LU R124, [R1+0x104] ;  /* 0x00010400017c7983 */ /* 0x000ee20000300800 */
[----:B----4-:R-:W-:-:S05]  /*26d0*/  FADD.FTZ R108, R153, R108 ;  /* 0x0000006c996c7221 */ /* 0x010fca0000010000 */
[----:B------:R0:W-:Y:S01]  /*26e0*/  STL [R1+0x148], R108 ;  /* 0x0001486c01007387 */ /* 0x0001e20000100800 */
[----:B------:R-:W-:-:S03]  /*26f0*/  FFMA.FTZ R107, R153, R149, R107 ;  /* 0x00000095996b7223 */ /* 0x000fc6000001006b */
[----:B0-----:R-:W4:Y:S04]  /*2700*/  LDL.LU R108, [R1+0x34] ;  /* 0x00003400016c7983 */ /* 0x001f280000300800 */
[----:B------:R0:W-:Y:S01]  /*2710*/  STL [R1+0x138], R107 ;  /* 0x0001386b01007387 */ /* 0x0001e20000100800 */
[----:B------:R-:W-:-:S03]  /*2720*/  FADD.FTZ R121, R158, R121 ;  /* 0x000000799e797221 */ /* 0x000fc60000010000 */
[----:B0-----:R-:W4:Y:S04]  /*2730*/  LDL.LU R107, [R1+0x17c] ;  /* 0x00017c00016b7983 */ /* 0x001f280000300800 */
[----:B------:R-:W4:Y:S04]  /*2740*/  LDL.LU R123, [R1+0x164] ;  /* 0x00016400017b7983 */ /* 0x000f280000300800 */
[----:B------:R-:W4:Y:S01]  /*2750*/  LDL.LU R122, [R1+0x100] ;  /* 0x00010000017a7983 */ /* 0x000f220000300800 */
[----:B------:R-:W-:-:S03]  /*2760*/  FFMA.FTZ R120, R158, R150, R120 ;  /* 0x000000969e787223 */ /* 0x000fc60000010078 */
[----:B------:R0:W-:Y:S04]  /*2770*/  STL [R1+0xfc], R121 ;  /* 0x0000fc7901007387 */ /* 0x0001e80000100800 */
[----:B0-----:R-:W4:Y:S04]  /*2780*/  LDL.LU R121, [R1+0x30] ;  /* 0x0000300001797983 */ /* 0x001f280000300800 */
[----:B------:R0:W-:Y:S01]  /*2790*/  STL [R1+0x2c], R120 ;  /* 0x00002c7801007387 */ /* 0x0001e20000100800 */
[C---:B------:R-:W-:Y:S01]  /*27a0*/  FADD.FTZ R119, R154.reuse, R119 ;  /* 0x000000779a777221 */ /* 0x040fe20000010000 */
[----:B------:R-:W-:-:S02]  /*27b0*/  FFMA.FTZ R125, R154, R150, R125 ;  /* 0x000000969a7d7223 */ /* 0x000fc4000001007d */
[----:B0-----:R-:W4:Y:S04]  /*27c0*/  LDL.LU R120, [R1+0x178] ;  /* 0x0001780001787983 */ /* 0x001f280000300800 */
[----:B------:R0:W-:Y:S04]  /*27d0*/  STL [R1+0x154], R119 ;  /* 0x0001547701007387 */ /* 0x0001e80000100800 */
[----:B0-----:R-:W4:Y:S01]  /*27e0*/  LDL.LU R119, [R1+0x160] ;  /* 0x0001600001777983 */ /* 0x001f220000300800 */
[----:B------:R-:W-:-:S03]  /*27f0*/  FADD.FTZ R118, R159, R118 ;  /* 0x000000769f767221 */ /* 0x000fc60000010000 */
[----:B------:R-:W-:Y:S04]  /*2800*/  STL [R1+0x144], R125 ;  /* 0x0001447d01007387 */ /* 0x000fe80000100800 */
[----:B------:R0:W-:Y:S01]  /*2810*/  STL [R1+0xf8], R118 ;  /* 0x0000f87601007387 */ /* 0x0001e20000100800 */
[----:B------:R-:W-:-:S03]  /*2820*/  FFMA.FTZ R106, R159, R151, R106 ;  /* 0x000000979f6a7223 */ /* 0x000fc6000001006a */
[----:B0-----:R-:W4:Y:S04]  /*2830*/  LDL.LU R118, [R1+0x12c] ;  /* 0x00012c0001767983 */ /* 0x001f280000300800 */
[----:B------:R0:W-:Y:S04]  /*2840*/  STL [R1+0x28], R106 ;  /* 0x0000286a01007387 */ /* 0x0001e80000100800 */
[----:B0-----:R-:W4:Y:S01]  /*2850*/  LDL.LU R106, [R1+0x3c] ;  /* 0x00003c00016a7983 */ /* 0x001f220000300800 */
[----:B------:R-:W-:Y:S01]  /*2860*/  FMUL.FTZ R148, R64, R152 ;  /* 0x0000009840947220 */ /* 0x000fe20000410000 */
[----:B------:R-:W-:Y:S01]  /*2870*/  FADD.FTZ R160, -R189, R160 ;  /* 0x000000a0bda07221 */ /* 0x000fe20000010100 */
[----:B------:R-:W-:Y:S01]  /*2880*/  FMUL.FTZ R152, R65, R153 ;  /* 0x0000009941987220 */ /* 0x000fe20000410000 */
[----:B------:R-:W-:Y:S01]  /*2890*/  FMUL.FTZ R153, R66, R154 ;  /* 0x0000009a42997220 */ /* 0x000fe20000410000 */
[----:B------:R-:W-:-:S02]  /*28a0*/  FMUL.FTZ R154, R67, R155 ;  /* 0x0000009b439a7220 */ /* 0x000fc40000410000 */
[----:B------:R-:W-:Y:S01]  /*28b0*/  FFMA.FTZ R152, R89, R157, R152 ;  /* 0x0000009d59987223 */ /* 0x000fe20000010098 */
[----:B------:R-:W-:-:S04]  /*28c0*/  FADD.FTZ R157, -R189, R161 ;  /* 0x000000a1bd9d7221 */ /* 0x000fc80000010100 */
[----:B------:R-:W-:Y:S01]  /*28d0*/  FMUL.FTZ R157, R2, R157 ;  /* 0x0000009d029d7220 */ /* 0x000fe20000410000 */
[----:B------:R-:W-:Y:S01]  /*28e0*/  FFMA.FTZ R154, R91, R159, R154 ;  /* 0x0000009f5b9a7223 */ /* 0x000fe2000001009a */
[----:B------:R-:W-:Y:S01]  /*28f0*/  FMUL.FTZ R202, R74, R130 ;  /* 0x000000824aca7220 */ /* 0x000fe20000410000 */
[----:B------:R-:W-:Y:S01]  /*2900*/  FADD.FTZ R159, -R189, R162 ;  /* 0x000000a2bd9f7221 */ /* 0x000fe20000010100 */
[----:B------:R-:W-:-:S04]  /*2910*/  IMAD.WIDE.U32 R176, R180, 0x10, R182 ;  /* 0x00000010b4b07825 */ /* 0x000fc800078e00b6 */
[----:B------:R-:W-:Y:S01]  /*2920*/  FFMA.FTZ R202, R98, R134, R202 ;  /* 0x0000008662ca7223 */ /* 0x000fe200000100ca */
[----:B------:R-:W-:Y:S01]  /*2930*/  FMUL.FTZ R159, R2, R159 ;  /* 0x0000009f029f7220 */ /* 0x000fe20000410000 */
[----:B------:R-:W-:-:S04]  /*2940*/  IMAD.WIDE.U32 R180, R180, 0x10, R104 ;  /* 0x00000010b4b47825 */ /* 0x000fc800078e0068 */
[----:B------:R-:W-:Y:S01]  /*2950*/  FMUL.FTZ R200, R73, R129 ;  /* 0x0000008149c87220 */ /* 0x000fe20000410000 */
[----:B------:R-:W-:Y:S01]  /*2960*/  FMUL.FTZ R209, R72, R128 ;  /* 0x0000008048d17220 */ /* 0x000fe20000410000 */
[----:B------:R-:W4:Y:S04]  /*2970*/  LDG.E.128 R176, desc[UR4][R176.64] ;  /* 0x00000004b0b07981 */ /* 0x000f28000c1e1d00 */
[----:B------:R-:W4:Y:S01]  /*2980*/  LDG.E.128 R180, desc[UR4][R180.64] ;  /* 0x00000004b4b47981 */ /* 0x000f22000c1e1d00 */
[C---:B--2---:R-:W-:Y:S01]  /*2990*/  FADD.FTZ R117, R155.reuse, R117 ;  /* 0x000000759b757221 */ /* 0x044fe20000010000 */
[----:B------:R-:W-:Y:S01]  /*29a0*/  FFMA.FTZ R116, R155, R151, R116 ;  /* 0x000000979b747223 */ /* 0x000fe20000010074 */
[----:B------:R-:W-:-:S03]  /*29b0*/  FMUL.FTZ R155, R2, R160 ;  /* 0x000000a0029b7220 */ /* 0x000fc60000410000 */
[----:B------:R0:W-:Y:S01]  /*29c0*/  STL [R1+0x150], R117 ;  /* 0x0001507501007387 */ /* 0x0001e20000100800 */
[----:B---3--:R-:W-:-:S03]  /*29d0*/  FADD.FTZ R124, R168, R124 ;  /* 0x0000007ca87c7221 */ /* 0x008fc60000010000 */
[----:B0-----:R-:W2:Y:S04]  /*29e0*/  LDL.LU R117, [R1+0x184] ;  /* 0x0001840001757983 */ /* 0x001ea80000300800 */
[----:B------:R0:W-:Y:S04]  /*29f0*/  STL [R1+0x140], R116 ;  /* 0x0001407401007387 */ /* 0x0001e80000100800 */
[----:B0-----:R-:W3:Y:S01]  /*2a00*/  LDL.LU R116, [R1+0x16c] ;  /* 0x00016c0001747983 */ /* 0x001ee20000300800 */
[----:B----4-:R-:W-:-:S03]  /*2a10*/  FFMA.FTZ R108, R168, R155, R108 ;  /* 0x0000009ba86c7223 */ /* 0x010fc6000001006c */
[----:B------:R-:W-:Y:S04]  /*2a20*/  STL [R1+0x104], R124 ;  /* 0x0001047c01007387 */ /* 0x000fe80000100800 */
[----:B------:R0:W-:Y:S01]  /*2a30*/  STL [R1+0x34], R108 ;  /* 0x0000346c01007387 */ /* 0x0001e20000100800 */
[----:B------:R-:W-:-:S03]  /*2a40*/  FADD.FTZ R107, R164, R107 ;  /* 0x0000006ba46b7221 */ /* 0x000fc60000010000 */
[----:B0-----:R-:W4:Y:S01]  /*2a50*/  LDL.LU R108, [R1+0x128] ;  /* 0x00012800016c7983 */ /* 0x001f220000300800 */
[----:B------:R-:W-:-:S03]  /*2a60*/  FFMA.FTZ R123, R164, R155, R123 ;  /* 0x0000009ba47b7223 */ /* 0x000fc6000001007b */
[----:B------:R0:W-:Y:S01]  /*2a70*/  STL [R1+0x17c], R107 ;  /* 0x00017c6b01007387 */ /* 0x0001e20000100800 */
[----:B------:R-:W-:-:S03]  /*2a80*/  FADD.FTZ R122, R169, R122 ;  /* 0x0000007aa97a7221 */ /* 0x000fc60000010000 */
[----:B0-----:R-:W4:Y:S04]  /*2a90*/  LDL.LU R107, [R1+0x38] ;  /* 0x00003800016b7983 */ /* 0x001f280000300800 */
[----:B------:R-:W-:Y:S01]  /*2aa0*/  STL [R1+0x164], R123 ;  /* 0x0001647b01007387 */ /* 0x000fe20000100800 */
[----:B------:R-:W-:-:S03]  /*2ab0*/  FFMA.FTZ R121, R169, R157, R121 ;  /* 0x0000009da9797223 */ /* 0x000fc60000010079 */
[----:B------:R-:W-:Y:S04]  /*2ac0*/  STL [R1+0x100], R122 ;  /* 0x0001007a01007387 */ /* 0x000fe80000100800 */
[----:B------:R-:W-:Y:S04]  /*2ad0*/  STL [R1+0x30], R121 ;  /* 0x0000307901007387 */ /* 0x000fe80000100800 */
[----:B------:R-:W4:Y:S04]  /*2ae0*/  LDL.LU R134, [R1+0x180] ;  /* 0x0001800001867983 */ /* 0x000f280000300800 */
[----:B------:R-:W4:Y:S01]  /*2af0*/  LDL.LU R131, [R1+0x168] ;  /* 0x0001680001837983 */ /* 0x000f220000300800 */
[----:B------:R-:W-:-:S05]  /*2b00*/  FADD.FTZ R120, R165, R120 ;  /* 0x00000078a5787221 */ /* 0x000fca0000010000 */
[----:B------:R-:W-:Y:S01]  /*2b10*/  STL [R1+0x178], R120 ;  /* 0x0001787801007387 */ /* 0x000fe20000100800 */
[----:B------:R-:W-:-:S05]  /*2b20*/  FFMA.FTZ R119, R165, R157, R119 ;  /* 0x0000009da5777223 */ /* 0x000fca0000010077 */
[----:B------:R-:W-:Y:S04]  /*2b30*/  STL [R1+0x160], R119 ;  /* 0x0001607701007387 */ /* 0x000fe80000100800 */
[----:B------:R-:W4:Y:S04]  /*2b40*/  LDL.LU R130, [R1+0x134] ;  /* 0x0001340001827983 */ /* 0x000f280000300800 */
[----:B------:R-:W4:Y:S01]  /*2b50*/  LDL.LU R129, [R1+0x44] ;  /* 0x0000440001817983 */ /* 0x000f220000300800 */
[----:B------:R-:W-:-:S05]  /*2b60*/  FADD.FTZ R118, R170, R118 ;  /* 0x00000076aa767221 */ /* 0x000fca0000010000 */
[----:B------:R-:W-:Y:S04]  /*2b70*/  STL [R1+0x12c], R118 ;  /* 0x00012c7601007387 */ /* 0x000fe80000100800 */
[----:B------:R-:W4:Y:S01]  /*2b80*/  LDL.LU R128, [R1+0x194] ;  /* 0x0001940001807983 */ /* 0x000f220000300800 */
[----:B------:R-:W-:-:S05]  /*2b90*/  FFMA.FTZ R106, R170, R159, R106 ;  /* 0x0000009faa6a7223 */ /* 0x000fca000001006a */
[----:B------:R0:W-:Y:S04]  /*2ba0*/  STL [R1+0x3c], R106 ;  /* 0x00003c6a01007387 */ /* 0x0001e80000100800 */
[----:B0-----:R-:W4:Y:S01]  /*2bb0*/  LDL.LU R106, [R1+0x174] ;  /* 0x00017400016a7983 */ /* 0x001f220000300800 */
[C---:B------:R-:W-:Y:S01]  /*2bc0*/  FADD.FTZ R161, -R189.reuse, R163 ;  /* 0x000000a3bda17221 */ /* 0x040fe20000010100 */
[----:B------:R-:W-:-:S03]  /*2bd0*/  FADD.FTZ R163, -R189, R172 ;  /* 0x000000acbda37221 */ /* 0x000fc60000010100 */
[C---:B------:R-:W-:Y:S01]  /*2be0*/  FMUL.FTZ R161, R2.reuse, R161 ;  /* 0x000000a102a17220 */ /* 0x040fe20000410000 */
[----:B------:R-:W-:Y:S01]  /*2bf0*/  FMUL.FTZ R163, R2, R163 ;  /* 0x000000a302a37220 */ /* 0x000fe20000410000 */
[----:B------:R-:W-:-:S04]  /*2c00*/  IMAD.WIDE.U32 R120, R216, 0x10, R104 ;  /* 0x00000010d8787825 */ /* 0x000fc800078e0068 */
[----:B------:R-:W-:-:S04]  /*2c10*/  IMAD.WIDE.U32 R136, R206, 0x10, R104 ;  /* 0x00000010ce887825 */ /* 0x000fc800078e0068 */
[C---:B--2---:R-:W-:Y:S01]  /*2c20*/  FADD.FTZ R117, R166.reuse, R117 ;  /* 0x00000075a6757221 */ /* 0x044fe20000010000 */
[----:B---3--:R-:W-:-:S04]  /*2c30*/  FFMA.FTZ R116, R166, R159, R116 ;  /* 0x0000009fa6747223 */ /* 0x008fc80000010074 */
[----:B------:R-:W-:Y:S04]  /*2c40*/  STL [R1+0x184], R117 ;  /* 0x0001847501007387 */ /* 0x000fe80000100800 */
[----:B------:R-:W-:Y:S01]  /*2c50*/  STL [R1+0x16c], R116 ;  /* 0x00016c7401007387 */ /* 0x000fe20000100800 */
[----:B----4-:R-:W-:Y:S01]  /*2c60*/  FADD.FTZ R108, R171, R108 ;  /* 0x0000006cab6c7221 */ /* 0x010fe20000010000 */
[----:B------:R-:W-:Y:S01]  /*2c70*/  FADD.FTZ R134, R167, R134 ;  /* 0x00000086a7867221 */ /* 0x000fe20000010000 */
[----:B------:R-:W-:-:S03]  /*2c80*/  FFMA.FTZ R107, R171, R161, R107 ;  /* 0x000000a1ab6b7223 */ /* 0x000fc6000001006b */
[----:B------:R0:W-:Y:S01]  /*2c90*/  STL [R1+0x128], R108 ;  /* 0x0001286c01007387 */ /* 0x0001e20000100800 */
[----:B------:R-:W-:Y:S01]  /*2ca0*/  FFMA.FTZ R131, R167, R161, R131 ;  /* 0x000000a1a7837223 */ /* 0x000fe20000010083 */
[C---:B------:R-:W-:Y:S02]  /*2cb0*/  FADD.FTZ R130, R180.reuse, R130 ;  /* 0x00000082b4827221 */ /* 0x040fe40000010000 */
[----:B0-----:R-:W2:Y:S01]  /*2cc0*/  LDL.LU R108, [R1+0x130] ;  /* 0x00013000016c7983 */ /* 0x001ea20000300800 */
[----:B------:R-:W-:-:S03]  /*2cd0*/  FFMA.FTZ R129, R180, R163, R129 ;  /* 0x000000a3b4817223 */ /* 0x000fc60000010081 */
[----:B------:R0:W-:Y:S01]  /*2ce0*/  STL [R1+0x38], R107 ;  /* 0x0000386b01007387 */ /* 0x0001e20000100800 */
[----:B------:R-:W-:-:S03]  /*2cf0*/  FADD.FTZ R128, R176, R128 ;  /* 0x00000080b0807221 */ /* 0x000fc60000010000 */
[----:B0-----:R-:W3:Y:S04]  /*2d00*/  LDL.LU R107, [R1+0x40] ;  /* 0x00004000016b7983 */ /* 0x001ee80000300800 */
[----:B------:R-:W-:Y:S04]  /*2d10*/  STL [R1+0x180], R134 ;  /* 0x0001808601007387 */ /* 0x000fe80000100800 */
[----:B------:R-:W-:Y:S04]  /*2d20*/  STL [R1+0x168], R131 ;  /* 0x0001688301007387 */ /* 0x000fe80000100800 */
[----:B------:R-:W-:Y:S01]  /*2d30*/  STL [R1+0x134], R130 ;  /* 0x0001348201007387 */ /* 0x000fe20000100800 */
[----:B------:R-:W-:-:S03]  /*2d40*/  FFMA.FTZ R106, R176, R163, R106 ;  /* 0x000000a3b06a7223 */ /* 0x000fc6000001006a */
[----:B------:R-:W-:Y:S04]  /*2d50*/  STL [R1+0x44], R129 ;  /* 0x0000448101007387 */ /* 0x000fe80000100800 */
[----:B------:R0:W-:Y:S04]  /*2d60*/  STL [R1+0x174], R106 ;  /* 0x0001746a01007387 */ /* 0x0001e80000100800 */
[----:B------:R-:W-:Y:S01]  /*2d70*/  STL [R1+0x194], R128 ;  /* 0x0001948001007387 */ /* 0x000fe20000100800 */
[----:B------:R-:W-:Y:S01]  /*2d80*/  FFMA.FTZ R209, R96, R132, R209 ;  /* 0x0000008460d17223 */ /* 0x000fe200000100d1 */
[----:B------:R-:W-:-:S02]  /*2d90*/  FFMA.FTZ R200, R97, R133, R200 ;  /* 0x0000008561c87223 */ /* 0x000fc400000100c8 */
[----:B------:R-:W1:Y:S01]  /*2da0*/  LDC.64 R132, c[0x0][0x2c0] ;  /* 0x0000b000ff847b82 */ /* 0x000e620000000a00 */
[----:B------:R-:W-:Y:S01]  /*2db0*/  FMUL.FTZ R162, R63, R167 ;  /* 0x000000a73fa27220 */ /* 0x000fe20000410000 */
[----:B0-----:R-:W4:Y:S04]  /*2dc0*/  LDL.LU R106, [R1+0x190] ;  /* 0x00019000016a7983 */ /* 0x001f280000300800 */
[----:B------:R-:W4:Y:S04]  /*2dd0*/  LDL.LU R105, [R1+0x170] ;  /* 0x0001700001697983 */ /* 0x000f280000300800 */
[----:B------:R-:W4:Y:S01]  /*2de0*/  LDL.LU R104, [R1+0x4c] ;  /* 0x00004c0001687983 */ /* 0x000f220000300800 */
[----:B------:R-:W-:Y:S01]  /*2df0*/  FFMA.FTZ R148, R88, R156, R148 ;  /* 0x0000009c58947223 */ /* 0x000fe20000010094 */
[----:B------:R-:W-:Y:S01]  /*2e00*/  FADD.FTZ R167, -R189, R173 ;  /* 0x000000adbda77221 */ /* 0x000fe20000010100 */
[----:B------:R-:W-:Y:S01]  /*2e10*/  FMUL.FTZ R156, R60, R164 ;  /* 0x000000a43c9c7220 */ /* 0x000fe20000410000 */
[----:B------:R-:W-:Y:S01]  /*2e20*/  FMUL.FTZ R164, R56, R176 ;  /* 0x000000b038a47220 */ /* 0x000fe20000410000 */
[----:B------:R-:W-:Y:S01]  /*2e30*/  SHF.L.U32 R211, R216, 0x4, RZ ;  /* 0x00000004d8d37819 */ /* 0x000fe200000006ff */
[----:B------:R-:W-:Y:S01]  /*2e40*/  FMUL.FTZ R167, R2, R167 ;  /* 0x000000a702a77220 */ /* 0x000fe20000410000 */
[----:B------:R-:W-:Y:S01]  /*2e50*/  FFMA.FTZ R156, R84, R168, R156 ;  /* 0x000000a8549c7223 */ /* 0x000fe2000001009c */
[----:B------:R-:W-:Y:S01]  /*2e60*/  SHF.R.U32.HI R210, RZ, 0x1c, R216 ;  /* 0x0000001cffd27819 */ /* 0x000fe200000116d8 */
[----:B------:R-:W-:Y:S01]  /*2e70*/  FMUL.FTZ R168, R57, R177 ;  /* 0x000000b139a87220 */ /* 0x000fe20000410000 */
[----:B------:R-:W-:Y:S01]  /*2e80*/  FFMA.FTZ R153, R90, R158, R153 ;  /* 0x0000009e5a997223 */ /* 0x000fe20000010099 */
[----:B------:R-:W-:Y:S01]  /*2e90*/  FFMA.FTZ R164, R80, R180, R164 ;  /* 0x000000b450a47223 */ /* 0x000fe200000100a4 */
[----:B------:R-:W-:Y:S01]  /*2ea0*/  FMUL.FTZ R158, R61, R165 ;  /* 0x000000a53d9e7220 */ /* 0x000fe20000410000 */
[----:B------:R-:W-:Y:S01]  /*2eb0*/  FMUL.FTZ R160, R62, R166 ;  /* 0x000000a63ea07220 */ /* 0x000fe20000410000 */
[----:B-1----:R-:W-:-:S04]  /*2ec0*/  IMAD.WIDE.U32 R122, R216, 0x10, R132 ;  /* 0x00000010d87a7825 */ /* 0x002fc800078e0084 */
[----:B------:R-:W-:Y:S01]  /*2ed0*/  FMUL.FTZ R172, R59, R179 ;  /* 0x000000b33bac7220 */ /* 0x000fe20000410000 */
[----:B------:R-:W4:Y:S01]  /*2ee0*/  LDL.LU R216, [R1+0x158] ;  /* 0x0001580001d87983 */ /* 0x000f220000300800 */
[C---:B------:R-:W-:Y:S01]  /*2ef0*/  SHF.L.U32 R165, R206.reuse, 0x4, RZ ;  /* 0x00000004cea57819 */ /* 0x040fe200000006ff */
[----:B------:R-:W-:Y:S01]  /*2f00*/  IMAD.WIDE.U32 R132, R206, 0x10, R132 ;  /* 0x00000010ce847825 */ /* 0x000fe200078e0084 */
[----:B------:R-:W-:Y:S01]  /*2f10*/  SHF.R.U32.HI R166, RZ, 0x1c, R206 ;  /* 0x0000001cffa67819 */ /* 0x000fe200000116ce */
[----:B------:R-:W4:Y:S02]  /*2f20*/  LDL.LU R180, [R1+0x188] ;  /* 0x0001880001b47983 */ /* 0x000f240000300800 */
[----:B------:R-:W-:Y:S02]  /*2f30*/  FFMA.FTZ R168, R81, R181, R168 ;  /* 0x000000b551a87223 */ /* 0x000fe400000100a8 */
[----:B------:R-:W4:Y:S01]  /*2f40*/  LDL.LU R176, [R1+0x198] ;  /* 0x0001980001b07983 */ /* 0x000f220000300800 */
[----:B------:R-:W-:Y:S01]  /*2f50*/  FFMA.FTZ R158, R85, R169, R158 ;  /* 0x000000a9559e7223 */ /* 0x000fe2000001009e */
[----:B------:R-:W-:-:S02]  /*2f60*/  IADD3 R116, P3, R211, UR12, RZ ;  /* 0x0000000cd3747c10 */ /* 0x000fc4000ff7e0ff */
[----:B------:R-:W4:Y:S01]  /*2f70*/  LDL.LU R206, [R1+0x48] ;  /* 0x0000480001ce7983 */ /* 0x000f220000300800 */
[----:B------:R-:W-:Y:S01]  /*2f80*/  FADD.FTZ R169, -R189, R174 ;  /* 0x000000aebda97221 */ /* 0x000fe20000010100 */
[----:B------:R-:W-:Y:S02]  /*2f90*/  IADD3.X R117, R210, UR13, RZ, P3, !PT ;  /* 0x0000000dd2757c10 */ /* 0x000fe40009ffe4ff */
[----:B------:R-:W4:Y:S01]  /*2fa0*/  LDG.E.128 R124, desc[UR4][R122.64] ;  /* 0x000000047a7c7981 */ /* 0x000f22000c1e1d00 */
[----:B------:R-:W-:-:S03]  /*2fb0*/  FMUL.FTZ R169, R2, R169 ;  /* 0x000000a902a97220 */ /* 0x000fc60000410000 */
[----:B------:R-:W4:Y:S01]  /*2fc0*/  LDG.E.128 R116, desc[UR4][R116.64] ;  /* 0x0000000474747981 */ /* 0x000f22000c1e1d00 */
[----:B------:R-:W-:-:S03]  /*2fd0*/  FFMA.FTZ R204, R99, R135, R204 ;  /* 0x0000008763cc7223 */ /* 0x000fc600000100cc */
[----:B------:R-:W4:Y:S04]  /*2fe0*/  LDG.E.128 R136, desc[UR4][R136.64] ;  /* 0x0000000488887981 */ /* 0x000f28000c1e1d00 */
[----:B------:R-:W4:Y:S01]  /*2ff0*/  LDG.E.128 R120, desc[UR4][R120.64] ;  /* 0x0000000478787981 */ /* 0x000f22000c1e1d00 */
[C---:B--2---:R-:W-:Y:S01]  /*3000*/  FADD.FTZ R108, R181.reuse, R108 ;  /* 0x0000006cb56c7221 */ /* 0x044fe20000010000 */
[-C--:B---3--:R-:W-:Y:S01]  /*3010*/  FFMA.FTZ R107, R181, R167.reuse, R107 ;  /* 0x000000a7b56b7223 */ /* 0x088fe2000001006b */
[C---:B----4-:R-:W-:Y:S01]  /*3020*/  FADD.FTZ R106, R177.reuse, R106 ;  /* 0x0000006ab16a7221 */ /* 0x050fe20000010000 */
[----:B------:R-:W2:Y:S04]  /*3030*/  LDL.LU R181, [R1+0x19c] ;  /* 0x00019c0001b57983 */ /* 0x000ea80000300800 */
[----:B------:R0:W-:Y:S01]  /*3040*/  STL [R1+0x130], R108 ;  /* 0x0001306c01007387 */ /* 0x0001e20000100800 */
[----:B------:R-:W-:-:S03]  /*3050*/  FFMA.FTZ R105, R177, R167, R105 ;  /* 0x000000a7b1697223 */ /* 0x000fc60000010069 */
[----:B------:R1:W-:Y:S04]  /*3060*/  STL [R1+0x40], R107 ;  /* 0x0000406b01007387 */ /* 0x0003e80000100800 */
[----:B------:R-:W3:Y:S04]  /*3070*/  LDL.LU R174, [R1+0x18c] ;  /* 0x00018c0001ae7983 */ /* 0x000ee80000300800 */
[----:B------:R-:W4:Y:S01]  /*3080*/  LDL.LU R177, [R1+0x15c] ;  /* 0x00015c0001b17983 */ /* 0x000f220000300800 */
[----:B------:R-:W-:-:S03]  /*3090*/  FFMA.FTZ R104, R182, R169, R104 ;  /* 0x000000a9b6687223 */ /* 0x000fc60000010068 */
[----:B------:R1:W-:Y:S04]  /*30a0*/  STL [R1+0x190], R106 ;  /* 0x0001906a01007387 */ /* 0x0003e80000100800 */
[----:B------:R1:W-:Y:S04]  /*30b0*/  STL [R1+0x170], R105 ;  /* 0x0001706901007387 */ /* 0x0003e80000100800 */
[----:B0-----:R-:W4:Y:S04]  /*30c0*/  LDL.LU R108, [R1+0x54] ;  /* 0x00005400016c7983 */ /* 0x001f280000300800 */
[----:B-1----:R-:W4:Y:S04]  /*30d0*/  LDL.LU R107, [R1+0x8c] ;  /* 0x00008c00016b7983 */ /* 0x002f280000300800 */
[----:B------:R-:W4:Y:S04]  /*30e0*/  LDL.LU R106, [R1+0x7c] ;  /* 0x00007c00016a7983 */ /* 0x000f280000300800 */
[----:B------:R0:W-:Y:S04]  /*30f0*/  STL [R1+0x4c], R104 ;  /* 0x00004c6801007387 */ /* 0x0001e80000100800 */
[----:B------:R-:W4:Y:S01]  /*3100*/  LDL.LU R105, [R1+0x50] ;  /* 0x0000500001697983 */ /* 0x000f220000300800 */
[----:B------:R-:W-:Y:S01]  /*3110*/  FFMA.FTZ R160, R86, R170, R160 ;  /* 0x000000aa56a07223 */ /* 0x000fe200000100a0 */
[----:B------:R-:W-:Y:S01]  /*3120*/  FFMA.FTZ R162, R87, R171, R162 ;  /* 0x000000ab57a27223 */ /* 0x000fe200000100a2 */
[----:B------:R-:W-:Y:S01]  /*3130*/  FMUL.FTZ R170, R58, R178 ;  /* 0x000000b23aaa7220 */ /* 0x000fe20000410000 */
[----:B------:R-:W-:Y:S01]  /*3140*/  FADD.FTZ R171, -R189, R175 ;  /* 0x000000afbdab7221 */ /* 0x000fe20000010100 */
[----:B------:R-:W-:Y:S01]  /*3150*/  FADD.FTZ R216, R183, R216 ;  /* 0x000000d8b7d87221 */ /* 0x000fe20000010000 */
[----:B0-----:R-:W4:Y:S01]  /*3160*/  LDL.LU R104, [R1+0x88] ;  /* 0x0000880001687983 */ /* 0x001f220000300800 */
[----:B------:R-:W-:Y:S01]  /*3170*/  FFMA.FTZ R170, R82, R182, R170 ;  /* 0x000000b652aa7223 */ /* 0x000fe200000100aa */
[----:B------:R-:W-:Y:S01]  /*3180*/  FMUL.FTZ R171, R2, R171 ;  /* 0x000000ab02ab7220 */ /* 0x000fe20000410000 */
[--C-:B------:R-:W-:Y:S01]  /*3190*/  FADD.FTZ R116, R116, -R189.reuse ;  /* 0x800000bd74747221 */ /* 0x100fe20000010000 */
[----:B------:R-:W-:Y:S01]  /*31a0*/  FFMA.FTZ R172, R83, R183, R172 ;  /* 0x000000b753ac7223 */ /* 0x000fe200000100ac */
[----:B------:R-:W-:Y:S01]  /*31b0*/  FADD.FTZ R176, R179, R176 ;  /* 0x000000b0b3b07221 */ /* 0x000fe20000010000 */
[-C--:B------:R-:W-:Y:S01]  /*31c0*/  FFMA.FTZ R206, R183, R171.reuse, R206 ;  /* 0x000000abb7ce7223 */ /* 0x080fe200000100ce */
[----:B------:R-:W-:Y:S01]  /*31d0*/  FFMA.FTZ R180, R179, R171, R180 ;  /* 0x000000abb3b47223 */ /* 0x000fe200000100b4 */
[----:B------:R-:W-:Y:S01]  /*31e0*/  FMUL.FTZ R116, R2, R116 ;  /* 0x0000007402747220 */ /* 0x000fe20000410000 */
[----:B------:R-:W-:Y:S01]  /*31f0*/  FMUL.FTZ R173, R224, R124 ;  /* 0x0000007ce0ad7220 */ /* 0x000fe20000410000 */
[----:B------:R-:W-:Y:S01]  /*3200*/  FADD.FTZ R117, R117, -R189 ;  /* 0x800000bd75757221 */ /* 0x000fe20000010000 */
[----:B------:R-:W-:Y:S01]  /*3210*/  IADD3 R128, P3, R165, UR12, RZ ;  /* 0x0000000ca5807c10 */ /* 0x000fe2000ff7e0ff */
[----:B------:R-:W-:Y:S01]  /*3220*/  FFMA.FTZ R246, R120, R116, R246 ;  /* 0x0000007478f67223 */ /* 0x000fe200000100f6 */
[----:B------:R-:W4:Y:S01]  /*3230*/  LDG.E.128 R132, desc[UR4][R132.64] ;  /* 0x0000000484847981 */ /* 0x000f22000c1e1d00 */
[----:B------:R-:W-:-:S04]  /*3240*/  FMUL.FTZ R117, R2, R117 ;  /* 0x0000007502757220 */ /* 0x000fc80000410000 */
[----:B------:R-:W-:Y:S01]  /*3250*/  FFMA.FTZ R245, R121, R117, R245 ;  /* 0x0000007579f57223 */ /* 0x000fe200000100f5 */
[----:B------:R-:W-:-:S06]  /*3260*/  IADD3.X R129, R166, UR13, RZ, P3, !PT ;  /* 0x0000000da6817c10 */ /* 0x000fcc0009ffe4ff */
[----:B------:R-:W4:Y:S01]  /*3270*/  LDG.E.128 R128, desc[UR4][R128.64] ;  /* 0x0000000480807981 */ /* 0x000f22000c1e1d00 */
[C---:B--2---:R-:W-:Y:S01]  /*3280*/  FADD.FTZ R181, R178.reuse, R181 ;  /* 0x000000b5b2b57221 */ /* 0x044fe20000010000 */
[----:B---3--:R-:W-:Y:S01]  /*3290*/  FFMA.FTZ R174, R178, R169, R174 ;  /* 0x000000a9b2ae7223 */ /* 0x008fe200000100ae */
[----:B----4-:R-:W-:Y:S02]  /*32a0*/  FADD.FTZ R177, R182, R177 ;  /* 0x000000b1b6b17221 */ /* 0x010fe40000010000 */
[----:B------:R-:W2:Y:S04]  /*32b0*/  LDL.LU R182, [R1+0x90] ;  /* 0x0000900001b67983 */ /* 0x000ea80000300800 */
[----:B------:R-:W3:Y:S04]  /*32c0*/  LDL.LU R175, [R1+0x80] ;  /* 0x0000800001af7983 */ /* 0x000ee80000300800 */
[----:B------:R-:W-:Y:S04]  /*32d0*/  STL [R1+0x15c], R177 ;  /* 0x00015cb101007387 */ /* 0x000fe80000100800 */
[----:B------:R-:W4:Y:S01]  /*32e0*/  LDL.LU R178, [R1+0x58] ;  /* 0x0000580001b27983 */ /* 0x000f220000300800 */
[----:B------:R-:W-:-:S03]  /*32f0*/  FADD.FTZ R108, R120, R108 ;  /* 0x0000006c786c7221 */ /* 0x000fc60000010000 */
[----:B------:R-:W-:Y:S04]  /*3300*/  STL [R1+0x19c], R181 ;  /* 0x00019cb501007387 */ /* 0x000fe80000100800 */
[----:B------:R-:W-:Y:S04]  /*3310*/  STL [R1+0x18c], R174 ;  /* 0x00018cae01007387 */ /* 0x000fe80000100800 */
[----:B------:R-:W3:Y:S01]  /*3320*/  LDL.LU R183, [R1+0x94] ;  /* 0x0000940001b77983 */ /* 0x000ee20000300800 */
[----:B------:R-:W-:-:S03]  /*3330*/  FADD.FTZ R107, R124, R107 ;  /* 0x0000006b7c6b7221 */ /* 0x000fc60000010000 */
[----:B------:R-:W-:Y:S04]  /*3340*/  STL [R1+0x158], R216 ;  /* 0x000158d801007387 */ /* 0x000fe80000100800 */
[----:B------:R-:W-:Y:S01]  /*3350*/  STL [R1+0x48], R206 ;  /* 0x000048ce01007387 */ /* 0x000fe20000100800 */
[----:B------:R-:W-:-:S03]  /*3360*/  FFMA.FTZ R106, R124, R116, R106 ;  /* 0x000000747c6a7223 */ /* 0x000fc6000001006a */
[----:B------:R-:W3:Y:S01]  /*3370*/  LDL.LU R179, [R1+0x84] ;  /* 0x0000840001b37983 */ /* 0x000ee20000300800 */
[----:B------:R-:W-:-:S03]  /*3380*/  FFMA.FTZ R120, R228, R120, R173 ;  /* 0x00000078e4787223 */ /* 0x000fc600000100ad */
[----:B------:R-:W-:Y:S01]  /*3390*/  STL [R1+0x198], R176 ;  /* 0x000198b001007387 */ /* 0x000fe20000100800 */
[----:B------:R-:W-:-:S03]  /*33a0*/  FADD.FTZ R105, R121, R105 ;  /* 0x0000006979697221 */ /* 0x000fc60000010000 */
[----:B------:R-:W-:Y:S01]  /*33b0*/  STL [R1+0x188], R180 ;  /* 0x000188b401007387 */ /* 0x000fe20000100800 */
[----:B------:R-:W-:-:S03]  /*33c0*/  FMUL.FTZ R124, R225, R125 ;  /* 0x0000007de17c7220 */ /* 0x000fc60000410000 */
[----:B------:R0:W-:Y:S01]  /*33d0*/  STL [R1+0x54], R108 ;  /* 0x0000546c01007387 */ /* 0x0001e20000100800 */
[----:B------:R-:W-:-:S03]  /*33e0*/  FFMA.FTZ R121, R229, R121, R124 ;  /* 0x00000079e5797223 */ /* 0x000fc6000001007c */
[----:B0-----:R0:W5:Y:S04]  /*33f0*/  LDL.LU R108, [R1+0x1b0] ;  /* 0x0001b000016c7983 */ /* 0x0011680000300800 */
[----:B------:R-:W3:Y:S04]  /*3400*/  LDL.LU R173, [R1+0x5c] ;  /* 0x00005c0001ad7983 */ /* 0x000ee80000300800 */
[----:B------:R1:W-:Y:S04]  /*3410*/  STL [R1+0x8c], R107 ;  /* 0x00008c6b01007387 */ /* 0x0003e80000100800 */
[----:B-1----:R0:W5:Y:S04]  /*3420*/  LDL.LU R107, [R1+0x1ac] ;  /* 0x0001ac00016b7983 */ /* 0x0021680000300800 */
[----:B------:R1:W-:Y:S04]  /*3430*/  STL [R1+0x7c], R106 ;  /* 0x00007c6a01007387 */ /* 0x0003e80000100800 */
[----:B-1----:R0:W5:Y:S04]  /*3440*/  LDL.LU R106, [R1+0x1a8] ;  /* 0x0001a800016a7983 */ /* 0x0021680000300800 */
[----:B------:R1:W-:Y:S04]  /*3450*/  STL [R1+0x50], R105 ;  /* 0x0000506901007387 */ /* 0x0003e80000100800 */
[----:B-1----:R0:W5:Y:S04]  /*3460*/  LDL.LU R105, [R1+0x1a4] ;  /* 0x0001a40001697983 */ /* 0x0021680000300800 */
[----:B------:R-:W3:Y:S01]  /*3470*/  LDL.LU R124, [R1+0x78] ;  /* 0x00007800017c7983 */ /* 0x000ee20000300800 */
[----:B------:R-:W-:Y:S01]  /*3480*/  FADD.FTZ R104, R125, R104 ;  /* 0x000000687d687221 */ /* 0x000fe20000010000 */
[--C-:B------:R-:W-:Y:S01]  /*3490*/  FADD.FTZ R118, R118, -R189.reuse ;  /* 0x800000bd76767221 */ /* 0x100fe20000010000 */
[----:B------:R-:W-:-:S03]  /*34a0*/  FADD.FTZ R119, R119, -R189 ;  /* 0x800000bd77777221 */ /* 0x000fc60000010000 */
[----:B------:R1:W-:Y:S01]  /*34b0*/  STL [R1+0x88], R104 ;  /* 0x0000886801007387 */ /* 0x0003e20000100800 */
[C---:B------:R-:W-:Y:S01]  /*34c0*/  FMUL.FTZ R118, R2.reuse, R118 ;  /* 0x0000007602767220 */ /* 0x040fe20000410000 */
[----:B------:R-:W-:-:S03]  /*34d0*/  FMUL.FTZ R119, R2, R119 ;  /* 0x0000007702777220 */ /* 0x000fc60000410000 */
[-C--:B------:R-:W-:Y:S01]  /*34e0*/  FFMA.FTZ R248, R122, R118.reuse, R248 ;  /* 0x000000767af87223 */ /* 0x080fe200000100f8 */
[----:B-1----:R0:W5:Y:S01]  /*34f0*/  LDL.LU R104, [R1+0x1a0] ;  /* 0x0001a00001687983 */ /* 0x0021620000300800 */
[-C--:B------:R-:W-:Y:S01]  /*3500*/  FFMA.FTZ R247, R123, R119.reuse, R247 ;  /* 0x000000777bf77223 */ /* 0x080fe200000100f7 */
[----:B------:R-:W-:Y:S01]  /*3510*/  FADD.FTZ R242, R132, R242 ;  /* 0x000000f284f27221 */ /* 0x000fe20000010000 */
[----:B------:R-:W-:Y:S01]  /*3520*/  FADD.FTZ R241, R133, R241 ;  /* 0x000000f185f17221 */ /* 0x000fe20000010000 */
[----:B------:R-:W-:Y:S01]  /*3530*/  UMOV UR6, 0xffffffff ;  /* 0xffffffff00067882 */ /* 0x000fe20000000000 */
[----:B------:R-:W-:Y:S01]  /*3540*/  FADD.FTZ R234, R136, R234 ;  /* 0x000000ea88ea7221 */ /* 0x000fe20000010000 */
[----:B------:R-:W-:Y:S01]  /*3550*/  FADD.FTZ R233, R137, R233 ;  /* 0x000000e989e97221 */ /* 0x000fe20000010000 */
[----:B------:R-:W-:Y:S01]  /*3560*/  FADD.FTZ R236, R138, R236 ;  /* 0x000000ec8aec7221 */ /* 0x000fe20000010000 */
[----:B------:R-:W-:Y:S01]  /*3570*/  FADD.FTZ R244, R134, R244 ;  /* 0x000000f486f47221 */ /* 0x000fe20000010000 */
[----:B------:R-:W-:Y:S01]  /*3580*/  FADD.FTZ R235, R139, R235 ;  /* 0x000000eb8beb7221 */ /* 0x000fe20000010000 */
[----:B------:R-:W-:Y:S01]  /*3590*/  FADD.FTZ R243, R135, R243 ;  /* 0x000000f387f37221 */ /* 0x000fe20000010000 */
[----:B--2---:R-:W-:Y:S01]  /*35a0*/  FADD.FTZ R182, R127, R182 ;  /* 0x000000b67fb67221 */ /* 0x004fe20000010000 */
[----:B----4-:R-:W-:Y:S01]  /*35b0*/  FADD.FTZ R178, R123, R178 ;  /* 0x000000b27bb27221 */ /* 0x010fe20000010000 */
[----:B---3--:R-:W-:Y:S01]  /*35c0*/  FFMA.FTZ R175, R127, R119, R175 ;  /* 0x000000777faf7223 */ /* 0x008fe200000100af */
[C---:B------:R-:W-:Y:S01]  /*35d0*/  FADD.FTZ R183, R126.reuse, R183 ;  /* 0x000000b77eb77221 */ /* 0x040fe20000010000 */
[----:B------:R-:W-:Y:S01]  /*35e0*/  FFMA.FTZ R179, R126, R118, R179 ;  /* 0x000000767eb37223 */ /* 0x000fe200000100b3 */
[----:B------:R-:W-:Y:S01]  /*35f0*/  FADD.FTZ R173, R122, R173 ;  /* 0x000000ad7aad7221 */ /* 0x000fe20000010000 */
[----:B------:R-:W-:-:S05]  /*3600*/  FFMA.FTZ R124, R125, R117, R124 ;  /* 0x000000757d7c7223 */ /* 0x000fca000001007c */
[----:B------:R1:W-:Y:S02]  /*3610*/  STL [R1+0x78], R124 ;  /* 0x0000787c01007387 */ /* 0x0003e40000100800 */
[----:B-1----:R-:W-:-:S04]  /*3620*/  FMUL.FTZ R124, R226, R126 ;  /* 0x0000007ee27c7220 */ /* 0x002fc80000410000 */
[----:B------:R-:W-:Y:S01]  /*3630*/  FFMA.FTZ R122, R230, R122, R124 ;  /* 0x0000007ae67a7223 */ /* 0x000fe2000001007c */
[----:B------:R-:W-:Y:S01]  /*3640*/  FMUL.FTZ R124, R227, R127 ;  /* 0x0000007fe37c7220 */ /* 0x000fe20000410000 */
[----:B------:R-:W-:-:S03]  /*3650*/  FADD.FTZ R126, -R189, R129 ;  /* 0x00000081bd7e7221 */ /* 0x000fc60000010100 */
[----:B------:R-:W-:Y:S01]  /*3660*/  FFMA.FTZ R123, R231, R123, R124 ;  /* 0x0000007be77b7223 */ /* 0x000fe2000001007c */
[----:B------:R-:W-:Y:S01]  /*3670*/  FADD.FTZ R124, -R189, R128 ;  /* 0x00000080bd7c7221 */ /* 0x000fe20000010100 */
[----:B------:R-:W-:-:S03]  /*3680*/  FMUL.FTZ R126, R2, R126 ;  /* 0x0000007e027e7220 */ /* 0x000fc60000410000 */
[----:B------:R-:W-:Y:S01]  /*3690*/  FMUL.FTZ R124, R2, R124 ;  /* 0x0000007c027c7220 */ /* 0x000fe20000410000 */
[----:B------:R-:W-:Y:S01]  /*36a0*/  FMUL.FTZ R125, R52, R132 ;  /* 0x00000084347d7220 */ /* 0x000fe20000410000 */
[----:B------:R-:W-:Y:S01]  /*36b0*/  FMUL.FTZ R127, R53, R133 ;  /* 0x00000085357f7220 */ /* 0x000fe20000410000 */
        /* <DEDUP_REMOVED lines=54> */
[----:B------:R-:W-:Y:S01]  /*3a20*/  FFMA.FTZ R133, R167, R168, R133 ;  /* 0x000000a8a7857223 */ /* 0x000fe20000010085 */
[----:B------:R0:W-:Y:S04]  /*3a30*/  STL [R1+0x94], R183 ;  /* 0x000094b701007387 */ /* 0x0001e80000100800 */
[----:B------:R0:W-:Y:S01]  /*3a40*/  STL [R1+0x84], R179 ;  /* 0x000084b301007387 */ /* 0x0001e20000100800 */
[----:B------:R-:W-:Y:S01]  /*3a50*/  FADD.FTZ R132, R170, R132 ;  /* 0x00000084aa847221 */ /* 0x000fe20000010000 */
[----:B------:R-:W-:-:S02]  /*3a60*/  FFMA.FTZ R133, R169, R170, R133 ;  /* 0x000000aaa9857223 */ /* 0x000fc40000010085 */
[----:B------:R0:W-:Y:S04]  /*3a70*/  STL [R1+0x58], R178 ;  /* 0x000058b201007387 */ /* 0x0001e80000100800 */
[----:B------:R0:W-:Y:S04]  /*3a80*/  STL [R1+0x90], R182 ;  /* 0x000090b601007387 */ /* 0x0001e80000100800 */
[----:B------:R0:W-:Y:S01]  /*3a90*/  STL [R1+0x80], R175 ;  /* 0x000080af01007387 */ /* 0x0001e20000100800 */
[----:B------:R-:W-:Y:S01]  /*3aa0*/  FFMA.FTZ R125, R76, R136, R125 ;  /* 0x000000884c7d7223 */ /* 0x000fe2000001007d */
[----:B------:R-:W-:Y:S01]  /*3ab0*/  FADD.FTZ R132, R172, R132 ;  /* 0x00000084ac847221 */ /* 0x000fe20000010000 */
[----:B------:R-:W-:Y:S01]  /*3ac0*/  FFMA.FTZ R133, R171, R172, R133 ;  /* 0x000000acab857223 */ /* 0x000fe20000010085 */
[----:B------:R-:W-:Y:S01]  /*3ad0*/  FADD.FTZ R128, -R189, R130 ;  /* 0x00000082bd807221 */ /* 0x000fe20000010100 */
[----:B------:R-:W-:Y:S01]  /*3ae0*/  FFMA.FTZ R127, R77, R137, R127 ;  /* 0x000000894d7f7223 */ /* 0x000fe2000001007f */
[----:B------:R-:W-:Y:S01]  /*3af0*/  FMUL.FTZ R129, R54, R134 ;  /* 0x0000008636817220 */ /* 0x000fe20000410000 */
[----:B------:R-:W-:Y:S01]  /*3b00*/  FADD.FTZ R132, R125, R132 ;  /* 0x000000847d847221 */ /* 0x000fe20000010000 */
[----:B------:R-:W-:Y:S01]  /*3b10*/  FFMA.FTZ R133, R124, R125, R133 ;  /* 0x0000007d7c857223 */ /* 0x000fe20000010085 */
[----:B------:R-:W-:Y:S01]  /*3b20*/  FADD.FTZ R130, -R189, R131 ;  /* 0x00000083bd827221 */ /* 0x000fe20000010100 */
[----:B------:R-:W-:Y:S01]  /*3b30*/  FMUL.FTZ R128, R2, R128 ;  /* 0x0000008002807220 */ /* 0x000fe20000410000 */
        /* <DEDUP_REMOVED lines=8> */
[----:B------:R-:W-:Y:S01]  /*3bc0*/  FFMA.FTZ R218, R136, R124, R218 ;  /* 0x0000007c88da7223 */ /* 0x000fe200000100da */
[----:B------:R-:W-:Y:S01]  /*3bd0*/  FFMA.FTZ R217, R137, R126, R217 ;  /* 0x0000007e89d97223 */ /* 0x000fe200000100d9 */
[-C--:B------:R-:W-:Y:S01]  /*3be0*/  FFMA.FTZ R232, R138, R128.reuse, R232 ;  /* 0x000000808ae87223 */ /* 0x080fe200000100e8 */
[----:B------:R-:W-:Y:S01]  /*3bf0*/  FFMA.FTZ R240, R134, R128, R240 ;  /* 0x0000008086f07223 */ /* 0x000fe200000100f0 */
[-C--:B------:R-:W-:Y:S01]  /*3c00*/  FFMA.FTZ R219, R139, R130.reuse, R219 ;  /* 0x000000828bdb7223 */ /* 0x080fe200000100db */
        /* <DEDUP_REMOVED lines=22> */
.L_x_3525:
[----:B------:R-:W-:Y:S01]  /*3d70*/  FADD.FTZ R134, R132, R134 ;  /* 0x0000008684867221 */ /* 0x000fe20000010000 */
[----:B01----:R-:W-:Y:S01]  /*3d80*/  FADD.FTZ R133, R133, R135 ;  /* 0x0000008785857221 */ /* 0x003fe20000010000 */
        /* <DEDUP_REMOVED lines=34> */
.L_x_3506:
        /* <DEDUP_REMOVED lines=12> */
[----:B------:R-:W-:Y:S01]  /*4070*/  LOP3.LUT P2, RZ, R188, 0xff0000, RZ, 0xc0, !PT ;  /* 0x00ff0000bcff7812 */ /* 0x000fe2000784c0ff */
[----:B------:R-:W-:Y:S01]  /*4080*/  FADD.FTZ R190, R208, -R190 ;  /* 0x800000bed0be7221 */ /* 0x000fe20000010000 */
[----:B------:R-:W-:Y:S01]  /*4090*/  LOP3.LUT P6, RZ, R188, 0xff000000, RZ, 0xc0, !PT ;  /* 0xff000000bcff7812 */ /* 0x000fe200078cc0ff */
[----:B------:R-:W-:Y:S01]  /*40a0*/  FADD.FTZ R115, R197, -R115 ;  /* 0x80000073c5737221 */ /* 0x000fe20000010000 */
[----:B------:R-:W-:-:S02]  /*40b0*/  SEL R118, R122, RZ, P2 ;  /* 0x000000ff7a767207 */ /* 0x000fc40001000000 */
[----:B------:R-:W-:Y:S02]  /*40c0*/  SEL R119, R123, RZ, P6 ;  /* 0x000000ff7b777207 */ /* 0x000fe40003000000 */
[C---:B------:R-:W-:Y:S02]  /*40d0*/  LOP3.LUT P2, RZ, R5.reuse, 0xff000000, RZ, 0xc0, !PT ;  /* 0xff00000005ff7812 */ /* 0x040fe4000784c0ff */
[----:B------:R-:W-:Y:S01]  /*40e0*/  LOP3.LUT P6, RZ, R5, 0xff0000, RZ, 0xc0, !PT ;  /* 0x00ff000005ff7812 */ /* 0x000fe200078cc0ff */
[----:B------:R0:W-:Y:S02]  /*40f0*/  STG.E.128 desc[UR4][R120.64], R116 ;  /* 0x0000007478007986 */ /* 0x0001e4000c101d04 */
[----:B0-----:R-:W-:Y:S02]  /*4100*/  SEL R119, R123, RZ, P2 ;  /* 0x000000ff7b777207 */ /* 0x001fe40001000000 */
[C---:B------:R-:W-:Y:S02]  /*4110*/  LOP3.LUT P2, RZ, R5.reuse, 0xff00, RZ, 0xc0, !PT ;  /* 0x0000ff0005ff7812 */ /* 0x040fe4000784c0ff */
[----:B------:R-:W-:Y:S01]  /*4120*/  SEL R118, R122, RZ, P6 ;  /* 0x000000ff7a767207 */ /* 0x000fe20003000000 */
[----:B------:R-:W-:Y:S01]  /*4130*/  FMUL.FTZ R122, R2, R115 ;  /* 0x00000073027a7220 */ /* 0x000fe20000410000 */
[----:B------:R-:W-:-:S02]  /*4140*/  LOP3.LUT P6, RZ, R5, 0xff, RZ, 0xc0, !PT ;  /* 0x000000ff05ff7812 */ /* 0x000fc400078cc0ff */
[----:B------:R-:W-:Y:S01]  /*4150*/  SEL R117, R135, RZ, P2 ;  /* 0x000000ff87757207 */ /* 0x000fe20001000000 */
[----:B------:R-:W-:Y:S01]  /*4160*/  @P5 FADD.FTZ R122, R47, R122 ;  /* 0x0000007a2f7a5221 */ /* 0x000fe20000010000 */
[----:B------:R-:W-:Y:S02]  /*4170*/  ISETP.NE.U32.AND P2, PT, R194, RZ, PT ;  /* 0x000000ffc200720c */ /* 0x000fe40003f45070 */
[----:B------:R-:W-:Y:S02]  /*4180*/  SEL R116, R134, RZ, P6 ;  /* 0x000000ff86747207 */ /* 0x000fe40003000000 */
[----:B------:R-:W-:Y:S02]  /*4190*/  @P1 IADD3 R120, P6, R211, R194, RZ ;  /* 0x000000c2d3781210 */ /* 0x000fe40007fde0ff */
[----:B------:R-:W-:Y:S02]  /*41a0*/  ISETP.NE.AND.EX P2, PT, R195, RZ, PT, P2 ;  /* 0x000000ffc300720c */ /* 0x000fe40003f45320 */
[----:B------:R-:W-:-:S02]  /*41b0*/  @P1 IADD3.X R121, R210, R195, RZ, P6, !PT ;  /* 0x000000c3d2791210 */ /* 0x000fc400037fe4ff */
[----:B------:R-:W-:Y:S02]  /*41c0*/  SEL R119, R119, R111, P2 ;  /* 0x0000006f77777207 */ /* 0x000fe40001000000 */
[----:B------:R-:W-:Y:S02]  /*41d0*/  SEL R118, R118, R110, P2 ;  /* 0x0000006e76767207 */ /* 0x000fe40001000000 */
[----:B------:R-:W-:Y:S02]  /*41e0*/  SEL R117, R117, R109, P2 ;  /* 0x0000006d75757207 */ /* 0x000fe40001000000 */
[----:B------:R-:W-:-:S05]  /*41f0*/  SEL R116, R116, R108, P2 ;  /* 0x0000006c74747207 */ /* 0x000fca0001000000 */
[----:B------:R0:W-:Y:S02]  /*4200*/  @P1 STG.E.128 desc[UR4][R120.64], R116 ;  /* 0x0000007478001986 */ /* 0x0001e4000c101d04 */
[----:B0-----:R-:W-:Y:S01]  /*4210*/  FFMA.FTZ R120, R114, R133, R132 ;  /* 0x0000008572787223 */ /* 0x001fe20000010084 */
[----:B------:R-:W-:Y:S01]  /*4220*/  FADD.FTZ R121, R207, -R113 ;  /* 0x80000071cf797221 */ /* 0x000fe20000010000 */
[----:B------:R-:W-:Y:S02]  /*4230*/  FMUL.FTZ R113, R2, R190 ;  /* 0x000000be02717220 */ /* 0x000fe40000410000 */
[----:B------:R-:W-:Y:S01]  /*4240*/  FADD.FTZ R120, R196, -R120 ;  /* 0x80000078c4787221 */ /* 0x000fe20000010000 */
[----:B------:R-:W-:Y:S01]  /*4250*/  FMUL.FTZ R121, R2, R121 ;  /* 0x0000007902797220 */ /* 0x000fe20000410000 */
[----:B------:R-:W-:Y:S02]  /*4260*/  @P5 FADD.FTZ R113, R44, R113 ;  /* 0x000000712c715221 */ /* 0x000fe40000010000 */
[----:B------:R-:W-:Y:S01]  /*4270*/  FMUL.FTZ R120, R2, R120 ;  /* 0x0000007802787220 */ /* 0x000fe20000410000 */
[----:B------:R-:W-:-:S03]  /*4280*/  @P5 FADD.FTZ R121, R45, R121 ;  /* 0x000000792d795221 */ /* 0x000fc60000010000 */
        /* <DEDUP_REMOVED lines=9> */
.L_x_3507:
[----:B------:R-:W-:Y:S01]  /*4320*/  FMUL.FTZ R121, R121, UR18 ;  /* 0x0000001279797c20 */ /* 0x000fe20008410000 */
[----:B------:R-:W-:Y:S01]  /*4330*/  LOP3.LUT P6, RZ, R187, 0xff00, RZ, 0xc0, !PT ;  /* 0x0000ff00bbff7812 */ /* 0x000fe200078cc0ff */
[----:B------:R-:W-:Y:S01]  /*4340*/  FMUL.FTZ R122, R122, UR18 ;  /* 0x000000127a7a7c20 */ /* 0x000fe20008410000 */
[----:B------:R-:W-:Y:S01]  /*4350*/  FMUL.FTZ R120, R120, UR18 ;  /* 0x0000001278787c20 */ /* 0x000fe20008410000 */
[----:B------:R-:W-:Y:S01]  /*4360*/  FMUL.FTZ R113, R113, UR18 ;  /* 0x0000001271717c20 */ /* 0x000fe20008410000 */
[----:B0-----:R-:W-:Y:S01]  /*4370*/  SEL R117, R121, RZ, P6 ;  /* 0x000000ff79757207 */ /* 0x001fe20003000000 */
        /* <DEDUP_REMOVED lines=18> */
[----:B0-----:R-:W-:Y:S01]  /*44a0*/  SEL R119, R122, RZ, P6 ;  /* 0x000000ff7a777207 */ /* 0x001fe20003000000 */
[----:B------:R-:W-:Y:S01]  /*44b0*/  FMUL.FTZ R122, R2, R201 ;  /* 0x000000c9027a7220 */ /* 0x000fe20000410000 */
[----:B------:R-:W-:Y:S02]  /*44c0*/  LOP3.LUT P6, RZ, R6, 0xff0000, RZ, 0xc0, !PT ;  /* 0x00ff000006ff7812 */ /* 0x000fe400078cc0ff */
[----:B------:R-:W-:Y:S01]  /*44d0*/  SEL R119, R119, R111, P2 ;  /* 0x0000006f77777207 */ /* 0x000fe20001000000 */
[----:B------:R-:W-:Y:S01]  /*44e0*/  @P5 FADD.FTZ R122, R42, R122 ;  /* 0x0000007a2a7a5221 */ /* 0x000fe20000010000 */
[----:B------:R-:W-:Y:S01]  /*44f0*/  SEL R118, R120, RZ, P6 ;  /* 0x000000ff78767207 */ /* 0x000fe20003000000 */
[----:B------:R-:W-:Y:S01]  /*4500*/  FMUL.FTZ R120, R2, R198 ;  /* 0x000000c602787220 */ /* 0x000fe20000410000 */
[----:B------:R-:W-:-:S02]  /*4510*/  LOP3.LUT P6, RZ, R6, 0xff00, RZ, 0xc0, !PT ;  /* 0x0000ff0006ff7812 */ /* 0x000fc400078cc0ff */
[----:B------:R-:W-:Y:S01]  /*4520*/  SEL R118, R118, R110, P2 ;  /* 0x0000006e76767207 */ /* 0x000fe20001000000 */
[----:B------:R-:W-:Y:S01]  /*4530*/  @P5 FADD.FTZ R120, R40, R120 ;  /* 0x0000007828785221 */ /* 0x000fe20000010000 */
[----:B------:R-:W-:Y:S02]  /*4540*/  SEL R117, R121, RZ, P6 ;  /* 0x000000ff79757207 */ /* 0x000fe40003000000 */
[----:B------:R-:W-:Y:S02]  /*4550*/  LOP3.LUT P6, RZ, R6, 0xff, RZ, 0xc0, !PT ;  /* 0x000000ff06ff7812 */ /* 0x000fe400078cc0ff */
[----:B------:R-:W-:Y:S02]  /*4560*/  SEL R117, R117, R109, P2 ;  /* 0x0000006d75757207 */ /* 0x000fe40001000000 */
[----:B------:R-:W-:Y:S02]  /*4570*/  SEL R116, R113, RZ, P6 ;  /* 0x000000ff71747207 */ /* 0x000fe40003000000 */
[----:B------:R-:W-:-:S02]  /*4580*/  @P1 IADD3 R114, P6, R186, R194, RZ ;  /* 0x000000c2ba721210 */ /* 0x000fc40007fde0ff */
[----:B------:R-:W-:Y:S02]  /*4590*/  SEL R116, R116, R108, P2 ;  /* 0x0000006c74747207 */ /* 0x000fe40001000000 */
[----:B------:R-:W-:Y:S02]  /*45a0*/  @P1 IADD3.X R115, R185, R195, RZ, P6, !PT ;  /* 0x000000c3b9731210 */ /* 0x000fe400037fe4ff */
[----:B------:R-:W-:-:S03]  /*45b0*/  LOP3.LUT P6, RZ, R18, 0xff00, RZ, 0xc0, !PT ;  /* 0x0000ff0012ff7812 */ /* 0x000fc600078cc0ff */
[----:B------:R0:W-:Y:S02]  /*45c0*/  @P1 STG.E.128 desc[UR4][R114.64], R116 ;  /* 0x0000007472001986 */ /* 0x0001e4000c101d04 */
[C---:B0-----:R-:W-:Y:S01]  /*45d0*/  FMUL.FTZ R117, R2.reuse, R199 ;  /* 0x000000c702757220 */ /* 0x041fe20000410000 */
[----:B------:R-:W-:-:S03]  /*45e0*/  FMUL.FTZ R119, R2, R203 ;  /* 0x000000cb02777220 */ /* 0x000fc60000410000 */
[----:B------:R-:W-:Y:S01]  /*45f0*/  @P5 FADD.FTZ R117, R41, R117 ;  /* 0x0000007529755221 */ /* 0x000fe20000010000 */
[----:B------:R-:W-:-:S03]  /*4600*/  @P5 FADD.FTZ R119, R43, R119 ;  /* 0x000000772b775221 */ /* 0x000fc60000010000 */
        /* <DEDUP_REMOVED lines=11> */
.L_x_3508:
        /* <DEDUP_REMOVED lines=15> */
[----:B------:R-:W-:Y:S01]  /*47b0*/  FMUL.FTZ R142, R2, R142 ;  /* 0x0000008e028e7220 */ /* 0x000fe20000410000 */
        /* <DEDUP_REMOVED lines=9> */
[----:B------:R-:W-:-:S02]  /*4850*/  @P5 FADD.FTZ R141, R38, R141 ;  /* 0x0000008d268d5221 */ /* 0x000fc40000010000 */
[----:B------:R0:W-:Y:S01]  /*4860*/  STG.E.128 desc[UR4][R114.64], R120 ;  /* 0x0000007872007986 */ /* 0x0001e2000c101d04 */
[----:B------:R-:W-:Y:S02]  /*4870*/  SEL R119, R134, RZ, P6 ;  /* 0x000000ff86777207 */ /* 0x000fe40003000000 */
[----:B------:R-:W-:Y:S02]  /*4880*/  LOP3.LUT P6, RZ, R7, 0xff0000, RZ, 0xc0, !PT ;  /* 0x00ff000007ff7812 */ /* 0x000fe400078cc0ff */
[----:B------:R-:W-:Y:S02]  /*4890*/  SEL R119, R119, R111, P2 ;  /* 0x0000006f77777207 */ /* 0x000fe40001000000 */
[----:B------:R-:W-:Y:S02]  /*48a0*/  SEL R118, R118, RZ, P6 ;  /* 0x000000ff76767207 */ /* 0x000fe40003000000 */
[----:B------:R-:W-:Y:S02]  /*48b0*/  LOP3.LUT P6, RZ, R7, 0xff00, RZ, 0xc0, !PT ;  /* 0x0000ff0007ff7812 */ /* 0x000fe400078cc0ff */
[----:B------:R-:W-:-:S02]  /*48c0*/  SEL R118, R118, R110, P2 ;  /* 0x0000006e76767207 */ /* 0x000fc40001000000 */
[----:B------:R-:W-:Y:S02]  /*48d0*/  SEL R117, R113, RZ, P6 ;  /* 0x000000ff71757207 */ /* 0x000fe40003000000 */
[----:B------:R-:W-:Y:S02]  /*48e0*/  LOP3.LUT P6, RZ, R7, 0xff, RZ, 0xc0, !PT ;  /* 0x000000ff07ff7812 */ /* 0x000fe400078cc0ff */
[----:B------:R-:W-:Y:S02]  /*48f0*/  SEL R117, R117, R109, P2 ;  /* 0x0000006d75757207 */ /* 0x000fe40001000000 */
[----:B------:R-:W-:Y:S02]  /*4900*/  SEL R116, R116, RZ, P6 ;  /* 0x000000ff74747207 */ /* 0x000fe40003000000 */
[----:B------:R-:W-:Y:S01]  /*4910*/  @P1 IADD3 R134, P6, R3, R194, RZ ;  /* 0x000000c203861210 */ /* 0x000fe20007fde0ff */
[----:B------:R-:W-:Y:S01]  /*4920*/  FMUL.FTZ R3, R2, R140 ;  /* 0x0000008c02037220 */ /* 0x000fe20000410000 */
[----:B------:R-:W-:-:S02]  /*4930*/  SEL R116, R116, R108, P2 ;  /* 0x0000006c74747207 */ /* 0x000fc40001000000 */
[----:B------:R-:W-:Y:S01]  /*4940*/  @P1 IADD3.X R135, R4, R195, RZ, P6, !PT ;  /* 0x000000c304871210 */ /* 0x000fe200037fe4ff */
[----:B------:R-:W-:Y:S01]  /*4950*/  @P5 FADD.FTZ R3, R37, R3 ;  /* 0x0000000325035221 */ /* 0x000fe20000010000 */
[----:B------:R-:W-:-:S03]  /*4960*/  LOP3.LUT P6, RZ, R19, 0xff00, RZ, 0xc0, !PT ;  /* 0x0000ff0013ff7812 */ /* 0x000fc600078cc0ff */
[----:B------:R1:W-:Y:S01]  /*4970*/  @P1 STG.E.128 desc[UR4][R134.64], R116 ;  /* 0x0000007486001986 */ /* 0x0003e2000c101d04 */
[----:B------:R-:W-:-:S05]  /*4980*/  FMUL.FTZ R4, R3, UR18 ;  /* 0x0000001203047c20 */ /* 0x000fca0008410000 */
[----:B0-----:R-:W-:Y:S01]  /*4990*/  SEL R121, R4, RZ, P6 ;  /* 0x000000ff04797207 */ /* 0x001fe20003000000 */
[----:B------:R-:W-:Y:S06]  /*49a0*/  @!P3 BRA `(.L_x_3509) ;  /* 0x00000000001cb947 */ /* 0x000fec0003800000 */
[----:B------:R-:W-:Y:S02]  /*49b0*/  IADD3 R114, P6, R8, UR16, RZ ;  /* 0x0000001008727c10 */ /* 0x000fe4000ffde0ff */
[----:B-1----:R-:W-:Y:S02]  /*49c0*/  SEL R119, R142, R107, P4 ;  /* 0x0000006b8e777207 */ /* 0x002fe40002000000 */
[----:B------:R-:W-:Y:S02]  /*49d0*/  SEL R117, R3, R105, P4 ;  /* 0x0000006903757207 */ /* 0x000fe40002000000 */
[----:B------:R-:W-:Y:S02]  /*49e0*/  SEL R118, R141, R106, P4 ;  /* 0x0000006a8d767207 */ /* 0x000fe40002000000 */
[----:B------:R-:W-:Y:S02]  /*49f0*/  IADD3.X R115, R9, UR17, RZ, P6, !PT ;  /* 0x0000001109737c10 */ /* 0x000fe4000b7fe4ff */
[----:B------:R-:W-:-:S05]  /*4a00*/  SEL R116, R144, R104, P4 ;  /* 0x0000006890747207 */ /* 0x000fca0002000000 */
[----:B------:R0:W-:Y:S02]  /*4a10*/  STG.E.128 desc[UR4][R114.64], R116 ;  /* 0x0000007472007986 */ /* 0x0001e4000c101d04 */
.L_x_3509:
[----:B------:R-:W-:Y:S01]  /*4a20*/  LOP3.LUT P6, RZ, R19, 0xff000000, RZ, 0xc0, !PT ;  /* 0xff00000013ff7812 */ /* 0x000fe200078cc0ff */
[----:B01----:R-:W-:Y:S01]  /*4a30*/  FMUL.FTZ R118, R141, UR18 ;  /* 0x000000128d767c20 */ /* 0x003fe20008410000 */
[----:B------:R-:W-:Y:S01]  /*4a40*/  FMUL.FTZ R144, R144, UR18 ;  /* 0x0000001290907c20 */ /* 0x000fe20008410000 */
[-CC-:B------:R-:W-:Y:S01]  /*4a50*/  FFMA.FTZ R149, R149, R133.reuse, R132.reuse ;  /* 0x0000008595957223 */ /* 0x180fe20000010084 */
[----:B------:R-:W-:Y:S01]  /*4a60*/  SEL R123, R18, RZ, P6 ;  /* 0x000000ff127b7207 */ /* 0x000fe20003000000 */
[-CC-:B------:R-:W-:Y:S01]  /*4a70*/  FFMA.FTZ R151, R151, R133.reuse, R132.reuse ;  /* 0x0000008597977223 */ /* 0x180fe20000010084 */
        /* <DEDUP_REMOVED lines=14> */
[----:B------:R-:W-:Y:S01]  /*4b60*/  FMUL.FTZ R137, R3, UR18 ;  /* 0x0000001203897c20 */ /* 0x000fe20008410000 */
[----:B------:R-:W-:Y:S01]  /*4b70*/  FMUL.FTZ R148, R2, R148 ;  /* 0x0000009402947220 */ /* 0x000fe20000410000 */
[----:B------:R-:W-:Y:S01]  /*4b80*/  SEL R120, R144, RZ, P6 ;  /* 0x000000ff90787207 */ /* 0x000fe20003000000 */
[----:B------:R-:W-:Y:S01]  /*4b90*/  @P5 FADD.FTZ R151, R35, R151 ;  /* 0x0000009723975221 */ /* 0x000fe20000010000 */
[----:B------:R-:W-:Y:S01]  /*4ba0*/  LOP3.LUT P6, RZ, R10, 0xff000000, RZ, 0xc0, !PT ;  /* 0xff0000000aff7812 */ /* 0x000fe200078cc0ff */
[----:B------:R-:W-:Y:S01]  /*4bb0*/  FMUL.FTZ R150, R2, R150 ;  /* 0x0000009602967220 */ /* 0x000fe20000410000 */
[----:B------:R-:W-:Y:S01]  /*4bc0*/  @P5 FADD.FTZ R148, R32, R148 ;  /* 0x0000009420945221 */ /* 0x000fe20000010000 */
[----:B------:R0:W-:Y:S01]  /*4bd0*/  STG.E.128 desc[UR4][R114.64], R120 ;  /* 0x0000007872007986 */ /* 0x0001e2000c101d04 */
[----:B------:R-:W-:Y:S01]  /*4be0*/  SEL R119, R18, RZ, P6 ;  /* 0x000000ff12777207 */ /* 0x000fe20003000000 */
[----:B------:R-:W-:Y:S01]  /*4bf0*/  FMUL.FTZ R139, R151, UR18 ;  /* 0x00000012978b7c20 */ /* 0x000fe20008410000 */
[----:B------:R-:W-:Y:S01]  /*4c00*/  LOP3.LUT P6, RZ, R10, 0xff0000, RZ, 0xc0, !PT ;  /* 0x00ff00000aff7812 */ /* 0x000fe200078cc0ff */
[----:B------:R-:W-:Y:S01]  /*4c10*/  @P5 FADD.FTZ R150, R34, R150 ;  /* 0x0000009622965221 */ /* 0x000fe20000010000 */
[----:B------:R-:W-:-:S02]  /*4c20*/  SEL R119, R119, R111, P2 ;  /* 0x0000006f77777207 */ /* 0x000fc40001000000 */
[----:B------:R-:W-:Y:S02]  /*4c30*/  SEL R118, R118, RZ, P6 ;  /* 0x000000ff76767207 */ /* 0x000fe40003000000 */
[----:B------:R-:W-:Y:S02]  /*4c40*/  LOP3.LUT P6, RZ, R10, 0xff00, RZ, 0xc0, !PT ;  /* 0x0000ff000aff7812 */ /* 0x000fe400078cc0ff */
[----:B------:R-:W-:Y:S02]  /*4c50*/  SEL R118, R118, R110, P2 ;  /* 0x0000006e76767207 */ /* 0x000fe40001000000 */
        /* <DEDUP_REMOVED lines=9> */
[----:B0-----:R-:W-:Y:S01]  /*4cf0*/  SEL R121, R137, RZ, P6 ;  /* 0x000000ff89797207 */ /* 0x001fe20003000000 */
[----:B------:R-:W-:Y:S08]  /*4d00*/  @!P3 BRA `(.L_x_3510) ;  /* 0x00000000001cb947 */ /* 0x000ff00003800000 */
[----:B-1----:R-:W-:Y:S02]  /*4d10*/  IADD3 R8, P6, R14, UR16, RZ ;  /* 0x000000100e087c10 */ /* 0x002fe4000ffde0ff */
[----:B------:R-:W-:Y:S02]  /*4d20*/  SEL R119, R151, R107, P4 ;  /* 0x0000006b97777207 */ /* 0x000fe40002000000 */
[----:B------:R-:W-:Y:S02]  /*4d30*/  SEL R117, R3, R105, P4 ;  /* 0x0000006903757207 */ /* 0x000fe40002000000 */
[----:B------:R-:W-:Y:S02]  /*4d40*/  SEL R118, R150, R106, P4 ;  /* 0x0000006a96767207 */ /* 0x000fe40002000000 */
[----:B------:R-:W-:Y:S02]  /*4d50*/  IADD3.X R9, R15, UR17, RZ, P6, !PT ;  /* 0x000000110f097c10 */ /* 0x000fe4000b7fe4ff */
[----:B------:R-:W-:-:S05]  /*4d60*/  SEL R116, R148, R104, P4 ;  /* 0x0000006894747207 */ /* 0x000fca0002000000 */
[----:B------:R0:W-:Y:S02]  /*4d70*/  STG.E.128 desc[UR4][R8.64], R116 ;  /* 0x0000007408007986 */ /* 0x0001e4000c101d04 */
.L_x_3510:
        /* <DEDUP_REMOVED lines=12> */
[----:B01----:R-:W-:Y:S01]  /*4e40*/  IADD3 R8, P6, R14, UR20, RZ ;  /* 0x000000140e087c10 */ /* 0x003fe2000ffde0ff */
        /* <DEDUP_REMOVED lines=65> */
.L_x_3511:
        /* <DEDUP_REMOVED lines=20> */
[----:B-1----:R-:W-:Y:S02]  /*53a0*/  SEL R19, R14, R107, P4 ;  /* 0x0000006b0e137207 */ /* 0x002fe40002000000 */
[----:B------:R-:W-:Y:S02]  /*53b0*/  SEL R18, R4, R106, P4 ;  /* 0x0000006a04127207 */ /* 0x000fe40002000000 */
[----:B0-----:R-:W-:Y:S02]  /*53c0*/  SEL R17, R15, R105, P4 ;  /* 0x000000690f117207 */ /* 0x001fe40002000000 */
[----:B------:R-:W-:Y:S02]  /*53d0*/  IADD3.X R9, R23, UR17, RZ, P6, !PT ;  /* 0x0000001117097c10 */ /* 0x000fe4000b7fe4ff */
[----:B------:R-:W-:-:S05]  /*53e0*/  SEL R16, R3, R104, P4 ;  /* 0x0000006803107207 */ /* 0x000fca0002000000 */
[----:B------:R2:W-:Y:S02]  /*53f0*/  STG.E.128 desc[UR4][R8.64], R16 ;  /* 0x0000001008007986 */ /* 0x0005e4000c101d04 */
.L_x_3512:
[----:B-12---:R-:W-:Y:S01]  /*5400*/  P2R R18, PR, RZ, 0x10 ;  /* 0x00000010ff127803 */ /* 0x006fe20000000000 */
[----:B------:R-:W-:Y:S01]  /*5410*/  FMUL.FTZ R15, R15, UR18 ;  /* 0x000000120f0f7c20 */ /* 0x000fe20008410000 */
[----:B------:R-:W-:Y:S01]  /*5420*/  IADD3 R8, P6, R22, UR20, RZ ;  /* 0x0000001416087c10 */ /* 0x000fe2000ffde0ff */
[----:B------:R-:W-:Y:S01]  /*5430*/  FMUL.FTZ R4, R4, UR18 ;  /* 0x0000001204047c20 */ /* 0x000fe20008410000 */
[----:B------:R-:W-:Y:S01]  /*5440*/  LOP3.LUT P4, RZ, R112, 0xff00, RZ, 0xc0, !PT ;  /* 0x0000ff0070ff7812 */ /* 0x000fe2000788c0ff */
[----:B------:R-:W-:Y:S01]  /*5450*/  FMUL.FTZ R14, R14, UR18 ;  /* 0x000000120e0e7c20 */ /* 0x000fe20008410000 */
[----:B0-----:R-:W-:Y:S01]  /*5460*/  P2R R16, PR, RZ, 0x8 ;  /* 0x00000008ff107803 */ /* 0x001fe20000000000 */
        /* <DEDUP_REMOVED lines=20> */
[C---:B------:R-:W-:Y:S02]  /*55b0*/  LOP3.LUT P6, RZ, R13.reuse, 0xff000000, RZ, 0xc0, !PT ;  /* 0xff0000000dff7812 */ /* 0x040fe400078cc0ff */
[----:B------:R-:W-:Y:S01]  /*55c0*/  ISETP.NE.AND P0, PT, R20, RZ, PT ;  /* 0x000000ff1400720c */ /* 0x000fe20003f05270 */
[----:B------:R0:W-:Y:S02]  /*55d0*/  STG.E.128 desc[UR4][R8.64], R16 ;  /* 0x0000001008007986 */ /* 0x0001e4000c101d04 */
[----:B0-----:R-:W-:Y:S01]  /*55e0*/  SEL R19, R14, RZ, P6 ;  /* 0x000000ff0e137207 */ /* 0x001fe20003000000 */
[C---:B------:R-:W-:Y:S01]  /*55f0*/  FMUL.FTZ R8, R2.reuse, R126 ;  /* 0x0000007e02087220 */ /* 0x040fe20000410000 */
[----:B------:R-:W-:Y:S01]  /*5600*/  LOP3.LUT P6, RZ, R13, 0xff0000, RZ, 0xc0, !PT ;  /* 0x00ff00000dff7812 */ /* 0x000fe200078cc0ff */
[C---:B------:R-:W-:Y:S01]  /*5610*/  FMUL.FTZ R9, R2.reuse, R128 ;  /* 0x0000008002097220 */ /* 0x040fe20000410000 */
[----:B------:R-:W-:Y:S01]  /*5620*/  FMUL.FTZ R14, R2, R130 ;  /* 0x00000082020e7220 */ /* 0x000fe20000410000 */
[----:B------:R-:W-:Y:S01]  /*5630*/  @P5 FADD.FTZ R8, R101, R8 ;  /* 0x0000000865085221 */ /* 0x000fe20000010000 */
[----:B------:R-:W-:Y:S01]  /*5640*/  SEL R18, R4, RZ, P6 ;  /* 0x000000ff04127207 */ /* 0x000fe20003000000 */
[----:B------:R-:W-:Y:S01]  /*5650*/  FMUL.FTZ R4, R2, R124 ;  /* 0x0000007c02047220 */ /* 0x000fe20000410000 */
[----:B------:R-:W-:Y:S01]  /*5660*/  LOP3.LUT P6, RZ, R13, 0xff00, RZ, 0xc0, !PT ;  /* 0x0000ff000dff7812 */ /* 0x000fe200078cc0ff */
[----:B------:R-:W-:Y:S01]  /*5670*/  @P5 FADD.FTZ R9, R102, R9 ;  /* 0x0000000966095221 */ /* 0x000fe20000010000 */
[----:B------:R-:W-:Y:S01]  /*5680*/  @P5 FADD.FTZ R14, R103, R14 ;  /* 0x0000000e670e5221 */ /* 0x000fe20000010000 */
[----:B------:R-:W-:Y:S01]  /*5690*/  @P5 FADD.FTZ R4, R100, R4 ;  /* 0x0000000464045221 */ /* 0x000fe20000010000 */
[----:B------:R-:W-:-:S02]  /*56a0*/  SEL R17, R15, RZ, P6 ;  /* 0x000000ff0f117207 */ /* 0x000fc40003000000 */
[----:B------:R-:W-:Y:S02]  /*56b0*/  LOP3.LUT P6, RZ, R13, 0xff, RZ, 0xc0, !PT ;  /* 0x000000ff0dff7812 */ /* 0x000fe400078cc0ff */
[----:B------:R-:W-:Y:S02]  /*56c0*/  @P3 IADD3 R2, P5, R165, UR16, RZ ;  /* 0x00000010a5023c10 */ /* 0x000fe4000ffbe0ff */
[----:B------:R-:W-:Y:S02]  /*56d0*/  SEL R16, R3, RZ, P6 ;  /* 0x000000ff03107207 */ /* 0x000fe40003000000 */
[----:B------:R-:W-:Y:S02]  /*56e0*/  @P1 IADD3 R22, P6, R22, R194, RZ ;  /* 0x000000c216161210 */ /* 0x000fe40007fde0ff */
[----:B------:R-:W-:Y:S02]  /*56f0*/  SEL R19, R19, R111, P2 ;  /* 0x0000006f13137207 */ /* 0x000fe40001000000 */
[----:B------:R-:W-:-:S02]  /*5700*/  @P1 IADD3.X R23, R23, R195, RZ, P6, !PT ;  /* 0x000000c317171210 */ /* 0x000fc400037fe4ff */
[----:B------:R-:W-:Y:S02]  /*5710*/  SEL R18, R18, R110, P2 ;  /* 0x0000006e12127207 */ /* 0x000fe40001000000 */
[----:B------:R-:W-:Y:S02]  /*5720*/  SEL R17, R17, R109, P2 ;  /* 0x0000006d11117207 */ /* 0x000fe40001000000 */
[----:B------:R-:W-:Y:S02]  /*5730*/  SEL R16, R16, R108, P2 ;  /* 0x0000006c10107207 */ /* 0x000fe40001000000 */
[C---:B------:R-:W-:Y:S01]  /*5740*/  SEL R104, R4.reuse, R104, P4 ;  /* 0x0000006804687207 */ /* 0x040fe20002000000 */
[----:B------:R-:W-:Y:S01]  /*5750*/  FMUL.FTZ R4, R4, UR18 ;  /* 0x0000001204047c20 */ /* 0x000fe20008410000 */
[C---:B------:R-:W-:Y:S01]  /*5760*/  SEL R105, R8.reuse, R105, P4 ;  /* 0x0000006908697207 */ /* 0x040fe20002000000 */
[----:B------:R0:W-:Y:S01]  /*5770*/  @P1 STG.E.128 desc[UR4][R22.64], R16 ;  /* 0x0000001016001986 */ /* 0x0001e2000c101d04 */
[C---:B------:R-:W-:Y:S01]  /*5780*/  SEL R106, R9.reuse, R106, P4 ;  /* 0x0000006a096a7207 */ /* 0x040fe20002000000 */
[----:B------:R-:W-:Y:S01]  /*5790*/  FMUL.FTZ R8, R8, UR18 ;  /* 0x0000001208087c20 */ /* 0x000fe20008410000 */
[----:B------:R-:W-:Y:S01]  /*57a0*/  SEL R107, R14, R107, P4 ;  /* 0x0000006b0e6b7207 */ /* 0x000fe20002000000 */
[----:B------:R-:W-:Y:S01]  /*57b0*/  FMUL.FTZ R9, R9, UR18 ;  /* 0x0000001209097c20 */ /* 0x000fe20008410000 */
[----:B------:R-:W-:Y:S01]  /*57c0*/  @P3 IADD3.X R3, R166, UR17, RZ, P5, !PT ;  /* 0x00000011a6033c10 */ /* 0x000fe2000affe4ff */
[----:B------:R-:W-:Y:S01]  /*57d0*/  FMUL.FTZ R14, R14, UR18 ;  /* 0x000000120e0e7c20 */ /* 0x000fe20008410000 */
[----:B------:R-:W-:-:S02]  /*57e0*/  LOP3.LUT P5, RZ, R191, 0xff, RZ, 0xc0, !PT ;  /* 0x000000ffbfff7812 */ /* 0x000fc400078ac0ff */
[C---:B------:R-:W-:Y:S01]  /*57f0*/  LOP3.LUT P4, RZ, R191.reuse, 0xff00, RZ, 0xc0, !PT ;  /* 0x0000ff00bfff7812 */ /* 0x040fe2000788c0ff */
[----:B------:R1:W-:Y:S01]  /*5800*/  @P3 STG.E.128 desc[UR4][R2.64], R104 ;  /* 0x0000006802003986 */ /* 0x0003e2000c101d04 */
[C---:B------:R-:W-:Y:S02]  /*5810*/  LOP3.LUT P3, RZ, R191.reuse, 0xff0000, RZ, 0xc0, !PT ;  /* 0x00ff0000bfff7812 */ /* 0x040fe4000786c0ff */
[----:B0-----:R-:W-:Y:S02]  /*5820*/  SEL R16, R4, RZ, P5 ;  /* 0x000000ff04107207 */ /* 0x001fe40002800000 */
[----:B------:R-:W-:Y:S02]  /*5830*/  LOP3.LUT P5, RZ, R191, 0xff000000, RZ, 0xc0, !PT ;  /* 0xff000000bfff7812 */ /* 0x000fe400078ac0ff */
[----:B------:R-:W-:Y:S02]  /*5840*/  SEL R17, R8, RZ, P4 ;  /* 0x000000ff08117207 */ /* 0x000fe40002000000 */
[----:B------:R-:W-:-:S02]  /*5850*/  SEL R18, R9, RZ, P3 ;  /* 0x000000ff09127207 */ /* 0x000fc40001800000 */
[----:B------:R-:W-:Y:S02]  /*5860*/  SEL R19, R14, RZ, P5 ;  /* 0x000000ff0e137207 */ /* 0x000fe40002800000 */
[C---:B-1----:R-:W-:Y:S02]  /*5870*/  IADD3 R2, P6, R165.reuse, UR20, RZ ;  /* 0x00000014a5027c10 */ /* 0x042fe4000ffde0ff */
[----:B------:R-:W-:Y:S02]  /*5880*/  @P1 IADD3 R194, P4, R165, R194, RZ ;  /* 0x000000c2a5c21210 */ /* 0x000fe40007f9e0ff */
[----:B------:R-:W-:Y:S02]  /*5890*/  IADD3.X R3, R166, UR21, RZ, P6, !PT ;  /* 0x00000015a6037c10 */ /* 0x000fe4000b7fe4ff */
[----:B------:R-:W-:Y:S02]  /*58a0*/  LOP3.LUT P3, RZ, R184, 0xff, RZ, 0xc0, !PT ;  /* 0x000000ffb8ff7812 */ /* 0x000fe4000786c0ff */
[----:B------:R-:W-:Y:S01]  /*58b0*/  @P1 IADD3.X R195, R166, R195, RZ, P4, !PT ;  /* 0x000000c3a6c31210 */ /* 0x000fe200027fe4ff */
[----:B------:R0:W-:Y:S01]  /*58c0*/  STG.E.128 desc[UR4][R2.64], R16 ;  /* 0x0000001002007986 */ /* 0x0001e2000c101d04 */
[----:B------:R-:W-:-:S02]  /*58d0*/  SEL R15, R4, RZ, P3 ;  /* 0x000000ff040f7207 */ /* 0x000fc40001800000 */
[C---:B------:R-:W-:Y:S02]  /*58e0*/  LOP3.LUT P4, RZ, R184.reuse, 0xff00, RZ, 0xc0, !PT ;  /* 0x0000ff00b8ff7812 */ /* 0x040fe4000788c0ff */
[C---:B------:R-:W-:Y:S02]  /*58f0*/  LOP3.LUT P5, RZ, R184.reuse, 0xff0000, RZ, 0xc0, !PT ;  /* 0x00ff0000b8ff7812 */ /* 0x040fe400078ac0ff */
[----:B------:R-:W-:Y:S02]  /*5900*/  LOP3.LUT P3, RZ, R184, 0xff000000, RZ, 0xc0, !PT ;  /* 0xff000000b8ff7812 */ /* 0x000fe4000786c0ff */
[----:B------:R-:W-:Y:S02]  /*5910*/  SEL R8, R8, RZ, P4 ;  /* 0x000000ff08087207 */ /* 0x000fe40002000000 */
[----:B------:R-:W-:Y:S02]  /*5920*/  SEL R9, R9, RZ, P5 ;  /* 0x000000ff09097207 */ /* 0x000fe40002800000 */
[----:B------:R-:W-:-:S02]  /*5930*/  SEL R14, R14, RZ, P3 ;  /* 0x000000ff0e0e7207 */ /* 0x000fc40001800000 */
[----:B------:R-:W-:Y:S02]  /*5940*/  SEL R108, R15, R108, P2 ;  /* 0x0000006c0f6c7207 */ /* 0x000fe40001000000 */
[----:B------:R-:W-:Y:S01]  /*5950*/  SEL R109, R8, R109, P2 ;  /* 0x0000006d086d7207 */ /* 0x000fe20001000000 */
[----:B0-----:R-:W0:Y:S01]  /*5960*/  LDC.64 R2, c[0x0][0x210] ;  /* 0x00008400ff027b82 */ /* 0x001e220000000a00 */
[----:B------:R-:W-:Y:S02]  /*5970*/  SEL R110, R9, R110, P2 ;  /* 0x0000006e096e7207 */ /* 0x000fe40001000000 */
[----:B------:R-:W-:-:S05]  /*5980*/  SEL R111, R14, R111, P2 ;  /* 0x0000006f0e6f7207 */ /* 0x000fca0001000000 */
[----:B------:R1:W-:Y:S01]  /*5990*/  @P1 STG.E.128 desc[UR4][R194.64], R108 ;  /* 0x0000006cc2001986 */ /* 0x0003e2000c101d04 */
[----:B0-----:R-:W-:-:S04]  /*59a0*/  LEA R0, R2, R0, 0x2 ;  /* 0x0000000002007211 */ /* 0x001fc800078e10ff */
[----:B------:R-:W-:-:S13]  /*59b0*/  ISETP.GE.AND P1, PT, R0, R3, PT ;  /* 0x000000030000720c */ /* 0x000fda0003f26270 */
[----:B-1----:R-:W-:Y:S05]  /*59c0*/  @!P1 BRA `(.L_x_3513) ;  /* 0xffffffb4001c9947 */ /* 0x002fea000383ffff */
[----:B------:R-:W-:Y:S05]  /*59d0*/  BSYNC B1 ;  /* 0x0000000000017941 */ /* 0x000fea0003800000 */
.L_x_3504:
        /* <DEDUP_REMOVED lines=124> */
.L_x_3503:
[----:B------:R-:W-:Y:S05]  /*61a0*/  BSYNC B0 ;  /* 0x0000000000007941 */ /* 0x000fea0003800000 */
.L_x_3501:
        /* <DEDUP_REMOVED lines=249> */
[----:B------:R-:W-:Y:S02]  /*7140*/  IADD3 R4, P0, R34, UR6, RZ ;  /* 0x0000000622047c10 */ /* 0x000fe4000ff1e0ff */
[----:B------:R-:W-:-:S04]  /*7150*/  SHF.L.U64.HI R35, R3, 0x2, R0 ;  /* 0x0000000203237819 */ /* 0x000fc80000010200 */
[C---:B------:R-:W-:Y:S01]  /*7160*/  IADD3.X R5, R35.reuse, UR7, RZ, P0, !PT ;  /* 0x0000000723057c10 */ /* 0x040fe200087fe4ff */
[----:B------:R-:W-:Y:S02]  /*7170*/  ULDC.64 UR6, c[0x0][0x2d0] ;  /* 0x0000b40000067ab9 */ /* 0x000fe40000000a00 */
[----:B------:R-:W-:Y:S01]  /*7180*/  IADD3 R6, P0, R34, UR6, RZ ;  /* 0x0000000622067c10 */ /* 0x000fe2000ff1e0ff */
[----:B------:R-:W0:Y:S03]  /*7190*/  LDS R50, [R2] ;  /* 0x0000000002327984 */ /* 0x000e260000000800 */
[----:B------:R-:W-:Y:S01]  /*71a0*/  IADD3.X R7, R35, UR7, RZ, P0, !PT ;  /* 0x0000000723077c10 */ /* 0x000fe200087fe4ff */
[----:B------:R-:W1:Y:S01]  /*71b0*/  LDS R12, [R2+0x200] ;  /* 0x00020000020c7984 */ /* 0x000e620000000800 */
[----:B------:R-:W-:-:S03]  /*71c0*/  ULDC.64 UR6, c[0x0][0x2e8] ;  /* 0x0000ba0000067ab9 */ /* 0x000fc60000000a00 */
        /* <DEDUP_REMOVED lines=21> */
[----:B------:R-:W-:Y:S01]  /*7320*/  IADD3 R12, P0, R34, UR6, RZ ;  /* 0x00000006220c7c10 */ /* 0x000fe2000ff1e0ff */
[----:B------:R-:W-:Y:S02]  /*7330*/  FADD.FTZ R39, R15, R24 ;  /* 0x000000180f277221 */ /* 0x000fe40000010000 */
[----:B------:R-:W4:Y:S01]  /*7340*/  LDS R63, [R2+0x3400] ;  /* 0x00340000023f7984 */ /* 0x000f220000000800 */
[C---:B------:R-:W-:Y:S02]  /*7350*/  IADD3.X R13, R35.reuse, UR7, RZ, P0, !PT ;  /* 0x00000007230d7c10 */ /* 0x040fe400087fe4ff */
[----:B------:R-:W-:Y:S01]  /*7360*/  IADD3.X R15, R35, UR9, RZ, P1, !PT ;  /* 0x00000009230f7c10 */ /* 0x000fe20008ffe4ff */
[----:B------:R-:W4:Y:S01]  /*7370*/  LDS R30, [R2+0x2600] ;  /* 0x00260000021e7984 */ /* 0x000f220000000800 */
[----:B------:R-:W-:-:S03]  /*7380*/  FADD.FTZ R0, RZ, R0 ;  /* 0x00000000ff007221 */ /* 0x000fc60000010000 */
        /* <DEDUP_REMOVED lines=71> */
.L_x_3505:
        /* <DEDUP_REMOVED lines=8> */
.L_x_3515:
[----:B------:R-:W-:Y:S05]  /*7880*/  BSYNC B2 ;  /* 0x0000000000027941 */ /* 0x000fea0003800000 */
.L_x_3514:
        /* <DEDUP_REMOVED lines=8> */
.L_x_3516:
[----:B------:R-:W-:Y:S01]  /*7910*/  HFMA2.MMA R137, -RZ, RZ, 0, 1.1920928955078125e-07 ;  /* 0x00000002ff897435 */ /* 0x000fe200000001ff */
[----:B------:R-:W-:Y:S01]  /*7920*/  MOV R138, R132 ;  /* 0x00000084008a7202 */ /* 0x000fe20000000f00 */
[----:B------:R-:W-:-:S09]  /*7930*/  FADD.FTZ R133, R133, R139 ;  /* 0x0000008b85857221 */ /* 0x000fd20000010000 */
[----:B------:R-:W-:Y:S05]  /*7940*/  WARPSYNC.COLLECTIVE R135, `(.L_x_3517) ;  /* 0x0000000087087348 */ /* 0x000fea0003c00000 */
[----:B------:R0:W1:Y:S02]  /*7950*/  SHFL.BFLY P3, R139, R138, R137, R136 ;  /* 0x0c0000898a8b7389 */ /* 0x0000640000060088 */
[----:B01----:R-:W-:Y:S01]  /*7960*/  ENDCOLLECTIVE ;  /* 0x000000000000791b */ /* 0x003fe20003800000 */
.L_x_3517:
[----:B------:R-:W-:Y:S01]  /*7970*/  MOV R138, R133 ;  /* 0x00000085008a7202 */ /* 0x000fe20000000f00 */
[----:B------:R-:W-:-:S07]  /*7980*/  FADD.FTZ R132, R132, R139 ;  /* 0x0000008b84847221 */ /* 0x000fce0000010000 */
[----:B------:R-:W-:Y:S05]  /*7990*/  WARPSYNC.COLLECTIVE R135, `(.L_x_3518) ;  /* 0x0000000087087348 */ /* 0x000fea0003c00000 */
[----:B------:R0:W1:Y:S02]  /*79a0*/  SHFL.BFLY P3, R139, R138, R137, R136 ;  /* 0x0c0000898a8b7389 */ /* 0x0000640000060088 */
[----:B01----:R-:W-:Y:S01]  /*79b0*/  ENDCOLLECTIVE ;  /* 0x000000000000791b */ /* 0x003fe20003800000 */
.L_x_3518:
[----:B------:R-:W-:Y:S01]  /*79c0*/  HFMA2.MMA R137, -RZ, RZ, 0, 2.384185791015625e-07 ;  /* 0x00000004ff897435 */ /* 0x000fe200000001ff */
[----:B------:R-:W-:Y:S01]  /*79d0*/  MOV R138, R132 ;  /* 0x00000084008a7202 */ /* 0x000fe20000000f00 */
[----:B------:R-:W-:-:S09]  /*79e0*/  FADD.FTZ R133, R133, R139 ;  /* 0x0000008b85857221 */ /* 0x000fd20000010000 */
[----:B------:R-:W-:Y:S05]  /*79f0*/  WARPSYNC.COLLECTIVE R135, `(.L_x_3519) ;  /* 0x0000000087087348 */ /* 0x000fea0003c00000 */
[----:B------:R0:W1:Y:S02]  /*7a00*/  SHFL.BFLY P3, R139, R138, R137, R136 ;  /* 0x0c0000898a8b7389 */ /* 0x0000640000060088 */
[----:B01----:R-:W-:Y:S01]  /*7a10*/  ENDCOLLECTIVE ;  /* 0x000000000000791b */ /* 0x003fe20003800000 */
.L_x_3519:
[----:B------:R-:W-:Y:S01]  /*7a20*/  MOV R138, R133 ;  /* 0x00000085008a7202 */ /* 0x000fe20000000f00 */
[----:B------:R-:W-:-:S07]  /*7a30*/  FADD.FTZ R132, R132, R139 ;  /* 0x0000008b84847221 */ /* 0x000fce0000010000 */
[----:B------:R-:W-:Y:S05]  /*7a40*/  WARPSYNC.COLLECTIVE R135, `(.L_x_3520) ;  /* 0x0000000087087348 */ /* 0x000fea0003c00000 */
[----:B------:R0:W1:Y:S02]  /*7a50*/  SHFL.BFLY P3, R139, R138, R137, R136 ;  /* 0x0c0000898a8b7389 */ /* 0x0000640000060088 */
[----:B01----:R-:W-:Y:S01]  /*7a60*/  ENDCOLLECTIVE ;  /* 0x000000000000791b */ /* 0x003fe20003800000 */
.L_x_3520:
[----:B------:R-:W-:Y:S01]  /*7a70*/  HFMA2.MMA R137, -RZ, RZ, 0, 4.76837158203125e-07 ;  /* 0x00000008ff897435 */ /* 0x000fe200000001ff */
[----:B------:R-:W-:Y:S01]  /*7a80*/  MOV R138, R132 ;  /* 0x00000084008a7202 */ /* 0x000fe20000000f00 */
[----:B------:R-:W-:-:S09]  /*7a90*/  FADD.FTZ R133, R133, R139 ;  /* 0x0000008b85857221 */ /* 0x000fd20000010000 */
[----:B------:R-:W-:Y:S05]  /*7aa0*/  WARPSYNC.COLLECTIVE R135, `(.L_x_3521) ;  /* 0x0000000087087348 */ /* 0x000fea0003c00000 */
[----:B------:R0:W1:Y:S02]  /*7ab0*/  SHFL.BFLY P3, R139, R138, R137, R136 ;  /* 0x0c0000898a8b7389 */ /* 0x0000640000060088 */
[----:B01----:R-:W-:Y:S01]  /*7ac0*/  ENDCOLLECTIVE ;  /* 0x000000000000791b */ /* 0x003fe20003800000 */
.L_x_3521:
[----:B------:R-:W-:Y:S01]  /*7ad0*/  MOV R138, R133 ;  /* 0x00000085008a7202 */ /* 0x000fe20000000f00 */
[----:B------:R-:W-:-:S07]  /*7ae0*/  FADD.FTZ R132, R132, R139 ;  /* 0x0000008b84847221 */ /* 0x000fce0000010000 */
[----:B------:R-:W-:Y:S05]  /*7af0*/  WARPSYNC.COLLECTIVE R135, `(.L_x_3522) ;  /* 0x0000000087087348 */ /* 0x000fea0003c00000 */
[----:B------:R0:W1:Y:S02]  /*7b00*/  SHFL.BFLY P3, R139, R138, R137, R136 ;  /* 0x0c0000898a8b7389 */ /* 0x0000640000060088 */
[----:B01----:R-:W-:Y:S01]  /*7b10*/  ENDCOLLECTIVE ;  /* 0x000000000000791b */ /* 0x003fe20003800000 */
.L_x_3522:
[----:B------:R-:W-:Y:S01]  /*7b20*/  HFMA2.MMA R137, -RZ, RZ, 0, 9.5367431640625e-07 ;  /* 0x00000010ff897435 */ /* 0x000fe200000001ff */
[----:B------:R-:W-:Y:S01]  /*7b30*/  MOV R138, R132 ;  /* 0x00000084008a7202 */ /* 0x000fe20000000f00 */
[----:B------:R-:W-:-:S09]  /*7b40*/  FADD.FTZ R133, R133, R139 ;  /* 0x0000008b85857221 */ /* 0x000fd20000010000 */
[----:B------:R-:W-:Y:S05]  /*7b50*/  WARPSYNC.COLLECTIVE R135, `(.L_x_3523) ;  /* 0x0000000087087348 */ /* 0x000fea0003c00000 */
[----:B------:R0:W1:Y:S02]  /*7b60*/  SHFL.BFLY P3, R139, R138, R137, R136 ;  /* 0x0c0000898a8b7389 */ /* 0x0000640000060088 */
[----:B01----:R-:W-:Y:S01]  /*7b70*/  ENDCOLLECTIVE ;  /* 0x000000000000791b */ /* 0x003fe20003800000 */
.L_x_3523:
[----:B------:R-:W-:Y:S02]  /*7b80*/  MOV R138, R133 ;  /* 0x00000085008a7202 */ /* 0x000fe40000000f00 */
[----:B------:R-:W-:-:S07]  /*7b90*/  MOV R134, R139 ;  /* 0x0000008b00867202 */ /* 0x000fce0000000f00 */
[----:B------:R-:W-:Y:S05]  /*7ba0*/  WARPSYNC.COLLECTIVE R135, `(.L_x_3524) ;  /* 0x0000000087087348 */ /* 0x000fea0003c00000 */
[----:B------:R0:W1:Y:S02]  /*7bb0*/  SHFL.BFLY P3, R139, R138, R137, R136 ;  /* 0x0c0000898a8b7389 */ /* 0x0000640000060088 */
[----:B01----:R-:W-:Y:S01]  /*7bc0*/  ENDCOLLECTIVE ;  /* 0x000000000000791b */ /* 0x003fe20003800000 */
.L_x_3524:
[----:B------:R-:W-:Y:S01]  /*7bd0*/  MOV R135, R139 ;  /* 0x0000008b00877202 */ /* 0x000fe20000000f00 */
[----:B------:R-:W-:Y:S06]  /*7be0*/  BRA `(.L_x_3525) ;  /* 0xffffffc000607947 */ /* 0x000fec000383ffff */
.L_x_3526:
        /* <DEDUP_REMOVED lines=9> */
.L_x_3831:


//--------------------- .text._ZN10layer_norm22ln_bwd_finalize_kernelINS_22Kernel_traits_finalizeILj1024EfffffjLb0ELj1024ELj4ENS_18Kernel_traits_baseILj1024EfffffjLj1024EEEEELb0ELb0EEEvNS_9BwdParamsE --------------------------
	.section	.text._ZN10layer_norm22ln_bwd_finalize_kernelINS_22Kernel_traits_finalizeILj1024EfffffjLb0ELj1024ELj4ENS_18Kernel_traits_baseILj1024EfffffjLj1024EEEEELb0ELb0EEEvNS_9BwdParamsE,"ax",@progbits
	.align	128
        .global         _ZN10layer_norm22ln_bwd_finalize_kernelINS_22Kernel_traits_finalizeILj1024EfffffjLb0ELj1024ELj4ENS_18Kernel_traits_baseILj1024EfffffjLj1024EEEEELb0ELb0EEEvNS_9BwdParamsE
        .type           _ZN10layer_norm22ln_bwd_finalize_kernelINS_22Kernel_traits_finalizeILj1024EfffffjLb0ELj1024ELj4ENS_18Kernel_traits_baseILj1024EfffffjLj1024EEEEELb0ELb0EEEvNS_9BwdParamsE,@function
        .size           _ZN10layer_norm22ln_bwd_finalize_kernelINS_22Kernel_traits_finalizeILj1024EfffffjLb0ELj1024ELj4ENS_18Kernel_traits_baseILj1024EfffffjLj1024EEEEELb0ELb0EEEvNS_9BwdParamsE,(.L_x_3832 - _ZN10layer_norm22ln_bwd_finalize_kernelINS_22Kernel_traits_finalizeILj1024EfffffjLb0ELj1024ELj4ENS_18Kernel_traits_baseILj1024EfffffjLj1024EEEEELb0ELb0EEEvNS_9BwdParamsE)
        .other          _ZN10layer_norm22ln_bwd_finalize_kernelINS_22Kernel_traits_finalizeILj1024EfffffjLb0ELj1024ELj4ENS_18Kernel_traits_baseILj1024EfffffjLj1024EEEEELb0ELb0EEEvNS_9BwdParamsE,@"STO_CUDA_ENTRY STV_DEFAULT"
_ZN10layer_norm22ln_bwd_finalize_kernelINS_22Kernel_traits_finalizeILj1024EfffffjLb0ELj1024ELj4ENS_18Kernel_traits_baseILj1024EfffffjLj1024EEEEELb0ELb0EEEvNS_9BwdParamsE:
.text._ZN10layer_norm22ln_bwd_finalize_kernelINS_22Kernel_traits_finalizeILj1024EfffffjLb0ELj1024ELj4ENS_18Kernel_traits_baseILj1024EfffffjLj1024EEEEELb0ELb0EEEvNS_9BwdParamsE:
        /* <DEDUP_REMOVED lines=25> */
.L_x_3539:
        /* <DEDUP_REMOVED lines=30> */
.L_x_3531:
        /* <DEDUP_REMOVED lines=36> */
.L_x_3530:
[----:B------:R-:W-:Y:S05]  /*05b0*/  BSYNC B1 ;  /* 0x0000000000017941 */ /* 0x000fea0003800000 */
.L_x_3529:
        /* <DEDUP_REMOVED lines=24> */
.L_x_3533:
[----:B------:R-:W-:Y:S05]  /*0740*/  BSYNC B1 ;  /* 0x0000000000017941 */ /* 0x000fea0003800000 */
.L_x_3532:
        /* <DEDUP_REMOVED lines=12> */
.L_x_3534:
[----:B------:R-:W-:Y:S05]  /*0810*/  BSYNC B1 ;  /* 0x0000000000017941 */ /* 0x000fea0003800000 */
.L_x_3528:
[----:B------:R-:W-:Y:S05]  /*0820*/  BSYNC B0 ;  /* 0x0000000000007941 */ /* 0x000fea0003800000 */
.L_x_3527:
        /* <DEDUP_REMOVED lines=29> */
.L_x_3550:
[----:B---3--:R-:W-:Y:S01]  /*0a00*/  FADD.FTZ R9, R18, R9 ;  /* 0x0000000912097221 */ /* 0x008fe20000010000 */
[----:B--2---:R-:W-:-:S04]  /*0a10*/  FADD.FTZ R11, R10, R11 ;  /* 0x0000000b0a0b7221 */ /* 0x004fc80000010000 */
[----:B------:R2:W-:Y:S04]  /*0a20*/  @!P1 STS [R6+0x2000], R9 ;  /* 0x0020000906009388 */ /* 0x0005e80000000800 */
[----:B------:R2:W-:Y:S02]  /*0a30*/  @!P1 STS [R6+0x2080], R11 ;  /* 0x0020800b06009388 */ /* 0x0005e40000000800 */
.L_x_3535:
        /* <DEDUP_REMOVED lines=16> */
.L_x_3538:
[----:B------:R-:W-:Y:S05]  /*0b40*/  BSYNC B0 ;  /* 0x0000000000007941 */ /* 0x000fea0003800000 */
.L_x_3537:
[C---:B------:R-:W-:Y:S01]  /*0b50*/  ISETP.GT.U32.AND P1, PT, R3.reuse, -0x401, PT ;  /* 0xfffffbff0300780c */ /* 0x040fe20003f24070 */
[----:B------:R-:W-:Y:S01]  /*0b60*/  VIADD R4, R4, 0x200 ;  /* 0x0000020004047836 */ /* 0x000fe20000000000 */
[----:B------:R-:W-:-:S11]  /*0b70*/  IADD3 R3, R3, 0x400, RZ ;  /* 0x0000040003037810 */ /* 0x000fd60007ffe0ff */
[----:B------:R-:W-:Y:S05]  /*0b80*/  @P1 BRA `(.L_x_3539) ;  /* 0xfffffff400801947 */ /* 0x000fea000383ffff */
[----:B------:R-:W-:Y:S05]  /*0b90*/  EXIT ;  /* 0x000000000000794d */ /* 0x000fea0003800000 */
.L_x_3536:
[----:B------:R-:W-:Y:S01]  /*0ba0*/  HFMA2.MMA R21, -RZ, RZ, 0, 5.9604644775390625e-08 ;  /* 0x00000001ff157435 */ /* 0x000fe200000001ff */
[----:B0--3--:R-:W-:Y:S01]  /*0bb0*/  MOV R22, R10 ;  /* 0x0000000a00167202 */ /* 0x009fe20000000f00 */
[----:B------:R-:W-:Y:S01]  /*0bc0*/  IMAD.MOV.U32 R19, RZ, RZ, -0x1 ;  /* 0xffffffffff137424 */ /* 0x000fe200078e00ff */
[----:B------:R-:W-:-:S08]  /*0bd0*/  MOV R24, 0x1f ;  /* 0x0000001f00187802 */ /* 0x000fd00000000f00 */
[----:B-12---:R-:W-:Y:S05]  /*0be0*/  WARPSYNC.COLLECTIVE R19, `(.L_x_3540) ;  /* 0x0000000013087348 */ /* 0x006fea0003c00000 */
[----:B------:R0:W3:Y:S02]  /*0bf0*/  SHFL.BFLY P2, R20, R22, R21, R24 ;  /* 0x0c00001516147389 */ /* 0x0000e40000040018 */
[----:B0123--:R-:W-:Y:S01]  /*0c00*/  ENDCOLLECTIVE ;  /* 0x000000000000791b */ /* 0x00ffe20003800000 */
.L_x_3540:
[----:B------:R-:W-:Y:S01]  /*0c10*/  HFMA2.MMA R21, -RZ, RZ, 0, 1.1920928955078125e-07 ;  /* 0x00000002ff157435 */ /* 0x000fe200000001ff */
[----:B------:R-:W-:-:S05]  /*0c20*/  MOV R11, R20 ;  /* 0x00000014000b7202 */ /* 0x000fca0000000f00 */
[----:B------:R-:W-:-:S05]  /*0c30*/  FADD.FTZ R11, R10, R11 ;  /* 0x0000000b0a0b7221 */ /* 0x000fca0000010000 */
[----:B------:R-:W-:-:S07]  /*0c40*/  MOV R22, R11 ;  /* 0x0000000b00167202 */ /* 0x000fce0000000f00 */
[----:B------:R-:W-:Y:S05]  /*0c50*/  WARPSYNC.COLLECTIVE R19, `(.L_x_3541) ;  /* 0x0000000013087348 */ /* 0x000fea0003c00000 */
[----:B------:R0:W1:Y:S02]  /*0c60*/  SHFL.BFLY P2, R20, R22, R21, R24 ;  /* 0x0c00001516147389 */ /* 0x0000640000040018 */
[----:B01----:R-:W-:Y:S01]  /*0c70*/  ENDCOLLECTIVE ;  /* 0x000000000000791b */ /* 0x003fe20003800000 */
.L_x_3541:
[----:B------:R-:W-:Y:S01]  /*0c80*/  HFMA2.MMA R21, -RZ, RZ, 0, 2.384185791015625e-07 ;  /* 0x00000004ff157435 */ /* 0x000fe200000001ff */
[----:B------:R-:W-:-:S04]  /*0c90*/  IMAD.MOV.U32 R14, RZ, RZ, R20 ;  /* 0x000000ffff0e7224 */ /* 0x000fc800078e0014 */
[----:B------:R-:W-:-:S05]  /*0ca0*/  FADD.FTZ R14, R11, R14 ;  /* 0x0000000e0b0e7221 */ /* 0x000fca0000010000 */
[----:B------:R-:W-:-:S07]  /*0cb0*/  MOV R22, R14 ;  /* 0x0000000e00167202 */ /* 0x000fce0000000f00 */
[----:B------:R-:W-:Y:S05]  /*0cc0*/  WARPSYNC.COLLECTIVE R19, `(.L_x_3542) ;  /* 0x0000000013087348 */ /* 0x000fea0003c00000 */
[----:B------:R0:W1:Y:S02]  /*0cd0*/  SHFL.BFLY P2, R20, R22, R21, R24 ;  /* 0x0c00001516147389 */ /* 0x0000640000040018 */
[----:B01----:R-:W-:Y:S01]  /*0ce0*/  ENDCOLLECTIVE ;  /* 0x000000000000791b */ /* 0x003fe20003800000 */
.L_x_3542:
[----:B------:R-:W-:Y:S01]  /*0cf0*/  IMAD.MOV.U32 R21, RZ, RZ, 0x8 ;  /* 0x00000008ff157424 */ /* 0x000fe200078e00ff */
[----:B------:R-:W-:-:S05]  /*0d00*/  MOV R13, R20 ;  /* 0x00000014000d7202 */ /* 0x000fca0000000f00 */
[----:B------:R-:W-:-:S05]  /*0d10*/  FADD.FTZ R13, R14, R13 ;  /* 0x0000000d0e0d7221 */ /* 0x000fca0000010000 */
[----:B------:R-:W-:-:S07]  /*0d20*/  MOV R22, R13 ;  /* 0x0000000d00167202 */ /* 0x000fce0000000f00 */
[----:B------:R-:W-:Y:S05]  /*0d30*/  WARPSYNC.COLLECTIVE R19, `(.L_x_3543) ;  /* 0x0000000013087348 */ /* 0x000fea0003c00000 */
[----:B------:R0:W1:Y:S02]  /*0d40*/  SHFL.BFLY P2, R20, R22, R21, R24 ;  /* 0x0c00001516147389 */ /* 0x0000640000040018 */
[----:B01----:R-:W-:Y:S01]  /*0d50*/  ENDCOLLECTIVE ;  /* 0x000000000000791b */ /* 0x003fe20003800000 */
.L_x_3543:
[----:B------:R-:W-:Y:S01]  /*0d60*/  HFMA2.MMA R21, -RZ, RZ, 0, 9.5367431640625e-07 ;  /* 0x00000010ff157435 */ /* 0x000fe200000001ff */
[----:B------:R-:W-:-:S05]  /*0d70*/  MOV R10, R20 ;  /* 0x00000014000a7202 */ /* 0x000fca0000000f00 */
[----:B------:R-:W-:-:S05]  /*0d80*/  FADD.FTZ R10, R13, R10 ;  /* 0x0000000a0d0a7221 */ /* 0x000fca0000010000 */
[----:B------:R-:W-:-:S07]  /*0d90*/  MOV R22, R10 ;  /* 0x0000000a00167202 */ /* 0x000fce0000000f00 */
[----:B------:R-:W-:Y:S05]  /*0da0*/  WARPSYNC.COLLECTIVE R19, `(.L_x_3544) ;  /* 0x0000000013087348 */ /* 0x000fea0003c00000 */
[----:B------:R0:W1:Y:S02]  /*0db0*/  SHFL.BFLY P2, R20, R22, R21, R24 ;  /* 0x0c00001516147389 */ /* 0x0000640000040018 */
[----:B01----:R-:W-:Y:S01]  /*0dc0*/  ENDCOLLECTIVE ;  /* 0x000000000000791b */ /* 0x003fe20003800000 */
.L_x_3544:
[----:B------:R-:W-:Y:S01]  /*0dd0*/  HFMA2.MMA R21, -RZ, RZ, 0, 5.9604644775390625e-08 ;  /* 0x00000001ff157435 */ /* 0x000fe200000001ff */
[----:B------:R-:W-:Y:S01]  /*0de0*/  IMAD.MOV.U32 R22, RZ, RZ, R9 ;  /* 0x000000ffff167224 */ /* 0x000fe200078e0009 */
[----:B------:R-:W-:-:S09]  /*0df0*/  MOV R11, R20 ;  /* 0x00000014000b7202 */ /* 0x000fd20000000f00 */
[----:B------:R-:W-:Y:S05]  /*0e00*/  WARPSYNC.COLLECTIVE R19, `(.L_x_3545) ;  /* 0x0000000013087348 */ /* 0x000fea0003c00000 */
[----:B------:R0:W1:Y:S02]  /*0e10*/  SHFL.BFLY P2, R20, R22, R21, R24 ;  /* 0x0c00001516147389 */ /* 0x0000640000040018 */
[----:B01----:R-:W-:Y:S01]  /*0e20*/  ENDCOLLECTIVE ;  /* 0x000000000000791b */ /* 0x003fe20003800000 */
.L_x_3545:
[----:B------:R-:W-:Y:S01]  /*0e30*/  HFMA2.MMA R21, -RZ, RZ, 0, 1.1920928955078125e-07 ;  /* 0x00000002ff157435 */ /* 0x000fe200000001ff */
[----:B------:R-:W-:-:S05]  /*0e40*/  MOV R14, R20 ;  /* 0x00000014000e7202 */ /* 0x000fca0000000f00 */
[----:B------:R-:W-:-:S05]  /*0e50*/  FADD.FTZ R15, R9, R14 ;  /* 0x0000000e090f7221 */ /* 0x000fca0000010000 */
[----:B------:R-:W-:-:S07]  /*0e60*/  MOV R22, R15 ;  /* 0x0000000f00167202 */ /* 0x000fce0000000f00 */
[----:B------:R-:W-:Y:S05]  /*0e70*/  WARPSYNC.COLLECTIVE R19, `(.L_x_3546) ;  /* 0x0000000013087348 */ /* 0x000fea0003c00000 */
[----:B------:R0:W1:Y:S02]  /*0e80*/  SHFL.BFLY P2, R20, R22, R21, R24 ;  /* 0x0c00001516147389 */ /* 0x0000640000040018 */
[----:B01----:R-:W-:Y:S01]  /*0e90*/  ENDCOLLECTIVE ;  /* 0x000000000000791b */ /* 0x003fe20003800000 */
.L_x_3546:
[----:B------:R-:W-:Y:S01]  /*0ea0*/  HFMA2.MMA R21, -RZ, RZ, 0, 2.384185791015625e-07 ;  /* 0x00000004ff157435 */ /* 0x000fe200000001ff */
[----:B------:R-:W-:-:S04]  /*0eb0*/  IMAD.MOV.U32 R16, RZ, RZ, R20 ;  /* 0x000000ffff107224 */ /* 0x000fc800078e0014 */
[----:B------:R-:W-:-:S05]  /*0ec0*/  FADD.FTZ R16, R15, R16 ;  /* 0x000000100f107221 */ /* 0x000fca0000010000 */
[----:B------:R-:W-:-:S07]  /*0ed0*/  MOV R22, R16 ;  /* 0x0000001000167202 */ /* 0x000fce0000000f00 */
[----:B------:R-:W-:Y:S05]  /*0ee0*/  WARPSYNC.COLLECTIVE R19, `(.L_x_3547) ;  /* 0x0000000013087348 */ /* 0x000fea0003c00000 */
[----:B------:R0:W1:Y:S02]  /*0ef0*/  SHFL.BFLY P2, R20, R22, R21, R24 ;  /* 0x0c00001516147389 */ /* 0x0000640000040018 */
[----:B01----:R-:W-:Y:S01]  /*0f00*/  ENDCOLLECTIVE ;  /* 0x000000000000791b */ /* 0x003fe20003800000 */
.L_x_3547:
[----:B------:R-:W-:Y:S01]  /*0f10*/  IMAD.MOV.U32 R21, RZ, RZ, 0x8 ;  /* 0x00000008ff157424 */ /* 0x000fe200078e00ff */
[----:B------:R-:W-:-:S05]  /*0f20*/  MOV R17, R20 ;  /* 0x0000001400117202 */ /* 0x000fca0000000f00 */
[----:B------:R-:W-:-:S05]  /*0f30*/  FADD.FTZ R17, R16, R17 ;  /* 0x0000001110117221 */ /* 0x000fca0000010000 */
[----:B------:R-:W-:-:S07]  /*0f40*/  MOV R22, R17 ;  /* 0x0000001100167202 */ /* 0x000fce0000000f00 */
[----:B------:R-:W-:Y:S05]  /*0f50*/  WARPSYNC.COLLECTIVE R19, `(.L_x_3548) ;  /* 0x0000000013087348 */ /* 0x000fea0003c00000 */
[----:B------:R0:W1:Y:S02]  /*0f60*/  SHFL.BFLY P2, R20, R22, R21, R24 ;  /* 0x0c00001516147389 */ /* 0x0000640000040018 */
[----:B01----:R-:W-:Y:S01]  /*0f70*/  ENDCOLLECTIVE ;  /* 0x000000000000791b */ /* 0x003fe20003800000 */
.L_x_3548:
[----:B------:R-:W-:Y:S01]  /*0f80*/  HFMA2.MMA R21, -RZ, RZ, 0, 9.5367431640625e-07 ;  /* 0x00000010ff157435 */ /* 0x000fe200000001ff */
[----:B------:R-:W-:-:S05]  /*0f90*/  MOV R18, R20 ;  /* 0x0000001400127202 */ /* 0x000fca0000000f00 */
[----:B------:R-:W-:-:S05]  /*0fa0*/  FADD.FTZ R18, R17, R18 ;  /* 0x0000001211127221 */ /* 0x000fca0000010000 */
[----:B------:R-:W-:-:S07]  /*0fb0*/  MOV R22, R18 ;  /* 0x0000001200167202 */ /* 0x000fce0000000f00 */
[----:B------:R-:W-:Y:S05]  /*0fc0*/  WARPSYNC.COLLECTIVE R19, `(.L_x_3549) ;  /* 0x0000000013087348 */ /* 0x000fea0003c00000 */
[----:B------:R0:W1:Y:S02]  /*0fd0*/  SHFL.BFLY P2, R20, R22, R21, R24 ;  /* 0x0c00001516147389 */ /* 0x0000640000040018 */
[----:B01----:R-:W-:Y:S01]  /*0fe0*/  ENDCOLLECTIVE ;  /* 0x000000000000791b */ /* 0x003fe20003800000 */
.L_x_3549:
[----:B------:R-:W-:Y:S01]  /*0ff0*/  MOV R9, R20 ;  /* 0x0000001400097202 */ /* 0x000fe20000000f00 */
[----:B------:R-:W-:Y:S06]  /*1000*/  BRA `(.L_x_3550) ;  /* 0xfffffff8007c7947 */ /* 0x000fec000383ffff */
.L_x_3551:
        /* <DEDUP_REMOVED lines=15> */
.L_x_3832:


//--------------------- .text._ZN10layer_norm40ln_parallel_residual_bwd_finalize_kernelINS_22Kernel_traits_finalizeILj1024EfffffjLb0ELj1024ELj4ENS_18Kernel_traits_baseILj1024EfffffjLj1024EEEEELb0EEEvNS_9BwdParamsE --------------------------
	.section	.text._ZN10layer_norm40ln_parallel_residual_bwd_finalize_kernelINS_22Kernel_traits_finalizeILj1024EfffffjLb0ELj1024ELj4ENS_18Kernel_traits_baseILj1024EfffffjLj1024EEEEELb0EEEvNS_9BwdParamsE,"ax",@progbits
	.align	128
        .global         _ZN10layer_norm40ln_parallel_residual_bwd_finalize_kernelINS_22Kernel_traits_finalizeILj1024EfffffjLb0ELj1024ELj4ENS_18Kernel_traits_baseILj1024EfffffjLj1024EEEEELb0EEEvNS_9BwdParamsE
        .type           _ZN10layer_norm40ln_parallel_residual_bwd_finalize_kernelINS_22Kernel_traits_finalizeILj1024EfffffjLb0ELj1024ELj4ENS_18Kernel_traits_baseILj1024EfffffjLj1024EEEEELb0EEEvNS_9BwdParamsE,@function
        .size           _ZN10layer_norm40ln_parallel_residual_bwd_finalize_kernelINS_22Kernel_traits_finalizeILj1024EfffffjLb0ELj1024ELj4ENS_18Kernel_traits_baseILj1024EfffffjLj1024EEEEELb0EEEvNS_9BwdParamsE,(.L_x_3833 - _ZN10layer_norm40ln_parallel_residual_bwd_finalize_kernelINS_22Kernel_traits_finalizeILj1024EfffffjLb0ELj1024ELj4ENS_18Kernel_traits_baseILj1024EfffffjLj1024EEEEELb0EEEvNS_9BwdParamsE)
        .other          _ZN10layer_norm40ln_parallel_residual_bwd_finalize_kernelINS_22Kernel_traits_finalizeILj1024EfffffjLb0ELj1024ELj4ENS_18Kernel_traits_baseILj1024EfffffjLj1024EEEEELb0EEEvNS_9BwdParamsE,@"STO_CUDA_ENTRY STV_DEFAULT"
_ZN10layer_norm40ln_parallel_residual_bwd_finalize_kernelINS_22Kernel_traits_finalizeILj1024EfffffjLb0ELj1024ELj4ENS_18Kernel_traits_baseILj1024EfffffjLj1024EEEEELb0EEEvNS_9BwdParamsE:
.text._ZN10layer_norm40ln_parallel_residual_bwd_finalize_kernelINS_22Kernel_traits_finalizeILj1024EfffffjLb0ELj1024ELj4ENS_18Kernel_traits_baseILj1024EfffffjLj1024EEEEELb0EEEvNS_9BwdParamsE:
        /* <DEDUP_REMOVED lines=22> */
.L_x_3564:
        /* <DEDUP_REMOVED lines=42> */
.L_x_3556:
        /* <DEDUP_REMOVED lines=62> */
.L_x_3555:
[----:B------:R-:W-:Y:S05]  /*07e0*/  BSYNC B1 ;  /* 0x0000000000017941 */ /* 0x000fea0003800000 */
.L_x_3554:
        /* <DEDUP_REMOVED lines=38> */
.L_x_3558:
[----:B------:R-:W-:Y:S05]  /*0a50*/  BSYNC B1 ;  /* 0x0000000000017941 */ /* 0x000fea0003800000 */
.L_x_3557:
        /* <DEDUP_REMOVED lines=20> */
.L_x_3559:
[----:B------:R-:W-:Y:S05]  /*0ba0*/  BSYNC B1 ;  /* 0x0000000000017941 */ /* 0x000fea0003800000 */
.L_x_3553:
[----:B------:R-:W-:Y:S05]  /*0bb0*/  BSYNC B0 ;  /* 0x0000000000007941 */ /* 0x000fea0003800000 */
.L_x_3552:
        /* <DEDUP_REMOVED lines=54> */
.L_x_3585:
        /* <DEDUP_REMOVED lines=10> */
.L_x_3560:
        /* <DEDUP_REMOVED lines=24> */
.L_x_3563:
[----:B------:R-:W-:Y:S05]  /*1140*/  BSYNC B0 ;  /* 0x0000000000007941 */ /* 0x000fea0003800000 */
.L_x_3562:
[C---:B------:R-:W-:Y:S02]  /*1150*/  ISETP.GT.U32.AND P1, PT, R4.reuse, -0x401, PT ;  /* 0xfffffbff0400780c */ /* 0x040fe40003f24070 */
[----:B------:R-:W-:Y:S02]  /*1160*/  IADD3 R4, R4, 0x400, RZ ;  /* 0x0000040004047810 */ /* 0x000fe40007ffe0ff */
[----:B------:R-:W-:-:S09]  /*1170*/  IADD3 R5, R5, 0x200, RZ ;  /* 0x0000020005057810 */ /* 0x000fd20007ffe0ff */
[----:B------:R-:W-:Y:S05]  /*1180*/  @P1 BRA `(.L_x_3564) ;  /* 0xffffffec00f41947 */ /* 0x000fea000383ffff */
[----:B------:R-:W-:Y:S05]  /*1190*/  EXIT ;  /* 0x000000000000794d */ /* 0x000fea0003800000 */
.L_x_3561:
[----:B------:R-:W-:Y:S01]  /*11a0*/  HFMA2.MMA R14, -RZ, RZ, 0, 5.9604644775390625e-08 ;  /* 0x00000001ff0e7435 */ /* 0x000fe200000001ff */
[----:B----4-:R-:W-:Y:S02]  /*11b0*/  MOV R27, R10 ;  /* 0x0000000a001b7202 */ /* 0x010fe40000000f00 */
[----:B------:R-:W-:Y:S02]  /*11c0*/  MOV R13, 0x1f ;  /* 0x0000001f000d7802 */ /* 0x000fe40000000f00 */
[----:B------:R-:W-:-:S07]  /*11d0*/  MOV R12, 0xffffffff ;  /* 0xffffffff000c7802 */ /* 0x000fce0000000f00 */
[----:B0123--:R-:W-:Y:S05]  /*11e0*/  WARPSYNC.COLLECTIVE R12, `(.L_x_3565) ;  /* 0x000000000c087348 */ /* 0x00ffea0003c00000 */
[----:B------:R4:W0:Y:S02]  /*11f0*/  SHFL.BFLY P2, R17, R27, R14, R13 ;  /* 0x0c00000e1b117389 */ /* 0x000824000004000d */
[----:B01234-:R-:W-:Y:S01]  /*1200*/  ENDCOLLECTIVE ;  /* 0x000000000000791b */ /* 0x01ffe20003800000 */
.L_x_3565:
[----:B------:R-:W-:Y:S01]  /*1210*/  HFMA2.MMA R14, -RZ, RZ, 0, 1.1920928955078125e-07 ;  /* 0x00000002ff0e7435 */ /* 0x000fe200000001ff */
[----:B------:R-:W-:-:S05]  /*1220*/  FADD.FTZ R11, R10, R17 ;  /* 0x000000110a0b7221 */ /* 0x000fca0000010000 */
[----:B------:R-:W-:-:S07]  /*1230*/  MOV R27, R11 ;  /* 0x0000000b001b7202 */ /* 0x000fce0000000f00 */
[----:B------:R-:W-:Y:S05]  /*1240*/  WARPSYNC.COLLECTIVE R12, `(.L_x_3566) ;  /* 0x000000000c087348 */ /* 0x000fea0003c00000 */
[----:B------:R0:W1:Y:S02]  /*1250*/  SHFL.BFLY P2, R17, R27, R14, R13 ;  /* 0x0c00000e1b117389 */ /* 0x000064000004000d */
[----:B01----:R-:W-:Y:S01]  /*1260*/  ENDCOLLECTIVE ;  /* 0x000000000000791b */ /* 0x003fe20003800000 */
.L_x_3566:
[----:B------:R-:W-:Y:S01]  /*1270*/  HFMA2.MMA R14, -RZ, RZ, 0, 2.384185791015625e-07 ;  /* 0x00000004ff0e7435 */ /* 0x000fe200000001ff */
[----:B------:R-:W-:-:S05]  /*1280*/  FADD.FTZ R10, R11, R17 ;  /* 0x000000110b0a7221 */ /* 0x000fca0000010000 */
[----:B------:R-:W-:-:S07]  /*1290*/  MOV R27, R10 ;  /* 0x0000000a001b7202 */ /* 0x000fce0000000f00 */
[----:B------:R-:W-:Y:S05]  /*12a0*/  WARPSYNC.COLLECTIVE R12, `(.L_x_3567) ;  /* 0x000000000c087348 */ /* 0x000fea0003c00000 */
[----:B------:R0:W1:Y:S02]  /*12b0*/  SHFL.BFLY P2, R17, R27, R14, R13 ;  /* 0x0c00000e1b117389 */ /* 0x000064000004000d */
[----:B01----:R-:W-:Y:S01]  /*12c0*/  ENDCOLLECTIVE ;  /* 0x000000000000791b */ /* 0x003fe20003800000 */
.L_x_3567:
[----:B------:R-:W-:Y:S01]  /*12d0*/  HFMA2.MMA R14, -RZ, RZ, 0, 4.76837158203125e-07 ;  /* 0x00000008ff0e7435 */ /* 0x000fe200000001ff */
[----:B------:R-:W-:-:S05]  /*12e0*/  FADD.FTZ R19, R10, R17 ;  /* 0x000000110a137221 */ /* 0x000fca0000010000 */
[----:B------:R-:W-:-:S07]  /*12f0*/  MOV R27, R19 ;  /* 0x00000013001b7202 */ /* 0x000fce0000000f00 */
[----:B------:R-:W-:Y:S05]  /*1300*/  WARPSYNC.COLLECTIVE R12, `(.L_x_3568) ;  /* 0x000000000c087348 */ /* 0x000fea0003c00000 */
[----:B------:R0:W1:Y:S02]  /*1310*/  SHFL.BFLY P2, R17, R27, R14, R13 ;  /* 0x0c00000e1b117389 */ /* 0x000064000004000d */
[----:B01----:R-:W-:Y:S01]  /*1320*/  ENDCOLLECTIVE ;  /* 0x000000000000791b */ /* 0x003fe20003800000 */
.L_x_3568:
[----:B------:R-:W-:Y:S01]  /*1330*/  HFMA2.MMA R14, -RZ, RZ, 0, 9.5367431640625e-07 ;  /* 0x00000010ff0e7435 */ /* 0x000fe200000001ff */
[----:B------:R-:W-:-:S05]  /*1340*/  FADD.FTZ R11, R19, R17 ;  /* 0x00000011130b7221 */ /* 0x000fca0000010000 */
[----:B------:R-:W-:-:S07]  /*1350*/  MOV R27, R11 ;  /* 0x0000000b001b7202 */ /* 0x000fce0000000f00 */
[----:B------:R-:W-:Y:S05]  /*1360*/  WARPSYNC.COLLECTIVE R12, `(.L_x_3569) ;  /* 0x000000000c087348 */ /* 0x000fea0003c00000 */
[----:B------:R0:W1:Y:S02]  /*1370*/  SHFL.BFLY P2, R17, R27, R14, R13 ;  /* 0x0c00000e1b117389 */ /* 0x000064000004000d */
[----:B01----:R-:W-:Y:S01]  /*1380*/  ENDCOLLECTIVE ;  /* 0x000000000000791b */ /* 0x003fe20003800000 */
.L_x_3569:
[----:B------:R-:W-:Y:S01]  /*1390*/  HFMA2.MMA R14, -RZ, RZ, 0, 5.9604644775390625e-08 ;  /* 0x00000001ff0e7435 */ /* 0x000fe200000001ff */
[----:B------:R-:W-:Y:S01]  /*13a0*/  IMAD.MOV.U32 R27, RZ, RZ, R15 ;  /* 0x000000ffff1b7224 */ /* 0x000fe200078e000f */
[----:B------:R-:W-:-:S09]  /*13b0*/  MOV R10, R17 ;  /* 0x00000011000a7202 */ /* 0x000fd20000000f00 */
[----:B------:R-:W-:Y:S05]  /*13c0*/  WARPSYNC.COLLECTIVE R12, `(.L_x_3570) ;  /* 0x000000000c087348 */ /* 0x000fea0003c00000 */
[----:B------:R0:W1:Y:S02]  /*13d0*/  SHFL.BFLY P2, R17, R27, R14, R13 ;  /* 0x0c00000e1b117389 */ /* 0x000064000004000d */
[----:B01----:R-:W-:Y:S01]  /*13e0*/  ENDCOLLECTIVE ;  /* 0x000000000000791b */ /* 0x003fe20003800000 */
.L_x_3570:
[----:B------:R-:W-:Y:S01]  /*13f0*/  HFMA2.MMA R14, -RZ, RZ, 0, 1.1920928955078125e-07 ;  /* 0x00000002ff0e7435 */ /* 0x000fe200000001ff */
[----:B------:R-:W-:-:S05]  /*1400*/  MOV R16, R17 ;  /* 0x0000001100107202 */ /* 0x000fca0000000f00 */
[----:B------:R-:W-:-:S05]  /*1410*/  FADD.FTZ R16, R15, R16 ;  /* 0x000000100f107221 */ /* 0x000fca0000010000 */
[----:B------:R-:W-:-:S07]  /*1420*/  MOV R27, R16 ;  /* 0x00000010001b7202 */ /* 0x000fce0000000f00 */
[----:B------:R-:W-:Y:S05]  /*1430*/  WARPSYNC.COLLECTIVE R12, `(.L_x_3571) ;  /* 0x000000000c087348 */ /* 0x000fea0003c00000 */
[----:B------:R0:W1:Y:S02]  /*1440*/  SHFL.BFLY P2, R17, R27, R14, R13 ;  /* 0x0c00000e1b117389 */ /* 0x000064000004000d */
[----:B01----:R-:W-:Y:S01]  /*1450*/  ENDCOLLECTIVE ;  /* 0x000000000000791b */ /* 0x003fe20003800000 */
.L_x_3571:
[----:B------:R-:W-:Y:S01]  /*1460*/  HFMA2.MMA R14, -RZ, RZ, 0, 2.384185791015625e-07 ;  /* 0x00000004ff0e7435 */ /* 0x000fe200000001ff */
[----:B------:R-:W-:-:S05]  /*1470*/  MOV R19, R17 ;  /* 0x0000001100137202 */ /* 0x000fca0000000f00 */
[----:B------:R-:W-:-:S05]  /*1480*/  FADD.FTZ R15, R16, R19 ;  /* 0x00000013100f7221 */ /* 0x000fca0000010000 */
[----:B------:R-:W-:-:S07]  /*1490*/  MOV R27, R15 ;  /* 0x0000000f001b7202 */ /* 0x000fce0000000f00 */
[----:B------:R-:W-:Y:S05]  /*14a0*/  WARPSYNC.COLLECTIVE R12, `(.L_x_3572) ;  /* 0x000000000c087348 */ /* 0x000fea0003c00000 */
[----:B------:R0:W1:Y:S02]  /*14b0*/  SHFL.BFLY P2, R17, R27, R14, R13 ;  /* 0x0c00000e1b117389 */ /* 0x000064000004000d */
[----:B01----:R-:W-:Y:S01]  /*14c0*/  ENDCOLLECTIVE ;  /* 0x000000000000791b */ /* 0x003fe20003800000 */
.L_x_3572:
[----:B------:R-:W-:Y:S01]  /*14d0*/  HFMA2.MMA R14, -RZ, RZ, 0, 4.76837158203125e-07 ;  /* 0x00000008ff0e7435 */ /* 0x000fe200000001ff */
[----:B------:R-:W-:-:S05]  /*14e0*/  MOV R18, R17 ;  /* 0x0000001100127202 */ /* 0x000fca0000000f00 */
[----:B------:R-:W-:-:S05]  /*14f0*/  FADD.FTZ R20, R15, R18 ;  /* 0x000000120f147221 */ /* 0x000fca0000010000 */
[----:B------:R-:W-:-:S07]  /*1500*/  MOV R27, R20 ;  /* 0x00000014001b7202 */ /* 0x000fce0000000f00 */
[----:B------:R-:W-:Y:S05]  /*1510*/  WARPSYNC.COLLECTIVE R12, `(.L_x_3573) ;  /* 0x000000000c087348 */ /* 0x000fea0003c00000 */
[----:B------:R0:W1:Y:S02]  /*1520*/  SHFL.BFLY P2, R17, R27, R14, R13 ;  /* 0x0c00000e1b117389 */ /* 0x000064000004000d */
[----:B01----:R-:W-:Y:S01]  /*1530*/  ENDCOLLECTIVE ;  /* 0x000000000000791b */ /* 0x003fe20003800000 */
.L_x_3573:
[----:B------:R-:W-:Y:S01]  /*1540*/  HFMA2.MMA R14, -RZ, RZ, 0, 9.5367431640625e-07 ;  /* 0x00000010ff0e7435 */ /* 0x000fe200000001ff */
[----:B------:R-:W-:-:S05]  /*1550*/  MOV R21, R17 ;  /* 0x0000001100157202 */ /* 0x000fca0000000f00 */
[----:B------:R-:W-:-:S05]  /*1560*/  FADD.FTZ R16, R20, R21 ;  /* 0x0000001514107221 */ /* 0x000fca0000010000 */
[----:B------:R-:W-:-:S07]  /*1570*/  MOV R27, R16 ;  /* 0x00000010001b7202 */ /* 0x000fce0000000f00 */
[----:B------:R-:W-:Y:S05]  /*1580*/  WARPSYNC.COLLECTIVE R12, `(.L_x_3574) ;  /* 0x000000000c087348 */ /* 0x000fea0003c00000 */
[----:B------:R0:W1:Y:S02]  /*1590*/  SHFL.BFLY P2, R17, R27, R14, R13 ;  /* 0x0c00000e1b117389 */ /* 0x000064000004000d */
[----:B01----:R-:W-:Y:S01]  /*15a0*/  ENDCOLLECTIVE ;  /* 0x000000000000791b */ /* 0x003fe20003800000 */
.L_x_3574:
[----:B------:R-:W-:Y:S01]  /*15b0*/  HFMA2.MMA R14, -RZ, RZ, 0, 5.9604644775390625e-08 ;  /* 0x00000001ff0e7435 */ /* 0x000fe200000001ff */
[----:B------:R-:W-:Y:S02]  /*15c0*/  MOV R27, R9 ;  /* 0x00000009001b7202 */ /* 0x000fe40000000f00 */
[----:B------:R-:W-:-:S08]  /*15d0*/  MOV R15, R17 ;  /* 0x00000011000f7202 */ /* 0x000fd00000000f00 */
[----:B------:R-:W-:Y:S05]  /*15e0*/  WARPSYNC.COLLECTIVE R12, `(.L_x_3575) ;  /* 0x000000000c087348 */ /* 0x000fea0003c00000 */
[----:B------:R0:W1:Y:S02]  /*15f0*/  SHFL.BFLY P2, R17, R27, R14, R13 ;  /* 0x0c00000e1b117389 */ /* 0x000064000004000d */
[----:B01----:R-:W-:Y:S01]  /*1600*/  ENDCOLLECTIVE ;  /* 0x000000000000791b */ /* 0x003fe20003800000 */
.L_x_3575:
[----:B------:R-:W-:Y:S01]  /*1610*/  HFMA2.MMA R14, -RZ, RZ, 0, 1.1920928955078125e-07 ;  /* 0x00000002ff0e7435 */ /* 0x000fe200000001ff */
[----:B------:R-:W-:-:S05]  /*1620*/  MOV R18, R17 ;  /* 0x0000001100127202 */ /* 0x000fca0000000f00 */
[----:B------:R-:W-:-:S05]  /*1630*/  FADD.FTZ R20, R9, R18 ;  /* 0x0000001209147221 */ /* 0x000fca0000010000 */
[----:B------:R-:W-:-:S07]  /*1640*/  MOV R27, R20 ;  /* 0x00000014001b7202 */ /* 0x000fce0000000f00 */
[----:B------:R-:W-:Y:S05]  /*1650*/  WARPSYNC.COLLECTIVE R12, `(.L_x_3576) ;  /* 0x000000000c087348 */ /* 0x000fea0003c00000 */
[----:B------:R0:W1:Y:S02]  /*1660*/  SHFL.BFLY P2, R17, R27, R14, R13 ;  /* 0x0c00000e1b117389 */ /* 0x000064000004000d */
[----:B01----:R-:W-:Y:S01]  /*1670*/  ENDCOLLECTIVE ;  /* 0x000000000000791b */ /* 0x003fe20003800000 */
.L_x_3576:
[----:B------:R-:W-:Y:S01]  /*1680*/  IMAD.MOV.U32 R14, RZ, RZ, 0x4 ;  /* 0x00000004ff0e7424 */ /* 0x000fe200078e00ff */
[----:B------:R-:W-:-:S05]  /*1690*/  MOV R21, R17 ;  /* 0x0000001100157202 */ /* 0x000fca0000000f00 */
[----:B------:R-:W-:-:S05]  /*16a0*/  FADD.FTZ R9, R20, R21 ;  /* 0x0000001514097221 */ /* 0x000fca0000010000 */
[----:B------:R-:W-:-:S07]  /*16b0*/  MOV R27, R9 ;  /* 0x00000009001b7202 */ /* 0x000fce0000000f00 */
[----:B------:R-:W-:Y:S05]  /*16c0*/  WARPSYNC.COLLECTIVE R12, `(.L_x_3577) ;  /* 0x000000000c087348 */ /* 0x000fea0003c00000 */
[----:B------:R0:W1:Y:S02]  /*16d0*/  SHFL.BFLY P2, R17, R27, R14, R13 ;  /* 0x0c00000e1b117389 */ /* 0x000064000004000d */
[----:B01----:R-:W-:Y:S01]  /*16e0*/  ENDCOLLECTIVE ;  /* 0x000000000000791b */ /* 0x003fe20003800000 */
.L_x_3577:
[----:B------:R-:W-:Y:S01]  /*16f0*/  HFMA2.MMA R14, -RZ, RZ, 0, 4.76837158203125e-07 ;  /* 0x00000008ff0e7435 */ /* 0x000fe200000001ff */
[----:B------:R-:W-:-:S05]  /*1700*/  MOV R22, R17 ;  /* 0x0000001100167202 */ /* 0x000fca0000000f00 */
[----:B------:R-:W-:-:S05]  /*1710*/  FADD.FTZ R22, R9, R22 ;  /* 0x0000001609167221 */ /* 0x000fca0000010000 */
[----:B------:R-:W-:-:S07]  /*1720*/  MOV R27, R22 ;  /* 0x00000016001b7202 */ /* 0x000fce0000000f00 */
[----:B------:R-:W-:Y:S05]  /*1730*/  WARPSYNC.COLLECTIVE R12, `(.L_x_3578) ;  /* 0x000000000c087348 */ /* 0x000fea0003c00000 */
[----:B------:R0:W1:Y:S02]  /*1740*/  SHFL.BFLY P2, R17, R27, R14, R13 ;  /* 0x0c00000e1b117389 */ /* 0x000064000004000d */
[----:B01----:R-:W-:Y:S01]  /*1750*/  ENDCOLLECTIVE ;  /* 0x000000000000791b */ /* 0x003fe20003800000 */
.L_x_3578:
[----:B------:R-:W-:Y:S01]  /*1760*/  HFMA2.MMA R14, -RZ, RZ, 0, 9.5367431640625e-07 ;  /* 0x00000010ff0e7435 */ /* 0x000fe200000001ff */
[----:B------:R-:W-:-:S05]  /*1770*/  MOV R23, R17 ;  /* 0x0000001100177202 */ /* 0x000fca0000000f00 */
[----:B------:R-:W-:-:S05]  /*1780*/  FADD.FTZ R18, R22, R23 ;  /* 0x0000001716127221 */ /* 0x000fca0000010000 */
[----:B------:R-:W-:-:S07]  /*1790*/  MOV R27, R18 ;  /* 0x00000012001b7202 */ /* 0x000fce0000000f00 */
[----:B------:R-:W-:Y:S05]  /*17a0*/  WARPSYNC.COLLECTIVE R12, `(.L_x_3579) ;  /* 0x000000000c087348 */ /* 0x000fea0003c00000 */
[----:B------:R0:W1:Y:S02]  /*17b0*/  SHFL.BFLY P2, R17, R27, R14, R13 ;  /* 0x0c00000e1b117389 */ /* 0x000064000004000d */
[----:B01----:R-:W-:Y:S01]  /*17c0*/  ENDCOLLECTIVE ;  /* 0x000000000000791b */ /* 0x003fe20003800000 */
.L_x_3579:
[----:B------:R-:W-:Y:S01]  /*17d0*/  HFMA2.MMA R14, -RZ, RZ, 0, 5.9604644775390625e-08 ;  /* 0x00000001ff0e7435 */ /* 0x000fe200000001ff */
[----:B------:R-:W-:Y:S02]  /*17e0*/  MOV R27, R8 ;  /* 0x00000008001b7202 */ /* 0x000fe40000000f00 */
[----:B------:R-:W-:-:S08]  /*17f0*/  MOV R9, R17 ;  /* 0x0000001100097202 */ /* 0x000fd00000000f00 */
[----:B------:R-:W-:Y:S05]  /*1800*/  WARPSYNC.COLLECTIVE R12, `(.L_x_3580) ;  /* 0x000000000c087348 */ /* 0x000fea0003c00000 */
[----:B------:R0:W1:Y:S02]  /*1810*/  SHFL.BFLY P2, R17, R27, R14, R13 ;  /* 0x0c00000e1b117389 */ /* 0x000064000004000d */
[----:B01----:R-:W-:Y:S01]  /*1820*/  ENDCOLLECTIVE ;  /* 0x000000000000791b */ /* 0x003fe20003800000 */
.L_x_3580:
[----:B------:R-:W-:Y:S01]  /*1830*/  HFMA2.MMA R14, -RZ, RZ, 0, 1.1920928955078125e-07 ;  /* 0x00000002ff0e7435 */ /* 0x000fe200000001ff */
[----:B------:R-:W-:-:S05]  /*1840*/  MOV R19, R17 ;  /* 0x0000001100137202 */ /* 0x000fca0000000f00 */
[----:B------:R-:W-:-:S05]  /*1850*/  FADD.FTZ R23, R8, R19 ;  /* 0x0000001308177221 */ /* 0x000fca0000010000 */
[----:B------:R-:W-:-:S07]  /*1860*/  MOV R27, R23 ;  /* 0x00000017001b7202 */ /* 0x000fce0000000f00 */
[----:B------:R-:W-:Y:S05]  /*1870*/  WARPSYNC.COLLECTIVE R12, `(.L_x_3581) ;  /* 0x000000000c087348 */ /* 0x000fea0003c00000 */
[----:B------:R0:W1:Y:S02]  /*1880*/  SHFL.BFLY P2, R17, R27, R14, R13 ;  /* 0x0c00000e1b117389 */ /* 0x000064000004000d */
[----:B01----:R-:W-:Y:S01]  /*1890*/  ENDCOLLECTIVE ;  /* 0x000000000000791b */ /* 0x003fe20003800000 */
.L_x_3581:
[----:B------:R-:W-:Y:S01]  /*18a0*/  HFMA2.MMA R14, -RZ, RZ, 0, 2.384185791015625e-07 ;  /* 0x00000004ff0e7435 */ /* 0x000fe200000001ff */
[----:B------:R-:W-:-:S05]  /*18b0*/  MOV R22, R17 ;  /* 0x0000001100167202 */ /* 0x000fca0000000f00 */
[----:B------:R-:W-:-:S05]  /*18c0*/  FADD.FTZ R8, R23, R22 ;  /* 0x0000001617087221 */ /* 0x000fca0000010000 */
[----:B------:R-:W-:-:S07]  /*18d0*/  MOV R27, R8 ;  /* 0x00000008001b7202 */ /* 0x000fce0000000f00 */
[----:B------:R-:W-:Y:S05]  /*18e0*/  WARPSYNC.COLLECTIVE R12, `(.L_x_3582) ;  /* 0x000000000c087348 */ /* 0x000fea0003c00000 */
[----:B------:R0:W1:Y:S02]  /*18f0*/  SHFL.BFLY P2, R17, R27, R14, R13 ;  /* 0x0c00000e1b117389 */ /* 0x000064000004000d */
[----:B01----:R-:W-:Y:S01]  /*1900*/  ENDCOLLECTIVE ;  /* 0x000000000000791b */ /* 0x003fe20003800000 */
.L_x_3582:
[----:B------:R-:W-:Y:S01]  /*1910*/  HFMA2.MMA R14, -RZ, RZ, 0, 4.76837158203125e-07 ;  /* 0x00000008ff0e7435 */ /* 0x000fe200000001ff */
[----:B------:R-:W-:-:S05]  /*1920*/  MOV R21, R17 ;  /* 0x0000001100157202 */ /* 0x000fca0000000f00 */
[----:B------:R-:W-:-:S05]  /*1930*/  FADD.FTZ R24, R8, R21 ;  /* 0x0000001508187221 */ /* 0x000fca0000010000 */
[----:B------:R-:W-:-:S07]  /*1940*/  MOV R27, R24 ;  /* 0x00000018001b7202 */ /* 0x000fce0000000f00 */
[----:B------:R-:W-:Y:S05]  /*1950*/  WARPSYNC.COLLECTIVE R12, `(.L_x_3583) ;  /* 0x000000000c087348 */ /* 0x000fea0003c00000 */
[----:B------:R0:W1:Y:S02]  /*1960*/  SHFL.BFLY P2, R17, R27, R14, R13 ;  /* 0x0c00000e1b117389 */ /* 0x000064000004000d */
[----:B01----:R-:W-:Y:S01]  /*1970*/  ENDCOLLECTIVE ;  /* 0x000000000000791b */ /* 0x003fe20003800000 */
.L_x_3583:
[----:B------:R-:W-:Y:S01]  /*1980*/  HFMA2.MMA R14, -RZ, RZ, 0, 9.5367431640625e-07 ;  /* 0x00000010ff0e7435 */ /* 0x000fe200000001ff */
[----:B------:R-:W-:-:S05]  /*1990*/  MOV R25, R17 ;  /* 0x0000001100197202 */ /* 0x000fca0000000f00 */
[----:B------:R-:W-:-:S05]  /*19a0*/  FADD.FTZ R25, R24, R25 ;  /* 0x0000001918197221 */ /* 0x000fca0000010000 */
[----:B------:R-:W-:-:S07]  /*19b0*/  MOV R27, R25 ;  /* 0x00000019001b7202 */ /* 0x000fce0000000f00 */
[----:B------:R-:W-:Y:S05]  /*19c0*/  WARPSYNC.COLLECTIVE R12, `(.L_x_3584) ;  /* 0x000000000c087348 */ /* 0x000fea0003c00000 */
[----:B------:R0:W1:Y:S02]  /*19d0*/  SHFL.BFLY P2, R17, R27, R14, R13 ;  /* 0x0c00000e1b117389 */ /* 0x000064000004000d */
[----:B01----:R-:W-:Y:S01]  /*19e0*/  ENDCOLLECTIVE ;  /* 0x000000000000791b */ /* 0x003fe20003800000 */
.L_x_3584:
[----:B------:R-:W-:Y:S05]  /*19f0*/  BRA `(.L_x_3585) ;  /* 0xfffffff400487947 */ /* 0x000fea000383ffff */
.L_x_3586:
        /* <DEDUP_REMOVED lines=16> */
.L_x_3833:


//--------------------- .text._ZN10layer_norm31ln_parallel_residual_bwd_kernelINS_13Kernel_traitsIfffffjLj1024ELj1ELj4ELj1ELj16ENS_18Kernel_traits_baseILj1024EfffffjLj128EEEEELb1ELb1ELb0EEEvNS_9BwdParamsE --------------------------
	.section	.text._ZN10layer_norm31ln_parallel_residual_bwd_kernelINS_13Kernel_traitsIfffffjLj1024ELj1ELj4ELj1ELj16ENS_18Kernel_traits_baseILj1024EfffffjLj128EEEEELb1ELb1ELb0EEEvNS_9BwdParamsE,"ax",@progbits
	.align	128
        .global         _ZN10layer_norm31ln_parallel_residual_bwd_kernelINS_13Kernel_traitsIfffffjLj1024ELj1ELj4ELj1ELj16ENS_18Kernel_traits_baseILj1024EfffffjLj128EEEEELb1ELb1ELb0EEEvNS_9BwdParamsE
        .type           _ZN10layer_norm31ln_parallel_residual_bwd_kernelINS_13Kernel_traitsIfffffjLj1024ELj1ELj4ELj1ELj16ENS_18Kernel_traits_baseILj1024EfffffjLj128EEEEELb1ELb1ELb0EEEvNS_9BwdParamsE,@function
        .size           _ZN10layer_norm31ln_parallel_residual_bwd_kernelINS_13Kernel_traitsIfffffjLj1024ELj1ELj4ELj1ELj16ENS_18Kernel_traits_baseILj1024EfffffjLj128EEEEELb1ELb1ELb0EEEvNS_9BwdParamsE,(.L_x_3834 - _ZN10layer_norm31ln_parallel_residual_bwd_kernelINS_13Kernel_traitsIfffffjLj1024ELj1ELj4ELj1ELj16ENS_18Kernel_traits_baseILj1024EfffffjLj128EEEEELb1ELb1ELb0EEEvNS_9BwdParamsE)
        .other          _ZN10layer_norm31ln_parallel_residual_bwd_kernelINS_13Kernel_traitsIfffffjLj1024ELj1ELj4ELj1ELj16ENS_18Kernel_traits_baseILj1024EfffffjLj128EEEEELb1ELb1ELb0EEEvNS_9BwdParamsE,@"STO_CUDA_ENTRY STV_DEFAULT"
_ZN10layer_norm31ln_parallel_residual_bwd_kernelINS_13Kernel_traitsIfffffjLj1024ELj1ELj4ELj1ELj16ENS_18Kernel_traits_baseILj1024EfffffjLj128EEEEELb1ELb1ELb0EEEvNS_9BwdParamsE:
.text._ZN10layer_norm31ln_parallel_residual_bwd_kernelINS_13Kernel_traitsIfffffjLj1024ELj1ELj4ELj1ELj16ENS_18Kernel_traits_baseILj1024EfffffjLj128EEEEELb1ELb1ELb0EEEvNS_9BwdParamsE:
[----:B------:R-:W-:Y:S01]  /*0000*/  LDC R1, c[0x0][0x28] ;  /* 0x00000a00ff017b82 */ /* 0x000fe20000000800 */
[----:B------:R-:W0:Y:S01]  /*0010*/  S2R R0, SR_TID.X ;  /* 0x0000000000007919 */ /* 0x000e220000002100 */
[----:B------:R-:W-:Y:S01]  /*0020*/  ULDC UR4, c[0x0][0x218] ;  /* 0x0000860000047ab9 */ /* 0x000fe20000000800 */
[----:B------:R-:W-:Y:S01]  /*0030*/  LOP3.LUT R5, R5, 0xfffffffb, RZ, 0xc0, !PT ;  /* 0xfffffffb05057812 */ /* 0x000fe200078ec0ff */
        /* <DEDUP_REMOVED lines=21> */
[----:B------:R-:W-:Y:S02]  /*0190*/  MOV R25, R2 ;  /* 0x0000000200197202 */ /* 0x000fe40000000f00 */
[C---:B------:R-:W-:Y:S01]  /*01a0*/  ISETP.GE.U32.AND P2, PT, R4.reuse, 0xc0, PT ;  /* 0x000000c00400780c */ /* 0x040fe20003f46070 */
[----:B------:R-:W0:Y:S01]  /*01b0*/  @P4 LDC.64 R6, c[0x0][0x260] ;  /* 0x00009800ff064b82 */ /* 0x000e220000000a00 */
[----:B------:R-:W-:Y:S02]  /*01c0*/  @P4 LOP3.LUT R5, R5, 0x4, RZ, 0xfc, !PT ;  /* 0x0000000405054812 */ /* 0x000fe400078efcff */
[----:B------:R-:W-:Y:S02]  /*01d0*/  ISETP.GE.U32.AND P3, PT, R4, 0xe0, PT ;  /* 0x000000e00400780c */ /* 0x000fe40003f66070 */
[----:B------:R-:W-:-:S02]  /*01e0*/  LOP3.LUT R5, R5, 0xfffffffd, RZ, 0xc0, !PT ;  /* 0xfffffffd05057812 */ /* 0x000fc400078ec0ff */
[----:B------:R-:W-:Y:S01]  /*01f0*/  P2R R24, PR, RZ, 0x40 ;  /* 0x00000040ff187803 */ /* 0x000fe20000000000 */
[----:B------:R-:W1:Y:S01]  /*0200*/  @P6 LDC.64 R8, c[0x0][0x260] ;  /* 0x00009800ff086b82 */ /* 0x000e620000000a00 */
[----:B------:R-:W-:-:S04]  /*0210*/  @P6 LOP3.LUT R5, R5, 0x2, RZ, 0xfc, !PT ;  /* 0x0000000205056812 */ /* 0x000fc800078efcff */
[----:B------:R-:W-:-:S03]  /*0220*/  LOP3.LUT R5, R5, 0xfffffffe, RZ, 0xc0, !PT ;  /* 0xfffffffe05057812 */ /* 0x000fc600078ec0ff */
[----:B------:R-:W2:Y:S01]  /*0230*/  @P5 LDC.64 R12, c[0x0][0x260] ;  /* 0x00009800ff0c5b82 */ /* 0x000ea20000000a00 */
[----:B------:R-:W-:Y:S01]  /*0240*/  @P5 LOP3.LUT R5, R5, 0x1, RZ, 0xfc, !PT ;  /* 0x0000000105055812 */ /* 0x000fe200078efcff */
[C---:B0-----:R-:W-:Y:S01]  /*0250*/  @P4 IMAD.WIDE.U32 R6, R25.reuse, 0x10, R6 ;  /* 0x0000001019064825 */ /* 0x041fe200078e0006 */
[----:B------:R-:W-:-:S05]  /*0260*/  @P4 LOP3.LUT R25, R25, 0x20, RZ, 0xfc, !PT ;  /* 0x0000002019194812 */ /* 0x000fca00078efcff */
[----:B------:R-:W0:Y:S01]  /*0270*/  @P0 LDC.64 R14, c[0x0][0x260] ;  /* 0x00009800ff0e0b82 */ /* 0x000e220000000a00 */
[----:B------:R-:W-:Y:S01]  /*0280*/  ISETP.GE.U32.AND P4, PT, R4, 0x100, PT ;  /* 0x000001000400780c */ /* 0x000fe20003f86070 */
[----:B-1----:R-:W-:-:S06]  /*0290*/  @P6 IMAD.WIDE.U32 R10, R25, 0x10, R8 ;  /* 0x00000010190a6825 */ /* 0x002fcc00078e0008 */
[----:B------:R-:W1:Y:S01]  /*02a0*/  @P1 LDC.64 R8, c[0x0][0x260] ;  /* 0x00009800ff081b82 */ /* 0x000e620000000a00 */
[----:B------:R-:W-:Y:S01]  /*02b0*/  @P6 VIADD R25, R25, 0x20 ;  /* 0x0000002019196836 */ /* 0x000fe20000000000 */
[----:B------:R-:W-:-:S06]  /*02c0*/  LOP3.LUT P6, RZ, R5, 0x4, RZ, 0xc0, !PT ;  /* 0x0000000405ff7812 */ /* 0x000fcc00078cc0ff */
[----:B------:R-:W3:Y:S01]  /*02d0*/  @P2 LDC.64 R18, c[0x0][0x260] ;  /* 0x00009800ff122b82 */ /* 0x000ee20000000a00 */
[C---:B--2---:R-:W-:Y:S01]  /*02e0*/  @P5 IMAD.WIDE.U32 R12, R25.reuse, 0x10, R12 ;  /* 0x00000010190c5825 */ /* 0x044fe200078e000c */
[----:B------:R-:W-:-:S06]  /*02f0*/  @P5 IADD3 R25, R25, 0x20, RZ ;  /* 0x0000002019195810 */ /* 0x000fcc0007ffe0ff */
[----:B------:R-:W2:Y:S01]  /*0300*/  @P3 LDC.64 R20, c[0x0][0x260] ;  /* 0x00009800ff143b82 */ /* 0x000ea20000000a00 */
[C---:B0-----:R-:W-:Y:S01]  /*0310*/  @P0 IMAD.WIDE.U32 R14, R25.reuse, 0x10, R14 ;  /* 0x00000010190e0825 */ /* 0x041fe200078e000e */
[----:B------:R0:W5:Y:S01]  /*0320*/  @P6 LDG.E.128 R32, desc[UR4][R6.64] ;  /* 0x0000000406206981 */ /* 0x000162000c1e1d00 */
[----:B------:R-:W-:Y:S02]  /*0330*/  SHF.R.U32.HI R4, RZ, 0x5, R0 ;  /* 0x00000005ff047819 */ /* 0x000fe40000011600 */
[----:B------:R-:W-:Y:S01]  /*0340*/  @P0 VIADD R25, R25, 0x20 ;  /* 0x0000002019190836 */ /* 0x000fe20000000000 */
[----:B------:R-:W-:Y:S01]  /*0350*/  ISETP.NE.AND P6, PT, R24, RZ, PT ;  /* 0x000000ff1800720c */ /* 0x000fe20003fc5270 */
[----:B------:R4:W5:Y:S01]  /*0360*/  @P5 LDG.E.128 R40, desc[UR4][R12.64] ;  /* 0x000000040c285981 */ /* 0x000962000c1e1d00 */
[----:B------:R-:W0:Y:S01]  /*0370*/  @P4 LDC.64 R22, c[0x0][0x260] ;  /* 0x00009800ff164b82 */ /* 0x000e220000000a00 */
[C---:B-1----:R-:W-:Y:S01]  /*0380*/  @P1 IMAD.WIDE.U32 R16, R25.reuse, 0x10, R8 ;  /* 0x0000001019101825 */ /* 0x042fe200078e0008 */
[----:B------:R-:W-:Y:S01]  /*0390*/  @P1 IADD3 R25, R25, 0x20, RZ ;  /* 0x0000002019191810 */ /* 0x000fe20007ffe0ff */
[----:B------:R4:W5:Y:S01]  /*03a0*/  @P0 LDG.E.128 R44, desc[UR4][R14.64] ;  /* 0x000000040e2c0981 */ /* 0x000962000c1e1d00 */
[----:B------:R-:W-:-:S03]  /*03b0*/  LOP3.LUT R5, R5, 0xfffffff7, RZ, 0xc0, !PT ;  /* 0xfffffff705057812 */ /* 0x000fc600078ec0ff */
[----:B------:R4:W5:Y:S01]  /*03c0*/  @P1 LDG.E.128 R48, desc[UR4][R16.64] ;  /* 0x0000000410301981 */ /* 0x000962000c1e1d00 */
[----:B---3--:R-:W-:Y:S01]  /*03d0*/  @P2 IMAD.WIDE.U32 R18, R25, 0x10, R18 ;  /* 0x0000001019122825 */ /* 0x008fe200078e0012 */
[----:B------:R-:W-:Y:S02]  /*03e0*/  @P4 LOP3.LUT R5, R5, 0x8, RZ, 0xfc, !PT ;  /* 0x0000000805054812 */ /* 0x000fe400078efcff */
[----:B------:R4:W5:Y:S01]  /*03f0*/  @P6 LDG.E.128 R36, desc[UR4][R10.64] ;  /* 0x000000040a246981 */ /* 0x000962000c1e1d00 */
[----:B------:R-:W-:-:S03]  /*0400*/  @P2 VIADD R25, R25, 0x20 ;  /* 0x0000002019192836 */ /* 0x000fc60000000000 */
[----:B------:R4:W5:Y:S01]  /*0410*/  @P2 LDG.E.128 R52, desc[UR4][R18.64] ;  /* 0x0000000412342981 */ /* 0x000962000c1e1d00 */
[C---:B--2---:R-:W-:Y:S01]  /*0420*/  @P3 IMAD.WIDE.U32 R20, R25.reuse, 0x10, R20 ;  /* 0x0000001019143825 */ /* 0x044fe200078e0014 */
[----:B------:R-:W-:-:S04]  /*0430*/  @P3 IADD3 R25, R25, 0x20, RZ ;  /* 0x0000002019193810 */ /* 0x000fc80007ffe0ff */
[----:B------:R4:W5:Y:S01]  /*0440*/  @P3 LDG.E.128 R56, desc[UR4][R20.64] ;  /* 0x0000000414383981 */ /* 0x000962000c1e1d00 */
[----:B0-----:R-:W-:Y:S02]  /*0450*/  @P4 IMAD.WIDE.U32 R8, R25, 0x10, R22 ;  /* 0x0000001019084825 */ /* 0x001fe400078e0016 */
[----:B------:R-:W0:Y:S03]  /*0460*/  S2R R23, SR_CTAID.X ;  /* 0x0000000000177919 */ /* 0x000e260000002500 */
[----:B------:R4:W5:Y:S01]  /*0470*/  @P4 LDG.E.128 R60, desc[UR4][R8.64] ;  /* 0x00000004083c4981 */ /* 0x000962000c1e1d00 */
[----:B------:R-:W-:Y:S01]  /*0480*/  BSSY B0, `(.L_x_3587) ;  /* 0x000042e000007945 */ /* 0x000fe20003800000 */
[----:B------:R-:W-:Y:S02]  /*0490*/  CS2R R64, SRZ ;  /* 0x0000000000407805 */ /* 0x000fe4000001ff00 */
[----:B------:R-:W-:-:S02]  /*04a0*/  CS2R R66, SRZ ;  /* 0x0000000000427805 */ /* 0x000fc4000001ff00 */
[----:B------:R-:W-:Y:S02]  /*04b0*/  CS2R R132, SRZ ;  /* 0x0000000000847805 */ /* 0x000fe4000001ff00 */
[----:B------:R-:W-:Y:S02]  /*04c0*/  CS2R R134, SRZ ;  /* 0x0000000000867805 */ /* 0x000fe4000001ff00 */
[----:B------:R-:W-:Y:S02]  /*04d0*/  CS2R R68, SRZ ;  /* 0x0000000000447805 */ /* 0x000fe4000001ff00 */
[----:B------:R-:W-:Y:S02]  /*04e0*/  CS2R R70, SRZ ;  /* 0x0000000000467805 */ /* 0x000fe4000001ff00 */
[----:B------:R-:W-:Y:S01]  /*04f0*/  CS2R R72, SRZ ;  /* 0x0000000000487805 */ /* 0x000fe2000001ff00 */
[----:B0-----:R-:W-:-:S05]  /*0500*/  IMAD R6, R23, 0x4, R4 ;  /* 0x0000000417067824 */ /* 0x001fca00078e0204 */
        /* <DEDUP_REMOVED lines=26> */
[----:B----4-:R-:W-:Y:S06]  /*06b0*/  @P4 BRA `(.L_x_3588) ;  /* 0x0000004000284947 */ /* 0x010fec0003800000 */
[----:B------:R-:W0:Y:S01]  /*06c0*/  LDC.U8 R4, c[0x0][0x2a0] ;  /* 0x0000a800ff047b82 */ /* 0x000e220000000000 */
[----:B------:R-:W-:-:S11]  /*06d0*/  HFMA2.MMA R65, -RZ, RZ, 0, 0 ;  /* 0x00000000ff417435 */ /* 0x000fd600000001ff */
.L_x_3622:
[----:B-1----:R-:W1:Y:S01]  /*06e0*/  LDC.64 R170, c[0x0][0x250] ;  /* 0x00009400ffaa7b82 */ /* 0x002e620000000a00 */
[----:B------:R-:W-:-:S07]  /*06f0*/  LOP3.LUT P4, RZ, R5, 0x4, RZ, 0xc0, !PT ;  /* 0x0000000405ff7812 */ /* 0x000fce000788c0ff */
[----:B------:R-:W2:Y:S01]  /*0700*/  LDC.64 R168, c[0x0][0x258] ;  /* 0x00009600ffa87b82 */ /* 0x000ea20000000a00 */
[----:B-1----:R-:W-:-:S05]  /*0710*/  IMAD.WIDE R170, R6, 0x4, R170 ;  /* 0x0000000406aa7825 */ /* 0x002fca00078e02aa */
[----:B-----5:R1:W5:Y:S01]  /*0720*/  LDG.E R227, desc[UR4][R170.64] ;  /* 0x00000004aae37981 */ /* 0x020362000c1e1900 */
[----:B--2---:R-:W-:-:S05]  /*0730*/  IMAD.WIDE R168, R6, 0x4, R168 ;  /* 0x0000000406a87825 */ /* 0x004fca00078e02a8 */
[----:B------:R1:W5:Y:S01]  /*0740*/  LDG.E R200, desc[UR4][R168.64] ;  /* 0x00000004a8c87981 */ /* 0x000362000c1e1900 */
[----:B------:R-:W-:-:S04]  /*0750*/  IMAD.U32 R3, RZ, RZ, UR19 ;  /* 0x00000013ff037e24 */ /* 0x000fc8000f8e00ff */
[----:B------:R-:W-:-:S05]  /*0760*/  IMAD R23, R6, R3, RZ ;  /* 0x0000000306177224 */ /* 0x000fca00078e02ff */
[----:B------:R-:W-:-:S04]  /*0770*/  SHF.R.S32.HI R172, RZ, 0x1f, R23 ;  /* 0x0000001fffac7819 */ /* 0x000fc80000011417 */
[----:B------:R-:W-:Y:S01]  /*0780*/  LEA.HI R23, R172, R23, RZ, 0x2 ;  /* 0x00000017ac177211 */ /* 0x000fe200078f10ff */
[----:B------:R-:W-:Y:S03]  /*0790*/  BSSY B1, `(.L_x_3589) ;  /* 0x000003b000017945 */ /* 0x000fe60003800000 */
[----:B------:R-:W-:Y:S01]  /*07a0*/  LEA.HI.SX32 R23, R23, R2, 0x1e ;  /* 0x0000000217177211 */ /* 0x000fe200078ff2ff */
[----:B------:R-:W-:Y:S01]  /*07b0*/  IMAD.MOV.U32 R240, RZ, RZ, RZ ;  /* 0x000000fffff07224 */ /* 0x000fe200078e00ff */
[----:B------:R-:W-:Y:S02]  /*07c0*/  MOV R229, RZ ;  /* 0x000000ff00e57202 */ /* 0x000fe40000000f00 */
[----:B------:R-:W-:Y:S01]  /*07d0*/  MOV R231, R23 ;  /* 0x0000001700e77202 */ /* 0x000fe20000000f00 */
[----:B-1----:R-:W-:Y:S06]  /*07e0*/  @!P4 BRA `(.L_x_3590) ;  /* 0x0000000000d4c947 */ /* 0x002fec0003800000 */
[----:B------:R-:W-:Y:S01]  /*07f0*/  ISETP.NE.U32.AND P5, PT, RZ, UR8, PT ;  /* 0x00000008ff007c0c */ /* 0x000fe2000bfa5070 */
[----:B------:R-:W1:Y:S01]  /*0800*/  LDC.64 R172, c[0x0][0x2b8] ;  /* 0x0000ae00ffac7b82 */ /* 0x000e620000000a00 */
[C---:B------:R-:W-:Y:S01]  /*0810*/  IMAD.SHL.U32 R237, R23.reuse, 0x4, RZ ;  /* 0x0000000417ed7824 */ /* 0x040fe200078e00ff */
[----:B------:R-:W-:Y:S02]  /*0820*/  SHF.L.U64.HI R8, R23, 0x2, RZ ;  /* 0x0000000217087819 */ /* 0x000fe400000102ff */
[----:B------:R-:W-:-:S13]  /*0830*/  ISETP.NE.AND.EX P5, PT, RZ, UR9, PT, P5 ;  /* 0x00000009ff007c0c */ /* 0x000fda000bfa5350 */
[----:B------:R-:W-:-:S04]  /*0840*/  @P5 LEA R240, P4, R23, UR8, 0x4 ;  /* 0x0000000817f05c11 */ /* 0x000fc8000f8820ff */
[C---:B------:R-:W-:Y:S02]  /*0850*/  @P5 LEA.HI.X R241, R23.reuse, UR9, RZ, 0x4, P4 ;  /* 0x0000000917f15c11 */ /* 0x040fe4000a0f24ff */
[----:B------:R-:W-:Y:S01]  /*0860*/  ISETP.NE.U32.AND P4, PT, RZ, UR14, PT ;  /* 0x0000000eff007c0c */ /* 0x000fe2000bf85070 */
[----:B-1----:R-:W-:Y:S02]  /*0870*/  IMAD.WIDE.U32 R172, R23, 0x10, R172 ;  /* 0x0000001017ac7825 */ /* 0x002fe400078e00ac */
[----:B------:R-:W5:Y:S01]  /*0880*/  @P5 LDG.E.128 R124, desc[UR4][R240.64] ;  /* 0x00000004f07c5981 */ /* 0x000f62000c1e1d00 */
[----:B------:R-:W-:-:S03]  /*0890*/  ISETP.NE.AND.EX P4, PT, RZ, UR15, PT, P4 ;  /* 0x0000000fff007c0c */ /* 0x000fc6000bf85340 */
[----:B------:R-:W2:Y:S10]  /*08a0*/  LDG.E.128 R172, desc[UR4][R172.64] ;  /* 0x00000004acac7981 */ /* 0x000eb4000c1e1d00 */
[----:B------:R-:W1:Y:S02]  /*08b0*/  @P4 LDC.64 R168, c[0x0][0x248] ;  /* 0x00009200ffa84b82 */ /* 0x000e640000000a00 */
[----:B-1----:R-:W-:-:S04]  /*08c0*/  @P4 IADD3 R238, P6, R237, R168, RZ ;  /* 0x000000a8edee4210 */ /* 0x002fc80007fde0ff */
[----:B------:R-:W-:Y:S02]  /*08d0*/  @P4 IADD3.X R239, R8, R169, RZ, P6, !PT ;  /* 0x000000a908ef4210 */ /* 0x000fe400037fe4ff */
[----:B------:R-:W-:-:S03]  /*08e0*/  LEA R168, P6, R23, UR10, 0x4 ;  /* 0x0000000a17a87c11 */ /* 0x000fc6000f8c20ff */
[----:B------:R1:W5:Y:S01]  /*08f0*/  @P4 LDG.E R7, desc[UR4][R238.64] ;  /* 0x00000004ee074981 */ /* 0x000362000c1e1900 */
[----:B------:R-:W-:-:S06]  /*0900*/  LEA.HI.X R169, R23, UR11, RZ, 0x4, P6 ;  /* 0x0000000b17a97c11 */ /* 0x000fcc000b0f24ff */
[----:B------:R-:W3:Y:S01]  /*0910*/  LDG.E.128 R168, desc[UR4][R168.64] ;  /* 0x00000004a8a87981 */ /* 0x000ee2000c1e1d00 */
[----:B0-----:R-:W-:-:S04]  /*0920*/  ISETP.NE.AND P4, PT, R4, RZ, PT ;  /* 0x000000ff0400720c */ /* 0x001fc80003f85270 */
[----:B-----5:R-:W-:Y:S02]  /*0930*/  FSEL R198, R227, RZ, !P4 ;  /* 0x000000ffe3c67208 */ /* 0x020fe40006000000 */
[----:B------:R-:W-:-:S04]  /*0940*/  IADD3 R236, P4, R237, UR12, RZ ;  /* 0x0000000cedec7c10 */ /* 0x000fc8000ff9e0ff */
[----:B------:R-:W-:-:S05]  /*0950*/  IADD3.X R237, R8, UR13, RZ, P4, !PT ;  /* 0x0000000d08ed7c10 */ /* 0x000fca000a7fe4ff */
[----:B------:R0:W5:Y:S01]  /*0960*/  LDG.E R8, desc[UR4][R236.64] ;  /* 0x00000004ec087981 */ /* 0x000162000c1e1900 */
[----:B------:R-:W-:Y:S02]  /*0970*/  VIADD R231, R23, 0x20 ;  /* 0x0000002017e77836 */ /* 0x000fe40000000000 */
[----:B--2---:R-:W-:Y:S01]  /*0980*/  FMUL.FTZ R202, R32, R172 ;  /* 0x000000ac20ca7220 */ /* 0x004fe20000410000 */
[----:B------:R-:W-:Y:S01]  /*0990*/  FMUL.FTZ R215, R33, R173 ;  /* 0x000000ad21d77220 */ /* 0x000fe20000410000 */
[----:B-1----:R-:W-:Y:S01]  /*09a0*/  FMUL.FTZ R238, R34, R174 ;  /* 0x000000ae22ee7220 */ /* 0x002fe20000410000 */
[----:B------:R-:W-:Y:S01]  /*09b0*/  FADD.FTZ R92, R92, R172 ;  /* 0x000000ac5c5c7221 */ /* 0x000fe20000010000 */
[----:B------:R-:W-:Y:S01]  /*09c0*/  FADD.FTZ R93, R93, R173 ;  /* 0x000000ad5d5d7221 */ /* 0x000fe20000010000 */
[----:B------:R-:W-:Y:S01]  /*09d0*/  FADD.FTZ R94, R94, R174 ;  /* 0x000000ae5e5e7221 */ /* 0x000fe20000010000 */
[----:B------:R-:W-:Y:S01]  /*09e0*/  FADD.FTZ R95, R95, R175 ;  /* 0x000000af5f5f7221 */ /* 0x000fe20000010000 */
[--C-:B---3--:R-:W-:Y:S01]  /*09f0*/  FADD.FTZ R185, R168, -R198.reuse ;  /* 0x800000c6a8b97221 */ /* 0x108fe20000010000 */
[----:B------:R-:W-:-:S03]  /*0a00*/  FADD.FTZ R213, R169, -R198 ;  /* 0x800000c6a9d57221 */ /* 0x000fc60000010000 */
[----:B------:R-:W-:Y:S01]  /*0a10*/  FMUL.FTZ R185, R200, R185 ;  /* 0x000000b9c8b97220 */ /* 0x000fe20000410000 */
[--C-:B------:R-:W-:Y:S01]  /*0a20*/  FADD.FTZ R225, R170, -R198.reuse ;  /* 0x800000c6aae17221 */ /* 0x100fe20000010000 */
[----:B------:R-:W-:Y:S01]  /*0a30*/  FADD.FTZ R229, R171, -R198 ;  /* 0x800000c6abe57221 */ /* 0x000fe20000010000 */
[----:B------:R-:W-:Y:S01]  /*0a40*/  FADD.FTZ R168, RZ, R202 ;  /* 0x000000caffa87221 */ /* 0x000fe20000010000 */
[C---:B------:R-:W-:Y:S01]  /*0a50*/  FMUL.FTZ R198, R200.reuse, R213 ;  /* 0x000000d5c8c67220 */ /* 0x040fe20000410000 */
[----:B------:R-:W-:Y:S01]  /*0a60*/  FFMA.FTZ R169, R185, R202, RZ ;  /* 0x000000cab9a97223 */ /* 0x000fe200000100ff */
[----:B------:R-:W-:Y:S01]  /*0a70*/  FMUL.FTZ R213, R200, R225 ;  /* 0x000000e1c8d57220 */ /* 0x000fe20000410000 */
[----:B------:R-:W-:Y:S02]  /*0a80*/  FADD.FTZ R171, R168, R215 ;  /* 0x000000d7a8ab7221 */ /* 0x000fe40000010000 */
[----:B------:R-:W-:Y:S01]  /*0a90*/  FFMA.FTZ R168, R198, R215, R169 ;  /* 0x000000d7c6a87223 */ /* 0x000fe200000100a9 */
[----:B------:R-:W-:Y:S01]  /*0aa0*/  FMUL.FTZ R225, R35, R175 ;  /* 0x000000af23e17220 */ /* 0x000fe20000410000 */
[----:B0-----:R-:W-:Y:S01]  /*0ab0*/  FMUL.FTZ R236, R200, R229 ;  /* 0x000000e5c8ec7220 */ /* 0x001fe20000410000 */
        /* <DEDUP_REMOVED lines=8> */
.L_x_3590:
[----:B------:R-:W-:Y:S05]  /*0b40*/  BSYNC B1 ;  /* 0x0000000000017941 */ /* 0x000fea0003800000 */
.L_x_3589:
[----:B------:R-:W-:Y:S01]  /*0b50*/  LOP3.LUT P4, RZ, R5, 0x2, RZ, 0xc0, !PT ;  /* 0x0000000205ff7812 */ /* 0x000fe2000788c0ff */
[----:B------:R-:W-:-:S12]  /*0b60*/  BSSY B1, `(.L_x_3591) ;  /* 0x0000037000017945 */ /* 0x000fd80003800000 */
[----:B------:R-:W-:Y:S05]  /*0b70*/  @!P4 BRA `(.L_x_3592) ;  /* 0x0000000000d4c947 */ /* 0x000fea0003800000 */
[----:B------:R-:W-:Y:S01]  /*0b80*/  ISETP.NE.U32.AND P5, PT, RZ, UR8, PT ;  /* 0x00000008ff007c0c */ /* 0x000fe2000bfa5070 */
[----:B------:R-:W1:Y:S01]  /*0b90*/  LDC.64 R172, c[0x0][0x2b8] ;  /* 0x0000ae00ffac7b82 */ /* 0x000e620000000a00 */
[C---:B------:R-:W-:Y:S02]  /*0ba0*/  SHF.L.U32 R233, R231.reuse, 0x2, RZ ;  /* 0x00000002e7e97819 */ /* 0x040fe400000006ff */
[----:B------:R-:W-:Y:S02]  /*0bb0*/  ISETP.NE.AND.EX P5, PT, RZ, UR9, PT, P5 ;  /* 0x00000009ff007c0c */ /* 0x000fe4000bfa5350 */
[----:B------:R-:W-:-:S11]  /*0bc0*/  SHF.L.U64.HI R10, R231, 0x2, RZ ;  /* 0x00000002e70a7819 */ /* 0x000fd600000102ff */
        /* <DEDUP_REMOVED lines=8> */
[----:B-1----:R-:W-:-:S05]  /*0c50*/  @P4 IADD3 R234, P6, R233, R168, RZ ;  /* 0x000000a8e9ea4210 */ /* 0x002fca0007fde0ff */
[----:B------:R-:W-:Y:S01]  /*0c60*/  @P4 IMAD.X R235, R10, 0x1, R169, P6 ;  /* 0x000000010aeb4824 */ /* 0x000fe200030e06a9 */
[----:B------:R-:W-:-:S04]  /*0c70*/  LEA R168, P6, R231, UR10, 0x4 ;  /* 0x0000000ae7a87c11 */ /* 0x000fc8000f8c20ff */
[----:B------:R-:W-:Y:S01]  /*0c80*/  LEA.HI.X R169, R231, UR11, RZ, 0x4, P6 ;  /* 0x0000000be7a97c11 */ /* 0x000fe2000b0f24ff */
[----:B------:R1:W5:Y:S05]  /*0c90*/  @P4 LDG.E R9, desc[UR4][R234.64] ;  /* 0x00000004ea094981 */ /* 0x00036a000c1e1900 */
[----:B------:R-:W3:Y:S01]  /*0ca0*/  LDG.E.128 R168, desc[UR4][R168.64] ;  /* 0x00000004a8a87981 */ /* 0x000ee2000c1e1d00 */
[----:B0-----:R-:W-:-:S04]  /*0cb0*/  ISETP.NE.AND P4, PT, R4, RZ, PT ;  /* 0x000000ff0400720c */ /* 0x001fc80003f85270 */
[----:B-----5:R-:W-:Y:S02]  /*0cc0*/  FSEL R184, R227, RZ, !P4 ;  /* 0x000000ffe3b87208 */ /* 0x020fe40006000000 */
[----:B------:R-:W-:-:S04]  /*0cd0*/  IADD3 R232, P4, R233, UR12, RZ ;  /* 0x0000000ce9e87c10 */ /* 0x000fc8000ff9e0ff */
[----:B------:R-:W-:-:S05]  /*0ce0*/  IADD3.X R233, R10, UR13, RZ, P4, !PT ;  /* 0x0000000d0ae97c10 */ /* 0x000fca000a7fe4ff */
[----:B------:R0:W5:Y:S01]  /*0cf0*/  LDG.E R10, desc[UR4][R232.64] ;  /* 0x00000004e80a7981 */ /* 0x000162000c1e1900 */
[----:B------:R-:W-:Y:S01]  /*0d00*/  IADD3 R231, R231, 0x20, RZ ;  /* 0x00000020e7e77810 */ /* 0x000fe20007ffe0ff */
[----:B--2---:R-:W-:Y:S01]  /*0d10*/  FMUL.FTZ R196, R36, R172 ;  /* 0x000000ac24c47220 */ /* 0x004fe20000410000 */
[----:B------:R-:W-:Y:S01]  /*0d20*/  FMUL.FTZ R211, R37, R173 ;  /* 0x000000ad25d37220 */ /* 0x000fe20000410000 */
[----:B-1----:R-:W-:Y:S01]  /*0d30*/  FMUL.FTZ R234, R38, R174 ;  /* 0x000000ae26ea7220 */ /* 0x002fe20000410000 */
[----:B------:R-:W-:Y:S01]  /*0d40*/  FADD.FTZ R120, R120, R172 ;  /* 0x000000ac78787221 */ /* 0x000fe20000010000 */
[----:B------:R-:W-:Y:S01]  /*0d50*/  FADD.FTZ R121, R121, R173 ;  /* 0x000000ad79797221 */ /* 0x000fe20000010000 */
[----:B------:R-:W-:Y:S01]  /*0d60*/  FADD.FTZ R122, R122, R174 ;  /* 0x000000ae7a7a7221 */ /* 0x000fe20000010000 */
[----:B------:R-:W-:Y:S01]  /*0d70*/  FADD.FTZ R123, R123, R175 ;  /* 0x000000af7b7b7221 */ /* 0x000fe20000010000 */
[C---:B---3--:R-:W-:Y:S01]  /*0d80*/  FADD.FTZ R183, -R184.reuse, R168 ;  /* 0x000000a8b8b77221 */ /* 0x048fe20000010100 */
[----:B------:R-:W-:-:S03]  /*0d90*/  FADD.FTZ R209, -R184, R169 ;  /* 0x000000a9b8d17221 */ /* 0x000fc60000010100 */
[----:B------:R-:W-:Y:S01]  /*0da0*/  FMUL.FTZ R183, R200, R183 ;  /* 0x000000b7c8b77220 */ /* 0x000fe20000410000 */
[C---:B------:R-:W-:Y:S01]  /*0db0*/  FADD.FTZ R223, -R184.reuse, R170 ;  /* 0x000000aab8df7221 */ /* 0x040fe20000010100 */
[----:B------:R-:W-:Y:S01]  /*0dc0*/  FADD.FTZ R235, -R184, R171 ;  /* 0x000000abb8eb7221 */ /* 0x000fe20000010100 */
[----:B------:R-:W-:Y:S01]  /*0dd0*/  FADD.FTZ R168, R229, R196 ;  /* 0x000000c4e5a87221 */ /* 0x000fe20000010000 */
[C---:B------:R-:W-:Y:S01]  /*0de0*/  FMUL.FTZ R184, R200.reuse, R209 ;  /* 0x000000d1c8b87220 */ /* 0x040fe20000410000 */
[----:B------:R-:W-:Y:S01]  /*0df0*/  FFMA.FTZ R169, R183, R196, R240 ;  /* 0x000000c4b7a97223 */ /* 0x000fe200000100f0 */
        /* <DEDUP_REMOVED lines=13> */
.L_x_3592:
[----:B------:R-:W-:Y:S05]  /*0ed0*/  BSYNC B1 ;  /* 0x0000000000017941 */ /* 0x000fea0003800000 */
.L_x_3591:
[----:B------:R-:W-:Y:S01]  /*0ee0*/  LOP3.LUT P4, RZ, R5, 0x1, RZ, 0xc0, !PT ;  /* 0x0000000105ff7812 */ /* 0x000fe2000788c0ff */
[----:B------:R-:W-:-:S12]  /*0ef0*/  BSSY B1, `(.L_x_3593) ;  /* 0x0000037000017945 */ /* 0x000fd80003800000 */
[----:B------:R-:W-:Y:S05]  /*0f00*/  @!P4 BRA `(.L_x_3594) ;  /* 0x0000000000d4c947 */ /* 0x000fea0003800000 */
        /* <DEDUP_REMOVED lines=9> */
[----:B------:R1:W5:Y:S01]  /*0fa0*/  @P5 LDG.E.128 R136, desc[UR4][R246.64] ;  /* 0x00000004f6885981 */ /* 0x000362000c1e1d00 */
[----:B------:R-:W-:-:S03]  /*0fb0*/  ISETP.NE.AND.EX P4, PT, RZ, UR15, PT, P4 ;  /* 0x0000000fff007c0c */ /* 0x000fc6000bf85340 */
[----:B------:R-:W2:Y:S10]  /*0fc0*/  LDG.E.128 R172, desc[UR4][R172.64] ;  /* 0x00000004acac7981 */ /* 0x000eb4000c1e1d00 */
[----:B------:R-:W3:Y:S02]  /*0fd0*/  @P4 LDC.64 R168, c[0x0][0x248] ;  /* 0x00009200ffa84b82 */ /* 0x000ee40000000a00 */
[----:B---3--:R-:W-:-:S04]  /*0fe0*/  @P4 IADD3 R244, P6, R243, R168, RZ ;  /* 0x000000a8f3f44210 */ /* 0x008fc80007fde0ff */
        /* <DEDUP_REMOVED lines=19> */
[----:B------:R-:W-:-:S03]  /*1120*/  FADD.FTZ R205, -R233, R169 ;  /* 0x000000a9e9cd7221 */ /* 0x000fc60000010100 */
[C---:B------:R-:W-:Y:S01]  /*1130*/  FMUL.FTZ R181, R200.reuse, R181 ;  /* 0x000000b5c8b57220 */ /* 0x040fe20000410000 */
[----:B------:R-:W-:Y:S01]  /*1140*/  FADD.FTZ R168, R229, R194 ;  /* 0x000000c2e5a87221 */ /* 0x000fe20000010000 */
[----:B------:R-:W-:Y:S01]  /*1150*/  FADD.FTZ R221, -R233, R170 ;  /* 0x000000aae9dd7221 */ /* 0x000fe20000010100 */
[----:B------:R-:W-:Y:S01]  /*1160*/  FMUL.FTZ R182, R200, R205 ;  /* 0x000000cdc8b67220 */ /* 0x000fe20000410000 */
        /* <DEDUP_REMOVED lines=15> */
.L_x_3594:
[----:B------:R-:W-:Y:S05]  /*1260*/  BSYNC B1 ;  /* 0x0000000000017941 */ /* 0x000fea0003800000 */
.L_x_3593:
[----:B------:R-:W-:Y:S04]  /*1270*/  BSSY B1, `(.L_x_3595) ;  /* 0x0000037000017945 */ /* 0x000fe80003800000 */
        /* <DEDUP_REMOVED lines=14> */
[----:B---3--:R-:W-:-:S05]  /*1360*/  @P4 IADD3 R244, P6, R243, R168, RZ ;  /* 0x000000a8f3f44210 */ /* 0x008fca0007fde0ff */
        /* <DEDUP_REMOVED lines=39> */
.L_x_3596:
[----:B------:R-:W-:Y:S05]  /*15e0*/  BSYNC B1 ;  /* 0x0000000000017941 */ /* 0x000fea0003800000 */
.L_x_3595:
[----:B------:R-:W-:Y:S04]  /*15f0*/  BSSY B1, `(.L_x_3597) ;  /* 0x0000037000017945 */ /* 0x000fe80003800000 */
        /* <DEDUP_REMOVED lines=54> */
.L_x_3598:
[----:B------:R-:W-:Y:S05]  /*1960*/  BSYNC B1 ;  /* 0x0000000000017941 */ /* 0x000fea0003800000 */
.L_x_3597:
        /* <DEDUP_REMOVED lines=47> */
[----:B------:R-:W-:-:S02]  /*1c60*/  FADD.FTZ R171, R171, R218 ;  /* 0x000000daabab7221 */ /* 0x000fc40000010000 */
[----:B------:R-:W-:Y:S01]  /*1c70*/  FFMA.FTZ R169, R193, R218, R168 ;  /* 0x000000dac1a97223 */ /* 0x000fe200000100a8 */
[----:B------:R-:W-:Y:S01]  /*1c80*/  FFMA.FTZ R80, R172, R27, R80 ;  /* 0x0000001bac507223 */ /* 0x000fe20000010050 */
[----:B------:R-:W-:Y:S01]  /*1c90*/  FFMA.FTZ R81, R173, R176, R81 ;  /* 0x000000b0ad517223 */ /* 0x000fe20000010051 */
[----:B------:R-:W-:Y:S01]  /*1ca0*/  FFMA.FTZ R82, R174, R193, R82 ;  /* 0x000000c1ae527223 */ /* 0x000fe20000010052 */
[----:B------:R-:W-:Y:S01]  /*1cb0*/  FFMA.FTZ R83, R175, R216, R83 ;  /* 0x000000d8af537223 */ /* 0x000fe20000010053 */
[----:B------:R-:W-:Y:S01]  /*1cc0*/  FADD.FTZ R229, R171, R214 ;  /* 0x000000d6abe57221 */ /* 0x000fe20000010000 */
[----:B-1----:R-:W-:-:S07]  /*1cd0*/  FFMA.FTZ R240, R216, R214, R169 ;  /* 0x000000d6d8f07223 */ /* 0x002fce00000100a9 */
.L_x_3600:
[----:B------:R-:W-:Y:S05]  /*1ce0*/  BSYNC B1 ;  /* 0x0000000000017941 */ /* 0x000fea0003800000 */
.L_x_3599:
        /* <DEDUP_REMOVED lines=27> */
[----:B--2---:R-:W-:Y:S01]  /*1ea0*/  FADD.FTZ R112, R112, R168 ;  /* 0x000000a870707221 */ /* 0x004fe20000010000 */
[----:B------:R-:W-:Y:S01]  /*1eb0*/  FADD.FTZ R113, R113, R169 ;  /* 0x000000a971717221 */ /* 0x000fe20000010000 */
[----:B------:R-:W-:Y:S01]  /*1ec0*/  FMUL.FTZ R212, R58, R170 ;  /* 0x000000aa3ad47220 */ /* 0x000fe20000410000 */
[----:B------:R-:W-:Y:S01]  /*1ed0*/  FADD.FTZ R114, R114, R170 ;  /* 0x000000aa72727221 */ /* 0x000fe20000010000 */
[----:B------:R-:W-:Y:S01]  /*1ee0*/  FADD.FTZ R115, R115, R171 ;  /* 0x000000ab73737221 */ /* 0x000fe20000010000 */
[C---:B---3--:R-:W-:Y:S01]  /*1ef0*/  FADD.FTZ R191, -R235.reuse, R28 ;  /* 0x0000001cebbf7221 */ /* 0x048fe20000010100 */
[----:B-1----:R-:W-:Y:S01]  /*1f00*/  FADD.FTZ R175, -R235, R29 ;  /* 0x0000001debaf7221 */ /* 0x002fe20000010100 */
[----:B------:R-:W-:-:S02]  /*1f10*/  FMUL.FTZ R28, R56, R168 ;  /* 0x000000a8381c7220 */ /* 0x000fc40000410000 */
[C---:B------:R-:W-:Y:S01]  /*1f20*/  FMUL.FTZ R29, R200.reuse, R191 ;  /* 0x000000bfc81d7220 */ /* 0x040fe20000410000 */
[----:B------:R-:W-:Y:S01]  /*1f30*/  FMUL.FTZ R26, R200, R175 ;  /* 0x000000afc81a7220 */ /* 0x000fe20000410000 */
[----:B------:R-:W-:Y:S02]  /*1f40*/  FMUL.FTZ R191, R57, R169 ;  /* 0x000000a939bf7220 */ /* 0x000fe40000410000 */
[----:B------:R-:W-:Y:S01]  /*1f50*/  FFMA.FTZ R84, R168, R29, R84 ;  /* 0x0000001da8547223 */ /* 0x000fe20000010054 */
[----:B------:R-:W-:Y:S01]  /*1f60*/  FFMA.FTZ R85, R169, R26, R85 ;  /* 0x0000001aa9557223 */ /* 0x000fe20000010055 */
[----:B------:R-:W-:Y:S01]  /*1f70*/  FADD.FTZ R168, R229, R28 ;  /* 0x0000001ce5a87221 */ /* 0x000fe20000010000 */
[----:B------:R-:W-:Y:S01]  /*1f80*/  FADD.FTZ R233, -R235, R30 ;  /* 0x0000001eebe97221 */ /* 0x000fe20000010100 */
[----:B------:R-:W-:Y:S01]  /*1f90*/  FFMA.FTZ R169, R29, R28, R240 ;  /* 0x0000001c1da97223 */ /* 0x000fe200000100f0 */
[----:B------:R-:W-:Y:S01]  /*1fa0*/  FADD.FTZ R235, -R235, R31 ;  /* 0x0000001febeb7221 */ /* 0x000fe20000010100 */
[----:B0-----:R-:W-:Y:S01]  /*1fb0*/  FADD.FTZ R173, R168, R191 ;  /* 0x000000bfa8ad7221 */ /* 0x001fe20000010000 */
        /* <DEDUP_REMOVED lines=8> */
[----:B------:R-:W-:Y:S01]  /*2040*/  FADD.FTZ R229, R173, R30 ;  /* 0x0000001eade57221 */ /* 0x000fe20000010000 */
[----:B------:R-:W-:-:S07]  /*2050*/  FFMA.FTZ R240, R210, R30, R169 ;  /* 0x0000001ed2f07223 */ /* 0x000fce00000100a9 */
.L_x_3602:
[----:B------:R-:W-:Y:S05]  /*2060*/  BSYNC B1 ;  /* 0x0000000000017941 */ /* 0x000fea0003800000 */
.L_x_3601:
[----:B------:R-:W-:Y:S01]  /*2070*/  LOP3.LUT P4, RZ, R5, 0x8, RZ, 0xc0, !PT ;  /* 0x0000000805ff7812 */ /* 0x000fe2000788c0ff */
[----:B------:R-:W-:-:S12]  /*2080*/  BSSY B1, `(.L_x_3603) ;  /* 0x0000036000017945 */ /* 0x000fd80003800000 */
[----:B------:R-:W-:Y:S05]  /*2090*/  @!P4 BRA `(.L_x_3604) ;  /* 0x0000000000d0c947 */ /* 0x000fea0003800000 */
[----:B------:R-:W-:Y:S01]  /*20a0*/  ISETP.NE.U32.AND P5, PT, RZ, UR8, PT ;  /* 0x00000008ff007c0c */ /* 0x000fe2000bfa5070 */
[----:B------:R-:W1:Y:S01]  /*20b0*/  LDC.64 R172, c[0x0][0x2b8] ;  /* 0x0000ae00ffac7b82 */ /* 0x000e620000000a00 */
[----:B------:R-:W-:Y:S02]  /*20c0*/  SHF.L.U32 R243, R231, 0x2, RZ ;  /* 0x00000002e7f37819 */ /* 0x000fe400000006ff */
[----:B------:R-:W-:Y:S02]  /*20d0*/  ISETP.NE.AND.EX P5, PT, RZ, UR9, PT, P5 ;  /* 0x00000009ff007c0c */ /* 0x000fe4000bfa5350 */
[----:B------:R-:W-:-:S11]  /*20e0*/  SHF.R.U32.HI R22, RZ, 0x1e, R231 ;  /* 0x0000001eff167819 */ /* 0x000fd600000116e7 */
        /* <DEDUP_REMOVED lines=10> */
[----:B0-----:R-:W-:-:S04]  /*2190*/  ISETP.NE.AND P6, PT, R4, RZ, PT ;  /* 0x000000ff0400720c */ /* 0x001fc80003fc5270 */
[----:B------:R2:W5:Y:S01]  /*21a0*/  @P4 LDG.E R21, desc[UR4][R186.64] ;  /* 0x00000004ba154981 */ /* 0x000562000c1e1900 */
[----:B------:R-:W-:Y:S02]  /*21b0*/  LEA R168, P4, R231, UR10, 0x4 ;  /* 0x0000000ae7a87c11 */ /* 0x000fe4000f8820ff */
[----:B-----5:R-:W-:Y:S02]  /*21c0*/  FSEL R24, R227, RZ, !P6 ;  /* 0x000000ffe3187208 */ /* 0x020fe40007000000 */
[----:B------:R-:W-:-:S06]  /*21d0*/  LEA.HI.X R169, R231, UR11, RZ, 0x4, P4 ;  /* 0x0000000be7a97c11 */ /* 0x000fcc000a0f24ff */
[----:B------:R-:W3:Y:S01]  /*21e0*/  LDG.E.128 R168, desc[UR4][R168.64] ;  /* 0x00000004a8a87981 */ /* 0x000ee2000c1e1d00 */
[----:B------:R-:W-:-:S04]  /*21f0*/  IADD3 R242, P4, R243, UR12, RZ ;  /* 0x0000000cf3f27c10 */ /* 0x000fc8000ff9e0ff */
[----:B------:R-:W-:-:S05]  /*2200*/  IADD3.X R243, R22, UR13, RZ, P4, !PT ;  /* 0x0000000d16f37c10 */ /* 0x000fca000a7fe4ff */
[----:B------:R1:W5:Y:S01]  /*2210*/  LDG.E R22, desc[UR4][R242.64] ;  /* 0x00000004f2167981 */ /* 0x000362000c1e1900 */
        /* <DEDUP_REMOVED lines=28> */
.L_x_3604:
[----:B------:R-:W-:Y:S05]  /*23e0*/  BSYNC B1 ;  /* 0x0000000000017941 */ /* 0x000fea0003800000 */
.L_x_3603:
        /* <DEDUP_REMOVED lines=20> */
.L_x_3634:
[----:B------:R-:W-:Y:S01]  /*2530*/  LOP3.LUT P4, RZ, R5, 0x4, RZ, 0xc0, !PT ;  /* 0x0000000405ff7812 */ /* 0x000fe2000788c0ff */
[----:B--2---:R-:W-:Y:S01]  /*2540*/  FADD.FTZ R168, R175, R168 ;  /* 0x000000a8afa87221 */ /* 0x004fe20000010000 */
[----:B---3--:R-:W-:Y:S01]  /*2550*/  FADD.FTZ R169, R174, R169 ;  /* 0x000000a9aea97221 */ /* 0x008fe20000010000 */
[----:B------:R-:W-:Y:S02]  /*2560*/  BSSY B1, `(.L_x_3606) ;  /* 0x0000044000017945 */ /* 0x000fe40003800000 */
[----:B------:R-:W-:Y:S01]  /*2570*/  FMUL.FTZ R173, R168, UR7 ;  /* 0x00000007a8ad7c20 */ /* 0x000fe20008410000 */
        /* <DEDUP_REMOVED lines=8> */
[-CC-:B-1----:R-:W-:Y:S01]  /*2600*/  FFMA.FTZ R175, R213, R172.reuse, R169.reuse ;  /* 0x000000acd5af7223 */ /* 0x182fe200000100a9 */
[----:B------:R-:W-:Y:S01]  /*2610*/  FFMA.FTZ R170, R236, R172, R169 ;  /* 0x000000acecaa7223 */ /* 0x000fe200000100a9 */
[----:B------:R-:W-:Y:S01]  /*2620*/  FADD.FTZ R171, R202, -R171 ;  /* 0x800000abcaab7221 */ /* 0x000fe20000010000 */
[----:B------:R-:W-:Y:S01]  /*2630*/  FADD.FTZ R169, R215, -R168 ;  /* 0x800000a8d7a97221 */ /* 0x000fe20000010000 */
[----:B------:R-:W-:Y:S01]  /*2640*/  FADD.FTZ R175, R238, -R175 ;  /* 0x800000afeeaf7221 */ /* 0x000fe20000010000 */
[----:B-----5:R-:W-:Y:S01]  /*2650*/  FADD.FTZ R227, R225, -R170 ;  /* 0x800000aae1e37221 */ /* 0x020fe20000010000 */
        /* <DEDUP_REMOVED lines=12> */
[----:B------:R-:W-:-:S04]  /*2720*/  ISETP.NE.AND.EX P4, PT, RZ, UR17, PT, P4 ;  /* 0x00000011ff007c0c */ /* 0x000fc8000bf85340 */
[----:B------:R-:W-:Y:S02]  /*2730*/  SEL R160, R171, R160, P4 ;  /* 0x000000a0aba07207 */ /* 0x000fe40002000000 */
[----:B------:R-:W-:Y:S02]  /*2740*/  SEL R161, R170, R161, P4 ;  /* 0x000000a1aaa17207 */ /* 0x000fe40002000000 */
[----:B------:R-:W-:Y:S02]  /*2750*/  SEL R162, R175, R162, P4 ;  /* 0x000000a2afa27207 */ /* 0x000fe40002000000 */
[C---:B------:R-:W-:Y:S01]  /*2760*/  SEL R163, R174.reuse, R163, P4 ;  /* 0x000000a3aea37207 */ /* 0x040fe20002000000 */
[----:B------:R-:W-:Y:S02]  /*2770*/  FMUL.FTZ R174, R174, UR18 ;  /* 0x00000012aeae7c20 */ /* 0x000fe40008410000 */
        /* <DEDUP_REMOVED lines=23> */
[----:B------:R-:W-:-:S04]  /*28f0*/  LOP3.LUT P5, RZ, R8, 0xff00, RZ, 0xc0, !PT ;  /* 0x0000ff0008ff7812 */ /* 0x000fc800078ac0ff */
[----:B------:R-:W-:Y:S02]  /*2900*/  SEL R169, R229, RZ, P5 ;  /* 0x000000ffe5a97207 */ /* 0x000fe40002800000 */
[----:B------:R-:W-:-:S04]  /*2910*/  LOP3.LUT P5, RZ, R8, 0xff0000, RZ, 0xc0, !PT ;  /* 0x00ff000008ff7812 */ /* 0x000fc800078ac0ff */
[----:B------:R-:W-:Y:S02]  /*2920*/  SEL R170, R231, RZ, P5 ;  /* 0x000000ffe7aa7207 */ /* 0x000fe40002800000 */
[----:B------:R-:W-:-:S04]  /*2930*/  LOP3.LUT P5, RZ, R8, 0xff000000, RZ, 0xc0, !PT ;  /* 0xff00000008ff7812 */ /* 0x000fc800078ac0ff */
[----:B------:R-:W-:Y:S02]  /*2940*/  SEL R171, R174, RZ, P5 ;  /* 0x000000ffaeab7207 */ /* 0x000fe40002800000 */
[----:B------:R-:W0:Y:S02]  /*2950*/  LDC.64 R174, c[0x0][0x2f8] ;  /* 0x0000be00ffae7b82 */ /* 0x000e240000000a00 */
[C---:B0-----:R-:W-:Y:S01]  /*2960*/  IMAD.WIDE.U32 R174, R23.reuse, 0x10, R174 ;  /* 0x0000001017ae7825 */ /* 0x041fe200078e00ae */
[----:B------:R-:W-:-:S04]  /*2970*/  IADD3 R23, R23, 0x20, RZ ;  /* 0x0000002017177810 */ /* 0x000fc80007ffe0ff */
[----:B------:R2:W-:Y:S04]  /*2980*/  STG.E.128 desc[UR4][R174.64], R168 ;  /* 0x000000a8ae007986 */ /* 0x0005e8000c101d04 */
[----:B------:R2:W-:Y:S02]  /*2990*/  @P4 STG.E.128 desc[UR4][R240.64], R164 ;  /* 0x000000a4f0004986 */ /* 0x0005e4000c101d04 */
.L_x_3607:
[----:B------:R-:W-:Y:S05]  /*29a0*/  BSYNC B1 ;  /* 0x0000000000017941 */ /* 0x000fea0003800000 */
.L_x_3606:
[----:B------:R-:W-:Y:S01]  /*29b0*/  LOP3.LUT P4, RZ, R5, 0x2, RZ, 0xc0, !PT ;  /* 0x0000000205ff7812 */ /* 0x000fe2000788c0ff */
[----:B------:R-:W-:-:S12]  /*29c0*/  BSSY B1, `(.L_x_3608) ;  /* 0x0000042000017945 */ /* 0x000fd80003800000 */
[----:B------:R-:W-:Y:S05]  /*29d0*/  @!P4 BRA `(.L_x_3609) ;  /* 0x000000040000c947 */ /* 0x000fea0003800000 */
[----:B0-----:R-:W-:-:S04]  /*29e0*/  ISETP.NE.AND P4, PT, R4, RZ, PT ;  /* 0x000000ff0400720c */ /* 0x001fc80003f85270 */
        /* <DEDUP_REMOVED lines=9> */
[----:B-----5:R-:W-:Y:S01]  /*2a80*/  FADD.FTZ R227, R234, -R171 ;  /* 0x800000abeae37221 */ /* 0x020fe20000010000 */
        /* <DEDUP_REMOVED lines=11> */
[----:B------:R-:W-:Y:S02]  /*2b40*/  FMUL.FTZ R231, R170, UR18 ;  /* 0x00000012aae77c20 */ /* 0x000fe40008410000 */
[----:B------:R-:W-:-:S04]  /*2b50*/  ISETP.NE.AND.EX P4, PT, RZ, UR17, PT, P4 ;  /* 0x00000011ff007c0c */ /* 0x000fc8000bf85340 */
[----:B------:R-:W-:Y:S02]  /*2b60*/  SEL R160, R171, R160, P4 ;  /* 0x000000a0aba07207 */ /* 0x000fe40002000000 */
[----:B------:R-:W-:Y:S02]  /*2b70*/  SEL R161, R170, R161, P4 ;  /* 0x000000a1aaa17207 */ /* 0x000fe40002000000 */
[C---:B------:R-:W-:Y:S01]  /*2b80*/  SEL R162, R227.reuse, R162, P4 ;  /* 0x000000a2e3a27207 */ /* 0x040fe20002000000 */
[----:B------:R-:W-:Y:S01]  /*2b90*/  FMUL.FTZ R227, R227, UR18 ;  /* 0x00000012e3e37c20 */ /* 0x000fe20008410000 */
        /* <DEDUP_REMOVED lines=32> */
[----:B0-----:R-:W-:-:S04]  /*2da0*/  IMAD.WIDE.U32 R174, R23, 0x10, R174 ;  /* 0x0000001017ae7825 */ /* 0x001fc800078e00ae */
[----:B------:R-:W-:Y:S01]  /*2db0*/  VIADD R23, R23, 0x20 ;  /* 0x0000002017177836 */ /* 0x000fe20000000000 */
[----:B------:R3:W-:Y:S04]  /*2dc0*/  STG.E.128 desc[UR4][R174.64], R168 ;  /* 0x000000a8ae007986 */ /* 0x0007e8000c101d04 */
[----:B------:R3:W-:Y:S02]  /*2dd0*/  @P4 STG.E.128 desc[UR4][R240.64], R164 ;  /* 0x000000a4f0004986 */ /* 0x0007e4000c101d04 */
.L_x_3609:
[----:B------:R-:W-:Y:S05]  /*2de0*/  BSYNC B1 ;  /* 0x0000000000017941 */ /* 0x000fea0003800000 */
.L_x_3608:
[----:B------:R-:W-:Y:S01]  /*2df0*/  LOP3.LUT P4, RZ, R5, 0x1, RZ, 0xc0, !PT ;  /* 0x0000000105ff7812 */ /* 0x000fe2000788c0ff */
[----:B------:R-:W-:-:S12]  /*2e00*/  BSSY B1, `(.L_x_3610) ;  /* 0x0000042000017945 */ /* 0x000fd80003800000 */
[----:B------:R-:W-:Y:S05]  /*2e10*/  @!P4 BRA `(.L_x_3611) ;  /* 0x000000040000c947 */ /* 0x000fea0003800000 */
[----:B0-----:R-:W-:-:S04]  /*2e20*/  ISETP.NE.AND P4, PT, R4, RZ, PT ;  /* 0x000000ff0400720c */ /* 0x001fc80003f85270 */
        /* <DEDUP_REMOVED lines=63> */
.L_x_3611:
[----:B------:R-:W-:Y:S05]  /*3220*/  BSYNC B1 ;  /* 0x0000000000017941 */ /* 0x000fea0003800000 */
.L_x_3610:
[----:B------:R-:W-:Y:S04]  /*3230*/  BSSY B1, `(.L_x_3612) ;  /* 0x0000042000017945 */ /* 0x000fe80003800000 */
[----:B------:R-:W-:Y:S05]  /*3240*/  @!P0 BRA `(.L_x_3613) ;  /* 0x0000000400008947 */ /* 0x000fea0003800000 */
[----:B0-----:R-:W-:-:S04]  /*3250*/  ISETP.NE.AND P4, PT, R4, RZ, PT ;  /* 0x000000ff0400720c */ /* 0x001fc80003f85270 */
        /* <DEDUP_REMOVED lines=63> */
.L_x_3613:
[----:B------:R-:W-:Y:S05]  /*3650*/  BSYNC B1 ;  /* 0x0000000000017941 */ /* 0x000fea0003800000 */
.L_x_3612:
        /* <DEDUP_REMOVED lines=66> */
.L_x_3615:
[----:B------:R-:W-:Y:S05]  /*3a80*/  BSYNC B1 ;  /* 0x0000000000017941 */ /* 0x000fea0003800000 */
.L_x_3614:
[----:B------:R-:W-:Y:S04]  /*3a90*/  BSSY B1, `(.L_x_3616) ;  /* 0x0000042000017945 */ /* 0x000fe80003800000 */
[----:B------:R-:W-:Y:S05]  /*3aa0*/  @!P2 BRA `(.L_x_3617) ;  /* 0x000000040000a947 */ /* 0x000fea0003800000 */
[----:B0-----:R-:W-:-:S04]  /*3ab0*/  ISETP.NE.AND P4, PT, R4, RZ, PT ;  /* 0x000000ff0400720c */ /* 0x001fc80003f85270 */
[----:B------:R-:W-:Y:S02]  /*3ac0*/  FSEL R229, R173, RZ, !P4 ;  /* 0x000000ffade57208 */ /* 0x000fe40006000000 */
[----:B------:R-:W-:-:S03]  /*3ad0*/  ISETP.NE.U32.AND P4, PT, RZ, UR8, PT ;  /* 0x00000008ff007c0c */ /* 0x000fc6000bf85070 */
[-CC-:B--234-:R-:W-:Y:S01]  /*3ae0*/  FFMA.FTZ R169, R27, R172.reuse, R229.reuse ;  /* 0x000000ac1ba97223 */ /* 0x19cfe200000100e5 */
[----:B------:R-:W-:Y:S01]  /*3af0*/  ISETP.NE.AND.EX P4, PT, RZ, UR9, PT, P4 ;  /* 0x00000009ff007c0c */ /* 0x000fe2000bf85340 */
[-CC-:B------:R-:W-:Y:S01]  /*3b00*/  FFMA.FTZ R168, R176, R172.reuse, R229.reuse ;  /* 0x000000acb0a87223 */ /* 0x180fe200000100e5 */
[-CC-:B------:R-:W-:Y:S01]  /*3b10*/  FFMA.FTZ R171, R193, R172.reuse, R229.reuse ;  /* 0x000000acc1ab7223 */ /* 0x180fe200000100e5 */
[----:B------:R-:W-:Y:S01]  /*3b20*/  FFMA.FTZ R229, R216, R172, R229 ;  /* 0x000000acd8e57223 */ /* 0x000fe200000100e5 */
[----:B------:R-:W-:Y:S01]  /*3b30*/  FADD.FTZ R169, R188, -R169 ;  /* 0x800000a9bca97221 */ /* 0x000fe20000010000 */
[----:B-1----:R-:W-:Y:S01]  /*3b40*/  FADD.FTZ R175, R195, -R168 ;  /* 0x800000a8c3af7221 */ /* 0x002fe20000010000 */
        /* <DEDUP_REMOVED lines=54> */
.L_x_3617:
[----:B------:R-:W-:Y:S05]  /*3eb0*/  BSYNC B1 ;  /* 0x0000000000017941 */ /* 0x000fea0003800000 */
.L_x_3616:
        /* <DEDUP_REMOVED lines=66> */
.L_x_3619:
[----:B------:R-:W-:Y:S05]  /*42e0*/  BSYNC B1 ;  /* 0x0000000000017941 */ /* 0x000fea0003800000 */
.L_x_3618:
[----:B------:R-:W-:Y:S01]  /*42f0*/  LOP3.LUT P4, RZ, R5, 0x8, RZ, 0xc0, !PT ;  /* 0x0000000805ff7812 */ /* 0x000fe2000788c0ff */
[----:B------:R-:W-:-:S12]  /*4300*/  BSSY B1, `(.L_x_3620) ;  /* 0x0000041000017945 */ /* 0x000fd80003800000 */
        /* <DEDUP_REMOVED lines=8> */
[----:B-----5:R-:W-:Y:S01]  /*4390*/  FFMA.FTZ R227, R206, R172, R173 ;  /* 0x000000accee37223 */ /* 0x020fe200000100ad */
        /* <DEDUP_REMOVED lines=55> */
.L_x_3621:
[----:B------:R-:W-:Y:S05]  /*4710*/  BSYNC B1 ;  /* 0x0000000000017941 */ /* 0x000fea0003800000 */
.L_x_3620:
[----:B0-234-:R-:W0:Y:S02]  /*4720*/  LDC.64 R168, c[0x0][0x210] ;  /* 0x00008400ffa87b82 */ /* 0x01de240000000a00 */
[----:B0-----:R-:W-:-:S05]  /*4730*/  IMAD R6, R168, 0x4, R6 ;  /* 0x00000004a8067824 */ /* 0x001fca00078e0206 */
[----:B------:R-:W-:-:S13]  /*4740*/  ISETP.GE.AND P4, PT, R6, R169, PT ;  /* 0x000000a90600720c */ /* 0x000fda0003f86270 */
[----:B------:R-:W-:Y:S05]  /*4750*/  @!P4 BRA `(.L_x_3622) ;  /* 0xffffffbc00e0c947 */ /* 0x000fea000383ffff */
.L_x_3588:
[----:B------:R-:W-:Y:S05]  /*4760*/  BSYNC B0 ;  /* 0x0000000000007941 */ /* 0x000fea0003800000 */
.L_x_3587:
[----:B------:R-:W0:Y:S01]  /*4770*/  S2R R5, SR_CgaCtaId ;  /* 0x0000000000057919 */ /* 0x000e220000008800 */
[--C-:B------:R-:W-:Y:S01]  /*4780*/  SHF.R.U32.HI R2, RZ, 0x5, R0.reuse ;  /* 0x00000005ff027819 */ /* 0x100fe20000011600 */
[----:B------:R-:W-:Y:S05]  /*4790*/  WARPSYNC.ALL ;  /* 0x0000000000007948 */ /* 0x000fea0003800000 */
[----:B------:R-:W-:Y:S01]  /*47a0*/  LOP3.LUT R7, R0, 0x1f, RZ, 0xc0, !PT ;  /* 0x0000001f00077812 */ /* 0x000fe200078ec0ff */
[----:B-----5:R-:W2:Y:S01]  /*47b0*/  S2R R44, SR_CTAID.X ;  /* 0x00000000002c7919 */ /* 0x020ea20000002500 */
[----:B------:R-:W-:Y:S01]  /*47c0*/  MOV R4, 0x400 ;  /* 0x0000040000047802 */ /* 0x000fe20000000f00 */
[----:B------:R-:W-:Y:S01]  /*47d0*/  ULDC.64 UR20, c[0x0][0x2d8] ;  /* 0x0000b60000147ab9 */ /* 0x000fe20000000a00 */
[----:B------:R-:W-:Y:S01]  /*47e0*/  PRMT R2, R2, 0x2104, R7 ;  /* 0x0000210402027816 */ /* 0x000fe20000000007 */
[----:B------:R-:W-:Y:S01]  /*47f0*/  ULDC.64 UR22, c[0x0][0x2d0] ;  /* 0x0000b40000167ab9 */ /* 0x000fe20000000a00 */
[----:B------:R-:W-:-:S04]  /*4800*/  IADD3 R39, R3, 0x7f, -R0 ;  /* 0x0000007f03277810 */ /* 0x000fc80007ffe800 */
[C---:B------:R-:W-:Y:S02]  /*4810*/  LOP3.LUT P5, RZ, R39.reuse, 0xffffff80, RZ, 0xc0, !PT ;  /* 0xffffff8027ff7812 */ /* 0x040fe400078ac0ff */
[C---:B------:R-:W-:Y:S02]  /*4820*/  ISETP.GE.U32.AND P4, PT, R39.reuse, 0x180, PT ;  /* 0x000001802700780c */ /* 0x040fe40003f86070 */
[C---:B------:R-:W-:Y:S02]  /*4830*/  ISETP.GE.U32.AND P3, PT, R39.reuse, 0x200, PT ;  /* 0x000002002700780c */ /* 0x040fe40003f66070 */
[----:B------:R-:W-:Y:S02]  /*4840*/  ISETP.GE.U32.AND P2, PT, R39, 0x280, PT ;  /* 0x000002802700780c */ /* 0x000fe40003f46070 */
[----:B0-----:R-:W-:-:S04]  /*4850*/  LEA R5, R5, R4, 0x18 ;  /* 0x0000000405057211 */ /* 0x001fc800078ec0ff */
[----:B------:R-:W-:Y:S01]  /*4860*/  LEA R2, R2, R5, 0x4 ;  /* 0x0000000502027211 */ /* 0x000fe200078e20ff */
[----:B------:R-:W-:Y:S02]  /*4870*/  IMAD R6, R0, 0x4, R5 ;  /* 0x0000000400067824 */ /* 0x000fe400078e0205 */
[----:B--2---:R-:W-:Y:S02]  /*4880*/  IMAD R43, R44, R3, RZ ;  /* 0x000000032c2b7224 */ /* 0x004fe400078e02ff */
[----:B------:R-:W-:Y:S04]  /*4890*/  STS.128 [R2], R92 ;  /* 0x0000005c02007388 */ /* 0x000fe80000000c00 */
[----:B------:R-:W-:Y:S01]  /*48a0*/  STS.128 [R2+0x200], R120 ;  /* 0x0002007802007388 */ /* 0x000fe20000000c00 */
[----:B------:R-:W-:-:S03]  /*48b0*/  IADD3 R43, P0, R43, R0, RZ ;  /* 0x000000002b2b7210 */ /* 0x000fc60007f1e0ff */
[----:B------:R-:W-:Y:S01]  /*48c0*/  STS.128 [R2+0x400], R96 ;  /* 0x0004006002007388 */ /* 0x000fe20000000c00 */
[----:B------:R-:W-:-:S03]  /*48d0*/  IADD3.X R44, RZ, RZ, RZ, P0, !PT ;  /* 0x000000ffff2c7210 */ /* 0x000fc600007fe4ff */
[----:B------:R-:W-:Y:S01]  /*48e0*/  STS.128 [R2+0x600], R100 ;  /* 0x0006006402007388 */ /* 0x000fe20000000c00 */
[C---:B------:R-:W-:Y:S01]  /*48f0*/  SHF.L.U64.HI R44, R43.reuse, 0x2, R44 ;  /* 0x000000022b2c7819 */ /* 0x040fe2000001022c */
[----:B------:R-:W-:Y:S02]  /*4900*/  IMAD.SHL.U32 R43, R43, 0x4, RZ ;  /* 0x000000042b2b7824 */ /* 0x000fe400078e00ff */
[----:B------:R-:W-:Y:S03]  /*4910*/  STS.128 [R2+0x800], R104 ;  /* 0x0008006802007388 */ /* 0x000fe60000000c00 */
[C---:B------:R-:W-:Y:S01]  /*4920*/  IADD3 R45, P0, R43.reuse, UR20, RZ ;  /* 0x000000142b2d7c10 */ /* 0x040fe2000ff1e0ff */
[----:B------:R-:W-:Y:S01]  /*4930*/  STS.128 [R2+0xa00], R108 ;  /* 0x000a006c02007388 */ /* 0x000fe20000000c00 */
[----:B------:R-:W-:Y:S02]  /*4940*/  IADD3 R43, P1, R43, UR22, RZ ;  /* 0x000000162b2b7c10 */ /* 0x000fe4000ff3e0ff */
[----:B------:R-:W-:Y:S01]  /*4950*/  IADD3.X R46, R44, UR21, RZ, P0, !PT ;  /* 0x000000152c2e7c10 */ /* 0x000fe200087fe4ff */
[----:B------:R-:W-:Y:S01]  /*4960*/  STS.128 [R2+0xc00], R112 ;  /* 0x000c007002007388 */ /* 0x000fe20000000c00 */
[----:B------:R-:W-:-:S02]  /*4970*/  ISETP.GE.U32.AND P0, PT, R39, 0x100, PT ;  /* 0x000001002700780c */ /* 0x000fc40003f06070 */
[----:B------:R-:W-:Y:S01]  /*4980*/  IADD3.X R44, R44, UR23, RZ, P1, !PT ;  /* 0x000000172c2c7c10 */ /* 0x000fe20008ffe4ff */
[----:B------:R-:W-:Y:S01]  /*4990*/  STS.128 [R2+0xe00], R116 ;  /* 0x000e007402007388 */ /* 0x000fe20000000c00 */
[----:B------:R-:W-:Y:S01]  /*49a0*/  @P5 IMAD.MOV.U32 R3, RZ, RZ, R46 ;  /* 0x000000ffff035224 */ /* 0x000fe200078e002e */
[----:B------:R-:W-:Y:S06]  /*49b0*/  BAR.SYNC.DEFER_BLOCKING 0x0 ;  /* 0x0000000000007b1d */ /* 0x000fec0000010000 */
[----:B------:R-:W0:Y:S04]  /*49c0*/  LDS R4, [R6] ;  /* 0x0000000006047984 */ /* 0x000e280000000800 */
[----:B------:R-:W2:Y:S04]  /*49d0*/  LDS R5, [R6+0x1000] ;  /* 0x0010000006057984 */ /* 0x000ea80000000800 */
[----:B------:R-:W3:Y:S04]  /*49e0*/  LDS R7, [R6+0x200] ;  /* 0x0002000006077984 */ /* 0x000ee80000000800 */
[----:B------:R-:W4:Y:S04]  /*49f0*/  LDS R14, [R6+0x1200] ;  /* 0x00120000060e7984 */ /* 0x000f280000000800 */
[----:B------:R-:W1:Y:S04]  /*4a00*/  LDS R8, [R6+0x400] ;  /* 0x0004000006087984 */ /* 0x000e680000000800 */
        /* <DEDUP_REMOVED lines=14> */
[----:B-1----:R-:W-:-:S03]  /*4af0*/  FADD.FTZ R8, RZ, R8 ;  /* 0x00000008ff087221 */ /* 0x002fc60000010000 */
        /* <DEDUP_REMOVED lines=20> */
[----:B------:R-:W4:Y:S01]  /*4c40*/  LDS R30, [R6+0x3200] ;  /* 0x00320000061e7984 */ /* 0x000f220000000800 */
[----:B-1----:R-:W-:-:S03]  /*4c50*/  FADD.FTZ R13, R13, R20 ;  /* 0x000000140d0d7221 */ /* 0x002fc60000010000 */
[----:B------:R-:W1:Y:S01]  /*4c60*/  LDS R31, [R6+0x3400] ;  /* 0x00340000061f7984 */ /* 0x000e620000000800 */
[----:B------:R-:W-:-:S03]  /*4c70*/  FADD.FTZ R4, R4, R21 ;  /* 0x0000001504047221 */ /* 0x000fc60000010000 */
        /* <DEDUP_REMOVED lines=9> */
[----:B------:R-:W-:Y:S01]  /*4d10*/  FADD.FTZ R11, R11, R26 ;  /* 0x0000001a0b0b7221 */ /* 0x000fe20000010000 */
[----:B------:R-:W-:Y:S01]  /*4d20*/  BAR.SYNC.DEFER_BLOCKING 0x0 ;  /* 0x0000000000007b1d */ /* 0x000fe20000010000 */
[----:B0-----:R-:W-:Y:S01]  /*4d30*/  FADD.FTZ R12, R12, R27 ;  /* 0x0000001b0c0c7221 */ /* 0x001fe20000010000 */
[----:B--2---:R-:W-:Y:S01]  /*4d40*/  FADD.FTZ R13, R13, R28 ;  /* 0x0000001c0d0d7221 */ /* 0x004fe20000010000 */
[----:B---3--:R-:W-:Y:S01]  /*4d50*/  FADD.FTZ R29, R4, R29 ;  /* 0x0000001d041d7221 */ /* 0x008fe20000010000 */
[----:B----4-:R-:W-:Y:S01]  /*4d60*/  FADD.FTZ R7, R7, R30 ;  /* 0x0000001e07077221 */ /* 0x010fe20000010000 */
[----:B-1----:R-:W-:Y:S01]  /*4d70*/  FADD.FTZ R31, R8, R31 ;  /* 0x0000001f081f7221 */ /* 0x002fe20000010000 */
        /* <DEDUP_REMOVED lines=14> */
[----:B0-----:R-:W-:-:S02]  /*4e60*/  @P5 MOV R2, R45 ;  /* 0x0000002d00025202 */ /* 0x001fc40000000f00 */
        /* <DEDUP_REMOVED lines=24> */
[----:B------:R-:W-:Y:S01]  /*4ff0*/  LDS R37, [R6+0x2200] ;  /* 0x0022000006257984 */ /* 0x000fe20000000800 */
[----:B------:R-:W-:-:S03]  /*5000*/  FADD.FTZ R14, RZ, R14 ;  /* 0x0000000eff0e7221 */ /* 0x000fc60000010000 */
[----:B------:R-:W3:Y:S01]  /*5010*/  LDS R42, [R6+0x3400] ;  /* 0x00340000062a7984 */ /* 0x000ee20000000800 */
[----:B------:R-:W-:Y:S01]  /*5020*/  FADD.FTZ R14, R14, R17 ;  /* 0x000000110e0e7221 */ /* 0x000fe20000010000 */
[----:B----4-:R-:W-:Y:S01]  /*5030*/  @P5 MOV R2, R43 ;  /* 0x0000002b00025202 */ /* 0x010fe20000000f00 */
[--C-:B------:R-:W-:Y:S01]  /*5040*/  @P5 IMAD.MOV.U32 R3, RZ, RZ, R44.reuse ;  /* 0x000000ffff035224 */ /* 0x100fe200078e002c */
[----:B------:R-:W-:Y:S01]  /*5050*/  @P5 IADD3 R43, P6, R43, 0x200, RZ ;  /* 0x000002002b2b5810 */ /* 0x000fe20007fde0ff */
[----:B------:R-:W4:Y:S01]  /*5060*/  LDS R18, [R6+0x2800] ;  /* 0x0028000006127984 */ /* 0x000f220000000800 */
[----:B------:R-:W-:Y:S02]  /*5070*/  FADD.FTZ R14, R14, R23 ;  /* 0x000000170e0e7221 */ /* 0x000fe40000010000 */
[----:B------:R-:W-:Y:S01]  /*5080*/  @P0 MOV R4, R43 ;  /* 0x0000002b00040202 */ /* 0x000fe20000000f00 */
[----:B------:R1:W-:Y:S01]  /*5090*/  @P5 STG.E desc[UR4][R2.64], R29 ;  /* 0x0000001d02005986 */ /* 0x0003e2000c101904 */
[----:B------:R-:W-:Y:S01]  /*50a0*/  @P5 IMAD.X R44, RZ, RZ, R44, P6 ;  /* 0x000000ffff2c5224 */ /* 0x000fe200030e062c */
[----:B------:R-:W-:Y:S01]  /*50b0*/  ISETP.GE.U32.AND P5, PT, R39, 0x380, PT ;  /* 0x000003802700780c */ /* 0x000fe20003fa6070 */
[----:B------:R-:W-:Y:S01]  /*50c0*/  FADD.FTZ R41, R14, R41 ;  /* 0x000000290e297221 */ /* 0x000fe20000010000 */
[----:B------:R-:W4:Y:S01]  /*50d0*/  LDS R29, [R6+0x1200] ;  /* 0x00120000061d7984 */ /* 0x000f220000000800 */
[----:B------:R-:W-:-:S02]  /*50e0*/  @P0 IMAD.MOV.U32 R5, RZ, RZ, R44 ;  /* 0x000000ffff050224 */ /* 0x000fc400078e002c */
[----:B0-----:R-:W-:Y:S01]  /*50f0*/  FADD.FTZ R15, RZ, R15 ;  /* 0x0000000fff0f7221 */ /* 0x001fe20000010000 */
[----:B------:R-:W0:Y:S03]  /*5100*/  LDS R20, [R6+0x3800] ;  /* 0x0038000006147984 */ /* 0x000e260000000800 */
[----:B-1----:R-:W-:Y:S01]  /*5110*/  FADD.FTZ R15, R15, R16 ;  /* 0x000000100f0f7221 */ /* 0x002fe20000010000 */
[----:B------:R-:W-:Y:S01]  /*5120*/  @P0 MOV R2, R45 ;  /* 0x0000002d00020202 */ /* 0x000fe20000000f00 */
[----:B------:R-:W-:Y:S01]  /*5130*/  @P0 IMAD.MOV.U32 R3, RZ, RZ, R46 ;  /* 0x000000ffff030224 */ /* 0x000fe200078e002e */
[----:B------:R-:W-:Y:S01]  /*5140*/  @P0 IADD3 R45, P6, R45, 0x200, RZ ;  /* 0x000002002d2d0810 */ /* 0x000fe20007fde0ff */
[----:B--2---:R-:W-:Y:S01]  /*5150*/  FADD.FTZ R21, R21, R38 ;  /* 0x0000002615157221 */ /* 0x004fe20000010000 */
[----:B------:R-:W-:Y:S02]  /*5160*/  LDS R19, [R6+0x1a00] ;  /* 0x001a000006137984 */ /* 0x000fe40000000800 */
[----:B------:R-:W-:Y:S01]  /*5170*/  @P0 IADD3.X R46, RZ, R46, RZ, P6, !PT ;  /* 0x0000002eff2e0210 */ /* 0x000fe200037fe4ff */
[----:B---3--:R-:W-:Y:S01]  /*5180*/  FADD.FTZ R21, R21, R40 ;  /* 0x0000002815157221 */ /* 0x008fe20000010000 */
[----:B------:R-:W-:Y:S01]  /*5190*/  @P0 IADD3 R43, P6, R43, 0x200, RZ ;  /* 0x000002002b2b0810 */ /* 0x000fe20007fde0ff */
[----:B------:R-:W1:Y:S04]  /*51a0*/  LDS R8, [R6+0xc00] ;  /* 0x000c000006087984 */ /* 0x000e680000000800 */
[----:B------:R-:W-:Y:S01]  /*51b0*/  @P0 IMAD.X R44, RZ, RZ, R44, P6 ;  /* 0x000000ffff2c0224 */ /* 0x000fe200030e062c */
[----:B------:R-:W-:Y:S01]  /*51c0*/  ISETP.GE.U32.AND P6, PT, R39, 0x400, PT ;  /* 0x000004002700780c */ /* 0x000fe20003fc6070 */
[----:B------:R-:W2:Y:S01]  /*51d0*/  LDS R17, [R6+0x1c00] ;  /* 0x001c000006117984 */ /* 0x000ea20000000800 */
[----:B------:R-:W-:-:S03]  /*51e0*/  FADD.FTZ R25, R21, R42 ;  /* 0x0000002a15197221 */ /* 0x000fc60000010000 */
[----:B------:R-:W3:Y:S04]  /*51f0*/  LDS R39, [R6+0x3200] ;  /* 0x0032000006277984 */ /* 0x000ee80000000800 */
[----:B------:R-:W-:Y:S01]  /*5200*/  LDS R21, [R6+0x2a00] ;  /* 0x002a000006157984 */ /* 0x000fe20000000800 */
[----:B----4-:R-:W-:-:S03]  /*5210*/  FADD.FTZ R15, R15, R18 ;  /* 0x000000120f0f7221 */ /* 0x010fc60000010000 */
[----:B------:R-:W-:Y:S04]  /*5220*/  LDS R27, [R6+0x3a00] ;  /* 0x003a0000061b7984 */ /* 0x000fe80000000800 */
[----:B------:R-:W4:Y:S01]  /*5230*/  LDS R23, [R6+0x2c00] ;  /* 0x002c000006177984 */ /* 0x000f220000000800 */
[----:B------:R-:W-:-:S03]  /*5240*/  FADD.FTZ R0, R0, R29 ;  /* 0x0000001d00007221 */ /* 0x000fc60000010000 */
[----:B------:R-:W4:Y:S01]  /*5250*/  LDS R29, [R6+0x3c00] ;  /* 0x003c0000061d7984 */ /* 0x000f220000000800 */
[----:B------:R-:W-:Y:S01]  /*5260*/  FADD.FTZ R0, R0, R37 ;  /* 0x0000002500007221 */ /* 0x000fe20000010000 */
[----:B0-----:R-:W-:Y:S02]  /*5270*/  FADD.FTZ R15, R15, R20 ;  /* 0x000000140f0f7221 */ /* 0x001fe40000010000 */
[----:B------:R-:W-:Y:S01]  /*5280*/  LDS R10, [R6+0x1e00] ;  /* 0x001e0000060a7984 */ /* 0x000fe20000000800 */
[----:B-1----:R-:W-:-:S04]  /*5290*/  FADD.FTZ R8, RZ, R8 ;  /* 0x00000008ff087221 */ /* 0x002fc80000010000 */
[----:B--2---:R-:W-:Y:S01]  /*52a0*/  FADD.FTZ R8, R8, R17 ;  /* 0x0000001108087221 */ /* 0x004fe20000010000 */
[----:B---3--:R-:W-:Y:S02]  /*52b0*/  FADD.FTZ R39, R0, R39 ;  /* 0x0000002700277221 */ /* 0x008fe40000010000 */
[----:B------:R-:W0:Y:S04]  /*52c0*/  LDS R0, [R6+0xa00] ;  /* 0x000a000006007984 */ /* 0x000e280000000800 */
[----:B------:R1:W-:Y:S04]  /*52d0*/  @P0 STG.E desc[UR4][R2.64], R39 ;  /* 0x0000002702000986 */ /* 0x0003e8000c101904 */
[----:B------:R-:W-:Y:S01]  /*52e0*/  @P0 STG.E desc[UR4][R4.64], R7 ;  /* 0x0000000704000986 */ /* 0x000fe2000c101904 */
[----:B----4-:R-:W-:-:S03]  /*52f0*/  FADD.FTZ R8, R8, R23 ;  /* 0x0000001708087221 */ /* 0x010fc60000010000 */
[----:B------:R-:W2:Y:S01]  /*5300*/  LDS R7, [R6+0xe00] ;  /* 0x000e000006077984 */ /* 0x000ea20000000800 */
[----:B------:R-:W-:Y:S01]  /*5310*/  FADD.FTZ R29, R8, R29 ;  /* 0x0000001d081d7221 */ /* 0x000fe20000010000 */
[----:B-1----:R-:W-:Y:S01]  /*5320*/  @P4 MOV R2, R45 ;  /* 0x0000002d00024202 */ /* 0x002fe20000000f00 */
[----:B------:R-:W-:Y:S01]  /*5330*/  @P4 IMAD.MOV.U32 R3, RZ, RZ, R46 ;  /* 0x000000ffff034224 */ /* 0x000fe200078e002e */
[----:B------:R-:W-:-:S04]  /*5340*/  @P4 IADD3 R45, P0, R45, 0x200, RZ ;  /* 0x000002002d2d4810 */ /* 0x000fc80007f1e0ff */
[----:B------:R1:W-:Y:S01]  /*5350*/  @P4 STG.E desc[UR4][R2.64], R25 ;  /* 0x0000001902004986 */ /* 0x0003e2000c101904 */
[----:B------:R-:W-:-:S03]  /*5360*/  @P4 IADD3.X R46, RZ, R46, RZ, P0, !PT ;  /* 0x0000002eff2e4210 */ /* 0x000fc600007fe4ff */
[----:B------:R-:W3:Y:S01]  /*5370*/  LDS R25, [R6+0x2e00] ;  /* 0x002e000006197984 */ /* 0x000ee20000000800 */
[----:B-1----:R-:W-:Y:S01]  /*5380*/  @P4 MOV R2, R43 ;  /* 0x0000002b00024202 */ /* 0x002fe20000000f00 */
[----:B------:R-:W-:Y:S01]  /*5390*/  @P4 IMAD.MOV.U32 R3, RZ, RZ, R44 ;  /* 0x000000ffff034224 */ /* 0x000fe200078e002c */
[----:B------:R-:W-:-:S04]  /*53a0*/  @P4 IADD3 R43, P0, R43, 0x200, RZ ;  /* 0x000002002b2b4810 */ /* 0x000fc80007f1e0ff */
[----:B------:R1:W-:Y:S01]  /*53b0*/  @P4 STG.E desc[UR4][R2.64], R31 ;  /* 0x0000001f02004986 */ /* 0x0003e2000c101904 */
[----:B------:R-:W-:Y:S02]  /*53c0*/  @P4 IMAD.X R44, RZ, RZ, R44, P0 ;  /* 0x000000ffff2c4224 */ /* 0x000fe400000e062c */
[----:B0-----:R-:W-:Y:S01]  /*53d0*/  FADD.FTZ R0, RZ, R0 ;  /* 0x00000000ff007221 */ /* 0x001fe20000010000 */
[----:B------:R-:W0:Y:S03]  /*53e0*/  LDS R31, [R6+0x3e00] ;  /* 0x003e0000061f7984 */ /* 0x000e260000000800 */
[----:B------:R-:W-:-:S04]  /*53f0*/  FADD.FTZ R0, R0, R19 ;  /* 0x0000001300007221 */ /* 0x000fc80000010000 */
[----:B------:R-:W-:Y:S01]  /*5400*/  FADD.FTZ R0, R0, R21 ;  /* 0x0000001500007221 */ /* 0x000fe20000010000 */
[----:B-1----:R-:W-:Y:S01]  /*5410*/  @P3 IMAD.MOV.U32 R2, RZ, RZ, R45 ;  /* 0x000000ffff023224 */ /* 0x002fe200078e002d */
[-C--:B------:R-:W-:Y:S02]  /*5420*/  @P3 MOV R3, R46.reuse ;  /* 0x0000002e00033202 */ /* 0x080fe40000000f00 */
[----:B------:R-:W-:Y:S01]  /*5430*/  FADD.FTZ R27, R0, R27 ;  /* 0x0000001b001b7221 */ /* 0x000fe20000010000 */
[----:B------:R-:W-:Y:S01]  /*5440*/  @P3 IADD3 R45, P0, R45, 0x200, RZ ;  /* 0x000002002d2d3810 */ /* 0x000fe20007f1e0ff */
[----:B--2---:R-:W-:Y:S01]  /*5450*/  FADD.FTZ R7, RZ, R7 ;  /* 0x00000007ff077221 */ /* 0x004fe20000010000 */
[----:B------:R1:W-:Y:S02]  /*5460*/  @P3 STG.E desc[UR4][R2.64], R41 ;  /* 0x0000002902003986 */ /* 0x0003e4000c101904 */
[----:B------:R-:W-:Y:S01]  /*5470*/  @P3 IADD3.X R46, RZ, R46, RZ, P0, !PT ;  /* 0x0000002eff2e3210 */ /* 0x000fe200007fe4ff */
[----:B------:R-:W-:-:S04]  /*5480*/  FADD.FTZ R10, R7, R10 ;  /* 0x0000000a070a7221 */ /* 0x000fc80000010000 */
[----:B---3--:R-:W-:Y:S01]  /*5490*/  FADD.FTZ R10, R10, R25 ;  /* 0x000000190a0a7221 */ /* 0x008fe20000010000 */
[----:B-1----:R-:W-:Y:S01]  /*54a0*/  @P3 MOV R2, R43 ;  /* 0x0000002b00023202 */ /* 0x002fe20000000f00 */
[----:B------:R-:W-:Y:S01]  /*54b0*/  @P3 IMAD.MOV.U32 R3, RZ, RZ, R44 ;  /* 0x000000ffff033224 */ /* 0x000fe200078e002c */
[----:B------:R-:W-:-:S04]  /*54c0*/  @P3 IADD3 R43, P4, R43, 0x200, RZ ;  /* 0x000002002b2b3810 */ /* 0x000fc80007f9e0ff */
[----:B------:R1:W-:Y:S01]  /*54d0*/  @P3 STG.E desc[UR4][R2.64], R9 ;  /* 0x0000000902003986 */ /* 0x0003e2000c101904 */
[----:B------:R-:W-:Y:S02]  /*54e0*/  @P3 IMAD.X R44, RZ, RZ, R44, P4 ;  /* 0x000000ffff2c3224 */ /* 0x000fe400020e062c */
[----:B0-----:R-:W-:Y:S01]  /*54f0*/  FADD.FTZ R31, R10, R31 ;  /* 0x0000001f0a1f7221 */ /* 0x001fe20000010000 */
[----:B-1----:R-:W-:Y:S01]  /*5500*/  @P2 MOV R2, R45 ;  /* 0x0000002d00022202 */ /* 0x002fe20000000f00 */
[----:B------:R-:W-:Y:S01]  /*5510*/  @P2 IMAD.MOV.U32 R3, RZ, RZ, R46 ;  /* 0x000000ffff032224 */ /* 0x000fe200078e002e */
[----:B------:R-:W-:-:S04]  /*5520*/  @P2 IADD3 R45, P0, R45, 0x200, RZ ;  /* 0x000002002d2d2810 */ /* 0x000fc80007f1e0ff */
[----:B------:R0:W-:Y:S01]  /*5530*/  @P2 STG.E desc[UR4][R2.64], R15 ;  /* 0x0000000f02002986 */ /* 0x0001e2000c101904 */
[----:B------:R-:W-:Y:S02]  /*5540*/  @P2 IADD3.X R46, RZ, R46, RZ, P0, !PT ;  /* 0x0000002eff2e2210 */ /* 0x000fe400007fe4ff */
[----:B0-----:R-:W-:Y:S01]  /*5550*/  @P2 MOV R2, R43 ;  /* 0x0000002b00022202 */ /* 0x001fe20000000f00 */
[----:B------:R-:W-:Y:S01]  /*5560*/  @P2 IMAD.MOV.U32 R3, RZ, RZ, R44 ;  /* 0x000000ffff032224 */ /* 0x000fe200078e002c */
[----:B------:R-:W-:-:S04]  /*5570*/  @P2 IADD3 R43, P3, R43, 0x200, RZ ;  /* 0x000002002b2b2810 */ /* 0x000fc80007f7e0ff */
[----:B------:R0:W-:Y:S01]  /*5580*/  @P2 STG.E desc[UR4][R2.64], R33 ;  /* 0x0000002102002986 */ /* 0x0001e2000c101904 */
[----:B------:R-:W-:Y:S01]  /*5590*/  @P2 IMAD.X R44, RZ, RZ, R44, P3 ;  /* 0x000000ffff2c2224 */ /* 0x000fe200018e062c */
[----:B------:R-:W-:Y:S02]  /*55a0*/  @P1 MOV R4, R43 ;  /* 0x0000002b00041202 */ /* 0x000fe40000000f00 */
[----:B------:R-:W-:Y:S01]  /*55b0*/  @P1 IADD3 R43, P2, R43, 0x200, RZ ;  /* 0x000002002b2b1810 */ /* 0x000fe20007f5e0ff */
[----:B------:R-:W-:-:S03]  /*55c0*/  @P1 IMAD.MOV.U32 R5, RZ, RZ, R44 ;  /* 0x000000ffff051224 */ /* 0x000fc600078e002c */
[----:B------:R-:W-:Y:S01]  /*55d0*/  @P5 MOV R6, R43 ;  /* 0x0000002b00065202 */ /* 0x000fe20000000f00 */
[----:B------:R-:W-:Y:S01]  /*55e0*/  @P1 IMAD.X R44, RZ, RZ, R44, P2 ;  /* 0x000000ffff2c1224 */ /* 0x000fe200010e062c */
[----:B------:R-:W-:Y:S02]  /*55f0*/  @P5 IADD3 R43, P2, R43, 0x200, RZ ;  /* 0x000002002b2b5810 */ /* 0x000fe40007f5e0ff */
[----:B0-----:R-:W-:Y:S01]  /*5600*/  @P1 MOV R2, R45 ;  /* 0x0000002d00021202 */ /* 0x001fe20000000f00 */
[----:B------:R-:W-:Y:S01]  /*5610*/  @P1 IMAD.MOV.U32 R3, RZ, RZ, R46 ;  /* 0x000000ffff031224 */ /* 0x000fe200078e002e */
[----:B------:R-:W-:Y:S01]  /*5620*/  @P1 IADD3 R45, P0, R45, 0x200, RZ ;  /* 0x000002002d2d1810 */ /* 0x000fe20007f1e0ff */
[--C-:B------:R-:W-:Y:S02]  /*5630*/  @P5 IMAD.MOV.U32 R7, RZ, RZ, R44.reuse ;  /* 0x000000ffff075224 */ /* 0x100fe400078e002c */
[----:B------:R-:W-:Y:S01]  /*5640*/  @P5 IMAD.X R44, RZ, RZ, R44, P2 ;  /* 0x000000ffff2c5224 */ /* 0x000fe200010e062c */
[----:B------:R-:W-:Y:S01]  /*5650*/  @P1 IADD3.X R46, RZ, R46, RZ, P0, !PT ;  /* 0x0000002eff2e1210 */ /* 0x000fe200007fe4ff */
[----:B------:R0:W-:Y:S04]  /*5660*/  @P1 STG.E desc[UR4][R2.64], R27 ;  /* 0x0000001b02001986 */ /* 0x0001e8000c101904 */
[----:B------:R1:W-:Y:S01]  /*5670*/  @P1 STG.E desc[UR4][R4.64], R11 ;  /* 0x0000000b04001986 */ /* 0x0003e2000c101904 */
[----:B0-----:R-:W-:Y:S01]  /*5680*/  @P5 MOV R2, R45 ;  /* 0x0000002d00025202 */ /* 0x001fe20000000f00 */
[----:B------:R-:W-:Y:S01]  /*5690*/  @P5 IMAD.MOV.U32 R3, RZ, RZ, R46 ;  /* 0x000000ffff035224 */ /* 0x000fe200078e002e */
[----:B------:R-:W-:-:S02]  /*56a0*/  @P5 IADD3 R45, P0, R45, 0x200, RZ ;  /* 0x000002002d2d5810 */ /* 0x000fc40007f1e0ff */
[----:B-1----:R-:W-:Y:S01]  /*56b0*/  MOV R4, R43 ;  /* 0x0000002b00047202 */ /* 0x002fe20000000f00 */
[----:B------:R-:W-:Y:S01]  /*56c0*/  IMAD.MOV.U32 R5, RZ, RZ, R44 ;  /* 0x000000ffff057224 */ /* 0x000fe200078e002c */
[----:B------:R-:W-:Y:S01]  /*56d0*/  @P5 IADD3.X R46, RZ, R46, RZ, P0, !PT ;  /* 0x0000002eff2e5210 */ /* 0x000fe200007fe4ff */
[----:B------:R0:W-:Y:S04]  /*56e0*/  @P5 STG.E desc[UR4][R2.64], R29 ;  /* 0x0000001d02005986 */ /* 0x0001e8000c101904 */
[----:B------:R1:W-:Y:S01]  /*56f0*/  @P5 STG.E desc[UR4][R6.64], R35 ;  /* 0x0000002306005986 */ /* 0x0003e2000c101904 */
[----:B0-----:R-:W-:Y:S01]  /*5700*/  MOV R2, R45 ;  /* 0x0000002d00027202 */ /* 0x001fe20000000f00 */
[----:B------:R-:W-:Y:S01]  /*5710*/  IMAD.MOV.U32 R3, RZ, RZ, R46 ;  /* 0x000000ffff037224 */ /* 0x000fe200078e002e */
[----:B------:R-:W-:Y:S06]  /*5720*/  @!P6 EXIT ;  /* 0x000000000000e94d */ /* 0x000fec0003800000 */
[----:B------:R-:W-:Y:S04]  /*5730*/  STG.E desc[UR4][R2.64], R31 ;  /* 0x0000001f02007986 */ /* 0x000fe8000c101904 */
[----:B------:R-:W-:Y:S01]  /*5740*/  STG.E desc[UR4][R4.64], R13 ;  /* 0x0000000d04007986 */ /* 0x000fe2000c101904 */
[----:B------:R-:W-:Y:S05]  /*5750*/  EXIT ;  /* 0x000000000000794d */ /* 0x000fea0003800000 */
.L_x_3605:
[----:B------:R-:W-:Y:S01]  /*5760*/  HFMA2.MMA R244, -RZ, RZ, 0, 1.847743988037109375e-06 ;  /* 0x0000001ffff47435 */ /* 0x000fe200000001ff */
[----:B------:R-:W-:Y:S01]  /*5770*/  BSSY B1, `(.L_x_3623) ;  /* 0x0000007000017945 */ /* 0x000fe20003800000 */
[----:B------:R-:W-:Y:S01]  /*5780*/  MOV R242, R229 ;  /* 0x000000e500f27202 */ /* 0x000fe20000000f00 */
[----:B------:R-:W-:Y:S02]  /*5790*/  IMAD.MOV.U32 R233, RZ, RZ, 0x1 ;  /* 0x00000001ffe97424 */ /* 0x000fe400078e00ff */
[----:B-----5:R-:W-:-:S07]  /*57a0*/  IMAD.MOV.U32 R227, RZ, RZ, -0x1 ;  /* 0xffffffffffe37424 */ /* 0x020fce00078e00ff */
[----:B0-----:R-:W-:Y:S05]  /*57b0*/  WARPSYNC.COLLECTIVE R227, `(.L_x_3624) ;  /* 0x00000000e3087348 */ /* 0x001fea0003c00000 */
[----:B------:R1:W2:Y:S02]  /*57c0*/  SHFL.BFLY P4, R231, R242, R233, R244 ;  /* 0x0c0000e9f2e77389 */ /* 0x0002a400000800f4 */
[----:B012---:R-:W-:Y:S01]  /*57d0*/  ENDCOLLECTIVE ;  /* 0x000000000000791b */ /* 0x007fe20003800000 */
.L_x_3624:
[----:B------:R-:W-:Y:S05]  /*57e0*/  BSYNC B1 ;  /* 0x0000000000017941 */ /* 0x000fea0003800000 */
.L_x_3623:
[----:B------:R-:W-:Y:S01]  /*57f0*/  HFMA2.MMA R233, -RZ, RZ, 0, 5.9604644775390625e-08 ;  /* 0x00000001ffe97435 */ /* 0x000fe200000001ff */
[----:B------:R-:W-:Y:S01]  /*5800*/  IMAD.MOV.U32 R242, RZ, RZ, R240 ;  /* 0x000000fffff27224 */ /* 0x000fe200078e00f0 */
[----:B------:R-:W-:Y:S01]  /*5810*/  MOV R227, 0xffffffff ;  /* 0xffffffff00e37802 */ /* 0x000fe20000000f00 */
[----:B------:R-:W-:Y:S01]  /*5820*/  IMAD.MOV.U32 R244, RZ, RZ, 0x1f ;  /* 0x0000001ffff47424 */ /* 0x000fe200078e00ff */
[----:B------:R-:W-:-:S07]  /*5830*/  MOV R168, R231 ;  /* 0x000000e700a87202 */ /* 0x000fce0000000f00 */
[----:B------:R-:W-:Y:S05]  /*5840*/  WARPSYNC.COLLECTIVE R227, `(.L_x_3625) ;  /* 0x00000000e3087348 */ /* 0x000fea0003c00000 */
[----:B------:R0:W1:Y:S02]  /*5850*/  SHFL.BFLY P4, R231, R242, R233, R244 ;  /* 0x0c0000e9f2e77389 */ /* 0x00006400000800f4 */
[----:B01----:R-:W-:Y:S01]  /*5860*/  ENDCOLLECTIVE ;  /* 0x000000000000791b */ /* 0x003fe20003800000 */
.L_x_3625:
[----:B------:R-:W-:-:S05]  /*5870*/  FADD.FTZ R168, R168, R229 ;  /* 0x000000e5a8a87221 */ /* 0x000fca0000010000 */
[----:B------:R-:W-:Y:S01]  /*5880*/  MOV R242, R168 ;  /* 0x000000a800f27202 */ /* 0x000fe20000000f00 */
[----:B------:R-:W-:Y:S02]  /*5890*/  IMAD.MOV.U32 R233, RZ, RZ, 0x2 ;  /* 0x00000002ffe97424 */ /* 0x000fe400078e00ff */
[----:B------:R-:W-:-:S07]  /*58a0*/  IMAD.MOV.U32 R169, RZ, RZ, R231 ;  /* 0x000000ffffa97224 */ /* 0x000fce00078e00e7 */
[----:B------:R-:W-:Y:S05]  /*58b0*/  WARPSYNC.COLLECTIVE R227, `(.L_x_3626) ;  /* 0x00000000e3087348 */ /* 0x000fea0003c00000 */
[----:B------:R0:W1:Y:S02]  /*58c0*/  SHFL.BFLY P4, R231, R242, R233, R244 ;  /* 0x0c0000e9f2e77389 */ /* 0x00006400000800f4 */
[----:B01----:R-:W-:Y:S01]  /*58d0*/  ENDCOLLECTIVE ;  /* 0x000000000000791b */ /* 0x003fe20003800000 */
.L_x_3626:
[----:B------:R-:W-:-:S04]  /*58e0*/  FADD.FTZ R169, R169, R240 ;  /* 0x000000f0a9a97221 */ /* 0x000fc80000010000 */
[----:B------:R-:W-:Y:S01]  /*58f0*/  IMAD.MOV.U32 R242, RZ, RZ, R169 ;  /* 0x000000fffff27224 */ /* 0x000fe200078e00a9 */
[----:B------:R-:W-:-:S07]  /*5900*/  MOV R171, R231 ;  /* 0x000000e700ab7202 */ /* 0x000fce0000000f00 */
[----:B------:R-:W-:Y:S05]  /*5910*/  WARPSYNC.COLLECTIVE R227, `(.L_x_3627) ;  /* 0x00000000e3087348 */ /* 0x000fea0003c00000 */
[----:B------:R0:W1:Y:S02]  /*5920*/  SHFL.BFLY P4, R231, R242, R233, R244 ;  /* 0x0c0000e9f2e77389 */ /* 0x00006400000800f4 */
[----:B01----:R-:W-:Y:S01]  /*5930*/  ENDCOLLECTIVE ;  /* 0x000000000000791b */ /* 0x003fe20003800000 */
.L_x_3627:
[----:B------:R-:W-:Y:S01]  /*5940*/  FADD.FTZ R171, R168, R171 ;  /* 0x000000aba8ab7221 */ /* 0x000fe20000010000 */
[----:B------:R-:W-:-:S03]  /*5950*/  HFMA2.MMA R233, -RZ, RZ, 0, 2.384185791015625e-07 ;  /* 0x00000004ffe97435 */ /* 0x000fc600000001ff */
[----:B------:R-:W-:Y:S01]  /*5960*/  IMAD.MOV.U32 R242, RZ, RZ, R171 ;  /* 0x000000fffff27224 */ /* 0x000fe200078e00ab */
[----:B------:R-:W-:-:S07]  /*5970*/  MOV R170, R231 ;  /* 0x000000e700aa7202 */ /* 0x000fce0000000f00 */
[----:B------:R-:W-:Y:S05]  /*5980*/  WARPSYNC.COLLECTIVE R227, `(.L_x_3628) ;  /* 0x00000000e3087348 */ /* 0x000fea0003c00000 */
[----:B------:R0:W1:Y:S02]  /*5990*/  SHFL.BFLY P4, R231, R242, R233, R244 ;  /* 0x0c0000e9f2e77389 */ /* 0x00006400000800f4 */
[----:B01----:R-:W-:Y:S01]  /*59a0*/  ENDCOLLECTIVE ;  /* 0x000000000000791b */ /* 0x003fe20003800000 */
.L_x_3628:
[----:B------:R-:W-:-:S05]  /*59b0*/  FADD.FTZ R170, R169, R170 ;  /* 0x000000aaa9aa7221 */ /* 0x000fca0000010000 */
[----:B------:R-:W-:Y:S01]  /*59c0*/  MOV R242, R170 ;  /* 0x000000aa00f27202 */ /* 0x000fe20000000f00 */
[----:B------:R-:W-:-:S07]  /*59d0*/  IMAD.MOV.U32 R172, RZ, RZ, R231 ;  /* 0x000000ffffac7224 */ /* 0x000fce00078e00e7 */
[----:B------:R-:W-:Y:S05]  /*59e0*/  WARPSYNC.COLLECTIVE R227, `(.L_x_3629) ;  /* 0x00000000e3087348 */ /* 0x000fea0003c00000 */
[----:B------:R0:W1:Y:S02]  /*59f0*/  SHFL.BFLY P4, R231, R242, R233, R244 ;  /* 0x0c0000e9f2e77389 */ /* 0x00006400000800f4 */
[----:B01----:R-:W-:Y:S01]  /*5a00*/  ENDCOLLECTIVE ;  /* 0x000000000000791b */ /* 0x003fe20003800000 */
.L_x_3629:
[----:B------:R-:W-:-:S05]  /*5a10*/  FADD.FTZ R172, R171, R172 ;  /* 0x000000acabac7221 */ /* 0x000fca0000010000 */
[----:B------:R-:W-:Y:S01]  /*5a20*/  MOV R242, R172 ;  /* 0x000000ac00f27202 */ /* 0x000fe20000000f00 */
[----:B------:R-:W-:Y:S02]  /*5a30*/  IMAD.MOV.U32 R233, RZ, RZ, 0x8 ;  /* 0x00000008ffe97424 */ /* 0x000fe400078e00ff */
[----:B------:R-:W-:-:S07]  /*5a40*/  IMAD.MOV.U32 R173, RZ, RZ, R231 ;  /* 0x000000ffffad7224 */ /* 0x000fce00078e00e7 */
[----:B------:R-:W-:Y:S05]  /*5a50*/  WARPSYNC.COLLECTIVE R227, `(.L_x_3630) ;  /* 0x00000000e3087348 */ /* 0x000fea0003c00000 */
[----:B------:R0:W1:Y:S02]  /*5a60*/  SHFL.BFLY P4, R231, R242, R233, R244 ;  /* 0x0c0000e9f2e77389 */ /* 0x00006400000800f4 */
[----:B01----:R-:W-:Y:S01]  /*5a70*/  ENDCOLLECTIVE ;  /* 0x000000000000791b */ /* 0x003fe20003800000 */
.L_x_3630:
[----:B------:R-:W-:-:S04]  /*5a80*/  FADD.FTZ R173, R170, R173 ;  /* 0x000000adaaad7221 */ /* 0x000fc80000010000 */
[----:B------:R-:W-:Y:S01]  /*5a90*/  IMAD.MOV.U32 R242, RZ, RZ, R173 ;  /* 0x000000fffff27224 */ /* 0x000fe200078e00ad */
[----:B------:R-:W-:-:S07]  /*5aa0*/  MOV R175, R231 ;  /* 0x000000e700af7202 */ /* 0x000fce0000000f00 */
[----:B------:R-:W-:Y:S05]  /*5ab0*/  WARPSYNC.COLLECTIVE R227, `(.L_x_3631) ;  /* 0x00000000e3087348 */ /* 0x000fea0003c00000 */
[----:B------:R0:W1:Y:S02]  /*5ac0*/  SHFL.BFLY P4, R231, R242, R233, R244 ;  /* 0x0c0000e9f2e77389 */ /* 0x00006400000800f4 */
[----:B01----:R-:W-:Y:S01]  /*5ad0*/  ENDCOLLECTIVE ;  /* 0x000000000000791b */ /* 0x003fe20003800000 */
.L_x_3631:
[----:B------:R-:W-:Y:S01]  /*5ae0*/  FADD.FTZ R175, R172, R175 ;  /* 0x000000afacaf7221 */ /* 0x000fe20000010000 */
[----:B------:R-:W-:-:S03]  /*5af0*/  HFMA2.MMA R233, -RZ, RZ, 0, 9.5367431640625e-07 ;  /* 0x00000010ffe97435 */ /* 0x000fc600000001ff */
[----:B------:R-:W-:Y:S01]  /*5b00*/  IMAD.MOV.U32 R242, RZ, RZ, R175 ;  /* 0x000000fffff27224 */ /* 0x000fe200078e00af */
[----:B------:R-:W-:-:S07]  /*5b10*/  MOV R174, R231 ;  /* 0x000000e700ae7202 */ /* 0x000fce0000000f00 */
[----:B------:R-:W-:Y:S05]  /*5b20*/  WARPSYNC.COLLECTIVE R227, `(.L_x_3632) ;  /* 0x00000000e3087348 */ /* 0x000fea0003c00000 */
[----:B------:R0:W1:Y:S02]  /*5b30*/  SHFL.BFLY P4, R231, R242, R233, R244 ;  /* 0x0c0000e9f2e77389 */ /* 0x00006400000800f4 */
[----:B01----:R-:W-:Y:S01]  /*5b40*/  ENDCOLLECTIVE ;  /* 0x000000000000791b */ /* 0x003fe20003800000 */
.L_x_3632:
[----:B------:R-:W-:-:S05]  /*5b50*/  FADD.FTZ R174, R173, R174 ;  /* 0x000000aeadae7221 */ /* 0x000fca0000010000 */
[----:B------:R-:W-:Y:S01]  /*5b60*/  MOV R242, R174 ;  /* 0x000000ae00f27202 */ /* 0x000fe20000000f00 */
[----:B------:R-:W-:-:S07]  /*5b70*/  IMAD.MOV.U32 R168, RZ, RZ, R231 ;  /* 0x000000ffffa87224 */ /* 0x000fce00078e00e7 */
[----:B------:R-:W-:Y:S05]  /*5b80*/  WARPSYNC.COLLECTIVE R227, `(.L_x_3633) ;  /* 0x00000000e3087348 */ /* 0x000fea0003c00000 */
[----:B------:R0:W1:Y:S02]  /*5b90*/  SHFL.BFLY P4, R231, R242, R233, R244 ;  /* 0x0c0000e9f2e77389 */ /* 0x00006400000800f4 */
[----:B01----:R-:W-:Y:S01]  /*5ba0*/  ENDCOLLECTIVE ;  /* 0x000000000000791b */ /* 0x003fe20003800000 */
.L_x_3633:
[----:B------:R-:W-:Y:S01]  /*5bb0*/  IMAD.MOV.U32 R169, RZ, RZ, R231 ;  /* 0x000000ffffa97224 */ /* 0x000fe200078e00e7 */
[----:B------:R-:W-:Y:S06]  /*5bc0*/  BRA `(.L_x_3634) ;  /* 0xffffffc800587947 */ /* 0x000fec000383ffff */
.L_x_3635:
        /* <DEDUP_REMOVED lines=11> */
.L_x_3834:


//--------------------- .text._ZN10layer_norm22ln_bwd_finalize_kernelINS_22Kernel_traits_finalizeILj1024EfffffjLb0ELj1024ELj4ENS_18Kernel_traits_baseILj1024EfffffjLj1024EEEEELb0ELb1EEEvNS_9BwdParamsE --------------------------
	.section	.text._ZN10layer_norm22ln_bwd_finalize_kernelINS_22Kernel_traits_finalizeILj1024EfffffjLb0ELj1024ELj4ENS_18Kernel_traits_baseILj1024EfffffjLj1024EEEEELb0ELb1EEEvNS_9BwdParamsE,"ax",@progbits
	.align	128
        .global         _ZN10layer_norm22ln_bwd_finalize_kernelINS_22Kernel_traits_finalizeILj1024EfffffjLb0ELj1024ELj4ENS_18Kernel_traits_baseILj1024EfffffjLj1024EEEEELb0ELb1EEEvNS_9BwdParamsE
        .type           _ZN10layer_norm22ln_bwd_finalize_kernelINS_22Kernel_traits_finalizeILj1024EfffffjLb0ELj1024ELj4ENS_18Kernel_traits_baseILj1024EfffffjLj1024EEEEELb0ELb1EEEvNS_9BwdParamsE,@function
        .size           _ZN10layer_norm22ln_bwd_finalize_kernelINS_22Kernel_traits_finalizeILj1024EfffffjLb0ELj1024ELj4ENS_18Kernel_traits_baseILj1024EfffffjLj1024EEEEELb0ELb1EEEvNS_9BwdParamsE,(.L_x_3835 - _ZN10layer_norm22ln_bwd_finalize_kernelINS_22Kernel_traits_finalizeILj1024EfffffjLb0ELj1024ELj4ENS_18Kernel_traits_baseILj1024EfffffjLj1024EEEEELb0ELb1EEEvNS_9BwdParamsE)
        .other          _ZN10layer_norm22ln_bwd_finalize_kernelINS_22Kernel_traits_finalizeILj1024EfffffjLb0ELj1024ELj4ENS_18Kernel_traits_baseILj1024EfffffjLj1024EEEEELb0ELb1EEEvNS_9BwdParamsE,@"STO_CUDA_ENTRY STV_DEFAULT"
_ZN10layer_norm22ln_bwd_finalize_kernelINS_22Kernel_traits_finalizeILj1024EfffffjLb0ELj1024ELj4ENS_18Kernel_traits_baseILj1024EfffffjLj1024EEEEELb0ELb1EEEvNS_9BwdParamsE:
.text._ZN10layer_norm22ln_bwd_finalize_kernelINS_22Kernel_traits_finalizeILj1024EfffffjLb0ELj1024ELj4ENS_18Kernel_traits_baseILj1024EfffffjLj1024EEEEELb0ELb1EEEvNS_9BwdParamsE:
        /* <DEDUP_REMOVED lines=26> */
.L_x_3645:
        /* <DEDUP_REMOVED lines=31> */
.L_x_3640:
        /* <DEDUP_REMOVED lines=34> */
.L_x_3639:
[----:B------:R-:W-:Y:S05]  /*05b0*/  BSYNC B1 ;  /* 0x0000000000017941 */ /* 0x000fea0003800000 */
.L_x_3638:
        /* <DEDUP_REMOVED lines=25> */
.L_x_3642:
[----:B------:R-:W-:Y:S05]  /*0750*/  BSYNC B1 ;  /* 0x0000000000017941 */ /* 0x000fea0003800000 */
.L_x_3641:
        /* <DEDUP_REMOVED lines=12> */
.L_x_3637:
[----:B------:R-:W-:Y:S05]  /*0820*/  BSYNC B0 ;  /* 0x0000000000007941 */ /* 0x000fea0003800000 */
.L_x_3636:
        /* <DEDUP_REMOVED lines=29> */
.L_x_3656:
[----:B------:R-:W-:Y:S01]  /*0a00*/  @!P1 SHF.R.U32.HI R12, RZ, 0x3, R0 ;  /* 0x00000003ff0c9819 */ /* 0x000fe20000011600 */
[----:B----4-:R-:W-:Y:S01]  /*0a10*/  FADD.FTZ R14, R9, R14 ;  /* 0x0000000e090e7221 */ /* 0x010fe20000010000 */
[----:B---3--:R-:W-:Y:S02]  /*0a20*/  FADD.FTZ R11, R10, R11 ;  /* 0x0000000b0a0b7221 */ /* 0x008fe40000010000 */
[----:B------:R-:W-:-:S05]  /*0a30*/  @!P1 LOP3.LUT R12, R12, 0x1ffffffc, RZ, 0xc0, !PT ;  /* 0x1ffffffc0c0c9812 */ /* 0x000fca00078ec0ff */
[----:B------:R3:W-:Y:S04]  /*0a40*/  @!P1 STS [R12+UR4+0x2000], R14 ;  /* 0x0020000e0c009988 */ /* 0x0007e80008000804 */
[----:B------:R3:W-:Y:S02]  /*0a50*/  @!P1 STS [R12+UR4+0x2080], R11 ;  /* 0x0020800b0c009988 */ /* 0x0007e40008000804 */
.L_x_3643:
        /* <DEDUP_REMOVED lines=15> */
.L_x_3644:
[----:B------:R-:W-:Y:S01]  /*0b50*/  HFMA2.MMA R19, -RZ, RZ, 0, 5.9604644775390625e-08 ;  /* 0x00000001ff137435 */ /* 0x000fe200000001ff */
[----:B0--3--:R-:W-:Y:S01]  /*0b60*/  MOV R20, R10 ;  /* 0x0000000a00147202 */ /* 0x009fe20000000f00 */
[----:B------:R-:W-:Y:S01]  /*0b70*/  IMAD.MOV.U32 R22, RZ, RZ, 0x1f ;  /* 0x0000001fff167424 */ /* 0x000fe200078e00ff */
[----:B------:R-:W-:-:S08]  /*0b80*/  MOV R17, 0xffffffff ;  /* 0xffffffff00117802 */ /* 0x000fd00000000f00 */
[----:B-12---:R-:W-:Y:S05]  /*0b90*/  WARPSYNC.COLLECTIVE R17, `(.L_x_3646) ;  /* 0x0000000011087348 */ /* 0x006fea0003c00000 */
[----:B------:R0:W3:Y:S02]  /*0ba0*/  SHFL.BFLY P2, R18, R20, R19, R22 ;  /* 0x0c00001314127389 */ /* 0x0000e40000040016 */
[----:B0123--:R-:W-:Y:S01]  /*0bb0*/  ENDCOLLECTIVE ;  /* 0x000000000000791b */ /* 0x00ffe20003800000 */
.L_x_3646:
[----:B------:R-:W-:Y:S01]  /*0bc0*/  HFMA2.MMA R19, -RZ, RZ, 0, 1.1920928955078125e-07 ;  /* 0x00000002ff137435 */ /* 0x000fe200000001ff */
[----:B------:R-:W-:-:S05]  /*0bd0*/  MOV R11, R18 ;  /* 0x00000012000b7202 */ /* 0x000fca0000000f00 */
[----:B------:R-:W-:-:S05]  /*0be0*/  FADD.FTZ R11, R10, R11 ;  /* 0x0000000b0a0b7221 */ /* 0x000fca0000010000 */
[----:B------:R-:W-:-:S07]  /*0bf0*/  MOV R20, R11 ;  /* 0x0000000b00147202 */ /* 0x000fce0000000f00 */
[----:B------:R-:W-:Y:S05]  /*0c00*/  WARPSYNC.COLLECTIVE R17, `(.L_x_3647) ;  /* 0x0000000011087348 */ /* 0x000fea0003c00000 */
[----:B------:R0:W1:Y:S02]  /*0c10*/  SHFL.BFLY P2, R18, R20, R19, R22 ;  /* 0x0c00001314127389 */ /* 0x0000640000040016 */
[----:B01----:R-:W-:Y:S01]  /*0c20*/  ENDCOLLECTIVE ;  /* 0x000000000000791b */ /* 0x003fe20003800000 */
.L_x_3647:
[----:B------:R-:W-:Y:S01]  /*0c30*/  HFMA2.MMA R19, -RZ, RZ, 0, 2.384185791015625e-07 ;  /* 0x00000004ff137435 */ /* 0x000fe200000001ff */
[----:B------:R-:W-:-:S04]  /*0c40*/  IMAD.MOV.U32 R12, RZ, RZ, R18 ;  /* 0x000000ffff0c7224 */ /* 0x000fc800078e0012 */
[----:B------:R-:W-:-:S05]  /*0c50*/  FADD.FTZ R12, R11, R12 ;  /* 0x0000000c0b0c7221 */ /* 0x000fca0000010000 */
[----:B------:R-:W-:-:S07]  /*0c60*/  MOV R20, R12 ;  /* 0x0000000c00147202 */ /* 0x000fce0000000f00 */
[----:B------:R-:W-:Y:S05]  /*0c70*/  WARPSYNC.COLLECTIVE R17, `(.L_x_3648) ;  /* 0x0000000011087348 */ /* 0x000fea0003c00000 */
[----:B------:R0:W1:Y:S02]  /*0c80*/  SHFL.BFLY P2, R18, R20, R19, R22 ;  /* 0x0c00001314127389 */ /* 0x0000640000040016 */
[----:B01----:R-:W-:Y:S01]  /*0c90*/  ENDCOLLECTIVE ;  /* 0x000000000000791b */ /* 0x003fe20003800000 */
.L_x_3648:
[----:B------:R-:W-:Y:S01]  /*0ca0*/  IMAD.MOV.U32 R19, RZ, RZ, 0x8 ;  /* 0x00000008ff137424 */ /* 0x000fe200078e00ff */
[----:B------:R-:W-:-:S05]  /*0cb0*/  MOV R13, R18 ;  /* 0x00000012000d7202 */ /* 0x000fca0000000f00 */
[----:B------:R-:W-:-:S05]  /*0cc0*/  FADD.FTZ R13, R12, R13 ;  /* 0x0000000d0c0d7221 */ /* 0x000fca0000010000 */
[----:B------:R-:W-:-:S07]  /*0cd0*/  MOV R20, R13 ;  /* 0x0000000d00147202 */ /* 0x000fce0000000f00 */
[----:B------:R-:W-:Y:S05]  /*0ce0*/  WARPSYNC.COLLECTIVE R17, `(.L_x_3649) ;  /* 0x0000000011087348 */ /* 0x000fea0003c00000 */
[----:B------:R0:W1:Y:S02]  /*0cf0*/  SHFL.BFLY P2, R18, R20, R19, R22 ;  /* 0x0c00001314127389 */ /* 0x0000640000040016 */
[----:B01----:R-:W-:Y:S01]  /*0d00*/  ENDCOLLECTIVE ;  /* 0x000000000000791b */ /* 0x003fe20003800000 */
.L_x_3649:
[----:B------:R-:W-:Y:S01]  /*0d10*/  HFMA2.MMA R19, -RZ, RZ, 0, 9.5367431640625e-07 ;  /* 0x00000010ff137435 */ /* 0x000fe200000001ff */
[----:B------:R-:W-:-:S05]  /*0d20*/  MOV R10, R18 ;  /* 0x00000012000a7202 */ /* 0x000fca0000000f00 */
[----:B------:R-:W-:-:S05]  /*0d30*/  FADD.FTZ R10, R13, R10 ;  /* 0x0000000a0d0a7221 */ /* 0x000fca0000010000 */
[----:B------:R-:W-:-:S07]  /*0d40*/  MOV R20, R10 ;  /* 0x0000000a00147202 */ /* 0x000fce0000000f00 */
[----:B------:R-:W-:Y:S05]  /*0d50*/  WARPSYNC.COLLECTIVE R17, `(.L_x_3650) ;  /* 0x0000000011087348 */ /* 0x000fea0003c00000 */
[----:B------:R0:W1:Y:S02]  /*0d60*/  SHFL.BFLY P2, R18, R20, R19, R22 ;  /* 0x0c00001314127389 */ /* 0x0000640000040016 */
[----:B01----:R-:W-:Y:S01]  /*0d70*/  ENDCOLLECTIVE ;  /* 0x000000000000791b */ /* 0x003fe20003800000 */
.L_x_3650:
[----:B------:R-:W-:Y:S01]  /*0d80*/  HFMA2.MMA R19, -RZ, RZ, 0, 5.9604644775390625e-08 ;  /* 0x00000001ff137435 */ /* 0x000fe200000001ff */
[----:B------:R-:W-:Y:S01]  /*0d90*/  IMAD.MOV.U32 R20, RZ, RZ, R9 ;  /* 0x000000ffff147224 */ /* 0x000fe200078e0009 */
[----:B------:R-:W-:-:S09]  /*0da0*/  MOV R11, R18 ;  /* 0x00000012000b7202 */ /* 0x000fd20000000f00 */
[----:B------:R-:W-:Y:S05]  /*0db0*/  WARPSYNC.COLLECTIVE R17, `(.L_x_3651) ;  /* 0x0000000011087348 */ /* 0x000fea0003c00000 */
[----:B------:R0:W1:Y:S02]  /*0dc0*/  SHFL.BFLY P2, R18, R20, R19, R22 ;  /* 0x0c00001314127389 */ /* 0x0000640000040016 */
[----:B01----:R-:W-:Y:S01]  /*0dd0*/  ENDCOLLECTIVE ;  /* 0x000000000000791b */ /* 0x003fe20003800000 */
.L_x_3651:
[----:B------:R-:W-:Y:S01]  /*0de0*/  HFMA2.MMA R19, -RZ, RZ, 0, 1.1920928955078125e-07 ;  /* 0x00000002ff137435 */ /* 0x000fe200000001ff */
[----:B------:R-:W-:-:S05]  /*0df0*/  MOV R12, R18 ;  /* 0x00000012000c7202 */ /* 0x000fca0000000f00 */
[----:B------:R-:W-:-:S05]  /*0e00*/  FADD.FTZ R14, R9, R12 ;  /* 0x0000000c090e7221 */ /* 0x000fca0000010000 */
[----:B------:R-:W-:-:S07]  /*0e10*/  MOV R20, R14 ;  /* 0x0000000e00147202 */ /* 0x000fce0000000f00 */
[----:B------:R-:W-:Y:S05]  /*0e20*/  WARPSYNC.COLLECTIVE R17, `(.L_x_3652) ;  /* 0x0000000011087348 */ /* 0x000fea0003c00000 */
[----:B------:R0:W1:Y:S02]  /*0e30*/  SHFL.BFLY P2, R18, R20, R19, R22 ;  /* 0x0c00001314127389 */ /* 0x0000640000040016 */
[----:B01----:R-:W-:Y:S01]  /*0e40*/  ENDCOLLECTIVE ;  /* 0x000000000000791b */ /* 0x003fe20003800000 */
.L_x_3652:
[----:B------:R-:W-:Y:S01]  /*0e50*/  HFMA2.MMA R19, -RZ, RZ, 0, 2.384185791015625e-07 ;  /* 0x00000004ff137435 */ /* 0x000fe200000001ff */
[----:B------:R-:W-:-:S04]  /*0e60*/  IMAD.MOV.U32 R13, RZ, RZ, R18 ;  /* 0x000000ffff0d7224 */ /* 0x000fc800078e0012 */
[----:B------:R-:W-:-:S05]  /*0e70*/  FADD.FTZ R15, R14, R13 ;  /* 0x0000000d0e0f7221 */ /* 0x000fca0000010000 */
[----:B------:R-:W-:-:S07]  /*0e80*/  MOV R20, R15 ;  /* 0x0000000f00147202 */ /* 0x000fce0000000f00 */
[----:B------:R-:W-:Y:S05]  /*0e90*/  WARPSYNC.COLLECTIVE R17, `(.L_x_3653) ;  /* 0x0000000011087348 */ /* 0x000fea0003c00000 */
[----:B------:R0:W1:Y:S02]  /*0ea0*/  SHFL.BFLY P2, R18, R20, R19, R22 ;  /* 0x0c00001314127389 */ /* 0x0000640000040016 */
[----:B01----:R-:W-:Y:S01]  /*0eb0*/  ENDCOLLECTIVE ;  /* 0x000000000000791b */ /* 0x003fe20003800000 */
.L_x_3653:
[----:B------:R-:W-:Y:S01]  /*0ec0*/  IMAD.MOV.U32 R19, RZ, RZ, 0x8 ;  /* 0x00000008ff137424 */ /* 0x000fe200078e00ff */
[----:B------:R-:W-:-:S05]  /*0ed0*/  MOV R16, R18 ;  /* 0x0000001200107202 */ /* 0x000fca0000000f00 */
[----:B------:R-:W-:-:S05]  /*0ee0*/  FADD.FTZ R16, R15, R16 ;  /* 0x000000100f107221 */ /* 0x000fca0000010000 */
[----:B------:R-:W-:-:S07]  /*0ef0*/  MOV R20, R16 ;  /* 0x0000001000147202 */ /* 0x000fce0000000f00 */
[----:B------:R-:W-:Y:S05]  /*0f00*/  WARPSYNC.COLLECTIVE R17, `(.L_x_3654) ;  /* 0x0000000011087348 */ /* 0x000fea0003c00000 */
[----:B------:R0:W1:Y:S02]  /*0f10*/  SHFL.BFLY P2, R18, R20, R19, R22 ;  /* 0x0c00001314127389 */ /* 0x0000640000040016 */
[----:B01----:R-:W-:Y:S01]  /*0f20*/  ENDCOLLECTIVE ;  /* 0x000000000000791b */ /* 0x003fe20003800000 */
.L_x_3654:
[----:B------:R-:W-:Y:S01]  /*0f30*/  HFMA2.MMA R19, -RZ, RZ, 0, 9.5367431640625e-07 ;  /* 0x00000010ff137435 */ /* 0x000fe200000001ff */
[----:B------:R-:W-:-:S05]  /*0f40*/  MOV R9, R18 ;  /* 0x0000001200097202 */ /* 0x000fca0000000f00 */
[----:B------:R-:W-:-:S05]  /*0f50*/  FADD.FTZ R9, R16, R9 ;  /* 0x0000000910097221 */ /* 0x000fca0000010000 */
[----:B------:R-:W-:-:S07]  /*0f60*/  MOV R20, R9 ;  /* 0x0000000900147202 */ /* 0x000fce0000000f00 */
[----:B------:R-:W-:Y:S05]  /*0f70*/  WARPSYNC.COLLECTIVE R17, `(.L_x_3655) ;  /* 0x0000000011087348 */ /* 0x000fea0003c00000 */
[----:B------:R0:W1:Y:S02]  /*0f80*/  SHFL.BFLY P2, R18, R20, R19, R22 ;  /* 0x0c00001314127389 */ /* 0x0000640000040016 */
[----:B01----:R-:W-:Y:S01]  /*0f90*/  ENDCOLLECTIVE ;  /* 0x000000000000791b */ /* 0x003fe20003800000 */
.L_x_3655:
[----:B------:R-:W-:Y:S01]  /*0fa0*/  MOV R14, R18 ;  /* 0x00000012000e7202 */ /* 0x000fe20000000f00 */
[----:B------:R-:W-:Y:S06]  /*0fb0*/  BRA `(.L_x_3656) ;  /* 0xfffffff800907947 */ /* 0x000fec000383ffff */
.L_x_3657:
        /* <DEDUP_REMOVED lines=12> */
.L_x_3835:


//--------------------- .text._ZN10layer_norm40ln_parallel_residual_bwd_finalize_kernelINS_22Kernel_traits_finalizeILj1024EfffffjLb0ELj1024ELj4ENS_18Kernel_traits_baseILj1024EfffffjLj1024EEEEELb1EEEvNS_9BwdParamsE --------------------------
	.section	.text._ZN10layer_norm40ln_parallel_residual_bwd_finalize_kernelINS_22Kernel_traits_finalizeILj1024EfffffjLb0ELj1024ELj4ENS_18Kernel_traits_baseILj1024EfffffjLj1024EEEEELb1EEEvNS_9BwdParamsE,"ax",@progbits
	.align	128
        .global         _ZN10layer_norm40ln_parallel_residual_bwd_finalize_kernelINS_22Kernel_traits_finalizeILj1024EfffffjLb0ELj1024ELj4ENS_18Kernel_traits_baseILj1024EfffffjLj1024EEEEELb1EEEvNS_9BwdParamsE
        .type           _ZN10layer_norm40ln_parallel_residual_bwd_finalize_kernelINS_22Kernel_traits_finalizeILj1024EfffffjLb0ELj1024ELj4ENS_18Kernel_traits_baseILj1024EfffffjLj1024EEEEELb1EEEvNS_9BwdParamsE,@function
        .size           _ZN10layer_norm40ln_parallel_residual_bwd_finalize_kernelINS_22Kernel_traits_finalizeILj1024EfffffjLb0ELj1024ELj4ENS_18Kernel_traits_baseILj1024EfffffjLj1024EEEEELb1EEEvNS_9BwdParamsE,(.L_x_3836 - _ZN10layer_norm40ln_parallel_residual_bwd_finalize_kernelINS_22Kernel_traits_finalizeILj1024EfffffjLb0ELj1024ELj4ENS_18Kernel_traits_baseILj1024EfffffjLj1024EEEEELb1EEEvNS_9BwdParamsE)
        .other          _ZN10layer_norm40ln_parallel_residual_bwd_finalize_kernelINS_22Kernel_traits_finalizeILj1024EfffffjLb0ELj1024ELj4ENS_18Kernel_traits_baseILj1024EfffffjLj1024EEEEELb1EEEvNS_9BwdParamsE,@"STO_CUDA_ENTRY STV_DEFAULT"
_ZN10layer_norm40ln_parallel_residual_bwd_finalize_kernelINS_22Kernel_traits_finalizeILj1024EfffffjLb0ELj1024ELj4ENS_18Kernel_traits_baseILj1024EfffffjLj1024EEEEELb1EEEvNS_9BwdParamsE:
.text._ZN10layer_norm40ln_parallel_residual_bwd_finalize_kernelINS_22Kernel_traits_finalizeILj1024EfffffjLb0ELj1024ELj4ENS_18Kernel_traits_baseILj1024EfffffjLj1024EEEEELb1EEEvNS_9BwdParamsE:
        /* <DEDUP_REMOVED lines=23> */
.L_x_3669:
        /* <DEDUP_REMOVED lines=41> */
.L_x_3662:
        /* <DEDUP_REMOVED lines=62> */
.L_x_3661:
[----:B------:R-:W-:Y:S05]  /*07e0*/  BSYNC B1 ;  /* 0x0000000000017941 */ /* 0x000fea0003800000 */
.L_x_3660:
        /* <DEDUP_REMOVED lines=39> */
.L_x_3664:
[----:B------:R-:W-:Y:S05]  /*0a60*/  BSYNC B1 ;  /* 0x0000000000017941 */ /* 0x000fea0003800000 */
.L_x_3663:
        /* <DEDUP_REMOVED lines=20> */
.L_x_3659:
[----:B------:R-:W-:Y:S05]  /*0bb0*/  BSYNC B0 ;  /* 0x0000000000007941 */ /* 0x000fea0003800000 */
.L_x_3658:
        /* <DEDUP_REMOVED lines=54> */
.L_x_3690:
        /* <DEDUP_REMOVED lines=10> */
.L_x_3665:
        /* <DEDUP_REMOVED lines=22> */
.L_x_3668:
[----:B------:R-:W-:Y:S05]  /*1120*/  BSYNC B0 ;  /* 0x0000000000007941 */ /* 0x000fea0003800000 */
.L_x_3667:
[C---:B------:R-:W-:Y:S02]  /*1130*/  ISETP.GT.U32.AND P1, PT, R4.reuse, -0x401, PT ;  /* 0xfffffbff0400780c */ /* 0x040fe40003f24070 */
[----:B------:R-:W-:Y:S02]  /*1140*/  IADD3 R4, R4, 0x400, RZ ;  /* 0x0000040004047810 */ /* 0x000fe40007ffe0ff */
[----:B------:R-:W-:-:S09]  /*1150*/  IADD3 R5, R5, 0x200, RZ ;  /* 0x0000020005057810 */ /* 0x000fd20007ffe0ff */
[----:B------:R-:W-:Y:S05]  /*1160*/  @P1 BRA `(.L_x_3669) ;  /* 0xfffffff000001947 */ /* 0x000fea000383ffff */
[----:B------:R-:W-:Y:S05]  /*1170*/  EXIT ;  /* 0x000000000000794d */ /* 0x000fea0003800000 */
.L_x_3666:
[----:B------:R-:W-:Y:S01]  /*1180*/  HFMA2.MMA R13, -RZ, RZ, 0, 5.9604644775390625e-08 ;  /* 0x00000001ff0d7435 */ /* 0x000fe200000001ff */
[----:B0-----:R-:W-:Y:S02]  /*1190*/  MOV R26, R9 ;  /* 0x00000009001a7202 */ /* 0x001fe40000000f00 */
[----:B------:R-:W-:Y:S02]  /*11a0*/  MOV R12, 0x1f ;  /* 0x0000001f000c7802 */ /* 0x000fe40000000f00 */
[----:B------:R-:W-:-:S07]  /*11b0*/  MOV R11, 0xffffffff ;  /* 0xffffffff000b7802 */ /* 0x000fce0000000f00 */
[----:B-1234-:R-:W-:Y:S05]  /*11c0*/  WARPSYNC.COLLECTIVE R11, `(.L_x_3670) ;  /* 0x000000000b087348 */ /* 0x01efea0003c00000 */
[----:B------:R0:W0:Y:S02]  /*11d0*/  SHFL.BFLY P2, R16, R26, R13, R12 ;  /* 0x0c00000d1a107389 */ /* 0x000024000004000c */
[----:B01234-:R-:W-:Y:S01]  /*11e0*/  ENDCOLLECTIVE ;  /* 0x000000000000791b */ /* 0x01ffe20003800000 */
.L_x_3670:
[----:B------:R-:W-:Y:S01]  /*11f0*/  HFMA2.MMA R13, -RZ, RZ, 0, 1.1920928955078125e-07 ;  /* 0x00000002ff0d7435 */ /* 0x000fe200000001ff */
[----:B------:R-:W-:-:S05]  /*1200*/  FADD.FTZ R10, R9, R16 ;  /* 0x00000010090a7221 */ /* 0x000fca0000010000 */
[----:B------:R-:W-:-:S07]  /*1210*/  MOV R26, R10 ;  /* 0x0000000a001a7202 */ /* 0x000fce0000000f00 */
[----:B------:R-:W-:Y:S05]  /*1220*/  WARPSYNC.COLLECTIVE R11, `(.L_x_3671) ;  /* 0x000000000b087348 */ /* 0x000fea0003c00000 */
[----:B------:R0:W1:Y:S02]  /*1230*/  SHFL.BFLY P2, R16, R26, R13, R12 ;  /* 0x0c00000d1a107389 */ /* 0x000064000004000c */
[----:B01----:R-:W-:Y:S01]  /*1240*/  ENDCOLLECTIVE ;  /* 0x000000000000791b */ /* 0x003fe20003800000 */
.L_x_3671:
[----:B------:R-:W-:Y:S01]  /*1250*/  HFMA2.MMA R13, -RZ, RZ, 0, 2.384185791015625e-07 ;  /* 0x00000004ff0d7435 */ /* 0x000fe200000001ff */
[----:B------:R-:W-:-:S05]  /*1260*/  FADD.FTZ R9, R10, R16 ;  /* 0x000000100a097221 */ /* 0x000fca0000010000 */
[----:B------:R-:W-:-:S07]  /*1270*/  MOV R26, R9 ;  /* 0x00000009001a7202 */ /* 0x000fce0000000f00 */
[----:B------:R-:W-:Y:S05]  /*1280*/  WARPSYNC.COLLECTIVE R11, `(.L_x_3672) ;  /* 0x000000000b087348 */ /* 0x000fea0003c00000 */
[----:B------:R0:W1:Y:S02]  /*1290*/  SHFL.BFLY P2, R16, R26, R13, R12 ;  /* 0x0c00000d1a107389 */ /* 0x000064000004000c */
[----:B01----:R-:W-:Y:S01]  /*12a0*/  ENDCOLLECTIVE ;  /* 0x000000000000791b */ /* 0x003fe20003800000 */
.L_x_3672:
[----:B------:R-:W-:Y:S01]  /*12b0*/  HFMA2.MMA R13, -RZ, RZ, 0, 4.76837158203125e-07 ;  /* 0x00000008ff0d7435 */ /* 0x000fe200000001ff */
[----:B------:R-:W-:-:S05]  /*12c0*/  FADD.FTZ R18, R9, R16 ;  /* 0x0000001009127221 */ /* 0x000fca0000010000 */
[----:B------:R-:W-:-:S07]  /*12d0*/  MOV R26, R18 ;  /* 0x00000012001a7202 */ /* 0x000fce0000000f00 */
[----:B------:R-:W-:Y:S05]  /*12e0*/  WARPSYNC.COLLECTIVE R11, `(.L_x_3673) ;  /* 0x000000000b087348 */ /* 0x000fea0003c00000 */
[----:B------:R0:W1:Y:S02]  /*12f0*/  SHFL.BFLY P2, R16, R26, R13, R12 ;  /* 0x0c00000d1a107389 */ /* 0x000064000004000c */
[----:B01----:R-:W-:Y:S01]  /*1300*/  ENDCOLLECTIVE ;  /* 0x000000000000791b */ /* 0x003fe20003800000 */
.L_x_3673:
[----:B------:R-:W-:Y:S01]  /*1310*/  HFMA2.MMA R13, -RZ, RZ, 0, 9.5367431640625e-07 ;  /* 0x00000010ff0d7435 */ /* 0x000fe200000001ff */
[----:B------:R-:W-:-:S05]  /*1320*/  FADD.FTZ R10, R18, R16 ;  /* 0x00000010120a7221 */ /* 0x000fca0000010000 */
[----:B------:R-:W-:-:S07]  /*1330*/  MOV R26, R10 ;  /* 0x0000000a001a7202 */ /* 0x000fce0000000f00 */
[----:B------:R-:W-:Y:S05]  /*1340*/  WARPSYNC.COLLECTIVE R11, `(.L_x_3674) ;  /* 0x000000000b087348 */ /* 0x000fea0003c00000 */
[----:B------:R0:W1:Y:S02]  /*1350*/  SHFL.BFLY P2, R16, R26, R13, R12 ;  /* 0x0c00000d1a107389 */ /* 0x000064000004000c */
[----:B01----:R-:W-:Y:S01]  /*1360*/  ENDCOLLECTIVE ;  /* 0x000000000000791b */ /* 0x003fe20003800000 */
.L_x_3674:
[----:B------:R-:W-:Y:S01]  /*1370*/  HFMA2.MMA R13, -RZ, RZ, 0, 5.9604644775390625e-08 ;  /* 0x00000001ff0d7435 */ /* 0x000fe200000001ff */
[----:B------:R-:W-:Y:S02]  /*1380*/  MOV R26, R14 ;  /* 0x0000000e001a7202 */ /* 0x000fe40000000f00 */
[----:B------:R-:W-:-:S08]  /*1390*/  MOV R9, R16 ;  /* 0x0000001000097202 */ /* 0x000fd00000000f00 */
[----:B------:R-:W-:Y:S05]  /*13a0*/  WARPSYNC.COLLECTIVE R11, `(.L_x_3675) ;  /* 0x000000000b087348 */ /* 0x000fea0003c00000 */
[----:B------:R0:W1:Y:S02]  /*13b0*/  SHFL.BFLY P2, R16, R26, R13, R12 ;  /* 0x0c00000d1a107389 */ /* 0x000064000004000c */
[----:B01----:R-:W-:Y:S01]  /*13c0*/  ENDCOLLECTIVE ;  /* 0x000000000000791b */ /* 0x003fe20003800000 */
.L_x_3675:
[----:B------:R-:W-:Y:S01]  /*13d0*/  HFMA2.MMA R13, -RZ, RZ, 0, 1.1920928955078125e-07 ;  /* 0x00000002ff0d7435 */ /* 0x000fe200000001ff */
[----:B------:R-:W-:-:S05]  /*13e0*/  MOV R15, R16 ;  /* 0x00000010000f7202 */ /* 0x000fca0000000f00 */
[----:B------:R-:W-:-:S05]  /*13f0*/  FADD.FTZ R15, R14, R15 ;  /* 0x0000000f0e0f7221 */ /* 0x000fca0000010000 */
[----:B------:R-:W-:-:S07]  /*1400*/  MOV R26, R15 ;  /* 0x0000000f001a7202 */ /* 0x000fce0000000f00 */
[----:B------:R-:W-:Y:S05]  /*1410*/  WARPSYNC.COLLECTIVE R11, `(.L_x_3676) ;  /* 0x000000000b087348 */ /* 0x000fea0003c00000 */
[----:B------:R0:W1:Y:S02]  /*1420*/  SHFL.BFLY P2, R16, R26, R13, R12 ;  /* 0x0c00000d1a107389 */ /* 0x000064000004000c */
[----:B01----:R-:W-:Y:S01]  /*1430*/  ENDCOLLECTIVE ;  /* 0x000000000000791b */ /* 0x003fe20003800000 */
.L_x_3676:
[----:B------:R-:W-:Y:S01]  /*1440*/  HFMA2.MMA R13, -RZ, RZ, 0, 2.384185791015625e-07 ;  /* 0x00000004ff0d7435 */ /* 0x000fe200000001ff */
[----:B------:R-:W-:-:S05]  /*1450*/  MOV R18, R16 ;  /* 0x0000001000127202 */ /* 0x000fca0000000f00 */
[----:B------:R-:W-:-:S05]  /*1460*/  FADD.FTZ R14, R15, R18 ;  /* 0x000000120f0e7221 */ /* 0x000fca0000010000 */
[----:B------:R-:W-:-:S07]  /*1470*/  MOV R26, R14 ;  /* 0x0000000e001a7202 */ /* 0x000fce0000000f00 */
[----:B------:R-:W-:Y:S05]  /*1480*/  WARPSYNC.COLLECTIVE R11, `(.L_x_3677) ;  /* 0x000000000b087348 */ /* 0x000fea0003c00000 */
[----:B------:R0:W1:Y:S02]  /*1490*/  SHFL.BFLY P2, R16, R26, R13, R12 ;  /* 0x0c00000d1a107389 */ /* 0x000064000004000c */
[----:B01----:R-:W-:Y:S01]  /*14a0*/  ENDCOLLECTIVE ;  /* 0x000000000000791b */ /* 0x003fe20003800000 */
.L_x_3677:
[----:B------:R-:W-:Y:S01]  /*14b0*/  HFMA2.MMA R13, -RZ, RZ, 0, 4.76837158203125e-07 ;  /* 0x00000008ff0d7435 */ /* 0x000fe200000001ff */
[----:B------:R-:W-:-:S05]  /*14c0*/  MOV R17, R16 ;  /* 0x0000001000117202 */ /* 0x000fca0000000f00 */
[----:B------:R-:W-:-:S05]  /*14d0*/  FADD.FTZ R19, R14, R17 ;  /* 0x000000110e137221 */ /* 0x000fca0000010000 */
[----:B------:R-:W-:-:S07]  /*14e0*/  MOV R26, R19 ;  /* 0x00000013001a7202 */ /* 0x000fce0000000f00 */
[----:B------:R-:W-:Y:S05]  /*14f0*/  WARPSYNC.COLLECTIVE R11, `(.L_x_3678) ;  /* 0x000000000b087348 */ /* 0x000fea0003c00000 */
[----:B------:R0:W1:Y:S02]  /*1500*/  SHFL.BFLY P2, R16, R26, R13, R12 ;  /* 0x0c00000d1a107389 */ /* 0x000064000004000c */
[----:B01----:R-:W-:Y:S01]  /*1510*/  ENDCOLLECTIVE ;  /* 0x000000000000791b */ /* 0x003fe20003800000 */
.L_x_3678:
[----:B------:R-:W-:Y:S01]  /*1520*/  HFMA2.MMA R13, -RZ, RZ, 0, 9.5367431640625e-07 ;  /* 0x00000010ff0d7435 */ /* 0x000fe200000001ff */
[----:B------:R-:W-:-:S05]  /*1530*/  MOV R20, R16 ;  /* 0x0000001000147202 */ /* 0x000fca0000000f00 */
[----:B------:R-:W-:-:S05]  /*1540*/  FADD.FTZ R15, R19, R20 ;  /* 0x00000014130f7221 */ /* 0x000fca0000010000 */
[----:B------:R-:W-:-:S07]  /*1550*/  MOV R26, R15 ;  /* 0x0000000f001a7202 */ /* 0x000fce0000000f00 */
[----:B------:R-:W-:Y:S05]  /*1560*/  WARPSYNC.COLLECTIVE R11, `(.L_x_3679) ;  /* 0x000000000b087348 */ /* 0x000fea0003c00000 */
[----:B------:R0:W1:Y:S02]  /*1570*/  SHFL.BFLY P2, R16, R26, R13, R12 ;  /* 0x0c00000d1a107389 */ /* 0x000064000004000c */
[----:B01----:R-:W-:Y:S01]  /*1580*/  ENDCOLLECTIVE ;  /* 0x000000000000791b */ /* 0x003fe20003800000 */
.L_x_3679:
[----:B------:R-:W-:Y:S01]  /*1590*/  HFMA2.MMA R13, -RZ, RZ, 0, 5.9604644775390625e-08 ;  /* 0x00000001ff0d7435 */ /* 0x000fe200000001ff */
[----:B------:R-:W-:Y:S02]  /*15a0*/  MOV R26, R8 ;  /* 0x00000008001a7202 */ /* 0x000fe40000000f00 */
[----:B------:R-:W-:-:S08]  /*15b0*/  MOV R14, R16 ;  /* 0x00000010000e7202 */ /* 0x000fd00000000f00 */
[----:B------:R-:W-:Y:S05]  /*15c0*/  WARPSYNC.COLLECTIVE R11, `(.L_x_3680) ;  /* 0x000000000b087348 */ /* 0x000fea0003c00000 */
[----:B------:R0:W1:Y:S02]  /*15d0*/  SHFL.BFLY P2, R16, R26, R13, R12 ;  /* 0x0c00000d1a107389 */ /* 0x000064000004000c */
[----:B01----:R-:W-:Y:S01]  /*15e0*/  ENDCOLLECTIVE ;  /* 0x000000000000791b */ /* 0x003fe20003800000 */
.L_x_3680:
[----:B------:R-:W-:Y:S01]  /*15f0*/  HFMA2.MMA R13, -RZ, RZ, 0, 1.1920928955078125e-07 ;  /* 0x00000002ff0d7435 */ /* 0x000fe200000001ff */
[----:B------:R-:W-:-:S05]  /*1600*/  MOV R17, R16 ;  /* 0x0000001000117202 */ /* 0x000fca0000000f00 */
[----:B------:R-:W-:-:S05]  /*1610*/  FADD.FTZ R19, R8, R17 ;  /* 0x0000001108137221 */ /* 0x000fca0000010000 */
[----:B------:R-:W-:-:S07]  /*1620*/  MOV R26, R19 ;  /* 0x00000013001a7202 */ /* 0x000fce0000000f00 */
[----:B------:R-:W-:Y:S05]  /*1630*/  WARPSYNC.COLLECTIVE R11, `(.L_x_3681) ;  /* 0x000000000b087348 */ /* 0x000fea0003c00000 */
[----:B------:R0:W1:Y:S02]  /*1640*/  SHFL.BFLY P2, R16, R26, R13, R12 ;  /* 0x0c00000d1a107389 */ /* 0x000064000004000c */
[----:B01----:R-:W-:Y:S01]  /*1650*/  ENDCOLLECTIVE ;  /* 0x000000000000791b */ /* 0x003fe20003800000 */
.L_x_3681:
[----:B------:R-:W-:Y:S01]  /*1660*/  HFMA2.MMA R13, -RZ, RZ, 0, 2.384185791015625e-07 ;  /* 0x00000004ff0d7435 */ /* 0x000fe200000001ff */
[----:B------:R-:W-:-:S05]  /*1670*/  MOV R20, R16 ;  /* 0x0000001000147202 */ /* 0x000fca0000000f00 */
[----:B------:R-:W-:-:S05]  /*1680*/  FADD.FTZ R8, R19, R20 ;  /* 0x0000001413087221 */ /* 0x000fca0000010000 */
[----:B------:R-:W-:-:S07]  /*1690*/  MOV R26, R8 ;  /* 0x00000008001a7202 */ /* 0x000fce0000000f00 */
[----:B------:R-:W-:Y:S05]  /*16a0*/  WARPSYNC.COLLECTIVE R11, `(.L_x_3682) ;  /* 0x000000000b087348 */ /* 0x000fea0003c00000 */
[----:B------:R0:W1:Y:S02]  /*16b0*/  SHFL.BFLY P2, R16, R26, R13, R12 ;  /* 0x0c00000d1a107389 */ /* 0x000064000004000c */
[----:B01----:R-:W-:Y:S01]  /*16c0*/  ENDCOLLECTIVE ;  /* 0x000000000000791b */ /* 0x003fe20003800000 */
.L_x_3682:
[----:B------:R-:W-:Y:S01]  /*16d0*/  HFMA2.MMA R13, -RZ, RZ, 0, 4.76837158203125e-07 ;  /* 0x00000008ff0d7435 */ /* 0x000fe200000001ff */
[----:B------:R-:W-:-:S05]  /*16e0*/  MOV R21, R16 ;  /* 0x0000001000157202 */ /* 0x000fca0000000f00 */
[----:B------:R-:W-:-:S05]  /*16f0*/  FADD.FTZ R21, R8, R21 ;  /* 0x0000001508157221 */ /* 0x000fca0000010000 */
[----:B------:R-:W-:-:S07]  /*1700*/  MOV R26, R21 ;  /* 0x00000015001a7202 */ /* 0x000fce0000000f00 */
[----:B------:R-:W-:Y:S05]  /*1710*/  WARPSYNC.COLLECTIVE R11, `(.L_x_3683) ;  /* 0x000000000b087348 */ /* 0x000fea0003c00000 */
[----:B------:R0:W1:Y:S02]  /*1720*/  SHFL.BFLY P2, R16, R26, R13, R12 ;  /* 0x0c00000d1a107389 */ /* 0x000064000004000c */
[----:B01----:R-:W-:Y:S01]  /*1730*/  ENDCOLLECTIVE ;  /* 0x000000000000791b */ /* 0x003fe20003800000 */
.L_x_3683:
[----:B------:R-:W-:Y:S01]  /*1740*/  HFMA2.MMA R13, -RZ, RZ, 0, 9.5367431640625e-07 ;  /* 0x00000010ff0d7435 */ /* 0x000fe200000001ff */
[----:B------:R-:W-:-:S05]  /*1750*/  MOV R22, R16 ;  /* 0x0000001000167202 */ /* 0x000fca0000000f00 */
[----:B------:R-:W-:-:S05]  /*1760*/  FADD.FTZ R17, R21, R22 ;  /* 0x0000001615117221 */ /* 0x000fca0000010000 */
[----:B------:R-:W-:-:S07]  /*1770*/  MOV R26, R17 ;  /* 0x00000011001a7202 */ /* 0x000fce0000000f00 */
[----:B------:R-:W-:Y:S05]  /*1780*/  WARPSYNC.COLLECTIVE R11, `(.L_x_3684) ;  /* 0x000000000b087348 */ /* 0x000fea0003c00000 */
[----:B------:R0:W1:Y:S02]  /*1790*/  SHFL.BFLY P2, R16, R26, R13, R12 ;  /* 0x0c00000d1a107389 */ /* 0x000064000004000c */
[----:B01----:R-:W-:Y:S01]  /*17a0*/  ENDCOLLECTIVE ;  /* 0x000000000000791b */ /* 0x003fe20003800000 */
.L_x_3684:
[----:B------:R-:W-:Y:S01]  /*17b0*/  HFMA2.MMA R13, -RZ, RZ, 0, 5.9604644775390625e-08 ;  /* 0x00000001ff0d7435 */ /* 0x000fe200000001ff */
[----:B------:R-:W-:Y:S02]  /*17c0*/  MOV R26, R7 ;  /* 0x00000007001a7202 */ /* 0x000fe40000000f00 */
[----:B------:R-:W-:-:S08]  /*17d0*/  MOV R8, R16 ;  /* 0x0000001000087202 */ /* 0x000fd00000000f00 */
[----:B------:R-:W-:Y:S05]  /*17e0*/  WARPSYNC.COLLECTIVE R11, `(.L_x_3685) ;  /* 0x000000000b087348 */ /* 0x000fea0003c00000 */
[----:B------:R0:W1:Y:S02]  /*17f0*/  SHFL.BFLY P2, R16, R26, R13, R12 ;  /* 0x0c00000d1a107389 */ /* 0x000064000004000c */
[----:B01----:R-:W-:Y:S01]  /*1800*/  ENDCOLLECTIVE ;  /* 0x000000000000791b */ /* 0x003fe20003800000 */
.L_x_3685:
[----:B------:R-:W-:Y:S01]  /*1810*/  HFMA2.MMA R13, -RZ, RZ, 0, 1.1920928955078125e-07 ;  /* 0x00000002ff0d7435 */ /* 0x000fe200000001ff */
[----:B------:R-:W-:-:S05]  /*1820*/  MOV R18, R16 ;  /* 0x0000001000127202 */ /* 0x000fca0000000f00 */
[----:B------:R-:W-:-:S05]  /*1830*/  FADD.FTZ R22, R7, R18 ;  /* 0x0000001207167221 */ /* 0x000fca0000010000 */
[----:B------:R-:W-:-:S07]  /*1840*/  MOV R26, R22 ;  /* 0x00000016001a7202 */ /* 0x000fce0000000f00 */
[----:B------:R-:W-:Y:S05]  /*1850*/  WARPSYNC.COLLECTIVE R11, `(.L_x_3686) ;  /* 0x000000000b087348 */ /* 0x000fea0003c00000 */
[----:B------:R0:W1:Y:S02]  /*1860*/  SHFL.BFLY P2, R16, R26, R13, R12 ;  /* 0x0c00000d1a107389 */ /* 0x000064000004000c */
[----:B01----:R-:W-:Y:S01]  /*1870*/  ENDCOLLECTIVE ;  /* 0x000000000000791b */ /* 0x003fe20003800000 */
.L_x_3686:
[----:B------:R-:W-:Y:S01]  /*1880*/  HFMA2.MMA R13, -RZ, RZ, 0, 2.384185791015625e-07 ;  /* 0x00000004ff0d7435 */ /* 0x000fe200000001ff */
[----:B------:R-:W-:-:S05]  /*1890*/  MOV R21, R16 ;  /* 0x0000001000157202 */ /* 0x000fca0000000f00 */
[----:B------:R-:W-:-:S05]  /*18a0*/  FADD.FTZ R7, R22, R21 ;  /* 0x0000001516077221 */ /* 0x000fca0000010000 */
[----:B------:R-:W-:-:S07]  /*18b0*/  MOV R26, R7 ;  /* 0x00000007001a7202 */ /* 0x000fce0000000f00 */
[----:B------:R-:W-:Y:S05]  /*18c0*/  WARPSYNC.COLLECTIVE R11, `(.L_x_3687) ;  /* 0x000000000b087348 */ /* 0x000fea0003c00000 */
[----:B------:R0:W1:Y:S02]  /*18d0*/  SHFL.BFLY P2, R16, R26, R13, R12 ;  /* 0x0c00000d1a107389 */ /* 0x000064000004000c */
[----:B01----:R-:W-:Y:S01]  /*18e0*/  ENDCOLLECTIVE ;  /* 0x000000000000791b */ /* 0x003fe20003800000 */
.L_x_3687:
[----:B------:R-:W-:Y:S01]  /*18f0*/  HFMA2.MMA R13, -RZ, RZ, 0, 4.76837158203125e-07 ;  /* 0x00000008ff0d7435 */ /* 0x000fe200000001ff */
[----:B------:R-:W-:-:S05]  /*1900*/  MOV R20, R16 ;  /* 0x0000001000147202 */ /* 0x000fca0000000f00 */
[----:B------:R-:W-:-:S05]  /*1910*/  FADD.FTZ R23, R7, R20 ;  /* 0x0000001407177221 */ /* 0x000fca0000010000 */
[----:B------:R-:W-:-:S07]  /*1920*/  MOV R26, R23 ;  /* 0x00000017001a7202 */ /* 0x000fce0000000f00 */
[----:B------:R-:W-:Y:S05]  /*1930*/  WARPSYNC.COLLECTIVE R11, `(.L_x_3688) ;  /* 0x000000000b087348 */ /* 0x000fea0003c00000 */
[----:B------:R0:W1:Y:S02]  /*1940*/  SHFL.BFLY P2, R16, R26, R13, R12 ;  /* 0x0c00000d1a107389 */ /* 0x000064000004000c */
[----:B01----:R-:W-:Y:S01]  /*1950*/  ENDCOLLECTIVE ;  /* 0x000000000000791b */ /* 0x003fe20003800000 */
.L_x_3688:
[----:B------:R-:W-:Y:S01]  /*1960*/  HFMA2.MMA R13, -RZ, RZ, 0, 9.5367431640625e-07 ;  /* 0x00000010ff0d7435 */ /* 0x000fe200000001ff */
[----:B------:R-:W-:-:S05]  /*1970*/  MOV R24, R16 ;  /* 0x0000001000187202 */ /* 0x000fca0000000f00 */
[----:B------:R-:W-:-:S05]  /*1980*/  FADD.FTZ R24, R23, R24 ;  /* 0x0000001817187221 */ /* 0x000fca0000010000 */
[----:B------:R-:W-:-:S07]  /*1990*/  MOV R26, R24 ;  /* 0x00000018001a7202 */ /* 0x000fce0000000f00 */
[----:B------:R-:W-:Y:S05]  /*19a0*/  WARPSYNC.COLLECTIVE R11, `(.L_x_3689) ;  /* 0x000000000b087348 */ /* 0x000fea0003c00000 */
[----:B------:R0:W1:Y:S02]  /*19b0*/  SHFL.BFLY P2, R16, R26, R13, R12 ;  /* 0x0c00000d1a107389 */ /* 0x000064000004000c */
[----:B01----:R-:W-:Y:S01]  /*19c0*/  ENDCOLLECTIVE ;  /* 0x000000000000791b */ /* 0x003fe20003800000 */
.L_x_3689:
[----:B------:R-:W-:Y:S05]  /*19d0*/  BRA `(.L_x_3690) ;  /* 0xfffffff400507947 */ /* 0x000fea000383ffff */
.L_x_3691:
        /* <DEDUP_REMOVED lines=10> */
.L_x_3836:


//--------------------- .text._ZN10layer_norm31ln_parallel_residual_bwd_kernelINS_13Kernel_traitsIfffffjLj1024ELj1ELj4ELj1ELj16ENS_18Kernel_traits_baseILj1024EfffffjLj128EEEEELb1ELb1ELb1EEEvNS_9BwdParamsE --------------------------
	.section	.text._ZN10layer_norm31ln_parallel_residual_bwd_kernelINS_13Kernel_traitsIfffffjLj1024ELj1ELj4ELj1ELj16ENS_18Kernel_traits_baseILj1024EfffffjLj128EEEEELb1ELb1ELb1EEEvNS_9BwdParamsE,"ax",@progbits
	.align	128
        .global         _ZN10layer_norm31ln_parallel_residual_bwd_kernelINS_13Kernel_traitsIfffffjLj1024ELj1ELj4ELj1ELj16ENS_18Kernel_traits_baseILj1024EfffffjLj128EEEEELb1ELb1ELb1EEEvNS_9BwdParamsE
        .type           _ZN10layer_norm31ln_parallel_residual_bwd_kernelINS_13Kernel_traitsIfffffjLj1024ELj1ELj4ELj1ELj16ENS_18Kernel_traits_baseILj1024EfffffjLj128EEEEELb1ELb1ELb1EEEvNS_9BwdParamsE,@function
        .size           _ZN10layer_norm31ln_parallel_residual_bwd_kernelINS_13Kernel_traitsIfffffjLj1024ELj1ELj4ELj1ELj16ENS_18Kernel_traits_baseILj1024EfffffjLj128EEEEELb1ELb1ELb1EEEvNS_9BwdParamsE,(.L_x_3837 - _ZN10layer_norm31ln_parallel_residual_bwd_kernelINS_13Kernel_traitsIfffffjLj1024ELj1ELj4ELj1ELj16ENS_18Kernel_traits_baseILj1024EfffffjLj128EEEEELb1ELb1ELb1EEEvNS_9BwdParamsE)
        .other          _ZN10layer_norm31ln_parallel_residual_bwd_kernelINS_13Kernel_traitsIfffffjLj1024ELj1ELj4ELj1ELj16ENS_18Kernel_traits_baseILj1024EfffffjLj128EEEEELb1ELb1ELb1EEEvNS_9BwdParamsE,@"STO_CUDA_ENTRY STV_DEFAULT"
_ZN10layer_norm31ln_parallel_residual_bwd_kernelINS_13Kernel_traitsIfffffjLj1024ELj1ELj4ELj1ELj16ENS_18Kernel_traits_baseILj1024EfffffjLj128EEEEELb1ELb1ELb1EEEvNS_9BwdParamsE:
.text._ZN10layer_norm31ln_parallel_residual_bwd_kernelINS_13Kernel_traitsIfffffjLj1024ELj1ELj4ELj1ELj16ENS_18Kernel_traits_baseILj1024EfffffjLj128EEEEELb1ELb1ELb1EEEvNS_9BwdParamsE:
        /* <DEDUP_REMOVED lines=51> */
.L_x_3693:
[----:B------:R-:W-:Y:S01]  /*0330*/  SHF.L.U32 R0, R2, 0x4, RZ ;  /* 0x0000000402007819 */ /* 0x000fe200000006ff */
[----:B------:R-:W-:-:S03]  /*0340*/  ULDC.64 UR6, c[0x0][0x260] ;  /* 0x0000980000067ab9 */ /* 0x000fc60000000a00 */
[----:B------:R-:W-:-:S04]  /*0350*/  LOP3.LUT R0, R0, 0x1f0, RZ, 0xc0, !PT ;  /* 0x000001f000007812 */ /* 0x000fc800078ec0ff */
[----:B------:R-:W-:-:S05]  /*0360*/  IADD3 R2, P0, R0, UR6, RZ ;  /* 0x0000000600027c10 */ /* 0x000fca000ff1e0ff */
[----:B------:R-:W-:Y:S01]  /*0370*/  IMAD.X R3, RZ, RZ, UR7, P0 ;  /* 0x00000007ff037e24 */ /* 0x000fe200080e06ff */
[----:B------:R0:W-:Y:S01]  /*0380*/  STL [R1], RZ ;  /* 0x000000ff01007387 */ /* 0x0001e20000100800 */
[----:B------:R-:W-:-:S03]  /*0390*/  ULDC.64 UR6, c[0x0][0x2c8] ;  /* 0x0000b20000067ab9 */ /* 0x000fc60000000a00 */
        /* <DEDUP_REMOVED lines=34> */
[----:B------:R-:W-:Y:S01]  /*05c0*/  IMAD.MOV.U32 R185, RZ, RZ, RZ ;  /* 0x000000ffffb97224 */ /* 0x000fe200078e00ff */
        /* <DEDUP_REMOVED lines=9> */
[----:B0-----:R-:W-:-:S07]  /*0660*/  MOV R7, RZ ;  /* 0x000000ff00077202 */ /* 0x001fce0000000f00 */
.L_x_3704:
[----:B------:R-:W0:Y:S01]  /*0670*/  LDC.64 R178, c[0x0][0x300] ;  /* 0x0000c000ffb27b82 */ /* 0x000e220000000a00 */
[----:B-1----:R-:W1:Y:S01]  /*0680*/  S2R R106, SR_TID.X ;  /* 0x00000000006a7919 */ /* 0x002e620000002100 */
[----:B------:R-:W-:-:S05]  /*0690*/  IMAD R104, R169, UR8, RZ ;  /* 0x00000008a9687c24 */ /* 0x000fca000f8e02ff */
[----:B------:R-:W-:Y:S01]  /*06a0*/  SHF.R.S32.HI R105, RZ, 0x1f, R104 ;  /* 0x0000001fff697819 */ /* 0x000fe20000011468 */
[----:B------:R-:W2:Y:S03]  /*06b0*/  LDC.64 R230, c[0x0][0x2b8] ;  /* 0x0000ae00ffe67b82 */ /* 0x000ea60000000a00 */
[----:B------:R-:W-:-:S05]  /*06c0*/  LEA.HI R105, R105, R104, RZ, 0x2 ;  /* 0x0000006869697211 */ /* 0x000fca00078f10ff */
[----:B------:R-:W3:Y:S01]  /*06d0*/  LDC.64 R142, c[0x0][0x258] ;  /* 0x00009600ff8e7b82 */ /* 0x000ee20000000a00 */
[----:B0-----:R-:W-:-:S07]  /*06e0*/  ISETP.NE.U32.AND P3, PT, R178, RZ, PT ;  /* 0x000000ffb200720c */ /* 0x001fce0003f65070 */
[----:B------:R-:W0:Y:S01]  /*06f0*/  LDC.64 R194, c[0x0][0x2c8] ;  /* 0x0000b200ffc27b82 */ /* 0x000e220000000a00 */
[----:B------:R-:W-:Y:S02]  /*0700*/  ISETP.NE.AND.EX P3, PT, R179, RZ, PT, P3 ;  /* 0x000000ffb300720c */ /* 0x000fe40003f65330 */
[----:B-1----:R-:W-:-:S05]  /*0710*/  LOP3.LUT R144, R106, 0x1f, RZ, 0xc0, !PT ;  /* 0x0000001f6a907812 */ /* 0x002fca00078ec0ff */
[----:B------:R-:W1:Y:S01]  /*0720*/  LDC.U8 R232, c[0x0][0x2a0] ;  /* 0x0000a800ffe87b82 */ /* 0x000e620000000000 */
[----:B------:R-:W-:-:S04]  /*0730*/  LEA.HI.SX32 R144, R105, R144, 0x1e ;  /* 0x0000009069907211 */ /* 0x000fc800078ff2ff */
[----:B------:R-:W-:-:S03]  /*0740*/  SHF.L.U32 R166, R144, 0x2, RZ ;  /* 0x0000000290a67819 */ /* 0x000fc600000006ff */
[----:B------:R-:W4:Y:S01]  /*0750*/  @P3 LDC.64 R112, c[0x0][0x248] ;  /* 0x00009200ff703b82 */ /* 0x000f220000000a00 */
[----:B------:R-:W-:Y:S02]  /*0760*/  SHF.R.U32.HI R167, RZ, 0x1e, R144 ;  /* 0x0000001effa77819 */ /* 0x000fe40000011690 */
[----:B------:R-:W-:-:S05]  /*0770*/  IADD3 R149, R144, 0x20, RZ ;  /* 0x0000002090957810 */ /* 0x000fca0007ffe0ff */
[----:B------:R-:W2:Y:S01]  /*0780*/  @P3 LDC.64 R110, c[0x0][0x248] ;  /* 0x00009200ff6e3b82 */ /* 0x000ea20000000a00 */
[----:B------:R-:W-:-:S07]  /*0790*/  SHF.L.U32 R211, R149, 0x2, RZ ;  /* 0x0000000295d37819 */ /* 0x000fce00000006ff */
[----:B------:R-:W3:Y:S08]  /*07a0*/  @P3 LDC.64 R108, c[0x0][0x248] ;  /* 0x00009200ff6c3b82 */ /* 0x000ef00000000a00 */
[----:B------:R-:W0:Y:S01]  /*07b0*/  @P3 LDC.64 R114, c[0x0][0x248] ;  /* 0x00009200ff723b82 */ /* 0x000e220000000a00 */
[----:B----4-:R-:W-:-:S07]  /*07c0*/  @P3 IADD3 R112, P0, R166, R112, RZ ;  /* 0x00000070a6703210 */ /* 0x010fce0007f1e0ff */
[----:B------:R-:W4:Y:S01]  /*07d0*/  @P3 LDC.64 R104, c[0x0][0x248] ;  /* 0x00009200ff683b82 */ /* 0x000f220000000a00 */
[----:B------:R-:W-:-:S07]  /*07e0*/  @P3 IADD3.X R113, R167, R113, RZ, P0, !PT ;  /* 0x00000071a7713210 */ /* 0x000fce00007fe4ff */
[----:B------:R-:W1:Y:S01]  /*07f0*/  @P3 LDC.64 R106, c[0x0][0x248] ;  /* 0x00009200ff6a3b82 */ /* 0x000e620000000a00 */
[C---:B------:R-:W-:Y:S01]  /*0800*/  IADD3 R153, R144.reuse, 0x40, RZ ;  /* 0x0000004090997810 */ /* 0x040fe20007ffe0ff */
[----:B-----5:R3:W5:Y:S01]  /*0810*/  @P3 LDG.E R6, desc[UR4][R112.64] ;  /* 0x0000000470063981 */ /* 0x020762000c1e1900 */
[C---:B------:R-:W-:Y:S02]  /*0820*/  IADD3 R162, R144.reuse, 0xc0, RZ ;  /* 0x000000c090a27810 */ /* 0x040fe40007ffe0ff */
[----:B------:R-:W-:Y:S02]  /*0830*/  SHF.R.U32.HI R199, RZ, 0x1e, R149 ;  /* 0x0000001effc77819 */ /* 0x000fe40000011695 */
[----:B--2---:R-:W-:Y:S01]  /*0840*/  @P3 IADD3 R110, P0, R211, R110, RZ ;  /* 0x0000006ed36e3210 */ /* 0x004fe20007f1e0ff */
[----:B------:R-:W2:Y:S01]  /*0850*/  @P3 LDC.64 R138, c[0x0][0x248] ;  /* 0x00009200ff8a3b82 */ /* 0x000ea20000000a00 */
[----:B------:R-:W-:Y:S01]  /*0860*/  SHF.L.U32 R198, R153, 0x2, RZ ;  /* 0x0000000299c67819 */ /* 0x000fe200000006ff */
[----:B------:R-:W-:Y:S01]  /*0870*/  VIADD R158, R144, 0x80 ;  /* 0x00000080909e7836 */ /* 0x000fe20000000000 */
[----:B------:R-:W-:Y:S01]  /*0880*/  @P3 IADD3.X R111, R199, R111, RZ, P0, !PT ;  /* 0x0000006fc76f3210 */ /* 0x000fe200007fe4ff */
[----:B------:R-:W-:-:S04]  /*0890*/  IMAD.SHL.U32 R196, R162, 0x4, RZ ;  /* 0x00000004a2c47824 */ /* 0x000fc800078e00ff */
[----:B---3--:R-:W3:Y:S01]  /*08a0*/  LDC.64 R112, c[0x0][0x250] ;  /* 0x00009400ff707b82 */ /* 0x008ee20000000a00 */
[----:B------:R-:W-:Y:S02]  /*08b0*/  SHF.R.U32.HI R210, RZ, 0x1e, R153 ;  /* 0x0000001effd27819 */ /* 0x000fe40000011699 */
[C---:B------:R-:W-:Y:S02]  /*08c0*/  IADD3 R161, R144.reuse, 0xa0, RZ ;  /* 0x000000a090a17810 */ /* 0x040fe40007ffe0ff */
[----:B------:R-:W-:Y:S01]  /*08d0*/  IADD3 R157, R144, 0x60, RZ ;  /* 0x00000060909d7810 */ /* 0x000fe20007ffe0ff */
[----:B------:R-:W-:Y:S01]  /*08e0*/  IMAD.SHL.U32 R201, R149, 0x10, RZ ;  /* 0x0000001095c97824 */ /* 0x000fe200078e00ff */
[----:B------:R-:W-:Y:S01]  /*08f0*/  @P3 IADD3 R108, P0, R198, R108, RZ ;  /* 0x0000006cc66c3210 */ /* 0x000fe20007f1e0ff */
[----:B------:R-:W5:Y:S01]  /*0900*/  @P3 LDG.E R4, desc[UR4][R110.64] ;  /* 0x000000046e043981 */ /* 0x000f62000c1e1900 */
[----:B------:R-:W-:Y:S01]  /*0910*/  SHF.L.U32 R208, R158, 0x2, RZ ;  /* 0x000000029ed07819 */ /* 0x000fe200000006ff */
[----:B------:R-:W3:Y:S01]  /*0920*/  @P3 LDC.64 R140, c[0x0][0x248] ;  /* 0x00009200ff8c3b82 */ /* 0x000ee20000000a00 */
[----:B------:R-:W-:Y:S01]  /*0930*/  SHF.R.U32.HI R177, RZ, 0x1e, R162 ;  /* 0x0000001effb17819 */ /* 0x000fe200000116a2 */
[----:B------:R-:W-:Y:S01]  /*0940*/  @P3 IMAD.X R109, R210, 0x1, R109, P0 ;  /* 0x00000001d26d3824 */ /* 0x000fe200000e066d */
[----:B0-----:R-:W-:Y:S01]  /*0950*/  @P3 IADD3 R114, P1, R196, R114, RZ ;  /* 0x00000072c4723210 */ /* 0x001fe20007f3e0ff */
[----:B------:R-:W-:Y:S01]  /*0960*/  IMAD.SHL.U32 R207, R161, 0x4, RZ ;  /* 0x00000004a1cf7824 */ /* 0x000fe200078e00ff */
[----:B------:R-:W-:-:S02]  /*0970*/  SHF.L.U32 R209, R157, 0x2, RZ ;  /* 0x000000029dd17819 */ /* 0x000fc400000006ff */
[----:B------:R-:W-:Y:S01]  /*0980*/  SHF.R.U32.HI R189, RZ, 0x1e, R158 ;  /* 0x0000001effbd7819 */ /* 0x000fe2000001169e */
[----:B------:R-:W-:Y:S01]  /*0990*/  @P3 IMAD.X R115, R177, 0x1, R115, P1 ;  /* 0x00000001b1733824 */ /* 0x000fe200008e0673 */
[----:B----4-:R-:W-:Y:S01]  /*09a0*/  @P3 IADD3 R104, P0, R208, R104, RZ ;  /* 0x00000068d0683210 */ /* 0x010fe20007f1e0ff */
[----:B------:R0:W5:Y:S01]  /*09b0*/  @P3 LDG.E R3, desc[UR4][R108.64] ;  /* 0x000000046c033981 */ /* 0x000162000c1e1900 */
[----:B------:R-:W-:Y:S02]  /*09c0*/  SHF.R.U32.HI R192, RZ, 0x1e, R157 ;  /* 0x0000001effc07819 */ /* 0x000fe4000001169d */
[----:B-1----:R-:W-:Y:S02]  /*09d0*/  @P3 IADD3 R106, P1, R209, R106, RZ ;  /* 0x0000006ad16a3210 */ /* 0x002fe40007f3e0ff */
[----:B------:R-:W-:Y:S02]  /*09e0*/  SHF.L.U32 R204, R144, 0x4, RZ ;  /* 0x0000000490cc7819 */ /* 0x000fe400000006ff */
[----:B------:R-:W-:-:S02]  /*09f0*/  SHF.R.U32.HI R203, RZ, 0x1c, R144 ;  /* 0x0000001cffcb7819 */ /* 0x000fc40000011690 */
[----:B------:R-:W-:Y:S02]  /*0a00*/  SHF.R.U32.HI R202, RZ, 0x1c, R149 ;  /* 0x0000001cffca7819 */ /* 0x000fe40000011695 */
[----:B------:R-:W-:Y:S01]  /*0a10*/  SHF.L.U32 R200, R153, 0x4, RZ ;  /* 0x0000000499c87819 */ /* 0x000fe200000006ff */
[----:B------:R-:W-:Y:S01]  /*0a20*/  IMAD.SHL.U32 R184, R161, 0x10, RZ ;  /* 0x00000010a1b87824 */ /* 0x000fe200078e00ff */
[----:B------:R-:W-:Y:S01]  /*0a30*/  @P3 IADD3.X R105, R189, R105, RZ, P0, !PT ;  /* 0x00000069bd693210 */ /* 0x000fe200007fe4ff */
[----:B------:R-:W5:Y:S01]  /*0a40*/  @P3 LDG.E R5, desc[UR4][R114.64] ;  /* 0x0000000472053981 */ /* 0x000f62000c1e1900 */
[----:B------:R-:W-:Y:S02]  /*0a50*/  SHF.R.U32.HI R186, RZ, 0x1e, R161 ;  /* 0x0000001effba7819 */ /* 0x000fe400000116a1 */
[----:B--2---:R-:W-:Y:S01]  /*0a60*/  @P3 IADD3 R138, P0, R207, R138, RZ ;  /* 0x0000008acf8a3210 */ /* 0x004fe20007f1e0ff */
[----:B------:R1:W5:Y:S01]  /*0a70*/  @P3 LDG.E R0, desc[UR4][R104.64] ;  /* 0x0000000468003981 */ /* 0x000362000c1e1900 */
[----:B------:R-:W-:-:S02]  /*0a80*/  @P3 IADD3.X R107, R192, R107, RZ, P1, !PT ;  /* 0x0000006bc06b3210 */ /* 0x000fc40000ffe4ff */
[----:B------:R-:W-:Y:S02]  /*0a90*/  @P3 IADD3.X R139, R186, R139, RZ, P0, !PT ;  /* 0x0000008bba8b3210 */ /* 0x000fe400007fe4ff */
[----:B0-----:R-:W-:Y:S01]  /*0aa0*/  IADD3 R108, P1, R201, UR10, RZ ;  /* 0x0000000ac96c7c10 */ /* 0x001fe2000ff3e0ff */
[----:B------:R3:W5:Y:S01]  /*0ab0*/  @P3 LDG.E R2, desc[UR4][R106.64] ;  /* 0x000000046a023981 */ /* 0x000762000c1e1900 */
[----:B------:R-:W-:Y:S02]  /*0ac0*/  SHF.L.U32 R190, R157, 0x4, RZ ;  /* 0x000000049dbe7819 */ /* 0x000fe400000006ff */
[----:B-1----:R-:W-:Y:S01]  /*0ad0*/  IADD3 R104, P0, R204, UR10, RZ ;  /* 0x0000000acc687c10 */ /* 0x002fe2000ff1e0ff */
[----:B------:R-:W-:Y:S01]  /*0ae0*/  IMAD.WIDE.U32 R136, R144, 0x10, R230 ;  /* 0x0000001090887825 */ /* 0x000fe200078e00e6 */
[----:B------:R-:W-:Y:S01]  /*0af0*/  IADD3.X R109, R202, UR11, RZ, P1, !PT ;  /* 0x0000000bca6d7c10 */ /* 0x000fe20008ffe4ff */
[----:B------:R-:W5:Y:S01]  /*0b00*/  @P3 LDG.E R174, desc[UR4][R138.64] ;  /* 0x000000048aae3981 */ /* 0x000f62000c1e1900 */
[----:B------:R-:W-:Y:S01]  /*0b10*/  IADD3.X R105, R203, UR11, RZ, P0, !PT ;  /* 0x0000000bcb697c10 */ /* 0x000fe200087fe4ff */
[----:B---3--:R-:W-:Y:S01]  /*0b20*/  IMAD.WIDE R106, R169, 0x4, R112 ;  /* 0x00000004a96a7825 */ /* 0x008fe200078e0270 */
[----:B------:R-:W-:-:S02]  /*0b30*/  SHF.R.U32.HI R193, RZ, 0x1c, R153 ;  /* 0x0000001cffc17819 */ /* 0x000fc40000011699 */
[----:B------:R-:W2:Y:S01]  /*0b40*/  LDG.E.128 R108, desc[UR4][R108.64] ;  /* 0x000000046c6c7981 */ /* 0x000ea2000c1e1d00 */
[----:B------:R-:W-:Y:S02]  /*0b50*/  SHF.R.U32.HI R191, RZ, 0x1c, R157 ;  /* 0x0000001cffbf7819 */ /* 0x000fe4000001169d */
[----:B------:R-:W-:Y:S01]  /*0b60*/  IADD3 R112, P0, R200, UR10, RZ ;  /* 0x0000000ac8707c10 */ /* 0x000fe2000ff1e0ff */
[----:B------:R-:W3:Y:S01]  /*0b70*/  LDG.E R205, desc[UR4][R106.64] ;  /* 0x000000046acd7981 */ /* 0x000ee2000c1e1900 */
[----:B------:R-:W-:Y:S02]  /*0b80*/  IADD3 R116, P1, R190, UR10, RZ ;  /* 0x0000000abe747c10 */ /* 0x000fe4000ff3e0ff */
[----:B------:R-:W-:Y:S01]  /*0b90*/  SHF.L.U32 R187, R158, 0x4, RZ ;  /* 0x000000049ebb7819 */ /* 0x000fe200000006ff */
[----:B------:R-:W-:Y:S01]  /*0ba0*/  IMAD.WIDE R142, R169, 0x4, R142 ;  /* 0x00000004a98e7825 */ /* 0x000fe200078e028e */
[----:B------:R-:W-:Y:S01]  /*0bb0*/  IADD3 R164, R144, 0xe0, RZ ;  /* 0x000000e090a47810 */ /* 0x000fe20007ffe0ff */
[----:B------:R-:W4:Y:S01]  /*0bc0*/  LDG.E.128 R136, desc[UR4][R136.64] ;  /* 0x0000000488887981 */ /* 0x000f22000c1e1d00 */
[----:B------:R-:W-:-:S02]  /*0bd0*/  IADD3.X R113, R193, UR11, RZ, P0, !PT ;  /* 0x0000000bc1717c10 */ /* 0x000fc400087fe4ff */
[----:B------:R-:W-:Y:S01]  /*0be0*/  IADD3.X R117, R191, UR11, RZ, P1, !PT ;  /* 0x0000000bbf757c10 */ /* 0x000fe20008ffe4ff */
[----:B------:R-:W4:Y:S01]  /*0bf0*/  LDG.E.128 R104, desc[UR4][R104.64] ;  /* 0x0000000468687981 */ /* 0x000f22000c1e1d00 */
[----:B------:R-:W-:Y:S02]  /*0c00*/  SHF.R.U32.HI R188, RZ, 0x1c, R158 ;  /* 0x0000001cffbc7819 */ /* 0x000fe4000001169e */
[----:B------:R-:W-:Y:S01]  /*0c10*/  SHF.R.U32.HI R181, RZ, 0x1c, R161 ;  /* 0x0000001cffb57819 */ /* 0x000fe200000116a1 */
[----:B------:R-:W4:Y:S01]  /*0c20*/  LDG.E.128 R112, desc[UR4][R112.64] ;  /* 0x0000000470707981 */ /* 0x000f22000c1e1d00 */
[----:B------:R-:W-:Y:S02]  /*0c30*/  IADD3 R120, P0, R187, UR10, RZ ;  /* 0x0000000abb787c10 */ /* 0x000fe4000ff1e0ff */
[----:B------:R-:W-:Y:S01]  /*0c40*/  IADD3 R124, P1, R184, UR10, RZ ;  /* 0x0000000ab87c7c10 */ /* 0x000fe2000ff3e0ff */
[----:B------:R-:W4:Y:S01]  /*0c50*/  LDG.E.128 R116, desc[UR4][R116.64] ;  /* 0x0000000474747981 */ /* 0x000f22000c1e1d00 */
[----:B------:R-:W-:-:S02]  /*0c60*/  SHF.L.U32 R170, R162, 0x4, RZ ;  /* 0x00000004a2aa7819 */ /* 0x000fc400000006ff */
[----:B------:R-:W-:Y:S01]  /*0c70*/  SHF.L.U32 R172, R164, 0x4, RZ ;  /* 0x00000004a4ac7819 */ /* 0x000fe200000006ff */
[----:B------:R0:W4:Y:S01]  /*0c80*/  LDG.E R175, desc[UR4][R142.64] ;  /* 0x000000048eaf7981 */ /* 0x000122000c1e1900 */
[----:B------:R-:W-:Y:S02]  /*0c90*/  IADD3.X R121, R188, UR11, RZ, P0, !PT ;  /* 0x0000000bbc797c10 */ /* 0x000fe400087fe4ff */
[----:B------:R-:W-:Y:S02]  /*0ca0*/  IADD3.X R125, R181, UR11, RZ, P1, !PT ;  /* 0x0000000bb57d7c10 */ /* 0x000fe40008ffe4ff */
[----:B------:R-:W-:Y:S02]  /*0cb0*/  SHF.R.U32.HI R171, RZ, 0x1c, R162 ;  /* 0x0000001cffab7819 */ /* 0x000fe400000116a2 */
[----:B------:R-:W-:Y:S01]  /*0cc0*/  SHF.R.U32.HI R173, RZ, 0x1c, R164 ;  /* 0x0000001cffad7819 */ /* 0x000fe200000116a4 */
[----:B------:R-:W4:Y:S01]  /*0cd0*/  LDG.E.128 R120, desc[UR4][R120.64] ;  /* 0x0000000478787981 */ /* 0x000f22000c1e1d00 */
[----:B------:R-:W-:-:S02]  /*0ce0*/  IADD3 R128, P0, R170, UR10, RZ ;  /* 0x0000000aaa807c10 */ /* 0x000fc4000ff1e0ff */
[----:B------:R-:W-:Y:S01]  /*0cf0*/  IADD3 R132, P1, R172, UR10, RZ ;  /* 0x0000000aac847c10 */ /* 0x000fe2000ff3e0ff */
[----:B------:R-:W4:Y:S01]  /*0d00*/  LDG.E.128 R124, desc[UR4][R124.64] ;  /* 0x000000047c7c7981 */ /* 0x000f22000c1e1d00 */
[----:B------:R-:W-:Y:S02]  /*0d10*/  IADD3.X R129, R171, UR11, RZ, P0, !PT ;  /* 0x0000000bab817c10 */ /* 0x000fe400087fe4ff */
[----:B------:R-:W-:-:S04]  /*0d20*/  IADD3.X R133, R173, UR11, RZ, P1, !PT ;  /* 0x0000000bad857c10 */ /* 0x000fc80008ffe4ff */
[----:B------:R-:W4:Y:S04]  /*0d30*/  LDG.E.128 R128, desc[UR4][R128.64] ;  /* 0x0000000480807981 */ /* 0x000f28000c1e1d00 */
[----:B------:R-:W4:Y:S01]  /*0d40*/  LDG.E.128 R132, desc[UR4][R132.64] ;  /* 0x0000000484847981 */ /* 0x000f22000c1e1d00 */
[----:B------:R-:W-:Y:S02]  /*0d50*/  SHF.L.U32 R206, R164, 0x2, RZ ;  /* 0x00000002a4ce7819 */ /* 0x000fe400000006ff */
[----:B------:R-:W-:Y:S02]  /*0d60*/  SHF.R.U32.HI R180, RZ, 0x1e, R164 ;  /* 0x0000001effb47819 */ /* 0x000fe400000116a4 */
[----:B------:R-:W-:-:S05]  /*0d70*/  @P3 IADD3 R140, P0, R206, R140, RZ ;  /* 0x0000008cce8c3210 */ /* 0x000fca0007f1e0ff */
[----:B------:R-:W-:Y:S01]  /*0d80*/  @P3 IMAD.X R141, R180, 0x1, R141, P0 ;  /* 0x00000001b48d3824 */ /* 0x000fe200000e068d */
[----:B0-----:R-:W-:-:S04]  /*0d90*/  @P4 LEA R142, P0, R144, R194, 0x4 ;  /* 0x000000c2908e4211 */ /* 0x001fc800078020ff */
[----:B------:R0:W5:Y:S01]  /*0da0*/  @P3 LDG.E R176, desc[UR4][R140.64] ;  /* 0x000000048cb03981 */ /* 0x000162000c1e1900 */
[----:B------:R-:W-:Y:S02]  /*0db0*/  @P4 LEA.HI.X R143, R144, R195, RZ, 0x4, P0 ;  /* 0x000000c3908f4211 */ /* 0x000fe400000f24ff */
[----:B------:R-:W-:-:S03]  /*0dc0*/  @P4 LEA R144, P0, R162, R194, 0x4 ;  /* 0x000000c2a2904211 */ /* 0x000fc600078020ff */
[----:B------:R-:W5:Y:S01]  /*0dd0*/  @P4 LDG.E.128 R64, desc[UR4][R142.64] ;  /* 0x000000048e404981 */ /* 0x000f62000c1e1d00 */
[C---:B0-----:R-:W-:Y:S01]  /*0de0*/  IMAD.WIDE.U32 R140, R149.reuse, 0x10, R230 ;  /* 0x00000010958c7825 */ /* 0x041fe200078e00e6 */
[----:B------:R-:W-:Y:S02]  /*0df0*/  @P4 LEA.HI.X R145, R162, R195, RZ, 0x4, P0 ;  /* 0x000000c3a2914211 */ /* 0x000fe400000f24ff */
[----:B------:R-:W-:-:S03]  /*0e00*/  @P4 LEA R148, P0, R149, R194, 0x4 ;  /* 0x000000c295944211 */ /* 0x000fc600078020ff */
[----:B------:R-:W4:Y:S01]  /*0e10*/  LDG.E.128 R140, desc[UR4][R140.64] ;  /* 0x000000048c8c7981 */ /* 0x000f22000c1e1d00 */
[-C--:B------:R-:W-:Y:S02]  /*0e20*/  @P4 LEA.HI.X R149, R149, R195.reuse, RZ, 0x4, P0 ;  /* 0x000000c395954211 */ /* 0x080fe400000f24ff */
[C---:B------:R-:W-:Y:S01]  /*0e30*/  @P4 LEA R152, P0, R153.reuse, R194, 0x4 ;  /* 0x000000c299984211 */ /* 0x040fe200078020ff */
[----:B------:R0:W5:Y:S04]  /*0e40*/  @P4 LDG.E.128 R68, desc[UR4][R144.64] ;  /* 0x0000000490444981 */ /* 0x000168000c1e1d00 */
[----:B------:R1:W5:Y:S01]  /*0e50*/  @P4 LDG.E.128 R72, desc[UR4][R148.64] ;  /* 0x0000000494484981 */ /* 0x000362000c1e1d00 */
[C---:B0-----:R-:W-:Y:S01]  /*0e60*/  IMAD.WIDE.U32 R144, R153.reuse, 0x10, R230 ;  /* 0x0000001099907825 */ /* 0x041fe200078e00e6 */
[----:B------:R-:W-:-:S02]  /*0e70*/  @P4 LEA.HI.X R153, R153, R195, RZ, 0x4, P0 ;  /* 0x000000c399994211 */ /* 0x000fc400000f24ff */
[C---:B------:R-:W-:Y:S01]  /*0e80*/  @P4 LEA R156, P0, R157.reuse, R194, 0x4 ;  /* 0x000000c29d9c4211 */ /* 0x040fe200078020ff */
[C---:B-1----:R-:W-:Y:S02]  /*0e90*/  IMAD.WIDE.U32 R148, R157.reuse, 0x10, R230 ;  /* 0x000000109d947825 */ /* 0x042fe400078e00e6 */
[----:B------:R-:W4:Y:S01]  /*0ea0*/  LDG.E.128 R144, desc[UR4][R144.64] ;  /* 0x0000000490907981 */ /* 0x000f22000c1e1d00 */
[----:B------:R-:W-:-:S03]  /*0eb0*/  @P4 LEA.HI.X R157, R157, R195, RZ, 0x4, P0 ;  /* 0x000000c39d9d4211 */ /* 0x000fc600000f24ff */
[----:B------:R-:W4:Y:S04]  /*0ec0*/  LDG.E.128 R148, desc[UR4][R148.64] ;  /* 0x0000000494947981 */ /* 0x000f28000c1e1d00 */
[----:B------:R0:W5:Y:S01]  /*0ed0*/  @P4 LDG.E.128 R80, desc[UR4][R156.64] ;  /* 0x000000049c504981 */ /* 0x000162000c1e1d00 */
[----:B------:R-:W-:-:S03]  /*0ee0*/  IADD3 R196, P1, R196, UR12, RZ ;  /* 0x0000000cc4c47c10 */ /* 0x000fc6000ff3e0ff */
[----:B------:R1:W5:Y:S01]  /*0ef0*/  @P4 LDG.E.128 R76, desc[UR4][R152.64] ;  /* 0x00000004984c4981 */ /* 0x000362000c1e1d00 */
[----:B0-----:R-:W-:-:S04]  /*0f00*/  @P4 LEA R156, P0, R158, R194, 0x4 ;  /* 0x000000c29e9c4211 */ /* 0x001fc800078020ff */
[----:B------:R-:W-:Y:S02]  /*0f10*/  @P4 LEA.HI.X R157, R158, R195, RZ, 0x4, P0 ;  /* 0x000000c39e9d4211 */ /* 0x000fe400000f24ff */
[----:B------:R-:W-:-:S03]  /*0f20*/  @P4 LEA R160, P0, R161, R194, 0x4 ;  /* 0x000000c2a1a04211 */ /* 0x000fc600078020ff */
[----:B------:R0:W5:Y:S01]  /*0f30*/  @P4 LDG.E.128 R84, desc[UR4][R156.64] ;  /* 0x000000049c544981 */ /* 0x000162000c1e1d00 */
[----:B-1----:R-:W-:Y:S01]  /*0f40*/  IMAD.WIDE.U32 R152, R158, 0x10, R230 ;  /* 0x000000109e987825 */ /* 0x002fe200078e00e6 */
[----:B------:R-:W-:-:S03]  /*0f50*/  IADD3.X R197, R177, UR13, RZ, P1, !PT ;  /* 0x0000000db1c57c10 */ /* 0x000fc60008ffe4ff */
[C---:B0-----:R-:W-:Y:S01]  /*0f60*/  IMAD.WIDE.U32 R156, R161.reuse, 0x10, R230 ;  /* 0x00000010a19c7825 */ /* 0x041fe200078e00e6 */
[----:B------:R-:W-:Y:S01]  /*0f70*/  @P4 LEA.HI.X R161, R161, R195, RZ, 0x4, P0 ;  /* 0x000000c3a1a14211 */ /* 0x000fe200000f24ff */
[----:B------:R-:W4:Y:S04]  /*0f80*/  LDG.E.128 R152, desc[UR4][R152.64] ;  /* 0x0000000498987981 */ /* 0x000f28000c1e1d00 */
[----:B------:R0:W5:Y:S01]  /*0f90*/  @P4 LDG.E.128 R88, desc[UR4][R160.64] ;  /* 0x00000004a0584981 */ /* 0x000162000c1e1d00 */
[----:B------:R-:W-:-:S03]  /*0fa0*/  IADD3 R198, P1, R198, UR12, RZ ;  /* 0x0000000cc6c67c10 */ /* 0x000fc6000ff3e0ff */
[----:B------:R1:W5:Y:S04]  /*0fb0*/  LDG.E R177, desc[UR4][R196.64] ;  /* 0x00000004c4b17981 */ /* 0x000368000c1e1900 */
[----:B------:R-:W4:Y:S01]  /*0fc0*/  LDG.E.128 R156, desc[UR4][R156.64] ;  /* 0x000000049c9c7981 */ /* 0x000f22000c1e1d00 */
[----:B0-----:R-:W-:-:S04]  /*0fd0*/  @P4 LEA R160, P0, R164, R194, 0x4 ;  /* 0x000000c2a4a04211 */ /* 0x001fc800078020ff */
[----:B------:R-:W-:Y:S02]  /*0fe0*/  @P4 LEA.HI.X R161, R164, R195, RZ, 0x4, P0 ;  /* 0x000000c3a4a14211 */ /* 0x000fe400000f24ff */
[----:B------:R-:W-:-:S03]  /*0ff0*/  IADD3 R166, P0, R166, UR12, RZ ;  /* 0x0000000ca6a67c10 */ /* 0x000fc6000ff1e0ff */
[----:B------:R0:W5:Y:S01]  /*1000*/  @P4 LDG.E.128 R92, desc[UR4][R160.64] ;  /* 0x00000004a05c4981 */ /* 0x000162000c1e1d00 */
[----:B------:R-:W-:Y:S02]  /*1010*/  IADD3.X R167, R167, UR13, RZ, P0, !PT ;  /* 0x0000000da7a77c10 */ /* 0x000fe400087fe4ff */
[----:B-1----:R-:W-:Y:S01]  /*1020*/  IADD3 R196, P0, R211, UR12, RZ ;  /* 0x0000000cd3c47c10 */ /* 0x002fe2000ff1e0ff */
[----:B------:R-:W-:Y:S02]  /*1030*/  IMAD.WIDE.U32 R164, R164, 0x10, R230 ;  /* 0x00000010a4a47825 */ /* 0x000fe400078e00e6 */
[----:B------:R-:W5:Y:S01]  /*1040*/  LDG.E R213, desc[UR4][R166.64] ;  /* 0x00000004a6d57981 */ /* 0x000f62000c1e1900 */
[----:B------:R-:W-:Y:S02]  /*1050*/  IADD3.X R197, R199, UR13, RZ, P0, !PT ;  /* 0x0000000dc7c57c10 */ /* 0x000fe400087fe4ff */
[----:B------:R-:W-:-:S03]  /*1060*/  IADD3.X R199, R210, UR13, RZ, P1, !PT ;  /* 0x0000000dd2c77c10 */ /* 0x000fc60008ffe4ff */
[----:B------:R1:W5:Y:S04]  /*1070*/  LDG.E R211, desc[UR4][R196.64] ;  /* 0x00000004c4d37981 */ /* 0x000368000c1e1900 */
[----:B------:R1:W5:Y:S01]  /*1080*/  LDG.E R210, desc[UR4][R198.64] ;  /* 0x00000004c6d27981 */ /* 0x000362000c1e1900 */
[----:B0-----:R-:W-:-:S03]  /*1090*/  IMAD.WIDE.U32 R160, R162, 0x10, R230 ;  /* 0x00000010a2a07825 */ /* 0x001fc600078e00e6 */
[----:B------:R-:W4:Y:S01]  /*10a0*/  LDG.E.128 R164, desc[UR4][R164.64] ;  /* 0x00000004a4a47981 */ /* 0x000f22000c1e1d00 */
[----:B-1----:R-:W-:-:S03]  /*10b0*/  IADD3 R196, P1, R208, UR12, RZ ;  /* 0x0000000cd0c47c10 */ /* 0x002fc6000ff3e0ff */
[----:B------:R-:W4:Y:S01]  /*10c0*/  LDG.E.128 R160, desc[UR4][R160.64] ;  /* 0x00000004a0a07981 */ /* 0x000f22000c1e1d00 */
[----:B------:R-:W-:-:S04]  /*10d0*/  IADD3 R198, P0, R209, UR12, RZ ;  /* 0x0000000cd1c67c10 */ /* 0x000fc8000ff1e0ff */
[----:B------:R-:W-:Y:S02]  /*10e0*/  IADD3.X R199, R192, UR13, RZ, P0, !PT ;  /* 0x0000000dc0c77c10 */ /* 0x000fe400087fe4ff */
[----:B------:R-:W-:-:S03]  /*10f0*/  IADD3.X R197, R189, UR13, RZ, P1, !PT ;  /* 0x0000000dbdc57c10 */ /* 0x000fc60008ffe4ff */
[----:B------:R0:W5:Y:S04]  /*1100*/  LDG.E R192, desc[UR4][R198.64] ;  /* 0x00000004c6c07981 */ /* 0x000168000c1e1900 */
[----:B------:R1:W5:Y:S01]  /*1110*/  LDG.E R189, desc[UR4][R196.64] ;  /* 0x00000004c4bd7981 */ /* 0x000362000c1e1900 */
[----:B0-----:R-:W-:-:S04]  /*1120*/  IADD3 R198, P0, R207, UR12, RZ ;  /* 0x0000000ccfc67c10 */ /* 0x001fc8000ff1e0ff */
[----:B------:R-:W-:Y:S02]  /*1130*/  IADD3.X R199, R186, UR13, RZ, P0, !PT ;  /* 0x0000000dbac77c10 */ /* 0x000fe400087fe4ff */
[----:B------:R-:W-:Y:S02]  /*1140*/  ISETP.NE.AND P0, PT, R232, RZ, PT ;  /* 0x000000ffe800720c */ /* 0x000fe40003f05270 */
[----:B-1----:R-:W-:Y:S01]  /*1150*/  IADD3 R196, P1, R206, UR12, RZ ;  /* 0x0000000ccec47c10 */ /* 0x002fe2000ff3e0ff */
[----:B------:R-:W5:Y:S03]  /*1160*/  LDG.E R186, desc[UR4][R198.64] ;  /* 0x00000004c6ba7981 */ /* 0x000f66000c1e1900 */
[----:B------:R-:W-:-:S05]  /*1170*/  IADD3.X R197, R180, UR13, RZ, P1, !PT ;  /* 0x0000000db4c57c10 */ /* 0x000fca0008ffe4ff */
[----:B------:R2:W5:Y:S01]  /*1180*/  LDG.E R180, desc[UR4][R196.64] ;  /* 0x00000004c4b47981 */ /* 0x000562000c1e1900 */
[----:B---3--:R-:W-:-:S05]  /*1190*/  FSEL R235, R205, RZ, !P0 ;  /* 0x000000ffcdeb7208 */ /* 0x008fca0004000000 */
[C---:B--2---:R-:W-:Y:S01]  /*11a0*/  FADD.FTZ R197, -R235.reuse, R108 ;  /* 0x0000006cebc57221 */ /* 0x044fe20000010100 */
[C---:B------:R-:W-:Y:S01]  /*11b0*/  FADD.FTZ R234, -R235.reuse, R109 ;  /* 0x0000006debea7221 */ /* 0x040fe20000010100 */
[C---:B------:R-:W-:Y:S01]  /*11c0*/  FADD.FTZ R110, -R235.reuse, R110 ;  /* 0x0000006eeb6e7221 */ /* 0x040fe20000010100 */
[----:B------:R-:W-:Y:S01]  /*11d0*/  FADD.FTZ R233, -R235, R111 ;  /* 0x0000006febe97221 */ /* 0x000fe20000010100 */
[--C-:B----4-:R-:W-:Y:S01]  /*11e0*/  FADD.FTZ R104, R104, -R235.reuse ;  /* 0x800000eb68687221 */ /* 0x110fe20000010000 */
[--C-:B------:R-:W-:Y:S01]  /*11f0*/  FADD.FTZ R105, R105, -R235.reuse ;  /* 0x800000eb69697221 */ /* 0x100fe20000010000 */
[----:B------:R-:W-:Y:S01]  /*1200*/  FADD.FTZ R106, R106, -R235 ;  /* 0x800000eb6a6a7221 */ /* 0x000fe20000010000 */
[C---:B------:R-:W-:Y:S01]  /*1210*/  FADD.FTZ R232, -R235.reuse, R112 ;  /* 0x00000070ebe87221 */ /* 0x040fe20000010100 */
[----:B------:R-:W-:Y:S01]  /*1220*/  FADD.FTZ R231, -R235, R113 ;  /* 0x00000071ebe77221 */ /* 0x000fe20000010100 */
[----:B------:R-:W-:Y:S01]  /*1230*/  FADD.FTZ R196, R107, -R235 ;  /* 0x800000eb6bc47221 */ /* 0x000fe20000010000 */
        /* <DEDUP_REMOVED lines=22> */
[----:B------:R-:W2:Y:S01]  /*13a0*/  LDL.LU R235, [R1] ;  /* 0x0000000001eb7983 */ /* 0x000ea20000300800 */
[----:B------:R-:W-:Y:S01]  /*13b0*/  FMUL.FTZ R107, R60, R136 ;  /* 0x000000883c6b7220 */ /* 0x000fe20000410000 */
[----:B------:R-:W-:Y:S01]  /*13c0*/  FMUL.FTZ R104, R175, R104 ;  /* 0x00000068af687220 */ /* 0x000fe20000410000 */
[----:B------:R-:W-:Y:S01]  /*13d0*/  FMUL.FTZ R109, R61, R137 ;  /* 0x000000893d6d7220 */ /* 0x000fe20000410000 */
[C---:B------:R-:W-:Y:S01]  /*13e0*/  FMUL.FTZ R131, R175.reuse, R198 ;  /* 0x000000c6af837220 */ /* 0x040fe20000410000 */
[----:B------:R-:W-:Y:S01]  /*13f0*/  FADD.FTZ R132, RZ, R107 ;  /* 0x0000006bff847221 */ /* 0x000fe20000010000 */
[C---:B------:R-:W-:Y:S01]  /*1400*/  FMUL.FTZ R105, R175.reuse, R105 ;  /* 0x00000069af697220 */ /* 0x040fe20000410000 */
[----:B------:R-:W-:Y:S01]  /*1410*/  FFMA.FTZ R198, R104, R107, RZ ;  /* 0x0000006b68c67223 */ /* 0x000fe200000100ff */
[C---:B------:R-:W-:Y:S01]  /*1420*/  FMUL.FTZ R108, R175.reuse, R196 ;  /* 0x000000c4af6c7220 */ /* 0x040fe20000410000 */
[----:B------:R-:W-:Y:S01]  /*1430*/  FMUL.FTZ R196, R62, R138 ;  /* 0x0000008a3ec47220 */ /* 0x000fe20000410000 */
[C---:B------:R-:W-:Y:S01]  /*1440*/  FMUL.FTZ R130, R175.reuse, R199 ;  /* 0x000000c7af827220 */ /* 0x040fe20000410000 */
[----:B------:R-:W-:Y:S01]  /*1450*/  FADD.FTZ R133, R132, R109 ;  /* 0x0000006d84857221 */ /* 0x000fe20000010000 */
[----:B------:R-:W-:Y:S01]  /*1460*/  FMUL.FTZ R106, R175, R106 ;  /* 0x0000006aaf6a7220 */ /* 0x000fe20000410000 */
        /* <DEDUP_REMOVED lines=8> */
[----:B------:R-:W-:Y:S01]  /*14f0*/  FMUL.FTZ R110, R175, R110 ;  /* 0x0000006eaf6e7220 */ /* 0x000fe20000410000 */
[C---:B------:R-:W-:Y:S01]  /*1500*/  FADD.FTZ R225, R140.reuse, R225 ;  /* 0x000000e18ce17221 */ /* 0x040fe20000010000 */
[----:B------:R-:W-:Y:S01]  /*1510*/  FFMA.FTZ R12, R140, R111, R12 ;  /* 0x0000006f8c0c7223 */ /* 0x000fe2000001000c */
[----:B------:R-:W-:Y:S01]  /*1520*/  FMUL.FTZ R140, R56, R140 ;  /* 0x0000008c388c7220 */ /* 0x000fe20000410000 */
[C---:B------:R-:W-:Y:S01]  /*1530*/  FADD.FTZ R224, R141.reuse, R224 ;  /* 0x000000e08de07221 */ /* 0x040fe20000010000 */
        /* <DEDUP_REMOVED lines=138> */
[C---:B------:R-:W-:Y:S01]  /*1de0*/  FADD.FTZ R30, R164.reuse, R30 ;  /* 0x0000001ea41e7221 */ /* 0x040fe20000010000 */
[----:B------:R-:W-:Y:S01]  /*1df0*/  FMUL.FTZ R117, R175, R117 ;  /* 0x00000075af757220 */ /* 0x000fe20000410000 */
[----:B------:R-:W-:Y:S01]  /*1e00*/  FFMA.FTZ R26, R164, R116, R26 ;  /* 0x00000074a41a7223 */ /* 0x000fe2000001001a */
[----:B------:R-:W-:Y:S01]  /*1e10*/  FMUL.FTZ R164, R32, R164 ;  /* 0x000000a420a47220 */ /* 0x000fe20000410000 */
        /* <DEDUP_REMOVED lines=11> */
[----:B------:R-:W-:Y:S01]  /*1ed0*/  UMOV UR6, 0xffffffff ;  /* 0xffffffff00067882 */ /* 0x000fe20000000000 */
[----:B--2---:R-:W-:Y:S01]  /*1ee0*/  FADD.FTZ R235, R162, R235 ;  /* 0x000000eba2eb7221 */ /* 0x004fe20000010000 */
[----:B------:R-:W-:-:S04]  /*1ef0*/  FMUL.FTZ R162, R38, R162 ;  /* 0x000000a226a27220 */ /* 0x000fc80000410000 */
[----:B------:R-:W-:Y:S01]  /*1f00*/  FADD.FTZ R122, R123, R162 ;  /* 0x000000a27b7a7221 */ /* 0x000fe20000010000 */
[----:B------:R0:W-:Y:S01]  /*1f10*/  STL [R1], R235 ;  /* 0x000000eb01007387 */ /* 0x0001e20000100800 */
        /* <DEDUP_REMOVED lines=10> */
[----:B------:R-:W-:Y:S01]  /*1fc0*/  FFMA.FTZ R122, R119, R167, R198 ;  /* 0x000000a7777a7223 */ /* 0x000fe200000100c6 */
[----:B0-----:R-:W-:Y:S06]  /*1fd0*/  BRA.DIV UR6, `(.L_x_3696) ;  /* 0x0000002e06307947 */ /* 0x001fec000b800000 */
        /* <DEDUP_REMOVED lines=18> */
.L_x_3716:
        /* <DEDUP_REMOVED lines=23> */
[----:B------:R-:W-:Y:S01]  /*2270*/  ISETP.NE.AND.EX P1, PT, RZ, UR15, PT, P1 ;  /* 0x0000000fff007c0c */ /* 0x000fe2000bf25310 */
[----:B------:R-:W-:Y:S01]  /*2280*/  @P2 FADD.FTZ R195, R64, R195 ;  /* 0x000000c340c32221 */ /* 0x000fe20000010000 */
[----:B------:R-:W-:Y:S01]  /*2290*/  @P2 FADD.FTZ R196, R65, R196 ;  /* 0x000000c441c42221 */ /* 0x000fe20000010000 */
[----:B------:R-:W-:Y:S01]  /*22a0*/  @P2 FADD.FTZ R197, R66, R197 ;  /* 0x000000c542c52221 */ /* 0x000fe20000010000 */
[----:B------:R-:W-:Y:S01]  /*22b0*/  @P2 FADD.FTZ R198, R67, R198 ;  /* 0x000000c643c62221 */ /* 0x000fe20000010000 */
[----:B------:R-:W-:Y:S08]  /*22c0*/  @!P0 BRA `(.L_x_3697) ;  /* 0x00000000001c8947 */ /* 0x000ff00003800000 */
[----:B------:R-:W-:Y:S02]  /*22d0*/  IADD3 R108, P6, R204, UR14, RZ ;  /* 0x0000000ecc6c7c10 */ /* 0x000fe4000ffde0ff */
[----:B------:R-:W-:Y:S02]  /*22e0*/  SEL R107, R198, R99, P1 ;  /* 0x00000063c66b7207 */ /* 0x000fe40000800000 */
[----:B------:R-:W-:Y:S02]  /*22f0*/  SEL R106, R197, R98, P1 ;  /* 0x00000062c56a7207 */ /* 0x000fe40000800000 */
[----:B------:R-:W-:Y:S02]  /*2300*/  SEL R105, R196, R97, P1 ;  /* 0x00000061c4697207 */ /* 0x000fe40000800000 */
[----:B------:R-:W-:Y:S02]  /*2310*/  IADD3.X R109, R203, UR15, RZ, P6, !PT ;  /* 0x0000000fcb6d7c10 */ /* 0x000fe4000b7fe4ff */
[----:B------:R-:W-:-:S05]  /*2320*/  SEL R104, R195, R96, P1 ;  /* 0x00000060c3687207 */ /* 0x000fca0000800000 */
[----:B------:R0:W-:Y:S02]  /*2330*/  STG.E.128 desc[UR4][R108.64], R104 ;  /* 0x000000686c007986 */ /* 0x0001e4000c101d04 */
.L_x_3697:
        /* <DEDUP_REMOVED lines=9> */
[-C--:B------:R-:W-:Y:S01]  /*23d0*/  FFMA.FTZ R111, R111, R123.reuse, R122 ;  /* 0x0000007b6f6f7223 */ /* 0x080fe2000001007a */
[----:B------:R-:W-:Y:S01]  /*23e0*/  LOP3.LUT P5, RZ, R213, 0xff0000, RZ, 0xc0, !PT ;  /* 0x00ff0000d5ff7812 */ /* 0x000fe200078ac0ff */
[----:B------:R-:W-:Y:S01]  /*23f0*/  FADD.FTZ R114, R141, -R114 ;  /* 0x800000728d727221 */ /* 0x000fe20000010000 */
[----:B------:R-:W-:Y:S01]  /*2400*/  SEL R105, R196, RZ, P6 ;  /* 0x000000ffc4697207 */ /* 0x000fe20003000000 */
[----:B------:R-:W-:Y:S01]  /*2410*/  FADD.FTZ R140, R140, -R111 ;  /* 0x8000006f8c8c7221 */ /* 0x000fe20000010000 */
[----:B------:R-:W-:Y:S01]  /*2420*/  LOP3.LUT P6, RZ, R213, 0xff000000, RZ, 0xc0, !PT ;  /* 0xff000000d5ff7812 */ /* 0x000fe200078cc0ff */
[----:B------:R-:W-:Y:S01]  /*2430*/  FMUL.FTZ R114, R175, R114 ;  /* 0x00000072af727220 */ /* 0x000fe20000410000 */
[----:B------:R-:W-:Y:S01]  /*2440*/  SEL R106, R197, RZ, P5 ;  /* 0x000000ffc56a7207 */ /* 0x000fe20002800000 */
[----:B------:R-:W-:Y:S01]  /*2450*/  FFMA.FTZ R111, R110, R123, R122 ;  /* 0x0000007b6e6f7223 */ /* 0x000fe2000001007a */
[----:B------:R-:W-:Y:S01]  /*2460*/  LOP3.LUT P5, RZ, R6, 0xff000000, RZ, 0xc0, !PT ;  /* 0xff00000006ff7812 */ /* 0x000fe200078ac0ff */
[----:B------:R-:W-:Y:S01]  /*2470*/  @P2 FADD.FTZ R114, R73, R114 ;  /* 0x0000007249722221 */ /* 0x000fe20000010000 */
[----:B------:R-:W-:Y:S01]  /*2480*/  SEL R107, R198, RZ, P6 ;  /* 0x000000ffc66b7207 */ /* 0x000fe20003000000 */
[----:B------:R-:W-:Y:S01]  /*2490*/  FADD.FTZ R142, R142, -R111 ;  /* 0x8000006f8e8e7221 */ /* 0x000fe20000010000 */
[----:B------:R-:W-:Y:S01]  /*24a0*/  LOP3.LUT P6, RZ, R6, 0xff0000, RZ, 0xc0, !PT ;  /* 0x00ff000006ff7812 */ /* 0x000fe200078cc0ff */
[----:B------:R-:W-:Y:S01]  /*24b0*/  FMUL.FTZ R141, R175, R140 ;  /* 0x0000008caf8d7220 */ /* 0x000fe20000410000 */
[----:B------:R-:W-:Y:S01]  /*24c0*/  SEL R198, R198, RZ, P5 ;  /* 0x000000ffc6c67207 */ /* 0x000fe20002800000 */
[----:B------:R0:W-:Y:S01]  /*24d0*/  STG.E.128 desc[UR4][R108.64], R104 ;  /* 0x000000686c007986 */ /* 0x0001e2000c101d04 */
[----:B------:R-:W-:Y:S01]  /*24e0*/  LOP3.LUT P5, RZ, R6, 0xff00, RZ, 0xc0, !PT ;  /* 0x0000ff0006ff7812 */ /* 0x000fe200078ac0ff */
[----:B------:R-:W-:Y:S01]  /*24f0*/  FMUL.FTZ R140, R114, UR16 ;  /* 0x00000010728c7c20 */ /* 0x000fe20008410000 */
[----:B------:R-:W-:Y:S01]  /*2500*/  SEL R197, R197, RZ, P6 ;  /* 0x000000ffc5c57207 */ /* 0x000fe20003000000 */
[----:B------:R-:W-:Y:S01]  /*2510*/  @P2 FADD.FTZ R141, R72, R141 ;  /* 0x0000008d488d2221 */ /* 0x000fe20000010000 */
[----:B------:R-:W-:-:S02]  /*2520*/  LOP3.LUT P6, RZ, R6, 0xff, RZ, 0xc0, !PT ;  /* 0x000000ff06ff7812 */ /* 0x000fc400078cc0ff */
[----:B------:R-:W-:Y:S02]  /*2530*/  SEL R196, R196, RZ, P5 ;  /* 0x000000ffc4c47207 */ /* 0x000fe40002800000 */
[----:B------:R-:W-:-:S04]  /*2540*/  ISETP.NE.U32.AND P5, PT, R178, RZ, PT ;  /* 0x000000ffb200720c */ /* 0x000fc80003fa5070 */
[----:B------:R-:W-:Y:S01]  /*2550*/  ISETP.NE.AND.EX P5, PT, R179, RZ, PT, P5 ;  /* 0x000000ffb300720c */ /* 0x000fe20003fa5350 */
[----:B0-----:R-:W-:Y:S01]  /*2560*/  FFMA.FTZ R104, R115, R123, R122 ;  /* 0x0000007b73687223 */ /* 0x001fe2000001007a */
[----:B------:R-:W-:Y:S01]  /*2570*/  SEL R109, R194, RZ, P6 ;  /* 0x000000ffc26d7207 */ /* 0x000fe20003000000 */
[----:B------:R-:W-:Y:S01]  /*2580*/  FMUL.FTZ R115, R175, R142 ;  /* 0x0000008eaf737220 */ /* 0x000fe20000410000 */
[----:B------:R-:W-:Y:S01]  /*2590*/  @P3 IADD3 R204, P6, R204, R178, RZ ;  /* 0x000000b2cccc3210 */ /* 0x000fe20007fde0ff */
[----:B------:R-:W-:Y:S01]  /*25a0*/  FADD.FTZ R108, R143, -R104 ;  /* 0x800000688f6c7221 */ /* 0x000fe20000010000 */
[----:B------:R-:W-:Y:S01]  /*25b0*/  SEL R107, R198, R103, P5 ;  /* 0x00000067c66b7207 */ /* 0x000fe20002800000 */
[----:B------:R-:W-:Y:S01]  /*25c0*/  @P2 FADD.FTZ R115, R74, R115 ;  /* 0x000000734a732221 */ /* 0x000fe20000010000 */
[----:B------:R-:W-:Y:S01]  /*25d0*/  @P3 IADD3.X R205, R203, R179, RZ, P6, !PT ;  /* 0x000000b3cbcd3210 */ /* 0x000fe200037fe4ff */
[----:B------:R-:W-:Y:S01]  /*25e0*/  FMUL.FTZ R108, R175, R108 ;  /* 0x0000006caf6c7220 */ /* 0x000fe20000410000 */
[----:B------:R-:W-:-:S02]  /*25f0*/  SEL R106, R197, R102, P5 ;  /* 0x00000066c56a7207 */ /* 0x000fc40002800000 */
[----:B------:R-:W-:Y:S01]  /*2600*/  SEL R105, R196, R101, P5 ;  /* 0x00000065c4697207 */ /* 0x000fe20002800000 */
[----:B------:R-:W-:Y:S01]  /*2610*/  @P2 FADD.FTZ R108, R75, R108 ;  /* 0x0000006c4b6c2221 */ /* 0x000fe20000010000 */
[----:B------:R-:W-:Y:S02]  /*2620*/  SEL R104, R109, R100, P5 ;  /* 0x000000646d687207 */ /* 0x000fe40002800000 */
[----:B------:R-:W-:Y:S01]  /*2630*/  LOP3.LUT P6, RZ, R211, 0xff00, RZ, 0xc0, !PT ;  /* 0x0000ff00d3ff7812 */ /* 0x000fe200078cc0ff */
[----:B------:R-:W-:Y:S02]  /*2640*/  FMUL.FTZ R142, R108, UR16 ;  /* 0x000000106c8e7c20 */ /* 0x000fe40008410000 */
        /* <DEDUP_REMOVED lines=10> */
.L_x_3698:
        /* <DEDUP_REMOVED lines=24> */
[----:B------:R-:W-:Y:S01]  /*2870*/  SEL R111, R142, R103, P5 ;  /* 0x000000678e6f7207 */ /* 0x000fe20002800000 */
[----:B------:R-:W-:Y:S01]  /*2880*/  FMUL.FTZ R142, R194, UR16 ;  /* 0x00000010c28e7c20 */ /* 0x000fe20008410000 */
        /* <DEDUP_REMOVED lines=14> */
[----:B------:R-:W-:Y:S01]  /*2970*/  @P3 IADD3.X R129, R202, R179, RZ, P6, !PT ;  /* 0x000000b3ca813210 */ /* 0x000fe200037fe4ff */
[----:B------:R-:W-:Y:S01]  /*2980*/  FMUL.FTZ R141, R175, R146 ;  /* 0x00000092af8d7220 */ /* 0x000fe20000410000 */
[----:B------:R-:W-:-:S03]  /*2990*/  LOP3.LUT P6, RZ, R210, 0xff00, RZ, 0xc0, !PT ;  /* 0x0000ff00d2ff7812 */ /* 0x000fc600078cc0ff */
[----:B------:R1:W-:Y:S01]  /*29a0*/  @P3 STG.E.128 desc[UR4][R128.64], R108 ;  /* 0x0000006c80003986 */ /* 0x0003e2000c101d04 */
[----:B0-----:R-:W-:Y:S01]  /*29b0*/  SEL R105, R140, RZ, P6 ;  /* 0x000000ff8c697207 */ /* 0x001fe20003000000 */
[----:B------:R-:W-:Y:S01]  /*29c0*/  @P2 FADD.FTZ R141, R78, R141 ;  /* 0x0000008d4e8d2221 */ /* 0x000fe20000010000 */
        /* <DEDUP_REMOVED lines=8> */
.L_x_3699:
[----:B------:R-:W-:Y:S01]  /*2a50*/  LOP3.LUT P6, RZ, R210, 0xff000000, RZ, 0xc0, !PT ;  /* 0xff000000d2ff7812 */ /* 0x000fe200078cc0ff */
[----:B------:R-:W-:Y:S01]  /*2a60*/  FMUL.FTZ R141, R141, UR16 ;  /* 0x000000108d8d7c20 */ /* 0x000fe20008410000 */
[----:B------:R-:W-:Y:S01]  /*2a70*/  FMUL.FTZ R139, R139, UR16 ;  /* 0x000000108b8b7c20 */ /* 0x000fe20008410000 */
[-CC-:B01----:R-:W-:Y:S01]  /*2a80*/  FFMA.FTZ R109, R134, R123.reuse, R122.reuse ;  /* 0x0000007b866d7223 */ /* 0x183fe2000001007a */
[----:B------:R-:W-:Y:S01]  /*2a90*/  SEL R107, R142, RZ, P6 ;  /* 0x000000ff8e6b7207 */ /* 0x000fe20003000000 */
[-CC-:B------:R-:W-:Y:S01]  /*2aa0*/  FFMA.FTZ R108, R135, R123.reuse, R122.reuse ;  /* 0x0000007b876c7223 */ /* 0x180fe2000001007a */
        /* <DEDUP_REMOVED lines=14> */
[C---:B------:R-:W-:Y:S01]  /*2b90*/  FMUL.FTZ R134, R175.reuse, R134 ;  /* 0x00000086af867220 */ /* 0x040fe20000410000 */
[----:B------:R-:W-:Y:S01]  /*2ba0*/  FMUL.FTZ R135, R175, R150 ;  /* 0x00000096af877220 */ /* 0x000fe20000410000 */
[----:B------:R-:W-:Y:S01]  /*2bb0*/  SEL R104, R139, RZ, P6 ;  /* 0x000000ff8b687207 */ /* 0x000fe20003000000 */
[----:B------:R-:W-:Y:S01]  /*2bc0*/  FMUL.FTZ R136, R128, UR16 ;  /* 0x0000001080887c20 */ /* 0x000fe20008410000 */
[----:B------:R-:W-:Y:S01]  /*2bd0*/  LOP3.LUT P6, RZ, R3, 0xff000000, RZ, 0xc0, !PT ;  /* 0xff00000003ff7812 */ /* 0x000fe200078cc0ff */
[----:B------:R-:W-:Y:S01]  /*2be0*/  @P2 FADD.FTZ R134, R83, R134 ;  /* 0x0000008653862221 */ /* 0x000fe20000010000 */
        /* <DEDUP_REMOVED lines=28> */
.L_x_3700:
[C---:B------:R-:W-:Y:S01]  /*2db0*/  LOP3.LUT P6, RZ, R192.reuse, 0xff000000, RZ, 0xc0, !PT ;  /* 0xff000000c0ff7812 */ /* 0x040fe200078cc0ff */
        /* <DEDUP_REMOVED lines=10> */
[----:B------:R-:W-:Y:S01]  /*2e60*/  FADD.FTZ R152, R152, -R109 ;  /* 0x8000006d98987221 */ /* 0x000fe20000010000 */
[----:B------:R-:W-:Y:S01]  /*2e70*/  IADD3 R114, P6, R190, UR18, RZ ;  /* 0x00000012be727c10 */ /* 0x000fe2000ffde0ff */
[C---:B------:R-:W-:Y:S01]  /*2e80*/  FMUL.FTZ R128, R175.reuse, R110 ;  /* 0x0000006eaf807220 */ /* 0x040fe20000410000 */
[----:B------:R-:W-:Y:S01]  /*2e90*/  FFMA.FTZ R109, R132, R123, R122 ;  /* 0x0000007b846d7223 */ /* 0x000fe2000001007a */
[----:B------:R-:W-:Y:S01]  /*2ea0*/  FMUL.FTZ R130, R175, R130 ;  /* 0x00000082af827220 */ /* 0x000fe20000410000 */
[----:B------:R-:W-:Y:S01]  /*2eb0*/  IADD3.X R115, R191, UR19, RZ, P6, !PT ;  /* 0x00000013bf737c10 */ /* 0x000fe2000b7fe4ff */
[----:B------:R-:W-:Y:S01]  /*2ec0*/  @P2 FADD.FTZ R128, R85, R128 ;  /* 0x0000008055802221 */ /* 0x000fe20000010000 */
[----:B------:R-:W-:Y:S01]  /*2ed0*/  LOP3.LUT P6, RZ, R192, 0xff, RZ, 0xc0, !PT ;  /* 0x000000ffc0ff7812 */ /* 0x000fe200078cc0ff */
[----:B------:R-:W-:Y:S01]  /*2ee0*/  FADD.FTZ R154, R154, -R109 ;  /* 0x8000006d9a9a7221 */ /* 0x000fe20000010000 */
[----:B------:R-:W-:Y:S01]  /*2ef0*/  @P2 FADD.FTZ R130, R87, R130 ;  /* 0x0000008257822221 */ /* 0x000fe20000010000 */
[----:B------:R-:W-:Y:S01]  /*2f00*/  FMUL.FTZ R132, R128, UR16 ;  /* 0x0000001080847c20 */ /* 0x000fe20008410000 */
[----:B------:R-:W-:Y:S01]  /*2f10*/  SEL R104, R129, RZ, P6 ;  /* 0x000000ff81687207 */ /* 0x000fe20003000000 */
[----:B------:R-:W-:Y:S01]  /*2f20*/  FMUL.FTZ R131, R175, R154 ;  /* 0x0000009aaf837220 */ /* 0x000fe20000410000 */
[----:B------:R-:W-:Y:S01]  /*2f30*/  LOP3.LUT P6, RZ, R2, 0xff000000, RZ, 0xc0, !PT ;  /* 0xff00000002ff7812 */ /* 0x000fe200078cc0ff */
[----:B------:R-:W-:-:S02]  /*2f40*/  FMUL.FTZ R133, R130, UR16 ;  /* 0x0000001082857c20 */ /* 0x000fc40008410000 */
[----:B------:R-:W-:Y:S01]  /*2f50*/  STG.E.128 desc[UR4][R114.64], R104 ;  /* 0x0000006872007986 */ /* 0x000fe2000c101d04 */
[----:B------:R-:W-:Y:S01]  /*2f60*/  SEL R108, R137, RZ, P6 ;  /* 0x000000ff896c7207 */ /* 0x000fe20003000000 */
[----:B------:R-:W-:Y:S01]  /*2f70*/  @P2 FADD.FTZ R131, R86, R131 ;  /* 0x0000008356832221 */ /* 0x000fe20000010000 */
        /* <DEDUP_REMOVED lines=10> */
[----:B------:R-:W-:Y:S01]  /*3020*/  SEL R108, R129, R100, P5 ;  /* 0x00000064816c7207 */ /* 0x000fe20002800000 */
[----:B------:R-:W-:-:S02]  /*3030*/  FMUL.FTZ R129, R175, R152 ;  /* 0x00000098af817220 */ /* 0x000fc40000410000 */
[----:B------:R-:W-:Y:S01]  /*3040*/  @P3 IMAD.X R191, R191, 0x1, R179, P6 ;  /* 0x00000001bfbf3824 */ /* 0x000fe200030e06b3 */
[----:B------:R-:W-:Y:S01]  /*3050*/  LOP3.LUT P6, RZ, R189, 0xff00, RZ, 0xc0, !PT ;  /* 0x0000ff00bdff7812 */ /* 0x000fe200078cc0ff */
[----:B------:R-:W-:-:S03]  /*3060*/  @P2 FADD.FTZ R129, R84, R129 ;  /* 0x0000008154812221 */ /* 0x000fc60000010000 */
[----:B------:R0:W-:Y:S02]  /*3070*/  @P3 STG.E.128 desc[UR4][R190.64], R108 ;  /* 0x0000006cbe003986 */ /* 0x0001e4000c101d04 */
[----:B0-----:R-:W-:Y:S01]  /*3080*/  SEL R109, R132, RZ, P6 ;  /* 0x000000ff846d7207 */ /* 0x001fe20003000000 */
        /* <DEDUP_REMOVED lines=8> */
.L_x_3701:
[----:B------:R-:W-:Y:S01]  /*3110*/  LOP3.LUT P6, RZ, R189, 0xff000000, RZ, 0xc0, !PT ;  /* 0xff000000bdff7812 */ /* 0x000fe200078cc0ff */
[----:B------:R-:W-:Y:S01]  /*3120*/  FMUL.FTZ R131, R131, UR16 ;  /* 0x0000001083837c20 */ /* 0x000fe20008410000 */
[----:B------:R-:W-:Y:S01]  /*3130*/  FMUL.FTZ R129, R129, UR16 ;  /* 0x0000001081817c20 */ /* 0x000fe20008410000 */
[-CC-:B0-----:R-:W-:Y:S01]  /*3140*/  FFMA.FTZ R104, R113, R123.reuse, R122.reuse ;  /* 0x0000007b71687223 */ /* 0x181fe2000001007a */
[----:B------:R-:W-:Y:S01]  /*3150*/  SEL R111, R133, RZ, P6 ;  /* 0x000000ff856f7207 */ /* 0x000fe20003000000 */
[-C--:B------:R-:W-:Y:S01]  /*3160*/  FFMA.FTZ R106, R127, R123.reuse, R122 ;  /* 0x0000007b7f6a7223 */ /* 0x080fe2000001007a */
[----:B------:R-:W-:Y:S01]  /*3170*/  LOP3.LUT P6, RZ, R189, 0xff0000, RZ, 0xc0, !PT ;  /* 0x00ff0000bdff7812 */ /* 0x000fe200078cc0ff */
[----:B------:R-:W-:Y:S01]  /*3180*/  FADD.FTZ R104, R157, -R104 ;  /* 0x800000689d687221 */ /* 0x000fe20000010000 */
[-C--:B------:R-:W-:Y:S01]  /*3190*/  FFMA.FTZ R105, R126, R123.reuse, R122 ;  /* 0x0000007b7e697223 */ /* 0x080fe2000001007a */
        /* <DEDUP_REMOVED lines=19> */
[----:B------:R-:W-:-:S02]  /*32d0*/  SEL R134, R133, RZ, P6 ;  /* 0x000000ff85867207 */ /* 0x000fc40003000000 */
[----:B------:R-:W-:Y:S01]  /*32e0*/  LOP3.LUT P6, RZ, R0, 0xff0000, RZ, 0xc0, !PT ;  /* 0x00ff000000ff7812 */ /* 0x000fe200078cc0ff */
[----:B------:R-:W-:-:S03]  /*32f0*/  FMUL.FTZ R135, R175, R156 ;  /* 0x0000009caf877220 */ /* 0x000fc60000410000 */
[----:B------:R-:W-:Y:S01]  /*3300*/  SEL R113, R131, RZ, P6 ;  /* 0x000000ff83717207 */ /* 0x000fe20003000000 */
[----:B------:R-:W-:Y:S01]  /*3310*/  FMUL.FTZ R131, R137, UR16 ;  /* 0x0000001089837c20 */ /* 0x000fe20008410000 */
[----:B------:R-:W-:Y:S01]  /*3320*/  LOP3.LUT P6, RZ, R0, 0xff00, RZ, 0xc0, !PT ;  /* 0x0000ff0000ff7812 */ /* 0x000fe200078cc0ff */
[----:B------:R-:W-:-:S03]  /*3330*/  @P2 FADD.FTZ R135, R88, R135 ;  /* 0x0000008758872221 */ /* 0x000fc60000010000 */
[----:B------:R-:W-:Y:S01]  /*3340*/  SEL R132, R132, RZ, P6 ;  /* 0x000000ff84847207 */ /* 0x000fe20003000000 */
[----:B------:R-:W-:Y:S01]  /*3350*/  FMUL.FTZ R112, R135, UR16 ;  /* 0x0000001087707c20 */ /* 0x000fe20008410000 */
[----:B------:R-:W-:Y:S02]  /*3360*/  LOP3.LUT P6, RZ, R0, 0xff, RZ, 0xc0, !PT ;  /* 0x000000ff00ff7812 */ /* 0x000fe400078cc0ff */
[----:B0-----:R-:W-:Y:S02]  /*3370*/  SEL R114, R113, R102, P5 ;  /* 0x0000006671727207 */ /* 0x001fe40002800000 */
[----:B------:R-:W-:Y:S02]  /*3380*/  SEL R133, R129, RZ, P6 ;  /* 0x000000ff81857207 */ /* 0x000fe40003000000 */
[----:B------:R-:W-:Y:S02]  /*3390*/  @P3 IADD3 R126, P6, R187, R178, RZ ;  /* 0x000000b2bb7e3210 */ /* 0x000fe40007fde0ff */
[----:B------:R-:W-:-:S02]  /*33a0*/  SEL R115, R134, R103, P5 ;  /* 0x0000006786737207 */ /* 0x000fc40002800000 */
[----:B------:R-:W-:Y:S02]  /*33b0*/  @P3 IADD3.X R127, R188, R179, RZ, P6, !PT ;  /* 0x000000b3bc7f3210 */ /* 0x000fe400037fe4ff */
[----:B------:R-:W-:Y:S02]  /*33c0*/  LOP3.LUT P6, RZ, R186, 0xff00, RZ, 0xc0, !PT ;  /* 0x0000ff00baff7812 */ /* 0x000fe400078cc0ff */
[----:B------:R-:W-:Y:S02]  /*33d0*/  SEL R113, R132, R101, P5 ;  /* 0x0000006584717207 */ /* 0x000fe40002800000 */
        /* <DEDUP_REMOVED lines=21> */
[----:B------:R-:W-:-:S02]  /*3530*/  @P3 IADD3 R130, P6, R184, R178, RZ ;  /* 0x000000b2b8823210 */ /* 0x000fc40007fde0ff */
[----:B------:R-:W-:Y:S01]  /*3540*/  SEL R108, R141, R100, P5 ;  /* 0x000000648d6c7207 */ /* 0x000fe20002800000 */
[----:B------:R0:W-:Y:S01]  /*3550*/  @P3 STG.E.128 desc[UR4][R126.64], R112 ;  /* 0x000000707e003986 */ /* 0x0001e2000c101d04 */
[----:B------:R-:W-:Y:S01]  /*3560*/  @P3 IADD3.X R131, R181, R179, RZ, P6, !PT ;  /* 0x000000b3b5833210 */ /* 0x000fe200037fe4ff */
[----:B------:R-:W-:Y:S08]  /*3570*/  @!P0 BRA `(.L_x_3702) ;  /* 0x00000000001c8947 */ /* 0x000ff00003800000 */
[----:B0-----:R-:W-:Y:S02]  /*3580*/  IADD3 R126, P6, R184, UR14, RZ ;  /* 0x0000000eb87e7c10 */ /* 0x001fe4000ffde0ff */
[----:B------:R-:W-:Y:S02]  /*3590*/  SEL R115, R138, R99, P1 ;  /* 0x000000638a737207 */ /* 0x000fe40000800000 */
[----:B------:R-:W-:Y:S02]  /*35a0*/  SEL R114, R137, R98, P1 ;  /* 0x0000006289727207 */ /* 0x000fe40000800000 */
[----:B------:R-:W-:Y:S02]  /*35b0*/  SEL R113, R136, R97, P1 ;  /* 0x0000006188717207 */ /* 0x000fe40000800000 */
[----:B------:R-:W-:Y:S02]  /*35c0*/  IADD3.X R127, R181, UR15, RZ, P6, !PT ;  /* 0x0000000fb57f7c10 */ /* 0x000fe4000b7fe4ff */
[----:B------:R-:W-:-:S05]  /*35d0*/  SEL R112, R135, R96, P1 ;  /* 0x0000006087707207 */ /* 0x000fca0000800000 */
[----:B------:R1:W-:Y:S02]  /*35e0*/  STG.E.128 desc[UR4][R126.64], R112 ;  /* 0x000000707e007986 */ /* 0x0003e4000c101d04 */
.L_x_3702:
        /* <DEDUP_REMOVED lines=26> */
.L_x_3703:
[----:B------:R-:W-:Y:S01]  /*3790*/  FMUL.FTZ R112, R112, UR16 ;  /* 0x0000001070707c20 */ /* 0x000fe20008410000 */
[----:B------:R-:W-:Y:S01]  /*37a0*/  LOP3.LUT P6, RZ, R177, 0xff00, RZ, 0xc0, !PT ;  /* 0x0000ff00b1ff7812 */ /* 0x000fe200078cc0ff */
[----:B------:R-:W-:Y:S01]  /*37b0*/  FMUL.FTZ R114, R114, UR16 ;  /* 0x0000001072727c20 */ /* 0x000fe20008410000 */
[----:B0-----:R-:W-:Y:S01]  /*37c0*/  FMUL.FTZ R108, R111, UR16 ;  /* 0x000000106f6c7c20 */ /* 0x001fe20008410000 */
[----:B------:R-:W-:Y:S01]  /*37d0*/  FMUL.FTZ R113, R113, UR16 ;  /* 0x0000001071717c20 */ /* 0x000fe20008410000 */
[----:B------:R-:W-:Y:S01]  /*37e0*/  SEL R105, R112, RZ, P6 ;  /* 0x000000ff70697207 */ /* 0x000fe20003000000 */
[-CC-:B------:R-:W-:Y:S01]  /*37f0*/  FFMA.FTZ R109, R116, R123.reuse, R122.reuse ;  /* 0x0000007b746d7223 */ /* 0x180fe2000001007a */
[C---:B------:R-:W-:Y:S01]  /*3800*/  LOP3.LUT P6, RZ, R177.reuse, 0xff000000, RZ, 0xc0, !PT ;  /* 0xff000000b1ff7812 */ /* 0x040fe200078cc0ff */
[----:B------:R-:W-:Y:S01]  /*3810*/  FFMA.FTZ R115, R118, R123, R122 ;  /* 0x0000007b76737223 */ /* 0x000fe2000001007a */
[----:B------:R-:W0:Y:S01]  /*3820*/  LDC.64 R120, c[0x0][0x210] ;  /* 0x00008400ff787b82 */ /* 0x000e220000000a00 */
[----:B------:R-:W-:Y:S01]  /*3830*/  FADD.FTZ R164, R164, -R109 ;  /* 0x8000006da4a47221 */ /* 0x000fe20000010000 */
[----:B------:R-:W-:Y:S01]  /*3840*/  SEL R107, R114, RZ, P6 ;  /* 0x000000ff726b7207 */ /* 0x000fe20003000000 */
[----:B------:R-:W-:Y:S01]  /*3850*/  FADD.FTZ R166, R166, -R115 ;  /* 0x80000073a6a67221 */ /* 0x000fe20000010000 */
[----:B------:R-:W-:Y:S01]  /*3860*/  LOP3.LUT P6, RZ, R177, 0xff0000, RZ, 0xc0, !PT ;  /* 0x00ff0000b1ff7812 */ /* 0x000fe200078cc0ff */
[----:B------:R-:W-:-:S02]  /*3870*/  FMUL.FTZ R109, R175, R164 ;  /* 0x000000a4af6d7220 */ /* 0x000fc40000410000 */
[----:B------:R-:W-:Y:S01]  /*3880*/  FMUL.FTZ R115, R175, R166 ;  /* 0x000000a6af737220 */ /* 0x000fe20000410000 */
[----:B------:R-:W-:Y:S01]  /*3890*/  SEL R106, R108, RZ, P6 ;  /* 0x000000ff6c6a7207 */ /* 0x000fe20003000000 */
[----:B------:R-:W-:Y:S01]  /*38a0*/  @P2 FADD.FTZ R109, R92, R109 ;  /* 0x0000006d5c6d2221 */ /* 0x000fe20000010000 */
[----:B------:R-:W-:Y:S01]  /*38b0*/  IADD3 R110, P6, R170, UR18, RZ ;  /* 0x00000012aa6e7c10 */ /* 0x000fe2000ffde0ff */
[----:B------:R-:W-:-:S03]  /*38c0*/  @P2 FADD.FTZ R115, R94, R115 ;  /* 0x000000735e732221 */ /* 0x000fc60000010000 */
[----:B------:R-:W-:Y:S01]  /*38d0*/  IADD3.X R111, R171, UR19, RZ, P6, !PT ;  /* 0x00000013ab6f7c10 */ /* 0x000fe2000b7fe4ff */
[----:B------:R-:W-:Y:S01]  /*38e0*/  FMUL.FTZ R124, R115, UR16 ;  /* 0x00000010737c7c20 */ /* 0x000fe20008410000 */
[----:B------:R-:W-:Y:S02]  /*38f0*/  LOP3.LUT P6, RZ, R177, 0xff, RZ, 0xc0, !PT ;  /* 0x000000ffb1ff7812 */ /* 0x000fe400078cc0ff */
[----:B------:R-:W-:Y:S02]  /*3900*/  SEL R96, R109, R96, P1 ;  /* 0x000000606d607207 */ /* 0x000fe40000800000 */
[----:B------:R-:W-:Y:S02]  /*3910*/  SEL R104, R113, RZ, P6 ;  /* 0x000000ff71687207 */ /* 0x000fe40003000000 */
[----:B------:R-:W-:Y:S02]  /*3920*/  LOP3.LUT P6, RZ, R5, 0xff000000, RZ, 0xc0, !PT ;  /* 0xff00000005ff7812 */ /* 0x000fe400078cc0ff */
[----:B------:R-:W-:Y:S01]  /*3930*/  SEL R98, R115, R98, P1 ;  /* 0x0000006273627207 */ /* 0x000fe20000800000 */
[----:B------:R1:W-:Y:S01]  /*3940*/  STG.E.128 desc[UR4][R110.64], R104 ;  /* 0x000000686e007986 */ /* 0x0003e2000c101d04 */
[----:B------:R-:W-:-:S02]  /*3950*/  SEL R114, R114, RZ, P6 ;  /* 0x000000ff72727207 */ /* 0x000fc40003000000 */
[----:B------:R-:W-:Y:S02]  /*3960*/  LOP3.LUT P6, RZ, R5, 0xff0000, RZ, 0xc0, !PT ;  /* 0x00ff000005ff7812 */ /* 0x000fe400078cc0ff */
[----:B------:R-:W-:Y:S02]  /*3970*/  SEL R115, R114, R103, P5 ;  /* 0x0000006772737207 */ /* 0x000fe40002800000 */
[----:B------:R-:W-:Y:S01]  /*3980*/  SEL R125, R108, RZ, P6 ;  /* 0x000000ff6c7d7207 */ /* 0x000fe20003000000 */
[-CC-:B------:R-:W-:Y:S01]  /*3990*/  FFMA.FTZ R108, R117, R123.reuse, R122.reuse ;  /* 0x0000007b756c7223 */ /* 0x180fe2000001007a */
[----:B------:R-:W-:Y:S01]  /*39a0*/  LOP3.LUT P6, RZ, R5, 0xff00, RZ, 0xc0, !PT ;  /* 0x0000ff0005ff7812 */ /* 0x000fe200078cc0ff */
[----:B------:R-:W-:Y:S01]  /*39b0*/  FFMA.FTZ R122, R119, R123, R122 ;  /* 0x0000007b777a7223 */ /* 0x000fe2000001007a */
[----:B------:R-:W-:Y:S01]  /*39c0*/  SEL R114, R125, R102, P5 ;  /* 0x000000667d727207 */ /* 0x000fe20002800000 */
[----:B------:R-:W-:Y:S01]  /*39d0*/  FADD.FTZ R108, R165, -R108 ;  /* 0x8000006ca56c7221 */ /* 0x000fe20000010000 */
[----:B------:R-:W-:Y:S01]  /*39e0*/  SEL R112, R112, RZ, P6 ;  /* 0x000000ff70707207 */ /* 0x000fe20003000000 */
[----:B------:R-:W-:Y:S01]  /*39f0*/  FADD.FTZ R122, R167, -R122 ;  /* 0x8000007aa77a7221 */ /* 0x000fe20000010000 */
[----:B------:R-:W-:Y:S01]  /*3a00*/  LOP3.LUT P6, RZ, R5, 0xff, RZ, 0xc0, !PT ;  /* 0x000000ff05ff7812 */ /* 0x000fe200078cc0ff */
[----:B------:R-:W-:Y:S01]  /*3a10*/  FMUL.FTZ R116, R175, R108 ;  /* 0x0000006caf747220 */ /* 0x000fe20000410000 */
[----:B------:R-:W-:Y:S01]  /*3a20*/  FMUL.FTZ R108, R109, UR16 ;  /* 0x000000106d6c7c20 */ /* 0x000fe20008410000 */
[----:B------:R-:W-:Y:S01]  /*3a30*/  FMUL.FTZ R118, R175, R122 ;  /* 0x0000007aaf767220 */ /* 0x000fe20000410000 */
[----:B------:R-:W-:Y:S01]  /*3a40*/  SEL R123, R113, RZ, P6 ;  /* 0x000000ff717b7207 */ /* 0x000fe20003000000 */
[----:B------:R-:W-:Y:S01]  /*3a50*/  @P2 FADD.FTZ R116, R93, R116 ;  /* 0x000000745d742221 */ /* 0x000fe20000010000 */
[----:B------:R-:W-:Y:S01]  /*3a60*/  @P3 IADD3 R170, P6, R170, R178, RZ ;  /* 0x000000b2aaaa3210 */ /* 0x000fe20007fde0ff */
[----:B------:R-:W-:Y:S01]  /*3a70*/  @P2 FADD.FTZ R118, R95, R118 ;  /* 0x000000765f762221 */ /* 0x000fe20000010000 */
[----:B------:R-:W-:Y:S01]  /*3a80*/  LOP3.LUT P2, RZ, R180, 0xff00, RZ, 0xc0, !PT ;  /* 0x0000ff00b4ff7812 */ /* 0x000fe2000784c0ff */
[----:B------:R-:W-:Y:S01]  /*3a90*/  FMUL.FTZ R113, R116, UR16 ;  /* 0x0000001074717c20 */ /* 0x000fe20008410000 */
[----:B------:R-:W-:Y:S01]  /*3aa0*/  @P3 IADD3.X R171, R171, R179, RZ, P6, !PT ;  /* 0x000000b3abab3210 */ /* 0x000fe200037fe4ff */
[----:B------:R-:W-:Y:S01]  /*3ab0*/  FMUL.FTZ R126, R118, UR16 ;  /* 0x00000010767e7c20 */ /* 0x000fe20008410000 */
[----:B------:R-:W-:-:S02]  /*3ac0*/  LOP3.LUT P6, RZ, R176, 0xff, RZ, 0xc0, !PT ;  /* 0x000000ffb0ff7812 */ /* 0x000fc400078cc0ff */
[----:B------:R-:W-:Y:S02]  /*3ad0*/  SEL R97, R116, R97, P1 ;  /* 0x0000006174617207 */ /* 0x000fe40000800000 */
[----:B------:R-:W-:Y:S02]  /*3ae0*/  SEL R127, R108, RZ, P6 ;  /* 0x000000ff6c7f7207 */ /* 0x000fe40003000000 */
[----:B------:R-:W-:Y:S02]  /*3af0*/  LOP3.LUT P6, RZ, R176, 0xff00, RZ, 0xc0, !PT ;  /* 0x0000ff00b0ff7812 */ /* 0x000fe400078cc0ff */
[----:B------:R-:W-:Y:S02]  /*3b00*/  SEL R99, R118, R99, P1 ;  /* 0x0000006376637207 */ /* 0x000fe40000800000 */
[----:B------:R-:W-:Y:S02]  /*3b10*/  SEL R122, R113, RZ, P6 ;  /* 0x000000ff717a7207 */ /* 0x000fe40003000000 */
[----:B------:R-:W-:-:S02]  /*3b20*/  LOP3.LUT P6, RZ, R176, 0xff0000, RZ, 0xc0, !PT ;  /* 0x00ff0000b0ff7812 */ /* 0x000fc400078cc0ff */
[----:B------:R-:W-:Y:S02]  /*3b30*/  SEL R109, R113, RZ, P2 ;  /* 0x000000ff716d7207 */ /* 0x000fe40001000000 */
[----:B------:R-:W-:Y:S02]  /*3b40*/  SEL R129, R124, RZ, P6 ;  /* 0x000000ff7c817207 */ /* 0x000fe40003000000 */
[----:B------:R-:W-:Y:S02]  /*3b50*/  LOP3.LUT P6, RZ, R180, 0xff, RZ, 0xc0, !PT ;  /* 0x000000ffb4ff7812 */ /* 0x000fe400078cc0ff */
[----:B------:R-:W-:Y:S02]  /*3b60*/  @P0 IADD3 R116, P2, R172, UR14, RZ ;  /* 0x0000000eac740c10 */ /* 0x000fe4000ff5e0ff */
[----:B------:R-:W-:Y:S02]  /*3b70*/  SEL R108, R108, RZ, P6 ;  /* 0x000000ff6c6c7207 */ /* 0x000fe40003000000 */
[----:B------:R-:W-:-:S02]  /*3b80*/  LOP3.LUT P6, RZ, R176, 0xff000000, RZ, 0xc0, !PT ;  /* 0xff000000b0ff7812 */ /* 0x000fc400078cc0ff */
[----:B------:R-:W-:Y:S02]  /*3b90*/  IADD3 R118, P1, R172, UR18, RZ ;  /* 0x00000012ac767c10 */ /* 0x000fe4000ff3e0ff */
[----:B------:R-:W-:Y:S02]  /*3ba0*/  SEL R128, R126, RZ, P6 ;  /* 0x000000ff7e807207 */ /* 0x000fe40003000000 */
[C---:B------:R-:W-:Y:S02]  /*3bb0*/  @P0 IADD3.X R117, R173.reuse, UR15, RZ, P2, !PT ;  /* 0x0000000fad750c10 */ /* 0x040fe400097fe4ff */
[----:B------:R-:W-:Y:S02]  /*3bc0*/  IADD3.X R119, R173, UR19, RZ, P1, !PT ;  /* 0x00000013ad777c10 */ /* 0x000fe40008ffe4ff */
[C---:B------:R-:W-:Y:S02]  /*3bd0*/  LOP3.LUT P6, RZ, R180.reuse, 0xff0000, RZ, 0xc0, !PT ;  /* 0x00ff0000b4ff7812 */ /* 0x040fe400078cc0ff */
[----:B------:R-:W-:-:S02]  /*3be0*/  LOP3.LUT P2, RZ, R180, 0xff000000, RZ, 0xc0, !PT ;  /* 0xff000000b4ff7812 */ /* 0x000fc4000784c0ff */
[----:B------:R-:W-:Y:S02]  /*3bf0*/  @P3 IADD3 R172, P1, R172, R178, RZ ;  /* 0x000000b2acac3210 */ /* 0x000fe40007f3e0ff */
[----:B------:R-:W-:Y:S02]  /*3c00*/  SEL R113, R112, R101, P5 ;  /* 0x0000006570717207 */ /* 0x000fe40002800000 */
[-C--:B------:R-:W-:Y:S01]  /*3c10*/  SEL R112, R123, R100.reuse, P5 ;  /* 0x000000647b707207 */ /* 0x080fe20002800000 */
[----:B------:R-:W-:Y:S01]  /*3c20*/  @P3 IMAD.X R173, R173, 0x1, R179, P1 ;  /* 0x00000001adad3824 */ /* 0x000fe200008e06b3 */
[----:B-1----:R-:W-:Y:S02]  /*3c30*/  SEL R110, R124, RZ, P6 ;  /* 0x000000ff7c6e7207 */ /* 0x002fe40003000000 */
[----:B------:R-:W-:Y:S01]  /*3c40*/  SEL R111, R126, RZ, P2 ;  /* 0x000000ff7e6f7207 */ /* 0x000fe20001000000 */
[----:B------:R1:W-:Y:S01]  /*3c50*/  @P3 STG.E.128 desc[UR4][R170.64], R112 ;  /* 0x00000070aa003986 */ /* 0x0003e2000c101d04 */
[----:B------:R-:W-:-:S02]  /*3c60*/  SEL R100, R127, R100, P5 ;  /* 0x000000647f647207 */ /* 0x000fc40002800000 */
[----:B------:R-:W-:Y:S01]  /*3c70*/  SEL R101, R122, R101, P5 ;  /* 0x000000657a657207 */ /* 0x000fe20002800000 */
[----:B------:R1:W-:Y:S01]  /*3c80*/  @P0 STG.E.128 desc[UR4][R116.64], R96 ;  /* 0x0000006074000986 */ /* 0x0003e2000c101d04 */
[----:B------:R-:W-:Y:S02]  /*3c90*/  SEL R102, R129, R102, P5 ;  /* 0x0000006681667207 */ /* 0x000fe40002800000 */
[----:B------:R-:W-:Y:S01]  /*3ca0*/  SEL R103, R128, R103, P5 ;  /* 0x0000006780677207 */ /* 0x000fe20002800000 */
[----:B------:R1:W-:Y:S01]  /*3cb0*/  STG.E.128 desc[UR4][R118.64], R108 ;  /* 0x0000006c76007986 */ /* 0x0003e2000c101d04 */
[----:B0-----:R-:W-:-:S03]  /*3cc0*/  LEA R169, R120, R169, 0x2 ;  /* 0x000000a978a97211 */ /* 0x001fc600078e10ff */
[----:B------:R1:W-:Y:S01]  /*3cd0*/  @P3 STG.E.128 desc[UR4][R172.64], R100 ;  /* 0x00000064ac003986 */ /* 0x0003e2000c101d04 */
[----:B------:R-:W-:-:S13]  /*3ce0*/  ISETP.GE.AND P0, PT, R169, R121, PT ;  /* 0x00000079a900720c */ /* 0x000fda0003f06270 */
[----:B------:R-:W-:Y:S05]  /*3cf0*/  @!P0 BRA `(.L_x_3704) ;  /* 0xffffffc8005c8947 */ /* 0x000fea000383ffff */
[----:B------:R-:W-:Y:S05]  /*3d00*/  BSYNC B1 ;  /* 0x0000000000017941 */ /* 0x000fea0003800000 */
.L_x_3695:
        /* <DEDUP_REMOVED lines=61> */
.L_x_3694:
[----:B------:R-:W-:Y:S05]  /*40e0*/  BSYNC B0 ;  /* 0x0000000000007941 */ /* 0x000fea0003800000 */
.L_x_3692:
[----:B------:R-:W0:Y:S01]  /*40f0*/  S2R R69, SR_TID.X ;  /* 0x0000000000457919 */ /* 0x000e220000002100 */
[----:B------:R-:W-:Y:S01]  /*4100*/  MOV R2, 0x400 ;  /* 0x0000040000027802 */ /* 0x000fe20000000f00 */
[----:B------:R-:W-:Y:S05]  /*4110*/  WARPSYNC.ALL ;  /* 0x0000000000007948 */ /* 0x000fea0003800000 */
[----:B------:R-:W2:Y:S01]  /*4120*/  S2R R3, SR_CgaCtaId ;  /* 0x0000000000037919 */ /* 0x000ea20000008800 */
[----:B------:R-:W-:Y:S01]  /*4130*/  ULDC UR6, c[0x0][0x218] ;  /* 0x0000860000067ab9 */ /* 0x000fe20000000800 */
[----:B------:R-:W3:Y:S01]  /*4140*/  S2R R68, SR_CTAID.X ;  /* 0x0000000000447919 */ /* 0x000ee20000002500 */
[----:B0-----:R-:W-:-:S02]  /*4150*/  SHF.R.U32.HI R0, RZ, 0x5, R69 ;  /* 0x00000005ff007819 */ /* 0x001fc40000011645 */
[----:B------:R-:W-:-:S04]  /*4160*/  LOP3.LUT R29, R69, 0x1f, RZ, 0xc0, !PT ;  /* 0x0000001f451d7812 */ /* 0x000fc800078ec0ff */
[----:B------:R-:W-:Y:S02]  /*4170*/  PRMT R0, R0, 0x2104, R29 ;  /* 0x0000210400007816 */ /* 0x000fe4000000001d */
[----:B--2---:R-:W-:Y:S01]  /*4180*/  LEA R3, R3, R2, 0x18 ;  /* 0x0000000203037211 */ /* 0x004fe200078ec0ff */
[----:B---3--:R-:W-:-:S03]  /*4190*/  IMAD R68, R68, UR6, RZ ;  /* 0x0000000644447c24 */ /* 0x008fc6000f8e02ff */
[-C--:B------:R-:W-:Y:S01]  /*41a0*/  LEA R0, R0, R3.reuse, 0x4 ;  /* 0x0000000300007211 */ /* 0x080fe200078e20ff */
[----:B------:R-:W-:Y:S01]  /*41b0*/  ULDC.64 UR6, c[0x0][0x2d8] ;  /* 0x0000b60000067ab9 */ /* 0x000fe20000000a00 */
        /* <DEDUP_REMOVED lines=72> */
[----:B------:R1:W-:Y:S01]  /*4640*/  STS.128 [R0+0x200], R8 ;  /* 0x0002000800007388 */ /* 0x0003e20000000c00 */
[----:B------:R-:W-:-:S03]  /*4650*/  FADD.FTZ R59, R32, R59 ;  /* 0x0000003b203b7221 */ /* 0x000fc60000010000 */
[----:B------:R-:W-:Y:S01]  /*4660*/  STS.128 [R0+0x400], R12 ;  /* 0x0004000c00007388 */ /* 0x000fe20000000c00 */
        /* <DEDUP_REMOVED lines=10> */
[----:B------:R-:W-:Y:S01]  /*4710*/  SHF.L.U64.HI R30, R10, 0x2, R3 ;  /* 0x000000020a1e7819 */ /* 0x000fe20000010203 */
        /* <DEDUP_REMOVED lines=17> */
[----:B---3--:R-:W-:-:S03]  /*4830*/  FADD.FTZ R5, R5, R8 ;  /* 0x0000000805057221 */ /* 0x008fc60000010000 */
[----:B------:R-:W2:Y:S01]  /*4840*/  LDS R9, [R28+0xa00] ;  /* 0x000a00001c097984 */ /* 0x000ea20000000800 */
[----:B----4-:R-:W-:-:S03]  /*4850*/  FADD.FTZ R16, R4, R11 ;  /* 0x0000000b04107221 */ /* 0x010fc60000010000 */
[----:B------:R-:W3:Y:S01]  /*4860*/  LDS R8, [R28+0x800] ;  /* 0x000800001c087984 */ /* 0x000ee20000000800 */
[----:B------:R-:W-:Y:S02]  /*4870*/  IMAD.SHL.U32 R4, R10, 0x4, RZ ;  /* 0x000000040a047824 */ /* 0x000fe400078e00ff */
[----:B-----5:R-:W-:Y:S01]  /*4880*/  FADD.FTZ R0, RZ, R0 ;  /* 0x00000000ff007221 */ /* 0x020fe20000010000 */
[----:B------:R-:W4:Y:S02]  /*4890*/  LDS R10, [R28+0xc00] ;  /* 0x000c00001c0a7984 */ /* 0x000f240000000800 */
[----:B------:R-:W-:Y:S01]  /*48a0*/  IADD3 R2, P0, R4, UR6, RZ ;  /* 0x0000000604027c10 */ /* 0x000fe2000ff1e0ff */
[----:B------:R-:W-:Y:S01]  /*48b0*/  FADD.FTZ R6, RZ, R6 ;  /* 0x00000006ff067221 */ /* 0x000fe20000010000 */
[----:B------:R-:W5:Y:S02]  /*48c0*/  LDS R37, [R28+0x3200] ;  /* 0x003200001c257984 */ /* 0x000f640000000800 */
[----:B------:R-:W-:Y:S01]  /*48d0*/  IADD3.X R3, R30, UR7, RZ, P0, !PT ;  /* 0x000000071e037c10 */ /* 0x000fe200087fe4ff */
[----:B------:R-:W-:Y:S01]  /*48e0*/  ULDC.64 UR6, c[0x0][0x2d0] ;  /* 0x0000b40000067ab9 */ /* 0x000fe20000000a00 */
[----:B------:R-:W5:Y:S01]  /*48f0*/  LDS R23, [R28+0x2600] ;  /* 0x002600001c177984 */ /* 0x000f620000000800 */
[----:B------:R-:W-:Y:S01]  /*4900*/  FADD.FTZ R0, R0, R13 ;  /* 0x0000000d00007221 */ /* 0x000fe20000010000 */
[----:B------:R-:W-:Y:S01]  /*4910*/  IADD3 R4, P0, R4, UR6, RZ ;  /* 0x0000000604047c10 */ /* 0x000fe2000ff1e0ff */
[----:B------:R-:W-:Y:S01]  /*4920*/  FADD.FTZ R18, R5, R18 ;  /* 0x0000001205127221 */ /* 0x000fe20000010000 */
[----:B------:R-:W5:Y:S02]  /*4930*/  LDS R12, [R28+0x1a00] ;  /* 0x001a00001c0c7984 */ /* 0x000f640000000800 */
[----:B------:R-:W-:Y:S01]  /*4940*/  IADD3.X R5, R30, UR7, RZ, P0, !PT ;  /* 0x000000071e057c10 */ /* 0x000fe200087fe4ff */
[----:B------:R-:W-:Y:S01]  /*4950*/  FADD.FTZ R6, R6, R15 ;  /* 0x0000000f06067221 */ /* 0x000fe20000010000 */
[----:B------:R-:W5:Y:S04]  /*4960*/  LDS R11, [R28+0xe00] ;  /* 0x000e00001c0b7984 */ /* 0x000f680000000800 */
[----:B------:R-:W5:Y:S01]  /*4970*/  LDS R39, [R28+0x3400] ;  /* 0x003400001c277984 */ /* 0x000f620000000800 */
[----:B0-----:R-:W-:-:S03]  /*4980*/  FADD.FTZ R35, R16, R35 ;  /* 0x0000002310237221 */ /* 0x001fc60000010000 */
        /* <DEDUP_REMOVED lines=8> */
[----:B------:R-:W-:Y:S01]  /*4a10*/  FADD.FTZ R8, R8, R17 ;  /* 0x0000001108087221 */ /* 0x000fe20000010000 */
[----:B----4-:R-:W-:Y:S02]  /*4a20*/  FADD.FTZ R10, RZ, R10 ;  /* 0x0000000aff0a7221 */ /* 0x010fe40000010000 */
        /* <DEDUP_REMOVED lines=39> */
.L_x_3696:
[----:B------:R-:W-:Y:S01]  /*4ca0*/  HFMA2.MMA R206, -RZ, RZ, 0, 5.9604644775390625e-08 ;  /* 0x00000001ffce7435 */ /* 0x000fe200000001ff */
[----:B------:R-:W-:Y:S01]  /*4cb0*/  BSSY B2, `(.L_x_3705) ;  /* 0x0000006000027945 */ /* 0x000fe20003800000 */
[----:B------:R-:W-:Y:S02]  /*4cc0*/  MOV R205, 0x1f ;  /* 0x0000001f00cd7802 */ /* 0x000fe40000000f00 */
[----:B------:R-:W-:-:S07]  /*4cd0*/  MOV R198, 0xffffffff ;  /* 0xffffffff00c67802 */ /* 0x000fce0000000f00 */
[----:B-----5:R-:W-:Y:S05]  /*4ce0*/  WARPSYNC.COLLECTIVE R198, `(.L_x_3706) ;  /* 0x00000000c6087348 */ /* 0x020fea0003c00000 */
[----:B------:R0:W1:Y:S02]  /*4cf0*/  SHFL.BFLY P1, R233, R207, R206, R205 ;  /* 0x0c0000cecfe97389 */ /* 0x00006400000200cd */
[----:B01---5:R-:W-:Y:S01]  /*4d00*/  ENDCOLLECTIVE ;  /* 0x000000000000791b */ /* 0x023fe20003800000 */
.L_x_3706:
[----:B------:R-:W-:Y:S05]  /*4d10*/  BSYNC B2 ;  /* 0x0000000000027941 */ /* 0x000fea0003800000 */
.L_x_3705:
[----:B------:R-:W-:Y:S01]  /*4d20*/  MOV R198, R233 ;  /* 0x000000e900c67202 */ /* 0x000fe20000000f00 */
[----:B------:R-:W-:Y:S01]  /*4d30*/  HFMA2.MMA R206, -RZ, RZ, 0, 5.9604644775390625e-08 ;  /* 0x00000001ffce7435 */ /* 0x000fe200000001ff */
[----:B------:R-:W-:-:S03]  /*4d40*/  MOV R205, 0x1f ;  /* 0x0000001f00cd7802 */ /* 0x000fc60000000f00 */
[----:B------:R-:W-:Y:S01]  /*4d50*/  FADD.FTZ R199, R207, R198 ;  /* 0x000000c6cfc77221 */ /* 0x000fe20000010000 */
[----:B------:R-:W-:Y:S01]  /*4d60*/  IMAD.MOV.U32 R207, RZ, RZ, R122 ;  /* 0x000000ffffcf7224 */ /* 0x000fe200078e007a */
[----:B------:R-:W-:-:S07]  /*4d70*/  MOV R198, 0xffffffff ;  /* 0xffffffff00c67802 */ /* 0x000fce0000000f00 */
[----:B------:R-:W-:Y:S05]  /*4d80*/  WARPSYNC.COLLECTIVE R198, `(.L_x_3707) ;  /* 0x00000000c6087348 */ /* 0x000fea0003c00000 */
[----:B------:R0:W1:Y:S02]  /*4d90*/  SHFL.BFLY P1, R233, R207, R206, R205 ;  /* 0x0c0000cecfe97389 */ /* 0x00006400000200cd */
[----:B01----:R-:W-:Y:S01]  /*4da0*/  ENDCOLLECTIVE ;  /* 0x000000000000791b */ /* 0x003fe20003800000 */
.L_x_3707:
[----:B------:R-:W-:Y:S01]  /*4db0*/  HFMA2.MMA R206, -RZ, RZ, 0, 1.1920928955078125e-07 ;  /* 0x00000002ffce7435 */ /* 0x000fe200000001ff */
[----:B------:R-:W-:Y:S01]  /*4dc0*/  IMAD.MOV.U32 R207, RZ, RZ, R199 ;  /* 0x000000ffffcf7224 */ /* 0x000fe200078e00c7 */
[----:B------:R-:W-:-:S09]  /*4dd0*/  MOV R123, R233 ;  /* 0x000000e9007b7202 */ /* 0x000fd20000000f00 */
[----:B------:R-:W-:Y:S05]  /*4de0*/  WARPSYNC.COLLECTIVE R198, `(.L_x_3708) ;  /* 0x00000000c6087348 */ /* 0x000fea0003c00000 */
[----:B------:R0:W1:Y:S02]  /*4df0*/  SHFL.BFLY P1, R233, R207, R206, R205 ;  /* 0x0c0000cecfe97389 */ /* 0x00006400000200cd */
[----:B01----:R-:W-:Y:S01]  /*4e00*/  ENDCOLLECTIVE ;  /* 0x000000000000791b */ /* 0x003fe20003800000 */
.L_x_3708:
[----:B------:R-:W-:-:S05]  /*4e10*/  FADD.FTZ R208, R122, R123 ;  /* 0x0000007b7ad07221 */ /* 0x000fca0000010000 */
[----:B------:R-:W-:Y:S02]  /*4e20*/  MOV R207, R208 ;  /* 0x000000d000cf7202 */ /* 0x000fe40000000f00 */
[----:B------:R-:W-:-:S07]  /*4e30*/  MOV R230, R233 ;  /* 0x000000e900e67202 */ /* 0x000fce0000000f00 */
[----:B------:R-:W-:Y:S05]  /*4e40*/  WARPSYNC.COLLECTIVE R198, `(.L_x_3709) ;  /* 0x00000000c6087348 */ /* 0x000fea0003c00000 */
[----:B------:R0:W1:Y:S02]  /*4e50*/  SHFL.BFLY P1, R233, R207, R206, R205 ;  /* 0x0c0000cecfe97389 */ /* 0x00006400000200cd */
[----:B01----:R-:W-:Y:S01]  /*4e60*/  ENDCOLLECTIVE ;  /* 0x000000000000791b */ /* 0x003fe20003800000 */
.L_x_3709:
[----:B------:R-:W-:Y:S01]  /*4e70*/  FADD.FTZ R230, R199, R230 ;  /* 0x000000e6c7e67221 */ /* 0x000fe20000010000 */
[----:B------:R-:W-:-:S03]  /*4e80*/  HFMA2.MMA R206, -RZ, RZ, 0, 2.384185791015625e-07 ;  /* 0x00000004ffce7435 */ /* 0x000fc600000001ff */
[----:B------:R-:W-:Y:S01]  /*4e90*/  IMAD.MOV.U32 R207, RZ, RZ, R230 ;  /* 0x000000ffffcf7224 */ /* 0x000fe200078e00e6 */
[----:B------:R-:W-:-:S07]  /*4ea0*/  MOV R123, R233 ;  /* 0x000000e9007b7202 */ /* 0x000fce0000000f00 */
[----:B------:R-:W-:Y:S05]  /*4eb0*/  WARPSYNC.COLLECTIVE R198, `(.L_x_3710) ;  /* 0x00000000c6087348 */ /* 0x000fea0003c00000 */
[----:B------:R0:W1:Y:S02]  /*4ec0*/  SHFL.BFLY P1, R233, R207, R206, R205 ;  /* 0x0c0000cecfe97389 */ /* 0x00006400000200cd */
[----:B01----:R-:W-:Y:S01]  /*4ed0*/  ENDCOLLECTIVE ;  /* 0x000000000000791b */ /* 0x003fe20003800000 */
.L_x_3710:
[----:B------:R-:W-:-:S05]  /*4ee0*/  FADD.FTZ R209, R208, R123 ;  /* 0x0000007bd0d17221 */ /* 0x000fca0000010000 */
[----:B------:R-:W-:Y:S02]  /*4ef0*/  MOV R207, R209 ;  /* 0x000000d100cf7202 */ /* 0x000fe40000000f00 */
[----:B------:R-:W-:-:S07]  /*4f00*/  MOV R123, R233 ;  /* 0x000000e9007b7202 */ /* 0x000fce0000000f00 */
[----:B------:R-:W-:Y:S05]  /*4f10*/  WARPSYNC.COLLECTIVE R198, `(.L_x_3711) ;  /* 0x00000000c6087348 */ /* 0x000fea0003c00000 */
[----:B------:R0:W1:Y:S02]  /*4f20*/  SHFL.BFLY P1, R233, R207, R206, R205 ;  /* 0x0c0000cecfe97389 */ /* 0x00006400000200cd */
[----:B01----:R-:W-:Y:S01]  /*4f30*/  ENDCOLLECTIVE ;  /* 0x000000000000791b */ /* 0x003fe20003800000 */
.L_x_3711:
[----:B------:R-:W-:Y:S01]  /*4f40*/  FADD.FTZ R231, R230, R123 ;  /* 0x0000007be6e77221 */ /* 0x000fe20000010000 */
[----:B------:R-:W-:-:S03]  /*4f50*/  HFMA2.MMA R206, -RZ, RZ, 0, 4.76837158203125e-07 ;  /* 0x00000008ffce7435 */ /* 0x000fc600000001ff */
[----:B------:R-:W-:Y:S01]  /*4f60*/  IMAD.MOV.U32 R207, RZ, RZ, R231 ;  /* 0x000000ffffcf7224 */ /* 0x000fe200078e00e7 */
[----:B------:R-:W-:-:S07]  /*4f70*/  MOV R232, R233 ;  /* 0x000000e900e87202 */ /* 0x000fce0000000f00 */
[----:B------:R-:W-:Y:S05]  /*4f80*/  WARPSYNC.COLLECTIVE R198, `(.L_x_3712) ;  /* 0x00000000c6087348 */ /* 0x000fea0003c00000 */
[----:B------:R0:W1:Y:S02]  /*4f90*/  SHFL.BFLY P1, R233, R207, R206, R205 ;  /* 0x0c0000cecfe97389 */ /* 0x00006400000200cd */
[----:B01----:R-:W-:Y:S01]  /*4fa0*/  ENDCOLLECTIVE ;  /* 0x000000000000791b */ /* 0x003fe20003800000 */
.L_x_3712:
[----:B------:R-:W-:-:S05]  /*4fb0*/  FADD.FTZ R232, R209, R232 ;  /* 0x000000e8d1e87221 */ /* 0x000fca0000010000 */
[----:B------:R-:W-:Y:S02]  /*4fc0*/  MOV R207, R232 ;  /* 0x000000e800cf7202 */ /* 0x000fe40000000f00 */
[----:B------:R-:W-:-:S07]  /*4fd0*/  MOV R122, R233 ;  /* 0x000000e9007a7202 */ /* 0x000fce0000000f00 */
[----:B------:R-:W-:Y:S05]  /*4fe0*/  WARPSYNC.COLLECTIVE R198, `(.L_x_3713) ;  /* 0x00000000c6087348 */ /* 0x000fea0003c00000 */
[----:B------:R0:W1:Y:S02]  /*4ff0*/  SHFL.BFLY P1, R233, R207, R206, R205 ;  /* 0x0c0000cecfe97389 */ /* 0x00006400000200cd */
[----:B01----:R-:W-:Y:S01]  /*5000*/  ENDCOLLECTIVE ;  /* 0x000000000000791b */ /* 0x003fe20003800000 */
.L_x_3713:
[----:B------:R-:W-:Y:S01]  /*5010*/  FADD.FTZ R122, R231, R122 ;  /* 0x0000007ae77a7221 */ /* 0x000fe20000010000 */
[----:B------:R-:W-:-:S03]  /*5020*/  HFMA2.MMA R206, -RZ, RZ, 0, 9.5367431640625e-07 ;  /* 0x00000010ffce7435 */ /* 0x000fc600000001ff */
[----:B------:R-:W-:Y:S01]  /*5030*/  IMAD.MOV.U32 R207, RZ, RZ, R122 ;  /* 0x000000ffffcf7224 */ /* 0x000fe200078e007a */
[----:B------:R-:W-:-:S07]  /*5040*/  MOV R123, R233 ;  /* 0x000000e9007b7202 */ /* 0x000fce0000000f00 */
[----:B------:R-:W-:Y:S05]  /*5050*/  WARPSYNC.COLLECTIVE R198, `(.L_x_3714) ;  /* 0x00000000c6087348 */ /* 0x000fea0003c00000 */
[----:B------:R0:W1:Y:S02]  /*5060*/  SHFL.BFLY P1, R233, R207, R206, R205 ;  /* 0x0c0000cecfe97389 */ /* 0x00006400000200cd */
[----:B01----:R-:W-:Y:S01]  /*5070*/  ENDCOLLECTIVE ;  /* 0x000000000000791b */ /* 0x003fe20003800000 */
.L_x_3714:
[----:B------:R-:W-:-:S05]  /*5080*/  FADD.FTZ R123, R232, R123 ;  /* 0x0000007be87b7221 */ /* 0x000fca0000010000 */
[----:B------:R-:W-:Y:S02]  /*5090*/  MOV R207, R123 ;  /* 0x0000007b00cf7202 */ /* 0x000fe40000000f00 */
[----:B------:R-:W-:-:S07]  /*50a0*/  MOV R199, R233 ;  /* 0x000000e900c77202 */ /* 0x000fce0000000f00 */
[----:B------:R-:W-:Y:S05]  /*50b0*/  WARPSYNC.COLLECTIVE R198, `(.L_x_3715) ;  /* 0x00000000c6087348 */ /* 0x000fea0003c00000 */
[----:B------:R0:W1:Y:S02]  /*50c0*/  SHFL.BFLY P1, R233, R207, R206, R205 ;  /* 0x0c0000cecfe97389 */ /* 0x00006400000200cd */
[----:B01----:R-:W-:Y:S01]  /*50d0*/  ENDCOLLECTIVE ;  /* 0x000000000000791b */ /* 0x003fe20003800000 */
.L_x_3715:
[----:B------:R-:W-:Y:S01]  /*50e0*/  MOV R208, R233 ;  /* 0x000000e900d07202 */ /* 0x000fe20000000f00 */
[----:B------:R-:W-:Y:S06]  /*50f0*/  BRA `(.L_x_3716) ;  /* 0xffffffd000007947 */ /* 0x000fec000383ffff */
.L_x_3717:
        /* <DEDUP_REMOVED lines=16> */
.L_x_3837:


//--------------------- .nv.shared._ZN10layer_norm31ln_parallel_residual_bwd_kernelINS_13Kernel_traitsI13__nv_bfloat16S2_S2_S2_fjLj1024ELj1ELj4ELj1ELj16ENS_18Kernel_traits_baseILj1024ES2_S2_S2_S2_fjLj128EEEEELb0ELb0ELb0EEEvNS_9BwdParamsE --------------------------
	.section	.nv.shared._ZN10layer_norm31ln_parallel_residual_bwd_kernelINS_13Kernel_traitsI13__nv_bfloat16S2_S2_S2_fjLj1024ELj1ELj4ELj1ELj16ENS_18Kernel_traits_baseILj1024ES2_S2_S2_S2_fjLj128EEEEELb0ELb0ELb0EEEvNS_9BwdParamsE,"aw",@nobits
	.sectionflags	@""
	.align	16
	.zero		1024


//--------------------- .nv.shared.reserved.0     --------------------------
	.section	.nv.shared.reserved.0,"aw",@nobits
	.weak		__nv_reservedSMEM_offset_0_alias
	.size		__nv_reservedSMEM_offset_0_alias, 0, 0
	.other		__nv_reservedSMEM_offset_0_alias,@"STO_CUDA_RESERVED_SHARED STV_DEFAULT"
__nv_reservedSMEM_offset_0_alias:
	.zero		0


//--------------------- .nv.shared._ZN10layer_norm31ln_parallel_residual_bwd_kernelINS_13Kernel_traitsI13__nv_bfloat16S2_S2_S2_fjLj1024ELj1ELj4ELj1ELj16ENS_18Kernel_traits_baseILj1024ES2_S2_S2_S2_fjLj128EEEEELb0ELb0ELb1EEEvNS_9BwdParamsE --------------------------
	.section	.nv.shared._ZN10layer_norm31ln_parallel_residual_bwd_kernelINS_13Kernel_traitsI13__nv_bfloat16S2_S2_S2_fjLj1024ELj1ELj4ELj1ELj16ENS_18Kernel_traits_baseILj1024ES2_S2_S2_S2_fjLj128EEEEELb0ELb0ELb1EEEvNS_9BwdParamsE,"aw",@nobits
	.sectionflags	@""
	.align	16
	.zero		1024


//--------------------- .nv.shared._ZN10layer_norm31ln_parallel_residual_bwd_kernelINS_13Kernel_traitsI13__nv_bfloat16S2_S2_S2_fjLj1024ELj1ELj4ELj1ELj16ENS_18Kernel_traits_baseILj1024ES2_S2_S2_S2_fjLj128EEEEELb0ELb1ELb0EEEvNS_9BwdParamsE --------------------------
	.section	.nv.shared._ZN10layer_norm31ln_parallel_residual_bwd_kernelINS_13Kernel_traitsI13__nv_bfloat16S2_S2_S2_fjLj1024ELj1ELj4ELj1ELj16ENS_18Kernel_traits_baseILj1024ES2_S2_S2_S2_fjLj128EEEEELb0ELb1ELb0EEEvNS_9BwdParamsE,"aw",@nobits
	.sectionflags	@""
	.align	16
	.zero		1024


//--------------------- .nv.shared._ZN10layer_norm31ln_parallel_residual_bwd_kernelINS_13Kernel_traitsI13__nv_bfloat16S2_S2_S2_fjLj1024ELj1ELj4ELj1ELj16ENS_18Kernel_traits_baseILj1024ES2_S2_S2_S2_fjLj128EEEEELb0ELb1ELb1EEEvNS_9BwdParamsE --------------------------
	.section	.nv.shared._ZN10layer_norm31ln_parallel_residual_bwd_kernelINS_13Kernel_traitsI13__nv_bfloat16S2_S2_S2_fjLj1024ELj1ELj4ELj1ELj16ENS_18Kernel_traits_baseILj1024ES2_S2_S2_S2_fjLj128EEEEELb0ELb1ELb1EEEvNS_9BwdParamsE,"aw",@nobits
	.sectionflags	@""
	.align	16
	.zero		1024


//--------------------- .nv.shared._ZN10layer_norm31ln_parallel_residual_bwd_kernelINS_13Kernel_traitsI13__nv_bfloat16S2_S2_S2_fjLj1024ELj1ELj4ELj1ELj16ENS_18Kernel_traits_baseILj1024ES2_S2_S2_S2_fjLj128EEEEELb1ELb0ELb0EEEvNS_9BwdParamsE --------------------------
	.section	.nv.shared._ZN10layer_norm31ln_parallel_residual_bwd_kernelINS_13Kernel_traitsI13__nv_bfloat16S2_S2_S2_fjLj1024ELj1ELj4ELj1ELj16ENS_18Kernel_traits_baseILj1024ES2_S2_S2_S2_fjLj128EEEEELb1ELb0ELb0EEEvNS_9BwdParamsE,"aw",@nobits
	.sectionflags	@""
	.align	16
	.zero		1024


//--------------------- .nv.shared._ZN10layer_norm31ln_parallel_residual_bwd_kernelINS_13Kernel_traitsI13__nv_bfloat16S2_S2_S2_fjLj1024ELj1ELj4ELj1ELj16ENS_18Kernel_traits_baseILj1024ES2_S2_S2_S2_fjLj128EEEEELb1ELb0ELb1EEEvNS_9BwdParamsE --------------------------
	.section	.nv.shared._ZN10layer_norm31ln_parallel_residual_bwd_kernelINS_13Kernel_traitsI13__nv_bfloat16S2_S2_S2_fjLj1024ELj1ELj4ELj1ELj16ENS_18Kernel_traits_baseILj1024ES2_S2_S2_S2_fjLj128EEEEELb1ELb0ELb1EEEvNS_9BwdParamsE,"aw",@nobits
	.sectionflags	@""
	.align	16
	.zero		1024


//--------------------- .nv.shared._ZN10layer_norm22ln_bwd_finalize_kernelINS_22Kernel_traits_finalizeILj1024E13__nv_bfloat16S2_S2_S2_fjLb0ELj1024ELj4ENS_18Kernel_traits_baseILj1024ES2_S2_S2_S2_fjLj1024EEEEELb0ELb0EEEvNS_9BwdParamsE --------------------------
	.section	.nv.shared._ZN10layer_norm22ln_bwd_finalize_kernelINS_22Kernel_traits_finalizeILj1024E13__nv_bfloat16S2_S2_S2_fjLb0ELj1024ELj4ENS_18Kernel_traits_baseILj1024ES2_S2_S2_S2_fjLj1024EEEEELb0ELb0EEEvNS_9BwdParamsE,"aw",@nobits
	.sectionflags	@""
	.align	16
.nv.shared._ZN10layer_norm22ln_bwd_finalize_kernelINS_22Kernel_traits_finalizeILj1024E13__nv_bfloat16S2_S2_S2_fjLb0ELj1024ELj4ENS_18Kernel_traits_baseILj1024ES2_S2_S2_S2_fjLj1024EEEEELb0ELb0EEEvNS_9BwdParamsE:
	.zero		9472


//--------------------- .nv.shared._ZN10layer_norm40ln_parallel_residual_bwd_finalize_kernelINS_22Kernel_traits_finalizeILj1024E13__nv_bfloat16S2_S2_S2_fjLb0ELj1024ELj4ENS_18Kernel_traits_baseILj1024ES2_S2_S2_S2_fjLj1024EEEEELb0EEEvNS_9BwdParamsE --------------------------
	.section	.nv.shared._ZN10layer_norm40ln_parallel_residual_bwd_finalize_kernelINS_22Kernel_traits_finalizeILj1024E13__nv_bfloat16S2_S2_S2_fjLb0ELj1024ELj4ENS_18Kernel_traits_baseILj1024ES2_S2_S2_S2_fjLj1024EEEEELb0EEEvNS_9BwdParamsE,"aw",@nobits
	.sectionflags	@""
	.align	16
.nv.shared._ZN10layer_norm40ln_parallel_residual_bwd_finalize_kernelINS_22Kernel_traits_finalizeILj1024E13__nv_bfloat16S2_S2_S2_fjLb0ELj1024ELj4ENS_18Kernel_traits_baseILj1024ES2_S2_S2_S2_fjLj1024EEEEELb0EEEvNS_9BwdParamsE:
	.zero		17920


//--------------------- .nv.shared._ZN10layer_norm31ln_parallel_residual_bwd_kernelINS_13Kernel_traitsI13__nv_bfloat16S2_S2_S2_fjLj1024ELj1ELj4ELj1ELj16ENS_18Kernel_traits_baseILj1024ES2_S2_S2_S2_fjLj128EEEEELb1ELb1ELb0EEEvNS_9BwdParamsE --------------------------
	.section	.nv.shared._ZN10layer_norm31ln_parallel_residual_bwd_kernelINS_13Kernel_traitsI13__nv_bfloat16S2_S2_S2_fjLj1024ELj1ELj4ELj1ELj16ENS_18Kernel_traits_baseILj1024ES2_S2_S2_S2_fjLj128EEEEELb1ELb1ELb0EEEvNS_9BwdParamsE,"aw",@nobits
	.sectionflags	@""
	.align	16
	.zero		1024


//--------------------- .nv.shared._ZN10layer_norm22ln_bwd_finalize_kernelINS_22Kernel_traits_finalizeILj1024E13__nv_bfloat16S2_S2_S2_fjLb0ELj1024ELj4ENS_18Kernel_traits_baseILj1024ES2_S2_S2_S2_fjLj1024EEEEELb0ELb1EEEvNS_9BwdParamsE --------------------------
	.section	.nv.shared._ZN10layer_norm22ln_bwd_finalize_kernelINS_22Kernel_traits_finalizeILj1024E13__nv_bfloat16S2_S2_S2_fjLb0ELj1024ELj4ENS_18Kernel_traits_baseILj1024ES2_S2_S2_S2_fjLj1024EEEEELb0ELb1EEEvNS_9BwdParamsE,"aw",@nobits
	.sectionflags	@""
	.align	16
.nv.shared._ZN10layer_norm22ln_bwd_finalize_kernelINS_22Kernel_traits_finalizeILj1024E13__nv_bfloat16S2_S2_S2_fjLb0ELj1024ELj4ENS_18Kernel_traits_baseILj1024ES2_S2_S2_S2_fjLj1024EEEEELb0ELb1EEEvNS_9BwdParamsE:
	.zero		9472


//--------------------- .nv.shared._ZN10layer_norm40ln_parallel_residual_bwd_finalize_kernelINS_22Kernel_traits_finalizeILj1024E13__nv_bfloat16S2_S2_S2_fjLb0ELj1024ELj4ENS_18Kernel_traits_baseILj1024ES2_S2_S2_S2_fjLj1024EEEEELb1EEEvNS_9BwdParamsE --------------------------
	.section	.nv.shared._ZN10layer_norm40ln_parallel_residual_bwd_finalize_kernelINS_22Kernel_traits_finalizeILj1024E13__nv_bfloat16S2_S2_S2_fjLb0ELj1024ELj4ENS_18Kernel_traits_baseILj1024ES2_S2_S2_S2_fjLj1024EEEEELb1EEEvNS_9BwdParamsE,"aw",@nobits
	.sectionflags	@""
	.align	16
.nv.shared._ZN10layer_norm40ln_parallel_residual_bwd_finalize_kernelINS_22Kernel_traits_finalizeILj1024E13__nv_bfloat16S2_S2_S2_fjLb0ELj1024ELj4ENS_18Kernel_traits_baseILj1024ES2_S2_S2_S2_fjLj1024EEEEELb1EEEvNS_9BwdParamsE:
	.zero		17920


//--------------------- .nv.shared._ZN10layer_norm31ln_parallel_residual_bwd_kernelINS_13Kernel_traitsI13__nv_bfloat16S2_S2_S2_fjLj1024ELj1ELj4ELj1ELj16ENS_18Kernel_traits_baseILj1024ES2_S2_S2_S2_fjLj128EEEEELb1ELb1ELb1EEEvNS_9BwdParamsE --------------------------
	.section	.nv.shared._ZN10layer_norm31ln_parallel_residual_bwd_kernelINS_13Kernel_traitsI13__nv_bfloat16S2_S2_S2_fjLj1024ELj1ELj4ELj1ELj16ENS_18Kernel_traits_baseILj1024ES2_S2_S2_S2_fjLj128EEEEELb1ELb1ELb1EEEvNS_9BwdParamsE,"aw",@nobits
	.sectionflags	@""
	.align	16
	.zero		1024


//--------------------- .nv.shared._ZN10layer_norm31ln_parallel_residual_bwd_kernelINS_13Kernel_traitsI6__halfS2_S2_S2_fjLj1024ELj1ELj4ELj1ELj16ENS_18Kernel_traits_baseILj1024ES2_S2_S2_S2_fjLj128EEEEELb0ELb0ELb0EEEvNS_9BwdParamsE --------------------------
	.section	.nv.shared._ZN10layer_norm31ln_parallel_residual_bwd_kernelINS_13Kernel_traitsI6__halfS2_S2_S2_fjLj1024ELj1ELj4ELj1ELj16ENS_18Kernel_traits_baseILj1024ES2_S2_S2_S2_fjLj128EEEEELb0ELb0ELb0EEEvNS_9BwdParamsE,"aw",@nobits
	.sectionflags	@""
	.align	16
	.zero		1024


//--------------------- .nv.shared._ZN10layer_norm31ln_parallel_residual_bwd_kernelINS_13Kernel_traitsI6__halfS2_S2_S2_fjLj1024ELj1ELj4ELj1ELj16ENS_18Kernel_traits_baseILj1024ES2_S2_S2_S2_fjLj128EEEEELb0ELb0ELb1EEEvNS_9BwdParamsE --------------------------
	.section	.nv.shared._ZN10layer_norm31ln_parallel_residual_bwd_kernelINS_13Kernel_traitsI6__halfS2_S2_S2_fjLj1024ELj1ELj4ELj1ELj16ENS_18Kernel_traits_baseILj1024ES2_S2_S2_S2_fjLj128EEEEELb0ELb0ELb1EEEvNS_9BwdParamsE,"aw",@nobits
	.sectionflags	@""
	.align	16
	.zero		1024


//--------------------- .nv.shared._ZN10layer_norm31ln_parallel_residual_bwd_kernelINS_13Kernel_traitsI6__halfS2_S2_S2_fjLj1024ELj1ELj4ELj1ELj16ENS_18Kernel_traits_baseILj1024ES2_S2_S2_S2_fjLj128EEEEELb0ELb1ELb0EEEvNS_9BwdParamsE --------------------------
	.section	.nv.shared._ZN10layer_norm31ln_parallel_residual_bwd_kernelINS_13Kernel_traitsI6__halfS2_S2_S2_fjLj1024ELj1ELj4ELj1ELj16ENS_18Kernel_traits_baseILj1024ES2_S2_S2_S2_fjLj128EEEEELb0ELb1ELb0EEEvNS_9BwdParamsE,"aw",@nobits
	.sectionflags	@""
	.align	16
	.zero		1024


//--------------------- .nv.shared._ZN10layer_norm31ln_parallel_residual_bwd_kernelINS_13Kernel_traitsI6__halfS2_S2_S2_fjLj1024ELj1ELj4ELj1ELj16ENS_18Kernel_traits_baseILj1024ES2_S2_S2_S2_fjLj128EEEEELb0ELb1ELb1EEEvNS_9BwdParamsE --------------------------
	.section	.nv.shared._ZN10layer_norm31ln_parallel_residual_bwd_kernelINS_13Kernel_traitsI6__halfS2_S2_S2_fjLj1024ELj1ELj4ELj1ELj16ENS_18Kernel_traits_baseILj1024ES2_S2_S2_S2_fjLj128EEEEELb0ELb1ELb1EEEvNS_9BwdParamsE,"aw",@nobits
	.sectionflags	@""
	.align	16
	.zero		1024


//--------------------- .nv.shared._ZN10layer_norm31ln_parallel_residual_bwd_kernelINS_13Kernel_traitsI6__halfS2_S2_S2_fjLj1024ELj1ELj4ELj1ELj16ENS_18Kernel_traits_baseILj1024ES2_S2_S2_S2_fjLj128EEEEELb1ELb0ELb0EEEvNS_9BwdParamsE --------------------------
	.section	.nv.shared._ZN10layer_norm31ln_parallel_residual_bwd_kernelINS_13Kernel_traitsI6__halfS2_S2_S2_fjLj1024ELj1ELj4ELj1ELj16ENS_18Kernel_traits_baseILj1024ES2_S2_S2_S2_fjLj128EEEEELb1ELb0ELb0EEEvNS_9BwdParamsE,"aw",@nobits
	.sectionflags	@""
	.align	16
	.zero		1024


//--------------------- .nv.shared._ZN10layer_norm31ln_parallel_residual_bwd_kernelINS_13Kernel_traitsI6__halfS2_S2_S2_fjLj1024ELj1ELj4ELj1ELj16ENS_18Kernel_traits_baseILj1024ES2_S2_S2_S2_fjLj128EEEEELb1ELb0ELb1EEEvNS_9BwdParamsE --------------------------
	.section	.nv.shared._ZN10layer_norm31ln_parallel_residual_bwd_kernelINS_13Kernel_traitsI6__halfS2_S2_S2_fjLj1024ELj1ELj4ELj1ELj16ENS_18Kernel_traits_baseILj1024ES2_S2_S2_S2_fjLj128EEEEELb1ELb0ELb1EEEvNS_9BwdParamsE,"aw",@nobits
	.sectionflags	@""
	.align	16
	.zero		1024


//--------------------- .nv.shared._ZN10layer_norm22ln_bwd_finalize_kernelINS_22Kernel_traits_finalizeILj1024E6__halfS2_S2_S2_fjLb0ELj1024ELj4ENS_18Kernel_traits_baseILj1024ES2_S2_S2_S2_fjLj1024EEEEELb0ELb0EEEvNS_9BwdParamsE --------------------------
	.section	.nv.shared._ZN10layer_norm22ln_bwd_finalize_kernelINS_22Kernel_traits_finalizeILj1024E6__halfS2_S2_S2_fjLb0ELj1024ELj4ENS_18Kernel_traits_baseILj1024ES2_S2_S2_S2_fjLj1024EEEEELb0ELb0EEEvNS_9BwdParamsE,"aw",@nobits
	.sectionflags	@""
	.align	16
.nv.shared._ZN10layer_norm22ln_bwd_finalize_kernelINS_22Kernel_traits_finalizeILj1024E6__halfS2_S2_S2_fjLb0ELj1024ELj4ENS_18Kernel_traits_baseILj1024ES2_S2_S2_S2_fjLj1024EEEEELb0ELb0EEEvNS_9BwdParamsE:
	.zero		9472


//--------------------- .nv.shared._ZN10layer_norm40ln_parallel_residual_bwd_finalize_kernelINS_22Kernel_traits_finalizeILj1024E6__halfS2_S2_S2_fjLb0ELj1024ELj4ENS_18Kernel_traits_baseILj1024ES2_S2_S2_S2_fjLj1024EEEEELb0EEEvNS_9BwdParamsE --------------------------
	.section	.nv.shared._ZN10layer_norm40ln_parallel_residual_bwd_finalize_kernelINS_22Kernel_traits_finalizeILj1024E6__halfS2_S2_S2_fjLb0ELj1024ELj4ENS_18Kernel_traits_baseILj1024ES2_S2_S2_S2_fjLj1024EEEEELb0EEEvNS_9BwdParamsE,"aw",@nobits
	.sectionflags	@""
	.align	16
.nv.shared._ZN10layer_norm40ln_parallel_residual_bwd_finalize_kernelINS_22Kernel_traits_finalizeILj1024E6__halfS2_S2_S2_fjLb0ELj1024ELj4ENS_18Kernel_traits_baseILj1024ES2_S2_S2_S2_fjLj1024EEEEELb0EEEvNS_9BwdParamsE:
	.zero		17920


//--------------------- .nv.shared._ZN10layer_norm31ln_parallel_residual_bwd_kernelINS_13Kernel_traitsI6__halfS2_S2_S2_fjLj1024ELj1ELj4ELj1ELj16ENS_18Kernel_traits_baseILj1024ES2_S2_S2_S2_fjLj128EEEEELb1ELb1ELb0EEEvNS_9BwdParamsE --------------------------
	.section	.nv.shared._ZN10layer_norm31ln_parallel_residual_bwd_kernelINS_13Kernel_traitsI6__halfS2_S2_S2_fjLj1024ELj1ELj4ELj1ELj16ENS_18Kernel_traits_baseILj1024ES2_S2_S2_S2_fjLj128EEEEELb1ELb1ELb0EEEvNS_9BwdParamsE,"aw",@nobits
	.sectionflags	@""
	.align	16
	.zero		1024


//--------------------- .nv.shared._ZN10layer_norm22ln_bwd_finalize_kernelINS_22Kernel_traits_finalizeILj1024E6__halfS2_S2_S2_fjLb0ELj1024ELj4ENS_18Kernel_traits_baseILj1024ES2_S2_S2_S2_fjLj1024EEEEELb0ELb1EEEvNS_9BwdParamsE --------------------------
	.section	.nv.shared._ZN10layer_norm22ln_bwd_finalize_kernelINS_22Kernel_traits_finalizeILj1024E6__halfS2_S2_S2_fjLb0ELj1024ELj4ENS_18Kernel_traits_baseILj1024ES2_S2_S2_S2_fjLj1024EEEEELb0ELb1EEEvNS_9BwdParamsE,"aw",@nobits
	.sectionflags	@""
	.align	16
.nv.shared._ZN10layer_norm22ln_bwd_finalize_kernelINS_22Kernel_traits_finalizeILj1024E6__halfS2_S2_S2_fjLb0ELj1024ELj4ENS_18Kernel_traits_baseILj1024ES2_S2_S2_S2_fjLj1024EEEEELb0ELb1EEEvNS_9BwdParamsE:
	.zero		9472


//--------------------- .nv.shared._ZN10layer_norm40ln_parallel_residual_bwd_finalize_kernelINS_22Kernel_traits_finalizeILj1024E6__halfS2_S2_S2_fjLb0ELj1024ELj4ENS_18Kernel_traits_baseILj1024ES2_S2_S2_S2_fjLj1024EEEEELb1EEEvNS_9BwdParamsE --------------------------
	.section	.nv.shared._ZN10layer_norm40ln_parallel_residual_bwd_finalize_kernelINS_22Kernel_traits_finalizeILj1024E6__halfS2_S2_S2_fjLb0ELj1024ELj4ENS_18Kernel_traits_baseILj1024ES2_S2_S2_S2_fjLj1024EEEEELb1EEEvNS_9BwdParamsE,"aw",@nobits
	.sectionflags	@""
	.align	16
.nv.shared._ZN10layer_norm40ln_parallel_residual_bwd_finalize_kernelINS_22Kernel_traits_finalizeILj1024E6__halfS2_S2_S2_fjLb0ELj1024ELj4ENS_18Kernel_traits_baseILj1024ES2_S2_S2_S2_fjLj1024EEEEELb1EEEvNS_9BwdParamsE:
	.zero		17920


//--------------------- .nv.shared._ZN10layer_norm31ln_parallel_residual_bwd_kernelINS_13Kernel_traitsI6__halfS2_S2_S2_fjLj1024ELj1ELj4ELj1ELj16ENS_18Kernel_traits_baseILj1024ES2_S2_S2_S2_fjLj128EEEEELb1ELb1ELb1EEEvNS_9BwdParamsE --------------------------
	.section	.nv.shared._ZN10layer_norm31ln_parallel_residual_bwd_kernelINS_13Kernel_traitsI6__halfS2_S2_S2_fjLj1024ELj1ELj4ELj1ELj16ENS_18Kernel_traits_baseILj1024ES2_S2_S2_S2_fjLj128EEEEELb1ELb1ELb1EEEvNS_9BwdParamsE,"aw",@nobits
	.sectionflags	@""
	.align	16
	.zero		1024


//--------------------- .nv.shared._ZN10layer_norm31ln_parallel_residual_bwd_kernelINS_13Kernel_traitsIf13__nv_bfloat16S2_S2_fjLj1024ELj1ELj4ELj1ELj16ENS_18Kernel_traits_baseILj1024EfS2_S2_S2_fjLj128EEEEELb0ELb0ELb0EEEvNS_9BwdParamsE --------------------------
	.section	.nv.shared._ZN10layer_norm31ln_parallel_residual_bwd_kernelINS_13Kernel_traitsIf13__nv_bfloat16S2_S2_fjLj1024ELj1ELj4ELj1ELj16ENS_18Kernel_traits_baseILj1024EfS2_S2_S2_fjLj128EEEEELb0ELb0ELb0EEEvNS_9BwdParamsE,"aw",@nobits
	.sectionflags	@""
	.align	16
	.zero		1024


//--------------------- .nv.shared._ZN10layer_norm31ln_parallel_residual_bwd_kernelINS_13Kernel_traitsIf13__nv_bfloat16S2_S2_fjLj1024ELj1ELj4ELj1ELj16ENS_18Kernel_traits_baseILj1024EfS2_S2_S2_fjLj128EEEEELb0ELb0ELb1EEEvNS_9BwdParamsE --------------------------
	.section	.nv.shared._ZN10layer_norm31ln_parallel_residual_bwd_kernelINS_13Kernel_traitsIf13__nv_bfloat16S2_S2_fjLj1024ELj1ELj4ELj1ELj16ENS_18Kernel_traits_baseILj1024EfS2_S2_S2_fjLj128EEEEELb0ELb0ELb1EEEvNS_9BwdParamsE,"aw",@nobits
	.sectionflags	@""
	.align	16
	.zero		1024


//--------------------- .nv.shared._ZN10layer_norm31ln_parallel_residual_bwd_kernelINS_13Kernel_traitsIf13__nv_bfloat16S2_S2_fjLj1024ELj1ELj4ELj1ELj16ENS_18Kernel_traits_baseILj1024EfS2_S2_S2_fjLj128EEEEELb0ELb1ELb0EEEvNS_9BwdParamsE --------------------------
	.section	.nv.shared._ZN10layer_norm31ln_parallel_residual_bwd_kernelINS_13Kernel_traitsIf13__nv_bfloat16S2_S2_fjLj1024ELj1ELj4ELj1ELj16ENS_18Kernel_traits_baseILj1024EfS2_S2_S2_fjLj128EEEEELb0ELb1ELb0EEEvNS_9BwdParamsE,"aw",@nobits
	.sectionflags	@""
	.align	16
	.zero		1024


//--------------------- .nv.shared._ZN10layer_norm31ln_parallel_residual_bwd_kernelINS_13Kernel_traitsIf13__nv_bfloat16S2_S2_fjLj1024ELj1ELj4ELj1ELj16ENS_18Kernel_traits_baseILj1024EfS2_S2_S2_fjLj128EEEEELb0ELb1ELb1EEEvNS_9BwdParamsE --------------------------
	.section	.nv.shared._ZN10layer_norm31ln_parallel_residual_bwd_kernelINS_13Kernel_traitsIf13__nv_bfloat16S2_S2_fjLj1024ELj1ELj4ELj1ELj16ENS_18Kernel_traits_baseILj1024EfS2_S2_S2_fjLj128EEEEELb0ELb1ELb1EEEvNS_9BwdParamsE,"aw",@nobits
	.sectionflags	@""
	.align	16
	.zero		1024


//--------------------- .nv.shared._ZN10layer_norm31ln_parallel_residual_bwd_kernelINS_13Kernel_traitsIf13__nv_bfloat16S2_S2_fjLj1024ELj1ELj4ELj1ELj16ENS_18Kernel_traits_baseILj1024EfS2_S2_S2_fjLj128EEEEELb1ELb0ELb0EEEvNS_9BwdParamsE --------------------------
	.section	.nv.shared._ZN10layer_norm31ln_parallel_residual_bwd_kernelINS_13Kernel_traitsIf13__nv_bfloat16S2_S2_fjLj1024ELj1ELj4ELj1ELj16ENS_18Kernel_traits_baseILj1024EfS2_S2_S2_fjLj128EEEEELb1ELb0ELb0EEEvNS_9BwdParamsE,"aw",@nobits
	.sectionflags	@""
	.align	16
	.zero		1024


//--------------------- .nv.shared._ZN10layer_norm31ln_parallel_residual_bwd_kernelINS_13Kernel_traitsIf13__nv_bfloat16S2_S2_fjLj1024ELj1ELj4ELj1ELj16ENS_18Kernel_traits_baseILj1024EfS2_S2_S2_fjLj128EEEEELb1ELb0ELb1EEEvNS_9BwdParamsE --------------------------
	.section	.nv.shared._ZN10layer_norm31ln_parallel_residual_bwd_kernelINS_13Kernel_traitsIf13__nv_bfloat16S2_S2_fjLj1024ELj1ELj4ELj1ELj16ENS_18Kernel_traits_baseILj1024EfS2_S2_S2_fjLj128EEEEELb1ELb0ELb1EEEvNS_9BwdParamsE,"aw",@nobits
	.sectionflags	@""
	.align	16
	.zero		1024


//--------------------- .nv.shared._ZN10layer_norm22ln_bwd_finalize_kernelINS_22Kernel_traits_finalizeILj1024Ef13__nv_bfloat16S2_S2_fjLb0ELj1024ELj4ENS_18Kernel_traits_baseILj1024EfS2_S2_S2_fjLj1024EEEEELb0ELb0EEEvNS_9BwdParamsE --------------------------
	.section	.nv.shared._ZN10layer_norm22ln_bwd_finalize_kernelINS_22Kernel_traits_finalizeILj1024Ef13__nv_bfloat16S2_S2_fjLb0ELj1024ELj4ENS_18Kernel_traits_baseILj1024EfS2_S2_S2_fjLj1024EEEEELb0ELb0EEEvNS_9BwdParamsE,"aw",@nobits
	.sectionflags	@""
	.align	16
.nv.shared._ZN10layer_norm22ln_bwd_finalize_kernelINS_22Kernel_traits_finalizeILj1024Ef13__nv_bfloat16S2_S2_fjLb0ELj1024ELj4ENS_18Kernel_traits_baseILj1024EfS2_S2_S2_fjLj1024EEEEELb0ELb0EEEvNS_9BwdParamsE:
	.zero		9472


//--------------------- .nv.shared._ZN10layer_norm40ln_parallel_residual_bwd_finalize_kernelINS_22Kernel_traits_finalizeILj1024Ef13__nv_bfloat16S2_S2_fjLb0ELj1024ELj4ENS_18Kernel_traits_baseILj1024EfS2_S2_S2_fjLj1024EEEEELb0EEEvNS_9BwdParamsE --------------------------
	.section	.nv.shared._ZN10layer_norm40ln_parallel_residual_bwd_finalize_kernelINS_22Kernel_traits_finalizeILj1024Ef13__nv_bfloat16S2_S2_fjLb0ELj1024ELj4ENS_18Kernel_traits_baseILj1024EfS2_S2_S2_fjLj1024EEEEELb0EEEvNS_9BwdParamsE,"aw",@nobits
	.sectionflags	@""
	.align	16
.nv.shared._ZN10layer_norm40ln_parallel_residual_bwd_finalize_kernelINS_22Kernel_traits_finalizeILj1024Ef13__nv_bfloat16S2_S2_fjLb0ELj1024ELj4ENS_18Kernel_traits_baseILj1024EfS2_S2_S2_fjLj1024EEEEELb0EEEvNS_9BwdParamsE:
	.zero		17920


//--------------------- .nv.shared._ZN10layer_norm31ln_parallel_residual_bwd_kernelINS_13Kernel_traitsIf13__nv_bfloat16S2_S2_fjLj1024ELj1ELj4ELj1ELj16ENS_18Kernel_traits_baseILj1024EfS2_S2_S2_fjLj128EEEEELb1ELb1ELb0EEEvNS_9BwdParamsE --------------------------
	.section	.nv.shared._ZN10layer_norm31ln_parallel_residual_bwd_kernelINS_13Kernel_traitsIf13__nv_bfloat16S2_S2_fjLj1024ELj1ELj4ELj1ELj16ENS_18Kernel_traits_baseILj1024EfS2_S2_S2_fjLj128EEEEELb1ELb1ELb0EEEvNS_9BwdParamsE,"aw",@nobits
	.sectionflags	@""
	.align	16
	.zero		1024


//--------------------- .nv.shared._ZN10layer_norm22ln_bwd_finalize_kernelINS_22Kernel_traits_finalizeILj1024Ef13__nv_bfloat16S2_S2_fjLb0ELj1024ELj4ENS_18Kernel_traits_baseILj1024EfS2_S2_S2_fjLj1024EEEEELb0ELb1EEEvNS_9BwdParamsE --------------------------
	.section	.nv.shared._ZN10layer_norm22ln_bwd_finalize_kernelINS_22Kernel_traits_finalizeILj1024Ef13__nv_bfloat16S2_S2_fjLb0ELj1024ELj4ENS_18Kernel_traits_baseILj1024EfS2_S2_S2_fjLj1024EEEEELb0ELb1EEEvNS_9BwdParamsE,"aw",@nobits
	.sectionflags	@""
	.align	16
.nv.shared._ZN10layer_norm22ln_bwd_finalize_kernelINS_22Kernel_traits_finalizeILj1024Ef13__nv_bfloat16S2_S2_fjLb0ELj1024ELj4ENS_18Kernel_traits_baseILj1024EfS2_S2_S2_fjLj1024EEEEELb0ELb1EEEvNS_9BwdParamsE:
	.zero		9472


//--------------------- .nv.shared._ZN10layer_norm40ln_parallel_residual_bwd_finalize_kernelINS_22Kernel_traits_finalizeILj1024Ef13__nv_bfloat16S2_S2_fjLb0ELj1024ELj4ENS_18Kernel_traits_baseILj1024EfS2_S2_S2_fjLj1024EEEEELb1EEEvNS_9BwdParamsE --------------------------
	.section	.nv.shared._ZN10layer_norm40ln_parallel_residual_bwd_finalize_kernelINS_22Kernel_traits_finalizeILj1024Ef13__nv_bfloat16S2_S2_fjLb0ELj1024ELj4ENS_18Kernel_traits_baseILj1024EfS2_S2_S2_fjLj1024EEEEELb1EEEvNS_9BwdParamsE,"aw",@nobits
	.sectionflags	@""
	.align	16
.nv.shared._ZN10layer_norm40ln_parallel_residual_bwd_finalize_kernelINS_22Kernel_traits_finalizeILj1024Ef13__nv_bfloat16S2_S2_fjLb0ELj1024ELj4ENS_18Kernel_traits_baseILj1024EfS2_S2_S2_fjLj1024EEEEELb1EEEvNS_9BwdParamsE:
	.zero		17920


//--------------------- .nv.shared._ZN10layer_norm31ln_parallel_residual_bwd_kernelINS_13Kernel_traitsIf13__nv_bfloat16S2_S2_fjLj1024ELj1ELj4ELj1ELj16ENS_18Kernel_traits_baseILj1024EfS2_S2_S2_fjLj128EEEEELb1ELb1ELb1EEEvNS_9BwdParamsE --------------------------
	.section	.nv.shared._ZN10layer_norm31ln_parallel_residual_bwd_kernelINS_13Kernel_traitsIf13__nv_bfloat16S2_S2_fjLj1024ELj1ELj4ELj1ELj16ENS_18Kernel_traits_baseILj1024EfS2_S2_S2_fjLj128EEEEELb1ELb1ELb1EEEvNS_9BwdParamsE,"aw",@nobits
	.sectionflags	@""
	.align	16
	.zero		1024


//--------------------- .nv.shared._ZN10layer_norm31ln_parallel_residual_bwd_kernelINS_13Kernel_traitsI13__nv_bfloat16S2_fS2_fjLj1024ELj1ELj4ELj1ELj16ENS_18Kernel_traits_baseILj1024ES2_S2_fS2_fjLj128EEEEELb0ELb0ELb0EEEvNS_9BwdParamsE --------------------------
	.section	.nv.shared._ZN10layer_norm31ln_parallel_residual_bwd_kernelINS_13Kernel_traitsI13__nv_bfloat16S2_fS2_fjLj1024ELj1ELj4ELj1ELj16ENS_18Kernel_traits_baseILj1024ES2_S2_fS2_fjLj128EEEEELb0ELb0ELb0EEEvNS_9BwdParamsE,"aw",@nobits
	.sectionflags	@""
	.align	16
	.zero		1024


//--------------------- .nv.shared._ZN10layer_norm31ln_parallel_residual_bwd_kernelINS_13Kernel_traitsI13__nv_bfloat16S2_fS2_fjLj1024ELj1ELj4ELj1ELj16ENS_18Kernel_traits_baseILj1024ES2_S2_fS2_fjLj128EEEEELb0ELb0ELb1EEEvNS_9BwdParamsE --------------------------
	.section	.nv.shared._ZN10layer_norm31ln_parallel_residual_bwd_kernelINS_13Kernel_traitsI13__nv_bfloat16S2_fS2_fjLj1024ELj1ELj4ELj1ELj16ENS_18Kernel_traits_baseILj1024ES2_S2_fS2_fjLj128EEEEELb0ELb0ELb1EEEvNS_9BwdParamsE,"aw",@nobits
	.sectionflags	@""
	.align	16
	.zero		1024


//--------------------- .nv.shared._ZN10layer_norm31ln_parallel_residual_bwd_kernelINS_13Kernel_traitsI13__nv_bfloat16S2_fS2_fjLj1024ELj1ELj4ELj1ELj16ENS_18Kernel_traits_baseILj1024ES2_S2_fS2_fjLj128EEEEELb0ELb1ELb0EEEvNS_9BwdParamsE --------------------------
	.section	.nv.shared._ZN10layer_norm31ln_parallel_residual_bwd_kernelINS_13Kernel_traitsI13__nv_bfloat16S2_fS2_fjLj1024ELj1ELj4ELj1ELj16ENS_18Kernel_traits_baseILj1024ES2_S2_fS2_fjLj128EEEEELb0ELb1ELb0EEEvNS_9BwdParamsE,"aw",@nobits
	.sectionflags	@""
	.align	16
	.zero		1024


//--------------------- .nv.shared._ZN10layer_norm31ln_parallel_residual_bwd_kernelINS_13Kernel_traitsI13__nv_bfloat16S2_fS2_fjLj1024ELj1ELj4ELj1ELj16ENS_18Kernel_traits_baseILj1024ES2_S2_fS2_fjLj128EEEEELb0ELb1ELb1EEEvNS_9BwdParamsE --------------------------
	.section	.nv.shared._ZN10layer_norm31ln_parallel_residual_bwd_kernelINS_13Kernel_traitsI13__nv_bfloat16S2_fS2_fjLj1024ELj1ELj4ELj1ELj16ENS_18Kernel_traits_baseILj1024ES2_S2_fS2_fjLj128EEEEELb0ELb1ELb1EEEvNS_9BwdParamsE,"aw",@nobits
	.sectionflags	@""
	.align	16
	.zero		1024


//--------------------- .nv.shared._ZN10layer_norm31ln_parallel_residual_bwd_kernelINS_13Kernel_traitsI13__nv_bfloat16S2_fS2_fjLj1024ELj1ELj4ELj1ELj16ENS_18Kernel_traits_baseILj1024ES2_S2_fS2_fjLj128EEEEELb1ELb0ELb0EEEvNS_9BwdParamsE --------------------------
	.section	.nv.shared._ZN10layer_norm31ln_parallel_residual_bwd_kernelINS_13Kernel_traitsI13__nv_bfloat16S2_fS2_fjLj1024ELj1ELj4ELj1ELj16ENS_18Kernel_traits_baseILj1024ES2_S2_fS2_fjLj128EEEEELb1ELb0ELb0EEEvNS_9BwdParamsE,"aw",@nobits
	.sectionflags	@""
	.align	16
	.zero		1024


//--------------------- .nv.shared._ZN10layer_norm31ln_parallel_residual_bwd_kernelINS_13Kernel_traitsI13__nv_bfloat16S2_fS2_fjLj1024ELj1ELj4ELj1ELj16ENS_18Kernel_traits_baseILj1024ES2_S2_fS2_fjLj128EEEEELb1ELb0ELb1EEEvNS_9BwdParamsE --------------------------
	.section	.nv.shared._ZN10layer_norm31ln_parallel_residual_bwd_kernelINS_13Kernel_traitsI13__nv_bfloat16S2_fS2_fjLj1024ELj1ELj4ELj1ELj16ENS_18Kernel_traits_baseILj1024ES2_S2_fS2_fjLj128EEEEELb1ELb0ELb1EEEvNS_9BwdParamsE,"aw",@nobits
	.sectionflags	@""
	.align	16
	.zero		1024


//--------------------- .nv.shared._ZN10layer_norm22ln_bwd_finalize_kernelINS_22Kernel_traits_finalizeILj1024E13__nv_bfloat16S2_fS2_fjLb0ELj1024ELj4ENS_18Kernel_traits_baseILj1024ES2_S2_fS2_fjLj1024EEEEELb0ELb0EEEvNS_9BwdParamsE --------------------------
	.section	.nv.shared._ZN10layer_norm22ln_bwd_finalize_kernelINS_22Kernel_traits_finalizeILj1024E13__nv_bfloat16S2_fS2_fjLb0ELj1024ELj4ENS_18Kernel_traits_baseILj1024ES2_S2_fS2_fjLj1024EEEEELb0ELb0EEEvNS_9BwdParamsE,"aw",@nobits
	.sectionflags	@""
	.align	16
.nv.shared._ZN10layer_norm22ln_bwd_finalize_kernelINS_22Kernel_traits_finalizeILj1024E13__nv_bfloat16S2_fS2_fjLb0ELj1024ELj4ENS_18Kernel_traits_baseILj1024ES2_S2_fS2_fjLj1024EEEEELb0ELb0EEEvNS_9BwdParamsE:
	.zero		9472


//--------------------- .nv.shared._ZN10layer_norm40ln_parallel_residual_bwd_finalize_kernelINS_22Kernel_traits_finalizeILj1024E13__nv_bfloat16S2_fS2_fjLb0ELj1024ELj4ENS_18Kernel_traits_baseILj1024ES2_S2_fS2_fjLj1024EEEEELb0EEEvNS_9BwdParamsE --------------------------
	.section	.nv.shared._ZN10layer_norm40ln_parallel_residual_bwd_finalize_kernelINS_22Kernel_traits_finalizeILj1024E13__nv_bfloat16S2_fS2_fjLb0ELj1024ELj4ENS_18Kernel_traits_baseILj1024ES2_S2_fS2_fjLj1024EEEEELb0EEEvNS_9BwdParamsE,"aw",@nobits
	.sectionflags	@""
	.align	16
.nv.shared._ZN10layer_norm40ln_parallel_residual_bwd_finalize_kernelINS_22Kernel_traits_finalizeILj1024E13__nv_bfloat16S2_fS2_fjLb0ELj1024ELj4ENS_18Kernel_traits_baseILj1024ES2_S2_fS2_fjLj1024EEEEELb0EEEvNS_9BwdParamsE:
	.zero		17920


//--------------------- .nv.shared._ZN10layer_norm31ln_parallel_residual_bwd_kernelINS_13Kernel_traitsI13__nv_bfloat16S2_fS2_fjLj1024ELj1ELj4ELj1ELj16ENS_18Kernel_traits_baseILj1024ES2_S2_fS2_fjLj128EEEEELb1ELb1ELb0EEEvNS_9BwdParamsE --------------------------
	.section	.nv.shared._ZN10layer_norm31ln_parallel_residual_bwd_kernelINS_13Kernel_traitsI13__nv_bfloat16S2_fS2_fjLj1024ELj1ELj4ELj1ELj16ENS_18Kernel_traits_baseILj1024ES2_S2_fS2_fjLj128EEEEELb1ELb1ELb0EEEvNS_9BwdParamsE,"aw",@nobits
	.sectionflags	@""
	.align	16
	.zero		1024


//--------------------- .nv.shared._ZN10layer_norm22ln_bwd_finalize_kernelINS_22Kernel_traits_finalizeILj1024E13__nv_bfloat16S2_fS2_fjLb0ELj1024ELj4ENS_18Kernel_traits_baseILj1024ES2_S2_fS2_fjLj1024EEEEELb0ELb1EEEvNS_9BwdParamsE --------------------------
	.section	.nv.shared._ZN10layer_norm22ln_bwd_finalize_kernelINS_22Kernel_traits_finalizeILj1024E13__nv_bfloat16S2_fS2_fjLb0ELj1024ELj4ENS_18Kernel_traits_baseILj1024ES2_S2_fS2_fjLj1024EEEEELb0ELb1EEEvNS_9BwdParamsE,"aw",@nobits
	.sectionflags	@""
	.align	16
.nv.shared._ZN10layer_norm22ln_bwd_finalize_kernelINS_22Kernel_traits_finalizeILj1024E13__nv_bfloat16S2_fS2_fjLb0ELj1024ELj4ENS_18Kernel_traits_baseILj1024ES2_S2_fS2_fjLj1024EEEEELb0ELb1EEEvNS_9BwdParamsE:
	.zero		9472


//--------------------- .nv.shared._ZN10layer_norm40ln_parallel_residual_bwd_finalize_kernelINS_22Kernel_traits_finalizeILj1024E13__nv_bfloat16S2_fS2_fjLb0ELj1024ELj4ENS_18Kernel_traits_baseILj1024ES2_S2_fS2_fjLj1024EEEEELb1EEEvNS_9BwdParamsE --------------------------
	.section	.nv.shared._ZN10layer_norm40ln_parallel_residual_bwd_finalize_kernelINS_22Kernel_traits_finalizeILj1024E13__nv_bfloat16S2_fS2_fjLb0ELj1024ELj4ENS_18Kernel_traits_baseILj1024ES2_S2_fS2_fjLj1024EEEEELb1EEEvNS_9BwdParamsE,"aw",@nobits
	.sectionflags	@""
	.align	16
.nv.shared._ZN10layer_norm40ln_parallel_residual_bwd_finalize_kernelINS_22Kernel_traits_finalizeILj1024E13__nv_bfloat16S2_fS2_fjLb0ELj1024ELj4ENS_18Kernel_traits_baseILj1024ES2_S2_fS2_fjLj1024EEEEELb1EEEvNS_9BwdParamsE:
	.zero		17920


//--------------------- .nv.shared._ZN10layer_norm31ln_parallel_residual_bwd_kernelINS_13Kernel_traitsI13__nv_bfloat16S2_fS2_fjLj1024ELj1ELj4ELj1ELj16ENS_18Kernel_traits_baseILj1024ES2_S2_fS2_fjLj128EEEEELb1ELb1ELb1EEEvNS_9BwdParamsE --------------------------
	.section	.nv.shared._ZN10layer_norm31ln_parallel_residual_bwd_kernelINS_13Kernel_traitsI13__nv_bfloat16S2_fS2_fjLj1024ELj1ELj4ELj1ELj16ENS_18Kernel_traits_baseILj1024ES2_S2_fS2_fjLj128EEEEELb1ELb1ELb1EEEvNS_9BwdParamsE,"aw",@nobits
	.sectionflags	@""
	.align	16
	.zero		1024


//--------------------- .nv.shared._ZN10layer_norm31ln_parallel_residual_bwd_kernelINS_13Kernel_traitsIf13__nv_bfloat16fS2_fjLj1024ELj1ELj4ELj1ELj16ENS_18Kernel_traits_baseILj1024EfS2_fS2_fjLj128EEEEELb0ELb0ELb0EEEvNS_9BwdParamsE --------------------------
	.section	.nv.shared._ZN10layer_norm31ln_parallel_residual_bwd_kernelINS_13Kernel_traitsIf13__nv_bfloat16fS2_fjLj1024ELj1ELj4ELj1ELj16ENS_18Kernel_traits_baseILj1024EfS2_fS2_fjLj128EEEEELb0ELb0ELb0EEEvNS_9BwdParamsE,"aw",@nobits
	.sectionflags	@""
	.align	16
	.zero		1024


//--------------------- .nv.shared._ZN10layer_norm31ln_parallel_residual_bwd_kernelINS_13Kernel_traitsIf13__nv_bfloat16fS2_fjLj1024ELj1ELj4ELj1ELj16ENS_18Kernel_traits_baseILj1024EfS2_fS2_fjLj128EEEEELb0ELb0ELb1EEEvNS_9BwdParamsE --------------------------
	.section	.nv.shared._ZN10layer_norm31ln_parallel_residual_bwd_kernelINS_13Kernel_traitsIf13__nv_bfloat16fS2_fjLj1024ELj1ELj4ELj1ELj16ENS_18Kernel_traits_baseILj1024EfS2_fS2_fjLj128EEEEELb0ELb0ELb1EEEvNS_9BwdParamsE,"aw",@nobits
	.sectionflags	@""
	.align	16
	.zero		1024


//--------------------- .nv.shared._ZN10layer_norm31ln_parallel_residual_bwd_kernelINS_13Kernel_traitsIf13__nv_bfloat16fS2_fjLj1024ELj1ELj4ELj1ELj16ENS_18Kernel_traits_baseILj1024EfS2_fS2_fjLj128EEEEELb0ELb1ELb0EEEvNS_9BwdParamsE --------------------------
	.section	.nv.shared._ZN10layer_norm31ln_parallel_residual_bwd_kernelINS_13Kernel_traitsIf13__nv_bfloat16fS2_fjLj1024ELj1ELj4ELj1ELj16ENS_18Kernel_traits_baseILj1024EfS2_fS2_fjLj128EEEEELb0ELb1ELb0EEEvNS_9BwdParamsE,"aw",@nobits
	.sectionflags	@""
	.align	16
	.zero		1024


//--------------------- .nv.shared._ZN10layer_norm31ln_parallel_residual_bwd_kernelINS_13Kernel_traitsIf13__nv_bfloat16fS2_fjLj1024ELj1ELj4ELj1ELj16ENS_18Kernel_traits_baseILj1024EfS2_fS2_fjLj128EEEEELb0ELb1ELb1EEEvNS_9BwdParamsE --------------------------
	.section	.nv.shared._ZN10layer_norm31ln_parallel_residual_bwd_kernelINS_13Kernel_traitsIf13__nv_bfloat16fS2_fjLj1024ELj1ELj4ELj1ELj16ENS_18Kernel_traits_baseILj1024EfS2_fS2_fjLj128EEEEELb0ELb1ELb1EEEvNS_9BwdParamsE,"aw",@nobits
	.sectionflags	@""
	.align	16
	.zero		1024


//--------------------- .nv.shared._ZN10layer_norm31ln_parallel_residual_bwd_kernelINS_13Kernel_traitsIf13__nv_bfloat16fS2_fjLj1024ELj1ELj4ELj1ELj16ENS_18Kernel_traits_baseILj1024EfS2_fS2_fjLj128EEEEELb1ELb0ELb0EEEvNS_9BwdParamsE --------------------------
	.section	.nv.shared._ZN10layer_norm31ln_parallel_residual_bwd_kernelINS_13Kernel_traitsIf13__nv_bfloat16fS2_fjLj1024ELj1ELj4ELj1ELj16ENS_18Kernel_traits_baseILj1024EfS2_fS2_fjLj128EEEEELb1ELb0ELb0EEEvNS_9BwdParamsE,"aw",@nobits
	.sectionflags	@""
	.align	16
	.zero		1024


//--------------------- .nv.shared._ZN10layer_norm31ln_parallel_residual_bwd_kernelINS_13Kernel_traitsIf13__nv_bfloat16fS2_fjLj1024ELj1ELj4ELj1ELj16ENS_18Kernel_traits_baseILj1024EfS2_fS2_fjLj128EEEEELb1ELb0ELb1EEEvNS_9BwdParamsE --------------------------
	.section	.nv.shared._ZN10layer_norm31ln_parallel_residual_bwd_kernelINS_13Kernel_traitsIf13__nv_bfloat16fS2_fjLj1024ELj1ELj4ELj1ELj16ENS_18Kernel_traits_baseILj1024EfS2_fS2_fjLj128EEEEELb1ELb0ELb1EEEvNS_9BwdParamsE,"aw",@nobits
	.sectionflags	@""
	.align	16
	.zero		1024


//--------------------- .nv.shared._ZN10layer_norm22ln_bwd_finalize_kernelINS_22Kernel_traits_finalizeILj1024Ef13__nv_bfloat16fS2_fjLb0ELj1024ELj4ENS_18Kernel_traits_baseILj1024EfS2_fS2_fjLj1024EEEEELb0ELb0EEEvNS_9BwdParamsE --------------------------
	.section	.nv.shared._ZN10layer_norm22ln_bwd_finalize_kernelINS_22Kernel_traits_finalizeILj1024Ef13__nv_bfloat16fS2_fjLb0ELj1024ELj4ENS_18Kernel_traits_baseILj1024EfS2_fS2_fjLj1024EEEEELb0ELb0EEEvNS_9BwdParamsE,"aw",@nobits
	.sectionflags	@""
	.align	16
.nv.shared._ZN10layer_norm22ln_bwd_finalize_kernelINS_22Kernel_traits_finalizeILj1024Ef13__nv_bfloat16fS2_fjLb0ELj1024ELj4ENS_18Kernel_traits_baseILj1024EfS2_fS2_fjLj1024EEEEELb0ELb0EEEvNS_9BwdParamsE:
	.zero		9472


//--------------------- .nv.shared._ZN10layer_norm40ln_parallel_residual_bwd_finalize_kernelINS_22Kernel_traits_finalizeILj1024Ef13__nv_bfloat16fS2_fjLb0ELj1024ELj4ENS_18Kernel_traits_baseILj1024EfS2_fS2_fjLj1024EEEEELb0EEEvNS_9BwdParamsE --------------------------
	.section	.nv.shared._ZN10layer_norm40ln_parallel_residual_bwd_finalize_kernelINS_22Kernel_traits_finalizeILj1024Ef13__nv_bfloat16fS2_fjLb0ELj1024ELj4ENS_18Kernel_traits_baseILj1024EfS2_fS2_fjLj1024EEEEELb0EEEvNS_9BwdParamsE,"aw",@nobits
	.sectionflags	@""
	.align	16
.nv.shared._ZN10layer_norm40ln_parallel_residual_bwd_finalize_kernelINS_22Kernel_traits_finalizeILj1024Ef13__nv_bfloat16fS2_fjLb0ELj1024ELj4ENS_18Kernel_traits_baseILj1024EfS2_fS2_fjLj1024EEEEELb0EEEvNS_9BwdParamsE:
	.zero		17920


//--------------------- .nv.shared._ZN10layer_norm31ln_parallel_residual_bwd_kernelINS_13Kernel_traitsIf13__nv_bfloat16fS2_fjLj1024ELj1ELj4ELj1ELj16ENS_18Kernel_traits_baseILj1024EfS2_fS2_fjLj128EEEEELb1ELb1ELb0EEEvNS_9BwdParamsE --------------------------
	.section	.nv.shared._ZN10layer_norm31ln_parallel_residual_bwd_kernelINS_13Kernel_traitsIf13__nv_bfloat16fS2_fjLj1024ELj1ELj4ELj1ELj16ENS_18Kernel_traits_baseILj1024EfS2_fS2_fjLj128EEEEELb1ELb1ELb0EEEvNS_9BwdParamsE,"aw",@nobits
	.sectionflags	@""
	.align	16
	.zero		1024


//--------------------- .nv.shared._ZN10layer_norm22ln_bwd_finalize_kernelINS_22Kernel_traits_finalizeILj1024Ef13__nv_bfloat16fS2_fjLb0ELj1024ELj4ENS_18Kernel_traits_baseILj1024EfS2_fS2_fjLj1024EEEEELb0ELb1EEEvNS_9BwdParamsE --------------------------
	.section	.nv.shared._ZN10layer_norm22ln_bwd_finalize_kernelINS_22Kernel_traits_finalizeILj1024Ef13__nv_bfloat16fS2_fjLb0ELj1024ELj4ENS_18Kernel_traits_baseILj1024EfS2_fS2_fjLj1024EEEEELb0ELb1EEEvNS_9BwdParamsE,"aw",@nobits
	.sectionflags	@""
	.align	16
.nv.shared._ZN10layer_norm22ln_bwd_finalize_kernelINS_22Kernel_traits_finalizeILj1024Ef13__nv_bfloat16fS2_fjLb0ELj1024ELj4ENS_18Kernel_traits_baseILj1024EfS2_fS2_fjLj1024EEEEELb0ELb1EEEvNS_9BwdParamsE:
	.zero		9472


//--------------------- .nv.shared._ZN10layer_norm40ln_parallel_residual_bwd_finalize_kernelINS_22Kernel_traits_finalizeILj1024Ef13__nv_bfloat16fS2_fjLb0ELj1024ELj4ENS_18Kernel_traits_baseILj1024EfS2_fS2_fjLj1024EEEEELb1EEEvNS_9BwdParamsE --------------------------
	.section	.nv.shared._ZN10layer_norm40ln_parallel_residual_bwd_finalize_kernelINS_22Kernel_traits_finalizeILj1024Ef13__nv_bfloat16fS2_fjLb0ELj1024ELj4ENS_18Kernel_traits_baseILj1024EfS2_fS2_fjLj1024EEEEELb1EEEvNS_9BwdParamsE,"aw",@nobits
	.sectionflags	@""
	.align	16
.nv.shared._ZN10layer_norm40ln_parallel_residual_bwd_finalize_kernelINS_22Kernel_traits_finalizeILj1024Ef13__nv_bfloat16fS2_fjLb0ELj1024ELj4ENS_18Kernel_traits_baseILj1024EfS2_fS2_fjLj1024EEEEELb1EEEvNS_9BwdParamsE:
	.zero		17920


//--------------------- .nv.shared._ZN10layer_norm31ln_parallel_residual_bwd_kernelINS_13Kernel_traitsIf13__nv_bfloat16fS2_fjLj1024ELj1ELj4ELj1ELj16ENS_18Kernel_traits_baseILj1024EfS2_fS2_fjLj128EEEEELb1ELb1ELb1EEEvNS_9BwdParamsE --------------------------
	.section	.nv.shared._ZN10layer_norm31ln_parallel_residual_bwd_kernelINS_13Kernel_traitsIf13__nv_bfloat16fS2_fjLj1024ELj1ELj4ELj1ELj16ENS_18Kernel_traits_baseILj1024EfS2_fS2_fjLj128EEEEELb1ELb1ELb1EEEvNS_9BwdParamsE,"aw",@nobits
	.sectionflags	@""
	.align	16
	.zero		1024


//--------------------- .nv.shared._ZN10layer_norm31ln_parallel_residual_bwd_kernelINS_13Kernel_traitsIf6__halfS2_S2_fjLj1024ELj1ELj4ELj1ELj16ENS_18Kernel_traits_baseILj1024EfS2_S2_S2_fjLj128EEEEELb0ELb0ELb0EEEvNS_9BwdParamsE --------------------------
	.section	.nv.shared._ZN10layer_norm31ln_parallel_residual_bwd_kernelINS_13Kernel_traitsIf6__halfS2_S2_fjLj1024ELj1ELj4ELj1ELj16ENS_18Kernel_traits_baseILj1024EfS2_S2_S2_fjLj128EEEEELb0ELb0ELb0EEEvNS_9BwdParamsE,"aw",@nobits
	.sectionflags	@""
	.align	16
	.zero		1024


//--------------------- .nv.shared._ZN10layer_norm31ln_parallel_residual_bwd_kernelINS_13Kernel_traitsIf6__halfS2_S2_fjLj1024ELj1ELj4ELj1ELj16ENS_18Kernel_traits_baseILj1024EfS2_S2_S2_fjLj128EEEEELb0ELb0ELb1EEEvNS_9BwdParamsE --------------------------
	.section	.nv.shared._ZN10layer_norm31ln_parallel_residual_bwd_kernelINS_13Kernel_traitsIf6__halfS2_S2_fjLj1024ELj1ELj4ELj1ELj16ENS_18Kernel_traits_baseILj1024EfS2_S2_S2_fjLj128EEEEELb0ELb0ELb1EEEvNS_9BwdParamsE,"aw",@nobits
	.sectionflags	@""
	.align	16
	.zero		1024


//--------------------- .nv.shared._ZN10layer_norm31ln_parallel_residual_bwd_kernelINS_13Kernel_traitsIf6__halfS2_S2_fjLj1024ELj1ELj4ELj1ELj16ENS_18Kernel_traits_baseILj1024EfS2_S2_S2_fjLj128EEEEELb0ELb1ELb0EEEvNS_9BwdParamsE --------------------------
	.section	.nv.shared._ZN10layer_norm31ln_parallel_residual_bwd_kernelINS_13Kernel_traitsIf6__halfS2_S2_fjLj1024ELj1ELj4ELj1ELj16ENS_18Kernel_traits_baseILj1024EfS2_S2_S2_fjLj128EEEEELb0ELb1ELb0EEEvNS_9BwdParamsE,"aw",@nobits
	.sectionflags	@""
	.align	16
	.zero		1024


//--------------------- .nv.shared._ZN10layer_norm31ln_parallel_residual_bwd_kernelINS_13Kernel_traitsIf6__halfS2_S2_fjLj1024ELj1ELj4ELj1ELj16ENS_18Kernel_traits_baseILj1024EfS2_S2_S2_fjLj128EEEEELb0ELb1ELb1EEEvNS_9BwdParamsE --------------------------
	.section	.nv.shared._ZN10layer_norm31ln_parallel_residual_bwd_kernelINS_13Kernel_traitsIf6__halfS2_S2_fjLj1024ELj1ELj4ELj1ELj16ENS_18Kernel_traits_baseILj1024EfS2_S2_S2_fjLj128EEEEELb0ELb1ELb1EEEvNS_9BwdParamsE,"aw",@nobits
	.sectionflags	@""
	.align	16
	.zero		1024


//--------------------- .nv.shared._ZN10layer_norm31ln_parallel_residual_bwd_kernelINS_13Kernel_traitsIf6__halfS2_S2_fjLj1024ELj1ELj4ELj1ELj16ENS_18Kernel_traits_baseILj1024EfS2_S2_S2_fjLj128EEEEELb1ELb0ELb0EEEvNS_9BwdParamsE --------------------------
	.section	.nv.shared._ZN10layer_norm31ln_parallel_residual_bwd_kernelINS_13Kernel_traitsIf6__halfS2_S2_fjLj1024ELj1ELj4ELj1ELj16ENS_18Kernel_traits_baseILj1024EfS2_S2_S2_fjLj128EEEEELb1ELb0ELb0EEEvNS_9BwdParamsE,"aw",@nobits
	.sectionflags	@""
	.align	16
	.zero		1024


//--------------------- .nv.shared._ZN10layer_norm31ln_parallel_residual_bwd_kernelINS_13Kernel_traitsIf6__halfS2_S2_fjLj1024ELj1ELj4ELj1ELj16ENS_18Kernel_traits_baseILj1024EfS2_S2_S2_fjLj128EEEEELb1ELb0ELb1EEEvNS_9BwdParamsE --------------------------
	.section	.nv.shared._ZN10layer_norm31ln_parallel_residual_bwd_kernelINS_13Kernel_traitsIf6__halfS2_S2_fjLj1024ELj1ELj4ELj1ELj16ENS_18Kernel_traits_baseILj1024EfS2_S2_S2_fjLj128EEEEELb1ELb0ELb1EEEvNS_9BwdParamsE,"aw",@nobits
	.sectionflags	@""
	.align	16
	.zero		1024


//--------------------- .nv.shared._ZN10layer_norm22ln_bwd_finalize_kernelINS_22Kernel_traits_finalizeILj1024Ef6__halfS2_S2_fjLb0ELj1024ELj4ENS_18Kernel_traits_baseILj1024EfS2_S2_S2_fjLj1024EEEEELb0ELb0EEEvNS_9BwdParamsE --------------------------
	.section	.nv.shared._ZN10layer_norm22ln_bwd_finalize_kernelINS_22Kernel_traits_finalizeILj1024Ef6__halfS2_S2_fjLb0ELj1024ELj4ENS_18Kernel_traits_baseILj1024EfS2_S2_S2_fjLj1024EEEEELb0ELb0EEEvNS_9BwdParamsE,"aw",@nobits
	.sectionflags	@""
	.align	16
.nv.shared._ZN10layer_norm22ln_bwd_finalize_kernelINS_22Kernel_traits_finalizeILj1024Ef6__halfS2_S2_fjLb0ELj1024ELj4ENS_18Kernel_traits_baseILj1024EfS2_S2_S2_fjLj1024EEEEELb0ELb0EEEvNS_9BwdParamsE:
	.zero		9472


//--------------------- .nv.shared._ZN10layer_norm40ln_parallel_residual_bwd_finalize_kernelINS_22Kernel_traits_finalizeILj1024Ef6__halfS2_S2_fjLb0ELj1024ELj4ENS_18Kernel_traits_baseILj1024EfS2_S2_S2_fjLj1024EEEEELb0EEEvNS_9BwdParamsE --------------------------
	.section	.nv.shared._ZN10layer_norm40ln_parallel_residual_bwd_finalize_kernelINS_22Kernel_traits_finalizeILj1024Ef6__halfS2_S2_fjLb0ELj1024ELj4ENS_18Kernel_traits_baseILj1024EfS2_S2_S2_fjLj1024EEEEELb0EEEvNS_9BwdParamsE,"aw",@nobits
	.sectionflags	@""
	.align	16
.nv.shared._ZN10layer_norm40ln_parallel_residual_bwd_finalize_kernelINS_22Kernel_traits_finalizeILj1024Ef6__halfS2_S2_fjLb0ELj1024ELj4ENS_18Kernel_traits_baseILj1024EfS2_S2_S2_fjLj1024EEEEELb0EEEvNS_9BwdParamsE:
	.zero		17920


//--------------------- .nv.shared._ZN10layer_norm31ln_parallel_residual_bwd_kernelINS_13Kernel_traitsIf6__halfS2_S2_fjLj1024ELj1ELj4ELj1ELj16ENS_18Kernel_traits_baseILj1024EfS2_S2_S2_fjLj128EEEEELb1ELb1ELb0EEEvNS_9BwdParamsE --------------------------
	.section	.nv.shared._ZN10layer_norm31ln_parallel_residual_bwd_kernelINS_13Kernel_traitsIf6__halfS2_S2_fjLj1024ELj1ELj4ELj1ELj16ENS_18Kernel_traits_baseILj1024EfS2_S2_S2_fjLj128EEEEELb1ELb1ELb0EEEvNS_9BwdParamsE,"aw",@nobits
	.sectionflags	@""
	.align	16
	.zero		1024


//--------------------- .nv.shared._ZN10layer_norm22ln_bwd_finalize_kernelINS_22Kernel_traits_finalizeILj1024Ef6__halfS2_S2_fjLb0ELj1024ELj4ENS_18Kernel_traits_baseILj1024EfS2_S2_S2_fjLj1024EEEEELb0ELb1EEEvNS_9BwdParamsE --------------------------
	.section	.nv.shared._ZN10layer_norm22ln_bwd_finalize_kernelINS_22Kernel_traits_finalizeILj1024Ef6__halfS2_S2_fjLb0ELj1024ELj4ENS_18Kernel_traits_baseILj1024EfS2_S2_S2_fjLj1024EEEEELb0ELb1EEEvNS_9BwdParamsE,"aw",@nobits
	.sectionflags	@""
	.align	16
.nv.shared._ZN10layer_norm22ln_bwd_finalize_kernelINS_22Kernel_traits_finalizeILj1024Ef6__halfS2_S2_fjLb0ELj1024ELj4ENS_18Kernel_traits_baseILj1024EfS2_S2_S2_fjLj1024EEEEELb0ELb1EEEvNS_9BwdParamsE:
	.zero		9472


//--------------------- .nv.shared._ZN10layer_norm40ln_parallel_residual_bwd_finalize_kernelINS_22Kernel_traits_finalizeILj1024Ef6__halfS2_S2_fjLb0ELj1024ELj4ENS_18Kernel_traits_baseILj1024EfS2_S2_S2_fjLj1024EEEEELb1EEEvNS_9BwdParamsE --------------------------
	.section	.nv.shared._ZN10layer_norm40ln_parallel_residual_bwd_finalize_kernelINS_22Kernel_traits_finalizeILj1024Ef6__halfS2_S2_fjLb0ELj1024ELj4ENS_18Kernel_traits_baseILj1024EfS2_S2_S2_fjLj1024EEEEELb1EEEvNS_9BwdParamsE,"aw",@nobits
	.sectionflags	@""
	.align	16
.nv.shared._ZN10layer_norm40ln_parallel_residual_bwd_finalize_kernelINS_22Kernel_traits_finalizeILj1024Ef6__halfS2_S2_fjLb0ELj1024ELj4ENS_18Kernel_traits_baseILj1024EfS2_S2_S2_fjLj1024EEEEELb1EEEvNS_9BwdParamsE:
	.zero		17920


//--------------------- .nv.shared._ZN10layer_norm31ln_parallel_residual_bwd_kernelINS_13Kernel_traitsIf6__halfS2_S2_fjLj1024ELj1ELj4ELj1ELj16ENS_18Kernel_traits_baseILj1024EfS2_S2_S2_fjLj128EEEEELb1ELb1ELb1EEEvNS_9BwdParamsE --------------------------
	.section	.nv.shared._ZN10layer_norm31ln_parallel_residual_bwd_kernelINS_13Kernel_traitsIf6__halfS2_S2_fjLj1024ELj1ELj4ELj1ELj16ENS_18Kernel_traits_baseILj1024EfS2_S2_S2_fjLj128EEEEELb1ELb1ELb1EEEvNS_9BwdParamsE,"aw",@nobits
	.sectionflags	@""
	.align	16
	.zero		1024


//--------------------- .nv.shared._ZN10layer_norm31ln_parallel_residual_bwd_kernelINS_13Kernel_traitsI6__halfS2_fS2_fjLj1024ELj1ELj4ELj1ELj16ENS_18Kernel_traits_baseILj1024ES2_S2_fS2_fjLj128EEEEELb0ELb0ELb0EEEvNS_9BwdParamsE --------------------------
	.section	.nv.shared._ZN10layer_norm31ln_parallel_residual_bwd_kernelINS_13Kernel_traitsI6__halfS2_fS2_fjLj1024ELj1ELj4ELj1ELj16ENS_18Kernel_traits_baseILj1024ES2_S2_fS2_fjLj128EEEEELb0ELb0ELb0EEEvNS_9BwdParamsE,"aw",@nobits
	.sectionflags	@""
	.align	16
	.zero		1024


//--------------------- .nv.shared._ZN10layer_norm31ln_parallel_residual_bwd_kernelINS_13Kernel_traitsI6__halfS2_fS2_fjLj1024ELj1ELj4ELj1ELj16ENS_18Kernel_traits_baseILj1024ES2_S2_fS2_fjLj128EEEEELb0ELb0ELb1EEEvNS_9BwdParamsE --------------------------
	.section	.nv.shared._ZN10layer_norm31ln_parallel_residual_bwd_kernelINS_13Kernel_traitsI6__halfS2_fS2_fjLj1024ELj1ELj4ELj1ELj16ENS_18Kernel_traits_baseILj1024ES2_S2_fS2_fjLj128EEEEELb0ELb0ELb1EEEvNS_9BwdParamsE,"aw",@nobits
	.sectionflags	@""
	.align	16
	.zero		1024


//--------------------- .nv.shared._ZN10layer_norm31ln_parallel_residual_bwd_kernelINS_13Kernel_traitsI6__halfS2_fS2_fjLj1024ELj1ELj4ELj1ELj16ENS_18Kernel_traits_baseILj1024ES2_S2_fS2_fjLj128EEEEELb0ELb1ELb0EEEvNS_9BwdParamsE --------------------------
	.section	.nv.shared._ZN10layer_norm31ln_parallel_residual_bwd_kernelINS_13Kernel_traitsI6__halfS2_fS2_fjLj1024ELj1ELj4ELj1ELj16ENS_18Kernel_traits_baseILj1024ES2_S2_fS2_fjLj128EEEEELb0ELb1ELb0EEEvNS_9BwdParamsE,"aw",@nobits
	.sectionflags	@""
	.align	16
	.zero		1024


//--------------------- .nv.shared._ZN10layer_norm31ln_parallel_residual_bwd_kernelINS_13Kernel_traitsI6__halfS2_fS2_fjLj1024ELj1ELj4ELj1ELj16ENS_18Kernel_traits_baseILj1024ES2_S2_fS2_fjLj128EEEEELb0ELb1ELb1EEEvNS_9BwdParamsE --------------------------
	.section	.nv.shared._ZN10layer_norm31ln_parallel_residual_bwd_kernelINS_13Kernel_traitsI6__halfS2_fS2_fjLj1024ELj1ELj4ELj1ELj16ENS_18Kernel_traits_baseILj1024ES2_S2_fS2_fjLj128EEEEELb0ELb1ELb1EEEvNS_9BwdParamsE,"aw",@nobits
	.sectionflags	@""
	.align	16
	.zero		1024


//--------------------- .nv.shared._ZN10layer_norm31ln_parallel_residual_bwd_kernelINS_13Kernel_traitsI6__halfS2_fS2_fjLj1024ELj1ELj4ELj1ELj16ENS_18Kernel_traits_baseILj1024ES2_S2_fS2_fjLj128EEEEELb1ELb0ELb0EEEvNS_9BwdParamsE --------------------------
	.section	.nv.shared._ZN10layer_norm31ln_parallel_residual_bwd_kernelINS_13Kernel_traitsI6__halfS2_fS2_fjLj1024ELj1ELj4ELj1ELj16ENS_18Kernel_traits_baseILj1024ES2_S2_fS2_fjLj128EEEEELb1ELb0ELb0EEEvNS_9BwdParamsE,"aw",@nobits
	.sectionflags	@""
	.align	16
	.zero		1024


//--------------------- .nv.shared._ZN10layer_norm31ln_parallel_residual_bwd_kernelINS_13Kernel_traitsI6__halfS2_fS2_fjLj1024ELj1ELj4ELj1ELj16ENS_18Kernel_traits_baseILj1024ES2_S2_fS2_fjLj128EEEEELb1ELb0ELb1EEEvNS_9BwdParamsE --------------------------
	.section	.nv.shared._ZN10layer_norm31ln_parallel_residual_bwd_kernelINS_13Kernel_traitsI6__halfS2_fS2_fjLj1024ELj1ELj4ELj1ELj16ENS_18Kernel_traits_baseILj1024ES2_S2_fS2_fjLj128EEEEELb1ELb0ELb1EEEvNS_9BwdParamsE,"aw",@nobits
	.sectionflags	@""
	.align	16
	.zero		1024


//--------------------- .nv.shared._ZN10layer_norm22ln_bwd_finalize_kernelINS_22Kernel_traits_finalizeILj1024E6__halfS2_fS2_fjLb0ELj1024ELj4ENS_18Kernel_traits_baseILj1024ES2_S2_fS2_fjLj1024EEEEELb0ELb0EEEvNS_9BwdParamsE --------------------------
	.section	.nv.shared._ZN10layer_norm22ln_bwd_finalize_kernelINS_22Kernel_traits_finalizeILj1024E6__halfS2_fS2_fjLb0ELj1024ELj4ENS_18Kernel_traits_baseILj1024ES2_S2_fS2_fjLj1024EEEEELb0ELb0EEEvNS_9BwdParamsE,"aw",@nobits
	.sectionflags	@""
	.align	16
.nv.shared._ZN10layer_norm22ln_bwd_finalize_kernelINS_22Kernel_traits_finalizeILj1024E6__halfS2_fS2_fjLb0ELj1024ELj4ENS_18Kernel_traits_baseILj1024ES2_S2_fS2_fjLj1024EEEEELb0ELb0EEEvNS_9BwdParamsE:
	.zero		9472


//--------------------- .nv.shared._ZN10layer_norm40ln_parallel_residual_bwd_finalize_kernelINS_22Kernel_traits_finalizeILj1024E6__halfS2_fS2_fjLb0ELj1024ELj4ENS_18Kernel_traits_baseILj1024ES2_S2_fS2_fjLj1024EEEEELb0EEEvNS_9BwdParamsE --------------------------
	.section	.nv.shared._ZN10layer_norm40ln_parallel_residual_bwd_finalize_kernelINS_22Kernel_traits_finalizeILj1024E6__halfS2_fS2_fjLb0ELj1024ELj4ENS_18Kernel_traits_baseILj1024ES2_S2_fS2_fjLj1024EEEEELb0EEEvNS_9BwdParamsE,"aw",@nobits
	.sectionflags	@""
	.align	16
.nv.shared._ZN10layer_norm40ln_parallel_residual_bwd_finalize_kernelINS_22Kernel_traits_finalizeILj1024E6__halfS2_fS2_fjLb0ELj1024ELj4ENS_18Kernel_traits_baseILj1024ES2_S2_fS2_fjLj1024EEEEELb0EEEvNS_9BwdParamsE:
	.zero		17920


//--------------------- .nv.shared._ZN10layer_norm31ln_parallel_residual_bwd_kernelINS_13Kernel_traitsI6__halfS2_fS2_fjLj1024ELj1ELj4ELj1ELj16ENS_18Kernel_traits_baseILj1024ES2_S2_fS2_fjLj128EEEEELb1ELb1ELb0EEEvNS_9BwdParamsE --------------------------
	.section	.nv.shared._ZN10layer_norm31ln_parallel_residual_bwd_kernelINS_13Kernel_traitsI6__halfS2_fS2_fjLj1024ELj1ELj4ELj1ELj16ENS_18Kernel_traits_baseILj1024ES2_S2_fS2_fjLj128EEEEELb1ELb1ELb0EEEvNS_9BwdParamsE,"aw",@nobits
	.sectionflags	@""
	.align	16
	.zero		1024


//--------------------- .nv.shared._ZN10layer_norm22ln_bwd_finalize_kernelINS_22Kernel_traits_finalizeILj1024E6__halfS2_fS2_fjLb0ELj1024ELj4ENS_18Kernel_traits_baseILj1024ES2_S2_fS2_fjLj1024EEEEELb0ELb1EEEvNS_9BwdParamsE --------------------------
	.section	.nv.shared._ZN10layer_norm22ln_bwd_finalize_kernelINS_22Kernel_traits_finalizeILj1024E6__halfS2_fS2_fjLb0ELj1024ELj4ENS_18Kernel_traits_baseILj1024ES2_S2_fS2_fjLj1024EEEEELb0ELb1EEEvNS_9BwdParamsE,"aw",@nobits
	.sectionflags	@""
	.align	16
.nv.shared._ZN10layer_norm22ln_bwd_finalize_kernelINS_22Kernel_traits_finalizeILj1024E6__halfS2_fS2_fjLb0ELj1024ELj4ENS_18Kernel_traits_baseILj1024ES2_S2_fS2_fjLj1024EEEEELb0ELb1EEEvNS_9BwdParamsE:
	.zero		9472


//--------------------- .nv.shared._ZN10layer_norm40ln_parallel_residual_bwd_finalize_kernelINS_22Kernel_traits_finalizeILj1024E6__halfS2_fS2_fjLb0ELj1024ELj4ENS_18Kernel_traits_baseILj1024ES2_S2_fS2_fjLj1024EEEEELb1EEEvNS_9BwdParamsE --------------------------
	.section	.nv.shared._ZN10layer_norm40ln_parallel_residual_bwd_finalize_kernelINS_22Kernel_traits_finalizeILj1024E6__halfS2_fS2_fjLb0ELj1024ELj4ENS_18Kernel_traits_baseILj1024ES2_S2_fS2_fjLj1024EEEEELb1EEEvNS_9BwdParamsE,"aw",@nobits
	.sectionflags	@""
	.align	16
.nv.shared._ZN10layer_norm40ln_parallel_residual_bwd_finalize_kernelINS_22Kernel_traits_finalizeILj1024E6__halfS2_fS2_fjLb0ELj1024ELj4ENS_18Kernel_traits_baseILj1024ES2_S2_fS2_fjLj1024EEEEELb1EEEvNS_9BwdParamsE:
	.zero		17920


//--------------------- .nv.shared._ZN10layer_norm31ln_parallel_residual_bwd_kernelINS_13Kernel_traitsI6__halfS2_fS2_fjLj1024ELj1ELj4ELj1ELj16ENS_18Kernel_traits_baseILj1024ES2_S2_fS2_fjLj128EEEEELb1ELb1ELb1EEEvNS_9BwdParamsE --------------------------
	.section	.nv.shared._ZN10layer_norm31ln_parallel_residual_bwd_kernelINS_13Kernel_traitsI6__halfS2_fS2_fjLj1024ELj1ELj4ELj1ELj16ENS_18Kernel_traits_baseILj1024ES2_S2_fS2_fjLj128EEEEELb1ELb1ELb1EEEvNS_9BwdParamsE,"aw",@nobits
	.sectionflags	@""
	.align	16
	.zero		1024


//--------------------- .nv.shared._ZN10layer_norm31ln_parallel_residual_bwd_kernelINS_13Kernel_traitsIf6__halffS2_fjLj1024ELj1ELj4ELj1ELj16ENS_18Kernel_traits_baseILj1024EfS2_fS2_fjLj128EEEEELb0ELb0ELb0EEEvNS_9BwdParamsE --------------------------
	.section	.nv.shared._ZN10layer_norm31ln_parallel_residual_bwd_kernelINS_13Kernel_traitsIf6__halffS2_fjLj1024ELj1ELj4ELj1ELj16ENS_18Kernel_traits_baseILj1024EfS2_fS2_fjLj128EEEEELb0ELb0ELb0EEEvNS_9BwdParamsE,"aw",@nobits
	.sectionflags	@""
	.align	16
	.zero		1024


//--------------------- .nv.shared._ZN10layer_norm31ln_parallel_residual_bwd_kernelINS_13Kernel_traitsIf6__halffS2_fjLj1024ELj1ELj4ELj1ELj16ENS_18Kernel_traits_baseILj1024EfS2_fS2_fjLj128EEEEELb0ELb0ELb1EEEvNS_9BwdParamsE --------------------------
	.section	.nv.shared._ZN10layer_norm31ln_parallel_residual_bwd_kernelINS_13Kernel_traitsIf6__halffS2_fjLj1024ELj1ELj4ELj1ELj16ENS_18Kernel_traits_baseILj1024EfS2_fS2_fjLj128EEEEELb0ELb0ELb1EEEvNS_9BwdParamsE,"aw",@nobits
	.sectionflags	@""
	.align	16
	.zero		1024


//--------------------- .nv.shared._ZN10layer_norm31ln_parallel_residual_bwd_kernelINS_13Kernel_traitsIf6__halffS2_fjLj1024ELj1ELj4ELj1ELj16ENS_18Kernel_traits_baseILj1024EfS2_fS2_fjLj128EEEEELb0ELb1ELb0EEEvNS_9BwdParamsE --------------------------
	.section	.nv.shared._ZN10layer_norm31ln_parallel_residual_bwd_kernelINS_13Kernel_traitsIf6__halffS2_fjLj1024ELj1ELj4ELj1ELj16ENS_18Kernel_traits_baseILj1024EfS2_fS2_fjLj128EEEEELb0ELb1ELb0EEEvNS_9BwdParamsE,"aw",@nobits
	.sectionflags	@""
	.align	16
	.zero		1024


//--------------------- .nv.shared._ZN10layer_norm31ln_parallel_residual_bwd_kernelINS_13Kernel_traitsIf6__halffS2_fjLj1024ELj1ELj4ELj1ELj16ENS_18Kernel_traits_baseILj1024EfS2_fS2_fjLj128EEEEELb0ELb1ELb1EEEvNS_9BwdParamsE --------------------------
	.section	.nv.shared._ZN10layer_norm31ln_parallel_residual_bwd_kernelINS_13Kernel_traitsIf6__halffS2_fjLj1024ELj1ELj4ELj1ELj16ENS_18Kernel_traits_baseILj1024EfS2_fS2_fjLj128EEEEELb0ELb1ELb1EEEvNS_9BwdParamsE,"aw",@nobits
	.sectionflags	@""
	.align	16
	.zero		1024


//--------------------- .nv.shared._ZN10layer_norm31ln_parallel_residual_bwd_kernelINS_13Kernel_traitsIf6__halffS2_fjLj1024ELj1ELj4ELj1ELj16ENS_18Kernel_traits_baseILj1024EfS2_fS2_fjLj128EEEEELb1ELb0ELb0EEEvNS_9BwdParamsE --------------------------
	.section	.nv.shared._ZN10layer_norm31ln_parallel_residual_bwd_kernelINS_13Kernel_traitsIf6__halffS2_fjLj1024ELj1ELj4ELj1ELj16ENS_18Kernel_traits_baseILj1024EfS2_fS2_fjLj128EEEEELb1ELb0ELb0EEEvNS_9BwdParamsE,"aw",@nobits
	.sectionflags	@""
	.align	16
	.zero		1024


//--------------------- .nv.shared._ZN10layer_norm31ln_parallel_residual_bwd_kernelINS_13Kernel_traitsIf6__halffS2_fjLj1024ELj1ELj4ELj1ELj16ENS_18Kernel_traits_baseILj1024EfS2_fS2_fjLj128EEEEELb1ELb0ELb1EEEvNS_9BwdParamsE --------------------------
	.section	.nv.shared._ZN10layer_norm31ln_parallel_residual_bwd_kernelINS_13Kernel_traitsIf6__halffS2_fjLj1024ELj1ELj4ELj1ELj16ENS_18Kernel_traits_baseILj1024EfS2_fS2_fjLj128EEEEELb1ELb0ELb1EEEvNS_9BwdParamsE,"aw",@nobits
	.sectionflags	@""
	.align	16
	.zero		1024


//--------------------- .nv.shared._ZN10layer_norm22ln_bwd_finalize_kernelINS_22Kernel_traits_finalizeILj1024Ef6__halffS2_fjLb0ELj1024ELj4ENS_18Kernel_traits_baseILj1024EfS2_fS2_fjLj1024EEEEELb0ELb0EEEvNS_9BwdParamsE --------------------------
	.section	.nv.shared._ZN10layer_norm22ln_bwd_finalize_kernelINS_22Kernel_traits_finalizeILj1024Ef6__halffS2_fjLb0ELj1024ELj4ENS_18Kernel_traits_baseILj1024EfS2_fS2_fjLj1024EEEEELb0ELb0EEEvNS_9BwdParamsE,"aw",@nobits
	.sectionflags	@""
	.align	16
.nv.shared._ZN10layer_norm22ln_bwd_finalize_kernelINS_22Kernel_traits_finalizeILj1024Ef6__halffS2_fjLb0ELj1024ELj4ENS_18Kernel_traits_baseILj1024EfS2_fS2_fjLj1024EEEEELb0ELb0EEEvNS_9BwdParamsE:
	.zero		9472


//--------------------- .nv.shared._ZN10layer_norm40ln_parallel_residual_bwd_finalize_kernelINS_22Kernel_traits_finalizeILj1024Ef6__halffS2_fjLb0ELj1024ELj4ENS_18Kernel_traits_baseILj1024EfS2_fS2_fjLj1024EEEEELb0EEEvNS_9BwdParamsE --------------------------
	.section	.nv.shared._ZN10layer_norm40ln_parallel_residual_bwd_finalize_kernelINS_22Kernel_traits_finalizeILj1024Ef6__halffS2_fjLb0ELj1024ELj4ENS_18Kernel_traits_baseILj1024EfS2_fS2_fjLj1024EEEEELb0EEEvNS_9BwdParamsE,"aw",@nobits
	.sectionflags	@""
	.align	16
.nv.shared._ZN10layer_norm40ln_parallel_residual_bwd_finalize_kernelINS_22Kernel_traits_finalizeILj1024Ef6__halffS2_fjLb0ELj1024ELj4ENS_18Kernel_traits_baseILj1024EfS2_fS2_fjLj1024EEEEELb0EEEvNS_9BwdParamsE:
	.zero		17920


//--------------------- .nv.shared._ZN10layer_norm31ln_parallel_residual_bwd_kernelINS_13Kernel_traitsIf6__halffS2_fjLj1024ELj1ELj4ELj1ELj16ENS_18Kernel_traits_baseILj1024EfS2_fS2_fjLj128EEEEELb1ELb1ELb0EEEvNS_9BwdParamsE --------------------------
	.section	.nv.shared._ZN10layer_norm31ln_parallel_residual_bwd_kernelINS_13Kernel_traitsIf6__halffS2_fjLj1024ELj1ELj4ELj1ELj16ENS_18Kernel_traits_baseILj1024EfS2_fS2_fjLj128EEEEELb1ELb1ELb0EEEvNS_9BwdParamsE,"aw",@nobits
	.sectionflags	@""
	.align	16
	.zero		1024


//--------------------- .nv.shared._ZN10layer_norm22ln_bwd_finalize_kernelINS_22Kernel_traits_finalizeILj1024Ef6__halffS2_fjLb0ELj1024ELj4ENS_18Kernel_traits_baseILj1024EfS2_fS2_fjLj1024EEEEELb0ELb1EEEvNS_9BwdParamsE --------------------------
	.section	.nv.shared._ZN10layer_norm22ln_bwd_finalize_kernelINS_22Kernel_traits_finalizeILj1024Ef6__halffS2_fjLb0ELj1024ELj4ENS_18Kernel_traits_baseILj1024EfS2_fS2_fjLj1024EEEEELb0ELb1EEEvNS_9BwdParamsE,"aw",@nobits
	.sectionflags	@""
	.align	16
.nv.shared._ZN10layer_norm22ln_bwd_finalize_kernelINS_22Kernel_traits_finalizeILj1024Ef6__halffS2_fjLb0ELj1024ELj4ENS_18Kernel_traits_baseILj1024EfS2_fS2_fjLj1024EEEEELb0ELb1EEEvNS_9BwdParamsE:
	.zero		9472


//--------------------- .nv.shared._ZN10layer_norm40ln_parallel_residual_bwd_finalize_kernelINS_22Kernel_traits_finalizeILj1024Ef6__halffS2_fjLb0ELj1024ELj4ENS_18Kernel_traits_baseILj1024EfS2_fS2_fjLj1024EEEEELb1EEEvNS_9BwdParamsE --------------------------
	.section	.nv.shared._ZN10layer_norm40ln_parallel_residual_bwd_finalize_kernelINS_22Kernel_traits_finalizeILj1024Ef6__halffS2_fjLb0ELj1024ELj4ENS_18Kernel_traits_baseILj1024EfS2_fS2_fjLj1024EEEEELb1EEEvNS_9BwdParamsE,"aw",@nobits
	.sectionflags	@""
	.align	16
.nv.shared._ZN10layer_norm40ln_parallel_residual_bwd_finalize_kernelINS_22Kernel_traits_finalizeILj1024Ef6__halffS2_fjLb0ELj1024ELj4ENS_18Kernel_traits_baseILj1024EfS2_fS2_fjLj1024EEEEELb1EEEvNS_9BwdParamsE:
	.zero		17920


//--------------------- .nv.shared._ZN10layer_norm31ln_parallel_residual_bwd_kernelINS_13Kernel_traitsIf6__halffS2_fjLj1024ELj1ELj4ELj1ELj16ENS_18Kernel_traits_baseILj1024EfS2_fS2_fjLj128EEEEELb1ELb1ELb1EEEvNS_9BwdParamsE --------------------------
	.section	.nv.shared._ZN10layer_norm31ln_parallel_residual_bwd_kernelINS_13Kernel_traitsIf6__halffS2_fjLj1024ELj1ELj4ELj1ELj16ENS_18Kernel_traits_baseILj1024EfS2_fS2_fjLj128EEEEELb1ELb1ELb1EEEvNS_9BwdParamsE,"aw",@nobits
	.sectionflags	@""
	.align	16
	.zero		1024


//--------------------- .nv.shared._ZN10layer_norm31ln_parallel_residual_bwd_kernelINS_13Kernel_traitsI6__halfffffjLj1024ELj1ELj4ELj1ELj16ENS_18Kernel_traits_baseILj1024ES2_ffffjLj128EEEEELb0ELb0ELb0EEEvNS_9BwdParamsE --------------------------
	.section	.nv.shared._ZN10layer_norm31ln_parallel_residual_bwd_kernelINS_13Kernel_traitsI6__halfffffjLj1024ELj1ELj4ELj1ELj16ENS_18Kernel_traits_baseILj1024ES2_ffffjLj128EEEEELb0ELb0ELb0EEEvNS_9BwdParamsE,"aw",@nobits
	.sectionflags	@""
	.align	16
	.zero		1024


//--------------------- .nv.shared._ZN10layer_norm31ln_parallel_residual_bwd_kernelINS_13Kernel_traitsI6__halfffffjLj1024ELj1ELj4ELj1ELj16ENS_18Kernel_traits_baseILj1024ES2_ffffjLj128EEEEELb0ELb0ELb1EEEvNS_9BwdParamsE --------------------------
	.section	.nv.shared._ZN10layer_norm31ln_parallel_residual_bwd_kernelINS_13Kernel_traitsI6__halfffffjLj1024ELj1ELj4ELj1ELj16ENS_18Kernel_traits_baseILj1024ES2_ffffjLj128EEEEELb0ELb0ELb1EEEvNS_9BwdParamsE,"aw",@nobits
	.sectionflags	@""
	.align	16
	.zero		1024


//--------------------- .nv.shared._ZN10layer_norm31ln_parallel_residual_bwd_kernelINS_13Kernel_traitsI6__halfffffjLj1024ELj1ELj4ELj1ELj16ENS_18Kernel_traits_baseILj1024ES2_ffffjLj128EEEEELb0ELb1ELb0EEEvNS_9BwdParamsE --------------------------
	.section	.nv.shared._ZN10layer_norm31ln_parallel_residual_bwd_kernelINS_13Kernel_traitsI6__halfffffjLj1024ELj1ELj4ELj1ELj16ENS_18Kernel_traits_baseILj1024ES2_ffffjLj128EEEEELb0ELb1ELb0EEEvNS_9BwdParamsE,"aw",@nobits
	.sectionflags	@""
	.align	16
	.zero		1024


//--------------------- .nv.shared._ZN10layer_norm31ln_parallel_residual_bwd_kernelINS_13Kernel_traitsI6__halfffffjLj1024ELj1ELj4ELj1ELj16ENS_18Kernel_traits_baseILj1024ES2_ffffjLj128EEEEELb0ELb1ELb1EEEvNS_9BwdParamsE --------------------------
	.section	.nv.shared._ZN10layer_norm31ln_parallel_residual_bwd_kernelINS_13Kernel_traitsI6__halfffffjLj1024ELj1ELj4ELj1ELj16ENS_18Kernel_traits_baseILj1024ES2_ffffjLj128EEEEELb0ELb1ELb1EEEvNS_9BwdParamsE,"aw",@nobits
	.sectionflags	@""
	.align	16
	.zero		1024


//--------------------- .nv.shared._ZN10layer_norm31ln_parallel_residual_bwd_kernelINS_13Kernel_traitsI6__halfffffjLj1024ELj1ELj4ELj1ELj16ENS_18Kernel_traits_baseILj1024ES2_ffffjLj128EEEEELb1ELb0ELb0EEEvNS_9BwdParamsE --------------------------
	.section	.nv.shared._ZN10layer_norm31ln_parallel_residual_bwd_kernelINS_13Kernel_traitsI6__halfffffjLj1024ELj1ELj4ELj1ELj16ENS_18Kernel_traits_baseILj1024ES2_ffffjLj128EEEEELb1ELb0ELb0EEEvNS_9BwdParamsE,"aw",@nobits
	.sectionflags	@""
	.align	16
	.zero		1024


//--------------------- .nv.shared._ZN10layer_norm31ln_parallel_residual_bwd_kernelINS_13Kernel_traitsI6__halfffffjLj1024ELj1ELj4ELj1ELj16ENS_18Kernel_traits_baseILj1024ES2_ffffjLj128EEEEELb1ELb0ELb1EEEvNS_9BwdParamsE --------------------------
	.section	.nv.shared._ZN10layer_norm31ln_parallel_residual_bwd_kernelINS_13Kernel_traitsI6__halfffffjLj1024ELj1ELj4ELj1ELj16ENS_18Kernel_traits_baseILj1024ES2_ffffjLj128EEEEELb1ELb0ELb1EEEvNS_9BwdParamsE,"aw",@nobits
	.sectionflags	@""
	.align	16
	.zero		1024


//--------------------- .nv.shared._ZN10layer_norm22ln_bwd_finalize_kernelINS_22Kernel_traits_finalizeILj1024E6__halfffffjLb0ELj1024ELj4ENS_18Kernel_traits_baseILj1024ES2_ffffjLj1024EEEEELb0ELb0EEEvNS_9BwdParamsE --------------------------
	.section	.nv.shared._ZN10layer_norm22ln_bwd_finalize_kernelINS_22Kernel_traits_finalizeILj1024E6__halfffffjLb0ELj1024ELj4ENS_18Kernel_traits_baseILj1024ES2_ffffjLj1024EEEEELb0ELb0EEEvNS_9BwdParamsE,"aw",@nobits
	.sectionflags	@""
	.align	16
.nv.shared._ZN10layer_norm22ln_bwd_finalize_kernelINS_22Kernel_traits_finalizeILj1024E6__halfffffjLb0ELj1024ELj4ENS_18Kernel_traits_baseILj1024ES2_ffffjLj1024EEEEELb0ELb0EEEvNS_9BwdParamsE:
	.zero		9472


//--------------------- .nv.shared._ZN10layer_norm40ln_parallel_residual_bwd_finalize_kernelINS_22Kernel_traits_finalizeILj1024E6__halfffffjLb0ELj1024ELj4ENS_18Kernel_traits_baseILj1024ES2_ffffjLj1024EEEEELb0EEEvNS_9BwdParamsE --------------------------
	.section	.nv.shared._ZN10layer_norm40ln_parallel_residual_bwd_finalize_kernelINS_22Kernel_traits_finalizeILj1024E6__halfffffjLb0ELj1024ELj4ENS_18Kernel_traits_baseILj1024ES2_ffffjLj1024EEEEELb0EEEvNS_9BwdParamsE,"aw",@nobits
	.sectionflags	@""
	.align	16
.nv.shared._ZN10layer_norm40ln_parallel_residual_bwd_finalize_kernelINS_22Kernel_traits_finalizeILj1024E6__halfffffjLb0ELj1024ELj4ENS_18Kernel_traits_baseILj1024ES2_ffffjLj1024EEEEELb0EEEvNS_9BwdParamsE:
	.zero		17920


//--------------------- .nv.shared._ZN10layer_norm31ln_parallel_residual_bwd_kernelINS_13Kernel_traitsI6__halfffffjLj1024ELj1ELj4ELj1ELj16ENS_18Kernel_traits_baseILj1024ES2_ffffjLj128EEEEELb1ELb1ELb0EEEvNS_9BwdParamsE --------------------------
	.section	.nv.shared._ZN10layer_norm31ln_parallel_residual_bwd_kernelINS_13Kernel_traitsI6__halfffffjLj1024ELj1ELj4ELj1ELj16ENS_18Kernel_traits_baseILj1024ES2_ffffjLj128EEEEELb1ELb1ELb0EEEvNS_9BwdParamsE,"aw",@nobits
	.sectionflags	@""
	.align	16
	.zero		1024


//--------------------- .nv.shared._ZN10layer_norm22ln_bwd_finalize_kernelINS_22Kernel_traits_finalizeILj1024E6__halfffffjLb0ELj1024ELj4ENS_18Kernel_traits_baseILj1024ES2_ffffjLj1024EEEEELb0ELb1EEEvNS_9BwdParamsE --------------------------
	.section	.nv.shared._ZN10layer_norm22ln_bwd_finalize_kernelINS_22Kernel_traits_finalizeILj1024E6__halfffffjLb0ELj1024ELj4ENS_18Kernel_traits_baseILj1024ES2_ffffjLj1024EEEEELb0ELb1EEEvNS_9BwdParamsE,"aw",@nobits
	.sectionflags	@""
	.align	16
.nv.shared._ZN10layer_norm22ln_bwd_finalize_kernelINS_22Kernel_traits_finalizeILj1024E6__halfffffjLb0ELj1024ELj4ENS_18Kernel_traits_baseILj1024ES2_ffffjLj1024EEEEELb0ELb1EEEvNS_9BwdParamsE:
	.zero		9472


//--------------------- .nv.shared._ZN10layer_norm40ln_parallel_residual_bwd_finalize_kernelINS_22Kernel_traits_finalizeILj1024E6__halfffffjLb0ELj1024ELj4ENS_18Kernel_traits_baseILj1024ES2_ffffjLj1024EEEEELb1EEEvNS_9BwdParamsE --------------------------
	.section	.nv.shared._ZN10layer_norm40ln_parallel_residual_bwd_finalize_kernelINS_22Kernel_traits_finalizeILj1024E6__halfffffjLb0ELj1024ELj4ENS_18Kernel_traits_baseILj1024ES2_ffffjLj1024EEEEELb1EEEvNS_9BwdParamsE,"aw",@nobits
	.sectionflags	@""
	.align	16
.nv.shared._ZN10layer_norm40ln_parallel_residual_bwd_finalize_kernelINS_22Kernel_traits_finalizeILj1024E6__halfffffjLb0ELj1024ELj4ENS_18Kernel_traits_baseILj1024ES2_ffffjLj1024EEEEELb1EEEvNS_9BwdParamsE:
	.zero		17920


//--------------------- .nv.shared._ZN10layer_norm31ln_parallel_residual_bwd_kernelINS_13Kernel_traitsI6__halfffffjLj1024ELj1ELj4ELj1ELj16ENS_18Kernel_traits_baseILj1024ES2_ffffjLj128EEEEELb1ELb1ELb1EEEvNS_9BwdParamsE --------------------------
	.section	.nv.shared._ZN10layer_norm31ln_parallel_residual_bwd_kernelINS_13Kernel_traitsI6__halfffffjLj1024ELj1ELj4ELj1ELj16ENS_18Kernel_traits_baseILj1024ES2_ffffjLj128EEEEELb1ELb1ELb1EEEvNS_9BwdParamsE,"aw",@nobits
	.sectionflags	@""
	.align	16
	.zero		1024


//--------------------- .nv.shared._ZN10layer_norm31ln_parallel_residual_bwd_kernelINS_13Kernel_traitsIfffffjLj1024ELj1ELj4ELj1ELj16ENS_18Kernel_traits_baseILj1024EfffffjLj128EEEEELb0ELb0ELb0EEEvNS_9BwdParamsE --------------------------
	.section	.nv.shared._ZN10layer_norm31ln_parallel_residual_bwd_kernelINS_13Kernel_traitsIfffffjLj1024ELj1ELj4ELj1ELj16ENS_18Kernel_traits_baseILj1024EfffffjLj128EEEEELb0ELb0ELb0EEEvNS_9BwdParamsE,"aw",@nobits
	.sectionflags	@""
	.align	16
	.zero		1024


//--------------------- .nv.shared._ZN10layer_norm31ln_parallel_residual_bwd_kernelINS_13Kernel_traitsIfffffjLj1024ELj1ELj4ELj1ELj16ENS_18Kernel_traits_baseILj1024EfffffjLj128EEEEELb0ELb0ELb1EEEvNS_9BwdParamsE --------------------------
	.section	.nv.shared._ZN10layer_norm31ln_parallel_residual_bwd_kernelINS_13Kernel_traitsIfffffjLj1024ELj1ELj4ELj1ELj16ENS_18Kernel_traits_baseILj1024EfffffjLj128EEEEELb0ELb0ELb1EEEvNS_9BwdParamsE,"aw",@nobits
	.sectionflags	@""
	.align	16
	.zero		1024


//--------------------- .nv.shared._ZN10layer_norm31ln_parallel_residual_bwd_kernelINS_13Kernel_traitsIfffffjLj1024ELj1ELj4ELj1ELj16ENS_18Kernel_traits_baseILj1024EfffffjLj128EEEEELb0ELb1ELb0EEEvNS_9BwdParamsE --------------------------
	.section	.nv.shared._ZN10layer_norm31ln_parallel_residual_bwd_kernelINS_13Kernel_traitsIfffffjLj1024ELj1ELj4ELj1ELj16ENS_18Kernel_traits_baseILj1024EfffffjLj128EEEEELb0ELb1ELb0EEEvNS_9BwdParamsE,"aw",@nobits
	.sectionflags	@""
	.align	16
	.zero		1024


//--------------------- .nv.shared._ZN10layer_norm31ln_parallel_residual_bwd_kernelINS_13Kernel_traitsIfffffjLj1024ELj1ELj4ELj1ELj16ENS_18Kernel_traits_baseILj1024EfffffjLj128EEEEELb0ELb1ELb1EEEvNS_9BwdParamsE --------------------------
	.section	.nv.shared._ZN10layer_norm31ln_parallel_residual_bwd_kernelINS_13Kernel_traitsIfffffjLj1024ELj1ELj4ELj1ELj16ENS_18Kernel_traits_baseILj1024EfffffjLj128EEEEELb0ELb1ELb1EEEvNS_9BwdParamsE,"aw",@nobits
	.sectionflags	@""
	.align	16
	.zero		1024


//--------------------- .nv.shared._ZN10layer_norm31ln_parallel_residual_bwd_kernelINS_13Kernel_traitsIfffffjLj1024ELj1ELj4ELj1ELj16ENS_18Kernel_traits_baseILj1024EfffffjLj128EEEEELb1ELb0ELb0EEEvNS_9BwdParamsE --------------------------
	.section	.nv.shared._ZN10layer_norm31ln_parallel_residual_bwd_kernelINS_13Kernel_traitsIfffffjLj1024ELj1ELj4ELj1ELj16ENS_18Kernel_traits_baseILj1024EfffffjLj128EEEEELb1ELb0ELb0EEEvNS_9BwdParamsE,"aw",@nobits
	.sectionflags	@""
	.align	16
	.zero		1024


//--------------------- .nv.shared._ZN10layer_norm31ln_parallel_residual_bwd_kernelINS_13Kernel_traitsIfffffjLj1024ELj1ELj4ELj1ELj16ENS_18Kernel_traits_baseILj1024EfffffjLj128EEEEELb1ELb0ELb1EEEvNS_9BwdParamsE --------------------------
	.section	.nv.shared._ZN10layer_norm31ln_parallel_residual_bwd_kernelINS_13Kernel_traitsIfffffjLj1024ELj1ELj4ELj1ELj16ENS_18Kernel_traits_baseILj1024EfffffjLj128EEEEELb1ELb0ELb1EEEvNS_9BwdParamsE,"aw",@nobits
	.sectionflags	@""
	.align	16
	.zero		1024


//--------------------- .nv.shared._ZN10layer_norm22ln_bwd_finalize_kernelINS_22Kernel_traits_finalizeILj1024EfffffjLb0ELj1024ELj4ENS_18Kernel_traits_baseILj1024EfffffjLj1024EEEEELb0ELb0EEEvNS_9BwdParamsE --------------------------
	.section	.nv.shared._ZN10layer_norm22ln_bwd_finalize_kernelINS_22Kernel_traits_finalizeILj1024EfffffjLb0ELj1024ELj4ENS_18Kernel_traits_baseILj1024EfffffjLj1024EEEEELb0ELb0EEEvNS_9BwdParamsE,"aw",@nobits
	.sectionflags	@""
	.align	16
.nv.shared._ZN10layer_norm22ln_bwd_finalize_kernelINS_22Kernel_traits_finalizeILj1024EfffffjLb0ELj1024ELj4ENS_18Kernel_traits_baseILj1024EfffffjLj1024EEEEELb0ELb0EEEvNS_9BwdParamsE:
	.zero		9472


//--------------------- .nv.shared._ZN10layer_norm40ln_parallel_residual_bwd_finalize_kernelINS_22Kernel_traits_finalizeILj1024EfffffjLb0ELj1024ELj4ENS_18Kernel_traits_baseILj1024EfffffjLj1024EEEEELb0EEEvNS_9BwdParamsE --------------------------
	.section	.nv.shared._ZN10layer_norm40ln_parallel_residual_bwd_finalize_kernelINS_22Kernel_traits_finalizeILj1024EfffffjLb0ELj1024ELj4ENS_18Kernel_traits_baseILj1024EfffffjLj1024EEEEELb0EEEvNS_9BwdParamsE,"aw",@nobits
	.sectionflags	@""
	.align	16
.nv.shared._ZN10layer_norm40ln_parallel_residual_bwd_finalize_kernelINS_22Kernel_traits_finalizeILj1024EfffffjLb0ELj1024ELj4ENS_18Kernel_traits_baseILj1024EfffffjLj1024EEEEELb0EEEvNS_9BwdParamsE:
	.zero		17920


//--------------------- .nv.shared._ZN10layer_norm31ln_parallel_residual_bwd_kernelINS_13Kernel_traitsIfffffjLj1024ELj1ELj4ELj1ELj16ENS_18Kernel_traits_baseILj1024EfffffjLj128EEEEELb1ELb1ELb0EEEvNS_9BwdParamsE --------------------------
	.section	.nv.shared._ZN10layer_norm31ln_parallel_residual_bwd_kernelINS_13Kernel_traitsIfffffjLj1024ELj1ELj4ELj1ELj16ENS_18Kernel_traits_baseILj1024EfffffjLj128EEEEELb1ELb1ELb0EEEvNS_9BwdParamsE,"aw",@nobits
	.sectionflags	@""
	.align	16
	.zero		1024


//--------------------- .nv.shared._ZN10layer_norm22ln_bwd_finalize_kernelINS_22Kernel_traits_finalizeILj1024EfffffjLb0ELj1024ELj4ENS_18Kernel_traits_baseILj1024EfffffjLj1024EEEEELb0ELb1EEEvNS_9BwdParamsE --------------------------
	.section	.nv.shared._ZN10layer_norm22ln_bwd_finalize_kernelINS_22Kernel_traits_finalizeILj1024EfffffjLb0ELj1024ELj4ENS_18Kernel_traits_baseILj1024EfffffjLj1024EEEEELb0ELb1EEEvNS_9BwdParamsE,"aw",@nobits
	.sectionflags	@""
	.align	16
.nv.shared._ZN10layer_norm22ln_bwd_finalize_kernelINS_22Kernel_traits_finalizeILj1024EfffffjLb0ELj1024ELj4ENS_18Kernel_traits_baseILj1024EfffffjLj1024EEEEELb0ELb1EEEvNS_9BwdParamsE:
	.zero		9472


//--------------------- .nv.shared._ZN10layer_norm40ln_parallel_residual_bwd_finalize_kernelINS_22Kernel_traits_finalizeILj1024EfffffjLb0ELj1024ELj4ENS_18Kernel_traits_baseILj1024EfffffjLj1024EEEEELb1EEEvNS_9BwdParamsE --------------------------
	.section	.nv.shared._ZN10layer_norm40ln_parallel_residual_bwd_finalize_kernelINS_22Kernel_traits_finalizeILj1024EfffffjLb0ELj1024ELj4ENS_18Kernel_traits_baseILj1024EfffffjLj1024EEEEELb1EEEvNS_9BwdParamsE,"aw",@nobits
	.sectionflags	@""
	.align	16
.nv.shared._ZN10layer_norm40ln_parallel_residual_bwd_finalize_kernelINS_22Kernel_traits_finalizeILj1024EfffffjLb0ELj1024ELj4ENS_18Kernel_traits_baseILj1024EfffffjLj1024EEEEELb1EEEvNS_9BwdParamsE:
	.zero		17920


//--------------------- .nv.shared._ZN10layer_norm31ln_parallel_residual_bwd_kernelINS_13Kernel_traitsIfffffjLj1024ELj1ELj4ELj1ELj16ENS_18Kernel_traits_baseILj1024EfffffjLj128EEEEELb1ELb1ELb1EEEvNS_9BwdParamsE --------------------------
	.section	.nv.shared._ZN10layer_norm31ln_parallel_residual_bwd_kernelINS_13Kernel_traitsIfffffjLj1024ELj1ELj4ELj1ELj16ENS_18Kernel_traits_baseILj1024EfffffjLj128EEEEELb1ELb1ELb1EEEvNS_9BwdParamsE,"aw",@nobits
	.sectionflags	@""
	.align	16
	.zero		1024


//--------------------- .nv.constant0._ZN10layer_norm31ln_parallel_residual_bwd_kernelINS_13Kernel_traitsI13__nv_bfloat16S2_S2_S2_fjLj1024ELj1ELj4ELj1ELj16ENS_18Kernel_traits_baseILj1024ES2_S2_S2_S2_fjLj128EEEEELb0ELb0ELb0EEEvNS_9BwdParamsE --------------------------
	.section	.nv.constant0._ZN10layer_norm31ln_parallel_residual_bwd_kernelINS_13Kernel_traitsI13__nv_bfloat16S2_S2_S2_fjLj1024ELj1ELj4ELj1ELj16ENS_18Kernel_traits_baseILj1024ES2_S2_S2_S2_fjLj128EEEEELb0ELb0ELb0EEEvNS_9BwdParamsE,"a",@progbits
	.sectionflags	@""
	.align	4
.nv.constant0._ZN10layer_norm31ln_parallel_residual_bwd_kernelINS_13Kernel_traitsI13__nv_bfloat16S2_S2_S2_fjLj1024ELj1ELj4ELj1ELj16ENS_18Kernel_traits_baseILj1024ES2_S2_S2_S2_fjLj128EEEEELb0ELb0ELb0EEEvNS_9BwdParamsE:
	.zero		824


//--------------------- .nv.constant0._ZN10layer_norm31ln_parallel_residual_bwd_kernelINS_13Kernel_traitsI13__nv_bfloat16S2_S2_S2_fjLj1024ELj1ELj4ELj1ELj16ENS_18Kernel_traits_baseILj1024ES2_S2_S2_S2_fjLj128EEEEELb0ELb0ELb1EEEvNS_9BwdParamsE --------------------------
	.section	.nv.constant0._ZN10layer_norm31ln_parallel_residual_bwd_kernelINS_13Kernel_traitsI13__nv_bfloat16S2_S2_S2_fjLj1024ELj1ELj4ELj1ELj16ENS_18Kernel_traits_baseILj1024ES2_S2_S2_S2_fjLj128EEEEELb0ELb0ELb1EEEvNS_9BwdParamsE,"a",@progbits
	.sectionflags	@""
	.align	4
.nv.constant0._ZN10layer_norm31ln_parallel_residual_bwd_kernelINS_13Kernel_traitsI13__nv_bfloat16S2_S2_S2_fjLj1024ELj1ELj4ELj1ELj16ENS_18Kernel_traits_baseILj1024ES2_S2_S2_S2_fjLj128EEEEELb0ELb0ELb1EEEvNS_9BwdParamsE:
	.zero		824


//--------------------- .nv.constant0._ZN10layer_norm31ln_parallel_residual_bwd_kernelINS_13Kernel_traitsI13__nv_bfloat16S2_S2_S2_fjLj1024ELj1ELj4ELj1ELj16ENS_18Kernel_traits_baseILj1024ES2_S2_S2_S2_fjLj128EEEEELb0ELb1ELb0EEEvNS_9BwdParamsE --------------------------
	.section	.nv.constant0._ZN10layer_norm31ln_parallel_residual_bwd_kernelINS_13Kernel_traitsI13__nv_bfloat16S2_S2_S2_fjLj1024ELj1ELj4ELj1ELj16ENS_18Kernel_traits_baseILj1024ES2_S2_S2_S2_fjLj128EEEEELb0ELb1ELb0EEEvNS_9BwdParamsE,"a",@progbits
	.sectionflags	@""
	.align	4
.nv.constant0._ZN10layer_norm31ln_parallel_residual_bwd_kernelINS_13Kernel_traitsI13__nv_bfloat16S2_S2_S2_fjLj1024ELj1ELj4ELj1ELj16ENS_18Kernel_traits_baseILj1024ES2_S2_S2_S2_fjLj128EEEEELb0ELb1ELb0EEEvNS_9BwdParamsE:
	.zero		824


//--------------------- .nv.constant0._ZN10layer_norm31ln_parallel_residual_bwd_kernelINS_13Kernel_traitsI13__nv_bfloat16S2_S2_S2_fjLj1024ELj1ELj4ELj1ELj16ENS_18Kernel_traits_baseILj1024ES2_S2_S2_S2_fjLj128EEEEELb0ELb1ELb1EEEvNS_9BwdParamsE --------------------------
	.section	.nv.constant0._ZN10layer_norm31ln_parallel_residual_bwd_kernelINS_13Kernel_traitsI13__nv_bfloat16S2_S2_S2_fjLj1024ELj1ELj4ELj1ELj16ENS_18Kernel_traits_baseILj1024ES2_S2_S2_S2_fjLj128EEEEELb0ELb1ELb1EEEvNS_9BwdParamsE,"a",@progbits
	.sectionflags	@""
	.align	4
.nv.constant0._ZN10layer_norm31ln_parallel_residual_bwd_kernelINS_13Kernel_traitsI13__nv_bfloat16S2_S2_S2_fjLj1024ELj1ELj4ELj1ELj16ENS_18Kernel_traits_baseILj1024ES2_S2_S2_S2_fjLj128EEEEELb0ELb1ELb1EEEvNS_9BwdParamsE:
	.zero		824


//--------------------- .nv.constant0._ZN10layer_norm31ln_parallel_residual_bwd_kernelINS_13Kernel_traitsI13__nv_bfloat16S2_S2_S2_fjLj1024ELj1ELj4ELj1ELj16ENS_18Kernel_traits_baseILj1024ES2_S2_S2_S2_fjLj128EEEEELb1ELb0ELb0EEEvNS_9BwdParamsE --------------------------
	.section	.nv.constant0._ZN10layer_norm31ln_parallel_residual_bwd_kernelINS_13Kernel_traitsI13__nv_bfloat16S2_S2_S2_fjLj1024ELj1ELj4ELj1ELj16ENS_18Kernel_traits_baseILj1024ES2_S2_S2_S2_fjLj128EEEEELb1ELb0ELb0EEEvNS_9BwdParamsE,"a",@progbits
	.sectionflags	@""
	.align	4
.nv.constant0._ZN10layer_norm31ln_parallel_residual_bwd_kernelINS_13Kernel_traitsI13__nv_bfloat16S2_S2_S2_fjLj1024ELj1ELj4ELj1ELj16ENS_18Kernel_traits_baseILj1024ES2_S2_S2_S2_fjLj128EEEEELb1ELb0ELb0EEEvNS_9BwdParamsE:
	.zero		824


//--------------------- .nv.constant0._ZN10layer_norm31ln_parallel_residual_bwd_kernelINS_13Kernel_traitsI13__nv_bfloat16S2_S2_S2_fjLj1024ELj1ELj4ELj1ELj16ENS_18Kernel_traits_baseILj1024ES2_S2_S2_S2_fjLj128EEEEELb1ELb0ELb1EEEvNS_9BwdParamsE --------------------------
	.section	.nv.constant0._ZN10layer_norm31ln_parallel_residual_bwd_kernelINS_13Kernel_traitsI13__nv_bfloat16S2_S2_S2_fjLj1024ELj1ELj4ELj1ELj16ENS_18Kernel_traits_baseILj1024ES2_S2_S2_S2_fjLj128EEEEELb1ELb0ELb1EEEvNS_9BwdParamsE,"a",@progbits
	.sectionflags	@""
	.align	4
.nv.constant0._ZN10layer_norm31ln_parallel_residual_bwd_kernelINS_13Kernel_traitsI13__nv_bfloat16S2_S2_S2_fjLj1024ELj1ELj4ELj1ELj16ENS_18Kernel_traits_baseILj1024ES2_S2_S2_S2_fjLj128EEEEELb1ELb0ELb1EEEvNS_9BwdParamsE:
	.zero		824


//--------------------- .nv.constant0._ZN10layer_norm22ln_bwd_finalize_kernelINS_22Kernel_traits_finalizeILj1024E13__nv_bfloat16S2_S2_S2_fjLb0ELj1024ELj4ENS_18Kernel_traits_baseILj1024ES2_S2_S2_S2_fjLj1024EEEEELb0ELb0EEEvNS_9BwdParamsE --------------------------
	.section	.nv.constant0._ZN10layer_norm22ln_bwd_finalize_kernelINS_22Kernel_traits_finalizeILj1024E13__nv_bfloat16S2_S2_S2_fjLb0ELj1024ELj4ENS_18Kernel_traits_baseILj1024ES2_S2_S2_S2_fjLj1024EEEEELb0ELb0EEEvNS_9BwdParamsE,"a",@progbits
	.sectionflags	@""
	.align	4
.nv.constant0._ZN10layer_norm22ln_bwd_finalize_kernelINS_22Kernel_traits_finalizeILj1024E13__nv_bfloat16S2_S2_S2_fjLb0ELj1024ELj4ENS_18Kernel_traits_baseILj1024ES2_S2_S2_S2_fjLj1024EEEEELb0ELb0EEEvNS_9BwdParamsE:
	.zero		824


//--------------------- .nv.constant0._ZN10layer_norm40ln_parallel_residual_bwd_finalize_kernelINS_22Kernel_traits_finalizeILj1024E13__nv_bfloat16S2_S2_S2_fjLb0ELj1024ELj4ENS_18Kernel_traits_baseILj1024ES2_S2_S2_S2_fjLj1024EEEEELb0EEEvNS_9BwdParamsE --------------------------
	.section	.nv.constant0._ZN10layer_norm40ln_parallel_residual_bwd_finalize_kernelINS_22Kernel_traits_finalizeILj1024E13__nv_bfloat16S2_S2_S2_fjLb0ELj1024ELj4ENS_18Kernel_traits_baseILj1024ES2_S2_S2_S2_fjLj1024EEEEELb0EEEvNS_9BwdParamsE,"a",@progbits
	.sectionflags	@""
	.align	4
.nv.constant0._ZN10layer_norm40ln_parallel_residual_bwd_finalize_kernelINS_22Kernel_traits_finalizeILj1024E13__nv_bfloat16S2_S2_S2_fjLb0ELj1024ELj4ENS_18Kernel_traits_baseILj1024ES2_S2_S2_S2_fjLj1024EEEEELb0EEEvNS_9BwdParamsE:
	.zero		824


//--------------------- .nv.constant0._ZN10layer_norm31ln_parallel_residual_bwd_kernelINS_13Kernel_traitsI13__nv_bfloat16S2_S2_S2_fjLj1024ELj1ELj4ELj1ELj16ENS_18Kernel_traits_baseILj1024ES2_S2_S2_S2_fjLj128EEEEELb1ELb1ELb0EEEvNS_9BwdParamsE --------------------------
	.section	.nv.constant0._ZN10layer_norm31ln_parallel_residual_bwd_kernelINS_13Kernel_traitsI13__nv_bfloat16S2_S2_S2_fjLj1024ELj1ELj4ELj1ELj16ENS_18Kernel_traits_baseILj1024ES2_S2_S2_S2_fjLj128EEEEELb1ELb1ELb0EEEvNS_9BwdParamsE,"a",@progbits
	.sectionflags	@""
	.align	4
.nv.constant0._ZN10layer_norm31ln_parallel_residual_bwd_kernelINS_13Kernel_traitsI13__nv_bfloat16S2_S2_S2_fjLj1024ELj1ELj4ELj1ELj16ENS_18Kernel_traits_baseILj1024ES2_S2_S2_S2_fjLj128EEEEELb1ELb1ELb0EEEvNS_9BwdParamsE:
	.zero		824


//--------------------- .nv.constant0._ZN10layer_norm22ln_bwd_finalize_kernelINS_22Kernel_traits_finalizeILj1024E13__nv_bfloat16S2_S2_S2_fjLb0ELj1024ELj4ENS_18Kernel_traits_baseILj1024ES2_S2_S2_S2_fjLj1024EEEEELb0ELb1EEEvNS_9BwdParamsE --------------------------
	.section	.nv.constant0._ZN10layer_norm22ln_bwd_finalize_kernelINS_22Kernel_traits_finalizeILj1024E13__nv_bfloat16S2_S2_S2_fjLb0ELj1024ELj4ENS_18Kernel_traits_baseILj1024ES2_S2_S2_S2_fjLj1024EEEEELb0ELb1EEEvNS_9BwdParamsE,"a",@progbits
	.sectionflags	@""
	.align	4
.nv.constant0._ZN10layer_norm22ln_bwd_finalize_kernelINS_22Kernel_traits_finalizeILj1024E13__nv_bfloat16S2_S2_S2_fjLb0ELj1024ELj4ENS_18Kernel_traits_baseILj1024ES2_S2_S2_S2_fjLj1024EEEEELb0ELb1EEEvNS_9BwdParamsE:
	.zero		824


//--------------------- .nv.constant0._ZN10layer_norm40ln_parallel_residual_bwd_finalize_kernelINS_22Kernel_traits_finalizeILj1024E13__nv_bfloat16S2_S2_S2_fjLb0ELj1024ELj4ENS_18Kernel_traits_baseILj1024ES2_S2_S2_S2_fjLj1024EEEEELb1EEEvNS_9BwdParamsE --------------------------
	.section	.nv.constant0._ZN10layer_norm40ln_parallel_residual_bwd_finalize_kernelINS_22Kernel_traits_finalizeILj1024E13__nv_bfloat16S2_S2_S2_fjLb0ELj1024ELj4ENS_18Kernel_traits_baseILj1024ES2_S2_S2_S2_fjLj1024EEEEELb1EEEvNS_9BwdParamsE,"a",@progbits
	.sectionflags	@""
	.align	4
.nv.constant0._ZN10layer_norm40ln_parallel_residual_bwd_finalize_kernelINS_22Kernel_traits_finalizeILj1024E13__nv_bfloat16S2_S2_S2_fjLb0ELj1024ELj4ENS_18Kernel_traits_baseILj1024ES2_S2_S2_S2_fjLj1024EEEEELb1EEEvNS_9BwdParamsE:
	.zero		824


//--------------------- .nv.constant0._ZN10layer_norm31ln_parallel_residual_bwd_kernelINS_13Kernel_traitsI13__nv_bfloat16S2_S2_S2_fjLj1024ELj1ELj4ELj1ELj16ENS_18Kernel_traits_baseILj1024ES2_S2_S2_S2_fjLj128EEEEELb1ELb1ELb1EEEvNS_9BwdParamsE --------------------------
	.section	.nv.constant0._ZN10layer_norm31ln_parallel_residual_bwd_kernelINS_13Kernel_traitsI13__nv_bfloat16S2_S2_S2_fjLj1024ELj1ELj4ELj1ELj16ENS_18Kernel_traits_baseILj1024ES2_S2_S2_S2_fjLj128EEEEELb1ELb1ELb1EEEvNS_9BwdParamsE,"a",@progbits
	.sectionflags	@""
	.align	4
.nv.constant0._ZN10layer_norm31ln_parallel_residual_bwd_kernelINS_13Kernel_traitsI13__nv_bfloat16S2_S2_S2_fjLj1024ELj1ELj4ELj1ELj16ENS_18Kernel_traits_baseILj1024ES2_S2_S2_S2_fjLj128EEEEELb1ELb1ELb1EEEvNS_9BwdParamsE:
	.zero		824


//--------------------- .nv.constant0._ZN10layer_norm31ln_parallel_residual_bwd_kernelINS_13Kernel_traitsI6__halfS2_S2_S2_fjLj1024ELj1ELj4ELj1ELj16ENS_18Kernel_traits_baseILj1024ES2_S2_S2_S2_fjLj128EEEEELb0ELb0ELb0EEEvNS_9BwdParamsE --------------------------
	.section	.nv.constant0._ZN10layer_norm31ln_parallel_residual_bwd_kernelINS_13Kernel_traitsI6__halfS2_S2_S2_fjLj1024ELj1ELj4ELj1ELj16ENS_18Kernel_traits_baseILj1024ES2_S2_S2_S2_fjLj128EEEEELb0ELb0ELb0EEEvNS_9BwdParamsE,"a",@progbits
	.sectionflags	@""
	.align	4
.nv.constant0._ZN10layer_norm31ln_parallel_residual_bwd_kernelINS_13Kernel_traitsI6__halfS2_S2_S2_fjLj1024ELj1ELj4ELj1ELj16ENS_18Kernel_traits_baseILj1024ES2_S2_S2_S2_fjLj128EEEEELb0ELb0ELb0EEEvNS_9BwdParamsE:
	.zero		824


//--------------------- .nv.constant0._ZN10layer_norm31ln_parallel_residual_bwd_kernelINS_13Kernel_traitsI6__halfS2_S2_S2_fjLj1024ELj1ELj4ELj1ELj16ENS_18Kernel_traits_baseILj1024ES2_S2_S2_S2_fjLj128EEEEELb0ELb0ELb1EEEvNS_9BwdParamsE --------------------------
	.section	.nv.constant0._ZN10layer_norm31ln_parallel_residual_bwd_kernelINS_13Kernel_traitsI6__halfS2_S2_S2_fjLj1024ELj1ELj4ELj1ELj16ENS_18Kernel_traits_baseILj1024ES2_S2_S2_S2_fjLj128EEEEELb0ELb0ELb1EEEvNS_9BwdParamsE,"a",@progbits
	.sectionflags	@""
	.align	4
.nv.constant0._ZN10layer_norm31ln_parallel_residual_bwd_kernelINS_13Kernel_traitsI6__halfS2_S2_S2_fjLj1024ELj1ELj4ELj1ELj16ENS_18Kernel_traits_baseILj1024ES2_S2_S2_S2_fjLj128EEEEELb0ELb0ELb1EEEvNS_9BwdParamsE:
	.zero		824


//--------------------- .nv.constant0._ZN10layer_norm31ln_parallel_residual_bwd_kernelINS_13Kernel_traitsI6__halfS2_S2_S2_fjLj1024ELj1ELj4ELj1ELj16ENS_18Kernel_traits_baseILj1024ES2_S2_S2_S2_fjLj128EEEEELb0ELb1ELb0EEEvNS_9BwdParamsE --------------------------
	.section	.nv.constant0._ZN10layer_norm31ln_parallel_residual_bwd_kernelINS_13Kernel_traitsI6__halfS2_S2_S2_fjLj1024ELj1ELj4ELj1ELj16ENS_18Kernel_traits_baseILj1024ES2_S2_S2_S2_fjLj128EEEEELb0ELb1ELb0EEEvNS_9BwdParamsE,"a",@progbits
	.sectionflags	@""
	.align	4
.nv.constant0._ZN10layer_norm31ln_parallel_residual_bwd_kernelINS_13Kernel_traitsI6__halfS2_S2_S2_fjLj1024ELj1ELj4ELj1ELj16ENS_18Kernel_traits_baseILj1024ES2_S2_S2_S2_fjLj128EEEEELb0ELb1ELb0EEEvNS_9BwdParamsE:
	.zero		824


//--------------------- .nv.constant0._ZN10layer_norm31ln_parallel_residual_bwd_kernelINS_13Kernel_traitsI6__halfS2_S2_S2_fjLj1024ELj1ELj4ELj1ELj16ENS_18Kernel_traits_baseILj1024ES2_S2_S2_S2_fjLj128EEEEELb0ELb1ELb1EEEvNS_9BwdParamsE --------------------------
	.section	.nv.constant0._ZN10layer_norm31ln_parallel_residual_bwd_kernelINS_13Kernel_traitsI6__halfS2_S2_S2_fjLj1024ELj1ELj4ELj1ELj16ENS_18Kernel_traits_baseILj1024ES2_S2_S2_S2_fjLj128EEEEELb0ELb1ELb1EEEvNS_9BwdParamsE,"a",@progbits
	.sectionflags	@""
	.align	4
.nv.constant0._ZN10layer_norm31ln_parallel_residual_bwd_kernelINS_13Kernel_traitsI6__halfS2_S2_S2_fjLj1024ELj1ELj4ELj1ELj16ENS_18Kernel_traits_baseILj1024ES2_S2_S2_S2_fjLj128EEEEELb0ELb1ELb1EEEvNS_9BwdParamsE:
	.zero		824


//--------------------- .nv.constant0._ZN10layer_norm31ln_parallel_residual_bwd_kernelINS_13Kernel_traitsI6__halfS2_S2_S2_fjLj1024ELj1ELj4ELj1ELj16ENS_18Kernel_traits_baseILj1024ES2_S2_S2_S2_fjLj128EEEEELb1ELb0ELb0EEEvNS_9BwdParamsE --------------------------
	.section	.nv.constant0._ZN10layer_norm31ln_parallel_residual_bwd_kernelINS_13Kernel_traitsI6__halfS2_S2_S2_fjLj1024ELj1ELj4ELj1ELj16ENS_18Kernel_traits_baseILj1024ES2_S2_S2_S2_fjLj128EEEEELb1ELb0ELb0EEEvNS_9BwdParamsE,"a",@progbits
	.sectionflags	@""
	.align	4
.nv.constant0._ZN10layer_norm31ln_parallel_residual_bwd_kernelINS_13Kernel_traitsI6__halfS2_S2_S2_fjLj1024ELj1ELj4ELj1ELj16ENS_18Kernel_traits_baseILj1024ES2_S2_S2_S2_fjLj128EEEEELb1ELb0ELb0EEEvNS_9BwdParamsE:
	.zero		824


//--------------------- .nv.constant0._ZN10layer_norm31ln_parallel_residual_bwd_kernelINS_13Kernel_traitsI6__halfS2_S2_S2_fjLj1024ELj1ELj4ELj1ELj16ENS_18Kernel_traits_baseILj1024ES2_S2_S2_S2_fjLj128EEEEELb1ELb0ELb1EEEvNS_9BwdParamsE --------------------------
	.section	.nv.constant0._ZN10layer_norm31ln_parallel_residual_bwd_kernelINS_13Kernel_traitsI6__halfS2_S2_S2_fjLj1024ELj1ELj4ELj1ELj16ENS_18Kernel_traits_baseILj1024ES2_S2_S2_S2_fjLj128EEEEELb1ELb0ELb1EEEvNS_9BwdParamsE,"a",@progbits
	.sectionflags	@""
	.align	4
.nv.constant0._ZN10layer_norm31ln_parallel_residual_bwd_kernelINS_13Kernel_traitsI6__halfS2_S2_S2_fjLj1024ELj1ELj4ELj1ELj16ENS_18Kernel_traits_baseILj1024ES2_S2_S2_S2_fjLj128EEEEELb1ELb0ELb1EEEvNS_9BwdParamsE:
	.zero		824


//--------------------- .nv.constant0._ZN10layer_norm22ln_bwd_finalize_kernelINS_22Kernel_traits_finalizeILj1024E6__halfS2_S2_S2_fjLb0ELj1024ELj4ENS_18Kernel_traits_baseILj1024ES2_S2_S2_S2_fjLj1024EEEEELb0ELb0EEEvNS_9BwdParamsE --------------------------
	.section	.nv.constant0._ZN10layer_norm22ln_bwd_finalize_kernelINS_22Kernel_traits_finalizeILj1024E6__halfS2_S2_S2_fjLb0ELj1024ELj4ENS_18Kernel_traits_baseILj1024ES2_S2_S2_S2_fjLj1024EEEEELb0ELb0EEEvNS_9BwdParamsE,"a",@progbits
	.sectionflags	@""
	.align	4
.nv.constant0._ZN10layer_norm22ln_bwd_finalize_kernelINS_22Kernel_traits_finalizeILj1024E6__halfS2_S2_S2_fjLb0ELj1024ELj4ENS_18Kernel_traits_baseILj1024ES2_S2_S2_S2_fjLj1024EEEEELb0ELb0EEEvNS_9BwdParamsE:
	.zero		824


//--------------------- .nv.constant0._ZN10layer_norm40ln_parallel_residual_bwd_finalize_kernelINS_22Kernel_traits_finalizeILj1024E6__halfS2_S2_S2_fjLb0ELj1024ELj4ENS_18Kernel_traits_baseILj1024ES2_S2_S2_S2_fjLj1024EEEEELb0EEEvNS_9BwdParamsE --------------------------
	.section	.nv.constant0._ZN10layer_norm40ln_parallel_residual_bwd_finalize_kernelINS_22Kernel_traits_finalizeILj1024E6__halfS2_S2_S2_fjLb0ELj1024ELj4ENS_18Kernel_traits_baseILj1024ES2_S2_S2_S2_fjLj1024EEEEELb0EEEvNS_9BwdParamsE,"a",@progbits
	.sectionflags	@""
	.align	4
.nv.constant0._ZN10layer_norm40ln_parallel_residual_bwd_finalize_kernelINS_22Kernel_traits_finalizeILj1024E6__halfS2_S2_S2_fjLb0ELj1024ELj4ENS_18Kernel_traits_baseILj1024ES2_S2_S2_S2_fjLj1024EEEEELb0EEEvNS_9BwdParamsE:
	.zero		824


//--------------------- .nv.constant0._ZN10layer_norm31ln_parallel_residual_bwd_kernelINS_13Kernel_traitsI6__halfS2_S2_S2_fjLj1024ELj1ELj4ELj1ELj16ENS_18Kernel_traits_baseILj1024ES2_S2_S2_S2_fjLj128EEEEELb1ELb1ELb0EEEvNS_9BwdParamsE --------------------------
	.section	.nv.constant0._ZN10layer_norm31ln_parallel_residual_bwd_kernelINS_13Kernel_traitsI6__halfS2_S2_S2_fjLj1024ELj1ELj4ELj1ELj16ENS_18Kernel_traits_baseILj1024ES2_S2_S2_S2_fjLj128EEEEELb1ELb1ELb0EEEvNS_9BwdParamsE,"a",@progbits
	.sectionflags	@""
	.align	4
.nv.constant0._ZN10layer_norm31ln_parallel_residual_bwd_kernelINS_13Kernel_traitsI6__halfS2_S2_S2_fjLj1024ELj1ELj4ELj1ELj16ENS_18Kernel_traits_baseILj1024ES2_S2_S2_S2_fjLj128EEEEELb1ELb1ELb0EEEvNS_9BwdParamsE:
	.zero		824


//--------------------- .nv.constant0._ZN10layer_norm22ln_bwd_finalize_kernelINS_22Kernel_traits_finalizeILj1024E6__halfS2_S2_S2_fjLb0ELj1024ELj4ENS_18Kernel_traits_baseILj1024ES2_S2_S2_S2_fjLj1024EEEEELb0ELb1EEEvNS_9BwdParamsE --------------------------
	.section	.nv.constant0._ZN10layer_norm22ln_bwd_finalize_kernelINS_22Kernel_traits_finalizeILj1024E6__halfS2_S2_S2_fjLb0ELj1024ELj4ENS_18Kernel_traits_baseILj1024ES2_S2_S2_S2_fjLj1024EEEEELb0ELb1EEEvNS_9BwdParamsE,"a",@progbits
	.sectionflags	@""
	.align	4
.nv.constant0._ZN10layer_norm22ln_bwd_finalize_kernelINS_22Kernel_traits_finalizeILj1024E6__halfS2_S2_S2_fjLb0ELj1024ELj4ENS_18Kernel_traits_baseILj1024ES2_S2_S2_S2_fjLj1024EEEEELb0ELb1EEEvNS_9BwdParamsE:
	.zero		824


//--------------------- .nv.constant0._ZN10layer_norm40ln_parallel_residual_bwd_finalize_kernelINS_22Kernel_traits_finalizeILj1024E6__halfS2_S2_S2_fjLb0ELj1024ELj4ENS_18Kernel_traits_baseILj1024ES2_S2_S2_S2_fjLj1024EEEEELb1EEEvNS_9BwdParamsE --------------------------
	.section	.nv.constant0._ZN10layer_norm40ln_parallel_residual_bwd_finalize_kernelINS_22Kernel_traits_finalizeILj1024E6__halfS2_S2_S2_fjLb0ELj1024ELj4ENS_18Kernel_traits_baseILj1024ES2_S2_S2_S2_fjLj1024EEEEELb1EEEvNS_9BwdParamsE,"a",@progbits
	.sectionflags	@""
	.align	4
.nv.constant0._ZN10layer_norm40ln_parallel_residual_bwd_finalize_kernelINS_22Kernel_traits_finalizeILj1024E6__halfS2_S2_S2_fjLb0ELj1024ELj4ENS_18Kernel_traits_baseILj1024ES2_S2_S2_S2_fjLj1024EEEEELb1EEEvNS_9BwdParamsE:
	.zero		824


//--------------------- .nv.constant0._ZN10layer_norm31ln_parallel_residual_bwd_kernelINS_13Kernel_traitsI6__halfS2_S2_S2_fjLj1024ELj1ELj4ELj1ELj16ENS_18Kernel_traits_baseILj1024ES2_S2_S2_S2_fjLj128EEEEELb1ELb1ELb1EEEvNS_9BwdParamsE --------------------------
	.section	.nv.constant0._ZN10layer_norm31ln_parallel_residual_bwd_kernelINS_13Kernel_traitsI6__halfS2_S2_S2_fjLj1024ELj1ELj4ELj1ELj16ENS_18Kernel_traits_baseILj1024ES2_S2_S2_S2_fjLj128EEEEELb1ELb1ELb1EEEvNS_9BwdParamsE,"a",@progbits
	.sectionflags	@""
	.align	4
.nv.constant0._ZN10layer_norm31ln_parallel_residual_bwd_kernelINS_13Kernel_traitsI6__halfS2_S2_S2_fjLj1024ELj1ELj4ELj1ELj16ENS_18Kernel_traits_baseILj1024ES2_S2_S2_S2_fjLj128EEEEELb1ELb1ELb1EEEvNS_9BwdParamsE:
	.zero		824


//--------------------- .nv.constant0._ZN10layer_norm31ln_parallel_residual_bwd_kernelINS_13Kernel_traitsIf13__nv_bfloat16S2_S2_fjLj1024ELj1ELj4ELj1ELj16ENS_18Kernel_traits_baseILj1024EfS2_S2_S2_fjLj128EEEEELb0ELb0ELb0EEEvNS_9BwdParamsE --------------------------
	.section	.nv.constant0._ZN10layer_norm31ln_parallel_residual_bwd_kernelINS_13Kernel_traitsIf13__nv_bfloat16S2_S2_fjLj1024ELj1ELj4ELj1ELj16ENS_18Kernel_traits_baseILj1024EfS2_S2_S2_fjLj128EEEEELb0ELb0ELb0EEEvNS_9BwdParamsE,"a",@progbits
	.sectionflags	@""
	.align	4
.nv.constant0._ZN10layer_norm31ln_parallel_residual_bwd_kernelINS_13Kernel_traitsIf13__nv_bfloat16S2_S2_fjLj1024ELj1ELj4ELj1ELj16ENS_18Kernel_traits_baseILj1024EfS2_S2_S2_fjLj128EEEEELb0ELb0ELb0EEEvNS_9BwdParamsE:
	.zero		824


//--------------------- .nv.constant0._ZN10layer_norm31ln_parallel_residual_bwd_kernelINS_13Kernel_traitsIf13__nv_bfloat16S2_S2_fjLj1024ELj1ELj4ELj1ELj16ENS_18Kernel_traits_baseILj1024EfS2_S2_S2_fjLj128EEEEELb0ELb0ELb1EEEvNS_9BwdParamsE --------------------------
	.section	.nv.constant0._ZN10layer_norm31ln_parallel_residual_bwd_kernelINS_13Kernel_traitsIf13__nv_bfloat16S2_S2_fjLj1024ELj1ELj4ELj1ELj16ENS_18Kernel_traits_baseILj1024EfS2_S2_S2_fjLj128EEEEELb0ELb0ELb1EEEvNS_9BwdParamsE,"a",@progbits
	.sectionflags	@""
	.align	4
.nv.constant0._ZN10layer_norm31ln_parallel_residual_bwd_kernelINS_13Kernel_traitsIf13__nv_bfloat16S2_S2_fjLj1024ELj1ELj4ELj1ELj16ENS_18Kernel_traits_baseILj1024EfS2_S2_S2_fjLj128EEEEELb0ELb0ELb1EEEvNS_9BwdParamsE:
	.zero		824


//--------------------- .nv.constant0._ZN10layer_norm31ln_parallel_residual_bwd_kernelINS_13Kernel_traitsIf13__nv_bfloat16S2_S2_fjLj1024ELj1ELj4ELj1ELj16ENS_18Kernel_traits_baseILj1024EfS2_S2_S2_fjLj128EEEEELb0ELb1ELb0EEEvNS_9BwdParamsE --------------------------
	.section	.nv.constant0._ZN10layer_norm31ln_parallel_residual_bwd_kernelINS_13Kernel_traitsIf13__nv_bfloat16S2_S2_fjLj1024ELj1ELj4ELj1ELj16ENS_18Kernel_traits_baseILj1024EfS2_S2_S2_fjLj128EEEEELb0ELb1ELb0EEEvNS_9BwdParamsE,"a",@progbits
	.sectionflags	@""
	.align	4
.nv.constant0._ZN10layer_norm31ln_parallel_residual_bwd_kernelINS_13Kernel_traitsIf13__nv_bfloat16S2_S2_fjLj1024ELj1ELj4ELj1ELj16ENS_18Kernel_traits_baseILj1024EfS2_S2_S2_fjLj128EEEEELb0ELb1ELb0EEEvNS_9BwdParamsE:
	.zero		824


//--------------------- .nv.constant0._ZN10layer_norm31ln_parallel_residual_bwd_kernelINS_13Kernel_traitsIf13__nv_bfloat16S2_S2_fjLj1024ELj1ELj4ELj1ELj16ENS_18Kernel_traits_baseILj1024EfS2_S2_S2_fjLj128EEEEELb0ELb1ELb1EEEvNS_9BwdParamsE --------------------------
	.section	.nv.constant0._ZN10layer_norm31ln_parallel_residual_bwd_kernelINS_13Kernel_traitsIf13__nv_bfloat16S2_S2_fjLj1024ELj1ELj4ELj1ELj16ENS_18Kernel_traits_baseILj1024EfS2_S2_S2_fjLj128EEEEELb0ELb1ELb1EEEvNS_9BwdParamsE,"a",@progbits
	.sectionflags	@""
	.align	4
.nv.constant0._ZN10layer_norm31ln_parallel_residual_bwd_kernelINS_13Kernel_traitsIf13__nv_bfloat16S2_S2_fjLj1024ELj1ELj4ELj1ELj16ENS_18Kernel_traits_baseILj1024EfS2_S2_S2_fjLj128EEEEELb0ELb1ELb1EEEvNS_9BwdParamsE:
	.zero		824


//--------------------- .nv.constant0._ZN10layer_norm31ln_parallel_residual_bwd_kernelINS_13Kernel_traitsIf13__nv_bfloat16S2_S2_fjLj1024ELj1ELj4ELj1ELj16ENS_18Kernel_traits_baseILj1024EfS2_S2_S2_fjLj128EEEEELb1ELb0ELb0EEEvNS_9BwdParamsE --------------------------
	.section	.nv.constant0._ZN10layer_norm31ln_parallel_residual_bwd_kernelINS_13Kernel_traitsIf13__nv_bfloat16S2_S2_fjLj1024ELj1ELj4ELj1ELj16ENS_18Kernel_traits_baseILj1024EfS2_S2_S2_fjLj128EEEEELb1ELb0ELb0EEEvNS_9BwdParamsE,"a",@progbits
	.sectionflags	@""
	.align	4
.nv.constant0._ZN10layer_norm31ln_parallel_residual_bwd_kernelINS_13Kernel_traitsIf13__nv_bfloat16S2_S2_fjLj1024ELj1ELj4ELj1ELj16ENS_18Kernel_traits_baseILj1024EfS2_S2_S2_fjLj128EEEEELb1ELb0ELb0EEEvNS_9BwdParamsE:
	.zero		824


//--------------------- .nv.constant0._ZN10layer_norm31ln_parallel_residual_bwd_kernelINS_13Kernel_traitsIf13__nv_bfloat16S2_S2_fjLj1024ELj1ELj4ELj1ELj16ENS_18Kernel_traits_baseILj1024EfS2_S2_S2_fjLj128EEEEELb1ELb0ELb1EEEvNS_9BwdParamsE --------------------------
	.section	.nv.constant0._ZN10layer_norm31ln_parallel_residual_bwd_kernelINS_13Kernel_traitsIf13__nv_bfloat16S2_S2_fjLj1024ELj1ELj4ELj1ELj16ENS_18Kernel_traits_baseILj1024EfS2_S2_S2_fjLj128EEEEELb1ELb0ELb1EEEvNS_9BwdParamsE,"a",@progbits
	.sectionflags	@""
	.align	4
.nv.constant0._ZN10layer_norm31ln_parallel_residual_bwd_kernelINS_13Kernel_traitsIf13__nv_bfloat16S2_S2_fjLj1024ELj1ELj4ELj1ELj16ENS_18Kernel_traits_baseILj1024EfS2_S2_S2_fjLj128EEEEELb1ELb0ELb1EEEvNS_9BwdParamsE:
	.zero		824


//--------------------- .nv.constant0._ZN10layer_norm22ln_bwd_finalize_kernelINS_22Kernel_traits_finalizeILj1024Ef13__nv_bfloat16S2_S2_fjLb0ELj1024ELj4ENS_18Kernel_traits_baseILj1024EfS2_S2_S2_fjLj1024EEEEELb0ELb0EEEvNS_9BwdParamsE --------------------------
	.section	.nv.constant0._ZN10layer_norm22ln_bwd_finalize_kernelINS_22Kernel_traits_finalizeILj1024Ef13__nv_bfloat16S2_S2_fjLb0ELj1024ELj4ENS_18Kernel_traits_baseILj1024EfS2_S2_S2_fjLj1024EEEEELb0ELb0EEEvNS_9BwdParamsE,"a",@progbits
	.sectionflags	@""
	.align	4
.nv.constant0._ZN10layer_norm22ln_bwd_finalize_kernelINS_22Kernel_traits_finalizeILj1024Ef13__nv_bfloat16S2_S2_fjLb0ELj1024ELj4ENS_18Kernel_traits_baseILj1024EfS2_S2_S2_fjLj1024EEEEELb0ELb0EEEvNS_9BwdParamsE:
	.zero		824


//--------------------- .nv.constant0._ZN10layer_norm40ln_parallel_residual_bwd_finalize_kernelINS_22Kernel_traits_finalizeILj1024Ef13__nv_bfloat16S2_S2_fjLb0ELj1024ELj4ENS_18Kernel_traits_baseILj1024EfS2_S2_S2_fjLj1024EEEEELb0EEEvNS_9BwdParamsE --------------------------
	.section	.nv.constant0._ZN10layer_norm40ln_parallel_residual_bwd_finalize_kernelINS_22Kernel_traits_finalizeILj1024Ef13__nv_bfloat16S2_S2_fjLb0ELj1024ELj4ENS_18Kernel_traits_baseILj1024EfS2_S2_S2_fjLj1024EEEEELb0EEEvNS_9BwdParamsE,"a",@progbits
	.sectionflags	@""
	.align	4
.nv.constant0._ZN10layer_norm40ln_parallel_residual_bwd_finalize_kernelINS_22Kernel_traits_finalizeILj1024Ef13__nv_bfloat16S2_S2_fjLb0ELj1024ELj4ENS_18Kernel_traits_baseILj1024EfS2_S2_S2_fjLj1024EEEEELb0EEEvNS_9BwdParamsE:
	.zero		824


//--------------------- .nv.constant0._ZN10layer_norm31ln_parallel_residual_bwd_kernelINS_13Kernel_traitsIf13__nv_bfloat16S2_S2_fjLj1024ELj1ELj4ELj1ELj16ENS_18Kernel_traits_baseILj1024EfS2_S2_S2_fjLj128EEEEELb1ELb1ELb0EEEvNS_9BwdParamsE --------------------------
	.section	.nv.constant0._ZN10layer_norm31ln_parallel_residual_bwd_kernelINS_13Kernel_traitsIf13__nv_bfloat16S2_S2_fjLj1024ELj1ELj4ELj1ELj16ENS_18Kernel_traits_baseILj1024EfS2_S2_S2_fjLj128EEEEELb1ELb1ELb0EEEvNS_9BwdParamsE,"a",@progbits
	.sectionflags	@""
	.align	4
.nv.constant0._ZN10layer_norm31ln_parallel_residual_bwd_kernelINS_13Kernel_traitsIf13__nv_bfloat16S2_S2_fjLj1024ELj1ELj4ELj1ELj16ENS_18Kernel_traits_baseILj1024EfS2_S2_S2_fjLj128EEEEELb1ELb1ELb0EEEvNS_9BwdParamsE:
	.zero		824


//--------------------- .nv.constant0._ZN10layer_norm22ln_bwd_finalize_kernelINS_22Kernel_traits_finalizeILj1024Ef13__nv_bfloat16S2_S2_fjLb0ELj1024ELj4ENS_18Kernel_traits_baseILj1024EfS2_S2_S2_fjLj1024EEEEELb0ELb1EEEvNS_9BwdParamsE --------------------------
	.section	.nv.constant0._ZN10layer_norm22ln_bwd_finalize_kernelINS_22Kernel_traits_finalizeILj1024Ef13__nv_bfloat16S2_S2_fjLb0ELj1024ELj4ENS_18Kernel_traits_baseILj1024EfS2_S2_S2_fjLj1024EEEEELb0ELb1EEEvNS_9BwdParamsE,"a",@progbits
	.sectionflags	@""
	.align	4
.nv.constant0._ZN10layer_norm22ln_bwd_finalize_kernelINS_22Kernel_traits_finalizeILj1024Ef13__nv_bfloat16S2_S2_fjLb0ELj1024ELj4ENS_18Kernel_traits_baseILj1024EfS2_S2_S2_fjLj1024EEEEELb0ELb1EEEvNS_9BwdParamsE:
	.zero		824


//--------------------- .nv.constant0._ZN10layer_norm40ln_parallel_residual_bwd_finalize_kernelINS_22Kernel_traits_finalizeILj1024Ef13__nv_bfloat16S2_S2_fjLb0ELj1024ELj4ENS_18Kernel_traits_baseILj1024EfS2_S2_S2_fjLj1024EEEEELb1EEEvNS_9BwdParamsE --------------------------
	.section	.nv.constant0._ZN10layer_norm40ln_parallel_residual_bwd_finalize_kernelINS_22Kernel_traits_finalizeILj1024Ef13__nv_bfloat16S2_S2_fjLb0ELj1024ELj4ENS_18Kernel_traits_baseILj1024EfS2_S2_S2_fjLj1024EEEEELb1EEEvNS_9BwdParamsE,"a",@progbits
	.sectionflags	@""
	.align	4
.nv.constant0._ZN10layer_norm40ln_parallel_residual_bwd_finalize_kernelINS_22Kernel_traits_finalizeILj1024Ef13__nv_bfloat16S2_S2_fjLb0ELj1024ELj4ENS_18Kernel_traits_baseILj1024EfS2_S2_S2_fjLj1024EEEEELb1EEEvNS_9BwdParamsE:
	.zero		824


//--------------------- .nv.constant0._ZN10layer_norm31ln_parallel_residual_bwd_kernelINS_13Kernel_traitsIf13__nv_bfloat16S2_S2_fjLj1024ELj1ELj4ELj1ELj16ENS_18Kernel_traits_baseILj1024EfS2_S2_S2_fjLj128EEEEELb1ELb1ELb1EEEvNS_9BwdParamsE --------------------------
	.section	.nv.constant0._ZN10layer_norm31ln_parallel_residual_bwd_kernelINS_13Kernel_traitsIf13__nv_bfloat16S2_S2_fjLj1024ELj1ELj4ELj1ELj16ENS_18Kernel_traits_baseILj1024EfS2_S2_S2_fjLj128EEEEELb1ELb1ELb1EEEvNS_9BwdParamsE,"a",@progbits
	.sectionflags	@""
	.align	4
.nv.constant0._ZN10layer_norm31ln_parallel_residual_bwd_kernelINS_13Kernel_traitsIf13__nv_bfloat16S2_S2_fjLj1024ELj1ELj4ELj1ELj16ENS_18Kernel_traits_baseILj1024EfS2_S2_S2_fjLj128EEEEELb1ELb1ELb1EEEvNS_9BwdParamsE:
	.zero		824


//--------------------- .nv.constant0._ZN10layer_norm31ln_parallel_residual_bwd_kernelINS_13Kernel_traitsI13__nv_bfloat16S2_fS2_fjLj1024ELj1ELj4ELj1ELj16ENS_18Kernel_traits_baseILj1024ES2_S2_fS2_fjLj128EEEEELb0ELb0ELb0EEEvNS_9BwdParamsE --------------------------
	.section	.nv.constant0._ZN10layer_norm31ln_parallel_residual_bwd_kernelINS_13Kernel_traitsI13__nv_bfloat16S2_fS2_fjLj1024ELj1ELj4ELj1ELj16ENS_18Kernel_traits_baseILj1024ES2_S2_fS2_fjLj128EEEEELb0ELb0ELb0EEEvNS_9BwdParamsE,"a",@progbits
	.sectionflags	@""
	.align	4
.nv.constant0._ZN10layer_norm31ln_parallel_residual_bwd_kernelINS_13Kernel_traitsI13__nv_bfloat16S2_fS2_fjLj1024ELj1ELj4ELj1ELj16ENS_18Kernel_traits_baseILj1024ES2_S2_fS2_fjLj128EEEEELb0ELb0ELb0EEEvNS_9BwdParamsE:
	.zero		824


//--------------------- .nv.constant0._ZN10layer_norm31ln_parallel_residual_bwd_kernelINS_13Kernel_traitsI13__nv_bfloat16S2_fS2_fjLj1024ELj1ELj4ELj1ELj16ENS_18Kernel_traits_baseILj1024ES2_S2_fS2_fjLj128EEEEELb0ELb0ELb1EEEvNS_9BwdParamsE --------------------------
	.section	.nv.constant0._ZN10layer_norm31ln_parallel_residual_bwd_kernelINS_13Kernel_traitsI13__nv_bfloat16S2_fS2_fjLj1024ELj1ELj4ELj1ELj16ENS_18Kernel_traits_baseILj1024ES2_S2_fS2_fjLj128EEEEELb0ELb0ELb1EEEvNS_9BwdParamsE,"a",@progbits
	.sectionflags	@""
	.align	4
.nv.constant0._ZN10layer_norm31ln_parallel_residual_bwd_kernelINS_13Kernel_traitsI13__nv_bfloat16S2_fS2_fjLj1024ELj1ELj4ELj1ELj16ENS_18Kernel_traits_baseILj1024ES2_S2_fS2_fjLj128EEEEELb0ELb0ELb1EEEvNS_9BwdParamsE:
	.zero		824


//--------------------- .nv.constant0._ZN10layer_norm31ln_parallel_residual_bwd_kernelINS_13Kernel_traitsI13__nv_bfloat16S2_fS2_fjLj1024ELj1ELj4ELj1ELj16ENS_18Kernel_traits_baseILj1024ES2_S2_fS2_fjLj128EEEEELb0ELb1ELb0EEEvNS_9BwdParamsE --------------------------
	.section	.nv.constant0._ZN10layer_norm31ln_parallel_residual_bwd_kernelINS_13Kernel_traitsI13__nv_bfloat16S2_fS2_fjLj1024ELj1ELj4ELj1ELj16ENS_18Kernel_traits_baseILj1024ES2_S2_fS2_fjLj128EEEEELb0ELb1ELb0EEEvNS_9BwdParamsE,"a",@progbits
	.sectionflags	@""
	.align	4
.nv.constant0._ZN10layer_norm31ln_parallel_residual_bwd_kernelINS_13Kernel_traitsI13__nv_bfloat16S2_fS2_fjLj1024ELj1ELj4ELj1ELj16ENS_18Kernel_traits_baseILj1024ES2_S2_fS2_fjLj128EEEEELb0ELb1ELb0EEEvNS_9BwdParamsE:
	.zero		824


//--------------------- .nv.constant0._ZN10layer_norm31ln_parallel_residual_bwd_kernelINS_13Kernel_traitsI13__nv_bfloat16S2_fS2_fjLj1024ELj1ELj4ELj1ELj16ENS_18Kernel_traits_baseILj1024ES2_S2_fS2_fjLj128EEEEELb0ELb1ELb1EEEvNS_9BwdParamsE --------------------------
	.section	.nv.constant0._ZN10layer_norm31ln_parallel_residual_bwd_kernelINS_13Kernel_traitsI13__nv_bfloat16S2_fS2_fjLj1024ELj1ELj4ELj1ELj16ENS_18Kernel_traits_baseILj1024ES2_S2_fS2_fjLj128EEEEELb0ELb1ELb1EEEvNS_9BwdParamsE,"a",@progbits
	.sectionflags	@""
	.align	4
.nv.constant0._ZN10layer_norm31ln_parallel_residual_bwd_kernelINS_13Kernel_traitsI13__nv_bfloat16S2_fS2_fjLj1024ELj1ELj4ELj1ELj16ENS_18Kernel_traits_baseILj1024ES2_S2_fS2_fjLj128EEEEELb0ELb1ELb1EEEvNS_9BwdParamsE:
	.zero		824


//--------------------- .nv.constant0._ZN10layer_norm31ln_parallel_residual_bwd_kernelINS_13Kernel_traitsI13__nv_bfloat16S2_fS2_fjLj1024ELj1ELj4ELj1ELj16ENS_18Kernel_traits_baseILj1024ES2_S2_fS2_fjLj128EEEEELb1ELb0ELb0EEEvNS_9BwdParamsE --------------------------
	.section	.nv.constant0._ZN10layer_norm31ln_parallel_residual_bwd_kernelINS_13Kernel_traitsI13__nv_bfloat16S2_fS2_fjLj1024ELj1ELj4ELj1ELj16ENS_18Kernel_traits_baseILj1024ES2_S2_fS2_fjLj128EEEEELb1ELb0ELb0EEEvNS_9BwdParamsE,"a",@progbits
	.sectionflags	@""
	.align	4
.nv.constant0._ZN10layer_norm31ln_parallel_residual_bwd_kernelINS_13Kernel_traitsI13__nv_bfloat16S2_fS2_fjLj1024ELj1ELj4ELj1ELj16ENS_18Kernel_traits_baseILj1024ES2_S2_fS2_fjLj128EEEEELb1ELb0ELb0EEEvNS_9BwdParamsE:
	.zero		824


//--------------------- .nv.constant0._ZN10layer_norm31ln_parallel_residual_bwd_kernelINS_13Kernel_traitsI13__nv_bfloat16S2_fS2_fjLj1024ELj1ELj4ELj1ELj16ENS_18Kernel_traits_baseILj1024ES2_S2_fS2_fjLj128EEEEELb1ELb0ELb1EEEvNS_9BwdParamsE --------------------------
	.section	.nv.constant0._ZN10layer_norm31ln_parallel_residual_bwd_kernelINS_13Kernel_traitsI13__nv_bfloat16S2_fS2_fjLj1024ELj1ELj4ELj1ELj16ENS_18Kernel_traits_baseILj1024ES2_S2_fS2_fjLj128EEEEELb1ELb0ELb1EEEvNS_9BwdParamsE,"a",@progbits
	.sectionflags	@""
	.align	4
.nv.constant0._ZN10layer_norm31ln_parallel_residual_bwd_kernelINS_13Kernel_traitsI13__nv_bfloat16S2_fS2_fjLj1024ELj1ELj4ELj1ELj16ENS_18Kernel_traits_baseILj1024ES2_S2_fS2_fjLj128EEEEELb1ELb0ELb1EEEvNS_9BwdParamsE:
	.zero		824


//--------------------- .nv.constant0._ZN10layer_norm22ln_bwd_finalize_kernelINS_22Kernel_traits_finalizeILj1024E13__nv_bfloat16S2_fS2_fjLb0ELj1024ELj4ENS_18Kernel_traits_baseILj1024ES2_S2_fS2_fjLj1024EEEEELb0ELb0EEEvNS_9BwdParamsE --------------------------
	.section	.nv.constant0._ZN10layer_norm22ln_bwd_finalize_kernelINS_22Kernel_traits_finalizeILj1024E13__nv_bfloat16S2_fS2_fjLb0ELj1024ELj4ENS_18Kernel_traits_baseILj1024ES2_S2_fS2_fjLj1024EEEEELb0ELb0EEEvNS_9BwdParamsE,"a",@progbits
	.sectionflags	@""
	.align	4
.nv.constant0._ZN10layer_norm22ln_bwd_finalize_kernelINS_22Kernel_traits_finalizeILj1024E13__nv_bfloat16S2_fS2_fjLb0ELj1024ELj4ENS_18Kernel_traits_baseILj1024ES2_S2_fS2_fjLj1024EEEEELb0ELb0EEEvNS_9BwdParamsE:
	.zero		824


//--------------------- .nv.constant0._ZN10layer_norm40ln_parallel_residual_bwd_finalize_kernelINS_22Kernel_traits_finalizeILj1024E13__nv_bfloat16S2_fS2_fjLb0ELj1024ELj4ENS_18Kernel_traits_baseILj1024ES2_S2_fS2_fjLj1024EEEEELb0EEEvNS_9BwdParamsE --------------------------
	.section	.nv.constant0._ZN10layer_norm40ln_parallel_residual_bwd_finalize_kernelINS_22Kernel_traits_finalizeILj1024E13__nv_bfloat16S2_fS2_fjLb0ELj1024ELj4ENS_18Kernel_traits_baseILj1024ES2_S2_fS2_fjLj1024EEEEELb0EEEvNS_9BwdParamsE,"a",@progbits
	.sectionflags	@""
	.align	4
.nv.constant0._ZN10layer_norm40ln_parallel_residual_bwd_finalize_kernelINS_22Kernel_traits_finalizeILj1024E13__nv_bfloat16S2_fS2_fjLb0ELj1024ELj4ENS_18Kernel_traits_baseILj1024ES2_S2_fS2_fjLj1024EEEEELb0EEEvNS_9BwdParamsE:
	.zero		824


//--------------------- .nv.constant0._ZN10layer_norm31ln_parallel_residual_bwd_kernelINS_13Kernel_traitsI13__nv_bfloat16S2_fS2_fjLj1024ELj1ELj4ELj1ELj16ENS_18Kernel_traits_baseILj1024ES2_S2_fS2_fjLj128EEEEELb1ELb1ELb0EEEvNS_9BwdParamsE --------------------------
	.section	.nv.constant0._ZN10layer_norm31ln_parallel_residual_bwd_kernelINS_13Kernel_traitsI13__nv_bfloat16S2_fS2_fjLj1024ELj1ELj4ELj1ELj16ENS_18Kernel_traits_baseILj1024ES2_S2_fS2_fjLj128EEEEELb1ELb1ELb0EEEvNS_9BwdParamsE,"a",@progbits
	.sectionflags	@""
	.align	4
.nv.constant0._ZN10layer_norm31ln_parallel_residual_bwd_kernelINS_13Kernel_traitsI13__nv_bfloat16S2_fS2_fjLj1024ELj1ELj4ELj1ELj16ENS_18Kernel_traits_baseILj1024ES2_S2_fS2_fjLj128EEEEELb1ELb1ELb0EEEvNS_9BwdParamsE:
	.zero		824


//--------------------- .nv.constant0._ZN10layer_norm22ln_bwd_finalize_kernelINS_22Kernel_traits_finalizeILj1024E13__nv_bfloat16S2_fS2_fjLb0ELj1024ELj4ENS_18Kernel_traits_baseILj1024ES2_S2_fS2_fjLj1024EEEEELb0ELb1EEEvNS_9BwdParamsE --------------------------
	.section	.nv.constant0._ZN10layer_norm22ln_bwd_finalize_kernelINS_22Kernel_traits_finalizeILj1024E13__nv_bfloat16S2_fS2_fjLb0ELj1024ELj4ENS_18Kernel_traits_baseILj1024ES2_S2_fS2_fjLj1024EEEEELb0ELb1EEEvNS_9BwdParamsE,"a",@progbits
	.sectionflags	@""
	.align	4
.nv.constant0._ZN10layer_norm22ln_bwd_finalize_kernelINS_22Kernel_traits_finalizeILj1024E13__nv_bfloat16S2_fS2_fjLb0ELj1024ELj4ENS_18Kernel_traits_baseILj1024ES2_S2_fS2_fjLj1024EEEEELb0ELb1EEEvNS_9BwdParamsE:
	.zero		824


//--------------------- .nv.constant0._ZN10layer_norm40ln_parallel_residual_bwd_finalize_kernelINS_22Kernel_traits_finalizeILj1024E13__nv_bfloat16S2_fS2_fjLb0ELj1024ELj4ENS_18Kernel_traits_baseILj1024ES2_S2_fS2_fjLj1024EEEEELb1EEEvNS_9BwdParamsE --------------------------
	.section	.nv.constant0._ZN10layer_norm40ln_parallel_residual_bwd_finalize_kernelINS_22Kernel_traits_finalizeILj1024E13__nv_bfloat16S2_fS2_fjLb0ELj1024ELj4ENS_18Kernel_traits_baseILj1024ES2_S2_fS2_fjLj1024EEEEELb1EEEvNS_9BwdParamsE,"a",@progbits
	.sectionflags	@""
	.align	4
.nv.constant0._ZN10layer_norm40ln_parallel_residual_bwd_finalize_kernelINS_22Kernel_traits_finalizeILj1024E13__nv_bfloat16S2_fS2_fjLb0ELj1024ELj4ENS_18Kernel_traits_baseILj1024ES2_S2_fS2_fjLj1024EEEEELb1EEEvNS_9BwdParamsE:
	.zero		824


//--------------------- .nv.constant0._ZN10layer_norm31ln_parallel_residual_bwd_kernelINS_13Kernel_traitsI13__nv_bfloat16S2_fS2_fjLj1024ELj1ELj4ELj1ELj16ENS_18Kernel_traits_baseILj1024ES2_S2_fS2_fjLj128EEEEELb1ELb1ELb1EEEvNS_9BwdParamsE --------------------------
	.section	.nv.constant0._ZN10layer_norm31ln_parallel_residual_bwd_kernelINS_13Kernel_traitsI13__nv_bfloat16S2_fS2_fjLj1024ELj1ELj4ELj1ELj16ENS_18Kernel_traits_baseILj1024ES2_S2_fS2_fjLj128EEEEELb1ELb1ELb1EEEvNS_9BwdParamsE,"a",@progbits
	.sectionflags	@""
	.align	4
.nv.constant0._ZN10layer_norm31ln_parallel_residual_bwd_kernelINS_13Kernel_traitsI13__nv_bfloat16S2_fS2_fjLj1024ELj1ELj4ELj1ELj16ENS_18Kernel_traits_baseILj1024ES2_S2_fS2_fjLj128EEEEELb1ELb1ELb1EEEvNS_9BwdParamsE:
	.zero		824


//--------------------- .nv.constant0._ZN10layer_norm31ln_parallel_residual_bwd_kernelINS_13Kernel_traitsIf13__nv_bfloat16fS2_fjLj1024ELj1ELj4ELj1ELj16ENS_18Kernel_traits_baseILj1024EfS2_fS2_fjLj128EEEEELb0ELb0ELb0EEEvNS_9BwdParamsE --------------------------
	.section	.nv.constant0._ZN10layer_norm31ln_parallel_residual_bwd_kernelINS_13Kernel_traitsIf13__nv_bfloat16fS2_fjLj1024ELj1ELj4ELj1ELj16ENS_18Kernel_traits_baseILj1024EfS2_fS2_fjLj128EEEEELb0ELb0ELb0EEEvNS_9BwdParamsE,"a",@progbits
	.sectionflags	@""
	.align	4
.nv.constant0._ZN10layer_norm31ln_parallel_residual_bwd_kernelINS_13Kernel_traitsIf13__nv_bfloat16fS2_fjLj1024ELj1ELj4ELj1ELj16ENS_18Kernel_traits_baseILj1024EfS2_fS2_fjLj128EEEEELb0ELb0ELb0EEEvNS_9BwdParamsE:
	.zero		824


//--------------------- .nv.constant0._ZN10layer_norm31ln_parallel_residual_bwd_kernelINS_13Kernel_traitsIf13__nv_bfloat16fS2_fjLj1024ELj1ELj4ELj1ELj16ENS_18Kernel_traits_baseILj1024EfS2_fS2_fjLj128EEEEELb0ELb0ELb1EEEvNS_9BwdParamsE --------------------------
	.section	.nv.constant0._ZN10layer_norm31ln_parallel_residual_bwd_kernelINS_13Kernel_traitsIf13__nv_bfloat16fS2_fjLj1024ELj1ELj4ELj1ELj16ENS_18Kernel_traits_baseILj1024EfS2_fS2_fjLj128EEEEELb0ELb0ELb1EEEvNS_9BwdParamsE,"a",@progbits
	.sectionflags	@""
	.align	4
.nv.constant0._ZN10layer_norm31ln_parallel_residual_bwd_kernelINS_13Kernel_traitsIf13__nv_bfloat16fS2_fjLj1024ELj1ELj4ELj1ELj16ENS_18Kernel_traits_baseILj1024EfS2_fS2_fjLj128EEEEELb0ELb0ELb1EEEvNS_9BwdParamsE:
	.zero		824


//--------------------- .nv.constant0._ZN10layer_norm31ln_parallel_residual_bwd_kernelINS_13Kernel_traitsIf13__nv_bfloat16fS2_fjLj1024ELj1ELj4ELj1ELj16ENS_18Kernel_traits_baseILj1024EfS2_fS2_fjLj128EEEEELb0ELb1ELb0EEEvNS_9BwdParamsE --------------------------
	.section	.nv.constant0._ZN10layer_norm31ln_parallel_residual_bwd_kernelINS_13Kernel_traitsIf13__nv_bfloat16fS2_fjLj1024ELj1ELj4ELj1ELj16ENS_18Kernel_traits_baseILj1024EfS2_fS2_fjLj128EEEEELb0ELb1ELb0EEEvNS_9BwdParamsE,"a",@progbits
	.sectionflags	@""
	.align	4
.nv.constant0._ZN10layer_norm31ln_parallel_residual_bwd_kernelINS_13Kernel_traitsIf13__nv_bfloat16fS2_fjLj1024ELj1ELj4ELj1ELj16ENS_18Kernel_traits_baseILj1024EfS2_fS2_fjLj128EEEEELb0ELb1ELb0EEEvNS_9BwdParamsE:
	.zero		824


//--------------------- .nv.constant0._ZN10layer_norm31ln_parallel_residual_bwd_kernelINS_13Kernel_traitsIf13__nv_bfloat16fS2_fjLj1024ELj1ELj4ELj1ELj16ENS_18Kernel_traits_baseILj1024EfS2_fS2_fjLj128EEEEELb0ELb1ELb1EEEvNS_9BwdParamsE --------------------------
	.section	.nv.constant0._ZN10layer_norm31ln_parallel_residual_bwd_kernelINS_13Kernel_traitsIf13__nv_bfloat16fS2_fjLj1024ELj1ELj4ELj1ELj16ENS_18Kernel_traits_baseILj1024EfS2_fS2_fjLj128EEEEELb0ELb1ELb1EEEvNS_9BwdParamsE,"a",@progbits
	.sectionflags	@""
	.align	4
.nv.constant0._ZN10layer_norm31ln_parallel_residual_bwd_kernelINS_13Kernel_traitsIf13__nv_bfloat16fS2_fjLj1024ELj1ELj4ELj1ELj16ENS_18Kernel_traits_baseILj1024EfS2_fS2_fjLj128EEEEELb0ELb1ELb1EEEvNS_9BwdParamsE:
	.zero		824


//--------------------- .nv.constant0._ZN10layer_norm31ln_parallel_residual_bwd_kernelINS_13Kernel_traitsIf13__nv_bfloat16fS2_fjLj1024ELj1ELj4ELj1ELj16ENS_18Kernel_traits_baseILj1024EfS2_fS2_fjLj128EEEEELb1ELb0ELb0EEEvNS_9BwdParamsE --------------------------
	.section	.nv.constant0._ZN10layer_norm31ln_parallel_residual_bwd_kernelINS_13Kernel_traitsIf13__nv_bfloat16fS2_fjLj1024ELj1ELj4ELj1ELj16ENS_18Kernel_traits_baseILj1024EfS2_fS2_fjLj128EEEEELb1ELb0ELb0EEEvNS_9BwdParamsE,"a",@progbits
	.sectionflags	@""
	.align	4
.nv.constant0._ZN10layer_norm31ln_parallel_residual_bwd_kernelINS_13Kernel_traitsIf13__nv_bfloat16fS2_fjLj1024ELj1ELj4ELj1ELj16ENS_18Kernel_traits_baseILj1024EfS2_fS2_fjLj128EEEEELb1ELb0ELb0EEEvNS_9BwdParamsE:
	.zero		824


//--------------------- .nv.constant0._ZN10layer_norm31ln_parallel_residual_bwd_kernelINS_13Kernel_traitsIf13__nv_bfloat16fS2_fjLj1024ELj1ELj4ELj1ELj16ENS_18Kernel_traits_baseILj1024EfS2_fS2_fjLj128EEEEELb1ELb0ELb1EEEvNS_9BwdParamsE --------------------------
	.section	.nv.constant0._ZN10layer_norm31ln_parallel_residual_bwd_kernelINS_13Kernel_traitsIf13__nv_bfloat16fS2_fjLj1024ELj1ELj4ELj1ELj16ENS_18Kernel_traits_baseILj1024EfS2_fS2_fjLj128EEEEELb1ELb0ELb1EEEvNS_9BwdParamsE,"a",@progbits
	.sectionflags	@""
	.align	4
.nv.constant0._ZN10layer_norm31ln_parallel_residual_bwd_kernelINS_13Kernel_traitsIf13__nv_bfloat16fS2_fjLj1024ELj1ELj4ELj1ELj16ENS_18Kernel_traits_baseILj1024EfS2_fS2_fjLj128EEEEELb1ELb0ELb1EEEvNS_9BwdParamsE:
	.zero		824


//--------------------- .nv.constant0._ZN10layer_norm22ln_bwd_finalize_kernelINS_22Kernel_traits_finalizeILj1024Ef13__nv_bfloat16fS2_fjLb0ELj1024ELj4ENS_18Kernel_traits_baseILj1024EfS2_fS2_fjLj1024EEEEELb0ELb0EEEvNS_9BwdParamsE --------------------------
	.section	.nv.constant0._ZN10layer_norm22ln_bwd_finalize_kernelINS_22Kernel_traits_finalizeILj1024Ef13__nv_bfloat16fS2_fjLb0ELj1024ELj4ENS_18Kernel_traits_baseILj1024EfS2_fS2_fjLj1024EEEEELb0ELb0EEEvNS_9BwdParamsE,"a",@progbits
	.sectionflags	@""
	.align	4
.nv.constant0._ZN10layer_norm22ln_bwd_finalize_kernelINS_22Kernel_traits_finalizeILj1024Ef13__nv_bfloat16fS2_fjLb0ELj1024ELj4ENS_18Kernel_traits_baseILj1024EfS2_fS2_fjLj1024EEEEELb0ELb0EEEvNS_9BwdParamsE:
	.zero		824


//--------------------- .nv.constant0._ZN10layer_norm40ln_parallel_residual_bwd_finalize_kernelINS_22Kernel_traits_finalizeILj1024Ef13__nv_bfloat16fS2_fjLb0ELj1024ELj4ENS_18Kernel_traits_baseILj1024EfS2_fS2_fjLj1024EEEEELb0EEEvNS_9BwdParamsE --------------------------
	.section	.nv.constant0._ZN10layer_norm40ln_parallel_residual_bwd_finalize_kernelINS_22Kernel_traits_finalizeILj1024Ef13__nv_bfloat16fS2_fjLb0ELj1024ELj4ENS_18Kernel_traits_baseILj1024EfS2_fS2_fjLj1024EEEEELb0EEEvNS_9BwdParamsE,"a",@progbits
	.sectionflags	@""
	.align	4
.nv.constant0._ZN10layer_norm40ln_parallel_residual_bwd_finalize_kernelINS_22Kernel_traits_finalizeILj1024Ef13__nv_bfloat16fS2_fjLb0ELj1024ELj4ENS_18Kernel_traits_baseILj1024EfS2_fS2_fjLj1024EEEEELb0EEEvNS_9BwdParamsE:
	.zero		824


//--------------------- .nv.constant0._ZN10layer_norm31ln_parallel_residual_bwd_kernelINS_13Kernel_traitsIf13__nv_bfloat16fS2_fjLj1024ELj1ELj4ELj1ELj16ENS_18Kernel_traits_baseILj1024EfS2_fS2_fjLj128EEEEELb1ELb1ELb0EEEvNS_9BwdParamsE --------------------------
	.section	.nv.constant0._ZN10layer_norm31ln_parallel_residual_bwd_kernelINS_13Kernel_traitsIf13__nv_bfloat16fS2_fjLj1024ELj1ELj4ELj1ELj16ENS_18Kernel_traits_baseILj1024EfS2_fS2_fjLj128EEEEELb1ELb1ELb0EEEvNS_9BwdParamsE,"a",@progbits
	.sectionflags	@""
	.align	4
.nv.constant0._ZN10layer_norm31ln_parallel_residual_bwd_kernelINS_13Kernel_traitsIf13__nv_bfloat16fS2_fjLj1024ELj1ELj4ELj1ELj16ENS_18Kernel_traits_baseILj1024EfS2_fS2_fjLj128EEEEELb1ELb1ELb0EEEvNS_9BwdParamsE:
	.zero		824


//--------------------- .nv.constant0._ZN10layer_norm22ln_bwd_finalize_kernelINS_22Kernel_traits_finalizeILj1024Ef13__nv_bfloat16fS2_fjLb0ELj1024ELj4ENS_18Kernel_traits_baseILj1024EfS2_fS2_fjLj1024EEEEELb0ELb1EEEvNS_9BwdParamsE --------------------------
	.section	.nv.constant0._ZN10layer_norm22ln_bwd_finalize_kernelINS_22Kernel_traits_finalizeILj1024Ef13__nv_bfloat16fS2_fjLb0ELj1024ELj4ENS_18Kernel_traits_baseILj1024EfS2_fS2_fjLj1024EEEEELb0ELb1EEEvNS_9BwdParamsE,"a",@progbits
	.sectionflags	@""
	.align	4
.nv.constant0._ZN10layer_norm22ln_bwd_finalize_kernelINS_22Kernel_traits_finalizeILj1024Ef13__nv_bfloat16fS2_fjLb0ELj1024ELj4ENS_18Kernel_traits_baseILj1024EfS2_fS2_fjLj1024EEEEELb0ELb1EEEvNS_9BwdParamsE:
	.zero		824


//--------------------- .nv.constant0._ZN10layer_norm40ln_parallel_residual_bwd_finalize_kernelINS_22Kernel_traits_finalizeILj1024Ef13__nv_bfloat16fS2_fjLb0ELj1024ELj4ENS_18Kernel_traits_baseILj1024EfS2_fS2_fjLj1024EEEEELb1EEEvNS_9BwdParamsE --------------------------
	.section	.nv.constant0._ZN10layer_norm40ln_parallel_residual_bwd_finalize_kernelINS_22Kernel_traits_finalizeILj1024Ef13__nv_bfloat16fS2_fjLb0ELj1024ELj4ENS_18Kernel_traits_baseILj1024EfS2_fS2_fjLj1024EEEEELb1EEEvNS_9BwdParamsE,"a",@progbits
	.sectionflags	@""
	.align	4
.nv.constant0._ZN10layer_norm40ln_parallel_residual_bwd_finalize_kernelINS_22Kernel_traits_finalizeILj1024Ef13__nv_bfloat16fS2_fjLb0ELj1024ELj4ENS_18Kernel_traits_baseILj1024EfS2_fS2_fjLj1024EEEEELb1EEEvNS_9BwdParamsE:
	.zero		824


//--------------------- .nv.constant0._ZN10layer_norm31ln_parallel_residual_bwd_kernelINS_13Kernel_traitsIf13__nv_bfloat16fS2_fjLj1024ELj1ELj4ELj1ELj16ENS_18Kernel_traits_baseILj1024EfS2_fS2_fjLj128EEEEELb1ELb1ELb1EEEvNS_9BwdParamsE --------------------------
	.section	.nv.constant0._ZN10layer_norm31ln_parallel_residual_bwd_kernelINS_13Kernel_traitsIf13__nv_bfloat16fS2_fjLj1024ELj1ELj4ELj1ELj16ENS_18Kernel_traits_baseILj1024EfS2_fS2_fjLj128EEEEELb1ELb1ELb1EEEvNS_9BwdParamsE,"a",@progbits
	.sectionflags	@""
	.align	4
.nv.constant0._ZN10layer_norm31ln_parallel_residual_bwd_kernelINS_13Kernel_traitsIf13__nv_bfloat16fS2_fjLj1024ELj1ELj4ELj1ELj16ENS_18Kernel_traits_baseILj1024EfS2_fS2_fjLj128EEEEELb1ELb1ELb1EEEvNS_9BwdParamsE:
	.zero		824


//--------------------- .nv.constant0._ZN10layer_norm31ln_parallel_residual_bwd_kernelINS_13Kernel_traitsIf6__halfS2_S2_fjLj1024ELj1ELj4ELj1ELj16ENS_18Kernel_traits_baseILj1024EfS2_S2_S2_fjLj128EEEEELb0ELb0ELb0EEEvNS_9BwdParamsE --------------------------
	.section	.nv.constant0._ZN10layer_norm31ln_parallel_residual_bwd_kernelINS_13Kernel_traitsIf6__halfS2_S2_fjLj1024ELj1ELj4ELj1ELj16ENS_18Kernel_traits_baseILj1024EfS2_S2_S2_fjLj128EEEEELb0ELb0ELb0EEEvNS_9BwdParamsE,"a",@progbits
	.sectionflags	@""
	.align	4
.nv.constant0._ZN10layer_norm31ln_parallel_residual_bwd_kernelINS_13Kernel_traitsIf6__halfS2_S2_fjLj1024ELj1ELj4ELj1ELj16ENS_18Kernel_traits_baseILj1024EfS2_S2_S2_fjLj128EEEEELb0ELb0ELb0EEEvNS_9BwdParamsE:
	.zero		824


//--------------------- .nv.constant0._ZN10layer_norm31ln_parallel_residual_bwd_kernelINS_13Kernel_traitsIf6__halfS2_S2_fjLj1024ELj1ELj4ELj1ELj16ENS_18Kernel_traits_baseILj1024EfS2_S2_S2_fjLj128EEEEELb0ELb0ELb1EEEvNS_9BwdParamsE --------------------------
	.section	.nv.constant0._ZN10layer_norm31ln_parallel_residual_bwd_kernelINS_13Kernel_traitsIf6__halfS2_S2_fjLj1024ELj1ELj4ELj1ELj16ENS_18Kernel_traits_baseILj1024EfS2_S2_S2_fjLj128EEEEELb0ELb0ELb1EEEvNS_9BwdParamsE,"a",@progbits
	.sectionflags	@""
	.align	4
.nv.constant0._ZN10layer_norm31ln_parallel_residual_bwd_kernelINS_13Kernel_traitsIf6__halfS2_S2_fjLj1024ELj1ELj4ELj1ELj16ENS_18Kernel_traits_baseILj1024EfS2_S2_S2_fjLj128EEEEELb0ELb0ELb1EEEvNS_9BwdParamsE:
	.zero		824


//--------------------- .nv.constant0._ZN10layer_norm31ln_parallel_residual_bwd_kernelINS_13Kernel_traitsIf6__halfS2_S2_fjLj1024ELj1ELj4ELj1ELj16ENS_18Kernel_traits_baseILj1024EfS2_S2_S2_fjLj128EEEEELb0ELb1ELb0EEEvNS_9BwdParamsE --------------------------
	.section	.nv.constant0._ZN10layer_norm31ln_parallel_residual_bwd_kernelINS_13Kernel_traitsIf6__halfS2_S2_fjLj1024ELj1ELj4ELj1ELj16ENS_18Kernel_traits_baseILj1024EfS2_S2_S2_fjLj128EEEEELb0ELb1ELb0EEEvNS_9BwdParamsE,"a",@progbits
	.sectionflags	@""
	.align	4
.nv.constant0._ZN10layer_norm31ln_parallel_residual_bwd_kernelINS_13Kernel_traitsIf6__halfS2_S2_fjLj1024ELj1ELj4ELj1ELj16ENS_18Kernel_traits_baseILj1024EfS2_S2_S2_fjLj128EEEEELb0ELb1ELb0EEEvNS_9BwdParamsE:
	.zero		824


//--------------------- .nv.constant0._ZN10layer_norm31ln_parallel_residual_bwd_kernelINS_13Kernel_traitsIf6__halfS2_S2_fjLj1024ELj1ELj4ELj1ELj16ENS_18Kernel_traits_baseILj1024EfS2_S2_S2_fjLj128EEEEELb0ELb1ELb1EEEvNS_9BwdParamsE --------------------------
	.section	.nv.constant0._ZN10layer_norm31ln_parallel_residual_bwd_kernelINS_13Kernel_traitsIf6__halfS2_S2_fjLj1024ELj1ELj4ELj1ELj16ENS_18Kernel_traits_baseILj1024EfS2_S2_S2_fjLj128EEEEELb0ELb1ELb1EEEvNS_9BwdParamsE,"a",@progbits
	.sectionflags	@""
	.align	4
.nv.constant0._ZN10layer_norm31ln_parallel_residual_bwd_kernelINS_13Kernel_traitsIf6__halfS2_S2_fjLj1024ELj1ELj4ELj1ELj16ENS_18Kernel_traits_baseILj1024EfS2_S2_S2_fjLj128EEEEELb0ELb1ELb1EEEvNS_9BwdParamsE:
	.zero		824


//--------------------- .nv.constant0._ZN10layer_norm31ln_parallel_residual_bwd_kernelINS_13Kernel_traitsIf6__halfS2_S2_fjLj1024ELj1ELj4ELj1ELj16ENS_18Kernel_traits_baseILj1024EfS2_S2_S2_fjLj128EEEEELb1ELb0ELb0EEEvNS_9BwdParamsE --------------------------
	.section	.nv.constant0._ZN10layer_norm31ln_parallel_residual_bwd_kernelINS_13Kernel_traitsIf6__halfS2_S2_fjLj1024ELj1ELj4ELj1ELj16ENS_18Kernel_traits_baseILj1024EfS2_S2_S2_fjLj128EEEEELb1ELb0ELb0EEEvNS_9BwdParamsE,"a",@progbits
	.sectionflags	@""
	.align	4
.nv.constant0._ZN10layer_norm31ln_parallel_residual_bwd_kernelINS_13Kernel_traitsIf6__halfS2_S2_fjLj1024ELj1ELj4ELj1ELj16ENS_18Kernel_traits_baseILj1024EfS2_S2_S2_fjLj128EEEEELb1ELb0ELb0EEEvNS_9BwdParamsE:
	.zero		824


//--------------------- .nv.constant0._ZN10layer_norm31ln_parallel_residual_bwd_kernelINS_13Kernel_traitsIf6__halfS2_S2_fjLj1024ELj1ELj4ELj1ELj16ENS_18Kernel_traits_baseILj1024EfS2_S2_S2_fjLj128EEEEELb1ELb0ELb1EEEvNS_9BwdParamsE --------------------------
	.section	.nv.constant0._ZN10layer_norm31ln_parallel_residual_bwd_kernelINS_13Kernel_traitsIf6__halfS2_S2_fjLj1024ELj1ELj4ELj1ELj16ENS_18Kernel_traits_baseILj1024EfS2_S2_S2_fjLj128EEEEELb1ELb0ELb1EEEvNS_9BwdParamsE,"a",@progbits
	.sectionflags	@""
	.align	4
.nv.constant0._ZN10layer_norm31ln_parallel_residual_bwd_kernelINS_13Kernel_traitsIf6__halfS2_S2_fjLj1024ELj1ELj4ELj1ELj16ENS_18Kernel_traits_baseILj1024EfS2_S2_S2_fjLj128EEEEELb1ELb0ELb1EEEvNS_9BwdParamsE:
	.zero		824


//--------------------- .nv.constant0._ZN10layer_norm22ln_bwd_finalize_kernelINS_22Kernel_traits_finalizeILj1024Ef6__halfS2_S2_fjLb0ELj1024ELj4ENS_18Kernel_traits_baseILj1024EfS2_S2_S2_fjLj1024EEEEELb0ELb0EEEvNS_9BwdParamsE --------------------------
	.section	.nv.constant0._ZN10layer_norm22ln_bwd_finalize_kernelINS_22Kernel_traits_finalizeILj1024Ef6__halfS2_S2_fjLb0ELj1024ELj4ENS_18Kernel_traits_baseILj1024EfS2_S2_S2_fjLj1024EEEEELb0ELb0EEEvNS_9BwdParamsE,"a",@progbits
	.sectionflags	@""
	.align	4
.nv.constant0._ZN10layer_norm22ln_bwd_finalize_kernelINS_22Kernel_traits_finalizeILj1024Ef6__halfS2_S2_fjLb0ELj1024ELj4ENS_18Kernel_traits_baseILj1024EfS2_S2_S2_fjLj1024EEEEELb0ELb0EEEvNS_9BwdParamsE:
	.zero		824


//--------------------- .nv.constant0._ZN10layer_norm40ln_parallel_residual_bwd_finalize_kernelINS_22Kernel_traits_finalizeILj1024Ef6__halfS2_S2_fjLb0ELj1024ELj4ENS_18Kernel_traits_baseILj1024EfS2_S2_S2_fjLj1024EEEEELb0EEEvNS_9BwdParamsE --------------------------
	.section	.nv.constant0._ZN10layer_norm40ln_parallel_residual_bwd_finalize_kernelINS_22Kernel_traits_finalizeILj1024Ef6__halfS2_S2_fjLb0ELj1024ELj4ENS_18Kernel_traits_baseILj1024EfS2_S2_S2_fjLj1024EEEEELb0EEEvNS_9BwdParamsE,"a",@progbits
	.sectionflags	@""
	.align	4
.nv.constant0._ZN10layer_norm40ln_parallel_residual_bwd_finalize_kernelINS_22Kernel_traits_finalizeILj1024Ef6__halfS2_S2_fjLb0ELj1024ELj4ENS_18Kernel_traits_baseILj1024EfS2_S2_S2_fjLj1024EEEEELb0EEEvNS_9BwdParamsE:
	.zero		824


//--------------------- .nv.constant0._ZN10layer_norm31ln_parallel_residual_bwd_kernelINS_13Kernel_traitsIf6__halfS2_S2_fjLj1024ELj1ELj4ELj1ELj16ENS_18Kernel_traits_baseILj1024EfS2_S2_S2_fjLj128EEEEELb1ELb1ELb0EEEvNS_9BwdParamsE --------------------------
	.section	.nv.constant0._ZN10layer_norm31ln_parallel_residual_bwd_kernelINS_13Kernel_traitsIf6__halfS2_S2_fjLj1024ELj1ELj4ELj1ELj16ENS_18Kernel_traits_baseILj1024EfS2_S2_S2_fjLj128EEEEELb1ELb1ELb0EEEvNS_9BwdParamsE,"a",@progbits
	.sectionflags	@""
	.align	4
.nv.constant0._ZN10layer_norm31ln_parallel_residual_bwd_kernelINS_13Kernel_traitsIf6__halfS2_S2_fjLj1024ELj1ELj4ELj1ELj16ENS_18Kernel_traits_baseILj1024EfS2_S2_S2_fjLj128EEEEELb1ELb1ELb0EEEvNS_9BwdParamsE:
	.zero		824


//--------------------- .nv.constant0._ZN10layer_norm22ln_bwd_finalize_kernelINS_22Kernel_traits_finalizeILj1024Ef6__halfS2_S2_fjLb0ELj1024ELj4ENS_18Kernel_traits_baseILj1024EfS2_S2_S2_fjLj1024EEEEELb0ELb1EEEvNS_9BwdParamsE --------------------------
	.section	.nv.constant0._ZN10layer_norm22ln_bwd_finalize_kernelINS_22Kernel_traits_finalizeILj1024Ef6__halfS2_S2_fjLb0ELj1024ELj4ENS_18Kernel_traits_baseILj1024EfS2_S2_S2_fjLj1024EEEEELb0ELb1EEEvNS_9BwdParamsE,"a",@progbits
	.sectionflags	@""
	.align	4
.nv.constant0._ZN10layer_norm22ln_bwd_finalize_kernelINS_22Kernel_traits_finalizeILj1024Ef6__halfS2_S2_fjLb0ELj1024ELj4ENS_18Kernel_traits_baseILj1024EfS2_S2_S2_fjLj1024EEEEELb0ELb1EEEvNS_9BwdParamsE:
	.zero		824


//--------------------- .nv.constant0._ZN10layer_norm40ln_parallel_residual_bwd_finalize_kernelINS_22Kernel_traits_finalizeILj1024Ef6__halfS2_S2_fjLb0ELj1024ELj4ENS_18Kernel_traits_baseILj1024EfS2_S2_S2_fjLj1024EEEEELb1EEEvNS_9BwdParamsE --------------------------
	.section	.nv.constant0._ZN10layer_norm40ln_parallel_residual_bwd_finalize_kernelINS_22Kernel_traits_finalizeILj1024Ef6__halfS2_S2_fjLb0ELj1024ELj4ENS_18Kernel_traits_baseILj1024EfS2_S2_S2_fjLj1024EEEEELb1EEEvNS_9BwdParamsE,"a",@progbits
	.sectionflags	@""
	.align	4
.nv.constant0._ZN10layer_norm40ln_parallel_residual_bwd_finalize_kernelINS_22Kernel_traits_finalizeILj1024Ef6__halfS2_S2_fjLb0ELj1024ELj4ENS_18Kernel_traits_baseILj1024EfS2_S2_S2_fjLj1024EEEEELb1EEEvNS_9BwdParamsE:
	.zero		824


//--------------------- .nv.constant0._ZN10layer_norm31ln_parallel_residual_bwd_kernelINS_13Kernel_traitsIf6__halfS2_S2_fjLj1024ELj1ELj4ELj1ELj16ENS_18Kernel_traits_baseILj1024EfS2_S2_S2_fjLj128EEEEELb1ELb1ELb1EEEvNS_9BwdParamsE --------------------------
	.section	.nv.constant0._ZN10layer_norm31ln_parallel_residual_bwd_kernelINS_13Kernel_traitsIf6__halfS2_S2_fjLj1024ELj1ELj4ELj1ELj16ENS_18Kernel_traits_baseILj1024EfS2_S2_S2_fjLj128EEEEELb1ELb1ELb1EEEvNS_9BwdParamsE,"a",@progbits
	.sectionflags	@""
	.align	4
.nv.constant0._ZN10layer_norm31ln_parallel_residual_bwd_kernelINS_13Kernel_traitsIf6__halfS2_S2_fjLj1024ELj1ELj4ELj1ELj16ENS_18Kernel_traits_baseILj1024EfS2_S2_S2_fjLj128EEEEELb1ELb1ELb1EEEvNS_9BwdParamsE:
	.zero		824


//--------------------- .nv.constant0._ZN10layer_norm31ln_parallel_residual_bwd_kernelINS_13Kernel_traitsI6__halfS2_fS2_fjLj1024ELj1ELj4ELj1ELj16ENS_18Kernel_traits_baseILj1024ES2_S2_fS2_fjLj128EEEEELb0ELb0ELb0EEEvNS_9BwdParamsE --------------------------
	.section	.nv.constant0._ZN10layer_norm31ln_parallel_residual_bwd_kernelINS_13Kernel_traitsI6__halfS2_fS2_fjLj1024ELj1ELj4ELj1ELj16ENS_18Kernel_traits_baseILj1024ES2_S2_fS2_fjLj128EEEEELb0ELb0ELb0EEEvNS_9BwdParamsE,"a",@progbits
	.sectionflags	@""
	.align	4
.nv.constant0._ZN10layer_norm31ln_parallel_residual_bwd_kernelINS_13Kernel_traitsI6__halfS2_fS2_fjLj1024ELj1ELj4ELj1ELj16ENS_18Kernel_traits_baseILj1024ES2_S2_fS2_fjLj128EEEEELb0ELb0ELb0EEEvNS_9BwdParamsE:
	.zero		824


//--------------------- .nv.constant0._ZN10layer_norm31ln_parallel_residual_bwd_kernelINS_13Kernel_traitsI6__halfS2_fS2_fjLj1024ELj1ELj4ELj1ELj16ENS_18Kernel_traits_baseILj1024ES2_S2_fS2_fjLj128EEEEELb0ELb0ELb1EEEvNS_9BwdParamsE --------------------------
	.section	.nv.constant0._ZN10layer_norm31ln_parallel_residual_bwd_kernelINS_13Kernel_traitsI6__halfS2_fS2_fjLj1024ELj1ELj4ELj1ELj16ENS_18Kernel_traits_baseILj1024ES2_S2_fS2_fjLj128EEEEELb0ELb0ELb1EEEvNS_9BwdParamsE,"a",@progbits
	.sectionflags	@""
	.align	4
.nv.constant0._ZN10layer_norm31ln_parallel_residual_bwd_kernelINS_13Kernel_traitsI6__halfS2_fS2_fjLj1024ELj1ELj4ELj1ELj16ENS_18Kernel_traits_baseILj1024ES2_S2_fS2_fjLj128EEEEELb0ELb0ELb1EEEvNS_9BwdParamsE:
	.zero		824


//--------------------- .nv.constant0._ZN10layer_norm31ln_parallel_residual_bwd_kernelINS_13Kernel_traitsI6__halfS2_fS2_fjLj1024ELj1ELj4ELj1ELj16ENS_18Kernel_traits_baseILj1024ES2_S2_fS2_fjLj128EEEEELb0ELb1ELb0EEEvNS_9BwdParamsE --------------------------
	.section	.nv.constant0._ZN10layer_norm31ln_parallel_residual_bwd_kernelINS_13Kernel_traitsI6__halfS2_fS2_fjLj1024ELj1ELj4ELj1ELj16ENS_18Kernel_traits_baseILj1024ES2_S2_fS2_fjLj128EEEEELb0ELb1ELb0EEEvNS_9BwdParamsE,"a",@progbits
	.sectionflags	@""
	.align	4
.nv.constant0._ZN10layer_norm31ln_parallel_residual_bwd_kernelINS_13Kernel_traitsI6__halfS2_fS2_fjLj1024ELj1ELj4ELj1ELj16ENS_18Kernel_traits_baseILj1024ES2_S2_fS2_fjLj128EEEEELb0ELb1ELb0EEEvNS_9BwdParamsE:
	.zero		824


//--------------------- .nv.constant0._ZN10layer_norm31ln_parallel_residual_bwd_kernelINS_13Kernel_traitsI6__halfS2_fS2_fjLj1024ELj1ELj4ELj1ELj16ENS_18Kernel_traits_baseILj1024ES2_S2_fS2_fjLj128EEEEELb0ELb1ELb1EEEvNS_9BwdParamsE --------------------------
	.section	.nv.constant0._ZN10layer_norm31ln_parallel_residual_bwd_kernelINS_13Kernel_traitsI6__halfS2_fS2_fjLj1024ELj1ELj4ELj1ELj16ENS_18Kernel_traits_baseILj1024ES2_S2_fS2_fjLj128EEEEELb0ELb1ELb1EEEvNS_9BwdParamsE,"a",@progbits
	.sectionflags	@""
	.align	4
.nv.constant0._ZN10layer_norm31ln_parallel_residual_bwd_kernelINS_13Kernel_traitsI6__halfS2_fS2_fjLj1024ELj1ELj4ELj1ELj16ENS_18Kernel_traits_baseILj1024ES2_S2_fS2_fjLj128EEEEELb0ELb1ELb1EEEvNS_9BwdParamsE:
	.zero		824


//--------------------- .nv.constant0._ZN10layer_norm31ln_parallel_residual_bwd_kernelINS_13Kernel_traitsI6__halfS2_fS2_fjLj1024ELj1ELj4ELj1ELj16ENS_18Kernel_traits_baseILj1024ES2_S2_fS2_fjLj128EEEEELb1ELb0ELb0EEEvNS_9BwdParamsE --------------------------
	.section	.nv.constant0._ZN10layer_norm31ln_parallel_residual_bwd_kernelINS_13Kernel_traitsI6__halfS2_fS2_fjLj1024ELj1ELj4ELj1ELj16ENS_18Kernel_traits_baseILj1024ES2_S2_fS2_fjLj128EEEEELb1ELb0ELb0EEEvNS_9BwdParamsE,"a",@progbits
	.sectionflags	@""
	.align	4
.nv.constant0._ZN10layer_norm31ln_parallel_residual_bwd_kernelINS_13Kernel_traitsI6__halfS2_fS2_fjLj1024ELj1ELj4ELj1ELj16ENS_18Kernel_traits_baseILj1024ES2_S2_fS2_fjLj128EEEEELb1ELb0ELb0EEEvNS_9BwdParamsE:
	.zero		824


//--------------------- .nv.constant0._ZN10layer_norm31ln_parallel_residual_bwd_kernelINS_13Kernel_traitsI6__halfS2_fS2_fjLj1024ELj1ELj4ELj1ELj16ENS_18Kernel_traits_baseILj1024ES2_S2_fS2_fjLj128EEEEELb1ELb0ELb1EEEvNS_9BwdParamsE --------------------------
	.section	.nv.constant0._ZN10layer_norm31ln_parallel_residual_bwd_kernelINS_13Kernel_traitsI6__halfS2_fS2_fjLj1024ELj1ELj4ELj1ELj16ENS_18Kernel_traits_baseILj1024ES2_S2_fS2_fjLj128EEEEELb1ELb0ELb1EEEvNS_9BwdParamsE,"a",@progbits
	.sectionflags	@""
	.align	4
.nv.constant0._ZN10layer_norm31ln_parallel_residual_bwd_kernelINS_13Kernel_traitsI6__halfS2_fS2_fjLj1024ELj1ELj4ELj1ELj16ENS_18Kernel_traits_baseILj1024ES2_S2_fS2_fjLj128EEEEELb1ELb0ELb1EEEvNS_9BwdParamsE:
	.zero		824


//--------------------- .nv.constant0._ZN10layer_norm22ln_bwd_finalize_kernelINS_22Kernel_traits_finalizeILj1024E6__halfS2_fS2_fjLb0ELj1024ELj4ENS_18Kernel_traits_baseILj1024ES2_S2_fS2_fjLj1024EEEEELb0ELb0EEEvNS_9BwdParamsE --------------------------
	.section	.nv.constant0._ZN10layer_norm22ln_bwd_finalize_kernelINS_22Kernel_traits_finalizeILj1024E6__halfS2_fS2_fjLb0ELj1024ELj4ENS_18Kernel_traits_baseILj1024ES2_S2_fS2_fjLj1024EEEEELb0ELb0EEEvNS_9BwdParamsE,"a",@progbits
	.sectionflags	@""
	.align	4
.nv.constant0._ZN10layer_norm22ln_bwd_finalize_kernelINS_22Kernel_traits_finalizeILj1024E6__halfS2_fS2_fjLb0ELj1024ELj4ENS_18Kernel_traits_baseILj1024ES2_S2_fS2_fjLj1024EEEEELb0ELb0EEEvNS_9BwdParamsE:
	.zero		824


//--------------------- .nv.constant0._ZN10layer_norm40ln_parallel_residual_bwd_finalize_kernelINS_22Kernel_traits_finalizeILj1024E6__halfS2_fS2_fjLb0ELj1024ELj4ENS_18Kernel_traits_baseILj1024ES2_S2_fS2_fjLj1024EEEEELb0EEEvNS_9BwdParamsE --------------------------
	.section	.nv.constant0._ZN10layer_norm40ln_parallel_residual_bwd_finalize_kernelINS_22Kernel_traits_finalizeILj1024E6__halfS2_fS2_fjLb0ELj1024ELj4ENS_18Kernel_traits_baseILj1024ES2_S2_fS2_fjLj1024EEEEELb0EEEvNS_9BwdParamsE,"a",@progbits
	.sectionflags	@""
	.align	4
.nv.constant0._ZN10layer_norm40ln_parallel_residual_bwd_finalize_kernelINS_22Kernel_traits_finalizeILj1024E6__halfS2_fS2_fjLb0ELj1024ELj4ENS_18Kernel_traits_baseILj1024ES2_S2_fS2_fjLj1024EEEEELb0EEEvNS_9BwdParamsE:
	.zero		824


//--------------------- .nv.constant0._ZN10layer_norm31ln_parallel_residual_bwd_kernelINS_13Kernel_traitsI6__halfS2_fS2_fjLj1024ELj1ELj4ELj1ELj16ENS_18Kernel_traits_baseILj1024ES2_S2_fS2_fjLj128EEEEELb1ELb1ELb0EEEvNS_9BwdParamsE --------------------------
	.section	.nv.constant0._ZN10layer_norm31ln_parallel_residual_bwd_kernelINS_13Kernel_traitsI6__halfS2_fS2_fjLj1024ELj1ELj4ELj1ELj16ENS_18Kernel_traits_baseILj1024ES2_S2_fS2_fjLj128EEEEELb1ELb1ELb0EEEvNS_9BwdParamsE,"a",@progbits
	.sectionflags	@""
	.align	4
.nv.constant0._ZN10layer_norm31ln_parallel_residual_bwd_kernelINS_13Kernel_traitsI6__halfS2_fS2_fjLj1024ELj1ELj4ELj1ELj16ENS_18Kernel_traits_baseILj1024ES2_S2_fS2_fjLj128EEEEELb1ELb1ELb0EEEvNS_9BwdParamsE:
	.zero		824


//--------------------- .nv.constant0._ZN10layer_norm22ln_bwd_finalize_kernelINS_22Kernel_traits_finalizeILj1024E6__halfS2_fS2_fjLb0ELj1024ELj4ENS_18Kernel_traits_baseILj1024ES2_S2_fS2_fjLj1024EEEEELb0ELb1EEEvNS_9BwdParamsE --------------------------
	.section	.nv.constant0._ZN10layer_norm22ln_bwd_finalize_kernelINS_22Kernel_traits_finalizeILj1024E6__halfS2_fS2_fjLb0ELj1024ELj4ENS_18Kernel_traits_baseILj1024ES2_S2_fS2_fjLj1024EEEEELb0ELb1EEEvNS_9BwdParamsE,"a",@progbits
	.sectionflags	@""
	.align	4
.nv.constant0._ZN10layer_norm22ln_bwd_finalize_kernelINS_22Kernel_traits_finalizeILj1024E6__halfS2_fS2_fjLb0ELj1024ELj4ENS_18Kernel_traits_baseILj1024ES2_S2_fS2_fjLj1024EEEEELb0ELb1EEEvNS_9BwdParamsE:
	.zero		824


//--------------------- .nv.constant0._ZN10layer_norm40ln_parallel_residual_bwd_finalize_kernelINS_22Kernel_traits_finalizeILj1024E6__halfS2_fS2_fjLb0ELj1024ELj4ENS_18Kernel_traits_baseILj1024ES2_S2_fS2_fjLj1024EEEEELb1EEEvNS_9BwdParamsE --------------------------
	.section	.nv.constant0._ZN10layer_norm40ln_parallel_residual_bwd_finalize_kernelINS_22Kernel_traits_finalizeILj1024E6__halfS2_fS2_fjLb0ELj1024ELj4ENS_18Kernel_traits_baseILj1024ES2_S2_fS2_fjLj1024EEEEELb1EEEvNS_9BwdParamsE,"a",@progbits
	.sectionflags	@""
	.align	4
.nv.constant0._ZN10layer_norm40ln_parallel_residual_bwd_finalize_kernelINS_22Kernel_traits_finalizeILj1024E6__halfS2_fS2_fjLb0ELj1024ELj4ENS_18Kernel_traits_baseILj1024ES2_S2_fS2_fjLj1024EEEEELb1EEEvNS_9BwdParamsE:
	.zero		824


//--------------------- .nv.constant0._ZN10layer_norm31ln_parallel_residual_bwd_kernelINS_13Kernel_traitsI6__halfS2_fS2_fjLj1024ELj1ELj4ELj1ELj16ENS_18Kernel_traits_baseILj1024ES2_S2_fS2_fjLj128EEEEELb1ELb1ELb1EEEvNS_9BwdParamsE --------------------------
	.section	.nv.constant0._ZN10layer_norm31ln_parallel_residual_bwd_kernelINS_13Kernel_traitsI6__halfS2_fS2_fjLj1024ELj1ELj4ELj1ELj16ENS_18Kernel_traits_baseILj1024ES2_S2_fS2_fjLj128EEEEELb1ELb1ELb1EEEvNS_9BwdParamsE,"a",@progbits
	.sectionflags	@""
	.align	4
.nv.constant0._ZN10layer_norm31ln_parallel_residual_bwd_kernelINS_13Kernel_traitsI6__halfS2_fS2_fjLj1024ELj1ELj4ELj1ELj16ENS_18Kernel_traits_baseILj1024ES2_S2_fS2_fjLj128EEEEELb1ELb1ELb1EEEvNS_9BwdParamsE:
	.zero		824


//--------------------- .nv.constant0._ZN10layer_norm31ln_parallel_residual_bwd_kernelINS_13Kernel_traitsIf6__halffS2_fjLj1024ELj1ELj4ELj1ELj16ENS_18Kernel_traits_baseILj1024EfS2_fS2_fjLj128EEEEELb0ELb0ELb0EEEvNS_9BwdParamsE --------------------------
	.section	.nv.constant0._ZN10layer_norm31ln_parallel_residual_bwd_kernelINS_13Kernel_traitsIf6__halffS2_fjLj1024ELj1ELj4ELj1ELj16ENS_18Kernel_traits_baseILj1024EfS2_fS2_fjLj128EEEEELb0ELb0ELb0EEEvNS_9BwdParamsE,"a",@progbits
	.sectionflags	@""
	.align	4
.nv.constant0._ZN10layer_norm31ln_parallel_residual_bwd_kernelINS_13Kernel_traitsIf6__halffS2_fjLj1024ELj1ELj4ELj1ELj16ENS_18Kernel_traits_baseILj1024EfS2_fS2_fjLj128EEEEELb0ELb0ELb0EEEvNS_9BwdParamsE:
	.zero		824


//--------------------- .nv.constant0._ZN10layer_norm31ln_parallel_residual_bwd_kernelINS_13Kernel_traitsIf6__halffS2_fjLj1024ELj1ELj4ELj1ELj16ENS_18Kernel_traits_baseILj1024EfS2_fS2_fjLj128EEEEELb0ELb0ELb1EEEvNS_9BwdParamsE --------------------------
	.section	.nv.constant0._ZN10layer_norm31ln_parallel_residual_bwd_kernelINS_13Kernel_traitsIf6__halffS2_fjLj1024ELj1ELj4ELj1ELj16ENS_18Kernel_traits_baseILj1024EfS2_fS2_fjLj128EEEEELb0ELb0ELb1EEEvNS_9BwdParamsE,"a",@progbits
	.sectionflags	@""
	.align	4
.nv.constant0._ZN10layer_norm31ln_parallel_residual_bwd_kernelINS_13Kernel_traitsIf6__halffS2_fjLj1024ELj1ELj4ELj1ELj16ENS_18Kernel_traits_baseILj1024EfS2_fS2_fjLj128EEEEELb0ELb0ELb1EEEvNS_9BwdParamsE:
	.zero		824


//--------------------- .nv.constant0._ZN10layer_norm31ln_parallel_residual_bwd_kernelINS_13Kernel_traitsIf6__halffS2_fjLj1024ELj1ELj4ELj1ELj16ENS_18Kernel_traits_baseILj1024EfS2_fS2_fjLj128EEEEELb0ELb1ELb0EEEvNS_9BwdParamsE --------------------------
	.section	.nv.constant0._ZN10layer_norm31ln_parallel_residual_bwd_kernelINS_13Kernel_traitsIf6__halffS2_fjLj1024ELj1ELj4ELj1ELj16ENS_18Kernel_traits_baseILj1024EfS2_fS2_fjLj128EEEEELb0ELb1ELb0EEEvNS_9BwdParamsE,"a",@progbits
	.sectionflags	@""
	.align	4
.nv.constant0._ZN10layer_norm31ln_parallel_residual_bwd_kernelINS_13Kernel_traitsIf6__halffS2_fjLj1024ELj1ELj4ELj1ELj16ENS_18Kernel_traits_baseILj1024EfS2_fS2_fjLj128EEEEELb0ELb1ELb0EEEvNS_9BwdParamsE:
	.zero		824


//--------------------- .nv.constant0._ZN10layer_norm31ln_parallel_residual_bwd_kernelINS_13Kernel_traitsIf6__halffS2_fjLj1024ELj1ELj4ELj1ELj16ENS_18Kernel_traits_baseILj1024EfS2_fS2_fjLj128EEEEELb0ELb1ELb1EEEvNS_9BwdParamsE --------------------------
	.section	.nv.constant0._ZN10layer_norm31ln_parallel_residual_bwd_kernelINS_13Kernel_traitsIf6__halffS2_fjLj1024ELj1ELj4ELj1ELj16ENS_18Kernel_traits_baseILj1024EfS2_fS2_fjLj128EEEEELb0ELb1ELb1EEEvNS_9BwdParamsE,"a",@progbits
	.sectionflags	@""
	.align	4
.nv.constant0._ZN10layer_norm31ln_parallel_residual_bwd_kernelINS_13Kernel_traitsIf6__halffS2_fjLj1024ELj1ELj4ELj1ELj16ENS_18Kernel_traits_baseILj1024EfS2_fS2_fjLj128EEEEELb0ELb1ELb1EEEvNS_9BwdParamsE:
	.zero		824


//--------------------- .nv.constant0._ZN10layer_norm31ln_parallel_residual_bwd_kernelINS_13Kernel_traitsIf6__halffS2_fjLj1024ELj1ELj4ELj1ELj16ENS_18Kernel_traits_baseILj1024EfS2_fS2_fjLj128EEEEELb1ELb0ELb0EEEvNS_9BwdParamsE --------------------------
	.section	.nv.constant0._ZN10layer_norm31ln_parallel_residual_bwd_kernelINS_13Kernel_traitsIf6__halffS2_fjLj1024ELj1ELj4ELj1ELj16ENS_18Kernel_traits_baseILj1024EfS2_fS2_fjLj128EEEEELb1ELb0ELb0EEEvNS_9BwdParamsE,"a",@progbits
	.sectionflags	@""
	.align	4
.nv.constant0._ZN10layer_norm31ln_parallel_residual_bwd_kernelINS_13Kernel_traitsIf6__halffS2_fjLj1024ELj1ELj4ELj1ELj16ENS_18Kernel_traits_baseILj1024EfS2_fS2_fjLj128EEEEELb1ELb0ELb0EEEvNS_9BwdParamsE:
	.zero		824


//--------------------- .nv.constant0._ZN10layer_norm31ln_parallel_residual_bwd_kernelINS_13Kernel_traitsIf6__halffS2_fjLj1024ELj1ELj4ELj1ELj16ENS_18Kernel_traits_baseILj1024EfS2_fS2_fjLj128EEEEELb1ELb0ELb1EEEvNS_9BwdParamsE --------------------------
	.section	.nv.constant0._ZN10layer_norm31ln_parallel_residual_bwd_kernelINS_13Kernel_traitsIf6__halffS2_fjLj1024ELj1ELj4ELj1ELj16ENS_18Kernel_traits_baseILj1024EfS2_fS2_fjLj128EEEEELb1ELb0ELb1EEEvNS_9BwdParamsE,"a",@progbits
	.sectionflags	@""
	.align	4
.nv.constant0._ZN10layer_norm31ln_parallel_residual_bwd_kernelINS_13Kernel_traitsIf6__halffS2_fjLj1024ELj1ELj4ELj1ELj16ENS_18Kernel_traits_baseILj1024EfS2_fS2_fjLj128EEEEELb1ELb0ELb1EEEvNS_9BwdParamsE:
	.zero		824


//--------------------- .nv.constant0._ZN10layer_norm22ln_bwd_finalize_kernelINS_22Kernel_traits_finalizeILj1024Ef6__halffS2_fjLb0ELj1024ELj4ENS_18Kernel_traits_baseILj1024EfS2_fS2_fjLj1024EEEEELb0ELb0EEEvNS_9BwdParamsE --------------------------
	.section	.nv.constant0._ZN10layer_norm22ln_bwd_finalize_kernelINS_22Kernel_traits_finalizeILj1024Ef6__halffS2_fjLb0ELj1024ELj4ENS_18Kernel_traits_baseILj1024EfS2_fS2_fjLj1024EEEEELb0ELb0EEEvNS_9BwdParamsE,"a",@progbits
	.sectionflags	@""
	.align	4
.nv.constant0._ZN10layer_norm22ln_bwd_finalize_kernelINS_22Kernel_traits_finalizeILj1024Ef6__halffS2_fjLb0ELj1024ELj4ENS_18Kernel_traits_baseILj1024EfS2_fS2_fjLj1024EEEEELb0ELb0EEEvNS_9BwdParamsE:
	.zero		824


//--------------------- .nv.constant0._ZN10layer_norm40ln_parallel_residual_bwd_finalize_kernelINS_22Kernel_traits_finalizeILj1024Ef6__halffS2_fjLb0ELj1024ELj4ENS_18Kernel_traits_baseILj1024EfS2_fS2_fjLj1024EEEEELb0EEEvNS_9BwdParamsE --------------------------
	.section	.nv.constant0._ZN10layer_norm40ln_parallel_residual_bwd_finalize_kernelINS_22Kernel_traits_finalizeILj1024Ef6__halffS2_fjLb0ELj1024ELj4ENS_18Kernel_traits_baseILj1024EfS2_fS2_fjLj1024EEEEELb0EEEvNS_9BwdParamsE,"a",@progbits
	.sectionflags	@""
	.align	4
.nv.constant0._ZN10layer_norm40ln_parallel_residual_bwd_finalize_kernelINS_22Kernel_traits_finalizeILj1024Ef6__halffS2_fjLb0ELj1024ELj4ENS_18Kernel_traits_baseILj1024EfS2_fS2_fjLj1024EEEEELb0EEEvNS_9BwdParamsE:
	.zero		824


//--------------------- .nv.constant0._ZN10layer_norm31ln_parallel_residual_bwd_kernelINS_13Kernel_traitsIf6__halffS2_fjLj1024ELj1ELj4ELj1ELj16ENS_18Kernel_traits_baseILj1024EfS2_fS2_fjLj128EEEEELb1ELb1ELb0EEEvNS_9BwdParamsE --------------------------
	.section	.nv.constant0._ZN10layer_norm31ln_parallel_residual_bwd_kernelINS_13Kernel_traitsIf6__halffS2_fjLj1024ELj1ELj4ELj1ELj16ENS_18Kernel_traits_baseILj1024EfS2_fS2_fjLj128EEEEELb1ELb1ELb0EEEvNS_9BwdParamsE,"a",@progbits
	.sectionflags	@""
	.align	4
.nv.constant0._ZN10layer_norm31ln_parallel_residual_bwd_kernelINS_13Kernel_traitsIf6__halffS2_fjLj1024ELj1ELj4ELj1ELj16ENS_18Kernel_traits_baseILj1024EfS2_fS2_fjLj128EEEEELb1ELb1ELb0EEEvNS_9BwdParamsE:
	.zero		824


//--------------------- .nv.constant0._ZN10layer_norm22ln_bwd_finalize_kernelINS_22Kernel_traits_finalizeILj1024Ef6__halffS2_fjLb0ELj1024ELj4ENS_18Kernel_traits_baseILj1024EfS2_fS2_fjLj1024EEEEELb0ELb1EEEvNS_9BwdParamsE --------------------------
	.section	.nv.constant0._ZN10layer_norm22ln_bwd_finalize_kernelINS_22Kernel_traits_finalizeILj1024Ef6__halffS2_fjLb0ELj1024ELj4ENS_18Kernel_traits_baseILj1024EfS2_fS2_fjLj1024EEEEELb0ELb1EEEvNS_9BwdParamsE,"a",@progbits
	.sectionflags	@""
	.align	4
.nv.constant0._ZN10layer_norm22ln_bwd_finalize_kernelINS_22Kernel_traits_finalizeILj1024Ef6__halffS2_fjLb0ELj1024ELj4ENS_18Kernel_traits_baseILj1024EfS2_fS2_fjLj1024EEEEELb0ELb1EEEvNS_9BwdParamsE:
	.zero		824


//--------------------- .nv.constant0._ZN10layer_norm40ln_parallel_residual_bwd_finalize_kernelINS_22Kernel_traits_finalizeILj1024Ef6__halffS2_fjLb0ELj1024ELj4ENS_18Kernel_traits_baseILj1024EfS2_fS2_fjLj1024EEEEELb1EEEvNS_9BwdParamsE --------------------------
	.section	.nv.constant0._ZN10layer_norm40ln_parallel_residual_bwd_finalize_kernelINS_22Kernel_traits_finalizeILj1024Ef6__halffS2_fjLb0ELj1024ELj4ENS_18Kernel_traits_baseILj1024EfS2_fS2_fjLj1024EEEEELb1EEEvNS_9BwdParamsE,"a",@progbits
	.sectionflags	@""
	.align	4
.nv.constant0._ZN10layer_norm40ln_parallel_residual_bwd_finalize_kernelINS_22Kernel_traits_finalizeILj1024Ef6__halffS2_fjLb0ELj1024ELj4ENS_18Kernel_traits_baseILj1024EfS2_fS2_fjLj1024EEEEELb1EEEvNS_9BwdParamsE:
	.zero		824


//--------------------- .nv.constant0._ZN10layer_norm31ln_parallel_residual_bwd_kernelINS_13Kernel_traitsIf6__halffS2_fjLj1024ELj1ELj4ELj1ELj16ENS_18Kernel_traits_baseILj1024EfS2_fS2_fjLj128EEEEELb1ELb1ELb1EEEvNS_9BwdParamsE --------------------------
	.section	.nv.constant0._ZN10layer_norm31ln_parallel_residual_bwd_kernelINS_13Kernel_traitsIf6__halffS2_fjLj1024ELj1ELj4ELj1ELj16ENS_18Kernel_traits_baseILj1024EfS2_fS2_fjLj128EEEEELb1ELb1ELb1EEEvNS_9BwdParamsE,"a",@progbits
	.sectionflags	@""
	.align	4
.nv.constant0._ZN10layer_norm31ln_parallel_residual_bwd_kernelINS_13Kernel_traitsIf6__halffS2_fjLj1024ELj1ELj4ELj1ELj16ENS_18Kernel_traits_baseILj1024EfS2_fS2_fjLj128EEEEELb1ELb1ELb1EEEvNS_9BwdParamsE:
	.zero		824


//--------------------- .nv.constant0._ZN10layer_norm31ln_parallel_residual_bwd_kernelINS_13Kernel_traitsI6__halfffffjLj1024ELj1ELj4ELj1ELj16ENS_18Kernel_traits_baseILj1024ES2_ffffjLj128EEEEELb0ELb0ELb0EEEvNS_9BwdParamsE --------------------------
	.section	.nv.constant0._ZN10layer_norm31ln_parallel_residual_bwd_kernelINS_13Kernel_traitsI6__halfffffjLj1024ELj1ELj4ELj1ELj16ENS_18Kernel_traits_baseILj1024ES2_ffffjLj128EEEEELb0ELb0ELb0EEEvNS_9BwdParamsE,"a",@progbits
	.sectionflags	@""
	.align	4
.nv.constant0._ZN10layer_norm31ln_parallel_residual_bwd_kernelINS_13Kernel_traitsI6__halfffffjLj1024ELj1ELj4ELj1ELj16ENS_18Kernel_traits_baseILj1024ES2_ffffjLj128EEEEELb0ELb0ELb0EEEvNS_9BwdParamsE:
	.zero		824


//--------------------- .nv.constant0._ZN10layer_norm31ln_parallel_residual_bwd_kernelINS_13Kernel_traitsI6__halfffffjLj1024ELj1ELj4ELj1ELj16ENS_18Kernel_traits_baseILj1024ES2_ffffjLj128EEEEELb0ELb0ELb1EEEvNS_9BwdParamsE --------------------------
	.section	.nv.constant0._ZN10layer_norm31ln_parallel_residual_bwd_kernelINS_13Kernel_traitsI6__halfffffjLj1024ELj1ELj4ELj1ELj16ENS_18Kernel_traits_baseILj1024ES2_ffffjLj128EEEEELb0ELb0ELb1EEEvNS_9BwdParamsE,"a",@progbits
	.sectionflags	@""
	.align	4
.nv.constant0._ZN10layer_norm31ln_parallel_residual_bwd_kernelINS_13Kernel_traitsI6__halfffffjLj1024ELj1ELj4ELj1ELj16ENS_18Kernel_traits_baseILj1024ES2_ffffjLj128EEEEELb0ELb0ELb1EEEvNS_9BwdParamsE:
	.zero		824


//--------------------- .nv.constant0._ZN10layer_norm31ln_parallel_residual_bwd_kernelINS_13Kernel_traitsI6__halfffffjLj1024ELj1ELj4ELj1ELj16ENS_18Kernel_traits_baseILj1024ES2_ffffjLj128EEEEELb0ELb1ELb0EEEvNS_9BwdParamsE --------------------------
	.section	.nv.constant0._ZN10layer_norm31ln_parallel_residual_bwd_kernelINS_13Kernel_traitsI6__halfffffjLj1024ELj1ELj4ELj1ELj16ENS_18Kernel_traits_baseILj1024ES2_ffffjLj128EEEEELb0ELb1ELb0EEEvNS_9BwdParamsE,"a",@progbits
	.sectionflags	@""
	.align	4
.nv.constant0._ZN10layer_norm31ln_parallel_residual_bwd_kernelINS_13Kernel_traitsI6__halfffffjLj1024ELj1ELj4ELj1ELj16ENS_18Kernel_traits_baseILj1024ES2_ffffjLj128EEEEELb0ELb1ELb0EEEvNS_9BwdParamsE:
	.zero		824


//--------------------- .nv.constant0._ZN10layer_norm31ln_parallel_residual_bwd_kernelINS_13Kernel_traitsI6__halfffffjLj1024ELj1ELj4ELj1ELj16ENS_18Kernel_traits_baseILj1024ES2_ffffjLj128EEEEELb0ELb1ELb1EEEvNS_9BwdParamsE --------------------------
	.section	.nv.constant0._ZN10layer_norm31ln_parallel_residual_bwd_kernelINS_13Kernel_traitsI6__halfffffjLj1024ELj1ELj4ELj1ELj16ENS_18Kernel_traits_baseILj1024ES2_ffffjLj128EEEEELb0ELb1ELb1EEEvNS_9BwdParamsE,"a",@progbits
	.sectionflags	@""
	.align	4
.nv.constant0._ZN10layer_norm31ln_parallel_residual_bwd_kernelINS_13Kernel_traitsI6__halfffffjLj1024ELj1ELj4ELj1ELj16ENS_18Kernel_traits_baseILj1024ES2_ffffjLj128EEEEELb0ELb1ELb1EEEvNS_9BwdParamsE:
	.zero		824


//--------------------- .nv.constant0._ZN10layer_norm31ln_parallel_residual_bwd_kernelINS_13Kernel_traitsI6__halfffffjLj1024ELj1ELj4ELj1ELj16ENS_18Kernel_traits_baseILj1024ES2_ffffjLj128EEEEELb1ELb0ELb0EEEvNS_9BwdParamsE --------------------------
	.section	.nv.constant0._ZN10layer_norm31ln_parallel_residual_bwd_kernelINS_13Kernel_traitsI6__halfffffjLj1024ELj1ELj4ELj1ELj16ENS_18Kernel_traits_baseILj1024ES2_ffffjLj128EEEEELb1ELb0ELb0EEEvNS_9BwdParamsE,"a",@progbits
	.sectionflags	@""
	.align	4
.nv.constant0._ZN10layer_norm31ln_parallel_residual_bwd_kernelINS_13Kernel_traitsI6__halfffffjLj1024ELj1ELj4ELj1ELj16ENS_18Kernel_traits_baseILj1024ES2_ffffjLj128EEEEELb1ELb0ELb0EEEvNS_9BwdParamsE:
	.zero		824


//--------------------- .nv.constant0._ZN10layer_norm31ln_parallel_residual_bwd_kernelINS_13Kernel_traitsI6__halfffffjLj1024ELj1ELj4ELj1ELj16ENS_18Kernel_traits_baseILj1024ES2_ffffjLj128EEEEELb1ELb0ELb1EEEvNS_9BwdParamsE --------------------------
	.section	.nv.constant0._ZN10layer_norm31ln_parallel_residual_bwd_kernelINS_13Kernel_traitsI6__halfffffjLj1024ELj1ELj4ELj1ELj16ENS_18Kernel_traits_baseILj1024ES2_ffffjLj128EEEEELb1ELb0ELb1EEEvNS_9BwdParamsE,"a",@progbits
	.sectionflags	@""
	.align	4
.nv.constant0._ZN10layer_norm31ln_parallel_residual_bwd_kernelINS_13Kernel_traitsI6__halfffffjLj1024ELj1ELj4ELj1ELj16ENS_18Kernel_traits_baseILj1024ES2_ffffjLj128EEEEELb1ELb0ELb1EEEvNS_9BwdParamsE:
	.zero		824


//--------------------- .nv.constant0._ZN10layer_norm22ln_bwd_finalize_kernelINS_22Kernel_traits_finalizeILj1024E6__halfffffjLb0ELj1024ELj4ENS_18Kernel_traits_baseILj1024ES2_ffffjLj1024EEEEELb0ELb0EEEvNS_9BwdParamsE --------------------------
	.section	.nv.constant0._ZN10layer_norm22ln_bwd_finalize_kernelINS_22Kernel_traits_finalizeILj1024E6__halfffffjLb0ELj1024ELj4ENS_18Kernel_traits_baseILj1024ES2_ffffjLj1024EEEEELb0ELb0EEEvNS_9BwdParamsE,"a",@progbits
	.sectionflags	@""
	.align	4
.nv.constant0._ZN10layer_norm22ln_bwd_finalize_kernelINS_22Kernel_traits_finalizeILj1024E6__halfffffjLb0ELj1024ELj4ENS_18Kernel_traits_baseILj1024ES2_ffffjLj1024EEEEELb0ELb0EEEvNS_9BwdParamsE:
	.zero		824


//--------------------- .nv.constant0._ZN10layer_norm40ln_parallel_residual_bwd_finalize_kernelINS_22Kernel_traits_finalizeILj1024E6__halfffffjLb0ELj1024ELj4ENS_18Kernel_traits_baseILj1024ES2_ffffjLj1024EEEEELb0EEEvNS_9BwdParamsE --------------------------
	.section	.nv.constant0._ZN10layer_norm40ln_parallel_residual_bwd_finalize_kernelINS_22Kernel_traits_finalizeILj1024E6__halfffffjLb0ELj1024ELj4ENS_18Kernel_traits_baseILj1024ES2_ffffjLj1024EEEEELb0EEEvNS_9BwdParamsE,"a",@progbits
	.sectionflags	@""
	.align	4
.nv.constant0._ZN10layer_norm40ln_parallel_residual_bwd_finalize_kernelINS_22Kernel_traits_finalizeILj1024E6__halfffffjLb0ELj1024ELj4ENS_18Kernel_traits_baseILj1024ES2_ffffjLj1024EEEEELb0EEEvNS_9BwdParamsE:
	.zero		824


//--------------------- .nv.constant0._ZN10layer_norm31ln_parallel_residual_bwd_kernelINS_13Kernel_traitsI6__halfffffjLj1024ELj1ELj4ELj1ELj16ENS_18Kernel_traits_baseILj1024ES2_ffffjLj128EEEEELb1ELb1ELb0EEEvNS_9BwdParamsE --------------------------
	.section	.nv.constant0._ZN10layer_norm31ln_parallel_residual_bwd_kernelINS_13Kernel_traitsI6__halfffffjLj1024ELj1ELj4ELj1ELj16ENS_18Kernel_traits_baseILj1024ES2_ffffjLj128EEEEELb1ELb1ELb0EEEvNS_9BwdParamsE,"a",@progbits
	.sectionflags	@""
	.align	4
.nv.constant0._ZN10layer_norm31ln_parallel_residual_bwd_kernelINS_13Kernel_traitsI6__halfffffjLj1024ELj1ELj4ELj1ELj16ENS_18Kernel_traits_baseILj1024ES2_ffffjLj128EEEEELb1ELb1ELb0EEEvNS_9BwdParamsE:
	.zero		824


//--------------------- .nv.constant0._ZN10layer_norm22ln_bwd_finalize_kernelINS_22Kernel_traits_finalizeILj1024E6__halfffffjLb0ELj1024ELj4ENS_18Kernel_traits_baseILj1024ES2_ffffjLj1024EEEEELb0ELb1EEEvNS_9BwdParamsE --------------------------
	.section	.nv.constant0._ZN10layer_norm22ln_bwd_finalize_kernelINS_22Kernel_traits_finalizeILj1024E6__halfffffjLb0ELj1024ELj4ENS_18Kernel_traits_baseILj1024ES2_ffffjLj1024EEEEELb0ELb1EEEvNS_9BwdParamsE,"a",@progbits
	.sectionflags	@""
	.align	4
.nv.constant0._ZN10layer_norm22ln_bwd_finalize_kernelINS_22Kernel_traits_finalizeILj1024E6__halfffffjLb0ELj1024ELj4ENS_18Kernel_traits_baseILj1024ES2_ffffjLj1024EEEEELb0ELb1EEEvNS_9BwdParamsE:
	.zero		824


//--------------------- .nv.constant0._ZN10layer_norm40ln_parallel_residual_bwd_finalize_kernelINS_22Kernel_traits_finalizeILj1024E6__halfffffjLb0ELj1024ELj4ENS_18Kernel_traits_baseILj1024ES2_ffffjLj1024EEEEELb1EEEvNS_9BwdParamsE --------------------------
	.section	.nv.constant0._ZN10layer_norm40ln_parallel_residual_bwd_finalize_kernelINS_22Kernel_traits_finalizeILj1024E6__halfffffjLb0ELj1024ELj4ENS_18Kernel_traits_baseILj1024ES2_ffffjLj1024EEEEELb1EEEvNS_9BwdParamsE,"a",@progbits
	.sectionflags	@""
	.align	4
.nv.constant0._ZN10layer_norm40ln_parallel_residual_bwd_finalize_kernelINS_22Kernel_traits_finalizeILj1024E6__halfffffjLb0ELj1024ELj4ENS_18Kernel_traits_baseILj1024ES2_ffffjLj1024EEEEELb1EEEvNS_9BwdParamsE:
	.zero		824


//--------------------- .nv.constant0._ZN10layer_norm31ln_parallel_residual_bwd_kernelINS_13Kernel_traitsI6__halfffffjLj1024ELj1ELj4ELj1ELj16ENS_18Kernel_traits_baseILj1024ES2_ffffjLj128EEEEELb1ELb1ELb1EEEvNS_9BwdParamsE --------------------------
	.section	.nv.constant0._ZN10layer_norm31ln_parallel_residual_bwd_kernelINS_13Kernel_traitsI6__halfffffjLj1024ELj1ELj4ELj1ELj16ENS_18Kernel_traits_baseILj1024ES2_ffffjLj128EEEEELb1ELb1ELb1EEEvNS_9BwdParamsE,"a",@progbits
	.sectionflags	@""
	.align	4
.nv.constant0._ZN10layer_norm31ln_parallel_residual_bwd_kernelINS_13Kernel_traitsI6__halfffffjLj1024ELj1ELj4ELj1ELj16ENS_18Kernel_traits_baseILj1024ES2_ffffjLj128EEEEELb1ELb1ELb1EEEvNS_9BwdParamsE:
	.zero		824


//--------------------- .nv.constant0._ZN10layer_norm31ln_parallel_residual_bwd_kernelINS_13Kernel_traitsIfffffjLj1024ELj1ELj4ELj1ELj16ENS_18Kernel_traits_baseILj1024EfffffjLj128EEEEELb0ELb0ELb0EEEvNS_9BwdParamsE --------------------------
	.section	.nv.constant0._ZN10layer_norm31ln_parallel_residual_bwd_kernelINS_13Kernel_traitsIfffffjLj1024ELj1ELj4ELj1ELj16ENS_18Kernel_traits_baseILj1024EfffffjLj128EEEEELb0ELb0ELb0EEEvNS_9BwdParamsE,"a",@progbits
	.sectionflags	@""
	.align	4
.nv.constant0._ZN10layer_norm31ln_parallel_residual_bwd_kernelINS_13Kernel_traitsIfffffjLj1024ELj1ELj4ELj1ELj16ENS_18Kernel_traits_baseILj1024EfffffjLj128EEEEELb0ELb0ELb0EEEvNS_9BwdParamsE:
	.zero		824


//--------------------- .nv.constant0._ZN10layer_norm31ln_parallel_residual_bwd_kernelINS_13Kernel_traitsIfffffjLj1024ELj1ELj4ELj1ELj16ENS_18Kernel_traits_baseILj1024EfffffjLj128EEEEELb0ELb0ELb1EEEvNS_9BwdParamsE --------------------------
	.section	.nv.constant0._ZN10layer_norm31ln_parallel_residual_bwd_kernelINS_13Kernel_traitsIfffffjLj1024ELj1ELj4ELj1ELj16ENS_18Kernel_traits_baseILj1024EfffffjLj128EEEEELb0ELb0ELb1EEEvNS_9BwdParamsE,"a",@progbits
	.sectionflags	@""
	.align	4
.nv.constant0._ZN10layer_norm31ln_parallel_residual_bwd_kernelINS_13Kernel_traitsIfffffjLj1024ELj1ELj4ELj1ELj16ENS_18Kernel_traits_baseILj1024EfffffjLj128EEEEELb0ELb0ELb1EEEvNS_9BwdParamsE:
	.zero		824


//--------------------- .nv.constant0._ZN10layer_norm31ln_parallel_residual_bwd_kernelINS_13Kernel_traitsIfffffjLj1024ELj1ELj4ELj1ELj16ENS_18Kernel_traits_baseILj1024EfffffjLj128EEEEELb0ELb1ELb0EEEvNS_9BwdParamsE --------------------------
	.section	.nv.constant0._ZN10layer_norm31ln_parallel_residual_bwd_kernelINS_13Kernel_traitsIfffffjLj1024ELj1ELj4ELj1ELj16ENS_18Kernel_traits_baseILj1024EfffffjLj128EEEEELb0ELb1ELb0EEEvNS_9BwdParamsE,"a",@progbits
	.sectionflags	@""
	.align	4
.nv.constant0._ZN10layer_norm31ln_parallel_residual_bwd_kernelINS_13Kernel_traitsIfffffjLj1024ELj1ELj4ELj1ELj16ENS_18Kernel_traits_baseILj1024EfffffjLj128EEEEELb0ELb1ELb0EEEvNS_9BwdParamsE:
	.zero		824


//--------------------- .nv.constant0._ZN10layer_norm31ln_parallel_residual_bwd_kernelINS_13Kernel_traitsIfffffjLj1024ELj1ELj4ELj1ELj16ENS_18Kernel_traits_baseILj1024EfffffjLj128EEEEELb0ELb1ELb1EEEvNS_9BwdParamsE --------------------------
	.section	.nv.constant0._ZN10layer_norm31ln_parallel_residual_bwd_kernelINS_13Kernel_traitsIfffffjLj1024ELj1ELj4ELj1ELj16ENS_18Kernel_traits_baseILj1024EfffffjLj128EEEEELb0ELb1ELb1EEEvNS_9BwdParamsE,"a",@progbits
	.sectionflags	@""
	.align	4
.nv.constant0._ZN10layer_norm31ln_parallel_residual_bwd_kernelINS_13Kernel_traitsIfffffjLj1024ELj1ELj4ELj1ELj16ENS_18Kernel_traits_baseILj1024EfffffjLj128EEEEELb0ELb1ELb1EEEvNS_9BwdParamsE:
	.zero		824


//--------------------- .nv.constant0._ZN10layer_norm31ln_parallel_residual_bwd_kernelINS_13Kernel_traitsIfffffjLj1024ELj1ELj4ELj1ELj16ENS_18Kernel_traits_baseILj1024EfffffjLj128EEEEELb1ELb0ELb0EEEvNS_9BwdParamsE --------------------------
	.section	.nv.constant0._ZN10layer_norm31ln_parallel_residual_bwd_kernelINS_13Kernel_traitsIfffffjLj1024ELj1ELj4ELj1ELj16ENS_18Kernel_traits_baseILj1024EfffffjLj128EEEEELb1ELb0ELb0EEEvNS_9BwdParamsE,"a",@progbits
	.sectionflags	@""
	.align	4
.nv.constant0._ZN10layer_norm31ln_parallel_residual_bwd_kernelINS_13Kernel_traitsIfffffjLj1024ELj1ELj4ELj1ELj16ENS_18Kernel_traits_baseILj1024EfffffjLj128EEEEELb1ELb0ELb0EEEvNS_9BwdParamsE:
	.zero		824


//--------------------- .nv.constant0._ZN10layer_norm31ln_parallel_residual_bwd_kernelINS_13Kernel_traitsIfffffjLj1024ELj1ELj4ELj1ELj16ENS_18Kernel_traits_baseILj1024EfffffjLj128EEEEELb1ELb0ELb1EEEvNS_9BwdParamsE --------------------------
	.section	.nv.constant0._ZN10layer_norm31ln_parallel_residual_bwd_kernelINS_13Kernel_traitsIfffffjLj1024ELj1ELj4ELj1ELj16ENS_18Kernel_traits_baseILj1024EfffffjLj128EEEEELb1ELb0ELb1EEEvNS_9BwdParamsE,"a",@progbits
	.sectionflags	@""
	.align	4
.nv.constant0._ZN10layer_norm31ln_parallel_residual_bwd_kernelINS_13Kernel_traitsIfffffjLj1024ELj1ELj4ELj1ELj16ENS_18Kernel_traits_baseILj1024EfffffjLj128EEEEELb1ELb0ELb1EEEvNS_9BwdParamsE:
	.zero		824


//--------------------- .nv.constant0._ZN10layer_norm22ln_bwd_finalize_kernelINS_22Kernel_traits_finalizeILj1024EfffffjLb0ELj1024ELj4ENS_18Kernel_traits_baseILj1024EfffffjLj1024EEEEELb0ELb0EEEvNS_9BwdParamsE --------------------------
	.section	.nv.constant0._ZN10layer_norm22ln_bwd_finalize_kernelINS_22Kernel_traits_finalizeILj1024EfffffjLb0ELj1024ELj4ENS_18Kernel_traits_baseILj1024EfffffjLj1024EEEEELb0ELb0EEEvNS_9BwdParamsE,"a",@progbits
	.sectionflags	@""
	.align	4
.nv.constant0._ZN10layer_norm22ln_bwd_finalize_kernelINS_22Kernel_traits_finalizeILj1024EfffffjLb0ELj1024ELj4ENS_18Kernel_traits_baseILj1024EfffffjLj1024EEEEELb0ELb0EEEvNS_9BwdParamsE:
	.zero		824


//--------------------- .nv.constant0._ZN10layer_norm40ln_parallel_residual_bwd_finalize_kernelINS_22Kernel_traits_finalizeILj1024EfffffjLb0ELj1024ELj4ENS_18Kernel_traits_baseILj1024EfffffjLj1024EEEEELb0EEEvNS_9BwdParamsE --------------------------
	.section	.nv.constant0._ZN10layer_norm40ln_parallel_residual_bwd_finalize_kernelINS_22Kernel_traits_finalizeILj1024EfffffjLb0ELj1024ELj4ENS_18Kernel_traits_baseILj1024EfffffjLj1024EEEEELb0EEEvNS_9BwdParamsE,"a",@progbits
	.sectionflags	@""
	.align	4
.nv.constant0._ZN10layer_norm40ln_parallel_residual_bwd_finalize_kernelINS_22Kernel_traits_finalizeILj1024EfffffjLb0ELj1024ELj4ENS_18Kernel_traits_baseILj1024EfffffjLj1024EEEEELb0EEEvNS_9BwdParamsE:
	.zero		824


//--------------------- .nv.constant0._ZN10layer_norm31ln_parallel_residual_bwd_kernelINS_13Kernel_traitsIfffffjLj1024ELj1ELj4ELj1ELj16ENS_18Kernel_traits_baseILj1024EfffffjLj128EEEEELb1ELb1ELb0EEEvNS_9BwdParamsE --------------------------
	.section	.nv.constant0._ZN10layer_norm31ln_parallel_residual_bwd_kernelINS_13Kernel_traitsIfffffjLj1024ELj1ELj4ELj1ELj16ENS_18Kernel_traits_baseILj1024EfffffjLj128EEEEELb1ELb1ELb0EEEvNS_9BwdParamsE,"a",@progbits
	.sectionflags	@""
	.align	4
.nv.constant0._ZN10layer_norm31ln_parallel_residual_bwd_kernelINS_13Kernel_traitsIfffffjLj1024ELj1ELj4ELj1ELj16ENS_18Kernel_traits_baseILj1024EfffffjLj128EEEEELb1ELb1ELb0EEEvNS_9BwdParamsE:
	.zero		824


//--------------------- .nv.constant0._ZN10layer_norm22ln_bwd_finalize_kernelINS_22Kernel_traits_finalizeILj1024EfffffjLb0ELj1024ELj4ENS_18Kernel_traits_baseILj1024EfffffjLj1024EEEEELb0ELb1EEEvNS_9BwdParamsE --------------------------
	.section	.nv.constant0._ZN10layer_norm22ln_bwd_finalize_kernelINS_22Kernel_traits_finalizeILj1024EfffffjLb0ELj1024ELj4ENS_18Kernel_traits_baseILj1024EfffffjLj1024EEEEELb0ELb1EEEvNS_9BwdParamsE,"a",@progbits
	.sectionflags	@""
	.align	4
.nv.constant0._ZN10layer_norm22ln_bwd_finalize_kernelINS_22Kernel_traits_finalizeILj1024EfffffjLb0ELj1024ELj4ENS_18Kernel_traits_baseILj1024EfffffjLj1024EEEEELb0ELb1EEEvNS_9BwdParamsE:
	.zero		824


//--------------------- .nv.constant0._ZN10layer_norm40ln_parallel_residual_bwd_finalize_kernelINS_22Kernel_traits_finalizeILj1024EfffffjLb0ELj1024ELj4ENS_18Kernel_traits_baseILj1024EfffffjLj1024EEEEELb1EEEvNS_9BwdParamsE --------------------------
	.section	.nv.constant0._ZN10layer_norm40ln_parallel_residual_bwd_finalize_kernelINS_22Kernel_traits_finalizeILj1024EfffffjLb0ELj1024ELj4ENS_18Kernel_traits_baseILj1024EfffffjLj1024EEEEELb1EEEvNS_9BwdParamsE,"a",@progbits
	.sectionflags	@""
	.align	4
.nv.constant0._ZN10layer_norm40ln_parallel_residual_bwd_finalize_kernelINS_22Kernel_traits_finalizeILj1024EfffffjLb0ELj1024ELj4ENS_18Kernel_traits_baseILj1024EfffffjLj1024EEEEELb1EEEvNS_9BwdParamsE:
	.zero		824


//--------------------- .nv.constant0._ZN10layer_norm31ln_parallel_residual_bwd_kernelINS_13Kernel_traitsIfffffjLj1024ELj1ELj4ELj1ELj16ENS_18Kernel_traits_baseILj1024EfffffjLj128EEEEELb1ELb1ELb1EEEvNS_9BwdParamsE --------------------------
	.section	.nv.constant0._ZN10layer_norm31ln_parallel_residual_bwd_kernelINS_13Kernel_traitsIfffffjLj1024ELj1ELj4ELj1ELj16ENS_18Kernel_traits_baseILj1024EfffffjLj128EEEEELb1ELb1ELb1EEEvNS_9BwdParamsE,"a",@progbits
	.sectionflags	@""
	.align	4
.nv.constant0._ZN10layer_norm31ln_parallel_residual_bwd_kernelINS_13Kernel_traitsIfffffjLj1024ELj1ELj4ELj1ELj16ENS_18Kernel_traits_baseILj1024EfffffjLj128EEEEELb1ELb1ELb1EEEvNS_9BwdParamsE:
	.zero		824


//--------------------- SYMBOLS --------------------------

	.type		.nv.reservedSmem.offset0,@object
	.size		.nv.reservedSmem.offset0,0x4
